	.target	sm_90a

	.elftype	@"ET_EXEC"


//--------------------- .note.nv.tkinfo           --------------------------
	.section	.note.nv.tkinfo,"",@"SHT_NOTE"
	.sectionflags	@"SHF_NOTE_NV_TKINFO"
	.tkinfo
        /*0018*/ 	.word	0x00000002
        /*0030*/ 	.string	""
        /*0030*/ 	.string	"ptxas"
        /*0030*/ 	.string	"Cuda compilation tools, release 13.0, V13.0.88"
        /*0030*/ 	.string	"Build cuda_13.0.r13.0/compiler.36424714_0"
        /*0030*/ 	.string	"-arch sm_90a -m 64 "



//--------------------- .note.nv.cuinfo           --------------------------
	.section	.note.nv.cuinfo,"",@"SHT_NOTE"
	.sectionflags	@"SHF_NOTE_NV_CUINFO"
        /*0018*/ 	.short	0x0002
        /*001a*/ 	.short	0x005a
        /*001c*/ 	.short	0x0082
	.zero		2


//--------------------- .nv.info                  --------------------------
	.section	.nv.info,"",@"SHT_CUDA_INFO"
	.align	4


	//----- nvinfo : EIATTR_REGCOUNT
	.align		4
        /*0000*/ 	.byte	0x04, 0x2f
        /*0002*/ 	.short	(.L_20 - .L_19)
	.align		4
.L_19:
        /*0004*/ 	.word	index@(_ZN7cutlass13device_kernelIN5flash22FlashAttnBwdPreprocessIN4cute5tupleIJNS3_1CILi128EEENS5_ILi64EEEEEENS_10bfloat16_tEfNS_4arch4Sm90ELb1ELb1EEEEEvNT_6ParamsE)
        /*0008*/ 	.word	0x00000040


	//----- nvinfo : EIATTR_FRAME_SIZE
	.align		4
.L_20:
        /*000c*/ 	.byte	0x04, 0x11
        /*000e*/ 	.short	(.L_22 - .L_21)
	.align		4
.L_21:
        /*0010*/ 	.word	index@(_ZN7cutlass13device_kernelIN5flash22FlashAttnBwdPreprocessIN4cute5tupleIJNS3_1CILi128EEENS5_ILi64EEEEEENS_10bfloat16_tEfNS_4arch4Sm90ELb1ELb1EEEEEvNT_6ParamsE)
        /*0014*/ 	.word	0x00000000


	//----- nvinfo : EIATTR_REGCOUNT
	.align		4
.L_22:
        /*0018*/ 	.byte	0x04, 0x2f
        /*001a*/ 	.short	(.L_24 - .L_23)
	.align		4
.L_23:
        /*001c*/ 	.word	index@(_ZN7cutlass13device_kernelIN5flash11enable_sm90INS1_16FlashAttnBwdSm90INS1_25CollectiveMainloopBwdSm90ILi2ELi2ELi2EN4cute5tupleIJNS5_1CILi1EEES8_S8_EEENS6_IJNS7_ILi128EEESA_NS7_ILi64EEEEEENS_10bfloat16_tEfNS_4arch4Sm90ELb1ELb0ELb0ELb1ELb1ELb1ELb0ELb0ELi2ELi1ELi2ELi2ELb0EEENS1_24CollectiveEpilogueBwdGQAISC_fSF_Li256ELb1ELb1EEENS1_25SingleTileBwdLPTSchedulerILb1ELi128ELb1EEEEEEEEEvNT_6ParamsE)
        /*0020*/ 	.word	0x000000a8


	//----- nvinfo : EIATTR_FRAME_SIZE
	.align		4
.L_24:
        /*0024*/ 	.byte	0x04, 0x11
        /*0026*/ 	.short	(.L_26 - .L_25)
	.align		4
.L_25:
        /*0028*/ 	.word	index@(_ZN7cutlass13device_kernelIN5flash11enable_sm90INS1_16FlashAttnBwdSm90INS1_25CollectiveMainloopBwdSm90ILi2ELi2ELi2EN4cute5tupleIJNS5_1CILi1EEES8_S8_EEENS6_IJNS7_ILi128EEESA_NS7_ILi64EEEEEENS_10bfloat16_tEfNS_4arch4Sm90ELb1ELb0ELb0ELb1ELb1ELb1ELb0ELb0ELi2ELi1ELi2ELi2ELb0EEENS1_24CollectiveEpilogueBwdGQAISC_fSF_Li256ELb1ELb1EEENS1_25SingleTileBwdLPTSchedulerILb1ELi128ELb1EEEEEEEEEvNT_6ParamsE)
        /*002c*/ 	.word	0x00000040


	//----- nvinfo : EIATTR_REGCOUNT
	.align		4
.L_26:
        /*0030*/ 	.byte	0x04, 0x2f
        /*0032*/ 	.short	(.L_28 - .L_27)
	.align		4
.L_27:
        /*0034*/ 	.word	index@(_ZN7cutlass13device_kernelIN5flash32FlashAttnBwdPostprocessConvertdQIN4cute5tupleIJNS3_1CILi128EEENS5_ILi64EEEEEENS_10bfloat16_tEfNS_4arch4Sm90ELi256ENS3_8TiledMMAINS3_8MMA_AtomIJNS3_4SM904GMMA27MMA_64x64x16_F32BF16BF16_SSILNSF_5MajorE0ELSH_1ELNSF_7ScaleInE1ELSI_1EEEEEENS3_6LayoutINS4_IJNS5_ILi2EEENS5_ILi1EEESN_EEENS4_IJSN_NS5_ILi0EEESP_EEEEENS4_IJNS3_10UnderscoreESS_SS_EEEEELb0EEEEEvNT_6ParamsE)
        /*0038*/ 	.word	0x00000037


	//----- nvinfo : EIATTR_FRAME_SIZE
	.align		4
.L_28:
        /*003c*/ 	.byte	0x04, 0x11
        /*003e*/ 	.short	(.L_30 - .L_29)
	.align		4
.L_29:
        /*0040*/ 	.word	index@(_ZN7cutlass13device_kernelIN5flash32FlashAttnBwdPostprocessConvertdQIN4cute5tupleIJNS3_1CILi128EEENS5_ILi64EEEEEENS_10bfloat16_tEfNS_4arch4Sm90ELi256ENS3_8TiledMMAINS3_8MMA_AtomIJNS3_4SM904GMMA27MMA_64x64x16_F32BF16BF16_SSILNSF_5MajorE0ELSH_1ELNSF_7ScaleInE1ELSI_1EEEEEENS3_6LayoutINS4_IJNS5_ILi2EEENS5_ILi1EEESN_EEENS4_IJSN_NS5_ILi0EEESP_EEEEENS4_IJNS3_10UnderscoreESS_SS_EEEEELb0EEEEEvNT_6ParamsE)
        /*0044*/ 	.word	0x00000000


	//----- nvinfo : EIATTR_REGCOUNT
	.align		4
.L_30:
        /*0048*/ 	.byte	0x04, 0x2f
        /*004a*/ 	.short	(.L_32 - .L_31)
	.align		4
.L_31:
        /*004c*/ 	.word	index@(_ZN7cutlass13device_kernelIN5flash32FlashAttnBwdPostprocessConvertdQIN4cute5tupleIJNS3_1CILi128EEENS5_ILi64EEEEEENS_10bfloat16_tEfNS_4arch4Sm90ELi256ENS3_8TiledMMAINS3_8MMA_AtomIJNS3_4SM904GMMA27MMA_64x64x16_F32BF16BF16_RSILNSF_5MajorE0ELSH_1ELNSF_7ScaleInE1ELSI_1EEEEEENS3_6LayoutINS4_IJNS5_ILi2EEENS5_ILi1EEESN_EEENS4_IJSN_NS5_ILi0EEESP_EEEEENS4_IJNS3_10UnderscoreESS_SS_EEEEELb0EEEEEvNT_6ParamsE)
        /*0050*/ 	.word	0x00000037


	//----- nvinfo : EIATTR_FRAME_SIZE
	.align		4
.L_32:
        /*0054*/ 	.byte	0x04, 0x11
        /*0056*/ 	.short	(.L_34 - .L_33)
	.align		4
.L_33:
        /*0058*/ 	.word	index@(_ZN7cutlass13device_kernelIN5flash32FlashAttnBwdPostprocessConvertdQIN4cute5tupleIJNS3_1CILi128EEENS5_ILi64EEEEEENS_10bfloat16_tEfNS_4arch4Sm90ELi256ENS3_8TiledMMAINS3_8MMA_AtomIJNS3_4SM904GMMA27MMA_64x64x16_F32BF16BF16_RSILNSF_5MajorE0ELSH_1ELNSF_7ScaleInE1ELSI_1EEEEEENS3_6LayoutINS4_IJNS5_ILi2EEENS5_ILi1EEESN_EEENS4_IJSN_NS5_ILi0EEESP_EEEEENS4_IJNS3_10UnderscoreESS_SS_EEEEELb0EEEEEvNT_6ParamsE)
        /*005c*/ 	.word	0x00000000


	//----- nvinfo : EIATTR_REGCOUNT
	.align		4
.L_34:
        /*0060*/ 	.byte	0x04, 0x2f
        /*0062*/ 	.short	(.L_36 - .L_35)
	.align		4
.L_35:
        /*0064*/ 	.word	index@(_ZN7cutlass13device_kernelIN5flash11enable_sm90INS1_16FlashAttnBwdSm90INS1_25CollectiveMainloopBwdSm90ILi2ELi2ELi2EN4cute5tupleIJNS5_1CILi1EEES8_S8_EEENS6_IJNS7_ILi128EEESA_NS7_ILi64EEEEEENS_10bfloat16_tEfNS_4arch4Sm90ELb1ELb0ELb0ELb1ELb0ELb1ELb0ELb0ELi2ELi1ELi2ELi2ELb0EEENS1_24CollectiveEpilogueBwdGQAISC_fSF_Li256ELb1ELb0EEENS1_25SingleTileBwdLPTSchedulerILb1ELi128ELb0EEEEEEEEEvNT_6ParamsE)
        /*0068*/ 	.word	0x000000a8


	//----- nvinfo : EIATTR_FRAME_SIZE
	.align		4
.L_36:
        /*006c*/ 	.byte	0x04, 0x11
        /*006e*/ 	.short	(.L_38 - .L_37)
	.align		4
.L_37:
        /*0070*/ 	.word	index@(_ZN7cutlass13device_kernelIN5flash11enable_sm90INS1_16FlashAttnBwdSm90INS1_25CollectiveMainloopBwdSm90ILi2ELi2ELi2EN4cute5tupleIJNS5_1CILi1EEES8_S8_EEENS6_IJNS7_ILi128EEESA_NS7_ILi64EEEEEENS_10bfloat16_tEfNS_4arch4Sm90ELb1ELb0ELb0ELb1ELb0ELb1ELb0ELb0ELi2ELi1ELi2ELi2ELb0EEENS1_24CollectiveEpilogueBwdGQAISC_fSF_Li256ELb1ELb0EEENS1_25SingleTileBwdLPTSchedulerILb1ELi128ELb0EEEEEEEEEvNT_6ParamsE)
        /*0074*/ 	.word	0x00000040


	//----- nvinfo : EIATTR_REGCOUNT
	.align		4
.L_38:
        /*0078*/ 	.byte	0x04, 0x2f
        /*007a*/ 	.short	(.L_40 - .L_39)
	.align		4
.L_39:
        /*007c*/ 	.word	index@(_ZN7cutlass13device_kernelIN5flash11enable_sm90INS1_16FlashAttnBwdSm90INS1_25CollectiveMainloopBwdSm90ILi2ELi2ELi2EN4cute5tupleIJNS5_1CILi1EEES8_S8_EEENS6_IJNS7_ILi128EEESA_NS7_ILi64EEEEEENS_10bfloat16_tEfNS_4arch4Sm90ELb1ELb0ELb0ELb1ELb1ELb1ELb0ELb0ELi2ELi1ELi2ELi2ELb0EEENS1_21CollectiveEpilogueBwdISC_SD_SF_Li256ELb1ELb0ELi1EEENS1_25SingleTileBwdLPTSchedulerILb1ELi128ELb1EEEEEEEEEvNT_6ParamsE)
        /*0080*/ 	.word	0x000000a8


	//----- nvinfo : EIATTR_FRAME_SIZE
	.align		4
.L_40:
        /*0084*/ 	.byte	0x04, 0x11
        /*0086*/ 	.short	(.L_42 - .L_41)
	.align		4
.L_41:
        /*0088*/ 	.word	index@(_ZN7cutlass13device_kernelIN5flash11enable_sm90INS1_16FlashAttnBwdSm90INS1_25CollectiveMainloopBwdSm90ILi2ELi2ELi2EN4cute5tupleIJNS5_1CILi1EEES8_S8_EEENS6_IJNS7_ILi128EEESA_NS7_ILi64EEEEEENS_10bfloat16_tEfNS_4arch4Sm90ELb1ELb0ELb0ELb1ELb1ELb1ELb0ELb0ELi2ELi1ELi2ELi2ELb0EEENS1_21CollectiveEpilogueBwdISC_SD_SF_Li256ELb1ELb0ELi1EEENS1_25SingleTileBwdLPTSchedulerILb1ELi128ELb1EEEEEEEEEvNT_6ParamsE)
        /*008c*/ 	.word	0x00000040


	//----- nvinfo : EIATTR_REGCOUNT
	.align		4
.L_42:
        /*0090*/ 	.byte	0x04, 0x2f
        /*0092*/ 	.short	(.L_44 - .L_43)
	.align		4
.L_43:
        /*0094*/ 	.word	index@(_ZN7cutlass13device_kernelIN5flash11enable_sm90INS1_16FlashAttnBwdSm90INS1_25CollectiveMainloopBwdSm90ILi2ELi2ELi2EN4cute5tupleIJNS5_1CILi1EEES8_S8_EEENS6_IJNS7_ILi128EEESA_NS7_ILi64EEEEEENS_10bfloat16_tEfNS_4arch4Sm90ELb1ELb0ELb0ELb1ELb0ELb1ELb0ELb0ELi2ELi1ELi2ELi2ELb0EEENS1_21CollectiveEpilogueBwdISC_SD_SF_Li256ELb1ELb0ELi1EEENS1_25SingleTileBwdLPTSchedulerILb1ELi128ELb0EEEEEEEEEvNT_6ParamsE)
        /*0098*/ 	.word	0x000000a8


	//----- nvinfo : EIATTR_FRAME_SIZE
	.align		4
.L_44:
        /*009c*/ 	.byte	0x04, 0x11
        /*009e*/ 	.short	(.L_46 - .L_45)
	.align		4
.L_45:
        /*00a0*/ 	.word	index@(_ZN7cutlass13device_kernelIN5flash11enable_sm90INS1_16FlashAttnBwdSm90INS1_25CollectiveMainloopBwdSm90ILi2ELi2ELi2EN4cute5tupleIJNS5_1CILi1EEES8_S8_EEENS6_IJNS7_ILi128EEESA_NS7_ILi64EEEEEENS_10bfloat16_tEfNS_4arch4Sm90ELb1ELb0ELb0ELb1ELb0ELb1ELb0ELb0ELi2ELi1ELi2ELi2ELb0EEENS1_21CollectiveEpilogueBwdISC_SD_SF_Li256ELb1ELb0ELi1EEENS1_25SingleTileBwdLPTSchedulerILb1ELi128ELb0EEEEEEEEEvNT_6ParamsE)
        /*00a4*/ 	.word	0x00000040


	//----- nvinfo : EIATTR_REGCOUNT
	.align		4
.L_46:
        /*00a8*/ 	.byte	0x04, 0x2f
        /*00aa*/ 	.short	(.L_48 - .L_47)
	.align		4
.L_47:
        /*00ac*/ 	.word	index@(_ZN7cutlass13device_kernelIN5flash22FlashAttnBwdPreprocessIN4cute5tupleIJNS3_1CILi128EEENS5_ILi64EEEEEENS_10bfloat16_tEfNS_4arch4Sm90ELb1ELb0EEEEEvNT_6ParamsE)
        /*00b0*/ 	.word	0x00000040


	//----- nvinfo : EIATTR_FRAME_SIZE
	.align		4
.L_48:
        /*00b4*/ 	.byte	0x04, 0x11
        /*00b6*/ 	.short	(.L_50 - .L_49)
	.align		4
.L_49:
        /*00b8*/ 	.word	index@(_ZN7cutlass13device_kernelIN5flash22FlashAttnBwdPreprocessIN4cute5tupleIJNS3_1CILi128EEENS5_ILi64EEEEEENS_10bfloat16_tEfNS_4arch4Sm90ELb1ELb0EEEEEvNT_6ParamsE)
        /*00bc*/ 	.word	0x00000000


	//----- nvinfo : EIATTR_REGCOUNT
	.align		4
.L_50:
        /*00c0*/ 	.byte	0x04, 0x2f
        /*00c2*/ 	.short	(.L_52 - .L_51)
	.align		4
.L_51:
        /*00c4*/ 	.word	index@(_ZN7cutlass13device_kernelIN5flash11enable_sm90INS1_16FlashAttnBwdSm90INS1_25CollectiveMainloopBwdSm90ILi2ELi2ELi2EN4cute5tupleIJNS5_1CILi1EEES8_S8_EEENS6_IJNS7_ILi128EEESA_NS7_ILi64EEEEEENS_10bfloat16_tEfNS_4arch4Sm90ELb1ELb0ELb0ELb0ELb1ELb1ELb0ELb0ELi2ELi1ELi2ELi2ELb0EEENS1_24CollectiveEpilogueBwdGQAISC_fSF_Li256ELb0ELb1EEENS1_25SingleTileBwdLPTSchedulerILb0ELi128ELb1EEEEEEEEEvNT_6ParamsE)
        /*00c8*/ 	.word	0x000000a8


	//----- nvinfo : EIATTR_FRAME_SIZE
	.align		4
.L_52:
        /*00cc*/ 	.byte	0x04, 0x11
        /*00ce*/ 	.short	(.L_54 - .L_53)
	.align		4
.L_53:
        /*00d0*/ 	.word	index@(_ZN7cutlass13device_kernelIN5flash11enable_sm90INS1_16FlashAttnBwdSm90INS1_25CollectiveMainloopBwdSm90ILi2ELi2ELi2EN4cute5tupleIJNS5_1CILi1EEES8_S8_EEENS6_IJNS7_ILi128EEESA_NS7_ILi64EEEEEENS_10bfloat16_tEfNS_4arch4Sm90ELb1ELb0ELb0ELb0ELb1ELb1ELb0ELb0ELi2ELi1ELi2ELi2ELb0EEENS1_24CollectiveEpilogueBwdGQAISC_fSF_Li256ELb0ELb1EEENS1_25SingleTileBwdLPTSchedulerILb0ELi128ELb1EEEEEEEEEvNT_6ParamsE)
        /*00d4*/ 	.word	0x00000048


	//----- nvinfo : EIATTR_REGCOUNT
	.align		4
.L_54:
        /*00d8*/ 	.byte	0x04, 0x2f
        /*00da*/ 	.short	(.L_56 - .L_55)
	.align		4
.L_55:
        /*00dc*/ 	.word	index@(_ZN7cutlass13device_kernelIN5flash11enable_sm90INS1_16FlashAttnBwdSm90INS1_25CollectiveMainloopBwdSm90ILi2ELi2ELi2EN4cute5tupleIJNS5_1CILi1EEES8_S8_EEENS6_IJNS7_ILi128EEESA_NS7_ILi64EEEEEENS_10bfloat16_tEfNS_4arch4Sm90ELb1ELb0ELb0ELb0ELb0ELb1ELb0ELb0ELi2ELi1ELi2ELi2ELb0EEENS1_24CollectiveEpilogueBwdGQAISC_fSF_Li256ELb0ELb0EEENS1_25SingleTileBwdLPTSchedulerILb0ELi128ELb0EEEEEEEEEvNT_6ParamsE)
        /*00e0*/ 	.word	0x000000a8


	//----- nvinfo : EIATTR_FRAME_SIZE
	.align		4
.L_56:
        /*00e4*/ 	.byte	0x04, 0x11
        /*00e6*/ 	.short	(.L_58 - .L_57)
	.align		4
.L_57:
        /*00e8*/ 	.word	index@(_ZN7cutlass13device_kernelIN5flash11enable_sm90INS1_16FlashAttnBwdSm90INS1_25CollectiveMainloopBwdSm90ILi2ELi2ELi2EN4cute5tupleIJNS5_1CILi1EEES8_S8_EEENS6_IJNS7_ILi128EEESA_NS7_ILi64EEEEEENS_10bfloat16_tEfNS_4arch4Sm90ELb1ELb0ELb0ELb0ELb0ELb1ELb0ELb0ELi2ELi1ELi2ELi2ELb0EEENS1_24CollectiveEpilogueBwdGQAISC_fSF_Li256ELb0ELb0EEENS1_25SingleTileBwdLPTSchedulerILb0ELi128ELb0EEEEEEEEEvNT_6ParamsE)
        /*00ec*/ 	.word	0x00000040


	//----- nvinfo : EIATTR_REGCOUNT
	.align		4
.L_58:
        /*00f0*/ 	.byte	0x04, 0x2f
        /*00f2*/ 	.short	(.L_60 - .L_59)
	.align		4
.L_59:
        /*00f4*/ 	.word	index@(_ZN7cutlass13device_kernelIN5flash11enable_sm90INS1_16FlashAttnBwdSm90INS1_25CollectiveMainloopBwdSm90ILi2ELi2ELi2EN4cute5tupleIJNS5_1CILi1EEES8_S8_EEENS6_IJNS7_ILi128EEESA_NS7_ILi64EEEEEENS_10bfloat16_tEfNS_4arch4Sm90ELb1ELb0ELb0ELb0ELb1ELb1ELb0ELb0ELi2ELi1ELi2ELi2ELb0EEENS1_21CollectiveEpilogueBwdISC_SD_SF_Li256ELb0ELb0ELi1EEENS1_25SingleTileBwdLPTSchedulerILb0ELi128ELb1EEEEEEEEEvNT_6ParamsE)
        /*00f8*/ 	.word	0x000000a8


	//----- nvinfo : EIATTR_FRAME_SIZE
	.align		4
.L_60:
        /*00fc*/ 	.byte	0x04, 0x11
        /*00fe*/ 	.short	(.L_62 - .L_61)
	.align		4
.L_61:
        /*0100*/ 	.word	index@(_ZN7cutlass13device_kernelIN5flash11enable_sm90INS1_16FlashAttnBwdSm90INS1_25CollectiveMainloopBwdSm90ILi2ELi2ELi2EN4cute5tupleIJNS5_1CILi1EEES8_S8_EEENS6_IJNS7_ILi128EEESA_NS7_ILi64EEEEEENS_10bfloat16_tEfNS_4arch4Sm90ELb1ELb0ELb0ELb0ELb1ELb1ELb0ELb0ELi2ELi1ELi2ELi2ELb0EEENS1_21CollectiveEpilogueBwdISC_SD_SF_Li256ELb0ELb0ELi1EEENS1_25SingleTileBwdLPTSchedulerILb0ELi128ELb1EEEEEEEEEvNT_6ParamsE)
        /*0104*/ 	.word	0x00000048


	//----- nvinfo : EIATTR_REGCOUNT
	.align		4
.L_62:
        /*0108*/ 	.byte	0x04, 0x2f
        /*010a*/ 	.short	(.L_64 - .L_63)
	.align		4
.L_63:
        /*010c*/ 	.word	index@(_ZN7cutlass13device_kernelIN5flash11enable_sm90INS1_16FlashAttnBwdSm90INS1_25CollectiveMainloopBwdSm90ILi2ELi2ELi2EN4cute5tupleIJNS5_1CILi1EEES8_S8_EEENS6_IJNS7_ILi128EEESA_NS7_ILi64EEEEEENS_10bfloat16_tEfNS_4arch4Sm90ELb1ELb0ELb0ELb0ELb0ELb1ELb0ELb0ELi2ELi1ELi2ELi2ELb0EEENS1_21CollectiveEpilogueBwdISC_SD_SF_Li256ELb0ELb0ELi1EEENS1_25SingleTileBwdLPTSchedulerILb0ELi128ELb0EEEEEEEEEvNT_6ParamsE)
        /*0110*/ 	.word	0x000000a8


	//----- nvinfo : EIATTR_FRAME_SIZE
	.align		4
.L_64:
        /*0114*/ 	.byte	0x04, 0x11
        /*0116*/ 	.short	(.L_66 - .L_65)
	.align		4
.L_65:
        /*0118*/ 	.word	index@(_ZN7cutlass13device_kernelIN5flash11enable_sm90INS1_16FlashAttnBwdSm90INS1_25CollectiveMainloopBwdSm90ILi2ELi2ELi2EN4cute5tupleIJNS5_1CILi1EEES8_S8_EEENS6_IJNS7_ILi128EEESA_NS7_ILi64EEEEEENS_10bfloat16_tEfNS_4arch4Sm90ELb1ELb0ELb0ELb0ELb0ELb1ELb0ELb0ELi2ELi1ELi2ELi2ELb0EEENS1_21CollectiveEpilogueBwdISC_SD_SF_Li256ELb0ELb0ELi1EEENS1_25SingleTileBwdLPTSchedulerILb0ELi128ELb0EEEEEEEEEvNT_6ParamsE)
        /*011c*/ 	.word	0x00000048


	//----- nvinfo : EIATTR_REGCOUNT
	.align		4
.L_66:
        /*0120*/ 	.byte	0x04, 0x2f
        /*0122*/ 	.short	(.L_68 - .L_67)
	.align		4
.L_67:
        /*0124*/ 	.word	index@(_ZN7cutlass13device_kernelIN5flash11enable_sm90INS1_16FlashAttnBwdSm90INS1_25CollectiveMainloopBwdSm90ILi2ELi2ELi2EN4cute5tupleIJNS5_1CILi1EEES8_S8_EEENS6_IJNS7_ILi128EEESA_NS7_ILi64EEEEEENS_10bfloat16_tEfNS_4arch4Sm90ELb0ELb1ELb0ELb1ELb1ELb1ELb0ELb0ELi2ELi1ELi2ELi2ELb0EEENS1_24CollectiveEpilogueBwdGQAISC_fSF_Li256ELb1ELb1EEENS1_19SingleTileSchedulerILb1ELb0ELb0ELi128EEEEEEEEEvNT_6ParamsE)
        /*0128*/ 	.word	0x000000a8


	//----- nvinfo : EIATTR_FRAME_SIZE
	.align		4
.L_68:
        /*012c*/ 	.byte	0x04, 0x11
        /*012e*/ 	.short	(.L_70 - .L_69)
	.align		4
.L_69:
        /*0130*/ 	.word	index@(_ZN7cutlass13device_kernelIN5flash11enable_sm90INS1_16FlashAttnBwdSm90INS1_25CollectiveMainloopBwdSm90ILi2ELi2ELi2EN4cute5tupleIJNS5_1CILi1EEES8_S8_EEENS6_IJNS7_ILi128EEESA_NS7_ILi64EEEEEENS_10bfloat16_tEfNS_4arch4Sm90ELb0ELb1ELb0ELb1ELb1ELb1ELb0ELb0ELi2ELi1ELi2ELi2ELb0EEENS1_24CollectiveEpilogueBwdGQAISC_fSF_Li256ELb1ELb1EEENS1_19SingleTileSchedulerILb1ELb0ELb0ELi128EEEEEEEEEvNT_6ParamsE)
        /*0134*/ 	.word	0x00000050


	//----- nvinfo : EIATTR_REGCOUNT
	.align		4
.L_70:
        /*0138*/ 	.byte	0x04, 0x2f
        /*013a*/ 	.short	(.L_72 - .L_71)
	.align		4
.L_71:
        /*013c*/ 	.word	index@(_ZN7cutlass13device_kernelIN5flash11enable_sm90INS1_16FlashAttnBwdSm90INS1_25CollectiveMainloopBwdSm90ILi2ELi2ELi2EN4cute5tupleIJNS5_1CILi1EEES8_S8_EEENS6_IJNS7_ILi128EEESA_NS7_ILi64EEEEEENS_10bfloat16_tEfNS_4arch4Sm90ELb0ELb1ELb0ELb1ELb0ELb1ELb0ELb0ELi2ELi1ELi2ELi2ELb0EEENS1_24CollectiveEpilogueBwdGQAISC_fSF_Li256ELb1ELb0EEENS1_19SingleTileSchedulerILb1ELb0ELb0ELi128EEEEEEEEEvNT_6ParamsE)
        /*0140*/ 	.word	0x000000a8


	//----- nvinfo : EIATTR_FRAME_SIZE
	.align		4
.L_72:
        /*0144*/ 	.byte	0x04, 0x11
        /*0146*/ 	.short	(.L_74 - .L_73)
	.align		4
.L_73:
        /*0148*/ 	.word	index@(_ZN7cutlass13device_kernelIN5flash11enable_sm90INS1_16FlashAttnBwdSm90INS1_25CollectiveMainloopBwdSm90ILi2ELi2ELi2EN4cute5tupleIJNS5_1CILi1EEES8_S8_EEENS6_IJNS7_ILi128EEESA_NS7_ILi64EEEEEENS_10bfloat16_tEfNS_4arch4Sm90ELb0ELb1ELb0ELb1ELb0ELb1ELb0ELb0ELi2ELi1ELi2ELi2ELb0EEENS1_24CollectiveEpilogueBwdGQAISC_fSF_Li256ELb1ELb0EEENS1_19SingleTileSchedulerILb1ELb0ELb0ELi128EEEEEEEEEvNT_6ParamsE)
        /*014c*/ 	.word	0x00000050


	//----- nvinfo : EIATTR_REGCOUNT
	.align		4
.L_74:
        /*0150*/ 	.byte	0x04, 0x2f
        /*0152*/ 	.short	(.L_76 - .L_75)
	.align		4
.L_75:
        /*0154*/ 	.word	index@(_ZN7cutlass13device_kernelIN5flash11enable_sm90INS1_16FlashAttnBwdSm90INS1_25CollectiveMainloopBwdSm90ILi2ELi2ELi2EN4cute5tupleIJNS5_1CILi1EEES8_S8_EEENS6_IJNS7_ILi128EEESA_NS7_ILi64EEEEEENS_10bfloat16_tEfNS_4arch4Sm90ELb0ELb1ELb0ELb1ELb1ELb1ELb0ELb0ELi2ELi1ELi2ELi2ELb0EEENS1_21CollectiveEpilogueBwdISC_SD_SF_Li256ELb1ELb0ELi1EEENS1_19SingleTileSchedulerILb1ELb0ELb0ELi128EEEEEEEEEvNT_6ParamsE)
        /*0158*/ 	.word	0x000000a8


	//----- nvinfo : EIATTR_FRAME_SIZE
	.align		4
.L_76:
        /*015c*/ 	.byte	0x04, 0x11
        /*015e*/ 	.short	(.L_78 - .L_77)
	.align		4
.L_77:
        /*0160*/ 	.word	index@(_ZN7cutlass13device_kernelIN5flash11enable_sm90INS1_16FlashAttnBwdSm90INS1_25CollectiveMainloopBwdSm90ILi2ELi2ELi2EN4cute5tupleIJNS5_1CILi1EEES8_S8_EEENS6_IJNS7_ILi128EEESA_NS7_ILi64EEEEEENS_10bfloat16_tEfNS_4arch4Sm90ELb0ELb1ELb0ELb1ELb1ELb1ELb0ELb0ELi2ELi1ELi2ELi2ELb0EEENS1_21CollectiveEpilogueBwdISC_SD_SF_Li256ELb1ELb0ELi1EEENS1_19SingleTileSchedulerILb1ELb0ELb0ELi128EEEEEEEEEvNT_6ParamsE)
        /*0164*/ 	.word	0x00000050


	//----- nvinfo : EIATTR_REGCOUNT
	.align		4
.L_78:
        /*0168*/ 	.byte	0x04, 0x2f
        /*016a*/ 	.short	(.L_80 - .L_79)
	.align		4
.L_79:
        /*016c*/ 	.word	index@(_ZN7cutlass13device_kernelIN5flash11enable_sm90INS1_16FlashAttnBwdSm90INS1_25CollectiveMainloopBwdSm90ILi2ELi2ELi2EN4cute5tupleIJNS5_1CILi1EEES8_S8_EEENS6_IJNS7_ILi128EEESA_NS7_ILi64EEEEEENS_10bfloat16_tEfNS_4arch4Sm90ELb0ELb1ELb0ELb1ELb0ELb1ELb0ELb0ELi2ELi1ELi2ELi2ELb0EEENS1_21CollectiveEpilogueBwdISC_SD_SF_Li256ELb1ELb0ELi1EEENS1_19SingleTileSchedulerILb1ELb0ELb0ELi128EEEEEEEEEvNT_6ParamsE)
        /*0170*/ 	.word	0x000000a8


	//----- nvinfo : EIATTR_FRAME_SIZE
	.align		4
.L_80:
        /*0174*/ 	.byte	0x04, 0x11
        /*0176*/ 	.short	(.L_82 - .L_81)
	.align		4
.L_81:
        /*0178*/ 	.word	index@(_ZN7cutlass13device_kernelIN5flash11enable_sm90INS1_16FlashAttnBwdSm90INS1_25CollectiveMainloopBwdSm90ILi2ELi2ELi2EN4cute5tupleIJNS5_1CILi1EEES8_S8_EEENS6_IJNS7_ILi128EEESA_NS7_ILi64EEEEEENS_10bfloat16_tEfNS_4arch4Sm90ELb0ELb1ELb0ELb1ELb0ELb1ELb0ELb0ELi2ELi1ELi2ELi2ELb0EEENS1_21CollectiveEpilogueBwdISC_SD_SF_Li256ELb1ELb0ELi1EEENS1_19SingleTileSchedulerILb1ELb0ELb0ELi128EEEEEEEEEvNT_6ParamsE)
        /*017c*/ 	.word	0x00000050


	//----- nvinfo : EIATTR_REGCOUNT
	.align		4
.L_82:
        /*0180*/ 	.byte	0x04, 0x2f
        /*0182*/ 	.short	(.L_84 - .L_83)
	.align		4
.L_83:
        /*0184*/ 	.word	index@(_ZN7cutlass13device_kernelIN5flash11enable_sm90INS1_16FlashAttnBwdSm90INS1_25CollectiveMainloopBwdSm90ILi2ELi2ELi2EN4cute5tupleIJNS5_1CILi1EEES8_S8_EEENS6_IJNS7_ILi128EEESA_NS7_ILi64EEEEEENS_10bfloat16_tEfNS_4arch4Sm90ELb0ELb1ELb0ELb0ELb1ELb1ELb0ELb0ELi2ELi1ELi2ELi2ELb0EEENS1_24CollectiveEpilogueBwdGQAISC_fSF_Li256ELb0ELb1EEENS1_19SingleTileSchedulerILb0ELb0ELb0ELi128EEEEEEEEEvNT_6ParamsE)
        /*0188*/ 	.word	0x000000a8


	//----- nvinfo : EIATTR_FRAME_SIZE
	.align		4
.L_84:
        /*018c*/ 	.byte	0x04, 0x11
        /*018e*/ 	.short	(.L_86 - .L_85)
	.align		4
.L_85:
        /*0190*/ 	.word	index@(_ZN7cutlass13device_kernelIN5flash11enable_sm90INS1_16FlashAttnBwdSm90INS1_25CollectiveMainloopBwdSm90ILi2ELi2ELi2EN4cute5tupleIJNS5_1CILi1EEES8_S8_EEENS6_IJNS7_ILi128EEESA_NS7_ILi64EEEEEENS_10bfloat16_tEfNS_4arch4Sm90ELb0ELb1ELb0ELb0ELb1ELb1ELb0ELb0ELi2ELi1ELi2ELi2ELb0EEENS1_24CollectiveEpilogueBwdGQAISC_fSF_Li256ELb0ELb1EEENS1_19SingleTileSchedulerILb0ELb0ELb0ELi128EEEEEEEEEvNT_6ParamsE)
        /*0194*/ 	.word	0x00000040


	//----- nvinfo : EIATTR_REGCOUNT
	.align		4
.L_86:
        /*0198*/ 	.byte	0x04, 0x2f
        /*019a*/ 	.short	(.L_88 - .L_87)
	.align		4
.L_87:
        /*019c*/ 	.word	index@(_ZN7cutlass13device_kernelIN5flash11enable_sm90INS1_16FlashAttnBwdSm90INS1_25CollectiveMainloopBwdSm90ILi2ELi2ELi2EN4cute5tupleIJNS5_1CILi1EEES8_S8_EEENS6_IJNS7_ILi128EEESA_NS7_ILi64EEEEEENS_10bfloat16_tEfNS_4arch4Sm90ELb0ELb1ELb0ELb0ELb0ELb1ELb0ELb0ELi2ELi1ELi2ELi2ELb0EEENS1_24CollectiveEpilogueBwdGQAISC_fSF_Li256ELb0ELb0EEENS1_19SingleTileSchedulerILb0ELb0ELb0ELi128EEEEEEEEEvNT_6ParamsE)
        /*01a0*/ 	.word	0x000000a8


	//----- nvinfo : EIATTR_FRAME_SIZE
	.align		4
.L_88:
        /*01a4*/ 	.byte	0x04, 0x11
        /*01a6*/ 	.short	(.L_90 - .L_89)
	.align		4
.L_89:
        /*01a8*/ 	.word	index@(_ZN7cutlass13device_kernelIN5flash11enable_sm90INS1_16FlashAttnBwdSm90INS1_25CollectiveMainloopBwdSm90ILi2ELi2ELi2EN4cute5tupleIJNS5_1CILi1EEES8_S8_EEENS6_IJNS7_ILi128EEESA_NS7_ILi64EEEEEENS_10bfloat16_tEfNS_4arch4Sm90ELb0ELb1ELb0ELb0ELb0ELb1ELb0ELb0ELi2ELi1ELi2ELi2ELb0EEENS1_24CollectiveEpilogueBwdGQAISC_fSF_Li256ELb0ELb0EEENS1_19SingleTileSchedulerILb0ELb0ELb0ELi128EEEEEEEEEvNT_6ParamsE)
        /*01ac*/ 	.word	0x00000040


	//----- nvinfo : EIATTR_REGCOUNT
	.align		4
.L_90:
        /*01b0*/ 	.byte	0x04, 0x2f
        /*01b2*/ 	.short	(.L_92 - .L_91)
	.align		4
.L_91:
        /*01b4*/ 	.word	index@(_ZN7cutlass13device_kernelIN5flash11enable_sm90INS1_16FlashAttnBwdSm90INS1_25CollectiveMainloopBwdSm90ILi2ELi2ELi2EN4cute5tupleIJNS5_1CILi1EEES8_S8_EEENS6_IJNS7_ILi128EEESA_NS7_ILi64EEEEEENS_10bfloat16_tEfNS_4arch4Sm90ELb0ELb1ELb0ELb0ELb1ELb1ELb0ELb0ELi2ELi1ELi2ELi2ELb0EEENS1_21CollectiveEpilogueBwdISC_SD_SF_Li256ELb0ELb0ELi1EEENS1_19SingleTileSchedulerILb0ELb0ELb0ELi128EEEEEEEEEvNT_6ParamsE)
        /*01b8*/ 	.word	0x000000a8


	//----- nvinfo : EIATTR_FRAME_SIZE
	.align		4
.L_92:
        /*01bc*/ 	.byte	0x04, 0x11
        /*01be*/ 	.short	(.L_94 - .L_93)
	.align		4
.L_93:
        /*01c0*/ 	.word	index@(_ZN7cutlass13device_kernelIN5flash11enable_sm90INS1_16FlashAttnBwdSm90INS1_25CollectiveMainloopBwdSm90ILi2ELi2ELi2EN4cute5tupleIJNS5_1CILi1EEES8_S8_EEENS6_IJNS7_ILi128EEESA_NS7_ILi64EEEEEENS_10bfloat16_tEfNS_4arch4Sm90ELb0ELb1ELb0ELb0ELb1ELb1ELb0ELb0ELi2ELi1ELi2ELi2ELb0EEENS1_21CollectiveEpilogueBwdISC_SD_SF_Li256ELb0ELb0ELi1EEENS1_19SingleTileSchedulerILb0ELb0ELb0ELi128EEEEEEEEEvNT_6ParamsE)
        /*01c4*/ 	.word	0x00000040


	//----- nvinfo : EIATTR_REGCOUNT
	.align		4
.L_94:
        /*01c8*/ 	.byte	0x04, 0x2f
        /*01ca*/ 	.short	(.L_96 - .L_95)
	.align		4
.L_95:
        /*01cc*/ 	.word	index@(_ZN7cutlass13device_kernelIN5flash11enable_sm90INS1_16FlashAttnBwdSm90INS1_25CollectiveMainloopBwdSm90ILi2ELi2ELi2EN4cute5tupleIJNS5_1CILi1EEES8_S8_EEENS6_IJNS7_ILi128EEESA_NS7_ILi64EEEEEENS_10bfloat16_tEfNS_4arch4Sm90ELb0ELb1ELb0ELb0ELb0ELb1ELb0ELb0ELi2ELi1ELi2ELi2ELb0EEENS1_21CollectiveEpilogueBwdISC_SD_SF_Li256ELb0ELb0ELi1EEENS1_19SingleTileSchedulerILb0ELb0ELb0ELi128EEEEEEEEEvNT_6ParamsE)
        /*01d0*/ 	.word	0x000000a8


	//----- nvinfo : EIATTR_FRAME_SIZE
	.align		4
.L_96:
        /*01d4*/ 	.byte	0x04, 0x11
        /*01d6*/ 	.short	(.L_98 - .L_97)
	.align		4
.L_97:
        /*01d8*/ 	.word	index@(_ZN7cutlass13device_kernelIN5flash11enable_sm90INS1_16FlashAttnBwdSm90INS1_25CollectiveMainloopBwdSm90ILi2ELi2ELi2EN4cute5tupleIJNS5_1CILi1EEES8_S8_EEENS6_IJNS7_ILi128EEESA_NS7_ILi64EEEEEENS_10bfloat16_tEfNS_4arch4Sm90ELb0ELb1ELb0ELb0ELb0ELb1ELb0ELb0ELi2ELi1ELi2ELi2ELb0EEENS1_21CollectiveEpilogueBwdISC_SD_SF_Li256ELb0ELb0ELi1EEENS1_19SingleTileSchedulerILb0ELb0ELb0ELi128EEEEEEEEEvNT_6ParamsE)
        /*01dc*/ 	.word	0x00000040


	//----- nvinfo : EIATTR_REGCOUNT
	.align		4
.L_98:
        /*01e0*/ 	.byte	0x04, 0x2f
        /*01e2*/ 	.short	(.L_100 - .L_99)
	.align		4
.L_99:
        /*01e4*/ 	.word	index@(_ZN7cutlass13device_kernelIN5flash11enable_sm90INS1_16FlashAttnBwdSm90INS1_25CollectiveMainloopBwdSm90ILi2ELi2ELi2EN4cute5tupleIJNS5_1CILi1EEES8_S8_EEENS6_IJNS7_ILi128EEESA_NS7_ILi64EEEEEENS_10bfloat16_tEfNS_4arch4Sm90ELb0ELb0ELb0ELb1ELb1ELb1ELb0ELb0ELi2ELi1ELi2ELi2ELb0EEENS1_24CollectiveEpilogueBwdGQAISC_fSF_Li256ELb1ELb1EEENS1_19SingleTileSchedulerILb1ELb0ELb0ELi128EEEEEEEEEvNT_6ParamsE)
        /*01e8*/ 	.word	0x000000a8


	//----- nvinfo : EIATTR_FRAME_SIZE
	.align		4
.L_100:
        /*01ec*/ 	.byte	0x04, 0x11
        /*01ee*/ 	.short	(.L_102 - .L_101)
	.align		4
.L_101:
        /*01f0*/ 	.word	index@(_ZN7cutlass13device_kernelIN5flash11enable_sm90INS1_16FlashAttnBwdSm90INS1_25CollectiveMainloopBwdSm90ILi2ELi2ELi2EN4cute5tupleIJNS5_1CILi1EEES8_S8_EEENS6_IJNS7_ILi128EEESA_NS7_ILi64EEEEEENS_10bfloat16_tEfNS_4arch4Sm90ELb0ELb0ELb0ELb1ELb1ELb1ELb0ELb0ELi2ELi1ELi2ELi2ELb0EEENS1_24CollectiveEpilogueBwdGQAISC_fSF_Li256ELb1ELb1EEENS1_19SingleTileSchedulerILb1ELb0ELb0ELi128EEEEEEEEEvNT_6ParamsE)
        /*01f4*/ 	.word	0x00000018


	//----- nvinfo : EIATTR_REGCOUNT
	.align		4
.L_102:
        /*01f8*/ 	.byte	0x04, 0x2f
        /*01fa*/ 	.short	(.L_104 - .L_103)
	.align		4
.L_103:
        /*01fc*/ 	.word	index@(_ZN7cutlass13device_kernelIN5flash11enable_sm90INS1_16FlashAttnBwdSm90INS1_25CollectiveMainloopBwdSm90ILi2ELi2ELi2EN4cute5tupleIJNS5_1CILi1EEES8_S8_EEENS6_IJNS7_ILi128EEESA_NS7_ILi64EEEEEENS_10bfloat16_tEfNS_4arch4Sm90ELb0ELb0ELb0ELb1ELb0ELb1ELb0ELb0ELi2ELi1ELi2ELi2ELb0EEENS1_24CollectiveEpilogueBwdGQAISC_fSF_Li256ELb1ELb0EEENS1_19SingleTileSchedulerILb1ELb0ELb0ELi128EEEEEEEEEvNT_6ParamsE)
        /*0200*/ 	.word	0x000000a8


	//----- nvinfo : EIATTR_FRAME_SIZE
	.align		4
.L_104:
        /*0204*/ 	.byte	0x04, 0x11
        /*0206*/ 	.short	(.L_106 - .L_105)
	.align		4
.L_105:
        /*0208*/ 	.word	index@(_ZN7cutlass13device_kernelIN5flash11enable_sm90INS1_16FlashAttnBwdSm90INS1_25CollectiveMainloopBwdSm90ILi2ELi2ELi2EN4cute5tupleIJNS5_1CILi1EEES8_S8_EEENS6_IJNS7_ILi128EEESA_NS7_ILi64EEEEEENS_10bfloat16_tEfNS_4arch4Sm90ELb0ELb0ELb0ELb1ELb0ELb1ELb0ELb0ELi2ELi1ELi2ELi2ELb0EEENS1_24CollectiveEpilogueBwdGQAISC_fSF_Li256ELb1ELb0EEENS1_19SingleTileSchedulerILb1ELb0ELb0ELi128EEEEEEEEEvNT_6ParamsE)
        /*020c*/ 	.word	0x00000018


	//----- nvinfo : EIATTR_REGCOUNT
	.align		4
.L_106:
        /*0210*/ 	.byte	0x04, 0x2f
        /*0212*/ 	.short	(.L_108 - .L_107)
	.align		4
.L_107:
        /*0214*/ 	.word	index@(_ZN7cutlass13device_kernelIN5flash11enable_sm90INS1_16FlashAttnBwdSm90INS1_25CollectiveMainloopBwdSm90ILi2ELi2ELi2EN4cute5tupleIJNS5_1CILi1EEES8_S8_EEENS6_IJNS7_ILi128EEESA_NS7_ILi64EEEEEENS_10bfloat16_tEfNS_4arch4Sm90ELb0ELb0ELb0ELb1ELb1ELb1ELb0ELb0ELi2ELi1ELi2ELi2ELb0EEENS1_21CollectiveEpilogueBwdISC_SD_SF_Li256ELb1ELb0ELi1EEENS1_19SingleTileSchedulerILb1ELb0ELb0ELi128EEEEEEEEEvNT_6ParamsE)
        /*0218*/ 	.word	0x000000a8


	//----- nvinfo : EIATTR_FRAME_SIZE
	.align		4
.L_108:
        /*021c*/ 	.byte	0x04, 0x11
        /*021e*/ 	.short	(.L_110 - .L_109)
	.align		4
.L_109:
        /*0220*/ 	.word	index@(_ZN7cutlass13device_kernelIN5flash11enable_sm90INS1_16FlashAttnBwdSm90INS1_25CollectiveMainloopBwdSm90ILi2ELi2ELi2EN4cute5tupleIJNS5_1CILi1EEES8_S8_EEENS6_IJNS7_ILi128EEESA_NS7_ILi64EEEEEENS_10bfloat16_tEfNS_4arch4Sm90ELb0ELb0ELb0ELb1ELb1ELb1ELb0ELb0ELi2ELi1ELi2ELi2ELb0EEENS1_21CollectiveEpilogueBwdISC_SD_SF_Li256ELb1ELb0ELi1EEENS1_19SingleTileSchedulerILb1ELb0ELb0ELi128EEEEEEEEEvNT_6ParamsE)
        /*0224*/ 	.word	0x00000018


	//----- nvinfo : EIATTR_REGCOUNT
	.align		4
.L_110:
        /*0228*/ 	.byte	0x04, 0x2f
        /*022a*/ 	.short	(.L_112 - .L_111)
	.align		4
.L_111:
        /*022c*/ 	.word	index@(_ZN7cutlass13device_kernelIN5flash11enable_sm90INS1_16FlashAttnBwdSm90INS1_25CollectiveMainloopBwdSm90ILi2ELi2ELi2EN4cute5tupleIJNS5_1CILi1EEES8_S8_EEENS6_IJNS7_ILi128EEESA_NS7_ILi64EEEEEENS_10bfloat16_tEfNS_4arch4Sm90ELb0ELb0ELb0ELb1ELb0ELb1ELb0ELb0ELi2ELi1ELi2ELi2ELb0EEENS1_21CollectiveEpilogueBwdISC_SD_SF_Li256ELb1ELb0ELi1EEENS1_19SingleTileSchedulerILb1ELb0ELb0ELi128EEEEEEEEEvNT_6ParamsE)
        /*0230*/ 	.word	0x000000a8


	//----- nvinfo : EIATTR_FRAME_SIZE
	.align		4
.L_112:
        /*0234*/ 	.byte	0x04, 0x11
        /*0236*/ 	.short	(.L_114 - .L_113)
	.align		4
.L_113:
        /*0238*/ 	.word	index@(_ZN7cutlass13device_kernelIN5flash11enable_sm90INS1_16FlashAttnBwdSm90INS1_25CollectiveMainloopBwdSm90ILi2ELi2ELi2EN4cute5tupleIJNS5_1CILi1EEES8_S8_EEENS6_IJNS7_ILi128EEESA_NS7_ILi64EEEEEENS_10bfloat16_tEfNS_4arch4Sm90ELb0ELb0ELb0ELb1ELb0ELb1ELb0ELb0ELi2ELi1ELi2ELi2ELb0EEENS1_21CollectiveEpilogueBwdISC_SD_SF_Li256ELb1ELb0ELi1EEENS1_19SingleTileSchedulerILb1ELb0ELb0ELi128EEEEEEEEEvNT_6ParamsE)
        /*023c*/ 	.word	0x00000018


	//----- nvinfo : EIATTR_REGCOUNT
	.align		4
.L_114:
        /*0240*/ 	.byte	0x04, 0x2f
        /*0242*/ 	.short	(.L_116 - .L_115)
	.align		4
.L_115:
        /*0244*/ 	.word	index@(_ZN7cutlass13device_kernelIN5flash11enable_sm90INS1_16FlashAttnBwdSm90INS1_25CollectiveMainloopBwdSm90ILi2ELi2ELi2EN4cute5tupleIJNS5_1CILi1EEES8_S8_EEENS6_IJNS7_ILi128EEESA_NS7_ILi64EEEEEENS_10bfloat16_tEfNS_4arch4Sm90ELb0ELb0ELb0ELb0ELb1ELb1ELb0ELb0ELi2ELi1ELi2ELi2ELb0EEENS1_24CollectiveEpilogueBwdGQAISC_fSF_Li256ELb0ELb1EEENS1_19SingleTileSchedulerILb0ELb0ELb0ELi128EEEEEEEEEvNT_6ParamsE)
        /*0248*/ 	.word	0x000000a8


	//----- nvinfo : EIATTR_FRAME_SIZE
	.align		4
.L_116:
        /*024c*/ 	.byte	0x04, 0x11
        /*024e*/ 	.short	(.L_118 - .L_117)
	.align		4
.L_117:
        /*0250*/ 	.word	index@(_ZN7cutlass13device_kernelIN5flash11enable_sm90INS1_16FlashAttnBwdSm90INS1_25CollectiveMainloopBwdSm90ILi2ELi2ELi2EN4cute5tupleIJNS5_1CILi1EEES8_S8_EEENS6_IJNS7_ILi128EEESA_NS7_ILi64EEEEEENS_10bfloat16_tEfNS_4arch4Sm90ELb0ELb0ELb0ELb0ELb1ELb1ELb0ELb0ELi2ELi1ELi2ELi2ELb0EEENS1_24CollectiveEpilogueBwdGQAISC_fSF_Li256ELb0ELb1EEENS1_19SingleTileSchedulerILb0ELb0ELb0ELi128EEEEEEEEEvNT_6ParamsE)
        /*0254*/ 	.word	0x00000010


	//----- nvinfo : EIATTR_REGCOUNT
	.align		4
.L_118:
        /*0258*/ 	.byte	0x04, 0x2f
        /*025a*/ 	.short	(.L_120 - .L_119)
	.align		4
.L_119:
        /*025c*/ 	.word	index@(_ZN7cutlass13device_kernelIN5flash11enable_sm90INS1_16FlashAttnBwdSm90INS1_25CollectiveMainloopBwdSm90ILi2ELi2ELi2EN4cute5tupleIJNS5_1CILi1EEES8_S8_EEENS6_IJNS7_ILi128EEESA_NS7_ILi64EEEEEENS_10bfloat16_tEfNS_4arch4Sm90ELb0ELb0ELb0ELb0ELb0ELb1ELb0ELb0ELi2ELi1ELi2ELi2ELb0EEENS1_24CollectiveEpilogueBwdGQAISC_fSF_Li256ELb0ELb0EEENS1_19SingleTileSchedulerILb0ELb0ELb0ELi128EEEEEEEEEvNT_6ParamsE)
        /*0260*/ 	.word	0x000000a8


	//----- nvinfo : EIATTR_FRAME_SIZE
	.align		4
.L_120:
        /*0264*/ 	.byte	0x04, 0x11
        /*0266*/ 	.short	(.L_122 - .L_121)
	.align		4
.L_121:
        /*0268*/ 	.word	index@(_ZN7cutlass13device_kernelIN5flash11enable_sm90INS1_16FlashAttnBwdSm90INS1_25CollectiveMainloopBwdSm90ILi2ELi2ELi2EN4cute5tupleIJNS5_1CILi1EEES8_S8_EEENS6_IJNS7_ILi128EEESA_NS7_ILi64EEEEEENS_10bfloat16_tEfNS_4arch4Sm90ELb0ELb0ELb0ELb0ELb0ELb1ELb0ELb0ELi2ELi1ELi2ELi2ELb0EEENS1_24CollectiveEpilogueBwdGQAISC_fSF_Li256ELb0ELb0EEENS1_19SingleTileSchedulerILb0ELb0ELb0ELi128EEEEEEEEEvNT_6ParamsE)
        /*026c*/ 	.word	0x00000010


	//----- nvinfo : EIATTR_REGCOUNT
	.align		4
.L_122:
        /*0270*/ 	.byte	0x04, 0x2f
        /*0272*/ 	.short	(.L_124 - .L_123)
	.align		4
.L_123:
        /*0274*/ 	.word	index@(_ZN7cutlass13device_kernelIN5flash11enable_sm90INS1_16FlashAttnBwdSm90INS1_25CollectiveMainloopBwdSm90ILi2ELi2ELi2EN4cute5tupleIJNS5_1CILi1EEES8_S8_EEENS6_IJNS7_ILi128EEESA_NS7_ILi64EEEEEENS_10bfloat16_tEfNS_4arch4Sm90ELb0ELb0ELb0ELb0ELb1ELb1ELb0ELb0ELi2ELi1ELi2ELi2ELb0EEENS1_21CollectiveEpilogueBwdISC_SD_SF_Li256ELb0ELb0ELi1EEENS1_19SingleTileSchedulerILb0ELb0ELb0ELi128EEEEEEEEEvNT_6ParamsE)
        /*0278*/ 	.word	0x000000a8


	//----- nvinfo : EIATTR_FRAME_SIZE
	.align		4
.L_124:
        /*027c*/ 	.byte	0x04, 0x11
        /*027e*/ 	.short	(.L_126 - .L_125)
	.align		4
.L_125:
        /*0280*/ 	.word	index@(_ZN7cutlass13device_kernelIN5flash11enable_sm90INS1_16FlashAttnBwdSm90INS1_25CollectiveMainloopBwdSm90ILi2ELi2ELi2EN4cute5tupleIJNS5_1CILi1EEES8_S8_EEENS6_IJNS7_ILi128EEESA_NS7_ILi64EEEEEENS_10bfloat16_tEfNS_4arch4Sm90ELb0ELb0ELb0ELb0ELb1ELb1ELb0ELb0ELi2ELi1ELi2ELi2ELb0EEENS1_21CollectiveEpilogueBwdISC_SD_SF_Li256ELb0ELb0ELi1EEENS1_19SingleTileSchedulerILb0ELb0ELb0ELi128EEEEEEEEEvNT_6ParamsE)
        /*0284*/ 	.word	0x00000010


	//----- nvinfo : EIATTR_REGCOUNT
	.align		4
.L_126:
        /*0288*/ 	.byte	0x04, 0x2f
        /*028a*/ 	.short	(.L_128 - .L_127)
	.align		4
.L_127:
        /*028c*/ 	.word	index@(_ZN7cutlass13device_kernelIN5flash11enable_sm90INS1_16FlashAttnBwdSm90INS1_25CollectiveMainloopBwdSm90ILi2ELi2ELi2EN4cute5tupleIJNS5_1CILi1EEES8_S8_EEENS6_IJNS7_ILi128EEESA_NS7_ILi64EEEEEENS_10bfloat16_tEfNS_4arch4Sm90ELb0ELb0ELb0ELb0ELb0ELb1ELb0ELb0ELi2ELi1ELi2ELi2ELb0EEENS1_21CollectiveEpilogueBwdISC_SD_SF_Li256ELb0ELb0ELi1EEENS1_19SingleTileSchedulerILb0ELb0ELb0ELi128EEEEEEEEEvNT_6ParamsE)
        /*0290*/ 	.word	0x000000a8


	//----- nvinfo : EIATTR_FRAME_SIZE
	.align		4
.L_128:
        /*0294*/ 	.byte	0x04, 0x11
        /*0296*/ 	.short	(.L_130 - .L_129)
	.align		4
.L_129:
        /*0298*/ 	.word	index@(_ZN7cutlass13device_kernelIN5flash11enable_sm90INS1_16FlashAttnBwdSm90INS1_25CollectiveMainloopBwdSm90ILi2ELi2ELi2EN4cute5tupleIJNS5_1CILi1EEES8_S8_EEENS6_IJNS7_ILi128EEESA_NS7_ILi64EEEEEENS_10bfloat16_tEfNS_4arch4Sm90ELb0ELb0ELb0ELb0ELb0ELb1ELb0ELb0ELi2ELi1ELi2ELi2ELb0EEENS1_21CollectiveEpilogueBwdISC_SD_SF_Li256ELb0ELb0ELi1EEENS1_19SingleTileSchedulerILb0ELb0ELb0ELi128EEEEEEEEEvNT_6ParamsE)
        /*029c*/ 	.word	0x00000010


	//----- nvinfo : EIATTR_REGCOUNT
	.align		4
.L_130:
        /*02a0*/ 	.byte	0x04, 0x2f
        /*02a2*/ 	.short	(.L_132 - .L_131)
	.align		4
.L_131:
        /*02a4*/ 	.word	index@(_ZN7cutlass13device_kernelIN5flash22FlashAttnBwdPreprocessIN4cute5tupleIJNS3_1CILi96EEENS5_ILi64EEEEEENS_10bfloat16_tEfNS_4arch4Sm90ELb1ELb1EEEEEvNT_6ParamsE)
        /*02a8*/ 	.word	0x00000030


	//----- nvinfo : EIATTR_FRAME_SIZE
	.align		4
.L_132:
        /*02ac*/ 	.byte	0x04, 0x11
        /*02ae*/ 	.short	(.L_134 - .L_133)
	.align		4
.L_133:
        /*02b0*/ 	.word	index@(_ZN7cutlass13device_kernelIN5flash22FlashAttnBwdPreprocessIN4cute5tupleIJNS3_1CILi96EEENS5_ILi64EEEEEENS_10bfloat16_tEfNS_4arch4Sm90ELb1ELb1EEEEEvNT_6ParamsE)
        /*02b4*/ 	.word	0x00000000


	//----- nvinfo : EIATTR_REGCOUNT
	.align		4
.L_134:
        /*02b8*/ 	.byte	0x04, 0x2f
        /*02ba*/ 	.short	(.L_136 - .L_135)
	.align		4
.L_135:
        /*02bc*/ 	.word	index@(_ZN7cutlass13device_kernelIN5flash11enable_sm90INS1_16FlashAttnBwdSm90INS1_25CollectiveMainloopBwdSm90ILi2ELi2ELi2EN4cute5tupleIJNS5_1CILi1EEES8_S8_EEENS6_IJNS7_ILi96EEENS7_ILi128EEENS7_ILi64EEEEEENS_10bfloat16_tEfNS_4arch4Sm90ELb1ELb0ELb1ELb1ELb1ELb1ELb0ELb1ELi2ELi1ELi2ELi2ELb0EEENS1_24CollectiveEpilogueBwdGQAISD_fSG_Li256ELb1ELb1EEENS1_25SingleTileBwdLPTSchedulerILb1ELi128ELb1EEEEEEEEEvNT_6ParamsE)
        /*02c0*/ 	.word	0x000000a8


	//----- nvinfo : EIATTR_FRAME_SIZE
	.align		4
.L_136:
        /*02c4*/ 	.byte	0x04, 0x11
        /*02c6*/ 	.short	(.L_138 - .L_137)
	.align		4
.L_137:
        /*02c8*/ 	.word	index@(_ZN7cutlass13device_kernelIN5flash11enable_sm90INS1_16FlashAttnBwdSm90INS1_25CollectiveMainloopBwdSm90ILi2ELi2ELi2EN4cute5tupleIJNS5_1CILi1EEES8_S8_EEENS6_IJNS7_ILi96EEENS7_ILi128EEENS7_ILi64EEEEEENS_10bfloat16_tEfNS_4arch4Sm90ELb1ELb0ELb1ELb1ELb1ELb1ELb0ELb1ELi2ELi1ELi2ELi2ELb0EEENS1_24CollectiveEpilogueBwdGQAISD_fSG_Li256ELb1ELb1EEENS1_25SingleTileBwdLPTSchedulerILb1ELi128ELb1EEEEEEEEEvNT_6ParamsE)
        /*02cc*/ 	.word	0x00000030


	//----- nvinfo : EIATTR_REGCOUNT
	.align		4
.L_138:
        /*02d0*/ 	.byte	0x04, 0x2f
        /*02d2*/ 	.short	(.L_140 - .L_139)
	.align		4
.L_139:
        /*02d4*/ 	.word	index@(_ZN7cutlass13device_kernelIN5flash32FlashAttnBwdPostprocessConvertdQIN4cute5tupleIJNS3_1CILi96EEENS5_ILi64EEEEEENS_10bfloat16_tEfNS_4arch4Sm90ELi256ENS3_8TiledMMAINS3_8MMA_AtomIJNS3_4SM904GMMA27MMA_64x16x16_F32BF16BF16_SSILNSF_5MajorE1ELSH_0ELNSF_7ScaleInE1ELSI_1EEEEEENS3_6LayoutINS4_IJNS5_ILi1EEENS5_ILi2EEESM_EEENS4_IJNS5_ILi0EEESM_SP_EEEEENS4_IJNS3_10UnderscoreESS_SS_EEEEELb1EEEEEvNT_6ParamsE)
        /*02d8*/ 	.word	0x00000030


	//----- nvinfo : EIATTR_FRAME_SIZE
	.align		4
.L_140:
        /*02dc*/ 	.byte	0x04, 0x11
        /*02de*/ 	.short	(.L_142 - .L_141)
	.align		4
.L_141:
        /*02e0*/ 	.word	index@(_ZN7cutlass13device_kernelIN5flash32FlashAttnBwdPostprocessConvertdQIN4cute5tupleIJNS3_1CILi96EEENS5_ILi64EEEEEENS_10bfloat16_tEfNS_4arch4Sm90ELi256ENS3_8TiledMMAINS3_8MMA_AtomIJNS3_4SM904GMMA27MMA_64x16x16_F32BF16BF16_SSILNSF_5MajorE1ELSH_0ELNSF_7ScaleInE1ELSI_1EEEEEENS3_6LayoutINS4_IJNS5_ILi1EEENS5_ILi2EEESM_EEENS4_IJNS5_ILi0EEESM_SP_EEEEENS4_IJNS3_10UnderscoreESS_SS_EEEEELb1EEEEEvNT_6ParamsE)
        /*02e4*/ 	.word	0x00000000


	//----- nvinfo : EIATTR_REGCOUNT
	.align		4
.L_142:
        /*02e8*/ 	.byte	0x04, 0x2f
        /*02ea*/ 	.short	(.L_144 - .L_143)
	.align		4
.L_143:
        /*02ec*/ 	.word	index@(_ZN7cutlass13device_kernelIN5flash11enable_sm90INS1_16FlashAttnBwdSm90INS1_25CollectiveMainloopBwdSm90ILi2ELi2ELi2EN4cute5tupleIJNS5_1CILi1EEES8_S8_EEENS6_IJNS7_ILi96EEENS7_ILi128EEENS7_ILi64EEEEEENS_10bfloat16_tEfNS_4arch4Sm90ELb1ELb0ELb1ELb1ELb0ELb1ELb0ELb1ELi2ELi1ELi2ELi2ELb0EEENS1_24CollectiveEpilogueBwdGQAISD_fSG_Li256ELb1ELb0EEENS1_25SingleTileBwdLPTSchedulerILb1ELi128ELb0EEEEEEEEEvNT_6ParamsE)
        /*02f0*/ 	.word	0x000000a8


	//----- nvinfo : EIATTR_FRAME_SIZE
	.align		4
.L_144:
        /*02f4*/ 	.byte	0x04, 0x11
        /*02f6*/ 	.short	(.L_146 - .L_145)
	.align		4
.L_145:
        /*02f8*/ 	.word	index@(_ZN7cutlass13device_kernelIN5flash11enable_sm90INS1_16FlashAttnBwdSm90INS1_25CollectiveMainloopBwdSm90ILi2ELi2ELi2EN4cute5tupleIJNS5_1CILi1EEES8_S8_EEENS6_IJNS7_ILi96EEENS7_ILi128EEENS7_ILi64EEEEEENS_10bfloat16_tEfNS_4arch4Sm90ELb1ELb0ELb1ELb1ELb0ELb1ELb0ELb1ELi2ELi1ELi2ELi2ELb0EEENS1_24CollectiveEpilogueBwdGQAISD_fSG_Li256ELb1ELb0EEENS1_25SingleTileBwdLPTSchedulerILb1ELi128ELb0EEEEEEEEEvNT_6ParamsE)
        /*02fc*/ 	.word	0x00000050


	//----- nvinfo : EIATTR_REGCOUNT
	.align		4
.L_146:
        /*0300*/ 	.byte	0x04, 0x2f
        /*0302*/ 	.short	(.L_148 - .L_147)
	.align		4
.L_147:
        /*0304*/ 	.word	index@(_ZN7cutlass13device_kernelIN5flash11enable_sm90INS1_16FlashAttnBwdSm90INS1_25CollectiveMainloopBwdSm90ILi2ELi2ELi2EN4cute5tupleIJNS5_1CILi1EEES8_S8_EEENS6_IJNS7_ILi96EEENS7_ILi128EEENS7_ILi64EEEEEENS_10bfloat16_tEfNS_4arch4Sm90ELb1ELb0ELb1ELb1ELb1ELb1ELb0ELb1ELi2ELi1ELi2ELi2ELb0EEENS1_21CollectiveEpilogueBwdISD_SE_SG_Li256ELb1ELb0ELi1EEENS1_25SingleTileBwdLPTSchedulerILb1ELi128ELb1EEEEEEEEEvNT_6ParamsE)
        /*0308*/ 	.word	0x000000a8


	//----- nvinfo : EIATTR_FRAME_SIZE
	.align		4
.L_148:
        /*030c*/ 	.byte	0x04, 0x11
        /*030e*/ 	.short	(.L_150 - .L_149)
	.align		4
.L_149:
        /*0310*/ 	.word	index@(_ZN7cutlass13device_kernelIN5flash11enable_sm90INS1_16FlashAttnBwdSm90INS1_25CollectiveMainloopBwdSm90ILi2ELi2ELi2EN4cute5tupleIJNS5_1CILi1EEES8_S8_EEENS6_IJNS7_ILi96EEENS7_ILi128EEENS7_ILi64EEEEEENS_10bfloat16_tEfNS_4arch4Sm90ELb1ELb0ELb1ELb1ELb1ELb1ELb0ELb1ELi2ELi1ELi2ELi2ELb0EEENS1_21CollectiveEpilogueBwdISD_SE_SG_Li256ELb1ELb0ELi1EEENS1_25SingleTileBwdLPTSchedulerILb1ELi128ELb1EEEEEEEEEvNT_6ParamsE)
        /*0314*/ 	.word	0x00000030


	//----- nvinfo : EIATTR_REGCOUNT
	.align		4
.L_150:
        /*0318*/ 	.byte	0x04, 0x2f
        /*031a*/ 	.short	(.L_152 - .L_151)
	.align		4
.L_151:
        /*031c*/ 	.word	index@(_ZN7cutlass13device_kernelIN5flash11enable_sm90INS1_16FlashAttnBwdSm90INS1_25CollectiveMainloopBwdSm90ILi2ELi2ELi2EN4cute5tupleIJNS5_1CILi1EEES8_S8_EEENS6_IJNS7_ILi96EEENS7_ILi128EEENS7_ILi64EEEEEENS_10bfloat16_tEfNS_4arch4Sm90ELb1ELb0ELb1ELb1ELb0ELb1ELb0ELb1ELi2ELi1ELi2ELi2ELb0EEENS1_21CollectiveEpilogueBwdISD_SE_SG_Li256ELb1ELb0ELi1EEENS1_25SingleTileBwdLPTSchedulerILb1ELi128ELb0EEEEEEEEEvNT_6ParamsE)
        /*0320*/ 	.word	0x000000a8


	//----- nvinfo : EIATTR_FRAME_SIZE
	.align		4
.L_152:
        /*0324*/ 	.byte	0x04, 0x11
        /*0326*/ 	.short	(.L_154 - .L_153)
	.align		4
.L_153:
        /*0328*/ 	.word	index@(_ZN7cutlass13device_kernelIN5flash11enable_sm90INS1_16FlashAttnBwdSm90INS1_25CollectiveMainloopBwdSm90ILi2ELi2ELi2EN4cute5tupleIJNS5_1CILi1EEES8_S8_EEENS6_IJNS7_ILi96EEENS7_ILi128EEENS7_ILi64EEEEEENS_10bfloat16_tEfNS_4arch4Sm90ELb1ELb0ELb1ELb1ELb0ELb1ELb0ELb1ELi2ELi1ELi2ELi2ELb0EEENS1_21CollectiveEpilogueBwdISD_SE_SG_Li256ELb1ELb0ELi1EEENS1_25SingleTileBwdLPTSchedulerILb1ELi128ELb0EEEEEEEEEvNT_6ParamsE)
        /*032c*/ 	.word	0x00000030


	//----- nvinfo : EIATTR_REGCOUNT
	.align		4
.L_154:
        /*0330*/ 	.byte	0x04, 0x2f
        /*0332*/ 	.short	(.L_156 - .L_155)
	.align		4
.L_155:
        /*0334*/ 	.word	index@(_ZN7cutlass13device_kernelIN5flash22FlashAttnBwdPreprocessIN4cute5tupleIJNS3_1CILi96EEENS5_ILi64EEEEEENS_10bfloat16_tEfNS_4arch4Sm90ELb1ELb0EEEEEvNT_6ParamsE)
        /*0338*/ 	.word	0x00000038


	//----- nvinfo : EIATTR_FRAME_SIZE
	.align		4
.L_156:
        /*033c*/ 	.byte	0x04, 0x11
        /*033e*/ 	.short	(.L_158 - .L_157)
	.align		4
.L_157:
        /*0340*/ 	.word	index@(_ZN7cutlass13device_kernelIN5flash22FlashAttnBwdPreprocessIN4cute5tupleIJNS3_1CILi96EEENS5_ILi64EEEEEENS_10bfloat16_tEfNS_4arch4Sm90ELb1ELb0EEEEEvNT_6ParamsE)
        /*0344*/ 	.word	0x00000000


	//----- nvinfo : EIATTR_REGCOUNT
	.align		4
.L_158:
        /*0348*/ 	.byte	0x04, 0x2f
        /*034a*/ 	.short	(.L_160 - .L_159)
	.align		4
.L_159:
        /*034c*/ 	.word	index@(_ZN7cutlass13device_kernelIN5flash11enable_sm90INS1_16FlashAttnBwdSm90INS1_25CollectiveMainloopBwdSm90ILi2ELi2ELi2EN4cute5tupleIJNS5_1CILi1EEES8_S8_EEENS6_IJNS7_ILi96EEENS7_ILi128EEENS7_ILi64EEEEEENS_10bfloat16_tEfNS_4arch4Sm90ELb1ELb0ELb1ELb0ELb1ELb1ELb0ELb1ELi2ELi1ELi2ELi2ELb0EEENS1_24CollectiveEpilogueBwdGQAISD_fSG_Li256ELb0ELb1EEENS1_25SingleTileBwdLPTSchedulerILb0ELi128ELb1EEEEEEEEEvNT_6ParamsE)
        /*0350*/ 	.word	0x000000a8


	//----- nvinfo : EIATTR_FRAME_SIZE
	.align		4
.L_160:
        /*0354*/ 	.byte	0x04, 0x11
        /*0356*/ 	.short	(.L_162 - .L_161)
	.align		4
.L_161:
        /*0358*/ 	.word	index@(_ZN7cutlass13device_kernelIN5flash11enable_sm90INS1_16FlashAttnBwdSm90INS1_25CollectiveMainloopBwdSm90ILi2ELi2ELi2EN4cute5tupleIJNS5_1CILi1EEES8_S8_EEENS6_IJNS7_ILi96EEENS7_ILi128EEENS7_ILi64EEEEEENS_10bfloat16_tEfNS_4arch4Sm90ELb1ELb0ELb1ELb0ELb1ELb1ELb0ELb1ELi2ELi1ELi2ELi2ELb0EEENS1_24CollectiveEpilogueBwdGQAISD_fSG_Li256ELb0ELb1EEENS1_25SingleTileBwdLPTSchedulerILb0ELi128ELb1EEEEEEEEEvNT_6ParamsE)
        /*035c*/ 	.word	0x00000048


	//----- nvinfo : EIATTR_REGCOUNT
	.align		4
.L_162:
        /*0360*/ 	.byte	0x04, 0x2f
        /*0362*/ 	.short	(.L_164 - .L_163)
	.align		4
.L_163:
        /*0364*/ 	.word	index@(_ZN7cutlass13device_kernelIN5flash11enable_sm90INS1_16FlashAttnBwdSm90INS1_25CollectiveMainloopBwdSm90ILi2ELi2ELi2EN4cute5tupleIJNS5_1CILi1EEES8_S8_EEENS6_IJNS7_ILi96EEENS7_ILi128EEENS7_ILi64EEEEEENS_10bfloat16_tEfNS_4arch4Sm90ELb1ELb0ELb1ELb0ELb0ELb1ELb0ELb1ELi2ELi1ELi2ELi2ELb0EEENS1_24CollectiveEpilogueBwdGQAISD_fSG_Li256ELb0ELb0EEENS1_25SingleTileBwdLPTSchedulerILb0ELi128ELb0EEEEEEEEEvNT_6ParamsE)
        /*0368*/ 	.word	0x000000a8


	//----- nvinfo : EIATTR_FRAME_SIZE
	.align		4
.L_164:
        /*036c*/ 	.byte	0x04, 0x11
        /*036e*/ 	.short	(.L_166 - .L_165)
	.align		4
.L_165:
        /*0370*/ 	.word	index@(_ZN7cutlass13device_kernelIN5flash11enable_sm90INS1_16FlashAttnBwdSm90INS1_25CollectiveMainloopBwdSm90ILi2ELi2ELi2EN4cute5tupleIJNS5_1CILi1EEES8_S8_EEENS6_IJNS7_ILi96EEENS7_ILi128EEENS7_ILi64EEEEEENS_10bfloat16_tEfNS_4arch4Sm90ELb1ELb0ELb1ELb0ELb0ELb1ELb0ELb1ELi2ELi1ELi2ELi2ELb0EEENS1_24CollectiveEpilogueBwdGQAISD_fSG_Li256ELb0ELb0EEENS1_25SingleTileBwdLPTSchedulerILb0ELi128ELb0EEEEEEEEEvNT_6ParamsE)
        /*0374*/ 	.word	0x00000050


	//----- nvinfo : EIATTR_REGCOUNT
	.align		4
.L_166:
        /*0378*/ 	.byte	0x04, 0x2f
        /*037a*/ 	.short	(.L_168 - .L_167)
	.align		4
.L_167:
        /*037c*/ 	.word	index@(_ZN7cutlass13device_kernelIN5flash11enable_sm90INS1_16FlashAttnBwdSm90INS1_25CollectiveMainloopBwdSm90ILi2ELi2ELi2EN4cute5tupleIJNS5_1CILi1EEES8_S8_EEENS6_IJNS7_ILi96EEENS7_ILi128EEENS7_ILi64EEEEEENS_10bfloat16_tEfNS_4arch4Sm90ELb1ELb0ELb1ELb0ELb1ELb1ELb0ELb1ELi2ELi1ELi2ELi2ELb0EEENS1_21CollectiveEpilogueBwdISD_SE_SG_Li256ELb0ELb0ELi1EEENS1_25SingleTileBwdLPTSchedulerILb0ELi128ELb1EEEEEEEEEvNT_6ParamsE)
        /*0380*/ 	.word	0x000000a8


	//----- nvinfo : EIATTR_FRAME_SIZE
	.align		4
.L_168:
        /*0384*/ 	.byte	0x04, 0x11
        /*0386*/ 	.short	(.L_170 - .L_169)
	.align		4
.L_169:
        /*0388*/ 	.word	index@(_ZN7cutlass13device_kernelIN5flash11enable_sm90INS1_16FlashAttnBwdSm90INS1_25CollectiveMainloopBwdSm90ILi2ELi2ELi2EN4cute5tupleIJNS5_1CILi1EEES8_S8_EEENS6_IJNS7_ILi96EEENS7_ILi128EEENS7_ILi64EEEEEENS_10bfloat16_tEfNS_4arch4Sm90ELb1ELb0ELb1ELb0ELb1ELb1ELb0ELb1ELi2ELi1ELi2ELi2ELb0EEENS1_21CollectiveEpilogueBwdISD_SE_SG_Li256ELb0ELb0ELi1EEENS1_25SingleTileBwdLPTSchedulerILb0ELi128ELb1EEEEEEEEEvNT_6ParamsE)
        /*038c*/ 	.word	0x00000040


	//----- nvinfo : EIATTR_REGCOUNT
	.align		4
.L_170:
        /*0390*/ 	.byte	0x04, 0x2f
        /*0392*/ 	.short	(.L_172 - .L_171)
	.align		4
.L_171:
        /*0394*/ 	.word	index@(_ZN7cutlass13device_kernelIN5flash11enable_sm90INS1_16FlashAttnBwdSm90INS1_25CollectiveMainloopBwdSm90ILi2ELi2ELi2EN4cute5tupleIJNS5_1CILi1EEES8_S8_EEENS6_IJNS7_ILi96EEENS7_ILi128EEENS7_ILi64EEEEEENS_10bfloat16_tEfNS_4arch4Sm90ELb1ELb0ELb1ELb0ELb0ELb1ELb0ELb1ELi2ELi1ELi2ELi2ELb0EEENS1_21CollectiveEpilogueBwdISD_SE_SG_Li256ELb0ELb0ELi1EEENS1_25SingleTileBwdLPTSchedulerILb0ELi128ELb0EEEEEEEEEvNT_6ParamsE)
        /*0398*/ 	.word	0x000000a8


	//----- nvinfo : EIATTR_FRAME_SIZE
	.align		4
.L_172:
        /*039c*/ 	.byte	0x04, 0x11
        /*039e*/ 	.short	(.L_174 - .L_173)
	.align		4
.L_173:
        /*03a0*/ 	.word	index@(_ZN7cutlass13device_kernelIN5flash11enable_sm90INS1_16FlashAttnBwdSm90INS1_25CollectiveMainloopBwdSm90ILi2ELi2ELi2EN4cute5tupleIJNS5_1CILi1EEES8_S8_EEENS6_IJNS7_ILi96EEENS7_ILi128EEENS7_ILi64EEEEEENS_10bfloat16_tEfNS_4arch4Sm90ELb1ELb0ELb1ELb0ELb0ELb1ELb0ELb1ELi2ELi1ELi2ELi2ELb0EEENS1_21CollectiveEpilogueBwdISD_SE_SG_Li256ELb0ELb0ELi1EEENS1_25SingleTileBwdLPTSchedulerILb0ELi128ELb0EEEEEEEEEvNT_6ParamsE)
        /*03a4*/ 	.word	0x00000040


	//----- nvinfo : EIATTR_REGCOUNT
	.align		4
.L_174:
        /*03a8*/ 	.byte	0x04, 0x2f
        /*03aa*/ 	.short	(.L_176 - .L_175)
	.align		4
.L_175:
        /*03ac*/ 	.word	index@(_ZN7cutlass13device_kernelIN5flash11enable_sm90INS1_16FlashAttnBwdSm90INS1_25CollectiveMainloopBwdSm90ILi2ELi2ELi2EN4cute5tupleIJNS5_1CILi1EEES8_S8_EEENS6_IJNS7_ILi128EEESA_NS7_ILi64EEEEEENS_10bfloat16_tEfNS_4arch4Sm90ELb0ELb1ELb1ELb1ELb1ELb1ELb0ELb0ELi2ELi1ELi2ELi2ELb0EEENS1_24CollectiveEpilogueBwdGQAISC_fSF_Li256ELb1ELb1EEENS1_19SingleTileSchedulerILb1ELb0ELb0ELi128EEEEEEEEEvNT_6ParamsE)
        /*03b0*/ 	.word	0x000000a8


	//----- nvinfo : EIATTR_FRAME_SIZE
	.align		4
.L_176:
        /*03b4*/ 	.byte	0x04, 0x11
        /*03b6*/ 	.short	(.L_178 - .L_177)
	.align		4
.L_177:
        /*03b8*/ 	.word	index@(_ZN7cutlass13device_kernelIN5flash11enable_sm90INS1_16FlashAttnBwdSm90INS1_25CollectiveMainloopBwdSm90ILi2ELi2ELi2EN4cute5tupleIJNS5_1CILi1EEES8_S8_EEENS6_IJNS7_ILi128EEESA_NS7_ILi64EEEEEENS_10bfloat16_tEfNS_4arch4Sm90ELb0ELb1ELb1ELb1ELb1ELb1ELb0ELb0ELi2ELi1ELi2ELi2ELb0EEENS1_24CollectiveEpilogueBwdGQAISC_fSF_Li256ELb1ELb1EEENS1_19SingleTileSchedulerILb1ELb0ELb0ELi128EEEEEEEEEvNT_6ParamsE)
        /*03bc*/ 	.word	0x00000128


	//----- nvinfo : EIATTR_REGCOUNT
	.align		4
.L_178:
        /*03c0*/ 	.byte	0x04, 0x2f
        /*03c2*/ 	.short	(.L_180 - .L_179)
	.align		4
.L_179:
        /*03c4*/ 	.word	index@(_ZN7cutlass13device_kernelIN5flash11enable_sm90INS1_16FlashAttnBwdSm90INS1_25CollectiveMainloopBwdSm90ILi2ELi2ELi2EN4cute5tupleIJNS5_1CILi1EEES8_S8_EEENS6_IJNS7_ILi128EEESA_NS7_ILi64EEEEEENS_10bfloat16_tEfNS_4arch4Sm90ELb0ELb1ELb1ELb1ELb0ELb1ELb0ELb0ELi2ELi1ELi2ELi2ELb0EEENS1_24CollectiveEpilogueBwdGQAISC_fSF_Li256ELb1ELb0EEENS1_19SingleTileSchedulerILb1ELb0ELb0ELi128EEEEEEEEEvNT_6ParamsE)
        /*03c8*/ 	.word	0x000000a8


	//----- nvinfo : EIATTR_FRAME_SIZE
	.align		4
.L_180:
        /*03cc*/ 	.byte	0x04, 0x11
        /*03ce*/ 	.short	(.L_182 - .L_181)
	.align		4
.L_181:
        /*03d0*/ 	.word	index@(_ZN7cutlass13device_kernelIN5flash11enable_sm90INS1_16FlashAttnBwdSm90INS1_25CollectiveMainloopBwdSm90ILi2ELi2ELi2EN4cute5tupleIJNS5_1CILi1EEES8_S8_EEENS6_IJNS7_ILi128EEESA_NS7_ILi64EEEEEENS_10bfloat16_tEfNS_4arch4Sm90ELb0ELb1ELb1ELb1ELb0ELb1ELb0ELb0ELi2ELi1ELi2ELi2ELb0EEENS1_24CollectiveEpilogueBwdGQAISC_fSF_Li256ELb1ELb0EEENS1_19SingleTileSchedulerILb1ELb0ELb0ELi128EEEEEEEEEvNT_6ParamsE)
        /*03d4*/ 	.word	0x00000140


	//----- nvinfo : EIATTR_REGCOUNT
	.align		4
.L_182:
        /*03d8*/ 	.byte	0x04, 0x2f
        /*03da*/ 	.short	(.L_184 - .L_183)
	.align		4
.L_183:
        /*03dc*/ 	.word	index@(_ZN7cutlass13device_kernelIN5flash11enable_sm90INS1_16FlashAttnBwdSm90INS1_25CollectiveMainloopBwdSm90ILi2ELi2ELi2EN4cute5tupleIJNS5_1CILi1EEES8_S8_EEENS6_IJNS7_ILi128EEESA_NS7_ILi64EEEEEENS_10bfloat16_tEfNS_4arch4Sm90ELb0ELb1ELb1ELb1ELb1ELb1ELb0ELb0ELi2ELi1ELi2ELi2ELb0EEENS1_21CollectiveEpilogueBwdISC_SD_SF_Li256ELb1ELb0ELi1EEENS1_19SingleTileSchedulerILb1ELb0ELb0ELi128EEEEEEEEEvNT_6ParamsE)
        /*03e0*/ 	.word	0x000000a8


	//----- nvinfo : EIATTR_FRAME_SIZE
	.align		4
.L_184:
        /*03e4*/ 	.byte	0x04, 0x11
        /*03e6*/ 	.short	(.L_186 - .L_185)
	.align		4
.L_185:
        /*03e8*/ 	.word	index@(_ZN7cutlass13device_kernelIN5flash11enable_sm90INS1_16FlashAttnBwdSm90INS1_25CollectiveMainloopBwdSm90ILi2ELi2ELi2EN4cute5tupleIJNS5_1CILi1EEES8_S8_EEENS6_IJNS7_ILi128EEESA_NS7_ILi64EEEEEENS_10bfloat16_tEfNS_4arch4Sm90ELb0ELb1ELb1ELb1ELb1ELb1ELb0ELb0ELi2ELi1ELi2ELi2ELb0EEENS1_21CollectiveEpilogueBwdISC_SD_SF_Li256ELb1ELb0ELi1EEENS1_19SingleTileSchedulerILb1ELb0ELb0ELi128EEEEEEEEEvNT_6ParamsE)
        /*03ec*/ 	.word	0x00000128


	//----- nvinfo : EIATTR_REGCOUNT
	.align		4
.L_186:
        /*03f0*/ 	.byte	0x04, 0x2f
        /*03f2*/ 	.short	(.L_188 - .L_187)
	.align		4
.L_187:
        /*03f4*/ 	.word	index@(_ZN7cutlass13device_kernelIN5flash11enable_sm90INS1_16FlashAttnBwdSm90INS1_25CollectiveMainloopBwdSm90ILi2ELi2ELi2EN4cute5tupleIJNS5_1CILi1EEES8_S8_EEENS6_IJNS7_ILi128EEESA_NS7_ILi64EEEEEENS_10bfloat16_tEfNS_4arch4Sm90ELb0ELb1ELb1ELb1ELb0ELb1ELb0ELb0ELi2ELi1ELi2ELi2ELb0EEENS1_21CollectiveEpilogueBwdISC_SD_SF_Li256ELb1ELb0ELi1EEENS1_19SingleTileSchedulerILb1ELb0ELb0ELi128EEEEEEEEEvNT_6ParamsE)
        /*03f8*/ 	.word	0x000000a8


	//----- nvinfo : EIATTR_FRAME_SIZE
	.align		4
.L_188:
        /*03fc*/ 	.byte	0x04, 0x11
        /*03fe*/ 	.short	(.L_190 - .L_189)
	.align		4
.L_189:
        /*0400*/ 	.word	index@(_ZN7cutlass13device_kernelIN5flash11enable_sm90INS1_16FlashAttnBwdSm90INS1_25CollectiveMainloopBwdSm90ILi2ELi2ELi2EN4cute5tupleIJNS5_1CILi1EEES8_S8_EEENS6_IJNS7_ILi128EEESA_NS7_ILi64EEEEEENS_10bfloat16_tEfNS_4arch4Sm90ELb0ELb1ELb1ELb1ELb0ELb1ELb0ELb0ELi2ELi1ELi2ELi2ELb0EEENS1_21CollectiveEpilogueBwdISC_SD_SF_Li256ELb1ELb0ELi1EEENS1_19SingleTileSchedulerILb1ELb0ELb0ELi128EEEEEEEEEvNT_6ParamsE)
        /*0404*/ 	.word	0x00000140


	//----- nvinfo : EIATTR_REGCOUNT
	.align		4
.L_190:
        /*0408*/ 	.byte	0x04, 0x2f
        /*040a*/ 	.short	(.L_192 - .L_191)
	.align		4
.L_191:
        /*040c*/ 	.word	index@(_ZN7cutlass13device_kernelIN5flash11enable_sm90INS1_16FlashAttnBwdSm90INS1_25CollectiveMainloopBwdSm90ILi2ELi2ELi2EN4cute5tupleIJNS5_1CILi1EEES8_S8_EEENS6_IJNS7_ILi128EEESA_NS7_ILi64EEEEEENS_10bfloat16_tEfNS_4arch4Sm90ELb0ELb1ELb1ELb0ELb1ELb1ELb0ELb0ELi2ELi1ELi2ELi2ELb0EEENS1_24CollectiveEpilogueBwdGQAISC_fSF_Li256ELb0ELb1EEENS1_19SingleTileSchedulerILb0ELb0ELb0ELi128EEEEEEEEEvNT_6ParamsE)
        /*0410*/ 	.word	0x000000a8


	//----- nvinfo : EIATTR_FRAME_SIZE
	.align		4
.L_192:
        /*0414*/ 	.byte	0x04, 0x11
        /*0416*/ 	.short	(.L_194 - .L_193)
	.align		4
.L_193:
        /*0418*/ 	.word	index@(_ZN7cutlass13device_kernelIN5flash11enable_sm90INS1_16FlashAttnBwdSm90INS1_25CollectiveMainloopBwdSm90ILi2ELi2ELi2EN4cute5tupleIJNS5_1CILi1EEES8_S8_EEENS6_IJNS7_ILi128EEESA_NS7_ILi64EEEEEENS_10bfloat16_tEfNS_4arch4Sm90ELb0ELb1ELb1ELb0ELb1ELb1ELb0ELb0ELi2ELi1ELi2ELi2ELb0EEENS1_24CollectiveEpilogueBwdGQAISC_fSF_Li256ELb0ELb1EEENS1_19SingleTileSchedulerILb0ELb0ELb0ELi128EEEEEEEEEvNT_6ParamsE)
        /*041c*/ 	.word	0x00000128


	//----- nvinfo : EIATTR_REGCOUNT
	.align		4
.L_194:
        /*0420*/ 	.byte	0x04, 0x2f
        /*0422*/ 	.short	(.L_196 - .L_195)
	.align		4
.L_195:
        /*0424*/ 	.word	index@(_ZN7cutlass13device_kernelIN5flash11enable_sm90INS1_16FlashAttnBwdSm90INS1_25CollectiveMainloopBwdSm90ILi2ELi2ELi2EN4cute5tupleIJNS5_1CILi1EEES8_S8_EEENS6_IJNS7_ILi128EEESA_NS7_ILi64EEEEEENS_10bfloat16_tEfNS_4arch4Sm90ELb0ELb1ELb1ELb0ELb0ELb1ELb0ELb0ELi2ELi1ELi2ELi2ELb0EEENS1_24CollectiveEpilogueBwdGQAISC_fSF_Li256ELb0ELb0EEENS1_19SingleTileSchedulerILb0ELb0ELb0ELi128EEEEEEEEEvNT_6ParamsE)
        /*0428*/ 	.word	0x000000a8


	//----- nvinfo : EIATTR_FRAME_SIZE
	.align		4
.L_196:
        /*042c*/ 	.byte	0x04, 0x11
        /*042e*/ 	.short	(.L_198 - .L_197)
	.align		4
.L_197:
        /*0430*/ 	.word	index@(_ZN7cutlass13device_kernelIN5flash11enable_sm90INS1_16FlashAttnBwdSm90INS1_25CollectiveMainloopBwdSm90ILi2ELi2ELi2EN4cute5tupleIJNS5_1CILi1EEES8_S8_EEENS6_IJNS7_ILi128EEESA_NS7_ILi64EEEEEENS_10bfloat16_tEfNS_4arch4Sm90ELb0ELb1ELb1ELb0ELb0ELb1ELb0ELb0ELi2ELi1ELi2ELi2ELb0EEENS1_24CollectiveEpilogueBwdGQAISC_fSF_Li256ELb0ELb0EEENS1_19SingleTileSchedulerILb0ELb0ELb0ELi128EEEEEEEEEvNT_6ParamsE)
        /*0434*/ 	.word	0x00000148


	//----- nvinfo : EIATTR_REGCOUNT
	.align		4
.L_198:
        /*0438*/ 	.byte	0x04, 0x2f
        /*043a*/ 	.short	(.L_200 - .L_199)
	.align		4
.L_199:
        /*043c*/ 	.word	index@(_ZN7cutlass13device_kernelIN5flash11enable_sm90INS1_16FlashAttnBwdSm90INS1_25CollectiveMainloopBwdSm90ILi2ELi2ELi2EN4cute5tupleIJNS5_1CILi1EEES8_S8_EEENS6_IJNS7_ILi128EEESA_NS7_ILi64EEEEEENS_10bfloat16_tEfNS_4arch4Sm90ELb0ELb1ELb1ELb0ELb1ELb1ELb0ELb0ELi2ELi1ELi2ELi2ELb0EEENS1_21CollectiveEpilogueBwdISC_SD_SF_Li256ELb0ELb0ELi1EEENS1_19SingleTileSchedulerILb0ELb0ELb0ELi128EEEEEEEEEvNT_6ParamsE)
        /*0440*/ 	.word	0x000000a8


	//----- nvinfo : EIATTR_FRAME_SIZE
	.align		4
.L_200:
        /*0444*/ 	.byte	0x04, 0x11
        /*0446*/ 	.short	(.L_202 - .L_201)
	.align		4
.L_201:
        /*0448*/ 	.word	index@(_ZN7cutlass13device_kernelIN5flash11enable_sm90INS1_16FlashAttnBwdSm90INS1_25CollectiveMainloopBwdSm90ILi2ELi2ELi2EN4cute5tupleIJNS5_1CILi1EEES8_S8_EEENS6_IJNS7_ILi128EEESA_NS7_ILi64EEEEEENS_10bfloat16_tEfNS_4arch4Sm90ELb0ELb1ELb1ELb0ELb1ELb1ELb0ELb0ELi2ELi1ELi2ELi2ELb0EEENS1_21CollectiveEpilogueBwdISC_SD_SF_Li256ELb0ELb0ELi1EEENS1_19SingleTileSchedulerILb0ELb0ELb0ELi128EEEEEEEEEvNT_6ParamsE)
        /*044c*/ 	.word	0x00000128


	//----- nvinfo : EIATTR_REGCOUNT
	.align		4
.L_202:
        /*0450*/ 	.byte	0x04, 0x2f
        /*0452*/ 	.short	(.L_204 - .L_203)
	.align		4
.L_203:
        /*0454*/ 	.word	index@(_ZN7cutlass13device_kernelIN5flash11enable_sm90INS1_16FlashAttnBwdSm90INS1_25CollectiveMainloopBwdSm90ILi2ELi2ELi2EN4cute5tupleIJNS5_1CILi1EEES8_S8_EEENS6_IJNS7_ILi128EEESA_NS7_ILi64EEEEEENS_10bfloat16_tEfNS_4arch4Sm90ELb0ELb1ELb1ELb0ELb0ELb1ELb0ELb0ELi2ELi1ELi2ELi2ELb0EEENS1_21CollectiveEpilogueBwdISC_SD_SF_Li256ELb0ELb0ELi1EEENS1_19SingleTileSchedulerILb0ELb0ELb0ELi128EEEEEEEEEvNT_6ParamsE)
        /*0458*/ 	.word	0x000000a8


	//----- nvinfo : EIATTR_FRAME_SIZE
	.align		4
.L_204:
        /*045c*/ 	.byte	0x04, 0x11
        /*045e*/ 	.short	(.L_206 - .L_205)
	.align		4
.L_205:
        /*0460*/ 	.word	index@(_ZN7cutlass13device_kernelIN5flash11enable_sm90INS1_16FlashAttnBwdSm90INS1_25CollectiveMainloopBwdSm90ILi2ELi2ELi2EN4cute5tupleIJNS5_1CILi1EEES8_S8_EEENS6_IJNS7_ILi128EEESA_NS7_ILi64EEEEEENS_10bfloat16_tEfNS_4arch4Sm90ELb0ELb1ELb1ELb0ELb0ELb1ELb0ELb0ELi2ELi1ELi2ELi2ELb0EEENS1_21CollectiveEpilogueBwdISC_SD_SF_Li256ELb0ELb0ELi1EEENS1_19SingleTileSchedulerILb0ELb0ELb0ELi128EEEEEEEEEvNT_6ParamsE)
        /*0464*/ 	.word	0x00000148


	//----- nvinfo : EIATTR_REGCOUNT
	.align		4
.L_206:
        /*0468*/ 	.byte	0x04, 0x2f
        /*046a*/ 	.short	(.L_208 - .L_207)
	.align		4
.L_207:
        /*046c*/ 	.word	index@(_ZN7cutlass13device_kernelIN5flash11enable_sm90INS1_16FlashAttnBwdSm90INS1_25CollectiveMainloopBwdSm90ILi2ELi2ELi2EN4cute5tupleIJNS5_1CILi1EEES8_S8_EEENS6_IJNS7_ILi128EEESA_NS7_ILi64EEEEEENS_10bfloat16_tEfNS_4arch4Sm90ELb0ELb0ELb1ELb1ELb1ELb1ELb0ELb0ELi2ELi1ELi2ELi2ELb0EEENS1_24CollectiveEpilogueBwdGQAISC_fSF_Li256ELb1ELb1EEENS1_19SingleTileSchedulerILb1ELb0ELb0ELi128EEEEEEEEEvNT_6ParamsE)
        /*0470*/ 	.word	0x000000a8


	//----- nvinfo : EIATTR_FRAME_SIZE
	.align		4
.L_208:
        /*0474*/ 	.byte	0x04, 0x11
        /*0476*/ 	.short	(.L_210 - .L_209)
	.align		4
.L_209:
        /*0478*/ 	.word	index@(_ZN7cutlass13device_kernelIN5flash11enable_sm90INS1_16FlashAttnBwdSm90INS1_25CollectiveMainloopBwdSm90ILi2ELi2ELi2EN4cute5tupleIJNS5_1CILi1EEES8_S8_EEENS6_IJNS7_ILi128EEESA_NS7_ILi64EEEEEENS_10bfloat16_tEfNS_4arch4Sm90ELb0ELb0ELb1ELb1ELb1ELb1ELb0ELb0ELi2ELi1ELi2ELi2ELb0EEENS1_24CollectiveEpilogueBwdGQAISC_fSF_Li256ELb1ELb1EEENS1_19SingleTileSchedulerILb1ELb0ELb0ELi128EEEEEEEEEvNT_6ParamsE)
        /*047c*/ 	.word	0x00000048


	//----- nvinfo : EIATTR_REGCOUNT
	.align		4
.L_210:
        /*0480*/ 	.byte	0x04, 0x2f
        /*0482*/ 	.short	(.L_212 - .L_211)
	.align		4
.L_211:
        /*0484*/ 	.word	index@(_ZN7cutlass13device_kernelIN5flash11enable_sm90INS1_16FlashAttnBwdSm90INS1_25CollectiveMainloopBwdSm90ILi2ELi2ELi2EN4cute5tupleIJNS5_1CILi1EEES8_S8_EEENS6_IJNS7_ILi128EEESA_NS7_ILi64EEEEEENS_10bfloat16_tEfNS_4arch4Sm90ELb0ELb0ELb1ELb1ELb0ELb1ELb0ELb0ELi2ELi1ELi2ELi2ELb0EEENS1_24CollectiveEpilogueBwdGQAISC_fSF_Li256ELb1ELb0EEENS1_19SingleTileSchedulerILb1ELb0ELb0ELi128EEEEEEEEEvNT_6ParamsE)
        /*0488*/ 	.word	0x000000a8


	//----- nvinfo : EIATTR_FRAME_SIZE
	.align		4
.L_212:
        /*048c*/ 	.byte	0x04, 0x11
        /*048e*/ 	.short	(.L_214 - .L_213)
	.align		4
.L_213:
        /*0490*/ 	.word	index@(_ZN7cutlass13device_kernelIN5flash11enable_sm90INS1_16FlashAttnBwdSm90INS1_25CollectiveMainloopBwdSm90ILi2ELi2ELi2EN4cute5tupleIJNS5_1CILi1EEES8_S8_EEENS6_IJNS7_ILi128EEESA_NS7_ILi64EEEEEENS_10bfloat16_tEfNS_4arch4Sm90ELb0ELb0ELb1ELb1ELb0ELb1ELb0ELb0ELi2ELi1ELi2ELi2ELb0EEENS1_24CollectiveEpilogueBwdGQAISC_fSF_Li256ELb1ELb0EEENS1_19SingleTileSchedulerILb1ELb0ELb0ELi128EEEEEEEEEvNT_6ParamsE)
        /*0494*/ 	.word	0x00000050


	//----- nvinfo : EIATTR_REGCOUNT
	.align		4
.L_214:
        /*0498*/ 	.byte	0x04, 0x2f
        /*049a*/ 	.short	(.L_216 - .L_215)
	.align		4
.L_215:
        /*049c*/ 	.word	index@(_ZN7cutlass13device_kernelIN5flash11enable_sm90INS1_16FlashAttnBwdSm90INS1_25CollectiveMainloopBwdSm90ILi2ELi2ELi2EN4cute5tupleIJNS5_1CILi1EEES8_S8_EEENS6_IJNS7_ILi128EEESA_NS7_ILi64EEEEEENS_10bfloat16_tEfNS_4arch4Sm90ELb0ELb0ELb1ELb1ELb1ELb1ELb0ELb0ELi2ELi1ELi2ELi2ELb0EEENS1_21CollectiveEpilogueBwdISC_SD_SF_Li256ELb1ELb0ELi1EEENS1_19SingleTileSchedulerILb1ELb0ELb0ELi128EEEEEEEEEvNT_6ParamsE)
        /*04a0*/ 	.word	0x000000a8


	//----- nvinfo : EIATTR_FRAME_SIZE
	.align		4
.L_216:
        /*04a4*/ 	.byte	0x04, 0x11
        /*04a6*/ 	.short	(.L_218 - .L_217)
	.align		4
.L_217:
        /*04a8*/ 	.word	index@(_ZN7cutlass13device_kernelIN5flash11enable_sm90INS1_16FlashAttnBwdSm90INS1_25CollectiveMainloopBwdSm90ILi2ELi2ELi2EN4cute5tupleIJNS5_1CILi1EEES8_S8_EEENS6_IJNS7_ILi128EEESA_NS7_ILi64EEEEEENS_10bfloat16_tEfNS_4arch4Sm90ELb0ELb0ELb1ELb1ELb1ELb1ELb0ELb0ELi2ELi1ELi2ELi2ELb0EEENS1_21CollectiveEpilogueBwdISC_SD_SF_Li256ELb1ELb0ELi1EEENS1_19SingleTileSchedulerILb1ELb0ELb0ELi128EEEEEEEEEvNT_6ParamsE)
        /*04ac*/ 	.word	0x00000048


	//----- nvinfo : EIATTR_REGCOUNT
	.align		4
.L_218:
        /*04b0*/ 	.byte	0x04, 0x2f
        /*04b2*/ 	.short	(.L_220 - .L_219)
	.align		4
.L_219:
        /*04b4*/ 	.word	index@(_ZN7cutlass13device_kernelIN5flash11enable_sm90INS1_16FlashAttnBwdSm90INS1_25CollectiveMainloopBwdSm90ILi2ELi2ELi2EN4cute5tupleIJNS5_1CILi1EEES8_S8_EEENS6_IJNS7_ILi128EEESA_NS7_ILi64EEEEEENS_10bfloat16_tEfNS_4arch4Sm90ELb0ELb0ELb1ELb1ELb0ELb1ELb0ELb0ELi2ELi1ELi2ELi2ELb0EEENS1_21CollectiveEpilogueBwdISC_SD_SF_Li256ELb1ELb0ELi1EEENS1_19SingleTileSchedulerILb1ELb0ELb0ELi128EEEEEEEEEvNT_6ParamsE)
        /*04b8*/ 	.word	0x000000a8


	//----- nvinfo : EIATTR_FRAME_SIZE
	.align		4
.L_220:
        /*04bc*/ 	.byte	0x04, 0x11
        /*04be*/ 	.short	(.L_222 - .L_221)
	.align		4
.L_221:
        /*04c0*/ 	.word	index@(_ZN7cutlass13device_kernelIN5flash11enable_sm90INS1_16FlashAttnBwdSm90INS1_25CollectiveMainloopBwdSm90ILi2ELi2ELi2EN4cute5tupleIJNS5_1CILi1EEES8_S8_EEENS6_IJNS7_ILi128EEESA_NS7_ILi64EEEEEENS_10bfloat16_tEfNS_4arch4Sm90ELb0ELb0ELb1ELb1ELb0ELb1ELb0ELb0ELi2ELi1ELi2ELi2ELb0EEENS1_21CollectiveEpilogueBwdISC_SD_SF_Li256ELb1ELb0ELi1EEENS1_19SingleTileSchedulerILb1ELb0ELb0ELi128EEEEEEEEEvNT_6ParamsE)
        /*04c4*/ 	.word	0x00000050


	//----- nvinfo : EIATTR_REGCOUNT
	.align		4
.L_222:
        /*04c8*/ 	.byte	0x04, 0x2f
        /*04ca*/ 	.short	(.L_224 - .L_223)
	.align		4
.L_223:
        /*04cc*/ 	.word	index@(_ZN7cutlass13device_kernelIN5flash11enable_sm90INS1_16FlashAttnBwdSm90INS1_25CollectiveMainloopBwdSm90ILi2ELi2ELi2EN4cute5tupleIJNS5_1CILi1EEES8_S8_EEENS6_IJNS7_ILi128EEESA_NS7_ILi64EEEEEENS_10bfloat16_tEfNS_4arch4Sm90ELb0ELb0ELb1ELb0ELb1ELb1ELb0ELb0ELi2ELi1ELi2ELi2ELb0EEENS1_24CollectiveEpilogueBwdGQAISC_fSF_Li256ELb0ELb1EEENS1_19SingleTileSchedulerILb0ELb0ELb0ELi128EEEEEEEEEvNT_6ParamsE)
        /*04d0*/ 	.word	0x000000a8


	//----- nvinfo : EIATTR_FRAME_SIZE
	.align		4
.L_224:
        /*04d4*/ 	.byte	0x04, 0x11
        /*04d6*/ 	.short	(.L_226 - .L_225)
	.align		4
.L_225:
        /*04d8*/ 	.word	index@(_ZN7cutlass13device_kernelIN5flash11enable_sm90INS1_16FlashAttnBwdSm90INS1_25CollectiveMainloopBwdSm90ILi2ELi2ELi2EN4cute5tupleIJNS5_1CILi1EEES8_S8_EEENS6_IJNS7_ILi128EEESA_NS7_ILi64EEEEEENS_10bfloat16_tEfNS_4arch4Sm90ELb0ELb0ELb1ELb0ELb1ELb1ELb0ELb0ELi2ELi1ELi2ELi2ELb0EEENS1_24CollectiveEpilogueBwdGQAISC_fSF_Li256ELb0ELb1EEENS1_19SingleTileSchedulerILb0ELb0ELb0ELi128EEEEEEEEEvNT_6ParamsE)
        /*04dc*/ 	.word	0x000000b8


	//----- nvinfo : EIATTR_REGCOUNT
	.align		4
.L_226:
        /*04e0*/ 	.byte	0x04, 0x2f
        /*04e2*/ 	.short	(.L_228 - .L_227)
	.align		4
.L_227:
        /*04e4*/ 	.word	index@(_ZN7cutlass13device_kernelIN5flash11enable_sm90INS1_16FlashAttnBwdSm90INS1_25CollectiveMainloopBwdSm90ILi2ELi2ELi2EN4cute5tupleIJNS5_1CILi1EEES8_S8_EEENS6_IJNS7_ILi128EEESA_NS7_ILi64EEEEEENS_10bfloat16_tEfNS_4arch4Sm90ELb0ELb0ELb1ELb0ELb0ELb1ELb0ELb0ELi2ELi1ELi2ELi2ELb0EEENS1_24CollectiveEpilogueBwdGQAISC_fSF_Li256ELb0ELb0EEENS1_19SingleTileSchedulerILb0ELb0ELb0ELi128EEEEEEEEEvNT_6ParamsE)
        /*04e8*/ 	.word	0x000000a8


	//----- nvinfo : EIATTR_FRAME_SIZE
	.align		4
.L_228:
        /*04ec*/ 	.byte	0x04, 0x11
        /*04ee*/ 	.short	(.L_230 - .L_229)
	.align		4
.L_229:
        /*04f0*/ 	.word	index@(_ZN7cutlass13device_kernelIN5flash11enable_sm90INS1_16FlashAttnBwdSm90INS1_25CollectiveMainloopBwdSm90ILi2ELi2ELi2EN4cute5tupleIJNS5_1CILi1EEES8_S8_EEENS6_IJNS7_ILi128EEESA_NS7_ILi64EEEEEENS_10bfloat16_tEfNS_4arch4Sm90ELb0ELb0ELb1ELb0ELb0ELb1ELb0ELb0ELi2ELi1ELi2ELi2ELb0EEENS1_24CollectiveEpilogueBwdGQAISC_fSF_Li256ELb0ELb0EEENS1_19SingleTileSchedulerILb0ELb0ELb0ELi128EEEEEEEEEvNT_6ParamsE)
        /*04f4*/ 	.word	0x000000b8


	//----- nvinfo : EIATTR_REGCOUNT
	.align		4
.L_230:
        /*04f8*/ 	.byte	0x04, 0x2f
        /*04fa*/ 	.short	(.L_232 - .L_231)
	.align		4
.L_231:
        /*04fc*/ 	.word	index@(_ZN7cutlass13device_kernelIN5flash11enable_sm90INS1_16FlashAttnBwdSm90INS1_25CollectiveMainloopBwdSm90ILi2ELi2ELi2EN4cute5tupleIJNS5_1CILi1EEES8_S8_EEENS6_IJNS7_ILi128EEESA_NS7_ILi64EEEEEENS_10bfloat16_tEfNS_4arch4Sm90ELb0ELb0ELb1ELb0ELb1ELb1ELb0ELb0ELi2ELi1ELi2ELi2ELb0EEENS1_21CollectiveEpilogueBwdISC_SD_SF_Li256ELb0ELb0ELi1EEENS1_19SingleTileSchedulerILb0ELb0ELb0ELi128EEEEEEEEEvNT_6ParamsE)
        /*0500*/ 	.word	0x000000a8


	//----- nvinfo : EIATTR_FRAME_SIZE
	.align		4
.L_232:
        /*0504*/ 	.byte	0x04, 0x11
        /*0506*/ 	.short	(.L_234 - .L_233)
	.align		4
.L_233:
        /*0508*/ 	.word	index@(_ZN7cutlass13device_kernelIN5flash11enable_sm90INS1_16FlashAttnBwdSm90INS1_25CollectiveMainloopBwdSm90ILi2ELi2ELi2EN4cute5tupleIJNS5_1CILi1EEES8_S8_EEENS6_IJNS7_ILi128EEESA_NS7_ILi64EEEEEENS_10bfloat16_tEfNS_4arch4Sm90ELb0ELb0ELb1ELb0ELb1ELb1ELb0ELb0ELi2ELi1ELi2ELi2ELb0EEENS1_21CollectiveEpilogueBwdISC_SD_SF_Li256ELb0ELb0ELi1EEENS1_19SingleTileSchedulerILb0ELb0ELb0ELi128EEEEEEEEEvNT_6ParamsE)
        /*050c*/ 	.word	0x000000b8


	//----- nvinfo : EIATTR_REGCOUNT
	.align		4
.L_234:
        /*0510*/ 	.byte	0x04, 0x2f
        /*0512*/ 	.short	(.L_236 - .L_235)
	.align		4
.L_235:
        /*0514*/ 	.word	index@(_ZN7cutlass13device_kernelIN5flash11enable_sm90INS1_16FlashAttnBwdSm90INS1_25CollectiveMainloopBwdSm90ILi2ELi2ELi2EN4cute5tupleIJNS5_1CILi1EEES8_S8_EEENS6_IJNS7_ILi128EEESA_NS7_ILi64EEEEEENS_10bfloat16_tEfNS_4arch4Sm90ELb0ELb0ELb1ELb0ELb0ELb1ELb0ELb0ELi2ELi1ELi2ELi2ELb0EEENS1_21CollectiveEpilogueBwdISC_SD_SF_Li256ELb0ELb0ELi1EEENS1_19SingleTileSchedulerILb0ELb0ELb0ELi128EEEEEEEEEvNT_6ParamsE)
        /*0518*/ 	.word	0x000000a8


	//----- nvinfo : EIATTR_FRAME_SIZE
	.align		4
.L_236:
        /*051c*/ 	.byte	0x04, 0x11
        /*051e*/ 	.short	(.L_238 - .L_237)
	.align		4
.L_237:
        /*0520*/ 	.word	index@(_ZN7cutlass13device_kernelIN5flash11enable_sm90INS1_16FlashAttnBwdSm90INS1_25CollectiveMainloopBwdSm90ILi2ELi2ELi2EN4cute5tupleIJNS5_1CILi1EEES8_S8_EEENS6_IJNS7_ILi128EEESA_NS7_ILi64EEEEEENS_10bfloat16_tEfNS_4arch4Sm90ELb0ELb0ELb1ELb0ELb0ELb1ELb0ELb0ELi2ELi1ELi2ELi2ELb0EEENS1_21CollectiveEpilogueBwdISC_SD_SF_Li256ELb0ELb0ELi1EEENS1_19SingleTileSchedulerILb0ELb0ELb0ELi128EEEEEEEEEvNT_6ParamsE)
        /*0524*/ 	.word	0x000000b8


	//----- nvinfo : EIATTR_MIN_STACK_SIZE
	.align		4
.L_238:
        /*0528*/ 	.byte	0x04, 0x12
        /*052a*/ 	.short	(.L_240 - .L_239)
	.align		4
.L_239:
        /*052c*/ 	.word	index@(_ZN7cutlass13device_kernelIN5flash11enable_sm90INS1_16FlashAttnBwdSm90INS1_25CollectiveMainloopBwdSm90ILi2ELi2ELi2EN4cute5tupleIJNS5_1CILi1EEES8_S8_EEENS6_IJNS7_ILi128EEESA_NS7_ILi64EEEEEENS_10bfloat16_tEfNS_4arch4Sm90ELb0ELb0ELb1ELb0ELb0ELb1ELb0ELb0ELi2ELi1ELi2ELi2ELb0EEENS1_21CollectiveEpilogueBwdISC_SD_SF_Li256ELb0ELb0ELi1EEENS1_19SingleTileSchedulerILb0ELb0ELb0ELi128EEEEEEEEEvNT_6ParamsE)
        /*0530*/ 	.word	0x000000b8


	//----- nvinfo : EIATTR_MIN_STACK_SIZE
	.align		4
.L_240:
        /*0534*/ 	.byte	0x04, 0x12
        /*0536*/ 	.short	(.L_242 - .L_241)
	.align		4
.L_241:
        /*0538*/ 	.word	index@(_ZN7cutlass13device_kernelIN5flash11enable_sm90INS1_16FlashAttnBwdSm90INS1_25CollectiveMainloopBwdSm90ILi2ELi2ELi2EN4cute5tupleIJNS5_1CILi1EEES8_S8_EEENS6_IJNS7_ILi128EEESA_NS7_ILi64EEEEEENS_10bfloat16_tEfNS_4arch4Sm90ELb0ELb0ELb1ELb0ELb1ELb1ELb0ELb0ELi2ELi1ELi2ELi2ELb0EEENS1_21CollectiveEpilogueBwdISC_SD_SF_Li256ELb0ELb0ELi1EEENS1_19SingleTileSchedulerILb0ELb0ELb0ELi128EEEEEEEEEvNT_6ParamsE)
        /*053c*/ 	.word	0x000000b8


	//----- nvinfo : EIATTR_MIN_STACK_SIZE
	.align		4
.L_242:
        /*0540*/ 	.byte	0x04, 0x12
        /*0542*/ 	.short	(.L_244 - .L_243)
	.align		4
.L_243:
        /*0544*/ 	.word	index@(_ZN7cutlass13device_kernelIN5flash11enable_sm90INS1_16FlashAttnBwdSm90INS1_25CollectiveMainloopBwdSm90ILi2ELi2ELi2EN4cute5tupleIJNS5_1CILi1EEES8_S8_EEENS6_IJNS7_ILi128EEESA_NS7_ILi64EEEEEENS_10bfloat16_tEfNS_4arch4Sm90ELb0ELb0ELb1ELb0ELb0ELb1ELb0ELb0ELi2ELi1ELi2ELi2ELb0EEENS1_24CollectiveEpilogueBwdGQAISC_fSF_Li256ELb0ELb0EEENS1_19SingleTileSchedulerILb0ELb0ELb0ELi128EEEEEEEEEvNT_6ParamsE)
        /*0548*/ 	.word	0x000000b8


	//----- nvinfo : EIATTR_MIN_STACK_SIZE
	.align		4
.L_244:
        /*054c*/ 	.byte	0x04, 0x12
        /*054e*/ 	.short	(.L_246 - .L_245)
	.align		4
.L_245:
        /*0550*/ 	.word	index@(_ZN7cutlass13device_kernelIN5flash11enable_sm90INS1_16FlashAttnBwdSm90INS1_25CollectiveMainloopBwdSm90ILi2ELi2ELi2EN4cute5tupleIJNS5_1CILi1EEES8_S8_EEENS6_IJNS7_ILi128EEESA_NS7_ILi64EEEEEENS_10bfloat16_tEfNS_4arch4Sm90ELb0ELb0ELb1ELb0ELb1ELb1ELb0ELb0ELi2ELi1ELi2ELi2ELb0EEENS1_24CollectiveEpilogueBwdGQAISC_fSF_Li256ELb0ELb1EEENS1_19SingleTileSchedulerILb0ELb0ELb0ELi128EEEEEEEEEvNT_6ParamsE)
        /*0554*/ 	.word	0x000000b8


	//----- nvinfo : EIATTR_MIN_STACK_SIZE
	.align		4
.L_246:
        /*0558*/ 	.byte	0x04, 0x12
        /*055a*/ 	.short	(.L_248 - .L_247)
	.align		4
.L_247:
        /*055c*/ 	.word	index@(_ZN7cutlass13device_kernelIN5flash11enable_sm90INS1_16FlashAttnBwdSm90INS1_25CollectiveMainloopBwdSm90ILi2ELi2ELi2EN4cute5tupleIJNS5_1CILi1EEES8_S8_EEENS6_IJNS7_ILi128EEESA_NS7_ILi64EEEEEENS_10bfloat16_tEfNS_4arch4Sm90ELb0ELb0ELb1ELb1ELb0ELb1ELb0ELb0ELi2ELi1ELi2ELi2ELb0EEENS1_21CollectiveEpilogueBwdISC_SD_SF_Li256ELb1ELb0ELi1EEENS1_19SingleTileSchedulerILb1ELb0ELb0ELi128EEEEEEEEEvNT_6ParamsE)
        /*0560*/ 	.word	0x00000050


	//----- nvinfo : EIATTR_MIN_STACK_SIZE
	.align		4
.L_248:
        /*0564*/ 	.byte	0x04, 0x12
        /*0566*/ 	.short	(.L_250 - .L_249)
	.align		4
.L_249:
        /*0568*/ 	.word	index@(_ZN7cutlass13device_kernelIN5flash11enable_sm90INS1_16FlashAttnBwdSm90INS1_25CollectiveMainloopBwdSm90ILi2ELi2ELi2EN4cute5tupleIJNS5_1CILi1EEES8_S8_EEENS6_IJNS7_ILi128EEESA_NS7_ILi64EEEEEENS_10bfloat16_tEfNS_4arch4Sm90ELb0ELb0ELb1ELb1ELb1ELb1ELb0ELb0ELi2ELi1ELi2ELi2ELb0EEENS1_21CollectiveEpilogueBwdISC_SD_SF_Li256ELb1ELb0ELi1EEENS1_19SingleTileSchedulerILb1ELb0ELb0ELi128EEEEEEEEEvNT_6ParamsE)
        /*056c*/ 	.word	0x00000048


	//----- nvinfo : EIATTR_MIN_STACK_SIZE
	.align		4
.L_250:
        /*0570*/ 	.byte	0x04, 0x12
        /*0572*/ 	.short	(.L_252 - .L_251)
	.align		4
.L_251:
        /*0574*/ 	.word	index@(_ZN7cutlass13device_kernelIN5flash11enable_sm90INS1_16FlashAttnBwdSm90INS1_25CollectiveMainloopBwdSm90ILi2ELi2ELi2EN4cute5tupleIJNS5_1CILi1EEES8_S8_EEENS6_IJNS7_ILi128EEESA_NS7_ILi64EEEEEENS_10bfloat16_tEfNS_4arch4Sm90ELb0ELb0ELb1ELb1ELb0ELb1ELb0ELb0ELi2ELi1ELi2ELi2ELb0EEENS1_24CollectiveEpilogueBwdGQAISC_fSF_Li256ELb1ELb0EEENS1_19SingleTileSchedulerILb1ELb0ELb0ELi128EEEEEEEEEvNT_6ParamsE)
        /*0578*/ 	.word	0x00000050


	//----- nvinfo : EIATTR_MIN_STACK_SIZE
	.align		4
.L_252:
        /*057c*/ 	.byte	0x04, 0x12
        /*057e*/ 	.short	(.L_254 - .L_253)
	.align		4
.L_253:
        /*0580*/ 	.word	index@(_ZN7cutlass13device_kernelIN5flash11enable_sm90INS1_16FlashAttnBwdSm90INS1_25CollectiveMainloopBwdSm90ILi2ELi2ELi2EN4cute5tupleIJNS5_1CILi1EEES8_S8_EEENS6_IJNS7_ILi128EEESA_NS7_ILi64EEEEEENS_10bfloat16_tEfNS_4arch4Sm90ELb0ELb0ELb1ELb1ELb1ELb1ELb0ELb0ELi2ELi1ELi2ELi2ELb0EEENS1_24CollectiveEpilogueBwdGQAISC_fSF_Li256ELb1ELb1EEENS1_19SingleTileSchedulerILb1ELb0ELb0ELi128EEEEEEEEEvNT_6ParamsE)
        /*0584*/ 	.word	0x00000048


	//----- nvinfo : EIATTR_MIN_STACK_SIZE
	.align		4
.L_254:
        /*0588*/ 	.byte	0x04, 0x12
        /*058a*/ 	.short	(.L_256 - .L_255)
	.align		4
.L_255:
        /*058c*/ 	.word	index@(_ZN7cutlass13device_kernelIN5flash11enable_sm90INS1_16FlashAttnBwdSm90INS1_25CollectiveMainloopBwdSm90ILi2ELi2ELi2EN4cute5tupleIJNS5_1CILi1EEES8_S8_EEENS6_IJNS7_ILi128EEESA_NS7_ILi64EEEEEENS_10bfloat16_tEfNS_4arch4Sm90ELb0ELb1ELb1ELb0ELb0ELb1ELb0ELb0ELi2ELi1ELi2ELi2ELb0EEENS1_21CollectiveEpilogueBwdISC_SD_SF_Li256ELb0ELb0ELi1EEENS1_19SingleTileSchedulerILb0ELb0ELb0ELi128EEEEEEEEEvNT_6ParamsE)
        /*0590*/ 	.word	0x00000148


	//----- nvinfo : EIATTR_MIN_STACK_SIZE
	.align		4
.L_256:
        /*0594*/ 	.byte	0x04, 0x12
        /*0596*/ 	.short	(.L_258 - .L_257)
	.align		4
.L_257:
        /*0598*/ 	.word	index@(_ZN7cutlass13device_kernelIN5flash11enable_sm90INS1_16FlashAttnBwdSm90INS1_25CollectiveMainloopBwdSm90ILi2ELi2ELi2EN4cute5tupleIJNS5_1CILi1EEES8_S8_EEENS6_IJNS7_ILi128EEESA_NS7_ILi64EEEEEENS_10bfloat16_tEfNS_4arch4Sm90ELb0ELb1ELb1ELb0ELb1ELb1ELb0ELb0ELi2ELi1ELi2ELi2ELb0EEENS1_21CollectiveEpilogueBwdISC_SD_SF_Li256ELb0ELb0ELi1EEENS1_19SingleTileSchedulerILb0ELb0ELb0ELi128EEEEEEEEEvNT_6ParamsE)
        /*059c*/ 	.word	0x00000128


	//----- nvinfo : EIATTR_MIN_STACK_SIZE
	.align		4
.L_258:
        /*05a0*/ 	.byte	0x04, 0x12
        /*05a2*/ 	.short	(.L_260 - .L_259)
	.align		4
.L_259:
        /*05a4*/ 	.word	index@(_ZN7cutlass13device_kernelIN5flash11enable_sm90INS1_16FlashAttnBwdSm90INS1_25CollectiveMainloopBwdSm90ILi2ELi2ELi2EN4cute5tupleIJNS5_1CILi1EEES8_S8_EEENS6_IJNS7_ILi128EEESA_NS7_ILi64EEEEEENS_10bfloat16_tEfNS_4arch4Sm90ELb0ELb1ELb1ELb0ELb0ELb1ELb0ELb0ELi2ELi1ELi2ELi2ELb0EEENS1_24CollectiveEpilogueBwdGQAISC_fSF_Li256ELb0ELb0EEENS1_19SingleTileSchedulerILb0ELb0ELb0ELi128EEEEEEEEEvNT_6ParamsE)
        /*05a8*/ 	.word	0x00000148


	//----- nvinfo : EIATTR_MIN_STACK_SIZE
	.align		4
.L_260:
        /*05ac*/ 	.byte	0x04, 0x12
        /*05ae*/ 	.short	(.L_262 - .L_261)
	.align		4
.L_261:
        /*05b0*/ 	.word	index@(_ZN7cutlass13device_kernelIN5flash11enable_sm90INS1_16FlashAttnBwdSm90INS1_25CollectiveMainloopBwdSm90ILi2ELi2ELi2EN4cute5tupleIJNS5_1CILi1EEES8_S8_EEENS6_IJNS7_ILi128EEESA_NS7_ILi64EEEEEENS_10bfloat16_tEfNS_4arch4Sm90ELb0ELb1ELb1ELb0ELb1ELb1ELb0ELb0ELi2ELi1ELi2ELi2ELb0EEENS1_24CollectiveEpilogueBwdGQAISC_fSF_Li256ELb0ELb1EEENS1_19SingleTileSchedulerILb0ELb0ELb0ELi128EEEEEEEEEvNT_6ParamsE)
        /*05b4*/ 	.word	0x00000128


	//----- nvinfo : EIATTR_MIN_STACK_SIZE
	.align		4
.L_262:
        /*05b8*/ 	.byte	0x04, 0x12
        /*05ba*/ 	.short	(.L_264 - .L_263)
	.align		4
.L_263:
        /*05bc*/ 	.word	index@(_ZN7cutlass13device_kernelIN5flash11enable_sm90INS1_16FlashAttnBwdSm90INS1_25CollectiveMainloopBwdSm90ILi2ELi2ELi2EN4cute5tupleIJNS5_1CILi1EEES8_S8_EEENS6_IJNS7_ILi128EEESA_NS7_ILi64EEEEEENS_10bfloat16_tEfNS_4arch4Sm90ELb0ELb1ELb1ELb1ELb0ELb1ELb0ELb0ELi2ELi1ELi2ELi2ELb0EEENS1_21CollectiveEpilogueBwdISC_SD_SF_Li256ELb1ELb0ELi1EEENS1_19SingleTileSchedulerILb1ELb0ELb0ELi128EEEEEEEEEvNT_6ParamsE)
        /*05c0*/ 	.word	0x00000140


	//----- nvinfo : EIATTR_MIN_STACK_SIZE
	.align		4
.L_264:
        /*05c4*/ 	.byte	0x04, 0x12
        /*05c6*/ 	.short	(.L_266 - .L_265)
	.align		4
.L_265:
        /*05c8*/ 	.word	index@(_ZN7cutlass13device_kernelIN5flash11enable_sm90INS1_16FlashAttnBwdSm90INS1_25CollectiveMainloopBwdSm90ILi2ELi2ELi2EN4cute5tupleIJNS5_1CILi1EEES8_S8_EEENS6_IJNS7_ILi128EEESA_NS7_ILi64EEEEEENS_10bfloat16_tEfNS_4arch4Sm90ELb0ELb1ELb1ELb1ELb1ELb1ELb0ELb0ELi2ELi1ELi2ELi2ELb0EEENS1_21CollectiveEpilogueBwdISC_SD_SF_Li256ELb1ELb0ELi1EEENS1_19SingleTileSchedulerILb1ELb0ELb0ELi128EEEEEEEEEvNT_6ParamsE)
        /*05cc*/ 	.word	0x00000128


	//----- nvinfo : EIATTR_MIN_STACK_SIZE
	.align		4
.L_266:
        /*05d0*/ 	.byte	0x04, 0x12
        /*05d2*/ 	.short	(.L_268 - .L_267)
	.align		4
.L_267:
        /*05d4*/ 	.word	index@(_ZN7cutlass13device_kernelIN5flash11enable_sm90INS1_16FlashAttnBwdSm90INS1_25CollectiveMainloopBwdSm90ILi2ELi2ELi2EN4cute5tupleIJNS5_1CILi1EEES8_S8_EEENS6_IJNS7_ILi128EEESA_NS7_ILi64EEEEEENS_10bfloat16_tEfNS_4arch4Sm90ELb0ELb1ELb1ELb1ELb0ELb1ELb0ELb0ELi2ELi1ELi2ELi2ELb0EEENS1_24CollectiveEpilogueBwdGQAISC_fSF_Li256ELb1ELb0EEENS1_19SingleTileSchedulerILb1ELb0ELb0ELi128EEEEEEEEEvNT_6ParamsE)
        /*05d8*/ 	.word	0x00000140


	//----- nvinfo : EIATTR_MIN_STACK_SIZE
	.align		4
.L_268:
        /*05dc*/ 	.byte	0x04, 0x12
        /*05de*/ 	.short	(.L_270 - .L_269)
	.align		4
.L_269:
        /*05e0*/ 	.word	index@(_ZN7cutlass13device_kernelIN5flash11enable_sm90INS1_16FlashAttnBwdSm90INS1_25CollectiveMainloopBwdSm90ILi2ELi2ELi2EN4cute5tupleIJNS5_1CILi1EEES8_S8_EEENS6_IJNS7_ILi128EEESA_NS7_ILi64EEEEEENS_10bfloat16_tEfNS_4arch4Sm90ELb0ELb1ELb1ELb1ELb1ELb1ELb0ELb0ELi2ELi1ELi2ELi2ELb0EEENS1_24CollectiveEpilogueBwdGQAISC_fSF_Li256ELb1ELb1EEENS1_19SingleTileSchedulerILb1ELb0ELb0ELi128EEEEEEEEEvNT_6ParamsE)
        /*05e4*/ 	.word	0x00000128


	//----- nvinfo : EIATTR_MIN_STACK_SIZE
	.align		4
.L_270:
        /*05e8*/ 	.byte	0x04, 0x12
        /*05ea*/ 	.short	(.L_272 - .L_271)
	.align		4
.L_271:
        /*05ec*/ 	.word	index@(_ZN7cutlass13device_kernelIN5flash11enable_sm90INS1_16FlashAttnBwdSm90INS1_25CollectiveMainloopBwdSm90ILi2ELi2ELi2EN4cute5tupleIJNS5_1CILi1EEES8_S8_EEENS6_IJNS7_ILi96EEENS7_ILi128EEENS7_ILi64EEEEEENS_10bfloat16_tEfNS_4arch4Sm90ELb1ELb0ELb1ELb0ELb0ELb1ELb0ELb1ELi2ELi1ELi2ELi2ELb0EEENS1_21CollectiveEpilogueBwdISD_SE_SG_Li256ELb0ELb0ELi1EEENS1_25SingleTileBwdLPTSchedulerILb0ELi128ELb0EEEEEEEEEvNT_6ParamsE)
        /*05f0*/ 	.word	0x00000040


	//----- nvinfo : EIATTR_MIN_STACK_SIZE
	.align		4
.L_272:
        /*05f4*/ 	.byte	0x04, 0x12
        /*05f6*/ 	.short	(.L_274 - .L_273)
	.align		4
.L_273:
        /*05f8*/ 	.word	index@(_ZN7cutlass13device_kernelIN5flash11enable_sm90INS1_16FlashAttnBwdSm90INS1_25CollectiveMainloopBwdSm90ILi2ELi2ELi2EN4cute5tupleIJNS5_1CILi1EEES8_S8_EEENS6_IJNS7_ILi96EEENS7_ILi128EEENS7_ILi64EEEEEENS_10bfloat16_tEfNS_4arch4Sm90ELb1ELb0ELb1ELb0ELb1ELb1ELb0ELb1ELi2ELi1ELi2ELi2ELb0EEENS1_21CollectiveEpilogueBwdISD_SE_SG_Li256ELb0ELb0ELi1EEENS1_25SingleTileBwdLPTSchedulerILb0ELi128ELb1EEEEEEEEEvNT_6ParamsE)
        /*05fc*/ 	.word	0x00000040


	//----- nvinfo : EIATTR_MIN_STACK_SIZE
	.align		4
.L_274:
        /*0600*/ 	.byte	0x04, 0x12
        /*0602*/ 	.short	(.L_276 - .L_275)
	.align		4
.L_275:
        /*0604*/ 	.word	index@(_ZN7cutlass13device_kernelIN5flash11enable_sm90INS1_16FlashAttnBwdSm90INS1_25CollectiveMainloopBwdSm90ILi2ELi2ELi2EN4cute5tupleIJNS5_1CILi1EEES8_S8_EEENS6_IJNS7_ILi96EEENS7_ILi128EEENS7_ILi64EEEEEENS_10bfloat16_tEfNS_4arch4Sm90ELb1ELb0ELb1ELb0ELb0ELb1ELb0ELb1ELi2ELi1ELi2ELi2ELb0EEENS1_24CollectiveEpilogueBwdGQAISD_fSG_Li256ELb0ELb0EEENS1_25SingleTileBwdLPTSchedulerILb0ELi128ELb0EEEEEEEEEvNT_6ParamsE)
        /*0608*/ 	.word	0x00000050


	//----- nvinfo : EIATTR_MIN_STACK_SIZE
	.align		4
.L_276:
        /*060c*/ 	.byte	0x04, 0x12
        /*060e*/ 	.short	(.L_278 - .L_277)
	.align		4
.L_277:
        /*0610*/ 	.word	index@(_ZN7cutlass13device_kernelIN5flash11enable_sm90INS1_16FlashAttnBwdSm90INS1_25CollectiveMainloopBwdSm90ILi2ELi2ELi2EN4cute5tupleIJNS5_1CILi1EEES8_S8_EEENS6_IJNS7_ILi96EEENS7_ILi128EEENS7_ILi64EEEEEENS_10bfloat16_tEfNS_4arch4Sm90ELb1ELb0ELb1ELb0ELb1ELb1ELb0ELb1ELi2ELi1ELi2ELi2ELb0EEENS1_24CollectiveEpilogueBwdGQAISD_fSG_Li256ELb0ELb1EEENS1_25SingleTileBwdLPTSchedulerILb0ELi128ELb1EEEEEEEEEvNT_6ParamsE)
        /*0614*/ 	.word	0x00000048


	//----- nvinfo : EIATTR_MIN_STACK_SIZE
	.align		4
.L_278:
        /*0618*/ 	.byte	0x04, 0x12
        /*061a*/ 	.short	(.L_280 - .L_279)
	.align		4
.L_279:
        /*061c*/ 	.word	index@(_ZN7cutlass13device_kernelIN5flash22FlashAttnBwdPreprocessIN4cute5tupleIJNS3_1CILi96EEENS5_ILi64EEEEEENS_10bfloat16_tEfNS_4arch4Sm90ELb1ELb0EEEEEvNT_6ParamsE)
        /*0620*/ 	.word	0x00000000


	//----- nvinfo : EIATTR_MIN_STACK_SIZE
	.align		4
.L_280:
        /*0624*/ 	.byte	0x04, 0x12
        /*0626*/ 	.short	(.L_282 - .L_281)
	.align		4
.L_281:
        /*0628*/ 	.word	index@(_ZN7cutlass13device_kernelIN5flash11enable_sm90INS1_16FlashAttnBwdSm90INS1_25CollectiveMainloopBwdSm90ILi2ELi2ELi2EN4cute5tupleIJNS5_1CILi1EEES8_S8_EEENS6_IJNS7_ILi96EEENS7_ILi128EEENS7_ILi64EEEEEENS_10bfloat16_tEfNS_4arch4Sm90ELb1ELb0ELb1ELb1ELb0ELb1ELb0ELb1ELi2ELi1ELi2ELi2ELb0EEENS1_21CollectiveEpilogueBwdISD_SE_SG_Li256ELb1ELb0ELi1EEENS1_25SingleTileBwdLPTSchedulerILb1ELi128ELb0EEEEEEEEEvNT_6ParamsE)
        /*062c*/ 	.word	0x00000030


	//----- nvinfo : EIATTR_MIN_STACK_SIZE
	.align		4
.L_282:
        /*0630*/ 	.byte	0x04, 0x12
        /*0632*/ 	.short	(.L_284 - .L_283)
	.align		4
.L_283:
        /*0634*/ 	.word	index@(_ZN7cutlass13device_kernelIN5flash11enable_sm90INS1_16FlashAttnBwdSm90INS1_25CollectiveMainloopBwdSm90ILi2ELi2ELi2EN4cute5tupleIJNS5_1CILi1EEES8_S8_EEENS6_IJNS7_ILi96EEENS7_ILi128EEENS7_ILi64EEEEEENS_10bfloat16_tEfNS_4arch4Sm90ELb1ELb0ELb1ELb1ELb1ELb1ELb0ELb1ELi2ELi1ELi2ELi2ELb0EEENS1_21CollectiveEpilogueBwdISD_SE_SG_Li256ELb1ELb0ELi1EEENS1_25SingleTileBwdLPTSchedulerILb1ELi128ELb1EEEEEEEEEvNT_6ParamsE)
        /*0638*/ 	.word	0x00000030


	//----- nvinfo : EIATTR_MIN_STACK_SIZE
	.align		4
.L_284:
        /*063c*/ 	.byte	0x04, 0x12
        /*063e*/ 	.short	(.L_286 - .L_285)
	.align		4
.L_285:
        /*0640*/ 	.word	index@(_ZN7cutlass13device_kernelIN5flash11enable_sm90INS1_16FlashAttnBwdSm90INS1_25CollectiveMainloopBwdSm90ILi2ELi2ELi2EN4cute5tupleIJNS5_1CILi1EEES8_S8_EEENS6_IJNS7_ILi96EEENS7_ILi128EEENS7_ILi64EEEEEENS_10bfloat16_tEfNS_4arch4Sm90ELb1ELb0ELb1ELb1ELb0ELb1ELb0ELb1ELi2ELi1ELi2ELi2ELb0EEENS1_24CollectiveEpilogueBwdGQAISD_fSG_Li256ELb1ELb0EEENS1_25SingleTileBwdLPTSchedulerILb1ELi128ELb0EEEEEEEEEvNT_6ParamsE)
        /*0644*/ 	.word	0x00000050


	//----- nvinfo : EIATTR_MIN_STACK_SIZE
	.align		4
.L_286:
        /*0648*/ 	.byte	0x04, 0x12
        /*064a*/ 	.short	(.L_288 - .L_287)
	.align		4
.L_287:
        /*064c*/ 	.word	index@(_ZN7cutlass13device_kernelIN5flash32FlashAttnBwdPostprocessConvertdQIN4cute5tupleIJNS3_1CILi96EEENS5_ILi64EEEEEENS_10bfloat16_tEfNS_4arch4Sm90ELi256ENS3_8TiledMMAINS3_8MMA_AtomIJNS3_4SM904GMMA27MMA_64x16x16_F32BF16BF16_SSILNSF_5MajorE1ELSH_0ELNSF_7ScaleInE1ELSI_1EEEEEENS3_6LayoutINS4_IJNS5_ILi1EEENS5_ILi2EEESM_EEENS4_IJNS5_ILi0EEESM_SP_EEEEENS4_IJNS3_10UnderscoreESS_SS_EEEEELb1EEEEEvNT_6ParamsE)
        /*0650*/ 	.word	0x00000000


	//----- nvinfo : EIATTR_MIN_STACK_SIZE
	.align		4
.L_288:
        /*0654*/ 	.byte	0x04, 0x12
        /*0656*/ 	.short	(.L_290 - .L_289)
	.align		4
.L_289:
        /*0658*/ 	.word	index@(_ZN7cutlass13device_kernelIN5flash11enable_sm90INS1_16FlashAttnBwdSm90INS1_25CollectiveMainloopBwdSm90ILi2ELi2ELi2EN4cute5tupleIJNS5_1CILi1EEES8_S8_EEENS6_IJNS7_ILi96EEENS7_ILi128EEENS7_ILi64EEEEEENS_10bfloat16_tEfNS_4arch4Sm90ELb1ELb0ELb1ELb1ELb1ELb1ELb0ELb1ELi2ELi1ELi2ELi2ELb0EEENS1_24CollectiveEpilogueBwdGQAISD_fSG_Li256ELb1ELb1EEENS1_25SingleTileBwdLPTSchedulerILb1ELi128ELb1EEEEEEEEEvNT_6ParamsE)
        /*065c*/ 	.word	0x00000030


	//----- nvinfo : EIATTR_MIN_STACK_SIZE
	.align		4
.L_290:
        /*0660*/ 	.byte	0x04, 0x12
        /*0662*/ 	.short	(.L_292 - .L_291)
	.align		4
.L_291:
        /*0664*/ 	.word	index@(_ZN7cutlass13device_kernelIN5flash22FlashAttnBwdPreprocessIN4cute5tupleIJNS3_1CILi96EEENS5_ILi64EEEEEENS_10bfloat16_tEfNS_4arch4Sm90ELb1ELb1EEEEEvNT_6ParamsE)
        /*0668*/ 	.word	0x00000000


	//----- nvinfo : EIATTR_MIN_STACK_SIZE
	.align		4
.L_292:
        /*066c*/ 	.byte	0x04, 0x12
        /*066e*/ 	.short	(.L_294 - .L_293)
	.align		4
.L_293:
        /*0670*/ 	.word	index@(_ZN7cutlass13device_kernelIN5flash11enable_sm90INS1_16FlashAttnBwdSm90INS1_25CollectiveMainloopBwdSm90ILi2ELi2ELi2EN4cute5tupleIJNS5_1CILi1EEES8_S8_EEENS6_IJNS7_ILi128EEESA_NS7_ILi64EEEEEENS_10bfloat16_tEfNS_4arch4Sm90ELb0ELb0ELb0ELb0ELb0ELb1ELb0ELb0ELi2ELi1ELi2ELi2ELb0EEENS1_21CollectiveEpilogueBwdISC_SD_SF_Li256ELb0ELb0ELi1EEENS1_19SingleTileSchedulerILb0ELb0ELb0ELi128EEEEEEEEEvNT_6ParamsE)
        /*0674*/ 	.word	0x00000010


	//----- nvinfo : EIATTR_MIN_STACK_SIZE
	.align		4
.L_294:
        /*0678*/ 	.byte	0x04, 0x12
        /*067a*/ 	.short	(.L_296 - .L_295)
	.align		4
.L_295:
        /*067c*/ 	.word	index@(_ZN7cutlass13device_kernelIN5flash11enable_sm90INS1_16FlashAttnBwdSm90INS1_25CollectiveMainloopBwdSm90ILi2ELi2ELi2EN4cute5tupleIJNS5_1CILi1EEES8_S8_EEENS6_IJNS7_ILi128EEESA_NS7_ILi64EEEEEENS_10bfloat16_tEfNS_4arch4Sm90ELb0ELb0ELb0ELb0ELb1ELb1ELb0ELb0ELi2ELi1ELi2ELi2ELb0EEENS1_21CollectiveEpilogueBwdISC_SD_SF_Li256ELb0ELb0ELi1EEENS1_19SingleTileSchedulerILb0ELb0ELb0ELi128EEEEEEEEEvNT_6ParamsE)
        /*0680*/ 	.word	0x00000010


	//----- nvinfo : EIATTR_MIN_STACK_SIZE
	.align		4
.L_296:
        /*0684*/ 	.byte	0x04, 0x12
        /*0686*/ 	.short	(.L_298 - .L_297)
	.align		4
.L_297:
        /*0688*/ 	.word	index@(_ZN7cutlass13device_kernelIN5flash11enable_sm90INS1_16FlashAttnBwdSm90INS1_25CollectiveMainloopBwdSm90ILi2ELi2ELi2EN4cute5tupleIJNS5_1CILi1EEES8_S8_EEENS6_IJNS7_ILi128EEESA_NS7_ILi64EEEEEENS_10bfloat16_tEfNS_4arch4Sm90ELb0ELb0ELb0ELb0ELb0ELb1ELb0ELb0ELi2ELi1ELi2ELi2ELb0EEENS1_24CollectiveEpilogueBwdGQAISC_fSF_Li256ELb0ELb0EEENS1_19SingleTileSchedulerILb0ELb0ELb0ELi128EEEEEEEEEvNT_6ParamsE)
        /*068c*/ 	.word	0x00000010


	//----- nvinfo : EIATTR_MIN_STACK_SIZE
	.align		4
.L_298:
        /*0690*/ 	.byte	0x04, 0x12
        /*0692*/ 	.short	(.L_300 - .L_299)
	.align		4
.L_299:
        /*0694*/ 	.word	index@(_ZN7cutlass13device_kernelIN5flash11enable_sm90INS1_16FlashAttnBwdSm90INS1_25CollectiveMainloopBwdSm90ILi2ELi2ELi2EN4cute5tupleIJNS5_1CILi1EEES8_S8_EEENS6_IJNS7_ILi128EEESA_NS7_ILi64EEEEEENS_10bfloat16_tEfNS_4arch4Sm90ELb0ELb0ELb0ELb0ELb1ELb1ELb0ELb0ELi2ELi1ELi2ELi2ELb0EEENS1_24CollectiveEpilogueBwdGQAISC_fSF_Li256ELb0ELb1EEENS1_19SingleTileSchedulerILb0ELb0ELb0ELi128EEEEEEEEEvNT_6ParamsE)
        /*0698*/ 	.word	0x00000010


	//----- nvinfo : EIATTR_MIN_STACK_SIZE
	.align		4
.L_300:
        /*069c*/ 	.byte	0x04, 0x12
        /*069e*/ 	.short	(.L_302 - .L_301)
	.align		4
.L_301:
        /*06a0*/ 	.word	index@(_ZN7cutlass13device_kernelIN5flash11enable_sm90INS1_16FlashAttnBwdSm90INS1_25CollectiveMainloopBwdSm90ILi2ELi2ELi2EN4cute5tupleIJNS5_1CILi1EEES8_S8_EEENS6_IJNS7_ILi128EEESA_NS7_ILi64EEEEEENS_10bfloat16_tEfNS_4arch4Sm90ELb0ELb0ELb0ELb1ELb0ELb1ELb0ELb0ELi2ELi1ELi2ELi2ELb0EEENS1_21CollectiveEpilogueBwdISC_SD_SF_Li256ELb1ELb0ELi1EEENS1_19SingleTileSchedulerILb1ELb0ELb0ELi128EEEEEEEEEvNT_6ParamsE)
        /*06a4*/ 	.word	0x00000018


	//----- nvinfo : EIATTR_MIN_STACK_SIZE
	.align		4
.L_302:
        /*06a8*/ 	.byte	0x04, 0x12
        /*06aa*/ 	.short	(.L_304 - .L_303)
	.align		4
.L_303:
        /*06ac*/ 	.word	index@(_ZN7cutlass13device_kernelIN5flash11enable_sm90INS1_16FlashAttnBwdSm90INS1_25CollectiveMainloopBwdSm90ILi2ELi2ELi2EN4cute5tupleIJNS5_1CILi1EEES8_S8_EEENS6_IJNS7_ILi128EEESA_NS7_ILi64EEEEEENS_10bfloat16_tEfNS_4arch4Sm90ELb0ELb0ELb0ELb1ELb1ELb1ELb0ELb0ELi2ELi1ELi2ELi2ELb0EEENS1_21CollectiveEpilogueBwdISC_SD_SF_Li256ELb1ELb0ELi1EEENS1_19SingleTileSchedulerILb1ELb0ELb0ELi128EEEEEEEEEvNT_6ParamsE)
        /*06b0*/ 	.word	0x00000018


	//----- nvinfo : EIATTR_MIN_STACK_SIZE
	.align		4
.L_304:
        /*06b4*/ 	.byte	0x04, 0x12
        /*06b6*/ 	.short	(.L_306 - .L_305)
	.align		4
.L_305:
        /*06b8*/ 	.word	index@(_ZN7cutlass13device_kernelIN5flash11enable_sm90INS1_16FlashAttnBwdSm90INS1_25CollectiveMainloopBwdSm90ILi2ELi2ELi2EN4cute5tupleIJNS5_1CILi1EEES8_S8_EEENS6_IJNS7_ILi128EEESA_NS7_ILi64EEEEEENS_10bfloat16_tEfNS_4arch4Sm90ELb0ELb0ELb0ELb1ELb0ELb1ELb0ELb0ELi2ELi1ELi2ELi2ELb0EEENS1_24CollectiveEpilogueBwdGQAISC_fSF_Li256ELb1ELb0EEENS1_19SingleTileSchedulerILb1ELb0ELb0ELi128EEEEEEEEEvNT_6ParamsE)
        /*06bc*/ 	.word	0x00000018


	//----- nvinfo : EIATTR_MIN_STACK_SIZE
	.align		4
.L_306:
        /*06c0*/ 	.byte	0x04, 0x12
        /*06c2*/ 	.short	(.L_308 - .L_307)
	.align		4
.L_307:
        /*06c4*/ 	.word	index@(_ZN7cutlass13device_kernelIN5flash11enable_sm90INS1_16FlashAttnBwdSm90INS1_25CollectiveMainloopBwdSm90ILi2ELi2ELi2EN4cute5tupleIJNS5_1CILi1EEES8_S8_EEENS6_IJNS7_ILi128EEESA_NS7_ILi64EEEEEENS_10bfloat16_tEfNS_4arch4Sm90ELb0ELb0ELb0ELb1ELb1ELb1ELb0ELb0ELi2ELi1ELi2ELi2ELb0EEENS1_24CollectiveEpilogueBwdGQAISC_fSF_Li256ELb1ELb1EEENS1_19SingleTileSchedulerILb1ELb0ELb0ELi128EEEEEEEEEvNT_6ParamsE)
        /*06c8*/ 	.word	0x00000018


	//----- nvinfo : EIATTR_MIN_STACK_SIZE
	.align		4
.L_308:
        /*06cc*/ 	.byte	0x04, 0x12
        /*06ce*/ 	.short	(.L_310 - .L_309)
	.align		4
.L_309:
        /*06d0*/ 	.word	index@(_ZN7cutlass13device_kernelIN5flash11enable_sm90INS1_16FlashAttnBwdSm90INS1_25CollectiveMainloopBwdSm90ILi2ELi2ELi2EN4cute5tupleIJNS5_1CILi1EEES8_S8_EEENS6_IJNS7_ILi128EEESA_NS7_ILi64EEEEEENS_10bfloat16_tEfNS_4arch4Sm90ELb0ELb1ELb0ELb0ELb0ELb1ELb0ELb0ELi2ELi1ELi2ELi2ELb0EEENS1_21CollectiveEpilogueBwdISC_SD_SF_Li256ELb0ELb0ELi1EEENS1_19SingleTileSchedulerILb0ELb0ELb0ELi128EEEEEEEEEvNT_6ParamsE)
        /*06d4*/ 	.word	0x00000040


	//----- nvinfo : EIATTR_MIN_STACK_SIZE
	.align		4
.L_310:
        /*06d8*/ 	.byte	0x04, 0x12
        /*06da*/ 	.short	(.L_312 - .L_311)
	.align		4
.L_311:
        /*06dc*/ 	.word	index@(_ZN7cutlass13device_kernelIN5flash11enable_sm90INS1_16FlashAttnBwdSm90INS1_25CollectiveMainloopBwdSm90ILi2ELi2ELi2EN4cute5tupleIJNS5_1CILi1EEES8_S8_EEENS6_IJNS7_ILi128EEESA_NS7_ILi64EEEEEENS_10bfloat16_tEfNS_4arch4Sm90ELb0ELb1ELb0ELb0ELb1ELb1ELb0ELb0ELi2ELi1ELi2ELi2ELb0EEENS1_21CollectiveEpilogueBwdISC_SD_SF_Li256ELb0ELb0ELi1EEENS1_19SingleTileSchedulerILb0ELb0ELb0ELi128EEEEEEEEEvNT_6ParamsE)
        /*06e0*/ 	.word	0x00000040


	//----- nvinfo : EIATTR_MIN_STACK_SIZE
	.align		4
.L_312:
        /*06e4*/ 	.byte	0x04, 0x12
        /*06e6*/ 	.short	(.L_314 - .L_313)
	.align		4
.L_313:
        /*06e8*/ 	.word	index@(_ZN7cutlass13device_kernelIN5flash11enable_sm90INS1_16FlashAttnBwdSm90INS1_25CollectiveMainloopBwdSm90ILi2ELi2ELi2EN4cute5tupleIJNS5_1CILi1EEES8_S8_EEENS6_IJNS7_ILi128EEESA_NS7_ILi64EEEEEENS_10bfloat16_tEfNS_4arch4Sm90ELb0ELb1ELb0ELb0ELb0ELb1ELb0ELb0ELi2ELi1ELi2ELi2ELb0EEENS1_24CollectiveEpilogueBwdGQAISC_fSF_Li256ELb0ELb0EEENS1_19SingleTileSchedulerILb0ELb0ELb0ELi128EEEEEEEEEvNT_6ParamsE)
        /*06ec*/ 	.word	0x00000040


	//----- nvinfo : EIATTR_MIN_STACK_SIZE
	.align		4
.L_314:
        /*06f0*/ 	.byte	0x04, 0x12
        /*06f2*/ 	.short	(.L_316 - .L_315)
	.align		4
.L_315:
        /*06f4*/ 	.word	index@(_ZN7cutlass13device_kernelIN5flash11enable_sm90INS1_16FlashAttnBwdSm90INS1_25CollectiveMainloopBwdSm90ILi2ELi2ELi2EN4cute5tupleIJNS5_1CILi1EEES8_S8_EEENS6_IJNS7_ILi128EEESA_NS7_ILi64EEEEEENS_10bfloat16_tEfNS_4arch4Sm90ELb0ELb1ELb0ELb0ELb1ELb1ELb0ELb0ELi2ELi1ELi2ELi2ELb0EEENS1_24CollectiveEpilogueBwdGQAISC_fSF_Li256ELb0ELb1EEENS1_19SingleTileSchedulerILb0ELb0ELb0ELi128EEEEEEEEEvNT_6ParamsE)
        /*06f8*/ 	.word	0x00000040


	//----- nvinfo : EIATTR_MIN_STACK_SIZE
	.align		4
.L_316:
        /*06fc*/ 	.byte	0x04, 0x12
        /*06fe*/ 	.short	(.L_318 - .L_317)
	.align		4
.L_317:
        /*0700*/ 	.word	index@(_ZN7cutlass13device_kernelIN5flash11enable_sm90INS1_16FlashAttnBwdSm90INS1_25CollectiveMainloopBwdSm90ILi2ELi2ELi2EN4cute5tupleIJNS5_1CILi1EEES8_S8_EEENS6_IJNS7_ILi128EEESA_NS7_ILi64EEEEEENS_10bfloat16_tEfNS_4arch4Sm90ELb0ELb1ELb0ELb1ELb0ELb1ELb0ELb0ELi2ELi1ELi2ELi2ELb0EEENS1_21CollectiveEpilogueBwdISC_SD_SF_Li256ELb1ELb0ELi1EEENS1_19SingleTileSchedulerILb1ELb0ELb0ELi128EEEEEEEEEvNT_6ParamsE)
        /*0704*/ 	.word	0x00000050


	//----- nvinfo : EIATTR_MIN_STACK_SIZE
	.align		4
.L_318:
        /*0708*/ 	.byte	0x04, 0x12
        /*070a*/ 	.short	(.L_320 - .L_319)
	.align		4
.L_319:
        /*070c*/ 	.word	index@(_ZN7cutlass13device_kernelIN5flash11enable_sm90INS1_16FlashAttnBwdSm90INS1_25CollectiveMainloopBwdSm90ILi2ELi2ELi2EN4cute5tupleIJNS5_1CILi1EEES8_S8_EEENS6_IJNS7_ILi128EEESA_NS7_ILi64EEEEEENS_10bfloat16_tEfNS_4arch4Sm90ELb0ELb1ELb0ELb1ELb1ELb1ELb0ELb0ELi2ELi1ELi2ELi2ELb0EEENS1_21CollectiveEpilogueBwdISC_SD_SF_Li256ELb1ELb0ELi1EEENS1_19SingleTileSchedulerILb1ELb0ELb0ELi128EEEEEEEEEvNT_6ParamsE)
        /*0710*/ 	.word	0x00000050


	//----- nvinfo : EIATTR_MIN_STACK_SIZE
	.align		4
.L_320:
        /*0714*/ 	.byte	0x04, 0x12
        /*0716*/ 	.short	(.L_322 - .L_321)
	.align		4
.L_321:
        /*0718*/ 	.word	index@(_ZN7cutlass13device_kernelIN5flash11enable_sm90INS1_16FlashAttnBwdSm90INS1_25CollectiveMainloopBwdSm90ILi2ELi2ELi2EN4cute5tupleIJNS5_1CILi1EEES8_S8_EEENS6_IJNS7_ILi128EEESA_NS7_ILi64EEEEEENS_10bfloat16_tEfNS_4arch4Sm90ELb0ELb1ELb0ELb1ELb0ELb1ELb0ELb0ELi2ELi1ELi2ELi2ELb0EEENS1_24CollectiveEpilogueBwdGQAISC_fSF_Li256ELb1ELb0EEENS1_19SingleTileSchedulerILb1ELb0ELb0ELi128EEEEEEEEEvNT_6ParamsE)
        /*071c*/ 	.word	0x00000050


	//----- nvinfo : EIATTR_MIN_STACK_SIZE
	.align		4
.L_322:
        /*0720*/ 	.byte	0x04, 0x12
        /*0722*/ 	.short	(.L_324 - .L_323)
	.align		4
.L_323:
        /*0724*/ 	.word	index@(_ZN7cutlass13device_kernelIN5flash11enable_sm90INS1_16FlashAttnBwdSm90INS1_25CollectiveMainloopBwdSm90ILi2ELi2ELi2EN4cute5tupleIJNS5_1CILi1EEES8_S8_EEENS6_IJNS7_ILi128EEESA_NS7_ILi64EEEEEENS_10bfloat16_tEfNS_4arch4Sm90ELb0ELb1ELb0ELb1ELb1ELb1ELb0ELb0ELi2ELi1ELi2ELi2ELb0EEENS1_24CollectiveEpilogueBwdGQAISC_fSF_Li256ELb1ELb1EEENS1_19SingleTileSchedulerILb1ELb0ELb0ELi128EEEEEEEEEvNT_6ParamsE)
        /*0728*/ 	.word	0x00000050


	//----- nvinfo : EIATTR_MIN_STACK_SIZE
	.align		4
.L_324:
        /*072c*/ 	.byte	0x04, 0x12
        /*072e*/ 	.short	(.L_326 - .L_325)
	.align		4
.L_325:
        /*0730*/ 	.word	index@(_ZN7cutlass13device_kernelIN5flash11enable_sm90INS1_16FlashAttnBwdSm90INS1_25CollectiveMainloopBwdSm90ILi2ELi2ELi2EN4cute5tupleIJNS5_1CILi1EEES8_S8_EEENS6_IJNS7_ILi128EEESA_NS7_ILi64EEEEEENS_10bfloat16_tEfNS_4arch4Sm90ELb1ELb0ELb0ELb0ELb0ELb1ELb0ELb0ELi2ELi1ELi2ELi2ELb0EEENS1_21CollectiveEpilogueBwdISC_SD_SF_Li256ELb0ELb0ELi1EEENS1_25SingleTileBwdLPTSchedulerILb0ELi128ELb0EEEEEEEEEvNT_6ParamsE)
        /*0734*/ 	.word	0x00000048


	//----- nvinfo : EIATTR_MIN_STACK_SIZE
	.align		4
.L_326:
        /*0738*/ 	.byte	0x04, 0x12
        /*073a*/ 	.short	(.L_328 - .L_327)
	.align		4
.L_327:
        /*073c*/ 	.word	index@(_ZN7cutlass13device_kernelIN5flash11enable_sm90INS1_16FlashAttnBwdSm90INS1_25CollectiveMainloopBwdSm90ILi2ELi2ELi2EN4cute5tupleIJNS5_1CILi1EEES8_S8_EEENS6_IJNS7_ILi128EEESA_NS7_ILi64EEEEEENS_10bfloat16_tEfNS_4arch4Sm90ELb1ELb0ELb0ELb0ELb1ELb1ELb0ELb0ELi2ELi1ELi2ELi2ELb0EEENS1_21CollectiveEpilogueBwdISC_SD_SF_Li256ELb0ELb0ELi1EEENS1_25SingleTileBwdLPTSchedulerILb0ELi128ELb1EEEEEEEEEvNT_6ParamsE)
        /*0740*/ 	.word	0x00000048


	//----- nvinfo : EIATTR_MIN_STACK_SIZE
	.align		4
.L_328:
        /*0744*/ 	.byte	0x04, 0x12
        /*0746*/ 	.short	(.L_330 - .L_329)
	.align		4
.L_329:
        /*0748*/ 	.word	index@(_ZN7cutlass13device_kernelIN5flash11enable_sm90INS1_16FlashAttnBwdSm90INS1_25CollectiveMainloopBwdSm90ILi2ELi2ELi2EN4cute5tupleIJNS5_1CILi1EEES8_S8_EEENS6_IJNS7_ILi128EEESA_NS7_ILi64EEEEEENS_10bfloat16_tEfNS_4arch4Sm90ELb1ELb0ELb0ELb0ELb0ELb1ELb0ELb0ELi2ELi1ELi2ELi2ELb0EEENS1_24CollectiveEpilogueBwdGQAISC_fSF_Li256ELb0ELb0EEENS1_25SingleTileBwdLPTSchedulerILb0ELi128ELb0EEEEEEEEEvNT_6ParamsE)
        /*074c*/ 	.word	0x00000040


	//----- nvinfo : EIATTR_MIN_STACK_SIZE
	.align		4
.L_330:
        /*0750*/ 	.byte	0x04, 0x12
        /*0752*/ 	.short	(.L_332 - .L_331)
	.align		4
.L_331:
        /*0754*/ 	.word	index@(_ZN7cutlass13device_kernelIN5flash11enable_sm90INS1_16FlashAttnBwdSm90INS1_25CollectiveMainloopBwdSm90ILi2ELi2ELi2EN4cute5tupleIJNS5_1CILi1EEES8_S8_EEENS6_IJNS7_ILi128EEESA_NS7_ILi64EEEEEENS_10bfloat16_tEfNS_4arch4Sm90ELb1ELb0ELb0ELb0ELb1ELb1ELb0ELb0ELi2ELi1ELi2ELi2ELb0EEENS1_24CollectiveEpilogueBwdGQAISC_fSF_Li256ELb0ELb1EEENS1_25SingleTileBwdLPTSchedulerILb0ELi128ELb1EEEEEEEEEvNT_6ParamsE)
        /*0758*/ 	.word	0x00000048


	//----- nvinfo : EIATTR_MIN_STACK_SIZE
	.align		4
.L_332:
        /*075c*/ 	.byte	0x04, 0x12
        /*075e*/ 	.short	(.L_334 - .L_333)
	.align		4
.L_333:
        /*0760*/ 	.word	index@(_ZN7cutlass13device_kernelIN5flash22FlashAttnBwdPreprocessIN4cute5tupleIJNS3_1CILi128EEENS5_ILi64EEEEEENS_10bfloat16_tEfNS_4arch4Sm90ELb1ELb0EEEEEvNT_6ParamsE)
        /*0764*/ 	.word	0x00000000


	//----- nvinfo : EIATTR_MIN_STACK_SIZE
	.align		4
.L_334:
        /*0768*/ 	.byte	0x04, 0x12
        /*076a*/ 	.short	(.L_336 - .L_335)
	.align		4
.L_335:
        /*076c*/ 	.word	index@(_ZN7cutlass13device_kernelIN5flash11enable_sm90INS1_16FlashAttnBwdSm90INS1_25CollectiveMainloopBwdSm90ILi2ELi2ELi2EN4cute5tupleIJNS5_1CILi1EEES8_S8_EEENS6_IJNS7_ILi128EEESA_NS7_ILi64EEEEEENS_10bfloat16_tEfNS_4arch4Sm90ELb1ELb0ELb0ELb1ELb0ELb1ELb0ELb0ELi2ELi1ELi2ELi2ELb0EEENS1_21CollectiveEpilogueBwdISC_SD_SF_Li256ELb1ELb0ELi1EEENS1_25SingleTileBwdLPTSchedulerILb1ELi128ELb0EEEEEEEEEvNT_6ParamsE)
        /*0770*/ 	.word	0x00000040


	//----- nvinfo : EIATTR_MIN_STACK_SIZE
	.align		4
.L_336:
        /*0774*/ 	.byte	0x04, 0x12
        /*0776*/ 	.short	(.L_338 - .L_337)
	.align		4
.L_337:
        /*0778*/ 	.word	index@(_ZN7cutlass13device_kernelIN5flash11enable_sm90INS1_16FlashAttnBwdSm90INS1_25CollectiveMainloopBwdSm90ILi2ELi2ELi2EN4cute5tupleIJNS5_1CILi1EEES8_S8_EEENS6_IJNS7_ILi128EEESA_NS7_ILi64EEEEEENS_10bfloat16_tEfNS_4arch4Sm90ELb1ELb0ELb0ELb1ELb1ELb1ELb0ELb0ELi2ELi1ELi2ELi2ELb0EEENS1_21CollectiveEpilogueBwdISC_SD_SF_Li256ELb1ELb0ELi1EEENS1_25SingleTileBwdLPTSchedulerILb1ELi128ELb1EEEEEEEEEvNT_6ParamsE)
        /*077c*/ 	.word	0x00000040


	//----- nvinfo : EIATTR_MIN_STACK_SIZE
	.align		4
.L_338:
        /*0780*/ 	.byte	0x04, 0x12
        /*0782*/ 	.short	(.L_340 - .L_339)
	.align		4
.L_339:
        /*0784*/ 	.word	index@(_ZN7cutlass13device_kernelIN5flash11enable_sm90INS1_16FlashAttnBwdSm90INS1_25CollectiveMainloopBwdSm90ILi2ELi2ELi2EN4cute5tupleIJNS5_1CILi1EEES8_S8_EEENS6_IJNS7_ILi128EEESA_NS7_ILi64EEEEEENS_10bfloat16_tEfNS_4arch4Sm90ELb1ELb0ELb0ELb1ELb0ELb1ELb0ELb0ELi2ELi1ELi2ELi2ELb0EEENS1_24CollectiveEpilogueBwdGQAISC_fSF_Li256ELb1ELb0EEENS1_25SingleTileBwdLPTSchedulerILb1ELi128ELb0EEEEEEEEEvNT_6ParamsE)
        /*0788*/ 	.word	0x00000040


	//----- nvinfo : EIATTR_MIN_STACK_SIZE
	.align		4
.L_340:
        /*078c*/ 	.byte	0x04, 0x12
        /*078e*/ 	.short	(.L_342 - .L_341)
	.align		4
.L_341:
        /*0790*/ 	.word	index@(_ZN7cutlass13device_kernelIN5flash32FlashAttnBwdPostprocessConvertdQIN4cute5tupleIJNS3_1CILi128EEENS5_ILi64EEEEEENS_10bfloat16_tEfNS_4arch4Sm90ELi256ENS3_8TiledMMAINS3_8MMA_AtomIJNS3_4SM904GMMA27MMA_64x64x16_F32BF16BF16_RSILNSF_5MajorE0ELSH_1ELNSF_7ScaleInE1ELSI_1EEEEEENS3_6LayoutINS4_IJNS5_ILi2EEENS5_ILi1EEESN_EEENS4_IJSN_NS5_ILi0EEESP_EEEEENS4_IJNS3_10UnderscoreESS_SS_EEEEELb0EEEEEvNT_6ParamsE)
        /*0794*/ 	.word	0x00000000


	//----- nvinfo : EIATTR_MIN_STACK_SIZE
	.align		4
.L_342:
        /*0798*/ 	.byte	0x04, 0x12
        /*079a*/ 	.short	(.L_344 - .L_343)
	.align		4
.L_343:
        /*079c*/ 	.word	index@(_ZN7cutlass13device_kernelIN5flash32FlashAttnBwdPostprocessConvertdQIN4cute5tupleIJNS3_1CILi128EEENS5_ILi64EEEEEENS_10bfloat16_tEfNS_4arch4Sm90ELi256ENS3_8TiledMMAINS3_8MMA_AtomIJNS3_4SM904GMMA27MMA_64x64x16_F32BF16BF16_SSILNSF_5MajorE0ELSH_1ELNSF_7ScaleInE1ELSI_1EEEEEENS3_6LayoutINS4_IJNS5_ILi2EEENS5_ILi1EEESN_EEENS4_IJSN_NS5_ILi0EEESP_EEEEENS4_IJNS3_10UnderscoreESS_SS_EEEEELb0EEEEEvNT_6ParamsE)
        /*07a0*/ 	.word	0x00000000


	//----- nvinfo : EIATTR_MIN_STACK_SIZE
	.align		4
.L_344:
        /*07a4*/ 	.byte	0x04, 0x12
        /*07a6*/ 	.short	(.L_346 - .L_345)
	.align		4
.L_345:
        /*07a8*/ 	.word	index@(_ZN7cutlass13device_kernelIN5flash11enable_sm90INS1_16FlashAttnBwdSm90INS1_25CollectiveMainloopBwdSm90ILi2ELi2ELi2EN4cute5tupleIJNS5_1CILi1EEES8_S8_EEENS6_IJNS7_ILi128EEESA_NS7_ILi64EEEEEENS_10bfloat16_tEfNS_4arch4Sm90ELb1ELb0ELb0ELb1ELb1ELb1ELb0ELb0ELi2ELi1ELi2ELi2ELb0EEENS1_24CollectiveEpilogueBwdGQAISC_fSF_Li256ELb1ELb1EEENS1_25SingleTileBwdLPTSchedulerILb1ELi128ELb1EEEEEEEEEvNT_6ParamsE)
        /*07ac*/ 	.word	0x00000040


	//----- nvinfo : EIATTR_MIN_STACK_SIZE
	.align		4
.L_346:
        /*07b0*/ 	.byte	0x04, 0x12
        /*07b2*/ 	.short	(.L_348 - .L_347)
	.align		4
.L_347:
        /*07b4*/ 	.word	index@(_ZN7cutlass13device_kernelIN5flash22FlashAttnBwdPreprocessIN4cute5tupleIJNS3_1CILi128EEENS5_ILi64EEEEEENS_10bfloat16_tEfNS_4arch4Sm90ELb1ELb1EEEEEvNT_6ParamsE)
        /*07b8*/ 	.word	0x00000000
.L_348:


//--------------------- .nv.compat                --------------------------
	.section	.nv.compat,"",@"SHT_CUDA_COMPAT_INFO"
	.align	4
        /*0000*/ 	.byte	0x02, 0x09, 0x01, 0x00, 0x02, 0x02, 0x04, 0x00, 0x02, 0x05, 0x05, 0x00, 0x03, 0x07, 0x01, 0x01
        /*0010*/ 	.byte	0x02, 0x03, 0x01, 0x00, 0x02, 0x06, 0x01, 0x00, 0x04, 0x0b, 0x08, 0x00, 0x00, 0x00, 0x00, 0x00
        /*0020*/ 	.byte	0x00, 0x00, 0x00, 0x00


//--------------------- .nv.info._ZN7cutlass13device_kernelIN5flash11enable_sm90INS1_16FlashAttnBwdSm90INS1_25CollectiveMainloopBwdSm90ILi2ELi2ELi2EN4cute5tupleIJNS5_1CILi1EEES8_S8_EEENS6_IJNS7_ILi128EEESA_NS7_ILi64EEEEEENS_10bfloat16_tEfNS_4arch4Sm90ELb0ELb0ELb1ELb0ELb0ELb1ELb0ELb0ELi2ELi1ELi2ELi2ELb0EEENS1_21CollectiveEpilogueBwdISC_SD_SF_Li256ELb0ELb0ELi1EEENS1_19SingleTileSchedulerILb0ELb0ELb0ELi128EEEEEEEEEvNT_6ParamsE --------------------------
	.section	.nv.info._ZN7cutlass13device_kernelIN5flash11enable_sm90INS1_16FlashAttnBwdSm90INS1_25CollectiveMainloopBwdSm90ILi2ELi2ELi2EN4cute5tupleIJNS5_1CILi1EEES8_S8_EEENS6_IJNS7_ILi128EEESA_NS7_ILi64EEEEEENS_10bfloat16_tEfNS_4arch4Sm90ELb0ELb0ELb1ELb0ELb0ELb1ELb0ELb0ELi2ELi1ELi2ELi2ELb0EEENS1_21CollectiveEpilogueBwdISC_SD_SF_Li256ELb0ELb0ELi1EEENS1_19SingleTileSchedulerILb0ELb0ELb0ELi128EEEEEEEEEvNT_6ParamsE,"",@"SHT_CUDA_INFO"
	.sectionflags	@""
	.align	4


	//----- nvinfo : EIATTR_CUDA_API_VERSION
	.align		4
        /*0000*/ 	.byte	0x04, 0x37
        /*0002*/ 	.short	(.L_350 - .L_349)
.L_349:
        /*0004*/ 	.word	0x00000082


	//----- nvinfo : EIATTR_KPARAM_INFO
	.align		4
.L_350:
        /*0008*/ 	.byte	0x04, 0x17
        /*000a*/ 	.short	(.L_352 - .L_351)
.L_351:
        /*000c*/ 	.word	0x00000000
        /*0010*/ 	.short	0x0000
        /*0012*/ 	.short	0x0070
        /*0014*/ 	.byte	0x00, 0xf0, 0x01, 0x24


	//----- nvinfo : EIATTR_SPARSE_MMA_MASK
	.align		4
.L_352:
        /*0018*/ 	.byte	0x03, 0x50
        /*001a*/ 	.short	0x0000


	//----- nvinfo : EIATTR_MAXREG_COUNT
	.align		4
        /*001c*/ 	.byte	0x03, 0x1b
        /*001e*/ 	.short	0x00a8


	//----- nvinfo : EIATTR_NUM_BARRIERS
	.align		4
        /*0020*/ 	.byte	0x02, 0x4c
        /*0022*/ 	.byte	0x10
	.zero		1


	//----- nvinfo : EIATTR_EXTERNS
	.align		4
        /*0024*/ 	.byte	0x04, 0x0f
        /*0026*/ 	.short	(.L_354 - .L_353)


	//   ....[0]....
	.align		4
.L_353:
        /*0028*/ 	.word	index@(__assertfail)


	//----- nvinfo : EIATTR_ANNOTATIONS
	.align		4
.L_354:
        /*002c*/ 	.byte	0x04, 0x55
        /*002e*/ 	.short	(.L_356 - .L_355)


	//   ....[0]....
.L_355:
        /*0030*/ 	.word	0x00000001
        /*0034*/ 	.byte	0x80, 0x10, 0x00, 0x00, 0x01, 0x00, 0x00, 0x00, 0x20, 0x14, 0x00, 0x00, 0x01, 0x00, 0x00, 0x00
        /* <DEDUP_REMOVED lines=44> */
        /*0304*/ 	.byte	0x80, 0x48, 0x00, 0x00, 0x01, 0x00, 0x00, 0x00, 0xb0, 0x5a, 0x00, 0x00


	//----- nvinfo : EIATTR_MERCURY_ISA_VERSION
	.align		4
.L_356:
        /*0310*/ 	.byte	0x03, 0x5f
        /*0312*/ 	.short	0x0101


	//----- nvinfo : EIATTR_INT_WARP_WIDE_INSTR_OFFSETS
	.align		4
        /*0314*/ 	.byte	0x04, 0x31
        /*0316*/ 	.short	(.L_358 - .L_357)


	//   ....[0]....
.L_357:
        /*0318*/ 	.word	0x000001e0


	//   ....[1]....
        /*031c*/ 	.word	0x000002a0


	//----- nvinfo : EIATTR_COOP_GROUP_MASK_REGIDS
	.align		4
.L_358:
        /*0320*/ 	.byte	0x04, 0x29
        /*0322*/ 	.short	(.L_360 - .L_359)


	//   ....[0]....
.L_359:
        /*0324*/ 	.word	0xffffffff


	//   ....[1]....
        /*0328*/ 	.word	0xffffffff


	//   ....[2]....
        /*032c*/ 	.word	0xffffffff


	//   ....[3]....
        /*0330*/ 	.word	0xffffffff


	//   ....[4]....
        /*0334*/ 	.word	0xffffffff


	//   ....[5]....
        /*0338*/ 	.word	0xffffffff


	//   ....[6]....
        /*033c*/ 	.word	0xffffffff


	//   ....[7]....
        /*0340*/ 	.word	0xffffffff


	//   ....[8]....
        /*0344*/ 	.word	0xffffffff


	//   ....[9]....
        /*0348*/ 	.word	0xffffffff


	//   ....[10]....
        /*034c*/ 	.word	0xffffffff


	//   ....[11]....
        /*0350*/ 	.word	0xffffffff


	//   ....[12]....
        /*0354*/ 	.word	0xffffffff


	//   ....[13]....
        /*0358*/ 	.word	0xffffffff


	//   ....[14]....
        /*035c*/ 	.word	0xffffffff


	//   ....[15]....
        /*0360*/ 	.word	0xffffffff


	//   ....[16]....
        /*0364*/ 	.word	0xffffffff


	//   ....[17]....
        /*0368*/ 	.word	0xffffffff


	//   ....[18]....
        /*036c*/ 	.word	0xffffffff


	//   ....[19]....
        /*0370*/ 	.word	0xffffffff


	//   ....[20]....
        /*0374*/ 	.word	0xffffffff


	//   ....[21]....
        /*0378*/ 	.word	0xffffffff


	//   ....[22]....
        /*037c*/ 	.word	0xffffffff


	//   ....[23]....
        /*0380*/ 	.word	0xffffffff


	//   ....[24]....
        /*0384*/ 	.word	0xffffffff


	//   ....[25]....
        /*0388*/ 	.word	0xffffffff


	//   ....[26]....
        /*038c*/ 	.word	0xffffffff


	//   ....[27]....
        /*0390*/ 	.word	0xffffffff


	//   ....[28]....
        /*0394*/ 	.word	0xffffffff


	//   ....[29]....
        /*0398*/ 	.word	0xffffffff


	//   ....[30]....
        /*039c*/ 	.word	0xffffffff


	//   ....[31]....
        /*03a0*/ 	.word	0xffffffff


	//   ....[32]....
        /*03a4*/ 	.word	0xffffffff


	//   ....[33]....
        /*03a8*/ 	.word	0xffffffff


	//   ....[34]....
        /*03ac*/ 	.word	0xffffffff


	//   ....[35]....
        /*03b0*/ 	.word	0xffffffff


	//   ....[36]....
        /*03b4*/ 	.word	0xffffffff


	//   ....[37]....
        /*03b8*/ 	.word	0xffffffff


	//   ....[38]....
        /*03bc*/ 	.word	0xffffffff


	//   ....[39]....
        /*03c0*/ 	.word	0xffffffff


	//   ....[40]....
        /*03c4*/ 	.word	0xffffffff


	//   ....[41]....
        /*03c8*/ 	.word	0xffffffff


	//   ....[42]....
        /*03cc*/ 	.word	0xffffffff


	//   ....[43]....
        /*03d0*/ 	.word	0xffffffff


	//   ....[44]....
        /*03d4*/ 	.word	0xffffffff


	//   ....[45]....
        /*03d8*/ 	.word	0xffffffff


	//   ....[46]....
        /*03dc*/ 	.word	0xffffffff


	//   ....[47]....
        /*03e0*/ 	.word	0xffffffff


	//   ....[48]....
        /*03e4*/ 	.word	0xffffffff


	//   ....[49]....
        /*03e8*/ 	.word	0xffffffff


	//   ....[50]....
        /*03ec*/ 	.word	0xffffffff


	//   ....[51]....
        /*03f0*/ 	.word	0xffffffff


	//   ....[52]....
        /*03f4*/ 	.word	0xffffffff


	//   ....[53]....
        /*03f8*/ 	.word	0xffffffff


	//   ....[54]....
        /*03fc*/ 	.word	0xffffffff


	//   ....[55]....
        /*0400*/ 	.word	0xffffffff


	//   ....[56]....
        /*0404*/ 	.word	0xffffffff


	//   ....[57]....
        /*0408*/ 	.word	0xffffffff


	//   ....[58]....
        /*040c*/ 	.word	0xffffffff


	//   ....[59]....
        /*0410*/ 	.word	0xffffffff


	//   ....[60]....
        /*0414*/ 	.word	0xffffffff


	//   ....[61]....
        /*0418*/ 	.word	0xffffffff


	//   ....[62]....
        /*041c*/ 	.word	0xffffffff


	//   ....[63]....
        /*0420*/ 	.word	0xffffffff


	//   ....[64]....
        /*0424*/ 	.word	0xffffffff


	//   ....[65]....
        /*0428*/ 	.word	0xffffffff


	//   ....[66]....
        /*042c*/ 	.word	0xffffffff


	//   ....[67]....
        /*0430*/ 	.word	0xffffffff


	//   ....[68]....
        /*0434*/ 	.word	0xffffffff


	//   ....[69]....
        /*0438*/ 	.word	0xffffffff


	//   ....[70]....
        /*043c*/ 	.word	0xffffffff


	//   ....[71]....
        /*0440*/ 	.word	0xffffffff


	//   ....[72]....
        /*0444*/ 	.word	0x0500000f


	//----- nvinfo : EIATTR_COOP_GROUP_INSTR_OFFSETS
	.align		4
.L_360:
        /*0448*/ 	.byte	0x04, 0x28
        /*044a*/ 	.short	(.L_362 - .L_361)


	//   ....[0]....
.L_361:
        /*044c*/ 	.word	0x00000060


	//   ....[1]....
        /*0450*/ 	.word	0x000001f0


	//   ....[2]....
        /*0454*/ 	.word	0x00000280


	//   ....[3]....
        /*0458*/ 	.word	0x00000400


	//   ....[4]....
        /*045c*/ 	.word	0x00000640


	//   ....[5]....
        /*0460*/ 	.word	0x00000b90


	//   ....[6]....
        /*0464*/ 	.word	0x00001e40


	//   ....[7]....
        /*0468*/ 	.word	0x00002040


	//   ....[8]....
        /*046c*/ 	.word	0x000021c0


	//   ....[9]....
        /*0470*/ 	.word	0x00002400


	//   ....[10]....
        /*0474*/ 	.word	0x000024d0


	//   ....[11]....
        /*0478*/ 	.word	0x00002520


	//   ....[12]....
        /*047c*/ 	.word	0x00002540


	//   ....[13]....
        /*0480*/ 	.word	0x00002570


	//   ....[14]....
        /*0484*/ 	.word	0x000025a0


	//   ....[15]....
        /*0488*/ 	.word	0x000025b0


	//   ....[16]....
        /*048c*/ 	.word	0x00002620


	//   ....[17]....
        /*0490*/ 	.word	0x00002630


	//   ....[18]....
        /*0494*/ 	.word	0x00002650


	//   ....[19]....
        /*0498*/ 	.word	0x00002720


	//   ....[20]....
        /*049c*/ 	.word	0x00002750


	//   ....[21]....
        /*04a0*/ 	.word	0x000027b0


	//   ....[22]....
        /*04a4*/ 	.word	0x000028a0


	//   ....[23]....
        /*04a8*/ 	.word	0x000028e0


	//   ....[24]....
        /*04ac*/ 	.word	0x00002a40


	//   ....[25]....
        /*04b0*/ 	.word	0x00002ab0


	//   ....[26]....
        /*04b4*/ 	.word	0x00002ad0


	//   ....[27]....
        /*04b8*/ 	.word	0x00002c00


	//   ....[28]....
        /*04bc*/ 	.word	0x00002e10


	//   ....[29]....
        /*04c0*/ 	.word	0x00002e60


	//   ....[30]....
        /*04c4*/ 	.word	0x00002e80


	//   ....[31]....
        /*04c8*/ 	.word	0x00002fe0


	//   ....[32]....
        /*04cc*/ 	.word	0x00003000


	//   ....[33]....
        /*04d0*/ 	.word	0x000030c0


	//   ....[34]....
        /*04d4*/ 	.word	0x000030e0


	//   ....[35]....
        /*04d8*/ 	.word	0x000030f0


	//   ....[36]....
        /*04dc*/ 	.word	0x00003110


	//   ....[37]....
        /*04e0*/ 	.word	0x00003120


	//   ....[38]....
        /*04e4*/ 	.word	0x00003140


	//   ....[39]....
        /*04e8*/ 	.word	0x000031f0


	//   ....[40]....
        /*04ec*/ 	.word	0x00003230


	//   ....[41]....
        /*04f0*/ 	.word	0x000032b0


	//   ....[42]....
        /*04f4*/ 	.word	0x00003310


	//   ....[43]....
        /*04f8*/ 	.word	0x000033c0


	//   ....[44]....
        /*04fc*/ 	.word	0x00003460


	//   ....[45]....
        /*0500*/ 	.word	0x000034a0


	//   ....[46]....
        /*0504*/ 	.word	0x000034e0


	//   ....[47]....
        /*0508*/ 	.word	0x000036b0


	//   ....[48]....
        /*050c*/ 	.word	0x00003790


	//   ....[49]....
        /*0510*/ 	.word	0x00003830


	//   ....[50]....
        /*0514*/ 	.word	0x00003870


	//   ....[51]....
        /*0518*/ 	.word	0x000038a0


	//   ....[52]....
        /*051c*/ 	.word	0x000038e0


	//   ....[53]....
        /*0520*/ 	.word	0x00003910


	//   ....[54]....
        /*0524*/ 	.word	0x00003a90


	//   ....[55]....
        /*0528*/ 	.word	0x00003af0


	//   ....[56]....
        /*052c*/ 	.word	0x00003b40


	//   ....[57]....
        /*0530*/ 	.word	0x00003c60


	//   ....[58]....
        /*0534*/ 	.word	0x00003d60


	//   ....[59]....
        /*0538*/ 	.word	0x00003da0


	//   ....[60]....
        /*053c*/ 	.word	0x00003db0


	//   ....[61]....
        /*0540*/ 	.word	0x00003e10


	//   ....[62]....
        /*0544*/ 	.word	0x000040f0


	//   ....[63]....
        /*0548*/ 	.word	0x00004100


	//   ....[64]....
        /*054c*/ 	.word	0x00004120


	//   ....[65]....
        /*0550*/ 	.word	0x00004150


	//   ....[66]....
        /*0554*/ 	.word	0x00004180


	//   ....[67]....
        /*0558*/ 	.word	0x000041b0


	//   ....[68]....
        /*055c*/ 	.word	0x00004220


	//   ....[69]....
        /*0560*/ 	.word	0x00004250


	//   ....[70]....
        /*0564*/ 	.word	0x00006500


	//   ....[71]....
        /*0568*/ 	.word	0x00006950


	//   ....[72]....
        /*056c*/ 	.word	0x00008da0


	//----- nvinfo : EIATTR_REG_RECONFIG
	.align		4
.L_362:
        /*0570*/ 	.byte	0x01, 0x54
	.zero		2


	//----- nvinfo : EIATTR_SYSCALL_OFFSETS
	.align		4
        /*0574*/ 	.byte	0x04, 0x46
        /*0576*/ 	.short	(.L_364 - .L_363)


	//   ....[0]....
.L_363:
        /*0578*/ 	.word	0x000007f0


	//   ....[1]....
        /*057c*/ 	.word	0x000008e0


	//   ....[2]....
        /*0580*/ 	.word	0x00000a40


	//   ....[3]....
        /*0584*/ 	.word	0x00000b30


	//   ....[4]....
        /*0588*/ 	.word	0x00005e90


	//   ....[5]....
        /*058c*/ 	.word	0x00005fc0


	//   ....[6]....
        /*0590*/ 	.word	0x000060e0


	//   ....[7]....
        /*0594*/ 	.word	0x00006200


	//----- nvinfo : EIATTR_MBARRIER_INSTR_OFFSETS
	.align		4
.L_364:
        /*0598*/ 	.byte	0x04, 0x39
        /*059a*/ 	.short	(.L_366 - .L_365)


	//   ....[0]....
.L_365:
        /*059c*/ 	.word	0x000002c0
        /*05a0*/ 	.word	0x000000ff
        /*05a4*/ 	.word	0x00030c00
        /*05a8*/ 	.short	0x0100
        /*05aa*/ 	.byte	0x06
	.zero		1


	//   ....[1]....
        /*05ac*/ 	.word	0x000003b0
        /*05b0*/ 	.word	0x000000ff
        /*05b4*/ 	.word	0x00030c10
        /*05b8*/ 	.short	0x0100
        /*05ba*/ 	.byte	0x08
	.zero		1


	//   ....[2]....
        /*05bc*/ 	.word	0x000003c0
        /*05c0*/ 	.word	0x000000ff
        /*05c4*/ 	.word	0x00030c20
        /*05c8*/ 	.short	0x0100
        /*05ca*/ 	.byte	0x08
	.zero		1


	//   ....[3]....
        /*05cc*/ 	.word	0x000003d0
        /*05d0*/ 	.word	0x000000ff
        /*05d4*/ 	.word	0x00030c18
        /*05d8*/ 	.short	0x0100
        /*05da*/ 	.byte	0x08
	.zero		1


	//   ....[4]....
        /*05dc*/ 	.word	0x000003e0
        /*05e0*/ 	.word	0x000000ff
        /*05e4*/ 	.word	0x00030c28
        /*05e8*/ 	.short	0x0100
        /*05ea*/ 	.byte	0x08
	.zero		1


	//   ....[5]....
        /*05ec*/ 	.word	0x00000510
        /*05f0*/ 	.word	0x000000ff
        /*05f4*/ 	.word	0x00030c30
        /*05f8*/ 	.short	0x0100
        /*05fa*/ 	.byte	0x08
	.zero		1


	//   ....[6]....
        /*05fc*/ 	.word	0x00000520
        /*0600*/ 	.word	0x000000ff
        /*0604*/ 	.word	0x00030c40
        /*0608*/ 	.short	0x0100
        /*060a*/ 	.byte	0x08
	.zero		1


	//   ....[7]....
        /*060c*/ 	.word	0x00000530
        /*0610*/ 	.word	0x000000ff
        /*0614*/ 	.word	0x00030c38
        /*0618*/ 	.short	0x0100
        /*061a*/ 	.byte	0x08
	.zero		1


	//   ....[8]....
        /*061c*/ 	.word	0x00000540
        /*0620*/ 	.word	0x000000ff
        /*0624*/ 	.word	0x00030c48
        /*0628*/ 	.short	0x0100
        /*062a*/ 	.byte	0x08
	.zero		1


	//   ....[9]....
        /*062c*/ 	.word	0x00000bc0
        /*0630*/ 	.word	0x00000002
        /*0634*/ 	.word	0x00030c00
        /*0638*/ 	.short	0x010a
        /*063a*/ 	.byte	0x3f
	.zero		1


	//   ....[10]....
        /*063c*/ 	.word	0x00000c50
        /*0640*/ 	.word	0x00000002
        /*0644*/ 	.word	0x00030c00
        /*0648*/ 	.short	0x010a
        /*064a*/ 	.byte	0x3f
	.zero		1


	//   ....[11]....
        /*064c*/ 	.word	0x00001520
        /*0650*/ 	.word	0x00000003
        /*0654*/ 	.word	0x00030c10
        /*0658*/ 	.short	0x010a
        /*065a*/ 	.byte	0x3f
	.zero		1


	//   ....[12]....
        /*065c*/ 	.word	0x00001590
        /*0660*/ 	.word	0x00000003
        /*0664*/ 	.word	0x00030c10
        /*0668*/ 	.short	0x010a
        /*066a*/ 	.byte	0x3f
	.zero		1


	//   ....[13]....
        /*066c*/ 	.word	0x000019b0
        /*0670*/ 	.word	0x00000003
        /*0674*/ 	.word	0x00030c30
        /*0678*/ 	.short	0x010a
        /*067a*/ 	.byte	0x3f
	.zero		1


	//   ....[14]....
        /*067c*/ 	.word	0x000019f0
        /*0680*/ 	.word	0x00000003
        /*0684*/ 	.word	0x00030c30
        /*0688*/ 	.short	0x010a
        /*068a*/ 	.byte	0x3f
	.zero		1


	//   ....[15]....
        /*068c*/ 	.word	0x000056d0
        /*0690*/ 	.word	0x00000000
        /*0694*/ 	.word	0x00000000
        /*0698*/ 	.short	0x0101
        /*069a*/ 	.byte	0x3f
	.zero		1


	//   ....[16]....
        /*069c*/ 	.word	0x00005b10
        /*06a0*/ 	.word	0x00000003
        /*06a4*/ 	.word	0x00000000
        /*06a8*/ 	.short	0x0101
        /*06aa*/ 	.byte	0x3f
	.zero		1


	//   ....[17]....
        /*06ac*/ 	.word	0x00007790
        /*06b0*/ 	.word	0x0000000b
        /*06b4*/ 	.word	0x00030c20
        /*06b8*/ 	.short	0x010a
        /*06ba*/ 	.byte	0x3f
	.zero		1


	//   ....[18]....
        /*06bc*/ 	.word	0x00007c60
        /*06c0*/ 	.word	0x0000000b
        /*06c4*/ 	.word	0x00030c40
        /*06c8*/ 	.short	0x010a
        /*06ca*/ 	.byte	0x3f
	.zero		1


	//   ....[19]....
        /*06cc*/ 	.word	0x00007e90
        /*06d0*/ 	.word	0x0000000b
        /*06d4*/ 	.word	0x00030c28
        /*06d8*/ 	.short	0x010a
        /*06da*/ 	.byte	0x3f
	.zero		1


	//   ....[20]....
        /*06dc*/ 	.word	0x00008030
        /*06e0*/ 	.word	0x0000000b
        /*06e4*/ 	.word	0x00030c48
        /*06e8*/ 	.short	0x010a
        /*06ea*/ 	.byte	0x3f
	.zero		1


	//   ....[21]....
        /*06ec*/ 	.word	0x00008240
        /*06f0*/ 	.word	0x0000000b
        /*06f4*/ 	.word	0x00030c20
        /*06f8*/ 	.short	0x010a
        /*06fa*/ 	.byte	0x3f
	.zero		1


	//   ....[22]....
        /*06fc*/ 	.word	0x00008450
        /*0700*/ 	.word	0x0000000b
        /*0704*/ 	.word	0x00030c40
        /*0708*/ 	.short	0x010a
        /*070a*/ 	.byte	0x3f
	.zero		1


	//   ....[23]....
        /*070c*/ 	.word	0x00008650
        /*0710*/ 	.word	0x0000000b
        /*0714*/ 	.word	0x00030c28
        /*0718*/ 	.short	0x010a
        /*071a*/ 	.byte	0x3f
	.zero		1


	//   ....[24]....
        /*071c*/ 	.word	0x00008850
        /*0720*/ 	.word	0x0000000d
        /*0724*/ 	.word	0x00030c40
        /*0728*/ 	.short	0x010a
        /*072a*/ 	.byte	0x3f
	.zero		1


	//   ....[25]....
        /*072c*/ 	.word	0x00008c10
        /*0730*/ 	.word	0x00000006
        /*0734*/ 	.word	0x00000000
        /*0738*/ 	.short	0x010a
        /*073a*/ 	.byte	0x3f
	.zero		1


	//   ....[26]....
        /*073c*/ 	.word	0x00008c70
        /*0740*/ 	.word	0x00000003
        /*0744*/ 	.word	0x00000000
        /*0748*/ 	.short	0x010a
        /*074a*/ 	.byte	0x3f
	.zero		1


	//   ....[27]....
        /*074c*/ 	.word	0x00008cd0
        /*0750*/ 	.word	0x00000000
        /*0754*/ 	.word	0x00000000
        /*0758*/ 	.short	0x010a
        /*075a*/ 	.byte	0x3f
	.zero		1


	//   ....[28]....
        /*075c*/ 	.word	0x00008d00
        /*0760*/ 	.word	0x00000003
        /*0764*/ 	.word	0x00000000
        /*0768*/ 	.short	0x010a
        /*076a*/ 	.byte	0x3f
	.zero		1


	//   ....[29]....
        /*076c*/ 	.word	0x00008dd0
        /*0770*/ 	.word	0x00000002
        /*0774*/ 	.word	0x00030c00
        /*0778*/ 	.short	0x010a
        /*077a*/ 	.byte	0x3f
	.zero		1


	//   ....[30]....
        /*077c*/ 	.word	0x00008e20
        /*0780*/ 	.word	0x00000003
        /*0784*/ 	.word	0x00030c10
        /*0788*/ 	.short	0x010a
        /*078a*/ 	.byte	0x3f
	.zero		1


	//   ....[31]....
        /*078c*/ 	.word	0x00008e70
        /*0790*/ 	.word	0x00000003
        /*0794*/ 	.word	0x00030c30
        /*0798*/ 	.short	0x010a
        /*079a*/ 	.byte	0x3f
	.zero		1


	//   ....[32]....
        /*079c*/ 	.word	0x00008ec0
        /*07a0*/ 	.word	0x0000000b
        /*07a4*/ 	.word	0x00030c20
        /*07a8*/ 	.short	0x010a
        /*07aa*/ 	.byte	0x3f
	.zero		1


	//   ....[33]....
        /*07ac*/ 	.word	0x00008f10
        /*07b0*/ 	.word	0x0000000b
        /*07b4*/ 	.word	0x00030c40
        /*07b8*/ 	.short	0x010a
        /*07ba*/ 	.byte	0x3f
	.zero		1


	//   ....[34]....
        /*07bc*/ 	.word	0x00008f60
        /*07c0*/ 	.word	0x0000000b
        /*07c4*/ 	.word	0x00030c28
        /*07c8*/ 	.short	0x010a
        /*07ca*/ 	.byte	0x3f
	.zero		1


	//   ....[35]....
        /*07cc*/ 	.word	0x00008fb0
        /*07d0*/ 	.word	0x0000000b
        /*07d4*/ 	.word	0x00030c48
        /*07d8*/ 	.short	0x010a
        /*07da*/ 	.byte	0x3f
	.zero		1


	//   ....[36]....
        /*07dc*/ 	.word	0x00009010
        /*07e0*/ 	.word	0x0000000b
        /*07e4*/ 	.word	0x00030c20
        /*07e8*/ 	.short	0x010a
        /*07ea*/ 	.byte	0x3f
	.zero		1


	//   ....[37]....
        /*07ec*/ 	.word	0x00009060
        /*07f0*/ 	.word	0x0000000b
        /*07f4*/ 	.word	0x00030c40
        /*07f8*/ 	.short	0x010a
        /*07fa*/ 	.byte	0x3f
	.zero		1


	//   ....[38]....
        /*07fc*/ 	.word	0x000090b0
        /*0800*/ 	.word	0x0000000b
        /*0804*/ 	.word	0x00030c28
        /*0808*/ 	.short	0x010a
        /*080a*/ 	.byte	0x3f
	.zero		1


	//   ....[39]....
        /*080c*/ 	.word	0x00009100
        /*0810*/ 	.word	0x0000000d
        /*0814*/ 	.word	0x00030c40
        /*0818*/ 	.short	0x010a
        /*081a*/ 	.byte	0x3f
	.zero		1


	//   ....[40]....
        /*081c*/ 	.word	0x000091e0
        /*0820*/ 	.word	0x00000006
        /*0824*/ 	.word	0x00000000
        /*0828*/ 	.short	0x010a
        /*082a*/ 	.byte	0x3f
	.zero		1


	//   ....[41]....
        /*082c*/ 	.word	0x00009230
        /*0830*/ 	.word	0x00000003
        /*0834*/ 	.word	0x00000000
        /*0838*/ 	.short	0x010a
        /*083a*/ 	.byte	0x3f
	.zero		1


	//   ....[42]....
        /*083c*/ 	.word	0x00009280
        /*0840*/ 	.word	0x00000000
        /*0844*/ 	.word	0x00000000
        /*0848*/ 	.short	0x010a
        /*084a*/ 	.byte	0x3f
	.zero		1


	//----- nvinfo : EIATTR_NUM_MBARRIERS
	.align		4
.L_366:
        /*084c*/ 	.byte	0x03, 0x38
        /*084e*/ 	.short	0x0009


	//----- nvinfo : EIATTR_EXIT_INSTR_OFFSETS
	.align		4
        /*0850*/ 	.byte	0x04, 0x1c
        /*0852*/ 	.short	(.L_368 - .L_367)


	//   ....[0]....
.L_367:
        /*0854*/ 	.word	0x00008d50


	//----- nvinfo : EIATTR_MAX_THREADS
	.align		4
.L_368:
        /*0858*/ 	.byte	0x04, 0x05
        /*085a*/ 	.short	(.L_370 - .L_369)
.L_369:
        /*085c*/ 	.word	0x00000180
        /*0860*/ 	.word	0x00000001
        /*0864*/ 	.word	0x00000001


	//----- nvinfo : EIATTR_CRS_STACK_SIZE
	.align		4
.L_370:
        /*0868*/ 	.byte	0x04, 0x1e
        /*086a*/ 	.short	(.L_372 - .L_371)
.L_371:
        /*086c*/ 	.word	0x00000000


	//----- nvinfo : EIATTR_CBANK_PARAM_SIZE
	.align		4
.L_372:
        /*0870*/ 	.byte	0x03, 0x19
        /*0872*/ 	.short	0x0970


	//----- nvinfo : EIATTR_PARAM_CBANK
	.align		4
        /*0874*/ 	.byte	0x04, 0x0a
        /*0876*/ 	.short	(.L_374 - .L_373)
	.align		4
.L_373:
        /*0878*/ 	.word	index@(.nv.constant0._ZN7cutlass13device_kernelIN5flash11enable_sm90INS1_16FlashAttnBwdSm90INS1_25CollectiveMainloopBwdSm90ILi2ELi2ELi2EN4cute5tupleIJNS5_1CILi1EEES8_S8_EEENS6_IJNS7_ILi128EEESA_NS7_ILi64EEEEEENS_10bfloat16_tEfNS_4arch4Sm90ELb0ELb0ELb1ELb0ELb0ELb1ELb0ELb0ELi2ELi1ELi2ELi2ELb0EEENS1_21CollectiveEpilogueBwdISC_SD_SF_Li256ELb0ELb0ELi1EEENS1_19SingleTileSchedulerILb0ELb0ELb0ELi128EEEEEEEEEvNT_6ParamsE)
        /*087c*/ 	.short	0x0210
        /*087e*/ 	.short	0x0970


	//----- nvinfo : EIATTR_SW_WAR
	.align		4
.L_374:
        /*0880*/ 	.byte	0x04, 0x36
        /*0882*/ 	.short	(.L_376 - .L_375)
.L_375:
        /*0884*/ 	.word	0x00000008
.L_376:


//--------------------- .nv.info._ZN7cutlass13device_kernelIN5flash11enable_sm90INS1_16FlashAttnBwdSm90INS1_25CollectiveMainloopBwdSm90ILi2ELi2ELi2EN4cute5tupleIJNS5_1CILi1EEES8_S8_EEENS6_IJNS7_ILi128EEESA_NS7_ILi64EEEEEENS_10bfloat16_tEfNS_4arch4Sm90ELb0ELb0ELb1ELb0ELb1ELb1ELb0ELb0ELi2ELi1ELi2ELi2ELb0EEENS1_21CollectiveEpilogueBwdISC_SD_SF_Li256ELb0ELb0ELi1EEENS1_19SingleTileSchedulerILb0ELb0ELb0ELi128EEEEEEEEEvNT_6ParamsE --------------------------
	.section	.nv.info._ZN7cutlass13device_kernelIN5flash11enable_sm90INS1_16FlashAttnBwdSm90INS1_25CollectiveMainloopBwdSm90ILi2ELi2ELi2EN4cute5tupleIJNS5_1CILi1EEES8_S8_EEENS6_IJNS7_ILi128EEESA_NS7_ILi64EEEEEENS_10bfloat16_tEfNS_4arch4Sm90ELb0ELb0ELb1ELb0ELb1ELb1ELb0ELb0ELi2ELi1ELi2ELi2ELb0EEENS1_21CollectiveEpilogueBwdISC_SD_SF_Li256ELb0ELb0ELi1EEENS1_19SingleTileSchedulerILb0ELb0ELb0ELi128EEEEEEEEEvNT_6ParamsE,"",@"SHT_CUDA_INFO"
	.sectionflags	@""
	.align	4


	//----- nvinfo : EIATTR_CUDA_API_VERSION
	.align		4
        /*0000*/ 	.byte	0x04, 0x37
        /*0002*/ 	.short	(.L_378 - .L_377)
.L_377:
        /*0004*/ 	.word	0x00000082


	//----- nvinfo : EIATTR_KPARAM_INFO
	.align		4
.L_378:
        /*0008*/ 	.byte	0x04, 0x17
        /*000a*/ 	.short	(.L_380 - .L_379)
.L_379:
        /*000c*/ 	.word	0x00000000
        /*0010*/ 	.short	0x0000
        /*0012*/ 	.short	0x0070
        /*0014*/ 	.byte	0x00, 0xf0, 0x01, 0x24


	//----- nvinfo : EIATTR_SPARSE_MMA_MASK
	.align		4
.L_380:
        /*0018*/ 	.byte	0x03, 0x50
        /*001a*/ 	.short	0x0000


	//----- nvinfo : EIATTR_MAXREG_COUNT
	.align		4
        /*001c*/ 	.byte	0x03, 0x1b
        /*001e*/ 	.short	0x00a8


	//----- nvinfo : EIATTR_NUM_BARRIERS
	.align		4
        /*0020*/ 	.byte	0x02, 0x4c
        /*0022*/ 	.byte	0x10
	.zero		1


	//----- nvinfo : EIATTR_EXTERNS
	.align		4
        /*0024*/ 	.byte	0x04, 0x0f
        /*0026*/ 	.short	(.L_382 - .L_381)


	//   ....[0]....
	.align		4
.L_381:
        /*0028*/ 	.word	index@(__assertfail)


	//----- nvinfo : EIATTR_ANNOTATIONS
	.align		4
.L_382:
        /*002c*/ 	.byte	0x04, 0x55
        /*002e*/ 	.short	(.L_384 - .L_383)


	//   ....[0]....
.L_383:
        /* <DEDUP_REMOVED lines=46> */


	//----- nvinfo : EIATTR_MERCURY_ISA_VERSION
	.align		4
.L_384:
        /*0300*/ 	.byte	0x03, 0x5f
        /*0302*/ 	.short	0x0101


	//----- nvinfo : EIATTR_INT_WARP_WIDE_INSTR_OFFSETS
	.align		4
        /*0304*/ 	.byte	0x04, 0x31
        /*0306*/ 	.short	(.L_386 - .L_385)


	//   ....[0]....
.L_385:
        /*0308*/ 	.word	0x000001e0


	//   ....[1]....
        /*030c*/ 	.word	0x000002a0


	//   ....[2]....
        /*0310*/ 	.word	0x000071b0


	//   ....[3]....
        /*0314*/ 	.word	0x00007620


	//   ....[4]....
        /*0318*/ 	.word	0x00007bf0


	//----- nvinfo : EIATTR_COOP_GROUP_MASK_REGIDS
	.align		4
.L_386:
        /*031c*/ 	.byte	0x04, 0x29
        /*031e*/ 	.short	(.L_388 - .L_387)


	//   ....[0]....
.L_387:
        /*0320*/ 	.word	0xffffffff


	//   ....[1]....
        /*0324*/ 	.word	0xffffffff


	//   ....[2]....
        /*0328*/ 	.word	0xffffffff


	//   ....[3]....
        /*032c*/ 	.word	0xffffffff


	//   ....[4]....
        /*0330*/ 	.word	0xffffffff


	//   ....[5]....
        /*0334*/ 	.word	0xffffffff


	//   ....[6]....
        /*0338*/ 	.word	0xffffffff


	//   ....[7]....
        /*033c*/ 	.word	0xffffffff


	//   ....[8]....
        /*0340*/ 	.word	0xffffffff


	//   ....[9]....
        /*0344*/ 	.word	0xffffffff


	//   ....[10]....
        /*0348*/ 	.word	0xffffffff


	//   ....[11]....
        /*034c*/ 	.word	0xffffffff


	//   ....[12]....
        /*0350*/ 	.word	0xffffffff


	//   ....[13]....
        /*0354*/ 	.word	0xffffffff


	//   ....[14]....
        /*0358*/ 	.word	0xffffffff


	//   ....[15]....
        /*035c*/ 	.word	0xffffffff


	//   ....[16]....
        /*0360*/ 	.word	0xffffffff


	//   ....[17]....
        /*0364*/ 	.word	0xffffffff


	//   ....[18]....
        /*0368*/ 	.word	0xffffffff


	//   ....[19]....
        /*036c*/ 	.word	0xffffffff


	//   ....[20]....
        /*0370*/ 	.word	0xffffffff


	//   ....[21]....
        /*0374*/ 	.word	0xffffffff


	//   ....[22]....
        /*0378*/ 	.word	0xffffffff


	//   ....[23]....
        /*037c*/ 	.word	0xffffffff


	//   ....[24]....
        /*0380*/ 	.word	0xffffffff


	//   ....[25]....
        /*0384*/ 	.word	0xffffffff


	//   ....[26]....
        /*0388*/ 	.word	0xffffffff


	//   ....[27]....
        /*038c*/ 	.word	0xffffffff


	//   ....[28]....
        /*0390*/ 	.word	0xffffffff


	//   ....[29]....
        /*0394*/ 	.word	0xffffffff


	//   ....[30]....
        /*0398*/ 	.word	0xffffffff


	//   ....[31]....
        /*039c*/ 	.word	0xffffffff


	//   ....[32]....
        /*03a0*/ 	.word	0xffffffff


	//   ....[33]....
        /*03a4*/ 	.word	0xffffffff


	//   ....[34]....
        /*03a8*/ 	.word	0xffffffff


	//   ....[35]....
        /*03ac*/ 	.word	0xffffffff


	//   ....[36]....
        /*03b0*/ 	.word	0xffffffff


	//   ....[37]....
        /*03b4*/ 	.word	0xffffffff


	//   ....[38]....
        /*03b8*/ 	.word	0xffffffff


	//   ....[39]....
        /*03bc*/ 	.word	0xffffffff


	//   ....[40]....
        /*03c0*/ 	.word	0xffffffff


	//   ....[41]....
        /*03c4*/ 	.word	0xffffffff


	//   ....[42]....
        /*03c8*/ 	.word	0xffffffff


	//   ....[43]....
        /*03cc*/ 	.word	0xffffffff


	//   ....[44]....
        /*03d0*/ 	.word	0xffffffff


	//   ....[45]....
        /*03d4*/ 	.word	0xffffffff


	//   ....[46]....
        /*03d8*/ 	.word	0xffffffff


	//   ....[47]....
        /*03dc*/ 	.word	0xffffffff


	//   ....[48]....
        /*03e0*/ 	.word	0xffffffff


	//   ....[49]....
        /*03e4*/ 	.word	0xffffffff


	//   ....[50]....
        /*03e8*/ 	.word	0xffffffff


	//   ....[51]....
        /*03ec*/ 	.word	0xffffffff


	//   ....[52]....
        /*03f0*/ 	.word	0xffffffff


	//   ....[53]....
        /*03f4*/ 	.word	0xffffffff


	//   ....[54]....
        /*03f8*/ 	.word	0xffffffff


	//   ....[55]....
        /*03fc*/ 	.word	0xffffffff


	//   ....[56]....
        /*0400*/ 	.word	0xffffffff


	//   ....[57]....
        /*0404*/ 	.word	0xffffffff


	//   ....[58]....
        /*0408*/ 	.word	0xffffffff


	//   ....[59]....
        /*040c*/ 	.word	0xffffffff


	//   ....[60]....
        /*0410*/ 	.word	0xffffffff


	//   ....[61]....
        /*0414*/ 	.word	0xffffffff


	//   ....[62]....
        /*0418*/ 	.word	0xffffffff


	//   ....[63]....
        /*041c*/ 	.word	0xffffffff


	//   ....[64]....
        /*0420*/ 	.word	0xffffffff


	//   ....[65]....
        /*0424*/ 	.word	0xffffffff


	//   ....[66]....
        /*0428*/ 	.word	0xffffffff


	//   ....[67]....
        /*042c*/ 	.word	0xffffffff


	//   ....[68]....
        /*0430*/ 	.word	0xffffffff


	//   ....[69]....
        /*0434*/ 	.word	0xffffffff


	//   ....[70]....
        /*0438*/ 	.word	0xffffffff


	//   ....[71]....
        /*043c*/ 	.word	0xffffffff


	//   ....[72]....
        /*0440*/ 	.word	0xffffffff


	//   ....[73]....
        /*0444*/ 	.word	0xffffffff


	//   ....[74]....
        /*0448*/ 	.word	0xffffffff


	//   ....[75]....
        /*044c*/ 	.word	0xffffffff


	//   ....[76]....
        /*0450*/ 	.word	0xffffffff


	//   ....[77]....
        /*0454*/ 	.word	0xffffffff


	//   ....[78]....
        /*0458*/ 	.word	0x0500000f


	//   ....[79]....
        /*045c*/ 	.word	0x0500000f


	//   ....[80]....
        /*0460*/ 	.word	0x0500000f


	//   ....[81]....
        /*0464*/ 	.word	0x0500000f


	//----- nvinfo : EIATTR_COOP_GROUP_INSTR_OFFSETS
	.align		4
.L_388:
        /*0468*/ 	.byte	0x04, 0x28
        /*046a*/ 	.short	(.L_390 - .L_389)


	//   ....[0]....
.L_389:
        /*046c*/ 	.word	0x00000060


	//   ....[1]....
        /*0470*/ 	.word	0x000001f0


	//   ....[2]....
        /*0474*/ 	.word	0x00000280


	//   ....[3]....
        /*0478*/ 	.word	0x00000400


	//   ....[4]....
        /*047c*/ 	.word	0x00000640


	//   ....[5]....
        /*0480*/ 	.word	0x00000b90


	//   ....[6]....
        /*0484*/ 	.word	0x00001f00


	//   ....[7]....
        /*0488*/ 	.word	0x00002080


	//   ....[8]....
        /*048c*/ 	.word	0x00002200


	//   ....[9]....
        /*0490*/ 	.word	0x00002240


	//   ....[10]....
        /*0494*/ 	.word	0x00002380


	//   ....[11]....
        /*0498*/ 	.word	0x000024e0


	//   ....[12]....
        /*049c*/ 	.word	0x00002540


	//   ....[13]....
        /*04a0*/ 	.word	0x00002560


	//   ....[14]....
        /*04a4*/ 	.word	0x000025e0


	//   ....[15]....
        /*04a8*/ 	.word	0x000025f0


	//   ....[16]....
        /*04ac*/ 	.word	0x00002610


	//   ....[17]....
        /*04b0*/ 	.word	0x00002650


	//   ....[18]....
        /*04b4*/ 	.word	0x000026a0


	//   ....[19]....
        /*04b8*/ 	.word	0x00002730


	//   ....[20]....
        /*04bc*/ 	.word	0x00002760


	//   ....[21]....
        /*04c0*/ 	.word	0x00002870


	//   ....[22]....
        /*04c4*/ 	.word	0x00002890


	//   ....[23]....
        /*04c8*/ 	.word	0x000029e0


	//   ....[24]....
        /*04cc*/ 	.word	0x00002a40


	//   ....[25]....
        /*04d0*/ 	.word	0x00002ac0


	//   ....[26]....
        /*04d4*/ 	.word	0x00002ae0


	//   ....[27]....
        /*04d8*/ 	.word	0x00002c70


	//   ....[28]....
        /*04dc*/ 	.word	0x00002ca0


	//   ....[29]....
        /*04e0*/ 	.word	0x00002d00


	//   ....[30]....
        /*04e4*/ 	.word	0x00002ed0


	//   ....[31]....
        /*04e8*/ 	.word	0x00003000


	//   ....[32]....
        /*04ec*/ 	.word	0x00003020


	//   ....[33]....
        /*04f0*/ 	.word	0x00003030


	//   ....[34]....
        /*04f4*/ 	.word	0x00003050


	//   ....[35]....
        /*04f8*/ 	.word	0x00003060


	//   ....[36]....
        /*04fc*/ 	.word	0x00003090


	//   ....[37]....
        /*0500*/ 	.word	0x000030b0


	//   ....[38]....
        /*0504*/ 	.word	0x000030f0


	//   ....[39]....
        /*0508*/ 	.word	0x000031f0


	//   ....[40]....
        /*050c*/ 	.word	0x00003230


	//   ....[41]....
        /*0510*/ 	.word	0x00003270


	//   ....[42]....
        /*0514*/ 	.word	0x000032b0


	//   ....[43]....
        /*0518*/ 	.word	0x00003390


	//   ....[44]....
        /*051c*/ 	.word	0x000033e0


	//   ....[45]....
        /*0520*/ 	.word	0x00003530


	//   ....[46]....
        /*0524*/ 	.word	0x000035c0


	//   ....[47]....
        /*0528*/ 	.word	0x00003740


	//   ....[48]....
        /*052c*/ 	.word	0x00003780


	//   ....[49]....
        /*0530*/ 	.word	0x000037d0


	//   ....[50]....
        /*0534*/ 	.word	0x00003800


	//   ....[51]....
        /*0538*/ 	.word	0x00003810


	//   ....[52]....
        /*053c*/ 	.word	0x000038c0


	//   ....[53]....
        /*0540*/ 	.word	0x00003940


	//   ....[54]....
        /*0544*/ 	.word	0x00003c50


	//   ....[55]....
        /*0548*/ 	.word	0x00003c60


	//   ....[56]....
        /*054c*/ 	.word	0x00003cd0


	//   ....[57]....
        /*0550*/ 	.word	0x00003d00


	//   ....[58]....
        /*0554*/ 	.word	0x00003d10


	//   ....[59]....
        /*0558*/ 	.word	0x00003d30


	//   ....[60]....
        /*055c*/ 	.word	0x00003d40


	//   ....[61]....
        /*0560*/ 	.word	0x00003d60


	//   ....[62]....
        /*0564*/ 	.word	0x00004050


	//   ....[63]....
        /*0568*/ 	.word	0x00004060


	//   ....[64]....
        /*056c*/ 	.word	0x00004070


	//   ....[65]....
        /*0570*/ 	.word	0x00004080


	//   ....[66]....
        /*0574*/ 	.word	0x00004090


	//   ....[67]....
        /*0578*/ 	.word	0x000040b0


	//   ....[68]....
        /*057c*/ 	.word	0x000040e0


	//   ....[69]....
        /*0580*/ 	.word	0x00004120


	//   ....[70]....
        /*0584*/ 	.word	0x00006510


	//   ....[71]....
        /*0588*/ 	.word	0x00006940


	//   ....[72]....
        /*058c*/ 	.word	0x00006e50


	//   ....[73]....
        /*0590*/ 	.word	0x000070e0


	//   ....[74]....
        /*0594*/ 	.word	0x00007320


	//   ....[75]....
        /*0598*/ 	.word	0x00007550


	//   ....[76]....
        /*059c*/ 	.word	0x00007800


	//   ....[77]....
        /*05a0*/ 	.word	0x00007b30


	//   ....[78]....
        /*05a4*/ 	.word	0x000095b0


	//   ....[79]....
        /*05a8*/ 	.word	0x00009700


	//   ....[80]....
        /*05ac*/ 	.word	0x00009770


	//   ....[81]....
        /*05b0*/ 	.word	0x000097e0


	//----- nvinfo : EIATTR_REG_RECONFIG
	.align		4
.L_390:
        /*05b4*/ 	.byte	0x01, 0x54
	.zero		2


	//----- nvinfo : EIATTR_SYSCALL_OFFSETS
	.align		4
        /*05b8*/ 	.byte	0x04, 0x46
        /*05ba*/ 	.short	(.L_392 - .L_391)


	//   ....[0]....
.L_391:
        /*05bc*/ 	.word	0x000007f0


	//   ....[1]....
        /*05c0*/ 	.word	0x000008e0


	//   ....[2]....
        /*05c4*/ 	.word	0x00000a40


	//   ....[3]....
        /*05c8*/ 	.word	0x00000b30


	//   ....[4]....
        /*05cc*/ 	.word	0x00005e80


	//   ....[5]....
        /*05d0*/ 	.word	0x00005fb0


	//   ....[6]....
        /*05d4*/ 	.word	0x000060d0


	//   ....[7]....
        /*05d8*/ 	.word	0x000061f0


	//----- nvinfo : EIATTR_MBARRIER_INSTR_OFFSETS
	.align		4
.L_392:
        /*05dc*/ 	.byte	0x04, 0x39
        /*05de*/ 	.short	(.L_394 - .L_393)


	//   ....[0]....
.L_393:
        /*05e0*/ 	.word	0x000002c0
        /*05e4*/ 	.word	0x000000ff
        /*05e8*/ 	.word	0x00030c00
        /*05ec*/ 	.short	0x0100
        /*05ee*/ 	.byte	0x06
	.zero		1


	//   ....[1]....
        /*05f0*/ 	.word	0x000003b0
        /*05f4*/ 	.word	0x000000ff
        /*05f8*/ 	.word	0x00030c10
        /*05fc*/ 	.short	0x0100
        /*05fe*/ 	.byte	0x08
	.zero		1


	//   ....[2]....
        /*0600*/ 	.word	0x000003c0
        /*0604*/ 	.word	0x000000ff
        /*0608*/ 	.word	0x00030c20
        /*060c*/ 	.short	0x0100
        /*060e*/ 	.byte	0x08
	.zero		1


	//   ....[3]....
        /*0610*/ 	.word	0x000003d0
        /*0614*/ 	.word	0x000000ff
        /*0618*/ 	.word	0x00030c18
        /*061c*/ 	.short	0x0100
        /*061e*/ 	.byte	0x08
	.zero		1


	//   ....[4]....
        /*0620*/ 	.word	0x000003e0
        /*0624*/ 	.word	0x000000ff
        /*0628*/ 	.word	0x00030c28
        /*062c*/ 	.short	0x0100
        /*062e*/ 	.byte	0x08
	.zero		1


	//   ....[5]....
        /*0630*/ 	.word	0x00000510
        /*0634*/ 	.word	0x000000ff
        /*0638*/ 	.word	0x00030c30
        /*063c*/ 	.short	0x0100
        /*063e*/ 	.byte	0x08
	.zero		1


	//   ....[6]....
        /*0640*/ 	.word	0x00000520
        /*0644*/ 	.word	0x000000ff
        /*0648*/ 	.word	0x00030c40
        /*064c*/ 	.short	0x0100
        /*064e*/ 	.byte	0x08
	.zero		1


	//   ....[7]....
        /*0650*/ 	.word	0x00000530
        /*0654*/ 	.word	0x000000ff
        /*0658*/ 	.word	0x00030c38
        /*065c*/ 	.short	0x0100
        /*065e*/ 	.byte	0x08
	.zero		1


	//   ....[8]....
        /*0660*/ 	.word	0x00000540
        /*0664*/ 	.word	0x000000ff
        /*0668*/ 	.word	0x00030c48
        /*066c*/ 	.short	0x0100
        /*066e*/ 	.byte	0x08
	.zero		1


	//   ....[9]....
        /*0670*/ 	.word	0x00000bc0
        /*0674*/ 	.word	0x00000002
        /*0678*/ 	.word	0x00030c00
        /*067c*/ 	.short	0x010a
        /*067e*/ 	.byte	0x3f
	.zero		1


	//   ....[10]....
        /*0680*/ 	.word	0x00000c50
        /*0684*/ 	.word	0x00000002
        /*0688*/ 	.word	0x00030c00
        /*068c*/ 	.short	0x010a
        /*068e*/ 	.byte	0x3f
	.zero		1


	//   ....[11]....
        /*0690*/ 	.word	0x00001520
        /*0694*/ 	.word	0x00000015
        /*0698*/ 	.word	0x00030c10
        /*069c*/ 	.short	0x010a
        /*069e*/ 	.byte	0x3f
	.zero		1


	//   ....[12]....
        /*06a0*/ 	.word	0x00001590
        /*06a4*/ 	.word	0x00000015
        /*06a8*/ 	.word	0x00030c10
        /*06ac*/ 	.short	0x010a
        /*06ae*/ 	.byte	0x3f
	.zero		1


	//   ....[13]....
        /*06b0*/ 	.word	0x000019b0
        /*06b4*/ 	.word	0x00000015
        /*06b8*/ 	.word	0x00030c30
        /*06bc*/ 	.short	0x010a
        /*06be*/ 	.byte	0x3f
	.zero		1


	//   ....[14]....
        /*06c0*/ 	.word	0x000019f0
        /*06c4*/ 	.word	0x00000015
        /*06c8*/ 	.word	0x00030c30
        /*06cc*/ 	.short	0x010a
        /*06ce*/ 	.byte	0x3f
	.zero		1


	//   ....[15]....
        /*06d0*/ 	.word	0x000056c0
        /*06d4*/ 	.word	0x00000000
        /*06d8*/ 	.word	0x00000000
        /*06dc*/ 	.short	0x0101
        /*06de*/ 	.byte	0x3f
	.zero		1


	//   ....[16]....
        /*06e0*/ 	.word	0x00005b00
        /*06e4*/ 	.word	0x00000000
        /*06e8*/ 	.word	0x00000000
        /*06ec*/ 	.short	0x0101
        /*06ee*/ 	.byte	0x3f
	.zero		1


	//   ....[17]....
        /*06f0*/ 	.word	0x00007fa0
        /*06f4*/ 	.word	0x0000000b
        /*06f8*/ 	.word	0x00030c20
        /*06fc*/ 	.short	0x010a
        /*06fe*/ 	.byte	0x3f
	.zero		1


	//   ....[18]....
        /*0700*/ 	.word	0x00008470
        /*0704*/ 	.word	0x0000000b
        /*0708*/ 	.word	0x00030c40
        /*070c*/ 	.short	0x010a
        /*070e*/ 	.byte	0x3f
	.zero		1


	//   ....[19]....
        /*0710*/ 	.word	0x000086a0
        /*0714*/ 	.word	0x0000000b
        /*0718*/ 	.word	0x00030c28
        /*071c*/ 	.short	0x010a
        /*071e*/ 	.byte	0x3f
	.zero		1


	//   ....[20]....
        /*0720*/ 	.word	0x00008840
        /*0724*/ 	.word	0x0000000b
        /*0728*/ 	.word	0x00030c48
        /*072c*/ 	.short	0x010a
        /*072e*/ 	.byte	0x3f
	.zero		1


	//   ....[21]....
        /*0730*/ 	.word	0x00008a50
        /*0734*/ 	.word	0x0000000b
        /*0738*/ 	.word	0x00030c20
        /*073c*/ 	.short	0x010a
        /*073e*/ 	.byte	0x3f
	.zero		1


	//   ....[22]....
        /*0740*/ 	.word	0x00008c60
        /*0744*/ 	.word	0x0000000b
        /*0748*/ 	.word	0x00030c40
        /*074c*/ 	.short	0x010a
        /*074e*/ 	.byte	0x3f
	.zero		1


	//   ....[23]....
        /*0750*/ 	.word	0x00008e60
        /*0754*/ 	.word	0x0000000b
        /*0758*/ 	.word	0x00030c28
        /*075c*/ 	.short	0x010a
        /*075e*/ 	.byte	0x3f
	.zero		1


	//   ....[24]....
        /*0760*/ 	.word	0x00009060
        /*0764*/ 	.word	0x0000000d
        /*0768*/ 	.word	0x00030c40
        /*076c*/ 	.short	0x010a
        /*076e*/ 	.byte	0x3f
	.zero		1


	//   ....[25]....
        /*0770*/ 	.word	0x00009420
        /*0774*/ 	.word	0x00000006
        /*0778*/ 	.word	0x00000000
        /*077c*/ 	.short	0x010a
        /*077e*/ 	.byte	0x3f
	.zero		1


	//   ....[26]....
        /*0780*/ 	.word	0x00009480
        /*0784*/ 	.word	0x00000003
        /*0788*/ 	.word	0x00000000
        /*078c*/ 	.short	0x010a
        /*078e*/ 	.byte	0x3f
	.zero		1


	//   ....[27]....
        /*0790*/ 	.word	0x000094e0
        /*0794*/ 	.word	0x00000000
        /*0798*/ 	.word	0x00000000
        /*079c*/ 	.short	0x010a
        /*079e*/ 	.byte	0x3f
	.zero		1


	//   ....[28]....
        /*07a0*/ 	.word	0x00009510
        /*07a4*/ 	.word	0x00000003
        /*07a8*/ 	.word	0x00000000
        /*07ac*/ 	.short	0x010a
        /*07ae*/ 	.byte	0x3f
	.zero		1


	//   ....[29]....
        /*07b0*/ 	.word	0x000095e0
        /*07b4*/ 	.word	0x00000002
        /*07b8*/ 	.word	0x00030c00
        /*07bc*/ 	.short	0x010a
        /*07be*/ 	.byte	0x3f
	.zero		1


	//   ....[30]....
        /*07c0*/ 	.word	0x00009630
        /*07c4*/ 	.word	0x00000015
        /*07c8*/ 	.word	0x00030c10
        /*07cc*/ 	.short	0x010a
        /*07ce*/ 	.byte	0x3f
	.zero		1


	//   ....[31]....
        /*07d0*/ 	.word	0x00009680
        /*07d4*/ 	.word	0x00000015
        /*07d8*/ 	.word	0x00030c30
        /*07dc*/ 	.short	0x010a
        /*07de*/ 	.byte	0x3f
	.zero		1


	//   ....[32]....
        /*07e0*/ 	.word	0x00009820
        /*07e4*/ 	.word	0x0000000b
        /*07e8*/ 	.word	0x00030c20
        /*07ec*/ 	.short	0x010a
        /*07ee*/ 	.byte	0x3f
	.zero		1


	//   ....[33]....
        /*07f0*/ 	.word	0x00009870
        /*07f4*/ 	.word	0x0000000b
        /*07f8*/ 	.word	0x00030c40
        /*07fc*/ 	.short	0x010a
        /*07fe*/ 	.byte	0x3f
	.zero		1


	//   ....[34]....
        /*0800*/ 	.word	0x000098c0
        /*0804*/ 	.word	0x0000000b
        /*0808*/ 	.word	0x00030c28
        /*080c*/ 	.short	0x010a
        /*080e*/ 	.byte	0x3f
	.zero		1


	//   ....[35]....
        /*0810*/ 	.word	0x00009910
        /*0814*/ 	.word	0x0000000b
        /*0818*/ 	.word	0x00030c48
        /*081c*/ 	.short	0x010a
        /*081e*/ 	.byte	0x3f
	.zero		1


	//   ....[36]....
        /*0820*/ 	.word	0x00009970
        /*0824*/ 	.word	0x0000000b
        /*0828*/ 	.word	0x00030c20
        /*082c*/ 	.short	0x010a
        /*082e*/ 	.byte	0x3f
	.zero		1


	//   ....[37]....
        /*0830*/ 	.word	0x000099c0
        /*0834*/ 	.word	0x0000000b
        /*0838*/ 	.word	0x00030c40
        /*083c*/ 	.short	0x010a
        /*083e*/ 	.byte	0x3f
	.zero		1


	//   ....[38]....
        /*0840*/ 	.word	0x00009a10
        /*0844*/ 	.word	0x0000000b
        /*0848*/ 	.word	0x00030c28
        /*084c*/ 	.short	0x010a
        /*084e*/ 	.byte	0x3f
	.zero		1


	//   ....[39]....
        /*0850*/ 	.word	0x00009a60
        /*0854*/ 	.word	0x0000000d
        /*0858*/ 	.word	0x00030c40
        /*085c*/ 	.short	0x010a
        /*085e*/ 	.byte	0x3f
	.zero		1


	//   ....[40]....
        /*0860*/ 	.word	0x00009b40
        /*0864*/ 	.word	0x00000006
        /*0868*/ 	.word	0x00000000
        /*086c*/ 	.short	0x010a
        /*086e*/ 	.byte	0x3f
	.zero		1


	//   ....[41]....
        /*0870*/ 	.word	0x00009b90
        /*0874*/ 	.word	0x00000003
        /*0878*/ 	.word	0x00000000
        /*087c*/ 	.short	0x010a
        /*087e*/ 	.byte	0x3f
	.zero		1


	//   ....[42]....
        /*0880*/ 	.word	0x00009be0
        /*0884*/ 	.word	0x00000000
        /*0888*/ 	.word	0x00000000
        /*088c*/ 	.short	0x010a
        /*088e*/ 	.byte	0x3f
	.zero		1


	//----- nvinfo : EIATTR_NUM_MBARRIERS
	.align		4
.L_394:
        /*0890*/ 	.byte	0x03, 0x38
        /*0892*/ 	.short	0x0009


	//----- nvinfo : EIATTR_EXIT_INSTR_OFFSETS
	.align		4
        /*0894*/ 	.byte	0x04, 0x1c
        /*0896*/ 	.short	(.L_396 - .L_395)


	//   ....[0]....
.L_395:
        /*0898*/ 	.word	0x00009560


	//----- nvinfo : EIATTR_MAX_THREADS
	.align		4
.L_396:
        /*089c*/ 	.byte	0x04, 0x05
        /*089e*/ 	.short	(.L_398 - .L_397)
.L_397:
        /*08a0*/ 	.word	0x00000180
        /*08a4*/ 	.word	0x00000001
        /*08a8*/ 	.word	0x00000001


	//----- nvinfo : EIATTR_CRS_STACK_SIZE
	.align		4
.L_398:
        /*08ac*/ 	.byte	0x04, 0x1e
        /*08ae*/ 	.short	(.L_400 - .L_399)
.L_399:
        /*08b0*/ 	.word	0x00000000


	//----- nvinfo : EIATTR_CBANK_PARAM_SIZE
	.align		4
.L_400:
        /*08b4*/ 	.byte	0x03, 0x19
        /*08b6*/ 	.short	0x0970


	//----- nvinfo : EIATTR_PARAM_CBANK
	.align		4
        /*08b8*/ 	.byte	0x04, 0x0a
        /*08ba*/ 	.short	(.L_402 - .L_401)
	.align		4
.L_401:
        /*08bc*/ 	.word	index@(.nv.constant0._ZN7cutlass13device_kernelIN5flash11enable_sm90INS1_16FlashAttnBwdSm90INS1_25CollectiveMainloopBwdSm90ILi2ELi2ELi2EN4cute5tupleIJNS5_1CILi1EEES8_S8_EEENS6_IJNS7_ILi128EEESA_NS7_ILi64EEEEEENS_10bfloat16_tEfNS_4arch4Sm90ELb0ELb0ELb1ELb0ELb1ELb1ELb0ELb0ELi2ELi1ELi2ELi2ELb0EEENS1_21CollectiveEpilogueBwdISC_SD_SF_Li256ELb0ELb0ELi1EEENS1_19SingleTileSchedulerILb0ELb0ELb0ELi128EEEEEEEEEvNT_6ParamsE)
        /*08c0*/ 	.short	0x0210
        /*08c2*/ 	.short	0x0970


	//----- nvinfo : EIATTR_SW_WAR
	.align		4
.L_402:
        /*08c4*/ 	.byte	0x04, 0x36
        /*08c6*/ 	.short	(.L_404 - .L_403)
.L_403:
        /*08c8*/ 	.word	0x00000008
.L_404:


//--------------------- .nv.info._ZN7cutlass13device_kernelIN5flash11enable_sm90INS1_16FlashAttnBwdSm90INS1_25CollectiveMainloopBwdSm90ILi2ELi2ELi2EN4cute5tupleIJNS5_1CILi1EEES8_S8_EEENS6_IJNS7_ILi128EEESA_NS7_ILi64EEEEEENS_10bfloat16_tEfNS_4arch4Sm90ELb0ELb0ELb1ELb0ELb0ELb1ELb0ELb0ELi2ELi1ELi2ELi2ELb0EEENS1_24CollectiveEpilogueBwdGQAISC_fSF_Li256ELb0ELb0EEENS1_19SingleTileSchedulerILb0ELb0ELb0ELi128EEEEEEEEEvNT_6ParamsE --------------------------
	.section	.nv.info._ZN7cutlass13device_kernelIN5flash11enable_sm90INS1_16FlashAttnBwdSm90INS1_25CollectiveMainloopBwdSm90ILi2ELi2ELi2EN4cute5tupleIJNS5_1CILi1EEES8_S8_EEENS6_IJNS7_ILi128EEESA_NS7_ILi64EEEEEENS_10bfloat16_tEfNS_4arch4Sm90ELb0ELb0ELb1ELb0ELb0ELb1ELb0ELb0ELi2ELi1ELi2ELi2ELb0EEENS1_24CollectiveEpilogueBwdGQAISC_fSF_Li256ELb0ELb0EEENS1_19SingleTileSchedulerILb0ELb0ELb0ELi128EEEEEEEEEvNT_6ParamsE,"",@"SHT_CUDA_INFO"
	.sectionflags	@""
	.align	4


	//----- nvinfo : EIATTR_CUDA_API_VERSION
	.align		4
        /*0000*/ 	.byte	0x04, 0x37
        /*0002*/ 	.short	(.L_406 - .L_405)
.L_405:
        /*0004*/ 	.word	0x00000082


	//----- nvinfo : EIATTR_KPARAM_INFO
	.align		4
.L_406:
        /*0008*/ 	.byte	0x04, 0x17
        /*000a*/ 	.short	(.L_408 - .L_407)
.L_407:
        /*000c*/ 	.word	0x00000000
        /*0010*/ 	.short	0x0000
        /*0012*/ 	.short	0x0070
        /*0014*/ 	.byte	0x00, 0xf0, 0x01, 0x1a


	//----- nvinfo : EIATTR_SPARSE_MMA_MASK
	.align		4
.L_408:
        /*0018*/ 	.byte	0x03, 0x50
        /*001a*/ 	.short	0x0000


	//----- nvinfo : EIATTR_MAXREG_COUNT
	.align		4
        /*001c*/ 	.byte	0x03, 0x1b
        /*001e*/ 	.short	0x00a8


	//----- nvinfo : EIATTR_NUM_BARRIERS
	.align		4
        /*0020*/ 	.byte	0x02, 0x4c
        /*0022*/ 	.byte	0x10
	.zero		1


	//----- nvinfo : EIATTR_EXTERNS
	.align		4
        /*0024*/ 	.byte	0x04, 0x0f
        /*0026*/ 	.short	(.L_410 - .L_409)


	//   ....[0]....
	.align		4
.L_409:
        /*0028*/ 	.word	index@(__assertfail)


	//----- nvinfo : EIATTR_ANNOTATIONS
	.align		4
.L_410:
        /*002c*/ 	.byte	0x04, 0x55
        /*002e*/ 	.short	(.L_412 - .L_411)


	//   ....[0]....
.L_411:
        /* <DEDUP_REMOVED lines=47> */


	//----- nvinfo : EIATTR_MERCURY_ISA_VERSION
	.align		4
.L_412:
        /*0310*/ 	.byte	0x03, 0x5f
        /*0312*/ 	.short	0x0101


	//----- nvinfo : EIATTR_INT_WARP_WIDE_INSTR_OFFSETS
	.align		4
        /*0314*/ 	.byte	0x04, 0x31
        /*0316*/ 	.short	(.L_414 - .L_413)


	//   ....[0]....
.L_413:
        /*0318*/ 	.word	0x00000180


	//   ....[1]....
        /*031c*/ 	.word	0x00000240


	//----- nvinfo : EIATTR_COOP_GROUP_MASK_REGIDS
	.align		4
.L_414:
        /*0320*/ 	.byte	0x04, 0x29
        /*0322*/ 	.short	(.L_416 - .L_415)


	//   ....[0]....
.L_415:
        /*0324*/ 	.word	0xffffffff


	//   ....[1]....
        /*0328*/ 	.word	0xffffffff


	//   ....[2]....
        /*032c*/ 	.word	0xffffffff


	//   ....[3]....
        /*0330*/ 	.word	0xffffffff


	//   ....[4]....
        /*0334*/ 	.word	0xffffffff


	//   ....[5]....
        /*0338*/ 	.word	0xffffffff


	//   ....[6]....
        /*033c*/ 	.word	0xffffffff


	//   ....[7]....
        /*0340*/ 	.word	0xffffffff


	//   ....[8]....
        /*0344*/ 	.word	0xffffffff


	//   ....[9]....
        /*0348*/ 	.word	0xffffffff


	//   ....[10]....
        /*034c*/ 	.word	0xffffffff


	//   ....[11]....
        /*0350*/ 	.word	0xffffffff


	//   ....[12]....
        /*0354*/ 	.word	0xffffffff


	//   ....[13]....
        /*0358*/ 	.word	0xffffffff


	//   ....[14]....
        /*035c*/ 	.word	0xffffffff


	//   ....[15]....
        /*0360*/ 	.word	0xffffffff


	//   ....[16]....
        /*0364*/ 	.word	0xffffffff


	//   ....[17]....
        /*0368*/ 	.word	0xffffffff


	//   ....[18]....
        /*036c*/ 	.word	0xffffffff


	//   ....[19]....
        /*0370*/ 	.word	0xffffffff


	//   ....[20]....
        /*0374*/ 	.word	0xffffffff


	//   ....[21]....
        /*0378*/ 	.word	0xffffffff


	//   ....[22]....
        /*037c*/ 	.word	0xffffffff


	//   ....[23]....
        /*0380*/ 	.word	0xffffffff


	//   ....[24]....
        /*0384*/ 	.word	0xffffffff


	//   ....[25]....
        /*0388*/ 	.word	0xffffffff


	//   ....[26]....
        /*038c*/ 	.word	0xffffffff


	//   ....[27]....
        /*0390*/ 	.word	0xffffffff


	//   ....[28]....
        /*0394*/ 	.word	0xffffffff


	//   ....[29]....
        /*0398*/ 	.word	0xffffffff


	//   ....[30]....
        /*039c*/ 	.word	0xffffffff


	//   ....[31]....
        /*03a0*/ 	.word	0xffffffff


	//   ....[32]....
        /*03a4*/ 	.word	0xffffffff


	//   ....[33]....
        /*03a8*/ 	.word	0xffffffff


	//   ....[34]....
        /*03ac*/ 	.word	0xffffffff


	//   ....[35]....
        /*03b0*/ 	.word	0xffffffff


	//   ....[36]....
        /*03b4*/ 	.word	0xffffffff


	//   ....[37]....
        /*03b8*/ 	.word	0xffffffff


	//   ....[38]....
        /*03bc*/ 	.word	0xffffffff


	//   ....[39]....
        /*03c0*/ 	.word	0xffffffff


	//   ....[40]....
        /*03c4*/ 	.word	0xffffffff


	//   ....[41]....
        /*03c8*/ 	.word	0xffffffff


	//   ....[42]....
        /*03cc*/ 	.word	0xffffffff


	//   ....[43]....
        /*03d0*/ 	.word	0xffffffff


	//   ....[44]....
        /*03d4*/ 	.word	0xffffffff


	//   ....[45]....
        /*03d8*/ 	.word	0xffffffff


	//   ....[46]....
        /*03dc*/ 	.word	0xffffffff


	//   ....[47]....
        /*03e0*/ 	.word	0xffffffff


	//   ....[48]....
        /*03e4*/ 	.word	0xffffffff


	//   ....[49]....
        /*03e8*/ 	.word	0xffffffff


	//   ....[50]....
        /*03ec*/ 	.word	0xffffffff


	//   ....[51]....
        /*03f0*/ 	.word	0xffffffff


	//   ....[52]....
        /*03f4*/ 	.word	0xffffffff


	//   ....[53]....
        /*03f8*/ 	.word	0xffffffff


	//   ....[54]....
        /*03fc*/ 	.word	0xffffffff


	//   ....[55]....
        /*0400*/ 	.word	0xffffffff


	//   ....[56]....
        /*0404*/ 	.word	0xffffffff


	//   ....[57]....
        /*0408*/ 	.word	0xffffffff


	//   ....[58]....
        /*040c*/ 	.word	0xffffffff


	//   ....[59]....
        /*0410*/ 	.word	0xffffffff


	//   ....[60]....
        /*0414*/ 	.word	0xffffffff


	//   ....[61]....
        /*0418*/ 	.word	0xffffffff


	//   ....[62]....
        /*041c*/ 	.word	0xffffffff


	//   ....[63]....
        /*0420*/ 	.word	0xffffffff


	//   ....[64]....
        /*0424*/ 	.word	0xffffffff


	//   ....[65]....
        /*0428*/ 	.word	0xffffffff


	//   ....[66]....
        /*042c*/ 	.word	0xffffffff


	//   ....[67]....
        /*0430*/ 	.word	0xffffffff


	//   ....[68]....
        /*0434*/ 	.word	0xffffffff


	//   ....[69]....
        /*0438*/ 	.word	0xffffffff


	//   ....[70]....
        /*043c*/ 	.word	0xffffffff


	//   ....[71]....
        /*0440*/ 	.word	0x0500000f


	//----- nvinfo : EIATTR_COOP_GROUP_INSTR_OFFSETS
	.align		4
.L_416:
        /*0444*/ 	.byte	0x04, 0x28
        /*0446*/ 	.short	(.L_418 - .L_417)


	//   ....[0]....
.L_417:
        /*0448*/ 	.word	0x00000060


	//   ....[1]....
        /*044c*/ 	.word	0x00000190


	//   ....[2]....
        /*0450*/ 	.word	0x00000220


	//   ....[3]....
        /*0454*/ 	.word	0x000003a0


	//   ....[4]....
        /*0458*/ 	.word	0x000005e0


	//   ....[5]....
        /*045c*/ 	.word	0x00000b30


	//   ....[6]....
        /*0460*/ 	.word	0x00001fb0


	//   ....[7]....
        /*0464*/ 	.word	0x000021b0


	//   ....[8]....
        /*0468*/ 	.word	0x00002340


	//   ....[9]....
        /*046c*/ 	.word	0x00002580


	//   ....[10]....
        /*0470*/ 	.word	0x00002650


	//   ....[11]....
        /*0474*/ 	.word	0x000026a0


	//   ....[12]....
        /*0478*/ 	.word	0x000026c0


	//   ....[13]....
        /*047c*/ 	.word	0x000026f0


	//   ....[14]....
        /*0480*/ 	.word	0x00002720


	//   ....[15]....
        /*0484*/ 	.word	0x00002730


	//   ....[16]....
        /*0488*/ 	.word	0x000027a0


	//   ....[17]....
        /*048c*/ 	.word	0x000027b0


	//   ....[18]....
        /*0490*/ 	.word	0x000027d0


	//   ....[19]....
        /*0494*/ 	.word	0x000028a0


	//   ....[20]....
        /*0498*/ 	.word	0x000028d0


	//   ....[21]....
        /*049c*/ 	.word	0x00002930


	//   ....[22]....
        /*04a0*/ 	.word	0x00002a30


	//   ....[23]....
        /*04a4*/ 	.word	0x00002a60


	//   ....[24]....
        /*04a8*/ 	.word	0x00002bc0


	//   ....[25]....
        /*04ac*/ 	.word	0x00002c30


	//   ....[26]....
        /*04b0*/ 	.word	0x00002c50


	//   ....[27]....
        /*04b4*/ 	.word	0x00002d80


	//   ....[28]....
        /*04b8*/ 	.word	0x00002f90


	//   ....[29]....
        /*04bc*/ 	.word	0x00002fe0


	//   ....[30]....
        /*04c0*/ 	.word	0x00003000


	//   ....[31]....
        /*04c4*/ 	.word	0x00003160


	//   ....[32]....
        /*04c8*/ 	.word	0x00003180


	//   ....[33]....
        /*04cc*/ 	.word	0x00003240


	//   ....[34]....
        /*04d0*/ 	.word	0x00003260


	//   ....[35]....
        /*04d4*/ 	.word	0x00003270


	//   ....[36]....
        /*04d8*/ 	.word	0x00003290


	//   ....[37]....
        /*04dc*/ 	.word	0x000032a0


	//   ....[38]....
        /*04e0*/ 	.word	0x000032c0


	//   ....[39]....
        /*04e4*/ 	.word	0x00003370


	//   ....[40]....
        /*04e8*/ 	.word	0x000033b0


	//   ....[41]....
        /*04ec*/ 	.word	0x00003430


	//   ....[42]....
        /*04f0*/ 	.word	0x00003490


	//   ....[43]....
        /*04f4*/ 	.word	0x00003540


	//   ....[44]....
        /*04f8*/ 	.word	0x000035e0


	//   ....[45]....
        /*04fc*/ 	.word	0x00003620


	//   ....[46]....
        /*0500*/ 	.word	0x00003660


	//   ....[47]....
        /*0504*/ 	.word	0x00003830


	//   ....[48]....
        /*0508*/ 	.word	0x00003910


	//   ....[49]....
        /*050c*/ 	.word	0x000039b0


	//   ....[50]....
        /*0510*/ 	.word	0x000039f0


	//   ....[51]....
        /*0514*/ 	.word	0x00003a20


	//   ....[52]....
        /*0518*/ 	.word	0x00003a60


	//   ....[53]....
        /*051c*/ 	.word	0x00003a90


	//   ....[54]....
        /*0520*/ 	.word	0x00003c10


	//   ....[55]....
        /*0524*/ 	.word	0x00003c70


	//   ....[56]....
        /*0528*/ 	.word	0x00003cc0


	//   ....[57]....
        /*052c*/ 	.word	0x00003de0


	//   ....[58]....
        /*0530*/ 	.word	0x00003ee0


	//   ....[59]....
        /*0534*/ 	.word	0x00003f20


	//   ....[60]....
        /*0538*/ 	.word	0x00003f30


	//   ....[61]....
        /*053c*/ 	.word	0x00003f90


	//   ....[62]....
        /*0540*/ 	.word	0x00004270


	//   ....[63]....
        /*0544*/ 	.word	0x00004280


	//   ....[64]....
        /*0548*/ 	.word	0x000042a0


	//   ....[65]....
        /*054c*/ 	.word	0x000042d0


	//   ....[66]....
        /*0550*/ 	.word	0x00004300


	//   ....[67]....
        /*0554*/ 	.word	0x00004330


	//   ....[68]....
        /*0558*/ 	.word	0x000043a0


	//   ....[69]....
        /*055c*/ 	.word	0x000043d0


	//   ....[70]....
        /*0560*/ 	.word	0x00006650


	//   ....[71]....
        /*0564*/ 	.word	0x00008aa0


	//----- nvinfo : EIATTR_REG_RECONFIG
	.align		4
.L_418:
        /*0568*/ 	.byte	0x01, 0x54
	.zero		2


	//----- nvinfo : EIATTR_SYSCALL_OFFSETS
	.align		4
        /*056c*/ 	.byte	0x04, 0x46
        /*056e*/ 	.short	(.L_420 - .L_419)


	//   ....[0]....
.L_419:
        /*0570*/ 	.word	0x00000790


	//   ....[1]....
        /*0574*/ 	.word	0x00000880


	//   ....[2]....
        /*0578*/ 	.word	0x000009e0


	//   ....[3]....
        /*057c*/ 	.word	0x00000ad0


	//----- nvinfo : EIATTR_MBARRIER_INSTR_OFFSETS
	.align		4
.L_420:
        /*0580*/ 	.byte	0x04, 0x39
        /*0582*/ 	.short	(.L_422 - .L_421)


	//   ....[0]....
.L_421:
        /*0584*/ 	.word	0x00000260
        /*0588*/ 	.word	0x000000ff
        /*058c*/ 	.word	0x00030c00
        /*0590*/ 	.short	0x0100
        /*0592*/ 	.byte	0x06
	.zero		1


	//   ....[1]....
        /*0594*/ 	.word	0x00000350
        /*0598*/ 	.word	0x000000ff
        /*059c*/ 	.word	0x00030c10
        /*05a0*/ 	.short	0x0100
        /*05a2*/ 	.byte	0x08
	.zero		1


	//   ....[2]....
        /*05a4*/ 	.word	0x00000360
        /*05a8*/ 	.word	0x000000ff
        /*05ac*/ 	.word	0x00030c20
        /*05b0*/ 	.short	0x0100
        /*05b2*/ 	.byte	0x08
	.zero		1


	//   ....[3]....
        /*05b4*/ 	.word	0x00000370
        /*05b8*/ 	.word	0x000000ff
        /*05bc*/ 	.word	0x00030c18
        /*05c0*/ 	.short	0x0100
        /*05c2*/ 	.byte	0x08
	.zero		1


	//   ....[4]....
        /*05c4*/ 	.word	0x00000380
        /*05c8*/ 	.word	0x000000ff
        /*05cc*/ 	.word	0x00030c28
        /*05d0*/ 	.short	0x0100
        /*05d2*/ 	.byte	0x08
	.zero		1


	//   ....[5]....
        /*05d4*/ 	.word	0x000004b0
        /*05d8*/ 	.word	0x000000ff
        /*05dc*/ 	.word	0x00030c30
        /*05e0*/ 	.short	0x0100
        /*05e2*/ 	.byte	0x08
	.zero		1


	//   ....[6]....
        /*05e4*/ 	.word	0x000004c0
        /*05e8*/ 	.word	0x000000ff
        /*05ec*/ 	.word	0x00030c40
        /*05f0*/ 	.short	0x0100
        /*05f2*/ 	.byte	0x08
	.zero		1


	//   ....[7]....
        /*05f4*/ 	.word	0x000004d0
        /*05f8*/ 	.word	0x000000ff
        /*05fc*/ 	.word	0x00030c38
        /*0600*/ 	.short	0x0100
        /*0602*/ 	.byte	0x08
	.zero		1


	//   ....[8]....
        /*0604*/ 	.word	0x000004e0
        /*0608*/ 	.word	0x000000ff
        /*060c*/ 	.word	0x00030c48
        /*0610*/ 	.short	0x0100
        /*0612*/ 	.byte	0x08
	.zero		1


	//   ....[9]....
        /*0614*/ 	.word	0x00000b60
        /*0618*/ 	.word	0x00000002
        /*061c*/ 	.word	0x00030c00
        /*0620*/ 	.short	0x010a
        /*0622*/ 	.byte	0x3f
	.zero		1


	//   ....[10]....
        /*0624*/ 	.word	0x00000bb0
        /*0628*/ 	.word	0x00000002
        /*062c*/ 	.word	0x00030c00
        /*0630*/ 	.short	0x010a
        /*0632*/ 	.byte	0x3f
	.zero		1


	//   ....[11]....
        /*0634*/ 	.word	0x000016a0
        /*0638*/ 	.word	0x00000003
        /*063c*/ 	.word	0x00030c10
        /*0640*/ 	.short	0x010a
        /*0642*/ 	.byte	0x3f
	.zero		1


	//   ....[12]....
        /*0644*/ 	.word	0x00001710
        /*0648*/ 	.word	0x00000003
        /*064c*/ 	.word	0x00030c10
        /*0650*/ 	.short	0x010a
        /*0652*/ 	.byte	0x3f
	.zero		1


	//   ....[13]....
        /*0654*/ 	.word	0x00001b30
        /*0658*/ 	.word	0x00000003
        /*065c*/ 	.word	0x00030c30
        /*0660*/ 	.short	0x010a
        /*0662*/ 	.byte	0x3f
	.zero		1


	//   ....[14]....
        /*0664*/ 	.word	0x00001b70
        /*0668*/ 	.word	0x00000003
        /*066c*/ 	.word	0x00030c30
        /*0670*/ 	.short	0x010a
        /*0672*/ 	.byte	0x3f
	.zero		1


	//   ....[15]....
        /*0674*/ 	.word	0x00005850
        /*0678*/ 	.word	0x00000000
        /*067c*/ 	.word	0x00000000
        /*0680*/ 	.short	0x0101
        /*0682*/ 	.byte	0x3f
	.zero		1


	//   ....[16]....
        /*0684*/ 	.word	0x00005ca0
        /*0688*/ 	.word	0x00000003
        /*068c*/ 	.word	0x00000000
        /*0690*/ 	.short	0x0101
        /*0692*/ 	.byte	0x3f
	.zero		1


	//   ....[17]....
        /*0694*/ 	.word	0x00007490
        /*0698*/ 	.word	0x0000000b
        /*069c*/ 	.word	0x00030c20
        /*06a0*/ 	.short	0x010a
        /*06a2*/ 	.byte	0x3f
	.zero		1


	//   ....[18]....
        /*06a4*/ 	.word	0x00007960
        /*06a8*/ 	.word	0x0000000b
        /*06ac*/ 	.word	0x00030c40
        /*06b0*/ 	.short	0x010a
        /*06b2*/ 	.byte	0x3f
	.zero		1


	//   ....[19]....
        /*06b4*/ 	.word	0x00007b90
        /*06b8*/ 	.word	0x0000000b
        /*06bc*/ 	.word	0x00030c28
        /*06c0*/ 	.short	0x010a
        /*06c2*/ 	.byte	0x3f
	.zero		1


	//   ....[20]....
        /*06c4*/ 	.word	0x00007d30
        /*06c8*/ 	.word	0x0000000b
        /*06cc*/ 	.word	0x00030c48
        /*06d0*/ 	.short	0x010a
        /*06d2*/ 	.byte	0x3f
	.zero		1


	//   ....[21]....
        /*06d4*/ 	.word	0x00007f40
        /*06d8*/ 	.word	0x0000000b
        /*06dc*/ 	.word	0x00030c20
        /*06e0*/ 	.short	0x010a
        /*06e2*/ 	.byte	0x3f
	.zero		1


	//   ....[22]....
        /*06e4*/ 	.word	0x00008150
        /*06e8*/ 	.word	0x0000000b
        /*06ec*/ 	.word	0x00030c40
        /*06f0*/ 	.short	0x010a
        /*06f2*/ 	.byte	0x3f
	.zero		1


	//   ....[23]....
        /*06f4*/ 	.word	0x00008350
        /*06f8*/ 	.word	0x0000000b
        /*06fc*/ 	.word	0x00030c28
        /*0700*/ 	.short	0x010a
        /*0702*/ 	.byte	0x3f
	.zero		1


	//   ....[24]....
        /*0704*/ 	.word	0x00008550
        /*0708*/ 	.word	0x0000000d
        /*070c*/ 	.word	0x00030c40
        /*0710*/ 	.short	0x010a
        /*0712*/ 	.byte	0x3f
	.zero		1


	//   ....[25]....
        /*0714*/ 	.word	0x00008910
        /*0718*/ 	.word	0x00000006
        /*071c*/ 	.word	0x00000000
        /*0720*/ 	.short	0x010a
        /*0722*/ 	.byte	0x3f
	.zero		1


	//   ....[26]....
        /*0724*/ 	.word	0x00008970
        /*0728*/ 	.word	0x00000003
        /*072c*/ 	.word	0x00000000
        /*0730*/ 	.short	0x010a
        /*0732*/ 	.byte	0x3f
	.zero		1


	//   ....[27]....
        /*0734*/ 	.word	0x000089d0
        /*0738*/ 	.word	0x00000000
        /*073c*/ 	.word	0x00000000
        /*0740*/ 	.short	0x010a
        /*0742*/ 	.byte	0x3f
	.zero		1


	//   ....[28]....
        /*0744*/ 	.word	0x00008a00
        /*0748*/ 	.word	0x00000003
        /*074c*/ 	.word	0x00000000
        /*0750*/ 	.short	0x010a
        /*0752*/ 	.byte	0x3f
	.zero		1


	//   ....[29]....
        /*0754*/ 	.word	0x00008ad0
        /*0758*/ 	.word	0x00000002
        /*075c*/ 	.word	0x00030c00
        /*0760*/ 	.short	0x010a
        /*0762*/ 	.byte	0x3f
	.zero		1


	//   ....[30]....
        /*0764*/ 	.word	0x00008b20
        /*0768*/ 	.word	0x00000003
        /*076c*/ 	.word	0x00030c10
        /*0770*/ 	.short	0x010a
        /*0772*/ 	.byte	0x3f
	.zero		1


	//   ....[31]....
        /*0774*/ 	.word	0x00008b70
        /*0778*/ 	.word	0x00000003
        /*077c*/ 	.word	0x00030c30
        /*0780*/ 	.short	0x010a
        /*0782*/ 	.byte	0x3f
	.zero		1


	//   ....[32]....
        /*0784*/ 	.word	0x00008bc0
        /*0788*/ 	.word	0x0000000b
        /*078c*/ 	.word	0x00030c20
        /*0790*/ 	.short	0x010a
        /*0792*/ 	.byte	0x3f
	.zero		1


	//   ....[33]....
        /*0794*/ 	.word	0x00008c10
        /*0798*/ 	.word	0x0000000b
        /*079c*/ 	.word	0x00030c40
        /*07a0*/ 	.short	0x010a
        /*07a2*/ 	.byte	0x3f
	.zero		1


	//   ....[34]....
        /*07a4*/ 	.word	0x00008c60
        /*07a8*/ 	.word	0x0000000b
        /*07ac*/ 	.word	0x00030c28
        /*07b0*/ 	.short	0x010a
        /*07b2*/ 	.byte	0x3f
	.zero		1


	//   ....[35]....
        /*07b4*/ 	.word	0x00008cb0
        /*07b8*/ 	.word	0x0000000b
        /*07bc*/ 	.word	0x00030c48
        /*07c0*/ 	.short	0x010a
        /*07c2*/ 	.byte	0x3f
	.zero		1


	//   ....[36]....
        /*07c4*/ 	.word	0x00008d10
        /*07c8*/ 	.word	0x0000000b
        /*07cc*/ 	.word	0x00030c20
        /*07d0*/ 	.short	0x010a
        /*07d2*/ 	.byte	0x3f
	.zero		1


	//   ....[37]....
        /*07d4*/ 	.word	0x00008d60
        /*07d8*/ 	.word	0x0000000b
        /*07dc*/ 	.word	0x00030c40
        /*07e0*/ 	.short	0x010a
        /*07e2*/ 	.byte	0x3f
	.zero		1


	//   ....[38]....
        /*07e4*/ 	.word	0x00008db0
        /*07e8*/ 	.word	0x0000000b
        /*07ec*/ 	.word	0x00030c28
        /*07f0*/ 	.short	0x010a
        /*07f2*/ 	.byte	0x3f
	.zero		1


	//   ....[39]....
        /*07f4*/ 	.word	0x00008e00
        /*07f8*/ 	.word	0x0000000d
        /*07fc*/ 	.word	0x00030c40
        /*0800*/ 	.short	0x010a
        /*0802*/ 	.byte	0x3f
	.zero		1


	//   ....[40]....
        /*0804*/ 	.word	0x00008ee0
        /*0808*/ 	.word	0x00000006
        /*080c*/ 	.word	0x00000000
        /*0810*/ 	.short	0x010a
        /*0812*/ 	.byte	0x3f
	.zero		1


	//   ....[41]....
        /*0814*/ 	.word	0x00008f30
        /*0818*/ 	.word	0x00000003
        /*081c*/ 	.word	0x00000000
        /*0820*/ 	.short	0x010a
        /*0822*/ 	.byte	0x3f
	.zero		1


	//   ....[42]....
        /*0824*/ 	.word	0x00008f80
        /*0828*/ 	.word	0x00000000
        /*082c*/ 	.word	0x00000000
        /*0830*/ 	.short	0x010a
        /*0832*/ 	.byte	0x3f
	.zero		1


	//----- nvinfo : EIATTR_NUM_MBARRIERS
	.align		4
.L_422:
        /*0834*/ 	.byte	0x03, 0x38
        /*0836*/ 	.short	0x0009


	//----- nvinfo : EIATTR_EXIT_INSTR_OFFSETS
	.align		4
        /*0838*/ 	.byte	0x04, 0x1c
        /*083a*/ 	.short	(.L_424 - .L_423)


	//   ....[0]....
.L_423:
        /*083c*/ 	.word	0x00008a50


	//----- nvinfo : EIATTR_MAX_THREADS
	.align		4
.L_424:
        /*0840*/ 	.byte	0x04, 0x05
        /*0842*/ 	.short	(.L_426 - .L_425)
.L_425:
        /*0844*/ 	.word	0x00000180
        /*0848*/ 	.word	0x00000001
        /*084c*/ 	.word	0x00000001


	//----- nvinfo : EIATTR_CRS_STACK_SIZE
	.align		4
.L_426:
        /*0850*/ 	.byte	0x04, 0x1e
        /*0852*/ 	.short	(.L_428 - .L_427)
.L_427:
        /*0854*/ 	.word	0x00000000


	//----- nvinfo : EIATTR_CBANK_PARAM_SIZE
	.align		4
.L_428:
        /*0858*/ 	.byte	0x03, 0x19
        /*085a*/ 	.short	0x06f0


	//----- nvinfo : EIATTR_PARAM_CBANK
	.align		4
        /*085c*/ 	.byte	0x04, 0x0a
        /*085e*/ 	.short	(.L_430 - .L_429)
	.align		4
.L_429:
        /*0860*/ 	.word	index@(.nv.constant0._ZN7cutlass13device_kernelIN5flash11enable_sm90INS1_16FlashAttnBwdSm90INS1_25CollectiveMainloopBwdSm90ILi2ELi2ELi2EN4cute5tupleIJNS5_1CILi1EEES8_S8_EEENS6_IJNS7_ILi128EEESA_NS7_ILi64EEEEEENS_10bfloat16_tEfNS_4arch4Sm90ELb0ELb0ELb1ELb0ELb0ELb1ELb0ELb0ELi2ELi1ELi2ELi2ELb0EEENS1_24CollectiveEpilogueBwdGQAISC_fSF_Li256ELb0ELb0EEENS1_19SingleTileSchedulerILb0ELb0ELb0ELi128EEEEEEEEEvNT_6ParamsE)
        /*0864*/ 	.short	0x0210
        /*0866*/ 	.short	0x06f0


	//----- nvinfo : EIATTR_SW_WAR
	.align		4
.L_430:
        /*0868*/ 	.byte	0x04, 0x36
        /*086a*/ 	.short	(.L_432 - .L_431)
.L_431:
        /*086c*/ 	.word	0x00000008
.L_432:


//--------------------- .nv.info._ZN7cutlass13device_kernelIN5flash11enable_sm90INS1_16FlashAttnBwdSm90INS1_25CollectiveMainloopBwdSm90ILi2ELi2ELi2EN4cute5tupleIJNS5_1CILi1EEES8_S8_EEENS6_IJNS7_ILi128EEESA_NS7_ILi64EEEEEENS_10bfloat16_tEfNS_4arch4Sm90ELb0ELb0ELb1ELb0ELb1ELb1ELb0ELb0ELi2ELi1ELi2ELi2ELb0EEENS1_24CollectiveEpilogueBwdGQAISC_fSF_Li256ELb0ELb1EEENS1_19SingleTileSchedulerILb0ELb0ELb0ELi128EEEEEEEEEvNT_6ParamsE --------------------------
	.section	.nv.info._ZN7cutlass13device_kernelIN5flash11enable_sm90INS1_16FlashAttnBwdSm90INS1_25CollectiveMainloopBwdSm90ILi2ELi2ELi2EN4cute5tupleIJNS5_1CILi1EEES8_S8_EEENS6_IJNS7_ILi128EEESA_NS7_ILi64EEEEEENS_10bfloat16_tEfNS_4arch4Sm90ELb0ELb0ELb1ELb0ELb1ELb1ELb0ELb0ELi2ELi1ELi2ELi2ELb0EEENS1_24CollectiveEpilogueBwdGQAISC_fSF_Li256ELb0ELb1EEENS1_19SingleTileSchedulerILb0ELb0ELb0ELi128EEEEEEEEEvNT_6ParamsE,"",@"SHT_CUDA_INFO"
	.sectionflags	@""
	.align	4


	//----- nvinfo : EIATTR_CUDA_API_VERSION
	.align		4
        /*0000*/ 	.byte	0x04, 0x37
        /*0002*/ 	.short	(.L_434 - .L_433)
.L_433:
        /*0004*/ 	.word	0x00000082


	//----- nvinfo : EIATTR_KPARAM_INFO
	.align		4
.L_434:
        /*0008*/ 	.byte	0x04, 0x17
        /*000a*/ 	.short	(.L_436 - .L_435)
.L_435:
        /*000c*/ 	.word	0x00000000
        /*0010*/ 	.short	0x0000
        /*0012*/ 	.short	0x0070
        /*0014*/ 	.byte	0x00, 0xf0, 0x01, 0x1a


	//----- nvinfo : EIATTR_SPARSE_MMA_MASK
	.align		4
.L_436:
        /*0018*/ 	.byte	0x03, 0x50
        /*001a*/ 	.short	0x0000


	//----- nvinfo : EIATTR_MAXREG_COUNT
	.align		4
        /*001c*/ 	.byte	0x03, 0x1b
        /*001e*/ 	.short	0x00a8


	//----- nvinfo : EIATTR_NUM_BARRIERS
	.align		4
        /*0020*/ 	.byte	0x02, 0x4c
        /*0022*/ 	.byte	0x10
	.zero		1


	//----- nvinfo : EIATTR_EXTERNS
	.align		4
        /*0024*/ 	.byte	0x04, 0x0f
        /*0026*/ 	.short	(.L_438 - .L_437)


	//   ....[0]....
	.align		4
.L_437:
        /*0028*/ 	.word	index@(__assertfail)


	//----- nvinfo : EIATTR_ANNOTATIONS
	.align		4
.L_438:
        /*002c*/ 	.byte	0x04, 0x55
        /*002e*/ 	.short	(.L_440 - .L_439)


	//   ....[0]....
.L_439:
        /* <DEDUP_REMOVED lines=46> */


	//----- nvinfo : EIATTR_MERCURY_ISA_VERSION
	.align		4
.L_440:
        /*0300*/ 	.byte	0x03, 0x5f
        /*0302*/ 	.short	0x0101


	//----- nvinfo : EIATTR_INT_WARP_WIDE_INSTR_OFFSETS
	.align		4
        /*0304*/ 	.byte	0x04, 0x31
        /*0306*/ 	.short	(.L_442 - .L_441)


	//   ....[0]....
.L_441:
        /*0308*/ 	.word	0x00000180


	//   ....[1]....
        /*030c*/ 	.word	0x00000240


	//   ....[2]....
        /*0310*/ 	.word	0x000072f0


	//   ....[3]....
        /*0314*/ 	.word	0x00007760


	//   ....[4]....
        /*0318*/ 	.word	0x00007d30


	//----- nvinfo : EIATTR_COOP_GROUP_MASK_REGIDS
	.align		4
.L_442:
        /*031c*/ 	.byte	0x04, 0x29
        /*031e*/ 	.short	(.L_444 - .L_443)


	//   ....[0]....
.L_443:
        /*0320*/ 	.word	0xffffffff


	//   ....[1]....
        /*0324*/ 	.word	0xffffffff


	//   ....[2]....
        /*0328*/ 	.word	0xffffffff


	//   ....[3]....
        /*032c*/ 	.word	0xffffffff


	//   ....[4]....
        /*0330*/ 	.word	0xffffffff


	//   ....[5]....
        /*0334*/ 	.word	0xffffffff


	//   ....[6]....
        /*0338*/ 	.word	0xffffffff


	//   ....[7]....
        /*033c*/ 	.word	0xffffffff


	//   ....[8]....
        /*0340*/ 	.word	0xffffffff


	//   ....[9]....
        /*0344*/ 	.word	0xffffffff


	//   ....[10]....
        /*0348*/ 	.word	0xffffffff


	//   ....[11]....
        /*034c*/ 	.word	0xffffffff


	//   ....[12]....
        /*0350*/ 	.word	0xffffffff


	//   ....[13]....
        /*0354*/ 	.word	0xffffffff


	//   ....[14]....
        /*0358*/ 	.word	0xffffffff


	//   ....[15]....
        /*035c*/ 	.word	0xffffffff


	//   ....[16]....
        /*0360*/ 	.word	0xffffffff


	//   ....[17]....
        /*0364*/ 	.word	0xffffffff


	//   ....[18]....
        /*0368*/ 	.word	0xffffffff


	//   ....[19]....
        /*036c*/ 	.word	0xffffffff


	//   ....[20]....
        /*0370*/ 	.word	0xffffffff


	//   ....[21]....
        /*0374*/ 	.word	0xffffffff


	//   ....[22]....
        /*0378*/ 	.word	0xffffffff


	//   ....[23]....
        /*037c*/ 	.word	0xffffffff


	//   ....[24]....
        /*0380*/ 	.word	0xffffffff


	//   ....[25]....
        /*0384*/ 	.word	0xffffffff


	//   ....[26]....
        /*0388*/ 	.word	0xffffffff


	//   ....[27]....
        /*038c*/ 	.word	0xffffffff


	//   ....[28]....
        /*0390*/ 	.word	0xffffffff


	//   ....[29]....
        /*0394*/ 	.word	0xffffffff


	//   ....[30]....
        /*0398*/ 	.word	0xffffffff


	//   ....[31]....
        /*039c*/ 	.word	0xffffffff


	//   ....[32]....
        /*03a0*/ 	.word	0xffffffff


	//   ....[33]....
        /*03a4*/ 	.word	0xffffffff


	//   ....[34]....
        /*03a8*/ 	.word	0xffffffff


	//   ....[35]....
        /*03ac*/ 	.word	0xffffffff


	//   ....[36]....
        /*03b0*/ 	.word	0xffffffff


	//   ....[37]....
        /*03b4*/ 	.word	0xffffffff


	//   ....[38]....
        /*03b8*/ 	.word	0xffffffff


	//   ....[39]....
        /*03bc*/ 	.word	0xffffffff


	//   ....[40]....
        /*03c0*/ 	.word	0xffffffff


	//   ....[41]....
        /*03c4*/ 	.word	0xffffffff


	//   ....[42]....
        /*03c8*/ 	.word	0xffffffff


	//   ....[43]....
        /*03cc*/ 	.word	0xffffffff


	//   ....[44]....
        /*03d0*/ 	.word	0xffffffff


	//   ....[45]....
        /*03d4*/ 	.word	0xffffffff


	//   ....[46]....
        /*03d8*/ 	.word	0xffffffff


	//   ....[47]....
        /*03dc*/ 	.word	0xffffffff


	//   ....[48]....
        /*03e0*/ 	.word	0xffffffff


	//   ....[49]....
        /*03e4*/ 	.word	0xffffffff


	//   ....[50]....
        /*03e8*/ 	.word	0xffffffff


	//   ....[51]....
        /*03ec*/ 	.word	0xffffffff


	//   ....[52]....
        /*03f0*/ 	.word	0xffffffff


	//   ....[53]....
        /*03f4*/ 	.word	0xffffffff


	//   ....[54]....
        /*03f8*/ 	.word	0xffffffff


	//   ....[55]....
        /*03fc*/ 	.word	0xffffffff


	//   ....[56]....
        /*0400*/ 	.word	0xffffffff


	//   ....[57]....
        /*0404*/ 	.word	0xffffffff


	//   ....[58]....
        /*0408*/ 	.word	0xffffffff


	//   ....[59]....
        /*040c*/ 	.word	0xffffffff


	//   ....[60]....
        /*0410*/ 	.word	0xffffffff


	//   ....[61]....
        /*0414*/ 	.word	0xffffffff


	//   ....[62]....
        /*0418*/ 	.word	0xffffffff


	//   ....[63]....
        /*041c*/ 	.word	0xffffffff


	//   ....[64]....
        /*0420*/ 	.word	0xffffffff


	//   ....[65]....
        /*0424*/ 	.word	0xffffffff


	//   ....[66]....
        /*0428*/ 	.word	0xffffffff


	//   ....[67]....
        /*042c*/ 	.word	0xffffffff


	//   ....[68]....
        /*0430*/ 	.word	0xffffffff


	//   ....[69]....
        /*0434*/ 	.word	0xffffffff


	//   ....[70]....
        /*0438*/ 	.word	0xffffffff


	//   ....[71]....
        /*043c*/ 	.word	0xffffffff


	//   ....[72]....
        /*0440*/ 	.word	0xffffffff


	//   ....[73]....
        /*0444*/ 	.word	0xffffffff


	//   ....[74]....
        /*0448*/ 	.word	0xffffffff


	//   ....[75]....
        /*044c*/ 	.word	0xffffffff


	//   ....[76]....
        /*0450*/ 	.word	0xffffffff


	//   ....[77]....
        /*0454*/ 	.word	0xffffffff


	//   ....[78]....
        /*0458*/ 	.word	0xffffffff


	//   ....[79]....
        /*045c*/ 	.word	0xffffffff


	//   ....[80]....
        /*0460*/ 	.word	0xffffffff


	//   ....[81]....
        /*0464*/ 	.word	0x0500000f


	//   ....[82]....
        /*0468*/ 	.word	0x0500000f


	//   ....[83]....
        /*046c*/ 	.word	0x0500000f


	//   ....[84]....
        /*0470*/ 	.word	0x0500000f


	//   ....[85]....
        /*0474*/ 	.word	0x0500000f


	//   ....[86]....
        /*0478*/ 	.word	0x0500000f


	//----- nvinfo : EIATTR_COOP_GROUP_INSTR_OFFSETS
	.align		4
.L_444:
        /*047c*/ 	.byte	0x04, 0x28
        /*047e*/ 	.short	(.L_446 - .L_445)


	//   ....[0]....
.L_445:
        /*0480*/ 	.word	0x00000060


	//   ....[1]....
        /*0484*/ 	.word	0x00000190


	//   ....[2]....
        /*0488*/ 	.word	0x00000220


	//   ....[3]....
        /*048c*/ 	.word	0x000003a0


	//   ....[4]....
        /*0490*/ 	.word	0x000005f0


	//   ....[5]....
        /*0494*/ 	.word	0x00000b40


	//   ....[6]....
        /*0498*/ 	.word	0x00002080


	//   ....[7]....
        /*049c*/ 	.word	0x000021d0


	//   ....[8]....
        /*04a0*/ 	.word	0x00002350


	//   ....[9]....
        /*04a4*/ 	.word	0x00002390


	//   ....[10]....
        /*04a8*/ 	.word	0x00002500


	//   ....[11]....
        /*04ac*/ 	.word	0x00002680


	//   ....[12]....
        /*04b0*/ 	.word	0x000026d0


	//   ....[13]....
        /*04b4*/ 	.word	0x00002710


	//   ....[14]....
        /*04b8*/ 	.word	0x00002780


	//   ....[15]....
        /*04bc*/ 	.word	0x00002790


	//   ....[16]....
        /*04c0*/ 	.word	0x000027c0


	//   ....[17]....
        /*04c4*/ 	.word	0x000027f0


	//   ....[18]....
        /*04c8*/ 	.word	0x00002820


	//   ....[19]....
        /*04cc*/ 	.word	0x000028c0


	//   ....[20]....
        /*04d0*/ 	.word	0x000028f0


	//   ....[21]....
        /*04d4*/ 	.word	0x000029b0


	//   ....[22]....
        /*04d8*/ 	.word	0x00002a20


	//   ....[23]....
        /*04dc*/ 	.word	0x00002b70


	//   ....[24]....
        /*04e0*/ 	.word	0x00002bd0


	//   ....[25]....
        /*04e4*/ 	.word	0x00002c50


	//   ....[26]....
        /*04e8*/ 	.word	0x00002c70


	//   ....[27]....
        /*04ec*/ 	.word	0x00002e00


	//   ....[28]....
        /*04f0*/ 	.word	0x00002e30


	//   ....[29]....
        /*04f4*/ 	.word	0x00002e90


	//   ....[30]....
        /*04f8*/ 	.word	0x00003060


	//   ....[31]....
        /*04fc*/ 	.word	0x000031a0


	//   ....[32]....
        /*0500*/ 	.word	0x000031b0


	//   ....[33]....
        /*0504*/ 	.word	0x000031d0


	//   ....[34]....
        /*0508*/ 	.word	0x000031f0


	//   ....[35]....
        /*050c*/ 	.word	0x00003210


	//   ....[36]....
        /*0510*/ 	.word	0x00003230


	//   ....[37]....
        /*0514*/ 	.word	0x00003240


	//   ....[38]....
        /*0518*/ 	.word	0x000032b0


	//   ....[39]....
        /*051c*/ 	.word	0x00003340


	//   ....[40]....
        /*0520*/ 	.word	0x00003380


	//   ....[41]....
        /*0524*/ 	.word	0x000033c0


	//   ....[42]....
        /*0528*/ 	.word	0x00003400


	//   ....[43]....
        /*052c*/ 	.word	0x000034d0


	//   ....[44]....
        /*0530*/ 	.word	0x00003530


	//   ....[45]....
        /*0534*/ 	.word	0x000036a0


	//   ....[46]....
        /*0538*/ 	.word	0x00003730


	//   ....[47]....
        /*053c*/ 	.word	0x000038b0


	//   ....[48]....
        /*0540*/ 	.word	0x000038f0


	//   ....[49]....
        /*0544*/ 	.word	0x00003940


	//   ....[50]....
        /*0548*/ 	.word	0x00003970


	//   ....[51]....
        /*054c*/ 	.word	0x00003980


	//   ....[52]....
        /*0550*/ 	.word	0x00003a30


	//   ....[53]....
        /*0554*/ 	.word	0x00003b80


	//   ....[54]....
        /*0558*/ 	.word	0x00003e40


	//   ....[55]....
        /*055c*/ 	.word	0x00003e50


	//   ....[56]....
        /*0560*/ 	.word	0x00003e80


	//   ....[57]....
        /*0564*/ 	.word	0x00003e90


	//   ....[58]....
        /*0568*/ 	.word	0x00003eb0


	//   ....[59]....
        /*056c*/ 	.word	0x00003ec0


	//   ....[60]....
        /*0570*/ 	.word	0x00003ee0


	//   ....[61]....
        /*0574*/ 	.word	0x00003ef0


	//   ....[62]....
        /*0578*/ 	.word	0x000042a0


	//   ....[63]....
        /*057c*/ 	.word	0x000042b0


	//   ....[64]....
        /*0580*/ 	.word	0x000042c0


	//   ....[65]....
        /*0584*/ 	.word	0x000042d0


	//   ....[66]....
        /*0588*/ 	.word	0x000042e0


	//   ....[67]....
        /*058c*/ 	.word	0x00004300


	//   ....[68]....
        /*0590*/ 	.word	0x00004320


	//   ....[69]....
        /*0594*/ 	.word	0x000043a0


	//   ....[70]....
        /*0598*/ 	.word	0x000063e0


	//   ....[71]....
        /*059c*/ 	.word	0x00006580


	//   ....[72]....
        /*05a0*/ 	.word	0x000067d0


	//   ....[73]....
        /*05a4*/ 	.word	0x00006970


	//   ....[74]....
        /*05a8*/ 	.word	0x00006a90


	//   ....[75]....
        /*05ac*/ 	.word	0x00006f90


	//   ....[76]....
        /*05b0*/ 	.word	0x00007220


	//   ....[77]....
        /*05b4*/ 	.word	0x00007460


	//   ....[78]....
        /*05b8*/ 	.word	0x00007690


	//   ....[79]....
        /*05bc*/ 	.word	0x00007940


	//   ....[80]....
        /*05c0*/ 	.word	0x00007c70


	//   ....[81]....
        /*05c4*/ 	.word	0x000096f0


	//   ....[82]....
        /*05c8*/ 	.word	0x00009840


	//   ....[83]....
        /*05cc*/ 	.word	0x000098b0


	//   ....[84]....
        /*05d0*/ 	.word	0x00009920


	//   ....[85]....
        /*05d4*/ 	.word	0x00009990


	//   ....[86]....
        /*05d8*/ 	.word	0x00009a00


	//----- nvinfo : EIATTR_REG_RECONFIG
	.align		4
.L_446:
        /*05dc*/ 	.byte	0x01, 0x54
	.zero		2


	//----- nvinfo : EIATTR_SYSCALL_OFFSETS
	.align		4
        /*05e0*/ 	.byte	0x04, 0x46
        /*05e2*/ 	.short	(.L_448 - .L_447)


	//   ....[0]....
.L_447:
        /*05e4*/ 	.word	0x000007a0


	//   ....[1]....
        /*05e8*/ 	.word	0x00000890


	//   ....[2]....
        /*05ec*/ 	.word	0x000009f0


	//   ....[3]....
        /*05f0*/ 	.word	0x00000ae0


	//----- nvinfo : EIATTR_MBARRIER_INSTR_OFFSETS
	.align		4
.L_448:
        /*05f4*/ 	.byte	0x04, 0x39
        /*05f6*/ 	.short	(.L_450 - .L_449)


	//   ....[0]....
.L_449:
        /*05f8*/ 	.word	0x00000260
        /*05fc*/ 	.word	0x000000ff
        /*0600*/ 	.word	0x00030c00
        /*0604*/ 	.short	0x0100
        /*0606*/ 	.byte	0x06
	.zero		1


	//   ....[1]....
        /*0608*/ 	.word	0x00000350
        /*060c*/ 	.word	0x000000ff
        /*0610*/ 	.word	0x00030c10
        /*0614*/ 	.short	0x0100
        /*0616*/ 	.byte	0x08
	.zero		1


	//   ....[2]....
        /*0618*/ 	.word	0x00000360
        /*061c*/ 	.word	0x000000ff
        /*0620*/ 	.word	0x00030c20
        /*0624*/ 	.short	0x0100
        /*0626*/ 	.byte	0x08
	.zero		1


	//   ....[3]....
        /*0628*/ 	.word	0x00000370
        /*062c*/ 	.word	0x000000ff
        /*0630*/ 	.word	0x00030c18
        /*0634*/ 	.short	0x0100
        /*0636*/ 	.byte	0x08
	.zero		1


	//   ....[4]....
        /*0638*/ 	.word	0x00000380
        /*063c*/ 	.word	0x000000ff
        /*0640*/ 	.word	0x00030c28
        /*0644*/ 	.short	0x0100
        /*0646*/ 	.byte	0x08
	.zero		1


	//   ....[5]....
        /*0648*/ 	.word	0x000004b0
        /*064c*/ 	.word	0x000000ff
        /*0650*/ 	.word	0x00030c30
        /*0654*/ 	.short	0x0100
        /*0656*/ 	.byte	0x08
	.zero		1


	//   ....[6]....
        /*0658*/ 	.word	0x000004c0
        /*065c*/ 	.word	0x000000ff
        /*0660*/ 	.word	0x00030c40
        /*0664*/ 	.short	0x0100
        /*0666*/ 	.byte	0x08
	.zero		1


	//   ....[7]....
        /*0668*/ 	.word	0x000004d0
        /*066c*/ 	.word	0x000000ff
        /*0670*/ 	.word	0x00030c38
        /*0674*/ 	.short	0x0100
        /*0676*/ 	.byte	0x08
	.zero		1


	//   ....[8]....
        /*0678*/ 	.word	0x000004e0
        /*067c*/ 	.word	0x000000ff
        /*0680*/ 	.word	0x00030c48
        /*0684*/ 	.short	0x0100
        /*0686*/ 	.byte	0x08
	.zero		1


	//   ....[9]....
        /*0688*/ 	.word	0x00000b70
        /*068c*/ 	.word	0x00000002
        /*0690*/ 	.word	0x00030c00
        /*0694*/ 	.short	0x010a
        /*0696*/ 	.byte	0x3f
	.zero		1


	//   ....[10]....
        /*0698*/ 	.word	0x00000bc0
        /*069c*/ 	.word	0x00000002
        /*06a0*/ 	.word	0x00030c00
        /*06a4*/ 	.short	0x010a
        /*06a6*/ 	.byte	0x3f
	.zero		1


	//   ....[11]....
        /*06a8*/ 	.word	0x000016b0
        /*06ac*/ 	.word	0x00000015
        /*06b0*/ 	.word	0x00030c10
        /*06b4*/ 	.short	0x010a
        /*06b6*/ 	.byte	0x3f
	.zero		1


	//   ....[12]....
        /*06b8*/ 	.word	0x00001720
        /*06bc*/ 	.word	0x00000015
        /*06c0*/ 	.word	0x00030c10
        /*06c4*/ 	.short	0x010a
        /*06c6*/ 	.byte	0x3f
	.zero		1


	//   ....[13]....
        /*06c8*/ 	.word	0x00001b40
        /*06cc*/ 	.word	0x00000015
        /*06d0*/ 	.word	0x00030c30
        /*06d4*/ 	.short	0x010a
        /*06d6*/ 	.byte	0x3f
	.zero		1


	//   ....[14]....
        /*06d8*/ 	.word	0x00001b80
        /*06dc*/ 	.word	0x00000015
        /*06e0*/ 	.word	0x00030c30
        /*06e4*/ 	.short	0x010a
        /*06e6*/ 	.byte	0x3f
	.zero		1


	//   ....[15]....
        /*06e8*/ 	.word	0x00005850
        /*06ec*/ 	.word	0x00000003
        /*06f0*/ 	.word	0x00000000
        /*06f4*/ 	.short	0x0101
        /*06f6*/ 	.byte	0x3f
	.zero		1


	//   ....[16]....
        /*06f8*/ 	.word	0x00005c90
        /*06fc*/ 	.word	0x00000003
        /*0700*/ 	.word	0x00000000
        /*0704*/ 	.short	0x0101
        /*0706*/ 	.byte	0x3f
	.zero		1


	//   ....[17]....
        /*0708*/ 	.word	0x000080e0
        /*070c*/ 	.word	0x0000000b
        /*0710*/ 	.word	0x00030c20
        /*0714*/ 	.short	0x010a
        /*0716*/ 	.byte	0x3f
	.zero		1


	//   ....[18]....
        /*0718*/ 	.word	0x000085b0
        /*071c*/ 	.word	0x0000000b
        /*0720*/ 	.word	0x00030c40
        /*0724*/ 	.short	0x010a
        /*0726*/ 	.byte	0x3f
	.zero		1


	//   ....[19]....
        /*0728*/ 	.word	0x000087e0
        /*072c*/ 	.word	0x0000000b
        /*0730*/ 	.word	0x00030c28
        /*0734*/ 	.short	0x010a
        /*0736*/ 	.byte	0x3f
	.zero		1


	//   ....[20]....
        /*0738*/ 	.word	0x00008980
        /*073c*/ 	.word	0x0000000b
        /*0740*/ 	.word	0x00030c48
        /*0744*/ 	.short	0x010a
        /*0746*/ 	.byte	0x3f
	.zero		1


	//   ....[21]....
        /*0748*/ 	.word	0x00008b90
        /*074c*/ 	.word	0x0000000b
        /*0750*/ 	.word	0x00030c20
        /*0754*/ 	.short	0x010a
        /*0756*/ 	.byte	0x3f
	.zero		1


	//   ....[22]....
        /*0758*/ 	.word	0x00008da0
        /*075c*/ 	.word	0x0000000b
        /*0760*/ 	.word	0x00030c40
        /*0764*/ 	.short	0x010a
        /*0766*/ 	.byte	0x3f
	.zero		1


	//   ....[23]....
        /*0768*/ 	.word	0x00008fa0
        /*076c*/ 	.word	0x0000000b
        /*0770*/ 	.word	0x00030c28
        /*0774*/ 	.short	0x010a
        /*0776*/ 	.byte	0x3f
	.zero		1


	//   ....[24]....
        /*0778*/ 	.word	0x000091a0
        /*077c*/ 	.word	0x0000000d
        /*0780*/ 	.word	0x00030c40
        /*0784*/ 	.short	0x010a
        /*0786*/ 	.byte	0x3f
	.zero		1


	//   ....[25]....
        /*0788*/ 	.word	0x00009560
        /*078c*/ 	.word	0x00000006
        /*0790*/ 	.word	0x00000000
        /*0794*/ 	.short	0x010a
        /*0796*/ 	.byte	0x3f
	.zero		1


	//   ....[26]....
        /*0798*/ 	.word	0x000095c0
        /*079c*/ 	.word	0x00000003
        /*07a0*/ 	.word	0x00000000
        /*07a4*/ 	.short	0x010a
        /*07a6*/ 	.byte	0x3f
	.zero		1


	//   ....[27]....
        /*07a8*/ 	.word	0x00009620
        /*07ac*/ 	.word	0x00000000
        /*07b0*/ 	.word	0x00000000
        /*07b4*/ 	.short	0x010a
        /*07b6*/ 	.byte	0x3f
	.zero		1


	//   ....[28]....
        /*07b8*/ 	.word	0x00009650
        /*07bc*/ 	.word	0x00000003
        /*07c0*/ 	.word	0x00000000
        /*07c4*/ 	.short	0x010a
        /*07c6*/ 	.byte	0x3f
	.zero		1


	//   ....[29]....
        /*07c8*/ 	.word	0x00009720
        /*07cc*/ 	.word	0x00000002
        /*07d0*/ 	.word	0x00030c00
        /*07d4*/ 	.short	0x010a
        /*07d6*/ 	.byte	0x3f
	.zero		1


	//   ....[30]....
        /*07d8*/ 	.word	0x00009770
        /*07dc*/ 	.word	0x00000015
        /*07e0*/ 	.word	0x00030c10
        /*07e4*/ 	.short	0x010a
        /*07e6*/ 	.byte	0x3f
	.zero		1


	//   ....[31]....
        /*07e8*/ 	.word	0x000097c0
        /*07ec*/ 	.word	0x00000015
        /*07f0*/ 	.word	0x00030c30
        /*07f4*/ 	.short	0x010a
        /*07f6*/ 	.byte	0x3f
	.zero		1


	//   ....[32]....
        /*07f8*/ 	.word	0x00009a40
        /*07fc*/ 	.word	0x0000000b
        /*0800*/ 	.word	0x00030c20
        /*0804*/ 	.short	0x010a
        /*0806*/ 	.byte	0x3f
	.zero		1


	//   ....[33]....
        /*0808*/ 	.word	0x00009a90
        /*080c*/ 	.word	0x0000000b
        /*0810*/ 	.word	0x00030c40
        /*0814*/ 	.short	0x010a
        /*0816*/ 	.byte	0x3f
	.zero		1


	//   ....[34]....
        /*0818*/ 	.word	0x00009ae0
        /*081c*/ 	.word	0x0000000b
        /*0820*/ 	.word	0x00030c28
        /*0824*/ 	.short	0x010a
        /*0826*/ 	.byte	0x3f
	.zero		1


	//   ....[35]....
        /*0828*/ 	.word	0x00009b30
        /*082c*/ 	.word	0x0000000b
        /*0830*/ 	.word	0x00030c48
        /*0834*/ 	.short	0x010a
        /*0836*/ 	.byte	0x3f
	.zero		1


	//   ....[36]....
        /*0838*/ 	.word	0x00009b90
        /*083c*/ 	.word	0x0000000b
        /*0840*/ 	.word	0x00030c20
        /*0844*/ 	.short	0x010a
        /*0846*/ 	.byte	0x3f
	.zero		1


	//   ....[37]....
        /*0848*/ 	.word	0x00009be0
        /*084c*/ 	.word	0x0000000b
        /*0850*/ 	.word	0x00030c40
        /*0854*/ 	.short	0x010a
        /*0856*/ 	.byte	0x3f
	.zero		1


	//   ....[38]....
        /*0858*/ 	.word	0x00009c30
        /*085c*/ 	.word	0x0000000b
        /*0860*/ 	.word	0x00030c28
        /*0864*/ 	.short	0x010a
        /*0866*/ 	.byte	0x3f
	.zero		1


	//   ....[39]....
        /*0868*/ 	.word	0x00009c80
        /*086c*/ 	.word	0x0000000d
        /*0870*/ 	.word	0x00030c40
        /*0874*/ 	.short	0x010a
        /*0876*/ 	.byte	0x3f
	.zero		1


	//   ....[40]....
        /*0878*/ 	.word	0x00009d60
        /*087c*/ 	.word	0x00000006
        /*0880*/ 	.word	0x00000000
        /*0884*/ 	.short	0x010a
        /*0886*/ 	.byte	0x3f
	.zero		1


	//   ....[41]....
        /*0888*/ 	.word	0x00009db0
        /*088c*/ 	.word	0x00000003
        /*0890*/ 	.word	0x00000000
        /*0894*/ 	.short	0x010a
        /*0896*/ 	.byte	0x3f
	.zero		1


	//   ....[42]....
        /*0898*/ 	.word	0x00009e00
        /*089c*/ 	.word	0x00000000
        /*08a0*/ 	.word	0x00000000
        /*08a4*/ 	.short	0x010a
        /*08a6*/ 	.byte	0x3f
	.zero		1


	//----- nvinfo : EIATTR_NUM_MBARRIERS
	.align		4
.L_450:
        /*08a8*/ 	.byte	0x03, 0x38
        /*08aa*/ 	.short	0x0009


	//----- nvinfo : EIATTR_EXIT_INSTR_OFFSETS
	.align		4
        /*08ac*/ 	.byte	0x04, 0x1c
        /*08ae*/ 	.short	(.L_452 - .L_451)


	//   ....[0]....
.L_451:
        /*08b0*/ 	.word	0x000096a0


	//----- nvinfo : EIATTR_MAX_THREADS
	.align		4
.L_452:
        /*08b4*/ 	.byte	0x04, 0x05
        /*08b6*/ 	.short	(.L_454 - .L_453)
.L_453:
        /*08b8*/ 	.word	0x00000180
        /*08bc*/ 	.word	0x00000001
        /*08c0*/ 	.word	0x00000001


	//----- nvinfo : EIATTR_CRS_STACK_SIZE
	.align		4
.L_454:
        /*08c4*/ 	.byte	0x04, 0x1e
        /*08c6*/ 	.short	(.L_456 - .L_455)
.L_455:
        /*08c8*/ 	.word	0x00000000


	//----- nvinfo : EIATTR_CBANK_PARAM_SIZE
	.align		4
.L_456:
        /*08cc*/ 	.byte	0x03, 0x19
        /*08ce*/ 	.short	0x06f0


	//----- nvinfo : EIATTR_PARAM_CBANK
	.align		4
        /*08d0*/ 	.byte	0x04, 0x0a
        /*08d2*/ 	.short	(.L_458 - .L_457)
	.align		4
.L_457:
        /*08d4*/ 	.word	index@(.nv.constant0._ZN7cutlass13device_kernelIN5flash11enable_sm90INS1_16FlashAttnBwdSm90INS1_25CollectiveMainloopBwdSm90ILi2ELi2ELi2EN4cute5tupleIJNS5_1CILi1EEES8_S8_EEENS6_IJNS7_ILi128EEESA_NS7_ILi64EEEEEENS_10bfloat16_tEfNS_4arch4Sm90ELb0ELb0ELb1ELb0ELb1ELb1ELb0ELb0ELi2ELi1ELi2ELi2ELb0EEENS1_24CollectiveEpilogueBwdGQAISC_fSF_Li256ELb0ELb1EEENS1_19SingleTileSchedulerILb0ELb0ELb0ELi128EEEEEEEEEvNT_6ParamsE)
        /*08d8*/ 	.short	0x0210
        /*08da*/ 	.short	0x06f0


	//----- nvinfo : EIATTR_SW_WAR
	.align		4
.L_458:
        /*08dc*/ 	.byte	0x04, 0x36
        /*08de*/ 	.short	(.L_460 - .L_459)
.L_459:
        /*08e0*/ 	.word	0x00000008
.L_460:


//--------------------- .nv.info._ZN7cutlass13device_kernelIN5flash11enable_sm90INS1_16FlashAttnBwdSm90INS1_25CollectiveMainloopBwdSm90ILi2ELi2ELi2EN4cute5tupleIJNS5_1CILi1EEES8_S8_EEENS6_IJNS7_ILi128EEESA_NS7_ILi64EEEEEENS_10bfloat16_tEfNS_4arch4Sm90ELb0ELb0ELb1ELb1ELb0ELb1ELb0ELb0ELi2ELi1ELi2ELi2ELb0EEENS1_21CollectiveEpilogueBwdISC_SD_SF_Li256ELb1ELb0ELi1EEENS1_19SingleTileSchedulerILb1ELb0ELb0ELi128EEEEEEEEEvNT_6ParamsE --------------------------
	.section	.nv.info._ZN7cutlass13device_kernelIN5flash11enable_sm90INS1_16FlashAttnBwdSm90INS1_25CollectiveMainloopBwdSm90ILi2ELi2ELi2EN4cute5tupleIJNS5_1CILi1EEES8_S8_EEENS6_IJNS7_ILi128EEESA_NS7_ILi64EEEEEENS_10bfloat16_tEfNS_4arch4Sm90ELb0ELb0ELb1ELb1ELb0ELb1ELb0ELb0ELi2ELi1ELi2ELi2ELb0EEENS1_21CollectiveEpilogueBwdISC_SD_SF_Li256ELb1ELb0ELi1EEENS1_19SingleTileSchedulerILb1ELb0ELb0ELi128EEEEEEEEEvNT_6ParamsE,"",@"SHT_CUDA_INFO"
	.sectionflags	@""
	.align	4


	//----- nvinfo : EIATTR_CUDA_API_VERSION
	.align		4
        /*0000*/ 	.byte	0x04, 0x37
        /*0002*/ 	.short	(.L_462 - .L_461)
.L_461:
        /*0004*/ 	.word	0x00000082


	//----- nvinfo : EIATTR_KPARAM_INFO
	.align		4
.L_462:
        /*0008*/ 	.byte	0x04, 0x17
        /*000a*/ 	.short	(.L_464 - .L_463)
.L_463:
        /*000c*/ 	.word	0x00000000
        /*0010*/ 	.short	0x0000
        /*0012*/ 	.short	0x0070
        /*0014*/ 	.byte	0x00, 0xf0, 0x01, 0x1a


	//----- nvinfo : EIATTR_SPARSE_MMA_MASK
	.align		4
.L_464:
        /*0018*/ 	.byte	0x03, 0x50
        /*001a*/ 	.short	0x0000


	//----- nvinfo : EIATTR_MAXREG_COUNT
	.align		4
        /*001c*/ 	.byte	0x03, 0x1b
        /*001e*/ 	.short	0x00a8


	//----- nvinfo : EIATTR_NUM_BARRIERS
	.align		4
        /*0020*/ 	.byte	0x02, 0x4c
        /*0022*/ 	.byte	0x10
	.zero		1


	//----- nvinfo : EIATTR_EXTERNS
	.align		4
        /*0024*/ 	.byte	0x04, 0x0f
        /*0026*/ 	.short	(.L_466 - .L_465)


	//   ....[0]....
	.align		4
.L_465:
        /*0028*/ 	.word	index@(__assertfail)


	//----- nvinfo : EIATTR_ANNOTATIONS
	.align		4
.L_466:
        /*002c*/ 	.byte	0x04, 0x55
        /*002e*/ 	.short	(.L_468 - .L_467)


	//   ....[0]....
.L_467:
        /* <DEDUP_REMOVED lines=23> */


	//----- nvinfo : EIATTR_MERCURY_ISA_VERSION
	.align		4
.L_468:
        /*0190*/ 	.byte	0x03, 0x5f
        /*0192*/ 	.short	0x0101


	//----- nvinfo : EIATTR_INT_WARP_WIDE_INSTR_OFFSETS
	.align		4
        /*0194*/ 	.byte	0x04, 0x31
        /*0196*/ 	.short	(.L_470 - .L_469)


	//   ....[0]....
.L_469:
        /*0198*/ 	.word	0x00000180


	//   ....[1]....
        /*019c*/ 	.word	0x00000240


	//   ....[2]....
        /*01a0*/ 	.word	0x000090e0


	//----- nvinfo : EIATTR_COOP_GROUP_MASK_REGIDS
	.align		4
.L_470:
        /*01a4*/ 	.byte	0x04, 0x29
        /*01a6*/ 	.short	(.L_472 - .L_471)


	//   ....[0]....
.L_471:
        /*01a8*/ 	.word	0xffffffff


	//   ....[1]....
        /*01ac*/ 	.word	0xffffffff


	//   ....[2]....
        /*01b0*/ 	.word	0xffffffff


	//   ....[3]....
        /*01b4*/ 	.word	0xffffffff


	//   ....[4]....
        /*01b8*/ 	.word	0xffffffff


	//   ....[5]....
        /*01bc*/ 	.word	0xffffffff


	//   ....[6]....
        /*01c0*/ 	.word	0xffffffff


	//   ....[7]....
        /*01c4*/ 	.word	0xffffffff


	//   ....[8]....
        /*01c8*/ 	.word	0xffffffff


	//   ....[9]....
        /*01cc*/ 	.word	0xffffffff


	//   ....[10]....
        /*01d0*/ 	.word	0xffffffff


	//   ....[11]....
        /*01d4*/ 	.word	0xffffffff


	//   ....[12]....
        /*01d8*/ 	.word	0xffffffff


	//   ....[13]....
        /*01dc*/ 	.word	0xffffffff


	//   ....[14]....
        /*01e0*/ 	.word	0xffffffff


	//   ....[15]....
        /*01e4*/ 	.word	0xffffffff


	//   ....[16]....
        /*01e8*/ 	.word	0xffffffff


	//   ....[17]....
        /*01ec*/ 	.word	0xffffffff


	//   ....[18]....
        /*01f0*/ 	.word	0xffffffff


	//   ....[19]....
        /*01f4*/ 	.word	0xffffffff


	//   ....[20]....
        /*01f8*/ 	.word	0xffffffff


	//   ....[21]....
        /*01fc*/ 	.word	0xffffffff


	//   ....[22]....
        /*0200*/ 	.word	0xffffffff


	//   ....[23]....
        /*0204*/ 	.word	0xffffffff


	//   ....[24]....
        /*0208*/ 	.word	0xffffffff


	//   ....[25]....
        /*020c*/ 	.word	0xffffffff


	//   ....[26]....
        /*0210*/ 	.word	0xffffffff


	//   ....[27]....
        /*0214*/ 	.word	0xffffffff


	//   ....[28]....
        /*0218*/ 	.word	0xffffffff


	//   ....[29]....
        /*021c*/ 	.word	0xffffffff


	//   ....[30]....
        /*0220*/ 	.word	0xffffffff


	//   ....[31]....
        /*0224*/ 	.word	0xffffffff


	//   ....[32]....
        /*0228*/ 	.word	0xffffffff


	//   ....[33]....
        /*022c*/ 	.word	0xffffffff


	//   ....[34]....
        /*0230*/ 	.word	0xffffffff


	//   ....[35]....
        /*0234*/ 	.word	0xffffffff


	//   ....[36]....
        /*0238*/ 	.word	0xffffffff


	//   ....[37]....
        /*023c*/ 	.word	0xffffffff


	//   ....[38]....
        /*0240*/ 	.word	0xffffffff


	//   ....[39]....
        /*0244*/ 	.word	0xffffffff


	//   ....[40]....
        /*0248*/ 	.word	0xffffffff


	//   ....[41]....
        /*024c*/ 	.word	0xffffffff


	//   ....[42]....
        /*0250*/ 	.word	0xffffffff


	//   ....[43]....
        /*0254*/ 	.word	0xffffffff


	//   ....[44]....
        /*0258*/ 	.word	0xffffffff


	//   ....[45]....
        /*025c*/ 	.word	0xffffffff


	//   ....[46]....
        /*0260*/ 	.word	0xffffffff


	//   ....[47]....
        /*0264*/ 	.word	0xffffffff


	//   ....[48]....
        /*0268*/ 	.word	0xffffffff


	//   ....[49]....
        /*026c*/ 	.word	0xffffffff


	//   ....[50]....
        /*0270*/ 	.word	0xffffffff


	//   ....[51]....
        /*0274*/ 	.word	0xffffffff


	//   ....[52]....
        /*0278*/ 	.word	0xffffffff


	//   ....[53]....
        /*027c*/ 	.word	0xffffffff


	//   ....[54]....
        /*0280*/ 	.word	0xffffffff


	//   ....[55]....
        /*0284*/ 	.word	0xffffffff


	//   ....[56]....
        /*0288*/ 	.word	0xffffffff


	//   ....[57]....
        /*028c*/ 	.word	0xffffffff


	//   ....[58]....
        /*0290*/ 	.word	0xffffffff


	//   ....[59]....
        /*0294*/ 	.word	0xffffffff


	//   ....[60]....
        /*0298*/ 	.word	0xffffffff


	//   ....[61]....
        /*029c*/ 	.word	0xffffffff


	//   ....[62]....
        /*02a0*/ 	.word	0xffffffff


	//   ....[63]....
        /*02a4*/ 	.word	0xffffffff


	//   ....[64]....
        /*02a8*/ 	.word	0xffffffff


	//   ....[65]....
        /*02ac*/ 	.word	0xffffffff


	//   ....[66]....
        /*02b0*/ 	.word	0xffffffff


	//   ....[67]....
        /*02b4*/ 	.word	0xffffffff


	//   ....[68]....
        /*02b8*/ 	.word	0xffffffff


	//   ....[69]....
        /*02bc*/ 	.word	0xffffffff


	//   ....[70]....
        /*02c0*/ 	.word	0xffffffff


	//   ....[71]....
        /*02c4*/ 	.word	0x0500000f


	//----- nvinfo : EIATTR_COOP_GROUP_INSTR_OFFSETS
	.align		4
.L_472:
        /*02c8*/ 	.byte	0x04, 0x28
        /*02ca*/ 	.short	(.L_474 - .L_473)


	//   ....[0]....
.L_473:
        /*02cc*/ 	.word	0x00000060


	//   ....[1]....
        /*02d0*/ 	.word	0x00000190


	//   ....[2]....
        /*02d4*/ 	.word	0x00000220


	//   ....[3]....
        /*02d8*/ 	.word	0x000003a0


	//   ....[4]....
        /*02dc*/ 	.word	0x00000610


	//   ....[5]....
        /*02e0*/ 	.word	0x00001170


	//   ....[6]....
        /*02e4*/ 	.word	0x000021d0


	//   ....[7]....
        /*02e8*/ 	.word	0x000022d0


	//   ....[8]....
        /*02ec*/ 	.word	0x00002410


	//   ....[9]....
        /*02f0*/ 	.word	0x00002590


	//   ....[10]....
        /*02f4*/ 	.word	0x000026f0


	//   ....[11]....
        /*02f8*/ 	.word	0x00002730


	//   ....[12]....
        /*02fc*/ 	.word	0x00002790


	//   ....[13]....
        /*0300*/ 	.word	0x000027d0


	//   ....[14]....
        /*0304*/ 	.word	0x000027e0


	//   ....[15]....
        /*0308*/ 	.word	0x00002820


	//   ....[16]....
        /*030c*/ 	.word	0x00002900


	//   ....[17]....
        /*0310*/ 	.word	0x000029c0


	//   ....[18]....
        /*0314*/ 	.word	0x00002f10


	//   ....[19]....
        /*0318*/ 	.word	0x00002f20


	//   ....[20]....
        /*031c*/ 	.word	0x00002f40


	//   ....[21]....
        /*0320*/ 	.word	0x00002f50


	//   ....[22]....
        /*0324*/ 	.word	0x00002f70


	//   ....[23]....
        /*0328*/ 	.word	0x00002f80


	//   ....[24]....
        /*032c*/ 	.word	0x00002fd0


	//   ....[25]....
        /*0330*/ 	.word	0x00003130


	//   ....[26]....
        /*0334*/ 	.word	0x00003230


	//   ....[27]....
        /*0338*/ 	.word	0x00003290


	//   ....[28]....
        /*033c*/ 	.word	0x000032e0


	//   ....[29]....
        /*0340*/ 	.word	0x00003370


	//   ....[30]....
        /*0344*/ 	.word	0x00003570


	//   ....[31]....
        /*0348*/ 	.word	0x000035e0


	//   ....[32]....
        /*034c*/ 	.word	0x00003640


	//   ....[33]....
        /*0350*/ 	.word	0x00003680


	//   ....[34]....
        /*0354*/ 	.word	0x000036c0


	//   ....[35]....
        /*0358*/ 	.word	0x00003700


	//   ....[36]....
        /*035c*/ 	.word	0x00003740


	//   ....[37]....
        /*0360*/ 	.word	0x00003780


	//   ....[38]....
        /*0364*/ 	.word	0x000037f0


	//   ....[39]....
        /*0368*/ 	.word	0x00003830


	//   ....[40]....
        /*036c*/ 	.word	0x000038f0


	//   ....[41]....
        /*0370*/ 	.word	0x00003930


	//   ....[42]....
        /*0374*/ 	.word	0x00003970


	//   ....[43]....
        /*0378*/ 	.word	0x000039f0


	//   ....[44]....
        /*037c*/ 	.word	0x00003a40


	//   ....[45]....
        /*0380*/ 	.word	0x00003bb0


	//   ....[46]....
        /*0384*/ 	.word	0x00003c30


	//   ....[47]....
        /*0388*/ 	.word	0x00003c70


	//   ....[48]....
        /*038c*/ 	.word	0x00003cc0


	//   ....[49]....
        /*0390*/ 	.word	0x00003d30


	//   ....[50]....
        /*0394*/ 	.word	0x00003d80


	//   ....[51]....
        /*0398*/ 	.word	0x00003ec0


	//   ....[52]....
        /*039c*/ 	.word	0x00003f00


	//   ....[53]....
        /*03a0*/ 	.word	0x00004030


	//   ....[54]....
        /*03a4*/ 	.word	0x00004070


	//   ....[55]....
        /*03a8*/ 	.word	0x000040b0


	//   ....[56]....
        /*03ac*/ 	.word	0x000040f0


	//   ....[57]....
        /*03b0*/ 	.word	0x00004100


	//   ....[58]....
        /*03b4*/ 	.word	0x00004150


	//   ....[59]....
        /*03b8*/ 	.word	0x000041a0


	//   ....[60]....
        /*03bc*/ 	.word	0x00004270


	//   ....[61]....
        /*03c0*/ 	.word	0x00004300


	//   ....[62]....
        /*03c4*/ 	.word	0x000045d0


	//   ....[63]....
        /*03c8*/ 	.word	0x000045f0


	//   ....[64]....
        /*03cc*/ 	.word	0x00004600


	//   ....[65]....
        /*03d0*/ 	.word	0x00004610


	//   ....[66]....
        /*03d4*/ 	.word	0x00004620


	//   ....[67]....
        /*03d8*/ 	.word	0x00004660


	//   ....[68]....
        /*03dc*/ 	.word	0x00004690


	//   ....[69]....
        /*03e0*/ 	.word	0x000046b0


	//   ....[70]....
        /*03e4*/ 	.word	0x00007e40


	//   ....[71]....
        /*03e8*/ 	.word	0x0000ac50


	//----- nvinfo : EIATTR_REG_RECONFIG
	.align		4
.L_474:
        /*03ec*/ 	.byte	0x01, 0x54
	.zero		2


	//----- nvinfo : EIATTR_SYSCALL_OFFSETS
	.align		4
        /*03f0*/ 	.byte	0x04, 0x46
        /*03f2*/ 	.short	(.L_476 - .L_475)


	//   ....[0]....
.L_475:
        /*03f4*/ 	.word	0x00000dd0


	//   ....[1]....
        /*03f8*/ 	.word	0x00000ec0


	//   ....[2]....
        /*03fc*/ 	.word	0x00001020


	//   ....[3]....
        /*0400*/ 	.word	0x00001110


	//----- nvinfo : EIATTR_MBARRIER_INSTR_OFFSETS
	.align		4
.L_476:
        /*0404*/ 	.byte	0x04, 0x39
        /*0406*/ 	.short	(.L_478 - .L_477)


	//   ....[0]....
.L_477:
        /*0408*/ 	.word	0x00000260
        /*040c*/ 	.word	0x000000ff
        /*0410*/ 	.word	0x00030c00
        /*0414*/ 	.short	0x0100
        /*0416*/ 	.byte	0x06
	.zero		1


	//   ....[1]....
        /*0418*/ 	.word	0x00000350
        /*041c*/ 	.word	0x000000ff
        /*0420*/ 	.word	0x00030c10
        /*0424*/ 	.short	0x0100
        /*0426*/ 	.byte	0x08
	.zero		1


	//   ....[2]....
        /*0428*/ 	.word	0x00000360
        /*042c*/ 	.word	0x000000ff
        /*0430*/ 	.word	0x00030c20
        /*0434*/ 	.short	0x0100
        /*0436*/ 	.byte	0x08
	.zero		1


	//   ....[3]....
        /*0438*/ 	.word	0x00000370
        /*043c*/ 	.word	0x000000ff
        /*0440*/ 	.word	0x00030c18
        /*0444*/ 	.short	0x0100
        /*0446*/ 	.byte	0x08
	.zero		1


	//   ....[4]....
        /*0448*/ 	.word	0x00000380
        /*044c*/ 	.word	0x000000ff
        /*0450*/ 	.word	0x00030c28
        /*0454*/ 	.short	0x0100
        /*0456*/ 	.byte	0x08
	.zero		1


	//   ....[5]....
        /*0458*/ 	.word	0x000004b0
        /*045c*/ 	.word	0x000000ff
        /*0460*/ 	.word	0x00030c30
        /*0464*/ 	.short	0x0100
        /*0466*/ 	.byte	0x08
	.zero		1


	//   ....[6]....
        /*0468*/ 	.word	0x000004c0
        /*046c*/ 	.word	0x000000ff
        /*0470*/ 	.word	0x00030c40
        /*0474*/ 	.short	0x0100
        /*0476*/ 	.byte	0x08
	.zero		1


	//   ....[7]....
        /*0478*/ 	.word	0x000004d0
        /*047c*/ 	.word	0x000000ff
        /*0480*/ 	.word	0x00030c38
        /*0484*/ 	.short	0x0100
        /*0486*/ 	.byte	0x08
	.zero		1


	//   ....[8]....
        /*0488*/ 	.word	0x000004e0
        /*048c*/ 	.word	0x000000ff
        /*0490*/ 	.word	0x00030c48
        /*0494*/ 	.short	0x0100
        /*0496*/ 	.byte	0x08
	.zero		1


	//   ....[9]....
        /*0498*/ 	.word	0x000011c0
        /*049c*/ 	.word	0x00000002
        /*04a0*/ 	.word	0x00030c00
        /*04a4*/ 	.short	0x010a
        /*04a6*/ 	.byte	0x3f
	.zero		1


	//   ....[10]....
        /*04a8*/ 	.word	0x00001340
        /*04ac*/ 	.word	0x00000002
        /*04b0*/ 	.word	0x00030c00
        /*04b4*/ 	.short	0x010a
        /*04b6*/ 	.byte	0x3f
	.zero		1


	//   ....[11]....
        /*04b8*/ 	.word	0x00001aa0
        /*04bc*/ 	.word	0x00000003
        /*04c0*/ 	.word	0x00030c10
        /*04c4*/ 	.short	0x010a
        /*04c6*/ 	.byte	0x3f
	.zero		1


	//   ....[12]....
        /*04c8*/ 	.word	0x00001b10
        /*04cc*/ 	.word	0x00000003
        /*04d0*/ 	.word	0x00030c10
        /*04d4*/ 	.short	0x010a
        /*04d6*/ 	.byte	0x3f
	.zero		1


	//   ....[13]....
        /*04d8*/ 	.word	0x00001f30
        /*04dc*/ 	.word	0x00000003
        /*04e0*/ 	.word	0x00030c30
        /*04e4*/ 	.short	0x010a
        /*04e6*/ 	.byte	0x3f
	.zero		1


	//   ....[14]....
        /*04e8*/ 	.word	0x00001fb0
        /*04ec*/ 	.word	0x00000003
        /*04f0*/ 	.word	0x00030c30
        /*04f4*/ 	.short	0x010a
        /*04f6*/ 	.byte	0x3f
	.zero		1


	//   ....[15]....
        /*04f8*/ 	.word	0x00005870
        /*04fc*/ 	.word	0x00000000
        /*0500*/ 	.word	0x00000000
        /*0504*/ 	.short	0x0101
        /*0506*/ 	.byte	0x3f
	.zero		1


	//   ....[16]....
        /*0508*/ 	.word	0x00005cc0
        /*050c*/ 	.word	0x00000003
        /*0510*/ 	.word	0x00000000
        /*0514*/ 	.short	0x0101
        /*0516*/ 	.byte	0x3f
	.zero		1


	//   ....[17]....
        /*0518*/ 	.word	0x000095e0
        /*051c*/ 	.word	0x0000000c
        /*0520*/ 	.word	0x00030c20
        /*0524*/ 	.short	0x010a
        /*0526*/ 	.byte	0x3f
	.zero		1


	//   ....[18]....
        /*0528*/ 	.word	0x00009a90
        /*052c*/ 	.word	0x0000000c
        /*0530*/ 	.word	0x00030c40
        /*0534*/ 	.short	0x010a
        /*0536*/ 	.byte	0x3f
	.zero		1


	//   ....[19]....
        /*0538*/ 	.word	0x00009cd0
        /*053c*/ 	.word	0x0000000c
        /*0540*/ 	.word	0x00030c28
        /*0544*/ 	.short	0x010a
        /*0546*/ 	.byte	0x3f
	.zero		1


	//   ....[20]....
        /*0548*/ 	.word	0x00009e90
        /*054c*/ 	.word	0x0000000c
        /*0550*/ 	.word	0x00030c48
        /*0554*/ 	.short	0x010a
        /*0556*/ 	.byte	0x3f
	.zero		1


	//   ....[21]....
        /*0558*/ 	.word	0x0000a0a0
        /*055c*/ 	.word	0x0000000c
        /*0560*/ 	.word	0x00030c20
        /*0564*/ 	.short	0x010a
        /*0566*/ 	.byte	0x3f
	.zero		1


	//   ....[22]....
        /*0568*/ 	.word	0x0000a2c0
        /*056c*/ 	.word	0x0000000c
        /*0570*/ 	.word	0x00030c40
        /*0574*/ 	.short	0x010a
        /*0576*/ 	.byte	0x3f
	.zero		1


	//   ....[23]....
        /*0578*/ 	.word	0x0000a4d0
        /*057c*/ 	.word	0x0000000c
        /*0580*/ 	.word	0x00030c28
        /*0584*/ 	.short	0x010a
        /*0586*/ 	.byte	0x3f
	.zero		1


	//   ....[24]....
        /*0588*/ 	.word	0x0000a6e0
        /*058c*/ 	.word	0x0000000d
        /*0590*/ 	.word	0x00030c40
        /*0594*/ 	.short	0x010a
        /*0596*/ 	.byte	0x3f
	.zero		1


	//   ....[25]....
        /*0598*/ 	.word	0x0000aad0
        /*059c*/ 	.word	0x00000007
        /*05a0*/ 	.word	0x00000000
        /*05a4*/ 	.short	0x010a
        /*05a6*/ 	.byte	0x3f
	.zero		1


	//   ....[26]....
        /*05a8*/ 	.word	0x0000ab20
        /*05ac*/ 	.word	0x0000000b
        /*05b0*/ 	.word	0x00000000
        /*05b4*/ 	.short	0x010a
        /*05b6*/ 	.byte	0x3f
	.zero		1


	//   ....[27]....
        /*05b8*/ 	.word	0x0000ab80
        /*05bc*/ 	.word	0x00000009
        /*05c0*/ 	.word	0x00000000
        /*05c4*/ 	.short	0x010a
        /*05c6*/ 	.byte	0x3f
	.zero		1


	//   ....[28]....
        /*05c8*/ 	.word	0x0000abb0
        /*05cc*/ 	.word	0x00000003
        /*05d0*/ 	.word	0x00000000
        /*05d4*/ 	.short	0x010a
        /*05d6*/ 	.byte	0x3f
	.zero		1


	//   ....[29]....
        /*05d8*/ 	.word	0x0000ac80
        /*05dc*/ 	.word	0x00000002
        /*05e0*/ 	.word	0x00030c00
        /*05e4*/ 	.short	0x010a
        /*05e6*/ 	.byte	0x3f
	.zero		1


	//   ....[30]....
        /*05e8*/ 	.word	0x0000acd0
        /*05ec*/ 	.word	0x00000003
        /*05f0*/ 	.word	0x00030c10
        /*05f4*/ 	.short	0x010a
        /*05f6*/ 	.byte	0x3f
	.zero		1


	//   ....[31]....
        /*05f8*/ 	.word	0x0000ad20
        /*05fc*/ 	.word	0x00000003
        /*0600*/ 	.word	0x00030c30
        /*0604*/ 	.short	0x010a
        /*0606*/ 	.byte	0x3f
	.zero		1


	//   ....[32]....
        /*0608*/ 	.word	0x0000ad70
        /*060c*/ 	.word	0x0000000c
        /*0610*/ 	.word	0x00030c20
        /*0614*/ 	.short	0x010a
        /*0616*/ 	.byte	0x3f
	.zero		1


	//   ....[33]....
        /*0618*/ 	.word	0x0000adc0
        /*061c*/ 	.word	0x0000000c
        /*0620*/ 	.word	0x00030c40
        /*0624*/ 	.short	0x010a
        /*0626*/ 	.byte	0x3f
	.zero		1


	//   ....[34]....
        /*0628*/ 	.word	0x0000ae10
        /*062c*/ 	.word	0x0000000c
        /*0630*/ 	.word	0x00030c28
        /*0634*/ 	.short	0x010a
        /*0636*/ 	.byte	0x3f
	.zero		1


	//   ....[35]....
        /*0638*/ 	.word	0x0000ae60
        /*063c*/ 	.word	0x0000000c
        /*0640*/ 	.word	0x00030c48
        /*0644*/ 	.short	0x010a
        /*0646*/ 	.byte	0x3f
	.zero		1


	//   ....[36]....
        /*0648*/ 	.word	0x0000aec0
        /*064c*/ 	.word	0x0000000c
        /*0650*/ 	.word	0x00030c20
        /*0654*/ 	.short	0x010a
        /*0656*/ 	.byte	0x3f
	.zero		1


	//   ....[37]....
        /*0658*/ 	.word	0x0000af10
        /*065c*/ 	.word	0x0000000c
        /*0660*/ 	.word	0x00030c40
        /*0664*/ 	.short	0x010a
        /*0666*/ 	.byte	0x3f
	.zero		1


	//   ....[38]....
        /*0668*/ 	.word	0x0000af60
        /*066c*/ 	.word	0x0000000c
        /*0670*/ 	.word	0x00030c28
        /*0674*/ 	.short	0x010a
        /*0676*/ 	.byte	0x3f
	.zero		1


	//   ....[39]....
        /*0678*/ 	.word	0x0000afb0
        /*067c*/ 	.word	0x0000000d
        /*0680*/ 	.word	0x00030c40
        /*0684*/ 	.short	0x010a
        /*0686*/ 	.byte	0x3f
	.zero		1


	//   ....[40]....
        /*0688*/ 	.word	0x0000b080
        /*068c*/ 	.word	0x00000007
        /*0690*/ 	.word	0x00000000
        /*0694*/ 	.short	0x010a
        /*0696*/ 	.byte	0x3f
	.zero		1


	//   ....[41]....
        /*0698*/ 	.word	0x0000b0d0
        /*069c*/ 	.word	0x0000000b
        /*06a0*/ 	.word	0x00000000
        /*06a4*/ 	.short	0x010a
        /*06a6*/ 	.byte	0x3f
	.zero		1


	//   ....[42]....
        /*06a8*/ 	.word	0x0000b120
        /*06ac*/ 	.word	0x00000009
        /*06b0*/ 	.word	0x00000000
        /*06b4*/ 	.short	0x010a
        /*06b6*/ 	.byte	0x3f
	.zero		1


	//----- nvinfo : EIATTR_NUM_MBARRIERS
	.align		4
.L_478:
        /*06b8*/ 	.byte	0x03, 0x38
        /*06ba*/ 	.short	0x0009


	//----- nvinfo : EIATTR_EXIT_INSTR_OFFSETS
	.align		4
        /*06bc*/ 	.byte	0x04, 0x1c
        /*06be*/ 	.short	(.L_480 - .L_479)


	//   ....[0]....
.L_479:
        /*06c0*/ 	.word	0x0000ac00


	//----- nvinfo : EIATTR_MAX_THREADS
	.align		4
.L_480:
        /*06c4*/ 	.byte	0x04, 0x05
        /*06c6*/ 	.short	(.L_482 - .L_481)
.L_481:
        /*06c8*/ 	.word	0x00000180
        /*06cc*/ 	.word	0x00000001
        /*06d0*/ 	.word	0x00000001


	//----- nvinfo : EIATTR_CRS_STACK_SIZE
	.align		4
.L_482:
        /*06d4*/ 	.byte	0x04, 0x1e
        /*06d6*/ 	.short	(.L_484 - .L_483)
.L_483:
        /*06d8*/ 	.word	0x00000000


	//----- nvinfo : EIATTR_CBANK_PARAM_SIZE
	.align		4
.L_484:
        /*06dc*/ 	.byte	0x03, 0x19
        /*06de*/ 	.short	0x06f0


	//----- nvinfo : EIATTR_PARAM_CBANK
	.align		4
        /*06e0*/ 	.byte	0x04, 0x0a
        /*06e2*/ 	.short	(.L_486 - .L_485)
	.align		4
.L_485:
        /*06e4*/ 	.word	index@(.nv.constant0._ZN7cutlass13device_kernelIN5flash11enable_sm90INS1_16FlashAttnBwdSm90INS1_25CollectiveMainloopBwdSm90ILi2ELi2ELi2EN4cute5tupleIJNS5_1CILi1EEES8_S8_EEENS6_IJNS7_ILi128EEESA_NS7_ILi64EEEEEENS_10bfloat16_tEfNS_4arch4Sm90ELb0ELb0ELb1ELb1ELb0ELb1ELb0ELb0ELi2ELi1ELi2ELi2ELb0EEENS1_21CollectiveEpilogueBwdISC_SD_SF_Li256ELb1ELb0ELi1EEENS1_19SingleTileSchedulerILb1ELb0ELb0ELi128EEEEEEEEEvNT_6ParamsE)
        /*06e8*/ 	.short	0x0210
        /*06ea*/ 	.short	0x06f0


	//----- nvinfo : EIATTR_SW_WAR
	.align		4
.L_486:
        /*06ec*/ 	.byte	0x04, 0x36
        /*06ee*/ 	.short	(.L_488 - .L_487)
.L_487:
        /*06f0*/ 	.word	0x00000008
.L_488:


//--------------------- .nv.info._ZN7cutlass13device_kernelIN5flash11enable_sm90INS1_16FlashAttnBwdSm90INS1_25CollectiveMainloopBwdSm90ILi2ELi2ELi2EN4cute5tupleIJNS5_1CILi1EEES8_S8_EEENS6_IJNS7_ILi128EEESA_NS7_ILi64EEEEEENS_10bfloat16_tEfNS_4arch4Sm90ELb0ELb0ELb1ELb1ELb1ELb1ELb0ELb0ELi2ELi1ELi2ELi2ELb0EEENS1_21CollectiveEpilogueBwdISC_SD_SF_Li256ELb1ELb0ELi1EEENS1_19SingleTileSchedulerILb1ELb0ELb0ELi128EEEEEEEEEvNT_6ParamsE --------------------------
	.section	.nv.info._ZN7cutlass13device_kernelIN5flash11enable_sm90INS1_16FlashAttnBwdSm90INS1_25CollectiveMainloopBwdSm90ILi2ELi2ELi2EN4cute5tupleIJNS5_1CILi1EEES8_S8_EEENS6_IJNS7_ILi128EEESA_NS7_ILi64EEEEEENS_10bfloat16_tEfNS_4arch4Sm90ELb0ELb0ELb1ELb1ELb1ELb1ELb0ELb0ELi2ELi1ELi2ELi2ELb0EEENS1_21CollectiveEpilogueBwdISC_SD_SF_Li256ELb1ELb0ELi1EEENS1_19SingleTileSchedulerILb1ELb0ELb0ELi128EEEEEEEEEvNT_6ParamsE,"",@"SHT_CUDA_INFO"
	.sectionflags	@""
	.align	4


	//----- nvinfo : EIATTR_CUDA_API_VERSION
	.align		4
        /*0000*/ 	.byte	0x04, 0x37
        /*0002*/ 	.short	(.L_490 - .L_489)
.L_489:
        /*0004*/ 	.word	0x00000082


	//----- nvinfo : EIATTR_KPARAM_INFO
	.align		4
.L_490:
        /*0008*/ 	.byte	0x04, 0x17
        /*000a*/ 	.short	(.L_492 - .L_491)
.L_491:
        /*000c*/ 	.word	0x00000000
        /*0010*/ 	.short	0x0000
        /*0012*/ 	.short	0x0070
        /*0014*/ 	.byte	0x00, 0xf0, 0x01, 0x1a


	//----- nvinfo : EIATTR_SPARSE_MMA_MASK
	.align		4
.L_492:
        /*0018*/ 	.byte	0x03, 0x50
        /*001a*/ 	.short	0x0000


	//----- nvinfo : EIATTR_MAXREG_COUNT
	.align		4
        /*001c*/ 	.byte	0x03, 0x1b
        /*001e*/ 	.short	0x00a8


	//----- nvinfo : EIATTR_NUM_BARRIERS
	.align		4
        /*0020*/ 	.byte	0x02, 0x4c
        /*0022*/ 	.byte	0x10
	.zero		1


	//----- nvinfo : EIATTR_EXTERNS
	.align		4
        /*0024*/ 	.byte	0x04, 0x0f
        /*0026*/ 	.short	(.L_494 - .L_493)


	//   ....[0]....
	.align		4
.L_493:
        /*0028*/ 	.word	index@(__assertfail)


	//----- nvinfo : EIATTR_ANNOTATIONS
	.align		4
.L_494:
        /*002c*/ 	.byte	0x04, 0x55
        /*002e*/ 	.short	(.L_496 - .L_495)


	//   ....[0]....
.L_495:
        /* <DEDUP_REMOVED lines=21> */


	//----- nvinfo : EIATTR_MERCURY_ISA_VERSION
	.align		4
.L_496:
        /*0170*/ 	.byte	0x03, 0x5f
        /*0172*/ 	.short	0x0101


	//----- nvinfo : EIATTR_INT_WARP_WIDE_INSTR_OFFSETS
	.align		4
        /*0174*/ 	.byte	0x04, 0x31
        /*0176*/ 	.short	(.L_498 - .L_497)


	//   ....[0]....
.L_497:
        /*0178*/ 	.word	0x00000180


	//   ....[1]....
        /*017c*/ 	.word	0x00000240


	//   ....[2]....
        /*0180*/ 	.word	0x00008af0


	//   ....[3]....
        /*0184*/ 	.word	0x00008f60


	//   ....[4]....
        /*0188*/ 	.word	0x00009530


	//   ....[5]....
        /*018c*/ 	.word	0x000098b0


	//----- nvinfo : EIATTR_COOP_GROUP_MASK_REGIDS
	.align		4
.L_498:
        /*0190*/ 	.byte	0x04, 0x29
        /*0192*/ 	.short	(.L_500 - .L_499)


	//   ....[0]....
.L_499:
        /*0194*/ 	.word	0xffffffff


	//   ....[1]....
        /*0198*/ 	.word	0xffffffff


	//   ....[2]....
        /*019c*/ 	.word	0xffffffff


	//   ....[3]....
        /*01a0*/ 	.word	0xffffffff


	//   ....[4]....
        /*01a4*/ 	.word	0xffffffff


	//   ....[5]....
        /*01a8*/ 	.word	0xffffffff


	//   ....[6]....
        /*01ac*/ 	.word	0xffffffff


	//   ....[7]....
        /*01b0*/ 	.word	0xffffffff


	//   ....[8]....
        /*01b4*/ 	.word	0xffffffff


	//   ....[9]....
        /*01b8*/ 	.word	0xffffffff


	//   ....[10]....
        /*01bc*/ 	.word	0xffffffff


	//   ....[11]....
        /*01c0*/ 	.word	0xffffffff


	//   ....[12]....
        /*01c4*/ 	.word	0xffffffff


	//   ....[13]....
        /*01c8*/ 	.word	0xffffffff


	//   ....[14]....
        /*01cc*/ 	.word	0xffffffff


	//   ....[15]....
        /*01d0*/ 	.word	0xffffffff


	//   ....[16]....
        /*01d4*/ 	.word	0xffffffff


	//   ....[17]....
        /*01d8*/ 	.word	0xffffffff


	//   ....[18]....
        /*01dc*/ 	.word	0xffffffff


	//   ....[19]....
        /*01e0*/ 	.word	0xffffffff


	//   ....[20]....
        /*01e4*/ 	.word	0xffffffff


	//   ....[21]....
        /*01e8*/ 	.word	0xffffffff


	//   ....[22]....
        /*01ec*/ 	.word	0xffffffff


	//   ....[23]....
        /*01f0*/ 	.word	0xffffffff


	//   ....[24]....
        /*01f4*/ 	.word	0xffffffff


	//   ....[25]....
        /*01f8*/ 	.word	0xffffffff


	//   ....[26]....
        /*01fc*/ 	.word	0xffffffff


	//   ....[27]....
        /*0200*/ 	.word	0xffffffff


	//   ....[28]....
        /*0204*/ 	.word	0xffffffff


	//   ....[29]....
        /*0208*/ 	.word	0xffffffff


	//   ....[30]....
        /*020c*/ 	.word	0xffffffff


	//   ....[31]....
        /*0210*/ 	.word	0xffffffff


	//   ....[32]....
        /*0214*/ 	.word	0xffffffff


	//   ....[33]....
        /*0218*/ 	.word	0xffffffff


	//   ....[34]....
        /*021c*/ 	.word	0xffffffff


	//   ....[35]....
        /*0220*/ 	.word	0xffffffff


	//   ....[36]....
        /*0224*/ 	.word	0xffffffff


	//   ....[37]....
        /*0228*/ 	.word	0xffffffff


	//   ....[38]....
        /*022c*/ 	.word	0xffffffff


	//   ....[39]....
        /*0230*/ 	.word	0xffffffff


	//   ....[40]....
        /*0234*/ 	.word	0xffffffff


	//   ....[41]....
        /*0238*/ 	.word	0xffffffff


	//   ....[42]....
        /*023c*/ 	.word	0xffffffff


	//   ....[43]....
        /*0240*/ 	.word	0xffffffff


	//   ....[44]....
        /*0244*/ 	.word	0xffffffff


	//   ....[45]....
        /*0248*/ 	.word	0xffffffff


	//   ....[46]....
        /*024c*/ 	.word	0xffffffff


	//   ....[47]....
        /*0250*/ 	.word	0xffffffff


	//   ....[48]....
        /*0254*/ 	.word	0xffffffff


	//   ....[49]....
        /*0258*/ 	.word	0xffffffff


	//   ....[50]....
        /*025c*/ 	.word	0xffffffff


	//   ....[51]....
        /*0260*/ 	.word	0xffffffff


	//   ....[52]....
        /*0264*/ 	.word	0xffffffff


	//   ....[53]....
        /*0268*/ 	.word	0xffffffff


	//   ....[54]....
        /*026c*/ 	.word	0xffffffff


	//   ....[55]....
        /*0270*/ 	.word	0xffffffff


	//   ....[56]....
        /*0274*/ 	.word	0xffffffff


	//   ....[57]....
        /*0278*/ 	.word	0xffffffff


	//   ....[58]....
        /*027c*/ 	.word	0xffffffff


	//   ....[59]....
        /*0280*/ 	.word	0xffffffff


	//   ....[60]....
        /*0284*/ 	.word	0xffffffff


	//   ....[61]....
        /*0288*/ 	.word	0xffffffff


	//   ....[62]....
        /*028c*/ 	.word	0xffffffff


	//   ....[63]....
        /*0290*/ 	.word	0xffffffff


	//   ....[64]....
        /*0294*/ 	.word	0xffffffff


	//   ....[65]....
        /*0298*/ 	.word	0xffffffff


	//   ....[66]....
        /*029c*/ 	.word	0xffffffff


	//   ....[67]....
        /*02a0*/ 	.word	0xffffffff


	//   ....[68]....
        /*02a4*/ 	.word	0xffffffff


	//   ....[69]....
        /*02a8*/ 	.word	0xffffffff


	//   ....[70]....
        /*02ac*/ 	.word	0xffffffff


	//   ....[71]....
        /*02b0*/ 	.word	0xffffffff


	//   ....[72]....
        /*02b4*/ 	.word	0xffffffff


	//   ....[73]....
        /*02b8*/ 	.word	0xffffffff


	//   ....[74]....
        /*02bc*/ 	.word	0xffffffff


	//   ....[75]....
        /*02c0*/ 	.word	0xffffffff


	//   ....[76]....
        /*02c4*/ 	.word	0xffffffff


	//   ....[77]....
        /*02c8*/ 	.word	0x0500000f


	//   ....[78]....
        /*02cc*/ 	.word	0x0500000f


	//   ....[79]....
        /*02d0*/ 	.word	0x0500000f


	//   ....[80]....
        /*02d4*/ 	.word	0x0500000f


	//----- nvinfo : EIATTR_COOP_GROUP_INSTR_OFFSETS
	.align		4
.L_500:
        /*02d8*/ 	.byte	0x04, 0x28
        /*02da*/ 	.short	(.L_502 - .L_501)


	//   ....[0]....
.L_501:
        /*02dc*/ 	.word	0x00000060


	//   ....[1]....
        /*02e0*/ 	.word	0x00000190


	//   ....[2]....
        /*02e4*/ 	.word	0x00000220


	//   ....[3]....
        /*02e8*/ 	.word	0x000003a0


	//   ....[4]....
        /*02ec*/ 	.word	0x00000610


	//   ....[5]....
        /*02f0*/ 	.word	0x00001170


	//   ....[6]....
        /*02f4*/ 	.word	0x00002120


	//   ....[7]....
        /*02f8*/ 	.word	0x00002240


	//   ....[8]....
        /*02fc*/ 	.word	0x00002360


	//   ....[9]....
        /*0300*/ 	.word	0x000024e0


	//   ....[10]....
        /*0304*/ 	.word	0x00002620


	//   ....[11]....
        /*0308*/ 	.word	0x00002670


	//   ....[12]....
        /*030c*/ 	.word	0x000026e0


	//   ....[13]....
        /*0310*/ 	.word	0x00002730


	//   ....[14]....
        /*0314*/ 	.word	0x00002750


	//   ....[15]....
        /*0318*/ 	.word	0x00002800


	//   ....[16]....
        /*031c*/ 	.word	0x00002930


	//   ....[17]....
        /*0320*/ 	.word	0x00002970


	//   ....[18]....
        /*0324*/ 	.word	0x00002f70


	//   ....[19]....
        /*0328*/ 	.word	0x00002f90


	//   ....[20]....
        /*032c*/ 	.word	0x00002fa0


	//   ....[21]....
        /*0330*/ 	.word	0x00002fc0


	//   ....[22]....
        /*0334*/ 	.word	0x00002fd0


	//   ....[23]....
        /*0338*/ 	.word	0x00002ff0


	//   ....[24]....
        /*033c*/ 	.word	0x00003030


	//   ....[25]....
        /*0340*/ 	.word	0x000030b0


	//   ....[26]....
        /*0344*/ 	.word	0x000032c0


	//   ....[27]....
        /*0348*/ 	.word	0x000033c0


	//   ....[28]....
        /*034c*/ 	.word	0x00003400


	//   ....[29]....
        /*0350*/ 	.word	0x00003480


	//   ....[30]....
        /*0354*/ 	.word	0x000034f0


	//   ....[31]....
        /*0358*/ 	.word	0x00003530


	//   ....[32]....
        /*035c*/ 	.word	0x00003570


	//   ....[33]....
        /*0360*/ 	.word	0x000035b0


	//   ....[34]....
        /*0364*/ 	.word	0x000035c0


	//   ....[35]....
        /*0368*/ 	.word	0x000036e0


	//   ....[36]....
        /*036c*/ 	.word	0x00003720


	//   ....[37]....
        /*0370*/ 	.word	0x00003770


	//   ....[38]....
        /*0374*/ 	.word	0x000037b0


	//   ....[39]....
        /*0378*/ 	.word	0x000037f0


	//   ....[40]....
        /*037c*/ 	.word	0x00003880


	//   ....[41]....
        /*0380*/ 	.word	0x000038c0


	//   ....[42]....
        /*0384*/ 	.word	0x00003920


	//   ....[43]....
        /*0388*/ 	.word	0x00003960


	//   ....[44]....
        /*038c*/ 	.word	0x000039e0


	//   ....[45]....
        /*0390*/ 	.word	0x00003ad0


	//   ....[46]....
        /*0394*/ 	.word	0x00003b10


	//   ....[47]....
        /*0398*/ 	.word	0x00003c20


	//   ....[48]....
        /*039c*/ 	.word	0x00003d40


	//   ....[49]....
        /*03a0*/ 	.word	0x00003e00


	//   ....[50]....
        /*03a4*/ 	.word	0x00003ec0


	//   ....[51]....
        /*03a8*/ 	.word	0x00003f20


	//   ....[52]....
        /*03ac*/ 	.word	0x00003f60


	//   ....[53]....
        /*03b0*/ 	.word	0x00003fa0


	//   ....[54]....
        /*03b4*/ 	.word	0x00003fd0


	//   ....[55]....
        /*03b8*/ 	.word	0x00004020


	//   ....[56]....
        /*03bc*/ 	.word	0x00004060


	//   ....[57]....
        /*03c0*/ 	.word	0x000040a0


	//   ....[58]....
        /*03c4*/ 	.word	0x000040e0


	//   ....[59]....
        /*03c8*/ 	.word	0x00004120


	//   ....[60]....
        /*03cc*/ 	.word	0x00004160


	//   ....[61]....
        /*03d0*/ 	.word	0x00004270


	//   ....[62]....
        /*03d4*/ 	.word	0x00004540


	//   ....[63]....
        /*03d8*/ 	.word	0x00004550


	//   ....[64]....
        /*03dc*/ 	.word	0x00004560


	//   ....[65]....
        /*03e0*/ 	.word	0x00004570


	//   ....[66]....
        /*03e4*/ 	.word	0x00004580


	//   ....[67]....
        /*03e8*/ 	.word	0x00004590


	//   ....[68]....
        /*03ec*/ 	.word	0x00004820


	//   ....[69]....
        /*03f0*/ 	.word	0x00004830


	//   ....[70]....
        /*03f4*/ 	.word	0x00007e10


	//   ....[71]....
        /*03f8*/ 	.word	0x00008790


	//   ....[72]....
        /*03fc*/ 	.word	0x00008a20


	//   ....[73]....
        /*0400*/ 	.word	0x00008c60


	//   ....[74]....
        /*0404*/ 	.word	0x00008e90


	//   ....[75]....
        /*0408*/ 	.word	0x00009140


	//   ....[76]....
        /*040c*/ 	.word	0x00009470


	//   ....[77]....
        /*0410*/ 	.word	0x0000b420


	//   ....[78]....
        /*0414*/ 	.word	0x0000b570


	//   ....[79]....
        /*0418*/ 	.word	0x0000b5e0


	//   ....[80]....
        /*041c*/ 	.word	0x0000b650


	//----- nvinfo : EIATTR_REG_RECONFIG
	.align		4
.L_502:
        /*0420*/ 	.byte	0x01, 0x54
	.zero		2


	//----- nvinfo : EIATTR_SYSCALL_OFFSETS
	.align		4
        /*0424*/ 	.byte	0x04, 0x46
        /*0426*/ 	.short	(.L_504 - .L_503)


	//   ....[0]....
.L_503:
        /*0428*/ 	.word	0x00000dd0


	//   ....[1]....
        /*042c*/ 	.word	0x00000ec0


	//   ....[2]....
        /*0430*/ 	.word	0x00001020


	//   ....[3]....
        /*0434*/ 	.word	0x00001110


	//----- nvinfo : EIATTR_MBARRIER_INSTR_OFFSETS
	.align		4
.L_504:
        /*0438*/ 	.byte	0x04, 0x39
        /*043a*/ 	.short	(.L_506 - .L_505)


	//   ....[0]....
.L_505:
        /*043c*/ 	.word	0x00000260
        /*0440*/ 	.word	0x000000ff
        /*0444*/ 	.word	0x00030c00
        /*0448*/ 	.short	0x0100
        /*044a*/ 	.byte	0x06
	.zero		1


	//   ....[1]....
        /*044c*/ 	.word	0x00000350
        /*0450*/ 	.word	0x000000ff
        /*0454*/ 	.word	0x00030c10
        /*0458*/ 	.short	0x0100
        /*045a*/ 	.byte	0x08
	.zero		1


	//   ....[2]....
        /*045c*/ 	.word	0x00000360
        /*0460*/ 	.word	0x000000ff
        /*0464*/ 	.word	0x00030c20
        /*0468*/ 	.short	0x0100
        /*046a*/ 	.byte	0x08
	.zero		1


	//   ....[3]....
        /*046c*/ 	.word	0x00000370
        /*0470*/ 	.word	0x000000ff
        /*0474*/ 	.word	0x00030c18
        /*0478*/ 	.short	0x0100
        /*047a*/ 	.byte	0x08
	.zero		1


	//   ....[4]....
        /*047c*/ 	.word	0x00000380
        /*0480*/ 	.word	0x000000ff
        /*0484*/ 	.word	0x00030c28
        /*0488*/ 	.short	0x0100
        /*048a*/ 	.byte	0x08
	.zero		1


	//   ....[5]....
        /*048c*/ 	.word	0x000004b0
        /*0490*/ 	.word	0x000000ff
        /*0494*/ 	.word	0x00030c30
        /*0498*/ 	.short	0x0100
        /*049a*/ 	.byte	0x08
	.zero		1


	//   ....[6]....
        /*049c*/ 	.word	0x000004c0
        /*04a0*/ 	.word	0x000000ff
        /*04a4*/ 	.word	0x00030c40
        /*04a8*/ 	.short	0x0100
        /*04aa*/ 	.byte	0x08
	.zero		1


	//   ....[7]....
        /*04ac*/ 	.word	0x000004d0
        /*04b0*/ 	.word	0x000000ff
        /*04b4*/ 	.word	0x00030c38
        /*04b8*/ 	.short	0x0100
        /*04ba*/ 	.byte	0x08
	.zero		1


	//   ....[8]....
        /*04bc*/ 	.word	0x000004e0
        /*04c0*/ 	.word	0x000000ff
        /*04c4*/ 	.word	0x00030c48
        /*04c8*/ 	.short	0x0100
        /*04ca*/ 	.byte	0x08
	.zero		1


	//   ....[9]....
        /*04cc*/ 	.word	0x000011c0
        /*04d0*/ 	.word	0x00000002
        /*04d4*/ 	.word	0x00030c00
        /*04d8*/ 	.short	0x010a
        /*04da*/ 	.byte	0x3f
	.zero		1


	//   ....[10]....
        /*04dc*/ 	.word	0x00001340
        /*04e0*/ 	.word	0x00000002
        /*04e4*/ 	.word	0x00030c00
        /*04e8*/ 	.short	0x010a
        /*04ea*/ 	.byte	0x3f
	.zero		1


	//   ....[11]....
        /*04ec*/ 	.word	0x00001aa0
        /*04f0*/ 	.word	0x00000019
        /*04f4*/ 	.word	0x00030c10
        /*04f8*/ 	.short	0x010a
        /*04fa*/ 	.byte	0x3f
	.zero		1


	//   ....[12]....
        /*04fc*/ 	.word	0x00001b10
        /*0500*/ 	.word	0x00000019
        /*0504*/ 	.word	0x00030c10
        /*0508*/ 	.short	0x010a
        /*050a*/ 	.byte	0x3f
	.zero		1


	//   ....[13]....
        /*050c*/ 	.word	0x00001f30
        /*0510*/ 	.word	0x00000019
        /*0514*/ 	.word	0x00030c30
        /*0518*/ 	.short	0x010a
        /*051a*/ 	.byte	0x3f
	.zero		1


	//   ....[14]....
        /*051c*/ 	.word	0x00001fb0
        /*0520*/ 	.word	0x00000019
        /*0524*/ 	.word	0x00030c30
        /*0528*/ 	.short	0x010a
        /*052a*/ 	.byte	0x3f
	.zero		1


	//   ....[15]....
        /*052c*/ 	.word	0x00005840
        /*0530*/ 	.word	0x00000000
        /*0534*/ 	.word	0x00000000
        /*0538*/ 	.short	0x0101
        /*053a*/ 	.byte	0x3f
	.zero		1


	//   ....[16]....
        /*053c*/ 	.word	0x00005c80
        /*0540*/ 	.word	0x00000000
        /*0544*/ 	.word	0x00000000
        /*0548*/ 	.short	0x0101
        /*054a*/ 	.byte	0x3f
	.zero		1


	//   ....[17]....
        /*054c*/ 	.word	0x00009db0
        /*0550*/ 	.word	0x0000000c
        /*0554*/ 	.word	0x00030c20
        /*0558*/ 	.short	0x010a
        /*055a*/ 	.byte	0x3f
	.zero		1


	//   ....[18]....
        /*055c*/ 	.word	0x0000a260
        /*0560*/ 	.word	0x0000000c
        /*0564*/ 	.word	0x00030c40
        /*0568*/ 	.short	0x010a
        /*056a*/ 	.byte	0x3f
	.zero		1


	//   ....[19]....
        /*056c*/ 	.word	0x0000a4a0
        /*0570*/ 	.word	0x0000000c
        /*0574*/ 	.word	0x00030c28
        /*0578*/ 	.short	0x010a
        /*057a*/ 	.byte	0x3f
	.zero		1


	//   ....[20]....
        /*057c*/ 	.word	0x0000a660
        /*0580*/ 	.word	0x0000000c
        /*0584*/ 	.word	0x00030c48
        /*0588*/ 	.short	0x010a
        /*058a*/ 	.byte	0x3f
	.zero		1


	//   ....[21]....
        /*058c*/ 	.word	0x0000a870
        /*0590*/ 	.word	0x0000000c
        /*0594*/ 	.word	0x00030c20
        /*0598*/ 	.short	0x010a
        /*059a*/ 	.byte	0x3f
	.zero		1


	//   ....[22]....
        /*059c*/ 	.word	0x0000aa90
        /*05a0*/ 	.word	0x0000000c
        /*05a4*/ 	.word	0x00030c40
        /*05a8*/ 	.short	0x010a
        /*05aa*/ 	.byte	0x3f
	.zero		1


	//   ....[23]....
        /*05ac*/ 	.word	0x0000aca0
        /*05b0*/ 	.word	0x0000000c
        /*05b4*/ 	.word	0x00030c28
        /*05b8*/ 	.short	0x010a
        /*05ba*/ 	.byte	0x3f
	.zero		1


	//   ....[24]....
        /*05bc*/ 	.word	0x0000aeb0
        /*05c0*/ 	.word	0x0000000d
        /*05c4*/ 	.word	0x00030c40
        /*05c8*/ 	.short	0x010a
        /*05ca*/ 	.byte	0x3f
	.zero		1


	//   ....[25]....
        /*05cc*/ 	.word	0x0000b2a0
        /*05d0*/ 	.word	0x00000007
        /*05d4*/ 	.word	0x00000000
        /*05d8*/ 	.short	0x010a
        /*05da*/ 	.byte	0x3f
	.zero		1


	//   ....[26]....
        /*05dc*/ 	.word	0x0000b2f0
        /*05e0*/ 	.word	0x0000000b
        /*05e4*/ 	.word	0x00000000
        /*05e8*/ 	.short	0x010a
        /*05ea*/ 	.byte	0x3f
	.zero		1


	//   ....[27]....
        /*05ec*/ 	.word	0x0000b350
        /*05f0*/ 	.word	0x00000009
        /*05f4*/ 	.word	0x00000000
        /*05f8*/ 	.short	0x010a
        /*05fa*/ 	.byte	0x3f
	.zero		1


	//   ....[28]....
        /*05fc*/ 	.word	0x0000b380
        /*0600*/ 	.word	0x00000003
        /*0604*/ 	.word	0x00000000
        /*0608*/ 	.short	0x010a
        /*060a*/ 	.byte	0x3f
	.zero		1


	//   ....[29]....
        /*060c*/ 	.word	0x0000b450
        /*0610*/ 	.word	0x00000002
        /*0614*/ 	.word	0x00030c00
        /*0618*/ 	.short	0x010a
        /*061a*/ 	.byte	0x3f
	.zero		1


	//   ....[30]....
        /*061c*/ 	.word	0x0000b4a0
        /*0620*/ 	.word	0x00000019
        /*0624*/ 	.word	0x00030c10
        /*0628*/ 	.short	0x010a
        /*062a*/ 	.byte	0x3f
	.zero		1


	//   ....[31]....
        /*062c*/ 	.word	0x0000b4f0
        /*0630*/ 	.word	0x00000019
        /*0634*/ 	.word	0x00030c30
        /*0638*/ 	.short	0x010a
        /*063a*/ 	.byte	0x3f
	.zero		1


	//   ....[32]....
        /*063c*/ 	.word	0x0000b690
        /*0640*/ 	.word	0x0000000c
        /*0644*/ 	.word	0x00030c20
        /*0648*/ 	.short	0x010a
        /*064a*/ 	.byte	0x3f
	.zero		1


	//   ....[33]....
        /*064c*/ 	.word	0x0000b6e0
        /*0650*/ 	.word	0x0000000c
        /*0654*/ 	.word	0x00030c40
        /*0658*/ 	.short	0x010a
        /*065a*/ 	.byte	0x3f
	.zero		1


	//   ....[34]....
        /*065c*/ 	.word	0x0000b730
        /*0660*/ 	.word	0x0000000c
        /*0664*/ 	.word	0x00030c28
        /*0668*/ 	.short	0x010a
        /*066a*/ 	.byte	0x3f
	.zero		1


	//   ....[35]....
        /*066c*/ 	.word	0x0000b780
        /*0670*/ 	.word	0x0000000c
        /*0674*/ 	.word	0x00030c48
        /*0678*/ 	.short	0x010a
        /*067a*/ 	.byte	0x3f
	.zero		1


	//   ....[36]....
        /*067c*/ 	.word	0x0000b7e0
        /*0680*/ 	.word	0x0000000c
        /*0684*/ 	.word	0x00030c20
        /*0688*/ 	.short	0x010a
        /*068a*/ 	.byte	0x3f
	.zero		1


	//   ....[37]....
        /*068c*/ 	.word	0x0000b830
        /*0690*/ 	.word	0x0000000c
        /*0694*/ 	.word	0x00030c40
        /*0698*/ 	.short	0x010a
        /*069a*/ 	.byte	0x3f
	.zero		1


	//   ....[38]....
        /*069c*/ 	.word	0x0000b880
        /*06a0*/ 	.word	0x0000000c
        /*06a4*/ 	.word	0x00030c28
        /*06a8*/ 	.short	0x010a
        /*06aa*/ 	.byte	0x3f
	.zero		1


	//   ....[39]....
        /*06ac*/ 	.word	0x0000b8d0
        /*06b0*/ 	.word	0x0000000d
        /*06b4*/ 	.word	0x00030c40
        /*06b8*/ 	.short	0x010a
        /*06ba*/ 	.byte	0x3f
	.zero		1


	//   ....[40]....
        /*06bc*/ 	.word	0x0000b9a0
        /*06c0*/ 	.word	0x00000007
        /*06c4*/ 	.word	0x00000000
        /*06c8*/ 	.short	0x010a
        /*06ca*/ 	.byte	0x3f
	.zero		1


	//   ....[41]....
        /*06cc*/ 	.word	0x0000b9f0
        /*06d0*/ 	.word	0x0000000b
        /*06d4*/ 	.word	0x00000000
        /*06d8*/ 	.short	0x010a
        /*06da*/ 	.byte	0x3f
	.zero		1


	//   ....[42]....
        /*06dc*/ 	.word	0x0000ba40
        /*06e0*/ 	.word	0x00000009
        /*06e4*/ 	.word	0x00000000
        /*06e8*/ 	.short	0x010a
        /*06ea*/ 	.byte	0x3f
	.zero		1


	//----- nvinfo : EIATTR_NUM_MBARRIERS
	.align		4
.L_506:
        /*06ec*/ 	.byte	0x03, 0x38
        /*06ee*/ 	.short	0x0009


	//----- nvinfo : EIATTR_EXIT_INSTR_OFFSETS
	.align		4
        /*06f0*/ 	.byte	0x04, 0x1c
        /*06f2*/ 	.short	(.L_508 - .L_507)


	//   ....[0]....
.L_507:
        /*06f4*/ 	.word	0x0000b3d0


	//----- nvinfo : EIATTR_MAX_THREADS
	.align		4
.L_508:
        /*06f8*/ 	.byte	0x04, 0x05
        /*06fa*/ 	.short	(.L_510 - .L_509)
.L_509:
        /*06fc*/ 	.word	0x00000180
        /*0700*/ 	.word	0x00000001
        /*0704*/ 	.word	0x00000001


	//----- nvinfo : EIATTR_CRS_STACK_SIZE
	.align		4
.L_510:
        /*0708*/ 	.byte	0x04, 0x1e
        /*070a*/ 	.short	(.L_512 - .L_511)
.L_511:
        /*070c*/ 	.word	0x00000000


	//----- nvinfo : EIATTR_CBANK_PARAM_SIZE
	.align		4
.L_512:
        /*0710*/ 	.byte	0x03, 0x19
        /*0712*/ 	.short	0x06f0


	//----- nvinfo : EIATTR_PARAM_CBANK
	.align		4
        /*0714*/ 	.byte	0x04, 0x0a
        /*0716*/ 	.short	(.L_514 - .L_513)
	.align		4
.L_513:
        /*0718*/ 	.word	index@(.nv.constant0._ZN7cutlass13device_kernelIN5flash11enable_sm90INS1_16FlashAttnBwdSm90INS1_25CollectiveMainloopBwdSm90ILi2ELi2ELi2EN4cute5tupleIJNS5_1CILi1EEES8_S8_EEENS6_IJNS7_ILi128EEESA_NS7_ILi64EEEEEENS_10bfloat16_tEfNS_4arch4Sm90ELb0ELb0ELb1ELb1ELb1ELb1ELb0ELb0ELi2ELi1ELi2ELi2ELb0EEENS1_21CollectiveEpilogueBwdISC_SD_SF_Li256ELb1ELb0ELi1EEENS1_19SingleTileSchedulerILb1ELb0ELb0ELi128EEEEEEEEEvNT_6ParamsE)
        /*071c*/ 	.short	0x0210
        /*071e*/ 	.short	0x06f0


	//----- nvinfo : EIATTR_SW_WAR
	.align		4
.L_514:
        /*0720*/ 	.byte	0x04, 0x36
        /*0722*/ 	.short	(.L_516 - .L_515)
.L_515:
        /*0724*/ 	.word	0x00000008
.L_516:


//--------------------- .nv.info._ZN7cutlass13device_kernelIN5flash11enable_sm90INS1_16FlashAttnBwdSm90INS1_25CollectiveMainloopBwdSm90ILi2ELi2ELi2EN4cute5tupleIJNS5_1CILi1EEES8_S8_EEENS6_IJNS7_ILi128EEESA_NS7_ILi64EEEEEENS_10bfloat16_tEfNS_4arch4Sm90ELb0ELb0ELb1ELb1ELb0ELb1ELb0ELb0ELi2ELi1ELi2ELi2ELb0EEENS1_24CollectiveEpilogueBwdGQAISC_fSF_Li256ELb1ELb0EEENS1_19SingleTileSchedulerILb1ELb0ELb0ELi128EEEEEEEEEvNT_6ParamsE --------------------------
	.section	.nv.info._ZN7cutlass13device_kernelIN5flash11enable_sm90INS1_16FlashAttnBwdSm90INS1_25CollectiveMainloopBwdSm90ILi2ELi2ELi2EN4cute5tupleIJNS5_1CILi1EEES8_S8_EEENS6_IJNS7_ILi128EEESA_NS7_ILi64EEEEEENS_10bfloat16_tEfNS_4arch4Sm90ELb0ELb0ELb1ELb1ELb0ELb1ELb0ELb0ELi2ELi1ELi2ELi2ELb0EEENS1_24CollectiveEpilogueBwdGQAISC_fSF_Li256ELb1ELb0EEENS1_19SingleTileSchedulerILb1ELb0ELb0ELi128EEEEEEEEEvNT_6ParamsE,"",@"SHT_CUDA_INFO"
	.sectionflags	@""
	.align	4


	//----- nvinfo : EIATTR_CUDA_API_VERSION
	.align		4
        /*0000*/ 	.byte	0x04, 0x37
        /*0002*/ 	.short	(.L_518 - .L_517)
.L_517:
        /*0004*/ 	.word	0x00000082


	//----- nvinfo : EIATTR_KPARAM_INFO
	.align		4
.L_518:
        /*0008*/ 	.byte	0x04, 0x17
        /*000a*/ 	.short	(.L_520 - .L_519)
.L_519:
        /*000c*/ 	.word	0x00000000
        /*0010*/ 	.short	0x0000
        /*0012*/ 	.short	0x0070
        /*0014*/ 	.byte	0x00, 0xf0, 0x01, 0x1a


	//----- nvinfo : EIATTR_SPARSE_MMA_MASK
	.align		4
.L_520:
        /*0018*/ 	.byte	0x03, 0x50
        /*001a*/ 	.short	0x0000


	//----- nvinfo : EIATTR_MAXREG_COUNT
	.align		4
        /*001c*/ 	.byte	0x03, 0x1b
        /*001e*/ 	.short	0x00a8


	//----- nvinfo : EIATTR_NUM_BARRIERS
	.align		4
        /*0020*/ 	.byte	0x02, 0x4c
        /*0022*/ 	.byte	0x10
	.zero		1


	//----- nvinfo : EIATTR_EXTERNS
	.align		4
        /*0024*/ 	.byte	0x04, 0x0f
        /*0026*/ 	.short	(.L_522 - .L_521)


	//   ....[0]....
	.align		4
.L_521:
        /*0028*/ 	.word	index@(__assertfail)


	//----- nvinfo : EIATTR_ANNOTATIONS
	.align		4
.L_522:
        /*002c*/ 	.byte	0x04, 0x55
        /*002e*/ 	.short	(.L_524 - .L_523)


	//   ....[0]....
.L_523:
        /* <DEDUP_REMOVED lines=22> */
        /*0184*/ 	.byte	0x60, 0x93, 0x00, 0x00


	//----- nvinfo : EIATTR_MERCURY_ISA_VERSION
	.align		4
.L_524:
        /*0188*/ 	.byte	0x03, 0x5f
        /*018a*/ 	.short	0x0101


	//----- nvinfo : EIATTR_INT_WARP_WIDE_INSTR_OFFSETS
	.align		4
        /*018c*/ 	.byte	0x04, 0x31
        /*018e*/ 	.short	(.L_526 - .L_525)


	//   ....[0]....
.L_525:
        /*0190*/ 	.word	0x00000180


	//   ....[1]....
        /*0194*/ 	.word	0x00000240


	//   ....[2]....
        /*0198*/ 	.word	0x00007a60


	//----- nvinfo : EIATTR_COOP_GROUP_MASK_REGIDS
	.align		4
.L_526:
        /*019c*/ 	.byte	0x04, 0x29
        /*019e*/ 	.short	(.L_528 - .L_527)


	//   ....[0]....
.L_527:
        /*01a0*/ 	.word	0xffffffff


	//   ....[1]....
        /*01a4*/ 	.word	0xffffffff


	//   ....[2]....
        /*01a8*/ 	.word	0xffffffff


	//   ....[3]....
        /*01ac*/ 	.word	0xffffffff


	//   ....[4]....
        /*01b0*/ 	.word	0xffffffff


	//   ....[5]....
        /*01b4*/ 	.word	0xffffffff


	//   ....[6]....
        /*01b8*/ 	.word	0xffffffff


	//   ....[7]....
        /*01bc*/ 	.word	0xffffffff


	//   ....[8]....
        /*01c0*/ 	.word	0xffffffff


	//   ....[9]....
        /*01c4*/ 	.word	0xffffffff


	//   ....[10]....
        /*01c8*/ 	.word	0xffffffff


	//   ....[11]....
        /*01cc*/ 	.word	0xffffffff


	//   ....[12]....
        /*01d0*/ 	.word	0xffffffff


	//   ....[13]....
        /*01d4*/ 	.word	0xffffffff


	//   ....[14]....
        /*01d8*/ 	.word	0xffffffff


	//   ....[15]....
        /*01dc*/ 	.word	0xffffffff


	//   ....[16]....
        /*01e0*/ 	.word	0xffffffff


	//   ....[17]....
        /*01e4*/ 	.word	0xffffffff


	//   ....[18]....
        /*01e8*/ 	.word	0xffffffff


	//   ....[19]....
        /*01ec*/ 	.word	0xffffffff


	//   ....[20]....
        /*01f0*/ 	.word	0xffffffff


	//   ....[21]....
        /*01f4*/ 	.word	0xffffffff


	//   ....[22]....
        /*01f8*/ 	.word	0xffffffff


	//   ....[23]....
        /*01fc*/ 	.word	0xffffffff


	//   ....[24]....
        /*0200*/ 	.word	0xffffffff


	//   ....[25]....
        /*0204*/ 	.word	0xffffffff


	//   ....[26]....
        /*0208*/ 	.word	0xffffffff


	//   ....[27]....
        /*020c*/ 	.word	0xffffffff


	//   ....[28]....
        /*0210*/ 	.word	0xffffffff


	//   ....[29]....
        /*0214*/ 	.word	0xffffffff


	//   ....[30]....
        /*0218*/ 	.word	0xffffffff


	//   ....[31]....
        /*021c*/ 	.word	0xffffffff


	//   ....[32]....
        /*0220*/ 	.word	0xffffffff


	//   ....[33]....
        /*0224*/ 	.word	0xffffffff


	//   ....[34]....
        /*0228*/ 	.word	0xffffffff


	//   ....[35]....
        /*022c*/ 	.word	0xffffffff


	//   ....[36]....
        /*0230*/ 	.word	0xffffffff


	//   ....[37]....
        /*0234*/ 	.word	0xffffffff


	//   ....[38]....
        /*0238*/ 	.word	0xffffffff


	//   ....[39]....
        /*023c*/ 	.word	0xffffffff


	//   ....[40]....
        /*0240*/ 	.word	0xffffffff


	//   ....[41]....
        /*0244*/ 	.word	0xffffffff


	//   ....[42]....
        /*0248*/ 	.word	0xffffffff


	//   ....[43]....
        /*024c*/ 	.word	0xffffffff


	//   ....[44]....
        /*0250*/ 	.word	0xffffffff


	//   ....[45]....
        /*0254*/ 	.word	0xffffffff


	//   ....[46]....
        /*0258*/ 	.word	0xffffffff


	//   ....[47]....
        /*025c*/ 	.word	0xffffffff


	//   ....[48]....
        /*0260*/ 	.word	0xffffffff


	//   ....[49]....
        /*0264*/ 	.word	0xffffffff


	//   ....[50]....
        /*0268*/ 	.word	0xffffffff


	//   ....[51]....
        /*026c*/ 	.word	0xffffffff


	//   ....[52]....
        /*0270*/ 	.word	0xffffffff


	//   ....[53]....
        /*0274*/ 	.word	0xffffffff


	//   ....[54]....
        /*0278*/ 	.word	0xffffffff


	//   ....[55]....
        /*027c*/ 	.word	0xffffffff


	//   ....[56]....
        /*0280*/ 	.word	0xffffffff


	//   ....[57]....
        /*0284*/ 	.word	0xffffffff


	//   ....[58]....
        /*0288*/ 	.word	0xffffffff


	//   ....[59]....
        /*028c*/ 	.word	0xffffffff


	//   ....[60]....
        /*0290*/ 	.word	0xffffffff


	//   ....[61]....
        /*0294*/ 	.word	0xffffffff


	//   ....[62]....
        /*0298*/ 	.word	0xffffffff


	//   ....[63]....
        /*029c*/ 	.word	0xffffffff


	//   ....[64]....
        /*02a0*/ 	.word	0xffffffff


	//   ....[65]....
        /*02a4*/ 	.word	0xffffffff


	//   ....[66]....
        /*02a8*/ 	.word	0xffffffff


	//   ....[67]....
        /*02ac*/ 	.word	0xffffffff


	//   ....[68]....
        /*02b0*/ 	.word	0xffffffff


	//   ....[69]....
        /*02b4*/ 	.word	0xffffffff


	//   ....[70]....
        /*02b8*/ 	.word	0xffffffff


	//   ....[71]....
        /*02bc*/ 	.word	0x0500000f


	//----- nvinfo : EIATTR_COOP_GROUP_INSTR_OFFSETS
	.align		4
.L_528:
        /*02c0*/ 	.byte	0x04, 0x28
        /*02c2*/ 	.short	(.L_530 - .L_529)


	//   ....[0]....
.L_529:
        /*02c4*/ 	.word	0x00000060


	//   ....[1]....
        /*02c8*/ 	.word	0x00000190


	//   ....[2]....
        /*02cc*/ 	.word	0x00000220


	//   ....[3]....
        /*02d0*/ 	.word	0x000003a0


	//   ....[4]....
        /*02d4*/ 	.word	0x00000610


	//   ....[5]....
        /*02d8*/ 	.word	0x00001170


	//   ....[6]....
        /*02dc*/ 	.word	0x000021d0


	//   ....[7]....
        /*02e0*/ 	.word	0x000022d0


	//   ....[8]....
        /*02e4*/ 	.word	0x00002410


	//   ....[9]....
        /*02e8*/ 	.word	0x00002590


	//   ....[10]....
        /*02ec*/ 	.word	0x000026f0


	//   ....[11]....
        /*02f0*/ 	.word	0x00002730


	//   ....[12]....
        /*02f4*/ 	.word	0x00002790


	//   ....[13]....
        /*02f8*/ 	.word	0x000027d0


	//   ....[14]....
        /*02fc*/ 	.word	0x000027e0


	//   ....[15]....
        /*0300*/ 	.word	0x00002820


	//   ....[16]....
        /*0304*/ 	.word	0x00002900


	//   ....[17]....
        /*0308*/ 	.word	0x000029c0


	//   ....[18]....
        /*030c*/ 	.word	0x00002f10


	//   ....[19]....
        /*0310*/ 	.word	0x00002f20


	//   ....[20]....
        /*0314*/ 	.word	0x00002f40


	//   ....[21]....
        /*0318*/ 	.word	0x00002f50


	//   ....[22]....
        /*031c*/ 	.word	0x00002f70


	//   ....[23]....
        /*0320*/ 	.word	0x00002f80


	//   ....[24]....
        /*0324*/ 	.word	0x00002fd0


	//   ....[25]....
        /*0328*/ 	.word	0x00003130


	//   ....[26]....
        /*032c*/ 	.word	0x00003230


	//   ....[27]....
        /*0330*/ 	.word	0x00003290


	//   ....[28]....
        /*0334*/ 	.word	0x000032e0


	//   ....[29]....
        /*0338*/ 	.word	0x00003370


	//   ....[30]....
        /*033c*/ 	.word	0x00003570


	//   ....[31]....
        /*0340*/ 	.word	0x000035e0


	//   ....[32]....
        /*0344*/ 	.word	0x00003640


	//   ....[33]....
        /*0348*/ 	.word	0x00003680


	//   ....[34]....
        /*034c*/ 	.word	0x000036c0


	//   ....[35]....
        /*0350*/ 	.word	0x00003700


	//   ....[36]....
        /*0354*/ 	.word	0x00003740


	//   ....[37]....
        /*0358*/ 	.word	0x00003780


	//   ....[38]....
        /*035c*/ 	.word	0x000037f0


	//   ....[39]....
        /*0360*/ 	.word	0x00003830


	//   ....[40]....
        /*0364*/ 	.word	0x000038f0


	//   ....[41]....
        /*0368*/ 	.word	0x00003930


	//   ....[42]....
        /*036c*/ 	.word	0x00003970


	//   ....[43]....
        /*0370*/ 	.word	0x000039f0


	//   ....[44]....
        /*0374*/ 	.word	0x00003a40


	//   ....[45]....
        /*0378*/ 	.word	0x00003bb0


	//   ....[46]....
        /*037c*/ 	.word	0x00003c30


	//   ....[47]....
        /*0380*/ 	.word	0x00003c70


	//   ....[48]....
        /*0384*/ 	.word	0x00003cc0


	//   ....[49]....
        /*0388*/ 	.word	0x00003d30


	//   ....[50]....
        /*038c*/ 	.word	0x00003d80


	//   ....[51]....
        /*0390*/ 	.word	0x00003ec0


	//   ....[52]....
        /*0394*/ 	.word	0x00003f00


	//   ....[53]....
        /*0398*/ 	.word	0x00004030


	//   ....[54]....
        /*039c*/ 	.word	0x00004070


	//   ....[55]....
        /*03a0*/ 	.word	0x000040b0


	//   ....[56]....
        /*03a4*/ 	.word	0x000040f0


	//   ....[57]....
        /*03a8*/ 	.word	0x00004100


	//   ....[58]....
        /*03ac*/ 	.word	0x00004150


	//   ....[59]....
        /*03b0*/ 	.word	0x000041a0


	//   ....[60]....
        /*03b4*/ 	.word	0x00004270


	//   ....[61]....
        /*03b8*/ 	.word	0x00004300


	//   ....[62]....
        /*03bc*/ 	.word	0x000045d0


	//   ....[63]....
        /*03c0*/ 	.word	0x000045f0


	//   ....[64]....
        /*03c4*/ 	.word	0x00004600


	//   ....[65]....
        /*03c8*/ 	.word	0x00004610


	//   ....[66]....
        /*03cc*/ 	.word	0x00004620


	//   ....[67]....
        /*03d0*/ 	.word	0x00004660


	//   ....[68]....
        /*03d4*/ 	.word	0x00004690


	//   ....[69]....
        /*03d8*/ 	.word	0x000046b0


	//   ....[70]....
        /*03dc*/ 	.word	0x000067c0


	//   ....[71]....
        /*03e0*/ 	.word	0x000095d0


	//----- nvinfo : EIATTR_REG_RECONFIG
	.align		4
.L_530:
        /*03e4*/ 	.byte	0x01, 0x54
	.zero		2


	//----- nvinfo : EIATTR_SYSCALL_OFFSETS
	.align		4
        /*03e8*/ 	.byte	0x04, 0x46
        /*03ea*/ 	.short	(.L_532 - .L_531)


	//   ....[0]....
.L_531:
        /*03ec*/ 	.word	0x00000dd0


	//   ....[1]....
        /*03f0*/ 	.word	0x00000ec0


	//   ....[2]....
        /*03f4*/ 	.word	0x00001020


	//   ....[3]....
        /*03f8*/ 	.word	0x00001110


	//----- nvinfo : EIATTR_MBARRIER_INSTR_OFFSETS
	.align		4
.L_532:
        /*03fc*/ 	.byte	0x04, 0x39
        /*03fe*/ 	.short	(.L_534 - .L_533)


	//   ....[0]....
.L_533:
        /*0400*/ 	.word	0x00000260
        /*0404*/ 	.word	0x000000ff
        /*0408*/ 	.word	0x00030c00
        /*040c*/ 	.short	0x0100
        /*040e*/ 	.byte	0x06
	.zero		1


	//   ....[1]....
        /*0410*/ 	.word	0x00000350
        /*0414*/ 	.word	0x000000ff
        /*0418*/ 	.word	0x00030c10
        /*041c*/ 	.short	0x0100
        /*041e*/ 	.byte	0x08
	.zero		1


	//   ....[2]....
        /*0420*/ 	.word	0x00000360
        /*0424*/ 	.word	0x000000ff
        /*0428*/ 	.word	0x00030c20
        /*042c*/ 	.short	0x0100
        /*042e*/ 	.byte	0x08
	.zero		1


	//   ....[3]....
        /*0430*/ 	.word	0x00000370
        /*0434*/ 	.word	0x000000ff
        /*0438*/ 	.word	0x00030c18
        /*043c*/ 	.short	0x0100
        /*043e*/ 	.byte	0x08
	.zero		1


	//   ....[4]....
        /*0440*/ 	.word	0x00000380
        /*0444*/ 	.word	0x000000ff
        /*0448*/ 	.word	0x00030c28
        /*044c*/ 	.short	0x0100
        /*044e*/ 	.byte	0x08
	.zero		1


	//   ....[5]....
        /*0450*/ 	.word	0x000004b0
        /*0454*/ 	.word	0x000000ff
        /*0458*/ 	.word	0x00030c30
        /*045c*/ 	.short	0x0100
        /*045e*/ 	.byte	0x08
	.zero		1


	//   ....[6]....
        /*0460*/ 	.word	0x000004c0
        /*0464*/ 	.word	0x000000ff
        /*0468*/ 	.word	0x00030c40
        /*046c*/ 	.short	0x0100
        /*046e*/ 	.byte	0x08
	.zero		1


	//   ....[7]....
        /*0470*/ 	.word	0x000004d0
        /*0474*/ 	.word	0x000000ff
        /*0478*/ 	.word	0x00030c38
        /*047c*/ 	.short	0x0100
        /*047e*/ 	.byte	0x08
	.zero		1


	//   ....[8]....
        /*0480*/ 	.word	0x000004e0
        /*0484*/ 	.word	0x000000ff
        /*0488*/ 	.word	0x00030c48
        /*048c*/ 	.short	0x0100
        /*048e*/ 	.byte	0x08
	.zero		1


	//   ....[9]....
        /*0490*/ 	.word	0x000011c0
        /*0494*/ 	.word	0x00000002
        /*0498*/ 	.word	0x00030c00
        /*049c*/ 	.short	0x010a
        /*049e*/ 	.byte	0x3f
	.zero		1


	//   ....[10]....
        /*04a0*/ 	.word	0x00001340
        /*04a4*/ 	.word	0x00000002
        /*04a8*/ 	.word	0x00030c00
        /*04ac*/ 	.short	0x010a
        /*04ae*/ 	.byte	0x3f
	.zero		1


	//   ....[11]....
        /*04b0*/ 	.word	0x00001aa0
        /*04b4*/ 	.word	0x00000003
        /*04b8*/ 	.word	0x00030c10
        /*04bc*/ 	.short	0x010a
        /*04be*/ 	.byte	0x3f
	.zero		1


	//   ....[12]....
        /*04c0*/ 	.word	0x00001b10
        /*04c4*/ 	.word	0x00000003
        /*04c8*/ 	.word	0x00030c10
        /*04cc*/ 	.short	0x010a
        /*04ce*/ 	.byte	0x3f
	.zero		1


	//   ....[13]....
        /*04d0*/ 	.word	0x00001f30
        /*04d4*/ 	.word	0x00000003
        /*04d8*/ 	.word	0x00030c30
        /*04dc*/ 	.short	0x010a
        /*04de*/ 	.byte	0x3f
	.zero		1


	//   ....[14]....
        /*04e0*/ 	.word	0x00001fb0
        /*04e4*/ 	.word	0x00000003
        /*04e8*/ 	.word	0x00030c30
        /*04ec*/ 	.short	0x010a
        /*04ee*/ 	.byte	0x3f
	.zero		1


	//   ....[15]....
        /*04f0*/ 	.word	0x00005870
        /*04f4*/ 	.word	0x00000000
        /*04f8*/ 	.word	0x00000000
        /*04fc*/ 	.short	0x0101
        /*04fe*/ 	.byte	0x3f
	.zero		1


	//   ....[16]....
        /*0500*/ 	.word	0x00005cb0
        /*0504*/ 	.word	0x00000003
        /*0508*/ 	.word	0x00000000
        /*050c*/ 	.short	0x0101
        /*050e*/ 	.byte	0x3f
	.zero		1


	//   ....[17]....
        /*0510*/ 	.word	0x00007f60
        /*0514*/ 	.word	0x0000000c
        /*0518*/ 	.word	0x00030c20
        /*051c*/ 	.short	0x010a
        /*051e*/ 	.byte	0x3f
	.zero		1


	//   ....[18]....
        /*0520*/ 	.word	0x00008410
        /*0524*/ 	.word	0x0000000c
        /*0528*/ 	.word	0x00030c40
        /*052c*/ 	.short	0x010a
        /*052e*/ 	.byte	0x3f
	.zero		1


	//   ....[19]....
        /*0530*/ 	.word	0x00008650
        /*0534*/ 	.word	0x0000000c
        /*0538*/ 	.word	0x00030c28
        /*053c*/ 	.short	0x010a
        /*053e*/ 	.byte	0x3f
	.zero		1


	//   ....[20]....
        /*0540*/ 	.word	0x00008810
        /*0544*/ 	.word	0x0000000c
        /*0548*/ 	.word	0x00030c48
        /*054c*/ 	.short	0x010a
        /*054e*/ 	.byte	0x3f
	.zero		1


	//   ....[21]....
        /*0550*/ 	.word	0x00008a20
        /*0554*/ 	.word	0x0000000c
        /*0558*/ 	.word	0x00030c20
        /*055c*/ 	.short	0x010a
        /*055e*/ 	.byte	0x3f
	.zero		1


	//   ....[22]....
        /*0560*/ 	.word	0x00008c40
        /*0564*/ 	.word	0x0000000c
        /*0568*/ 	.word	0x00030c40
        /*056c*/ 	.short	0x010a
        /*056e*/ 	.byte	0x3f
	.zero		1


	//   ....[23]....
        /*0570*/ 	.word	0x00008e50
        /*0574*/ 	.word	0x0000000c
        /*0578*/ 	.word	0x00030c28
        /*057c*/ 	.short	0x010a
        /*057e*/ 	.byte	0x3f
	.zero		1


	//   ....[24]....
        /*0580*/ 	.word	0x00009060
        /*0584*/ 	.word	0x0000000d
        /*0588*/ 	.word	0x00030c40
        /*058c*/ 	.short	0x010a
        /*058e*/ 	.byte	0x3f
	.zero		1


	//   ....[25]....
        /*0590*/ 	.word	0x00009450
        /*0594*/ 	.word	0x00000007
        /*0598*/ 	.word	0x00000000
        /*059c*/ 	.short	0x010a
        /*059e*/ 	.byte	0x3f
	.zero		1


	//   ....[26]....
        /*05a0*/ 	.word	0x000094a0
        /*05a4*/ 	.word	0x0000000b
        /*05a8*/ 	.word	0x00000000
        /*05ac*/ 	.short	0x010a
        /*05ae*/ 	.byte	0x3f
	.zero		1


	//   ....[27]....
        /*05b0*/ 	.word	0x00009500
        /*05b4*/ 	.word	0x00000009
        /*05b8*/ 	.word	0x00000000
        /*05bc*/ 	.short	0x010a
        /*05be*/ 	.byte	0x3f
	.zero		1


	//   ....[28]....
        /*05c0*/ 	.word	0x00009530
        /*05c4*/ 	.word	0x00000003
        /*05c8*/ 	.word	0x00000000
        /*05cc*/ 	.short	0x010a
        /*05ce*/ 	.byte	0x3f
	.zero		1


	//   ....[29]....
        /*05d0*/ 	.word	0x00009600
        /*05d4*/ 	.word	0x00000002
        /*05d8*/ 	.word	0x00030c00
        /*05dc*/ 	.short	0x010a
        /*05de*/ 	.byte	0x3f
	.zero		1


	//   ....[30]....
        /*05e0*/ 	.word	0x00009650
        /*05e4*/ 	.word	0x00000003
        /*05e8*/ 	.word	0x00030c10
        /*05ec*/ 	.short	0x010a
        /*05ee*/ 	.byte	0x3f
	.zero		1


	//   ....[31]....
        /*05f0*/ 	.word	0x000096a0
        /*05f4*/ 	.word	0x00000003
        /*05f8*/ 	.word	0x00030c30
        /*05fc*/ 	.short	0x010a
        /*05fe*/ 	.byte	0x3f
	.zero		1


	//   ....[32]....
        /*0600*/ 	.word	0x000096f0
        /*0604*/ 	.word	0x0000000c
        /*0608*/ 	.word	0x00030c20
        /*060c*/ 	.short	0x010a
        /*060e*/ 	.byte	0x3f
	.zero		1


	//   ....[33]....
        /*0610*/ 	.word	0x00009740
        /*0614*/ 	.word	0x0000000c
        /*0618*/ 	.word	0x00030c40
        /*061c*/ 	.short	0x010a
        /*061e*/ 	.byte	0x3f
	.zero		1


	//   ....[34]....
        /*0620*/ 	.word	0x00009790
        /*0624*/ 	.word	0x0000000c
        /*0628*/ 	.word	0x00030c28
        /*062c*/ 	.short	0x010a
        /*062e*/ 	.byte	0x3f
	.zero		1


	//   ....[35]....
        /*0630*/ 	.word	0x000097e0
        /*0634*/ 	.word	0x0000000c
        /*0638*/ 	.word	0x00030c48
        /*063c*/ 	.short	0x010a
        /*063e*/ 	.byte	0x3f
	.zero		1


	//   ....[36]....
        /*0640*/ 	.word	0x00009840
        /*0644*/ 	.word	0x0000000c
        /*0648*/ 	.word	0x00030c20
        /*064c*/ 	.short	0x010a
        /*064e*/ 	.byte	0x3f
	.zero		1


	//   ....[37]....
        /*0650*/ 	.word	0x00009890
        /*0654*/ 	.word	0x0000000c
        /*0658*/ 	.word	0x00030c40
        /*065c*/ 	.short	0x010a
        /*065e*/ 	.byte	0x3f
	.zero		1


	//   ....[38]....
        /*0660*/ 	.word	0x000098e0
        /*0664*/ 	.word	0x0000000c
        /*0668*/ 	.word	0x00030c28
        /*066c*/ 	.short	0x010a
        /*066e*/ 	.byte	0x3f
	.zero		1


	//   ....[39]....
        /*0670*/ 	.word	0x00009930
        /*0674*/ 	.word	0x0000000d
        /*0678*/ 	.word	0x00030c40
        /*067c*/ 	.short	0x010a
        /*067e*/ 	.byte	0x3f
	.zero		1


	//   ....[40]....
        /*0680*/ 	.word	0x00009a10
        /*0684*/ 	.word	0x00000007
        /*0688*/ 	.word	0x00000000
        /*068c*/ 	.short	0x010a
        /*068e*/ 	.byte	0x3f
	.zero		1


	//   ....[41]....
        /*0690*/ 	.word	0x00009a60
        /*0694*/ 	.word	0x0000000b
        /*0698*/ 	.word	0x00000000
        /*069c*/ 	.short	0x010a
        /*069e*/ 	.byte	0x3f
	.zero		1


	//   ....[42]....
        /*06a0*/ 	.word	0x00009ab0
        /*06a4*/ 	.word	0x00000009
        /*06a8*/ 	.word	0x00000000
        /*06ac*/ 	.short	0x010a
        /*06ae*/ 	.byte	0x3f
	.zero		1


	//----- nvinfo : EIATTR_NUM_MBARRIERS
	.align		4
.L_534:
        /*06b0*/ 	.byte	0x03, 0x38
        /*06b2*/ 	.short	0x0009


	//----- nvinfo : EIATTR_EXIT_INSTR_OFFSETS
	.align		4
        /*06b4*/ 	.byte	0x04, 0x1c
        /*06b6*/ 	.short	(.L_536 - .L_535)


	//   ....[0]....
.L_535:
        /*06b8*/ 	.word	0x00009580


	//----- nvinfo : EIATTR_MAX_THREADS
	.align		4
.L_536:
        /*06bc*/ 	.byte	0x04, 0x05
        /*06be*/ 	.short	(.L_538 - .L_537)
.L_537:
        /*06c0*/ 	.word	0x00000180
        /*06c4*/ 	.word	0x00000001
        /*06c8*/ 	.word	0x00000001


	//----- nvinfo : EIATTR_CRS_STACK_SIZE
	.align		4
.L_538:
        /*06cc*/ 	.byte	0x04, 0x1e
        /*06ce*/ 	.short	(.L_540 - .L_539)
.L_539:
        /*06d0*/ 	.word	0x00000000


	//----- nvinfo : EIATTR_CBANK_PARAM_SIZE
	.align		4
.L_540:
        /*06d4*/ 	.byte	0x03, 0x19
        /*06d6*/ 	.short	0x06f0


	//----- nvinfo : EIATTR_PARAM_CBANK
	.align		4
        /*06d8*/ 	.byte	0x04, 0x0a
        /*06da*/ 	.short	(.L_542 - .L_541)
	.align		4
.L_541:
        /*06dc*/ 	.word	index@(.nv.constant0._ZN7cutlass13device_kernelIN5flash11enable_sm90INS1_16FlashAttnBwdSm90INS1_25CollectiveMainloopBwdSm90ILi2ELi2ELi2EN4cute5tupleIJNS5_1CILi1EEES8_S8_EEENS6_IJNS7_ILi128EEESA_NS7_ILi64EEEEEENS_10bfloat16_tEfNS_4arch4Sm90ELb0ELb0ELb1ELb1ELb0ELb1ELb0ELb0ELi2ELi1ELi2ELi2ELb0EEENS1_24CollectiveEpilogueBwdGQAISC_fSF_Li256ELb1ELb0EEENS1_19SingleTileSchedulerILb1ELb0ELb0ELi128EEEEEEEEEvNT_6ParamsE)
        /*06e0*/ 	.short	0x0210
        /*06e2*/ 	.short	0x06f0


	//----- nvinfo : EIATTR_SW_WAR
	.align		4
.L_542:
        /*06e4*/ 	.byte	0x04, 0x36
        /*06e6*/ 	.short	(.L_544 - .L_543)
.L_543:
        /*06e8*/ 	.word	0x00000008
.L_544:


//--------------------- .nv.info._ZN7cutlass13device_kernelIN5flash11enable_sm90INS1_16FlashAttnBwdSm90INS1_25CollectiveMainloopBwdSm90ILi2ELi2ELi2EN4cute5tupleIJNS5_1CILi1EEES8_S8_EEENS6_IJNS7_ILi128EEESA_NS7_ILi64EEEEEENS_10bfloat16_tEfNS_4arch4Sm90ELb0ELb0ELb1ELb1ELb1ELb1ELb0ELb0ELi2ELi1ELi2ELi2ELb0EEENS1_24CollectiveEpilogueBwdGQAISC_fSF_Li256ELb1ELb1EEENS1_19SingleTileSchedulerILb1ELb0ELb0ELi128EEEEEEEEEvNT_6ParamsE --------------------------
	.section	.nv.info._ZN7cutlass13device_kernelIN5flash11enable_sm90INS1_16FlashAttnBwdSm90INS1_25CollectiveMainloopBwdSm90ILi2ELi2ELi2EN4cute5tupleIJNS5_1CILi1EEES8_S8_EEENS6_IJNS7_ILi128EEESA_NS7_ILi64EEEEEENS_10bfloat16_tEfNS_4arch4Sm90ELb0ELb0ELb1ELb1ELb1ELb1ELb0ELb0ELi2ELi1ELi2ELi2ELb0EEENS1_24CollectiveEpilogueBwdGQAISC_fSF_Li256ELb1ELb1EEENS1_19SingleTileSchedulerILb1ELb0ELb0ELi128EEEEEEEEEvNT_6ParamsE,"",@"SHT_CUDA_INFO"
	.sectionflags	@""
	.align	4


	//----- nvinfo : EIATTR_CUDA_API_VERSION
	.align		4
        /*0000*/ 	.byte	0x04, 0x37
        /*0002*/ 	.short	(.L_546 - .L_545)
.L_545:
        /*0004*/ 	.word	0x00000082


	//----- nvinfo : EIATTR_KPARAM_INFO
	.align		4
.L_546:
        /*0008*/ 	.byte	0x04, 0x17
        /*000a*/ 	.short	(.L_548 - .L_547)
.L_547:
        /*000c*/ 	.word	0x00000000
        /*0010*/ 	.short	0x0000
        /*0012*/ 	.short	0x0070
        /*0014*/ 	.byte	0x00, 0xf0, 0x01, 0x1a


	//----- nvinfo : EIATTR_SPARSE_MMA_MASK
	.align		4
.L_548:
        /*0018*/ 	.byte	0x03, 0x50
        /*001a*/ 	.short	0x0000


	//----- nvinfo : EIATTR_MAXREG_COUNT
	.align		4
        /*001c*/ 	.byte	0x03, 0x1b
        /*001e*/ 	.short	0x00a8


	//----- nvinfo : EIATTR_NUM_BARRIERS
	.align		4
        /*0020*/ 	.byte	0x02, 0x4c
        /*0022*/ 	.byte	0x10
	.zero		1


	//----- nvinfo : EIATTR_EXTERNS
	.align		4
        /*0024*/ 	.byte	0x04, 0x0f
        /*0026*/ 	.short	(.L_550 - .L_549)


	//   ....[0]....
	.align		4
.L_549:
        /*0028*/ 	.word	index@(__assertfail)


	//----- nvinfo : EIATTR_ANNOTATIONS
	.align		4
.L_550:
        /*002c*/ 	.byte	0x04, 0x55
        /*002e*/ 	.short	(.L_552 - .L_551)


	//   ....[0]....
.L_551:
        /* <DEDUP_REMOVED lines=21> */


	//----- nvinfo : EIATTR_MERCURY_ISA_VERSION
	.align		4
.L_552:
        /*0168*/ 	.byte	0x03, 0x5f
        /*016a*/ 	.short	0x0101


	//----- nvinfo : EIATTR_INT_WARP_WIDE_INSTR_OFFSETS
	.align		4
        /*016c*/ 	.byte	0x04, 0x31
        /*016e*/ 	.short	(.L_554 - .L_553)


	//   ....[0]....
.L_553:
        /*0170*/ 	.word	0x00000180


	//   ....[1]....
        /*0174*/ 	.word	0x00000240


	//   ....[2]....
        /*0178*/ 	.word	0x00007910


	//   ....[3]....
        /*017c*/ 	.word	0x00007d80


	//   ....[4]....
        /*0180*/ 	.word	0x00008350


	//   ....[5]....
        /*0184*/ 	.word	0x000086d0


	//----- nvinfo : EIATTR_COOP_GROUP_MASK_REGIDS
	.align		4
.L_554:
        /*0188*/ 	.byte	0x04, 0x29
        /*018a*/ 	.short	(.L_556 - .L_555)


	//   ....[0]....
.L_555:
        /*018c*/ 	.word	0xffffffff


	//   ....[1]....
        /*0190*/ 	.word	0xffffffff


	//   ....[2]....
        /*0194*/ 	.word	0xffffffff


	//   ....[3]....
        /*0198*/ 	.word	0xffffffff


	//   ....[4]....
        /*019c*/ 	.word	0xffffffff


	//   ....[5]....
        /*01a0*/ 	.word	0xffffffff


	//   ....[6]....
        /*01a4*/ 	.word	0xffffffff


	//   ....[7]....
        /*01a8*/ 	.word	0xffffffff


	//   ....[8]....
        /*01ac*/ 	.word	0xffffffff


	//   ....[9]....
        /*01b0*/ 	.word	0xffffffff


	//   ....[10]....
        /*01b4*/ 	.word	0xffffffff


	//   ....[11]....
        /*01b8*/ 	.word	0xffffffff


	//   ....[12]....
        /*01bc*/ 	.word	0xffffffff


	//   ....[13]....
        /*01c0*/ 	.word	0xffffffff


	//   ....[14]....
        /*01c4*/ 	.word	0xffffffff


	//   ....[15]....
        /*01c8*/ 	.word	0xffffffff


	//   ....[16]....
        /*01cc*/ 	.word	0xffffffff


	//   ....[17]....
        /*01d0*/ 	.word	0xffffffff


	//   ....[18]....
        /*01d4*/ 	.word	0xffffffff


	//   ....[19]....
        /*01d8*/ 	.word	0xffffffff


	//   ....[20]....
        /*01dc*/ 	.word	0xffffffff


	//   ....[21]....
        /*01e0*/ 	.word	0xffffffff


	//   ....[22]....
        /*01e4*/ 	.word	0xffffffff


	//   ....[23]....
        /*01e8*/ 	.word	0xffffffff


	//   ....[24]....
        /*01ec*/ 	.word	0xffffffff


	//   ....[25]....
        /*01f0*/ 	.word	0xffffffff


	//   ....[26]....
        /*01f4*/ 	.word	0xffffffff


	//   ....[27]....
        /*01f8*/ 	.word	0xffffffff


	//   ....[28]....
        /*01fc*/ 	.word	0xffffffff


	//   ....[29]....
        /*0200*/ 	.word	0xffffffff


	//   ....[30]....
        /*0204*/ 	.word	0xffffffff


	//   ....[31]....
        /*0208*/ 	.word	0xffffffff


	//   ....[32]....
        /*020c*/ 	.word	0xffffffff


	//   ....[33]....
        /*0210*/ 	.word	0xffffffff


	//   ....[34]....
        /*0214*/ 	.word	0xffffffff


	//   ....[35]....
        /*0218*/ 	.word	0xffffffff


	//   ....[36]....
        /*021c*/ 	.word	0xffffffff


	//   ....[37]....
        /*0220*/ 	.word	0xffffffff


	//   ....[38]....
        /*0224*/ 	.word	0xffffffff


	//   ....[39]....
        /*0228*/ 	.word	0xffffffff


	//   ....[40]....
        /*022c*/ 	.word	0xffffffff


	//   ....[41]....
        /*0230*/ 	.word	0xffffffff


	//   ....[42]....
        /*0234*/ 	.word	0xffffffff


	//   ....[43]....
        /*0238*/ 	.word	0xffffffff


	//   ....[44]....
        /*023c*/ 	.word	0xffffffff


	//   ....[45]....
        /*0240*/ 	.word	0xffffffff


	//   ....[46]....
        /*0244*/ 	.word	0xffffffff


	//   ....[47]....
        /*0248*/ 	.word	0xffffffff


	//   ....[48]....
        /*024c*/ 	.word	0xffffffff


	//   ....[49]....
        /*0250*/ 	.word	0xffffffff


	//   ....[50]....
        /*0254*/ 	.word	0xffffffff


	//   ....[51]....
        /*0258*/ 	.word	0xffffffff


	//   ....[52]....
        /*025c*/ 	.word	0xffffffff


	//   ....[53]....
        /*0260*/ 	.word	0xffffffff


	//   ....[54]....
        /*0264*/ 	.word	0xffffffff


	//   ....[55]....
        /*0268*/ 	.word	0xffffffff


	//   ....[56]....
        /*026c*/ 	.word	0xffffffff


	//   ....[57]....
        /*0270*/ 	.word	0xffffffff


	//   ....[58]....
        /*0274*/ 	.word	0xffffffff


	//   ....[59]....
        /*0278*/ 	.word	0xffffffff


	//   ....[60]....
        /*027c*/ 	.word	0xffffffff


	//   ....[61]....
        /*0280*/ 	.word	0xffffffff


	//   ....[62]....
        /*0284*/ 	.word	0xffffffff


	//   ....[63]....
        /*0288*/ 	.word	0xffffffff


	//   ....[64]....
        /*028c*/ 	.word	0xffffffff


	//   ....[65]....
        /*0290*/ 	.word	0xffffffff


	//   ....[66]....
        /*0294*/ 	.word	0xffffffff


	//   ....[67]....
        /*0298*/ 	.word	0xffffffff


	//   ....[68]....
        /*029c*/ 	.word	0xffffffff


	//   ....[69]....
        /*02a0*/ 	.word	0xffffffff


	//   ....[70]....
        /*02a4*/ 	.word	0xffffffff


	//   ....[71]....
        /*02a8*/ 	.word	0xffffffff


	//   ....[72]....
        /*02ac*/ 	.word	0xffffffff


	//   ....[73]....
        /*02b0*/ 	.word	0xffffffff


	//   ....[74]....
        /*02b4*/ 	.word	0xffffffff


	//   ....[75]....
        /*02b8*/ 	.word	0xffffffff


	//   ....[76]....
        /*02bc*/ 	.word	0xffffffff


	//   ....[77]....
        /*02c0*/ 	.word	0xffffffff


	//   ....[78]....
        /*02c4*/ 	.word	0xffffffff


	//   ....[79]....
        /*02c8*/ 	.word	0xffffffff


	//   ....[80]....
        /*02cc*/ 	.word	0xffffffff


	//   ....[81]....
        /*02d0*/ 	.word	0x0500000f


	//   ....[82]....
        /*02d4*/ 	.word	0x0500000f


	//   ....[83]....
        /*02d8*/ 	.word	0x0500000f


	//   ....[84]....
        /*02dc*/ 	.word	0x0500000f


	//   ....[85]....
        /*02e0*/ 	.word	0x0500000f


	//   ....[86]....
        /*02e4*/ 	.word	0x0500000f


	//----- nvinfo : EIATTR_COOP_GROUP_INSTR_OFFSETS
	.align		4
.L_556:
        /*02e8*/ 	.byte	0x04, 0x28
        /*02ea*/ 	.short	(.L_558 - .L_557)


	//   ....[0]....
.L_557:
        /*02ec*/ 	.word	0x00000060


	//   ....[1]....
        /*02f0*/ 	.word	0x00000190


	//   ....[2]....
        /*02f4*/ 	.word	0x00000220


	//   ....[3]....
        /*02f8*/ 	.word	0x000003a0


	//   ....[4]....
        /*02fc*/ 	.word	0x00000610


	//   ....[5]....
        /*0300*/ 	.word	0x00001170


	//   ....[6]....
        /*0304*/ 	.word	0x00002120


	//   ....[7]....
        /*0308*/ 	.word	0x00002240


	//   ....[8]....
        /*030c*/ 	.word	0x00002360


	//   ....[9]....
        /*0310*/ 	.word	0x000024e0


	//   ....[10]....
        /*0314*/ 	.word	0x00002620


	//   ....[11]....
        /*0318*/ 	.word	0x00002670


	//   ....[12]....
        /*031c*/ 	.word	0x000026e0


	//   ....[13]....
        /*0320*/ 	.word	0x00002730


	//   ....[14]....
        /*0324*/ 	.word	0x00002750


	//   ....[15]....
        /*0328*/ 	.word	0x00002800


	//   ....[16]....
        /*032c*/ 	.word	0x00002930


	//   ....[17]....
        /*0330*/ 	.word	0x00002970


	//   ....[18]....
        /*0334*/ 	.word	0x00002f70


	//   ....[19]....
        /*0338*/ 	.word	0x00002f90


	//   ....[20]....
        /*033c*/ 	.word	0x00002fa0


	//   ....[21]....
        /*0340*/ 	.word	0x00002fc0


	//   ....[22]....
        /*0344*/ 	.word	0x00002fd0


	//   ....[23]....
        /*0348*/ 	.word	0x00002ff0


	//   ....[24]....
        /*034c*/ 	.word	0x00003030


	//   ....[25]....
        /*0350*/ 	.word	0x000030b0


	//   ....[26]....
        /*0354*/ 	.word	0x000032c0


	//   ....[27]....
        /*0358*/ 	.word	0x000033c0


	//   ....[28]....
        /*035c*/ 	.word	0x00003400


	//   ....[29]....
        /*0360*/ 	.word	0x00003480


	//   ....[30]....
        /*0364*/ 	.word	0x000034f0


	//   ....[31]....
        /*0368*/ 	.word	0x00003530


	//   ....[32]....
        /*036c*/ 	.word	0x00003570


	//   ....[33]....
        /*0370*/ 	.word	0x000035b0


	//   ....[34]....
        /*0374*/ 	.word	0x000035c0


	//   ....[35]....
        /*0378*/ 	.word	0x000036e0


	//   ....[36]....
        /*037c*/ 	.word	0x00003720


	//   ....[37]....
        /*0380*/ 	.word	0x00003770


	//   ....[38]....
        /*0384*/ 	.word	0x000037b0


	//   ....[39]....
        /*0388*/ 	.word	0x000037f0


	//   ....[40]....
        /*038c*/ 	.word	0x00003880


	//   ....[41]....
        /*0390*/ 	.word	0x000038c0


	//   ....[42]....
        /*0394*/ 	.word	0x00003920


	//   ....[43]....
        /*0398*/ 	.word	0x00003960


	//   ....[44]....
        /*039c*/ 	.word	0x000039e0


	//   ....[45]....
        /*03a0*/ 	.word	0x00003ad0


	//   ....[46]....
        /*03a4*/ 	.word	0x00003b10


	//   ....[47]....
        /*03a8*/ 	.word	0x00003c20


	//   ....[48]....
        /*03ac*/ 	.word	0x00003d40


	//   ....[49]....
        /*03b0*/ 	.word	0x00003e00


	//   ....[50]....
        /*03b4*/ 	.word	0x00003ec0


	//   ....[51]....
        /*03b8*/ 	.word	0x00003f20


	//   ....[52]....
        /*03bc*/ 	.word	0x00003f60


	//   ....[53]....
        /*03c0*/ 	.word	0x00003fa0


	//   ....[54]....
        /*03c4*/ 	.word	0x00003fd0


	//   ....[55]....
        /*03c8*/ 	.word	0x00004020


	//   ....[56]....
        /*03cc*/ 	.word	0x00004060


	//   ....[57]....
        /*03d0*/ 	.word	0x000040a0


	//   ....[58]....
        /*03d4*/ 	.word	0x000040e0


	//   ....[59]....
        /*03d8*/ 	.word	0x00004120


	//   ....[60]....
        /*03dc*/ 	.word	0x00004160


	//   ....[61]....
        /*03e0*/ 	.word	0x00004270


	//   ....[62]....
        /*03e4*/ 	.word	0x00004540


	//   ....[63]....
        /*03e8*/ 	.word	0x00004550


	//   ....[64]....
        /*03ec*/ 	.word	0x00004560


	//   ....[65]....
        /*03f0*/ 	.word	0x00004570


	//   ....[66]....
        /*03f4*/ 	.word	0x00004580


	//   ....[67]....
        /*03f8*/ 	.word	0x00004590


	//   ....[68]....
        /*03fc*/ 	.word	0x00004820


	//   ....[69]....
        /*0400*/ 	.word	0x00004830


	//   ....[70]....
        /*0404*/ 	.word	0x000065b0


	//   ....[71]....
        /*0408*/ 	.word	0x00006740


	//   ....[72]....
        /*040c*/ 	.word	0x00006990


	//   ....[73]....
        /*0410*/ 	.word	0x00006b20


	//   ....[74]....
        /*0414*/ 	.word	0x00006c30


	//   ....[75]....
        /*0418*/ 	.word	0x000075b0


	//   ....[76]....
        /*041c*/ 	.word	0x00007840


	//   ....[77]....
        /*0420*/ 	.word	0x00007a80


	//   ....[78]....
        /*0424*/ 	.word	0x00007cb0


	//   ....[79]....
        /*0428*/ 	.word	0x00007f60


	//   ....[80]....
        /*042c*/ 	.word	0x00008290


	//   ....[81]....
        /*0430*/ 	.word	0x0000a240


	//   ....[82]....
        /*0434*/ 	.word	0x0000a390


	//   ....[83]....
        /*0438*/ 	.word	0x0000a400


	//   ....[84]....
        /*043c*/ 	.word	0x0000a470


	//   ....[85]....
        /*0440*/ 	.word	0x0000a4e0


	//   ....[86]....
        /*0444*/ 	.word	0x0000a550


	//----- nvinfo : EIATTR_REG_RECONFIG
	.align		4
.L_558:
        /*0448*/ 	.byte	0x01, 0x54
	.zero		2


	//----- nvinfo : EIATTR_SYSCALL_OFFSETS
	.align		4
        /*044c*/ 	.byte	0x04, 0x46
        /*044e*/ 	.short	(.L_560 - .L_559)


	//   ....[0]....
.L_559:
        /*0450*/ 	.word	0x00000dd0


	//   ....[1]....
        /*0454*/ 	.word	0x00000ec0


	//   ....[2]....
        /*0458*/ 	.word	0x00001020


	//   ....[3]....
        /*045c*/ 	.word	0x00001110


	//----- nvinfo : EIATTR_MBARRIER_INSTR_OFFSETS
	.align		4
.L_560:
        /*0460*/ 	.byte	0x04, 0x39
        /*0462*/ 	.short	(.L_562 - .L_561)


	//   ....[0]....
.L_561:
        /*0464*/ 	.word	0x00000260
        /*0468*/ 	.word	0x000000ff
        /*046c*/ 	.word	0x00030c00
        /*0470*/ 	.short	0x0100
        /*0472*/ 	.byte	0x06
	.zero		1


	//   ....[1]....
        /*0474*/ 	.word	0x00000350
        /*0478*/ 	.word	0x000000ff
        /*047c*/ 	.word	0x00030c10
        /*0480*/ 	.short	0x0100
        /*0482*/ 	.byte	0x08
	.zero		1


	//   ....[2]....
        /*0484*/ 	.word	0x00000360
        /*0488*/ 	.word	0x000000ff
        /*048c*/ 	.word	0x00030c20
        /*0490*/ 	.short	0x0100
        /*0492*/ 	.byte	0x08
	.zero		1


	//   ....[3]....
        /*0494*/ 	.word	0x00000370
        /*0498*/ 	.word	0x000000ff
        /*049c*/ 	.word	0x00030c18
        /*04a0*/ 	.short	0x0100
        /*04a2*/ 	.byte	0x08
	.zero		1


	//   ....[4]....
        /*04a4*/ 	.word	0x00000380
        /*04a8*/ 	.word	0x000000ff
        /*04ac*/ 	.word	0x00030c28
        /*04b0*/ 	.short	0x0100
        /*04b2*/ 	.byte	0x08
	.zero		1


	//   ....[5]....
        /*04b4*/ 	.word	0x000004b0
        /*04b8*/ 	.word	0x000000ff
        /*04bc*/ 	.word	0x00030c30
        /*04c0*/ 	.short	0x0100
        /*04c2*/ 	.byte	0x08
	.zero		1


	//   ....[6]....
        /*04c4*/ 	.word	0x000004c0
        /*04c8*/ 	.word	0x000000ff
        /*04cc*/ 	.word	0x00030c40
        /*04d0*/ 	.short	0x0100
        /*04d2*/ 	.byte	0x08
	.zero		1


	//   ....[7]....
        /*04d4*/ 	.word	0x000004d0
        /*04d8*/ 	.word	0x000000ff
        /*04dc*/ 	.word	0x00030c38
        /*04e0*/ 	.short	0x0100
        /*04e2*/ 	.byte	0x08
	.zero		1


	//   ....[8]....
        /*04e4*/ 	.word	0x000004e0
        /*04e8*/ 	.word	0x000000ff
        /*04ec*/ 	.word	0x00030c48
        /*04f0*/ 	.short	0x0100
        /*04f2*/ 	.byte	0x08
	.zero		1


	//   ....[9]....
        /*04f4*/ 	.word	0x000011c0
        /*04f8*/ 	.word	0x00000002
        /*04fc*/ 	.word	0x00030c00
        /*0500*/ 	.short	0x010a
        /*0502*/ 	.byte	0x3f
	.zero		1


	//   ....[10]....
        /*0504*/ 	.word	0x00001340
        /*0508*/ 	.word	0x00000002
        /*050c*/ 	.word	0x00030c00
        /*0510*/ 	.short	0x010a
        /*0512*/ 	.byte	0x3f
	.zero		1


	//   ....[11]....
        /*0514*/ 	.word	0x00001aa0
        /*0518*/ 	.word	0x00000019
        /*051c*/ 	.word	0x00030c10
        /*0520*/ 	.short	0x010a
        /*0522*/ 	.byte	0x3f
	.zero		1


	//   ....[12]....
        /*0524*/ 	.word	0x00001b10
        /*0528*/ 	.word	0x00000019
        /*052c*/ 	.word	0x00030c10
        /*0530*/ 	.short	0x010a
        /*0532*/ 	.byte	0x3f
	.zero		1


	//   ....[13]....
        /*0534*/ 	.word	0x00001f30
        /*0538*/ 	.word	0x00000019
        /*053c*/ 	.word	0x00030c30
        /*0540*/ 	.short	0x010a
        /*0542*/ 	.byte	0x3f
	.zero		1


	//   ....[14]....
        /*0544*/ 	.word	0x00001fb0
        /*0548*/ 	.word	0x00000019
        /*054c*/ 	.word	0x00030c30
        /*0550*/ 	.short	0x010a
        /*0552*/ 	.byte	0x3f
	.zero		1


	//   ....[15]....
        /*0554*/ 	.word	0x00005840
        /*0558*/ 	.word	0x00000000
        /*055c*/ 	.word	0x00000000
        /*0560*/ 	.short	0x0101
        /*0562*/ 	.byte	0x3f
	.zero		1


	//   ....[16]....
        /*0564*/ 	.word	0x00005c80
        /*0568*/ 	.word	0x00000000
        /*056c*/ 	.word	0x00000000
        /*0570*/ 	.short	0x0101
        /*0572*/ 	.byte	0x3f
	.zero		1


	//   ....[17]....
        /*0574*/ 	.word	0x00008bd0
        /*0578*/ 	.word	0x0000000c
        /*057c*/ 	.word	0x00030c20
        /*0580*/ 	.short	0x010a
        /*0582*/ 	.byte	0x3f
	.zero		1


	//   ....[18]....
        /*0584*/ 	.word	0x00009080
        /*0588*/ 	.word	0x0000000c
        /*058c*/ 	.word	0x00030c40
        /*0590*/ 	.short	0x010a
        /*0592*/ 	.byte	0x3f
	.zero		1


	//   ....[19]....
        /*0594*/ 	.word	0x000092c0
        /*0598*/ 	.word	0x0000000c
        /*059c*/ 	.word	0x00030c28
        /*05a0*/ 	.short	0x010a
        /*05a2*/ 	.byte	0x3f
	.zero		1


	//   ....[20]....
        /*05a4*/ 	.word	0x00009480
        /*05a8*/ 	.word	0x0000000c
        /*05ac*/ 	.word	0x00030c48
        /*05b0*/ 	.short	0x010a
        /*05b2*/ 	.byte	0x3f
	.zero		1


	//   ....[21]....
        /*05b4*/ 	.word	0x00009690
        /*05b8*/ 	.word	0x0000000c
        /*05bc*/ 	.word	0x00030c20
        /*05c0*/ 	.short	0x010a
        /*05c2*/ 	.byte	0x3f
	.zero		1


	//   ....[22]....
        /*05c4*/ 	.word	0x000098b0
        /*05c8*/ 	.word	0x0000000c
        /*05cc*/ 	.word	0x00030c40
        /*05d0*/ 	.short	0x010a
        /*05d2*/ 	.byte	0x3f
	.zero		1


	//   ....[23]....
        /*05d4*/ 	.word	0x00009ac0
        /*05d8*/ 	.word	0x0000000c
        /*05dc*/ 	.word	0x00030c28
        /*05e0*/ 	.short	0x010a
        /*05e2*/ 	.byte	0x3f
	.zero		1


	//   ....[24]....
        /*05e4*/ 	.word	0x00009cd0
        /*05e8*/ 	.word	0x0000000d
        /*05ec*/ 	.word	0x00030c40
        /*05f0*/ 	.short	0x010a
        /*05f2*/ 	.byte	0x3f
	.zero		1


	//   ....[25]....
        /*05f4*/ 	.word	0x0000a0c0
        /*05f8*/ 	.word	0x00000007
        /*05fc*/ 	.word	0x00000000
        /*0600*/ 	.short	0x010a
        /*0602*/ 	.byte	0x3f
	.zero		1


	//   ....[26]....
        /*0604*/ 	.word	0x0000a110
        /*0608*/ 	.word	0x0000000b
        /*060c*/ 	.word	0x00000000
        /*0610*/ 	.short	0x010a
        /*0612*/ 	.byte	0x3f
	.zero		1


	//   ....[27]....
        /*0614*/ 	.word	0x0000a170
        /*0618*/ 	.word	0x00000009
        /*061c*/ 	.word	0x00000000
        /*0620*/ 	.short	0x010a
        /*0622*/ 	.byte	0x3f
	.zero		1


	//   ....[28]....
        /*0624*/ 	.word	0x0000a1a0
        /*0628*/ 	.word	0x00000003
        /*062c*/ 	.word	0x00000000
        /*0630*/ 	.short	0x010a
        /*0632*/ 	.byte	0x3f
	.zero		1


	//   ....[29]....
        /*0634*/ 	.word	0x0000a270
        /*0638*/ 	.word	0x00000002
        /*063c*/ 	.word	0x00030c00
        /*0640*/ 	.short	0x010a
        /*0642*/ 	.byte	0x3f
	.zero		1


	//   ....[30]....
        /*0644*/ 	.word	0x0000a2c0
        /*0648*/ 	.word	0x00000019
        /*064c*/ 	.word	0x00030c10
        /*0650*/ 	.short	0x010a
        /*0652*/ 	.byte	0x3f
	.zero		1


	//   ....[31]....
        /*0654*/ 	.word	0x0000a310
        /*0658*/ 	.word	0x00000019
        /*065c*/ 	.word	0x00030c30
        /*0660*/ 	.short	0x010a
        /*0662*/ 	.byte	0x3f
	.zero		1


	//   ....[32]....
        /*0664*/ 	.word	0x0000a590
        /*0668*/ 	.word	0x0000000c
        /*066c*/ 	.word	0x00030c20
        /*0670*/ 	.short	0x010a
        /*0672*/ 	.byte	0x3f
	.zero		1


	//   ....[33]....
        /*0674*/ 	.word	0x0000a5e0
        /*0678*/ 	.word	0x0000000c
        /*067c*/ 	.word	0x00030c40
        /*0680*/ 	.short	0x010a
        /*0682*/ 	.byte	0x3f
	.zero		1


	//   ....[34]....
        /*0684*/ 	.word	0x0000a630
        /*0688*/ 	.word	0x0000000c
        /*068c*/ 	.word	0x00030c28
        /*0690*/ 	.short	0x010a
        /*0692*/ 	.byte	0x3f
	.zero		1


	//   ....[35]....
        /*0694*/ 	.word	0x0000a680
        /*0698*/ 	.word	0x0000000c
        /*069c*/ 	.word	0x00030c48
        /*06a0*/ 	.short	0x010a
        /*06a2*/ 	.byte	0x3f
	.zero		1


	//   ....[36]....
        /*06a4*/ 	.word	0x0000a6e0
        /*06a8*/ 	.word	0x0000000c
        /*06ac*/ 	.word	0x00030c20
        /*06b0*/ 	.short	0x010a
        /*06b2*/ 	.byte	0x3f
	.zero		1


	//   ....[37]....
        /*06b4*/ 	.word	0x0000a730
        /*06b8*/ 	.word	0x0000000c
        /*06bc*/ 	.word	0x00030c40
        /*06c0*/ 	.short	0x010a
        /*06c2*/ 	.byte	0x3f
	.zero		1


	//   ....[38]....
        /*06c4*/ 	.word	0x0000a780
        /*06c8*/ 	.word	0x0000000c
        /*06cc*/ 	.word	0x00030c28
        /*06d0*/ 	.short	0x010a
        /*06d2*/ 	.byte	0x3f
	.zero		1


	//   ....[39]....
        /*06d4*/ 	.word	0x0000a7d0
        /*06d8*/ 	.word	0x0000000d
        /*06dc*/ 	.word	0x00030c40
        /*06e0*/ 	.short	0x010a
        /*06e2*/ 	.byte	0x3f
	.zero		1


	//   ....[40]....
        /*06e4*/ 	.word	0x0000a8b0
        /*06e8*/ 	.word	0x00000007
        /*06ec*/ 	.word	0x00000000
        /*06f0*/ 	.short	0x010a
        /*06f2*/ 	.byte	0x3f
	.zero		1


	//   ....[41]....
        /*06f4*/ 	.word	0x0000a900
        /*06f8*/ 	.word	0x0000000b
        /*06fc*/ 	.word	0x00000000
        /*0700*/ 	.short	0x010a
        /*0702*/ 	.byte	0x3f
	.zero		1


	//   ....[42]....
        /*0704*/ 	.word	0x0000a950
        /*0708*/ 	.word	0x00000009
        /*070c*/ 	.word	0x00000000
        /*0710*/ 	.short	0x010a
        /*0712*/ 	.byte	0x3f
	.zero		1


	//----- nvinfo : EIATTR_NUM_MBARRIERS
	.align		4
.L_562:
        /*0714*/ 	.byte	0x03, 0x38
        /*0716*/ 	.short	0x0009


	//----- nvinfo : EIATTR_EXIT_INSTR_OFFSETS
	.align		4
        /*0718*/ 	.byte	0x04, 0x1c
        /*071a*/ 	.short	(.L_564 - .L_563)


	//   ....[0]....
.L_563:
        /*071c*/ 	.word	0x0000a1f0


	//----- nvinfo : EIATTR_MAX_THREADS
	.align		4
.L_564:
        /*0720*/ 	.byte	0x04, 0x05
        /*0722*/ 	.short	(.L_566 - .L_565)
.L_565:
        /*0724*/ 	.word	0x00000180
        /*0728*/ 	.word	0x00000001
        /*072c*/ 	.word	0x00000001


	//----- nvinfo : EIATTR_CRS_STACK_SIZE
	.align		4
.L_566:
        /*0730*/ 	.byte	0x04, 0x1e
        /*0732*/ 	.short	(.L_568 - .L_567)
.L_567:
        /*0734*/ 	.word	0x00000000


	//----- nvinfo : EIATTR_CBANK_PARAM_SIZE
	.align		4
.L_568:
        /*0738*/ 	.byte	0x03, 0x19
        /*073a*/ 	.short	0x06f0


	//----- nvinfo : EIATTR_PARAM_CBANK
	.align		4
        /*073c*/ 	.byte	0x04, 0x0a
        /*073e*/ 	.short	(.L_570 - .L_569)
	.align		4
.L_569:
        /*0740*/ 	.word	index@(.nv.constant0._ZN7cutlass13device_kernelIN5flash11enable_sm90INS1_16FlashAttnBwdSm90INS1_25CollectiveMainloopBwdSm90ILi2ELi2ELi2EN4cute5tupleIJNS5_1CILi1EEES8_S8_EEENS6_IJNS7_ILi128EEESA_NS7_ILi64EEEEEENS_10bfloat16_tEfNS_4arch4Sm90ELb0ELb0ELb1ELb1ELb1ELb1ELb0ELb0ELi2ELi1ELi2ELi2ELb0EEENS1_24CollectiveEpilogueBwdGQAISC_fSF_Li256ELb1ELb1EEENS1_19SingleTileSchedulerILb1ELb0ELb0ELi128EEEEEEEEEvNT_6ParamsE)
        /*0744*/ 	.short	0x0210
        /*0746*/ 	.short	0x06f0


	//----- nvinfo : EIATTR_SW_WAR
	.align		4
.L_570:
        /*0748*/ 	.byte	0x04, 0x36
        /*074a*/ 	.short	(.L_572 - .L_571)
.L_571:
        /*074c*/ 	.word	0x00000008
.L_572:


//--------------------- .nv.info._ZN7cutlass13device_kernelIN5flash11enable_sm90INS1_16FlashAttnBwdSm90INS1_25CollectiveMainloopBwdSm90ILi2ELi2ELi2EN4cute5tupleIJNS5_1CILi1EEES8_S8_EEENS6_IJNS7_ILi128EEESA_NS7_ILi64EEEEEENS_10bfloat16_tEfNS_4arch4Sm90ELb0ELb1ELb1ELb0ELb0ELb1ELb0ELb0ELi2ELi1ELi2ELi2ELb0EEENS1_21CollectiveEpilogueBwdISC_SD_SF_Li256ELb0ELb0ELi1EEENS1_19SingleTileSchedulerILb0ELb0ELb0ELi128EEEEEEEEEvNT_6ParamsE --------------------------
	.section	.nv.info._ZN7cutlass13device_kernelIN5flash11enable_sm90INS1_16FlashAttnBwdSm90INS1_25CollectiveMainloopBwdSm90ILi2ELi2ELi2EN4cute5tupleIJNS5_1CILi1EEES8_S8_EEENS6_IJNS7_ILi128EEESA_NS7_ILi64EEEEEENS_10bfloat16_tEfNS_4arch4Sm90ELb0ELb1ELb1ELb0ELb0ELb1ELb0ELb0ELi2ELi1ELi2ELi2ELb0EEENS1_21CollectiveEpilogueBwdISC_SD_SF_Li256ELb0ELb0ELi1EEENS1_19SingleTileSchedulerILb0ELb0ELb0ELi128EEEEEEEEEvNT_6ParamsE,"",@"SHT_CUDA_INFO"
	.sectionflags	@""
	.align	4


	//----- nvinfo : EIATTR_CUDA_API_VERSION
	.align		4
        /*0000*/ 	.byte	0x04, 0x37
        /*0002*/ 	.short	(.L_574 - .L_573)
.L_573:
        /*0004*/ 	.word	0x00000082


	//----- nvinfo : EIATTR_KPARAM_INFO
	.align		4
.L_574:
        /*0008*/ 	.byte	0x04, 0x17
        /*000a*/ 	.short	(.L_576 - .L_575)
.L_575:
        /*000c*/ 	.word	0x00000000
        /*0010*/ 	.short	0x0000
        /*0012*/ 	.short	0x0070
        /*0014*/ 	.byte	0x00, 0xf0, 0x01, 0x24


	//----- nvinfo : EIATTR_SPARSE_MMA_MASK
	.align		4
.L_576:
        /*0018*/ 	.byte	0x03, 0x50
        /*001a*/ 	.short	0x0000


	//----- nvinfo : EIATTR_MAXREG_COUNT
	.align		4
        /*001c*/ 	.byte	0x03, 0x1b
        /*001e*/ 	.short	0x00a8


	//----- nvinfo : EIATTR_NUM_BARRIERS
	.align		4
        /*0020*/ 	.byte	0x02, 0x4c
        /*0022*/ 	.byte	0x10
	.zero		1


	//----- nvinfo : EIATTR_EXTERNS
	.align		4
        /*0024*/ 	.byte	0x04, 0x0f
        /*0026*/ 	.short	(.L_578 - .L_577)


	//   ....[0]....
	.align		4
.L_577:
        /*0028*/ 	.word	index@(__assertfail)


	//----- nvinfo : EIATTR_ANNOTATIONS
	.align		4
.L_578:
        /*002c*/ 	.byte	0x04, 0x55
        /*002e*/ 	.short	(.L_580 - .L_579)


	//   ....[0]....
.L_579:
        /* <DEDUP_REMOVED lines=158> */


	//----- nvinfo : EIATTR_MERCURY_ISA_VERSION
	.align		4
.L_580:
        /*0a00*/ 	.byte	0x03, 0x5f
        /*0a02*/ 	.short	0x0101


	//----- nvinfo : EIATTR_INT_WARP_WIDE_INSTR_OFFSETS
	.align		4
        /*0a04*/ 	.byte	0x04, 0x31
        /*0a06*/ 	.short	(.L_582 - .L_581)


	//   ....[0]....
.L_581:
        /*0a08*/ 	.word	0x000001f0


	//   ....[1]....
        /*0a0c*/ 	.word	0x00000220


	//----- nvinfo : EIATTR_COOP_GROUP_MASK_REGIDS
	.align		4
.L_582:
        /*0a10*/ 	.byte	0x04, 0x29
        /*0a12*/ 	.short	(.L_584 - .L_583)


	//   ....[0]....
.L_583:
        /*0a14*/ 	.word	0xffffffff


	//   ....[1]....
        /*0a18*/ 	.word	0xffffffff


	//   ....[2]....
        /*0a1c*/ 	.word	0xffffffff


	//   ....[3]....
        /*0a20*/ 	.word	0xffffffff


	//   ....[4]....
        /*0a24*/ 	.word	0xffffffff


	//   ....[5]....
        /*0a28*/ 	.word	0xffffffff


	//   ....[6]....
        /*0a2c*/ 	.word	0xffffffff


	//   ....[7]....
        /*0a30*/ 	.word	0xffffffff


	//   ....[8]....
        /*0a34*/ 	.word	0xffffffff


	//   ....[9]....
        /*0a38*/ 	.word	0xffffffff


	//   ....[10]....
        /*0a3c*/ 	.word	0xffffffff


	//   ....[11]....
        /*0a40*/ 	.word	0xffffffff


	//   ....[12]....
        /*0a44*/ 	.word	0xffffffff


	//   ....[13]....
        /*0a48*/ 	.word	0xffffffff


	//   ....[14]....
        /*0a4c*/ 	.word	0xffffffff


	//   ....[15]....
        /*0a50*/ 	.word	0xffffffff


	//   ....[16]....
        /*0a54*/ 	.word	0xffffffff


	//   ....[17]....
        /*0a58*/ 	.word	0xffffffff


	//   ....[18]....
        /*0a5c*/ 	.word	0xffffffff


	//   ....[19]....
        /*0a60*/ 	.word	0xffffffff


	//   ....[20]....
        /*0a64*/ 	.word	0xffffffff


	//   ....[21]....
        /*0a68*/ 	.word	0xffffffff


	//   ....[22]....
        /*0a6c*/ 	.word	0xffffffff


	//   ....[23]....
        /*0a70*/ 	.word	0xffffffff


	//   ....[24]....
        /*0a74*/ 	.word	0xffffffff


	//   ....[25]....
        /*0a78*/ 	.word	0xffffffff


	//   ....[26]....
        /*0a7c*/ 	.word	0xffffffff


	//   ....[27]....
        /*0a80*/ 	.word	0xffffffff


	//   ....[28]....
        /*0a84*/ 	.word	0xffffffff


	//   ....[29]....
        /*0a88*/ 	.word	0xffffffff


	//   ....[30]....
        /*0a8c*/ 	.word	0xffffffff


	//   ....[31]....
        /*0a90*/ 	.word	0xffffffff


	//   ....[32]....
        /*0a94*/ 	.word	0xffffffff


	//   ....[33]....
        /*0a98*/ 	.word	0xffffffff


	//   ....[34]....
        /*0a9c*/ 	.word	0xffffffff


	//   ....[35]....
        /*0aa0*/ 	.word	0xffffffff


	//   ....[36]....
        /*0aa4*/ 	.word	0xffffffff


	//   ....[37]....
        /*0aa8*/ 	.word	0xffffffff


	//   ....[38]....
        /*0aac*/ 	.word	0xffffffff


	//   ....[39]....
        /*0ab0*/ 	.word	0xffffffff


	//   ....[40]....
        /*0ab4*/ 	.word	0xffffffff


	//   ....[41]....
        /*0ab8*/ 	.word	0xffffffff


	//   ....[42]....
        /*0abc*/ 	.word	0xffffffff


	//   ....[43]....
        /*0ac0*/ 	.word	0xffffffff


	//   ....[44]....
        /*0ac4*/ 	.word	0xffffffff


	//   ....[45]....
        /*0ac8*/ 	.word	0xffffffff


	//   ....[46]....
        /*0acc*/ 	.word	0xffffffff


	//   ....[47]....
        /*0ad0*/ 	.word	0xffffffff


	//   ....[48]....
        /*0ad4*/ 	.word	0xffffffff


	//   ....[49]....
        /*0ad8*/ 	.word	0xffffffff


	//   ....[50]....
        /*0adc*/ 	.word	0xffffffff


	//   ....[51]....
        /*0ae0*/ 	.word	0xffffffff


	//   ....[52]....
        /*0ae4*/ 	.word	0xffffffff


	//   ....[53]....
        /*0ae8*/ 	.word	0xffffffff


	//   ....[54]....
        /*0aec*/ 	.word	0xffffffff


	//   ....[55]....
        /*0af0*/ 	.word	0xffffffff


	//   ....[56]....
        /*0af4*/ 	.word	0xffffffff


	//   ....[57]....
        /*0af8*/ 	.word	0xffffffff


	//   ....[58]....
        /*0afc*/ 	.word	0xffffffff


	//   ....[59]....
        /*0b00*/ 	.word	0xffffffff


	//   ....[60]....
        /*0b04*/ 	.word	0xffffffff


	//   ....[61]....
        /*0b08*/ 	.word	0xffffffff


	//   ....[62]....
        /*0b0c*/ 	.word	0xffffffff


	//   ....[63]....
        /*0b10*/ 	.word	0xffffffff


	//   ....[64]....
        /*0b14*/ 	.word	0xffffffff


	//   ....[65]....
        /*0b18*/ 	.word	0xffffffff


	//   ....[66]....
        /*0b1c*/ 	.word	0xffffffff


	//   ....[67]....
        /*0b20*/ 	.word	0xffffffff


	//   ....[68]....
        /*0b24*/ 	.word	0xffffffff


	//   ....[69]....
        /*0b28*/ 	.word	0xffffffff


	//   ....[70]....
        /*0b2c*/ 	.word	0xffffffff


	//   ....[71]....
        /*0b30*/ 	.word	0xffffffff


	//   ....[72]....
        /*0b34*/ 	.word	0xffffffff


	//   ....[73]....
        /*0b38*/ 	.word	0xffffffff


	//   ....[74]....
        /*0b3c*/ 	.word	0xffffffff


	//   ....[75]....
        /*0b40*/ 	.word	0xffffffff


	//   ....[76]....
        /*0b44*/ 	.word	0xffffffff


	//   ....[77]....
        /*0b48*/ 	.word	0xffffffff


	//   ....[78]....
        /*0b4c*/ 	.word	0xffffffff


	//   ....[79]....
        /*0b50*/ 	.word	0xffffffff


	//   ....[80]....
        /*0b54*/ 	.word	0xffffffff


	//   ....[81]....
        /*0b58*/ 	.word	0xffffffff


	//   ....[82]....
        /*0b5c*/ 	.word	0xffffffff


	//   ....[83]....
        /*0b60*/ 	.word	0xffffffff


	//   ....[84]....
        /*0b64*/ 	.word	0xffffffff


	//   ....[85]....
        /*0b68*/ 	.word	0xffffffff


	//   ....[86]....
        /*0b6c*/ 	.word	0xffffffff


	//   ....[87]....
        /*0b70*/ 	.word	0xffffffff


	//   ....[88]....
        /*0b74*/ 	.word	0xffffffff


	//   ....[89]....
        /*0b78*/ 	.word	0xffffffff


	//   ....[90]....
        /*0b7c*/ 	.word	0xffffffff


	//   ....[91]....
        /*0b80*/ 	.word	0xffffffff


	//   ....[92]....
        /*0b84*/ 	.word	0xffffffff


	//   ....[93]....
        /*0b88*/ 	.word	0xffffffff


	//   ....[94]....
        /*0b8c*/ 	.word	0xffffffff


	//   ....[95]....
        /*0b90*/ 	.word	0xffffffff


	//   ....[96]....
        /*0b94*/ 	.word	0xffffffff


	//   ....[97]....
        /*0b98*/ 	.word	0xffffffff


	//   ....[98]....
        /*0b9c*/ 	.word	0xffffffff


	//   ....[99]....
        /*0ba0*/ 	.word	0xffffffff


	//   ....[100]....
        /*0ba4*/ 	.word	0xffffffff


	//   ....[101]....
        /*0ba8*/ 	.word	0xffffffff


	//   ....[102]....
        /*0bac*/ 	.word	0xffffffff


	//   ....[103]....
        /*0bb0*/ 	.word	0xffffffff


	//   ....[104]....
        /*0bb4*/ 	.word	0xffffffff


	//   ....[105]....
        /*0bb8*/ 	.word	0xffffffff


	//   ....[106]....
        /*0bbc*/ 	.word	0xffffffff


	//   ....[107]....
        /*0bc0*/ 	.word	0xffffffff


	//   ....[108]....
        /*0bc4*/ 	.word	0xffffffff


	//   ....[109]....
        /*0bc8*/ 	.word	0xffffffff


	//   ....[110]....
        /*0bcc*/ 	.word	0xffffffff


	//   ....[111]....
        /*0bd0*/ 	.word	0xffffffff


	//   ....[112]....
        /*0bd4*/ 	.word	0xffffffff


	//   ....[113]....
        /*0bd8*/ 	.word	0xffffffff


	//   ....[114]....
        /*0bdc*/ 	.word	0xffffffff


	//   ....[115]....
        /*0be0*/ 	.word	0xffffffff


	//   ....[116]....
        /*0be4*/ 	.word	0xffffffff


	//   ....[117]....
        /*0be8*/ 	.word	0xffffffff


	//   ....[118]....
        /*0bec*/ 	.word	0xffffffff


	//   ....[119]....
        /*0bf0*/ 	.word	0xffffffff


	//   ....[120]....
        /*0bf4*/ 	.word	0xffffffff


	//   ....[121]....
        /*0bf8*/ 	.word	0xffffffff


	//   ....[122]....
        /*0bfc*/ 	.word	0xffffffff


	//   ....[123]....
        /*0c00*/ 	.word	0xffffffff


	//   ....[124]....
        /*0c04*/ 	.word	0xffffffff


	//   ....[125]....
        /*0c08*/ 	.word	0xffffffff


	//   ....[126]....
        /*0c0c*/ 	.word	0xffffffff


	//   ....[127]....
        /*0c10*/ 	.word	0xffffffff


	//   ....[128]....
        /*0c14*/ 	.word	0xffffffff


	//   ....[129]....
        /*0c18*/ 	.word	0xffffffff


	//   ....[130]....
        /*0c1c*/ 	.word	0xffffffff


	//   ....[131]....
        /*0c20*/ 	.word	0xffffffff


	//   ....[132]....
        /*0c24*/ 	.word	0xffffffff


	//   ....[133]....
        /*0c28*/ 	.word	0xffffffff


	//   ....[134]....
        /*0c2c*/ 	.word	0xffffffff


	//   ....[135]....
        /*0c30*/ 	.word	0xffffffff


	//   ....[136]....
        /*0c34*/ 	.word	0xffffffff


	//   ....[137]....
        /*0c38*/ 	.word	0xffffffff


	//   ....[138]....
        /*0c3c*/ 	.word	0xffffffff


	//   ....[139]....
        /*0c40*/ 	.word	0xffffffff


	//   ....[140]....
        /*0c44*/ 	.word	0xffffffff


	//   ....[141]....
        /*0c48*/ 	.word	0xffffffff


	//   ....[142]....
        /*0c4c*/ 	.word	0xffffffff


	//   ....[143]....
        /*0c50*/ 	.word	0xffffffff


	//   ....[144]....
        /*0c54*/ 	.word	0xffffffff


	//   ....[145]....
        /*0c58*/ 	.word	0xffffffff


	//   ....[146]....
        /*0c5c*/ 	.word	0xffffffff


	//   ....[147]....
        /*0c60*/ 	.word	0xffffffff


	//   ....[148]....
        /*0c64*/ 	.word	0xffffffff


	//   ....[149]....
        /*0c68*/ 	.word	0xffffffff


	//   ....[150]....
        /*0c6c*/ 	.word	0xffffffff


	//   ....[151]....
        /*0c70*/ 	.word	0xffffffff


	//   ....[152]....
        /*0c74*/ 	.word	0xffffffff


	//   ....[153]....
        /*0c78*/ 	.word	0xffffffff


	//   ....[154]....
        /*0c7c*/ 	.word	0xffffffff


	//   ....[155]....
        /*0c80*/ 	.word	0xffffffff


	//   ....[156]....
        /*0c84*/ 	.word	0xffffffff


	//   ....[157]....
        /*0c88*/ 	.word	0xffffffff


	//   ....[158]....
        /*0c8c*/ 	.word	0xffffffff


	//   ....[159]....
        /*0c90*/ 	.word	0xffffffff


	//   ....[160]....
        /*0c94*/ 	.word	0xffffffff


	//   ....[161]....
        /*0c98*/ 	.word	0xffffffff


	//   ....[162]....
        /*0c9c*/ 	.word	0xffffffff


	//   ....[163]....
        /*0ca0*/ 	.word	0xffffffff


	//   ....[164]....
        /*0ca4*/ 	.word	0xffffffff


	//   ....[165]....
        /*0ca8*/ 	.word	0xffffffff


	//   ....[166]....
        /*0cac*/ 	.word	0xffffffff


	//   ....[167]....
        /*0cb0*/ 	.word	0xffffffff


	//   ....[168]....
        /*0cb4*/ 	.word	0xffffffff


	//   ....[169]....
        /*0cb8*/ 	.word	0xffffffff


	//   ....[170]....
        /*0cbc*/ 	.word	0xffffffff


	//   ....[171]....
        /*0cc0*/ 	.word	0xffffffff


	//   ....[172]....
        /*0cc4*/ 	.word	0xffffffff


	//   ....[173]....
        /*0cc8*/ 	.word	0xffffffff


	//   ....[174]....
        /*0ccc*/ 	.word	0xffffffff


	//   ....[175]....
        /*0cd0*/ 	.word	0xffffffff


	//   ....[176]....
        /*0cd4*/ 	.word	0xffffffff


	//   ....[177]....
        /*0cd8*/ 	.word	0xffffffff


	//   ....[178]....
        /*0cdc*/ 	.word	0xffffffff


	//   ....[179]....
        /*0ce0*/ 	.word	0xffffffff


	//   ....[180]....
        /*0ce4*/ 	.word	0xffffffff


	//   ....[181]....
        /*0ce8*/ 	.word	0xffffffff


	//   ....[182]....
        /*0cec*/ 	.word	0xffffffff


	//   ....[183]....
        /*0cf0*/ 	.word	0xffffffff


	//   ....[184]....
        /*0cf4*/ 	.word	0xffffffff


	//   ....[185]....
        /*0cf8*/ 	.word	0xffffffff


	//   ....[186]....
        /*0cfc*/ 	.word	0xffffffff


	//   ....[187]....
        /*0d00*/ 	.word	0xffffffff


	//   ....[188]....
        /*0d04*/ 	.word	0xffffffff


	//   ....[189]....
        /*0d08*/ 	.word	0xffffffff


	//   ....[190]....
        /*0d0c*/ 	.word	0xffffffff


	//   ....[191]....
        /*0d10*/ 	.word	0xffffffff


	//   ....[192]....
        /*0d14*/ 	.word	0xffffffff


	//   ....[193]....
        /*0d18*/ 	.word	0xffffffff


	//   ....[194]....
        /*0d1c*/ 	.word	0xffffffff


	//   ....[195]....
        /*0d20*/ 	.word	0xffffffff


	//   ....[196]....
        /*0d24*/ 	.word	0xffffffff


	//   ....[197]....
        /*0d28*/ 	.word	0xffffffff


	//   ....[198]....
        /*0d2c*/ 	.word	0xffffffff


	//   ....[199]....
        /*0d30*/ 	.word	0xffffffff


	//   ....[200]....
        /*0d34*/ 	.word	0x0500000f


	//----- nvinfo : EIATTR_COOP_GROUP_INSTR_OFFSETS
	.align		4
.L_584:
        /*0d38*/ 	.byte	0x04, 0x28
        /*0d3a*/ 	.short	(.L_586 - .L_585)


	//   ....[0]....
.L_585:
        /*0d3c*/ 	.word	0x00000070


	//   ....[1]....
        /*0d40*/ 	.word	0x00000200


	//   ....[2]....
        /*0d44*/ 	.word	0x00000250


	//   ....[3]....
        /*0d48*/ 	.word	0x00000440


	//   ....[4]....
        /*0d4c*/ 	.word	0x00000660


	//   ....[5]....
        /*0d50*/ 	.word	0x00000fb0


	//   ....[6]....
        /*0d54*/ 	.word	0x000030d0


	//   ....[7]....
        /*0d58*/ 	.word	0x00003730


	//   ....[8]....
        /*0d5c*/ 	.word	0x00003960


	//   ....[9]....
        /*0d60*/ 	.word	0x00003990


	//   ....[10]....
        /*0d64*/ 	.word	0x000039c0


	//   ....[11]....
        /*0d68*/ 	.word	0x00003a00


	//   ....[12]....
        /*0d6c*/ 	.word	0x00003a40


	//   ....[13]....
        /*0d70*/ 	.word	0x00003b20


	//   ....[14]....
        /*0d74*/ 	.word	0x00003b60


	//   ....[15]....
        /*0d78*/ 	.word	0x00003b90


	//   ....[16]....
        /*0d7c*/ 	.word	0x00003bb0


	//   ....[17]....
        /*0d80*/ 	.word	0x00003bc0


	//   ....[18]....
        /*0d84*/ 	.word	0x00003bf0


	//   ....[19]....
        /*0d88*/ 	.word	0x00003c60


	//   ....[20]....
        /*0d8c*/ 	.word	0x00003ca0


	//   ....[21]....
        /*0d90*/ 	.word	0x00003ce0


	//   ....[22]....
        /*0d94*/ 	.word	0x00003d20


	//   ....[23]....
        /*0d98*/ 	.word	0x00003d60


	//   ....[24]....
        /*0d9c*/ 	.word	0x00003e50


	//   ....[25]....
        /*0da0*/ 	.word	0x00003eb0


	//   ....[26]....
        /*0da4*/ 	.word	0x00003ee0


	//   ....[27]....
        /*0da8*/ 	.word	0x00003f40


	//   ....[28]....
        /*0dac*/ 	.word	0x00003f80


	//   ....[29]....
        /*0db0*/ 	.word	0x00003fa0


	//   ....[30]....
        /*0db4*/ 	.word	0x00003fd0


	//   ....[31]....
        /*0db8*/ 	.word	0x00004000


	//   ....[32]....
        /*0dbc*/ 	.word	0x00004020


	//   ....[33]....
        /*0dc0*/ 	.word	0x00004130


	//   ....[34]....
        /*0dc4*/ 	.word	0x00004170


	//   ....[35]....
        /*0dc8*/ 	.word	0x000041b0


	//   ....[36]....
        /*0dcc*/ 	.word	0x000041e0


	//   ....[37]....
        /*0dd0*/ 	.word	0x00004200


	//   ....[38]....
        /*0dd4*/ 	.word	0x00004280


	//   ....[39]....
        /*0dd8*/ 	.word	0x000042c0


	//   ....[40]....
        /*0ddc*/ 	.word	0x000042f0


	//   ....[41]....
        /*0de0*/ 	.word	0x00004330


	//   ....[42]....
        /*0de4*/ 	.word	0x00004350


	//   ....[43]....
        /*0de8*/ 	.word	0x00004370


	//   ....[44]....
        /*0dec*/ 	.word	0x00004380


	//   ....[45]....
        /*0df0*/ 	.word	0x000043d0


	//   ....[46]....
        /*0df4*/ 	.word	0x00004430


	//   ....[47]....
        /*0df8*/ 	.word	0x00004470


	//   ....[48]....
        /*0dfc*/ 	.word	0x00004550


	//   ....[49]....
        /*0e00*/ 	.word	0x00004620


	//   ....[50]....
        /*0e04*/ 	.word	0x00004630


	//   ....[51]....
        /*0e08*/ 	.word	0x00004700


	//   ....[52]....
        /*0e0c*/ 	.word	0x00004730


	//   ....[53]....
        /*0e10*/ 	.word	0x00004770


	//   ....[54]....
        /*0e14*/ 	.word	0x00004860


	//   ....[55]....
        /*0e18*/ 	.word	0x00004a40


	//   ....[56]....
        /*0e1c*/ 	.word	0x00004a80


	//   ....[57]....
        /*0e20*/ 	.word	0x00004af0


	//   ....[58]....
        /*0e24*/ 	.word	0x00004b30


	//   ....[59]....
        /*0e28*/ 	.word	0x00004b70


	//   ....[60]....
        /*0e2c*/ 	.word	0x00004bf0


	//   ....[61]....
        /*0e30*/ 	.word	0x00004c30


	//   ....[62]....
        /*0e34*/ 	.word	0x00004d50


	//   ....[63]....
        /*0e38*/ 	.word	0x00004eb0


	//   ....[64]....
        /*0e3c*/ 	.word	0x00004ee0


	//   ....[65]....
        /*0e40*/ 	.word	0x00004f00


	//   ....[66]....
        /*0e44*/ 	.word	0x00004f40


	//   ....[67]....
        /*0e48*/ 	.word	0x00004f60


	//   ....[68]....
        /*0e4c*/ 	.word	0x00004f70


	//   ....[69]....
        /*0e50*/ 	.word	0x00004ff0


	//   ....[70]....
        /*0e54*/ 	.word	0x00007fd0


	//   ....[71]....
        /*0e58*/ 	.word	0x00008230


	//   ....[72]....
        /*0e5c*/ 	.word	0x00008250


	//   ....[73]....
        /*0e60*/ 	.word	0x00008290


	//   ....[74]....
        /*0e64*/ 	.word	0x000082c0


	//   ....[75]....
        /*0e68*/ 	.word	0x00008330


	//   ....[76]....
        /*0e6c*/ 	.word	0x000083e0


	//   ....[77]....
        /*0e70*/ 	.word	0x000084a0


	//   ....[78]....
        /*0e74*/ 	.word	0x00008540


	//   ....[79]....
        /*0e78*/ 	.word	0x00008560


	//   ....[80]....
        /*0e7c*/ 	.word	0x00008590


	//   ....[81]....
        /*0e80*/ 	.word	0x00008600


	//   ....[82]....
        /*0e84*/ 	.word	0x00008640


	//   ....[83]....
        /*0e88*/ 	.word	0x000086d0


	//   ....[84]....
        /*0e8c*/ 	.word	0x000087e0


	//   ....[85]....
        /*0e90*/ 	.word	0x00008890


	//   ....[86]....
        /*0e94*/ 	.word	0x000088d0


	//   ....[87]....
        /*0e98*/ 	.word	0x00008930


	//   ....[88]....
        /*0e9c*/ 	.word	0x00008940


	//   ....[89]....
        /*0ea0*/ 	.word	0x00008970


	//   ....[90]....
        /*0ea4*/ 	.word	0x00008980


	//   ....[91]....
        /*0ea8*/ 	.word	0x00008990


	//   ....[92]....
        /*0eac*/ 	.word	0x00008a20


	//   ....[93]....
        /*0eb0*/ 	.word	0x00008ac0


	//   ....[94]....
        /*0eb4*/ 	.word	0x00008af0


	//   ....[95]....
        /*0eb8*/ 	.word	0x00008b70


	//   ....[96]....
        /*0ebc*/ 	.word	0x00008bc0


	//   ....[97]....
        /*0ec0*/ 	.word	0x00008bf0


	//   ....[98]....
        /*0ec4*/ 	.word	0x00008ca0


	//   ....[99]....
        /*0ec8*/ 	.word	0x00008ce0


	//   ....[100]....
        /*0ecc*/ 	.word	0x00008d70


	//   ....[101]....
        /*0ed0*/ 	.word	0x00008d90


	//   ....[102]....
        /*0ed4*/ 	.word	0x00008db0


	//   ....[103]....
        /*0ed8*/ 	.word	0x00008dd0


	//   ....[104]....
        /*0edc*/ 	.word	0x00008f20


	//   ....[105]....
        /*0ee0*/ 	.word	0x00008fb0


	//   ....[106]....
        /*0ee4*/ 	.word	0x00009050


	//   ....[107]....
        /*0ee8*/ 	.word	0x00009260


	//   ....[108]....
        /*0eec*/ 	.word	0x000092c0


	//   ....[109]....
        /*0ef0*/ 	.word	0x000092f0


	//   ....[110]....
        /*0ef4*/ 	.word	0x00009550


	//   ....[111]....
        /*0ef8*/ 	.word	0x000095b0


	//   ....[112]....
        /*0efc*/ 	.word	0x000095e0


	//   ....[113]....
        /*0f00*/ 	.word	0x00009610


	//   ....[114]....
        /*0f04*/ 	.word	0x00009630


	//   ....[115]....
        /*0f08*/ 	.word	0x00009660


	//   ....[116]....
        /*0f0c*/ 	.word	0x00009670


	//   ....[117]....
        /*0f10*/ 	.word	0x00009880


	//   ....[118]....
        /*0f14*/ 	.word	0x000098d0


	//   ....[119]....
        /*0f18*/ 	.word	0x00009b10


	//   ....[120]....
        /*0f1c*/ 	.word	0x00009b20


	//   ....[121]....
        /*0f20*/ 	.word	0x00009b30


	//   ....[122]....
        /*0f24*/ 	.word	0x00009b40


	//   ....[123]....
        /*0f28*/ 	.word	0x00009b60


	//   ....[124]....
        /*0f2c*/ 	.word	0x00009b70


	//   ....[125]....
        /*0f30*/ 	.word	0x00009b80


	//   ....[126]....
        /*0f34*/ 	.word	0x00009ee0


	//   ....[127]....
        /*0f38*/ 	.word	0x00009ef0


	//   ....[128]....
        /*0f3c*/ 	.word	0x00009f00


	//   ....[129]....
        /*0f40*/ 	.word	0x00009f10


	//   ....[130]....
        /*0f44*/ 	.word	0x00009f20


	//   ....[131]....
        /*0f48*/ 	.word	0x00009f30


	//   ....[132]....
        /*0f4c*/ 	.word	0x00009f40


	//   ....[133]....
        /*0f50*/ 	.word	0x00009f50


	//   ....[134]....
        /*0f54*/ 	.word	0x0000df20


	//   ....[135]....
        /*0f58*/ 	.word	0x0000dfa0


	//   ....[136]....
        /*0f5c*/ 	.word	0x0000dfe0


	//   ....[137]....
        /*0f60*/ 	.word	0x0000e020


	//   ....[138]....
        /*0f64*/ 	.word	0x0000e070


	//   ....[139]....
        /*0f68*/ 	.word	0x0000e080


	//   ....[140]....
        /*0f6c*/ 	.word	0x0000e100


	//   ....[141]....
        /*0f70*/ 	.word	0x0000e130


	//   ....[142]....
        /*0f74*/ 	.word	0x0000e140


	//   ....[143]....
        /*0f78*/ 	.word	0x0000e150


	//   ....[144]....
        /*0f7c*/ 	.word	0x0000e1a0


	//   ....[145]....
        /*0f80*/ 	.word	0x0000e1b0


	//   ....[146]....
        /*0f84*/ 	.word	0x0000e280


	//   ....[147]....
        /*0f88*/ 	.word	0x0000e310


	//   ....[148]....
        /*0f8c*/ 	.word	0x0000e330


	//   ....[149]....
        /*0f90*/ 	.word	0x0000e340


	//   ....[150]....
        /*0f94*/ 	.word	0x0000e3b0


	//   ....[151]....
        /*0f98*/ 	.word	0x0000e450


	//   ....[152]....
        /*0f9c*/ 	.word	0x0000e4b0


	//   ....[153]....
        /*0fa0*/ 	.word	0x0000e4f0


	//   ....[154]....
        /*0fa4*/ 	.word	0x0000e540


	//   ....[155]....
        /*0fa8*/ 	.word	0x0000e550


	//   ....[156]....
        /*0fac*/ 	.word	0x0000e580


	//   ....[157]....
        /*0fb0*/ 	.word	0x0000e5c0


	//   ....[158]....
        /*0fb4*/ 	.word	0x0000e5e0


	//   ....[159]....
        /*0fb8*/ 	.word	0x0000e610


	//   ....[160]....
        /*0fbc*/ 	.word	0x0000e6b0


	//   ....[161]....
        /*0fc0*/ 	.word	0x0000e6f0


	//   ....[162]....
        /*0fc4*/ 	.word	0x0000e720


	//   ....[163]....
        /*0fc8*/ 	.word	0x0000e730


	//   ....[164]....
        /*0fcc*/ 	.word	0x0000e740


	//   ....[165]....
        /*0fd0*/ 	.word	0x0000e770


	//   ....[166]....
        /*0fd4*/ 	.word	0x0000e7c0


	//   ....[167]....
        /*0fd8*/ 	.word	0x0000e800


	//   ....[168]....
        /*0fdc*/ 	.word	0x0000e890


	//   ....[169]....
        /*0fe0*/ 	.word	0x0000e8a0


	//   ....[170]....
        /*0fe4*/ 	.word	0x0000e900


	//   ....[171]....
        /*0fe8*/ 	.word	0x0000e980


	//   ....[172]....
        /*0fec*/ 	.word	0x0000e9c0


	//   ....[173]....
        /*0ff0*/ 	.word	0x0000e9e0


	//   ....[174]....
        /*0ff4*/ 	.word	0x0000ea10


	//   ....[175]....
        /*0ff8*/ 	.word	0x0000eb60


	//   ....[176]....
        /*0ffc*/ 	.word	0x0000ebf0


	//   ....[177]....
        /*1000*/ 	.word	0x0000ec20


	//   ....[178]....
        /*1004*/ 	.word	0x0000ed00


	//   ....[179]....
        /*1008*/ 	.word	0x0000ed90


	//   ....[180]....
        /*100c*/ 	.word	0x0000ee30


	//   ....[181]....
        /*1010*/ 	.word	0x0000ee60


	//   ....[182]....
        /*1014*/ 	.word	0x0000eee0


	//   ....[183]....
        /*1018*/ 	.word	0x0000f050


	//   ....[184]....
        /*101c*/ 	.word	0x0000f090


	//   ....[185]....
        /*1020*/ 	.word	0x0000f0d0


	//   ....[186]....
        /*1024*/ 	.word	0x0000f0f0


	//   ....[187]....
        /*1028*/ 	.word	0x0000f120


	//   ....[188]....
        /*102c*/ 	.word	0x0000f140


	//   ....[189]....
        /*1030*/ 	.word	0x0000f160


	//   ....[190]....
        /*1034*/ 	.word	0x0000f720


	//   ....[191]....
        /*1038*/ 	.word	0x0000f730


	//   ....[192]....
        /*103c*/ 	.word	0x0000f750


	//   ....[193]....
        /*1040*/ 	.word	0x0000f760


	//   ....[194]....
        /*1044*/ 	.word	0x0000f770


	//   ....[195]....
        /*1048*/ 	.word	0x0000f780


	//   ....[196]....
        /*104c*/ 	.word	0x0000f790


	//   ....[197]....
        /*1050*/ 	.word	0x0000f7b0


	//   ....[198]....
        /*1054*/ 	.word	0x00011b70


	//   ....[199]....
        /*1058*/ 	.word	0x00012b80


	//   ....[200]....
        /*105c*/ 	.word	0x00015530


	//----- nvinfo : EIATTR_REG_RECONFIG
	.align		4
.L_586:
        /*1060*/ 	.byte	0x01, 0x54
	.zero		2


	//----- nvinfo : EIATTR_SYSCALL_OFFSETS
	.align		4
        /*1064*/ 	.byte	0x04, 0x46
        /*1066*/ 	.short	(.L_588 - .L_587)


	//   ....[0]....
.L_587:
        /*1068*/ 	.word	0x00000c10


	//   ....[1]....
        /*106c*/ 	.word	0x00000d00


	//   ....[2]....
        /*1070*/ 	.word	0x00000e60


	//   ....[3]....
        /*1074*/ 	.word	0x00000f50


	//   ....[4]....
        /*1078*/ 	.word	0x00011540


	//   ....[5]....
        /*107c*/ 	.word	0x00011670


	//   ....[6]....
        /*1080*/ 	.word	0x00011790


	//   ....[7]....
        /*1084*/ 	.word	0x000118b0


	//----- nvinfo : EIATTR_MBARRIER_INSTR_OFFSETS
	.align		4
.L_588:
        /*1088*/ 	.byte	0x04, 0x39
        /*108a*/ 	.short	(.L_590 - .L_589)


	//   ....[0]....
.L_589:
        /*108c*/ 	.word	0x000002f0
        /*1090*/ 	.word	0x000000ff
        /*1094*/ 	.word	0x00030c00
        /*1098*/ 	.short	0x0100
        /*109a*/ 	.byte	0x06
	.zero		1


	//   ....[1]....
        /*109c*/ 	.word	0x000003f0
        /*10a0*/ 	.word	0x000000ff
        /*10a4*/ 	.word	0x00030c10
        /*10a8*/ 	.short	0x0100
        /*10aa*/ 	.byte	0x08
	.zero		1


	//   ....[2]....
        /*10ac*/ 	.word	0x00000400
        /*10b0*/ 	.word	0x000000ff
        /*10b4*/ 	.word	0x00030c20
        /*10b8*/ 	.short	0x0100
        /*10ba*/ 	.byte	0x08
	.zero		1


	//   ....[3]....
        /*10bc*/ 	.word	0x00000410
        /*10c0*/ 	.word	0x000000ff
        /*10c4*/ 	.word	0x00030c18
        /*10c8*/ 	.short	0x0100
        /*10ca*/ 	.byte	0x08
	.zero		1


	//   ....[4]....
        /*10cc*/ 	.word	0x00000420
        /*10d0*/ 	.word	0x000000ff
        /*10d4*/ 	.word	0x00030c28
        /*10d8*/ 	.short	0x0100
        /*10da*/ 	.byte	0x08
	.zero		1


	//   ....[5]....
        /*10dc*/ 	.word	0x00000550
        /*10e0*/ 	.word	0x000000ff
        /*10e4*/ 	.word	0x00030c30
        /*10e8*/ 	.short	0x0100
        /*10ea*/ 	.byte	0x08
	.zero		1


	//   ....[6]....
        /*10ec*/ 	.word	0x00000560
        /*10f0*/ 	.word	0x000000ff
        /*10f4*/ 	.word	0x00030c40
        /*10f8*/ 	.short	0x0100
        /*10fa*/ 	.byte	0x08
	.zero		1


	//   ....[7]....
        /*10fc*/ 	.word	0x00000570
        /*1100*/ 	.word	0x000000ff
        /*1104*/ 	.word	0x00030c38
        /*1108*/ 	.short	0x0100
        /*110a*/ 	.byte	0x08
	.zero		1


	//   ....[8]....
        /*110c*/ 	.word	0x00000580
        /*1110*/ 	.word	0x000000ff
        /*1114*/ 	.word	0x00030c48
        /*1118*/ 	.short	0x0100
        /*111a*/ 	.byte	0x08
	.zero		1


	//   ....[9]....
        /*111c*/ 	.word	0x00000ff0
        /*1120*/ 	.word	0x00000010
        /*1124*/ 	.word	0x00030c00
        /*1128*/ 	.short	0x010a
        /*112a*/ 	.byte	0x3f
	.zero		1


	//   ....[10]....
        /*112c*/ 	.word	0x00001120
        /*1130*/ 	.word	0x00000010
        /*1134*/ 	.word	0x00030c00
        /*1138*/ 	.short	0x010a
        /*113a*/ 	.byte	0x3f
	.zero		1


	//   ....[11]....
        /*113c*/ 	.word	0x00001a20
        /*1140*/ 	.word	0x00000006
        /*1144*/ 	.word	0x00030c10
        /*1148*/ 	.short	0x010a
        /*114a*/ 	.byte	0x3f
	.zero		1


	//   ....[12]....
        /*114c*/ 	.word	0x00001a90
        /*1150*/ 	.word	0x00000006
        /*1154*/ 	.word	0x00030c10
        /*1158*/ 	.short	0x010a
        /*115a*/ 	.byte	0x3f
	.zero		1


	//   ....[13]....
        /*115c*/ 	.word	0x00001ec0
        /*1160*/ 	.word	0x00000006
        /*1164*/ 	.word	0x00030c30
        /*1168*/ 	.short	0x010a
        /*116a*/ 	.byte	0x3f
	.zero		1


	//   ....[14]....
        /*116c*/ 	.word	0x00001f00
        /*1170*/ 	.word	0x00000006
        /*1174*/ 	.word	0x00030c30
        /*1178*/ 	.short	0x010a
        /*117a*/ 	.byte	0x3f
	.zero		1


	//   ....[15]....
        /*117c*/ 	.word	0x000065c0
        /*1180*/ 	.word	0x00000005
        /*1184*/ 	.word	0x00000000
        /*1188*/ 	.short	0x0101
        /*118a*/ 	.byte	0x3f
	.zero		1


	//   ....[16]....
        /*118c*/ 	.word	0x00006a10
        /*1190*/ 	.word	0x00000006
        /*1194*/ 	.word	0x00000000
        /*1198*/ 	.short	0x0101
        /*119a*/ 	.byte	0x3f
	.zero		1


	//   ....[17]....
        /*119c*/ 	.word	0x00007350
        /*11a0*/ 	.word	0x00000006
        /*11a4*/ 	.word	0x00030c10
        /*11a8*/ 	.short	0x010a
        /*11aa*/ 	.byte	0x3f
	.zero		1


	//   ....[18]....
        /*11ac*/ 	.word	0x000073d0
        /*11b0*/ 	.word	0x00000006
        /*11b4*/ 	.word	0x00030c10
        /*11b8*/ 	.short	0x010a
        /*11ba*/ 	.byte	0x3f
	.zero		1


	//   ....[19]....
        /*11bc*/ 	.word	0x000077e0
        /*11c0*/ 	.word	0x00000006
        /*11c4*/ 	.word	0x00030c30
        /*11c8*/ 	.short	0x010a
        /*11ca*/ 	.byte	0x3f
	.zero		1


	//   ....[20]....
        /*11cc*/ 	.word	0x00007820
        /*11d0*/ 	.word	0x00000006
        /*11d4*/ 	.word	0x00030c30
        /*11d8*/ 	.short	0x010a
        /*11da*/ 	.byte	0x3f
	.zero		1


	//   ....[21]....
        /*11dc*/ 	.word	0x0000b440
        /*11e0*/ 	.word	0x00000005
        /*11e4*/ 	.word	0x00000000
        /*11e8*/ 	.short	0x0101
        /*11ea*/ 	.byte	0x3f
	.zero		1


	//   ....[22]....
        /*11ec*/ 	.word	0x0000b8b0
        /*11f0*/ 	.word	0x00000006
        /*11f4*/ 	.word	0x00000000
        /*11f8*/ 	.short	0x0101
        /*11fa*/ 	.byte	0x3f
	.zero		1


	//   ....[23]....
        /*11fc*/ 	.word	0x0000c160
        /*1200*/ 	.word	0x00000006
        /*1204*/ 	.word	0x00030c10
        /*1208*/ 	.short	0x010a
        /*120a*/ 	.byte	0x3f
	.zero		1


	//   ....[24]....
        /*120c*/ 	.word	0x0000c1e0
        /*1210*/ 	.word	0x00000006
        /*1214*/ 	.word	0x00030c10
        /*1218*/ 	.short	0x010a
        /*121a*/ 	.byte	0x3f
	.zero		1


	//   ....[25]....
        /*121c*/ 	.word	0x0000c5f0
        /*1220*/ 	.word	0x00000006
        /*1224*/ 	.word	0x00030c30
        /*1228*/ 	.short	0x010a
        /*122a*/ 	.byte	0x3f
	.zero		1


	//   ....[26]....
        /*122c*/ 	.word	0x0000c630
        /*1230*/ 	.word	0x00000006
        /*1234*/ 	.word	0x00030c30
        /*1238*/ 	.short	0x010a
        /*123a*/ 	.byte	0x3f
	.zero		1


	//   ....[27]....
        /*123c*/ 	.word	0x00010d10
        /*1240*/ 	.word	0x00000005
        /*1244*/ 	.word	0x00000000
        /*1248*/ 	.short	0x0101
        /*124a*/ 	.byte	0x3f
	.zero		1


	//   ....[28]....
        /*124c*/ 	.word	0x00011190
        /*1250*/ 	.word	0x00000006
        /*1254*/ 	.word	0x00000000
        /*1258*/ 	.short	0x0101
        /*125a*/ 	.byte	0x3f
	.zero		1


	//   ....[29]....
        /*125c*/ 	.word	0x00013c80
        /*1260*/ 	.word	0x00000010
        /*1264*/ 	.word	0x00030c20
        /*1268*/ 	.short	0x010a
        /*126a*/ 	.byte	0x3f
	.zero		1


	//   ....[30]....
        /*126c*/ 	.word	0x00014250
        /*1270*/ 	.word	0x00000010
        /*1274*/ 	.word	0x00030c40
        /*1278*/ 	.short	0x010a
        /*127a*/ 	.byte	0x3f
	.zero		1


	//   ....[31]....
        /*127c*/ 	.word	0x00014480
        /*1280*/ 	.word	0x00000010
        /*1284*/ 	.word	0x00030c28
        /*1288*/ 	.short	0x010a
        /*128a*/ 	.byte	0x3f
	.zero		1


	//   ....[32]....
        /*128c*/ 	.word	0x000146b0
        /*1290*/ 	.word	0x00000010
        /*1294*/ 	.word	0x00030c48
        /*1298*/ 	.short	0x010a
        /*129a*/ 	.byte	0x3f
	.zero		1


	//   ....[33]....
        /*129c*/ 	.word	0x00014890
        /*12a0*/ 	.word	0x00000010
        /*12a4*/ 	.word	0x00030c20
        /*12a8*/ 	.short	0x010a
        /*12aa*/ 	.byte	0x3f
	.zero		1


	//   ....[34]....
        /*12ac*/ 	.word	0x00014b40
        /*12b0*/ 	.word	0x00000010
        /*12b4*/ 	.word	0x00030c40
        /*12b8*/ 	.short	0x010a
        /*12ba*/ 	.byte	0x3f
	.zero		1


	//   ....[35]....
        /*12bc*/ 	.word	0x00014d40
        /*12c0*/ 	.word	0x00000010
        /*12c4*/ 	.word	0x00030c28
        /*12c8*/ 	.short	0x010a
        /*12ca*/ 	.byte	0x3f
	.zero		1


	//   ....[36]....
        /*12cc*/ 	.word	0x00014fc0
        /*12d0*/ 	.word	0x00000003
        /*12d4*/ 	.word	0x00030c40
        /*12d8*/ 	.short	0x010a
        /*12da*/ 	.byte	0x3f
	.zero		1


	//   ....[37]....
        /*12dc*/ 	.word	0x00015390
        /*12e0*/ 	.word	0x00000006
        /*12e4*/ 	.word	0x00000000
        /*12e8*/ 	.short	0x010a
        /*12ea*/ 	.byte	0x3f
	.zero		1


	//   ....[38]....
        /*12ec*/ 	.word	0x000153f0
        /*12f0*/ 	.word	0x00000003
        /*12f4*/ 	.word	0x00000000
        /*12f8*/ 	.short	0x010a
        /*12fa*/ 	.byte	0x3f
	.zero		1


	//   ....[39]....
        /*12fc*/ 	.word	0x00015450
        /*1300*/ 	.word	0x00000002
        /*1304*/ 	.word	0x00000000
        /*1308*/ 	.short	0x010a
        /*130a*/ 	.byte	0x3f
	.zero		1


	//   ....[40]....
        /*130c*/ 	.word	0x00015480
        /*1310*/ 	.word	0x00000003
        /*1314*/ 	.word	0x00000000
        /*1318*/ 	.short	0x010a
        /*131a*/ 	.byte	0x3f
	.zero		1


	//   ....[41]....
        /*131c*/ 	.word	0x00015560
        /*1320*/ 	.word	0x00000010
        /*1324*/ 	.word	0x00030c00
        /*1328*/ 	.short	0x010a
        /*132a*/ 	.byte	0x3f
	.zero		1


	//   ....[42]....
        /*132c*/ 	.word	0x000155b0
        /*1330*/ 	.word	0x00000006
        /*1334*/ 	.word	0x00030c10
        /*1338*/ 	.short	0x010a
        /*133a*/ 	.byte	0x3f
	.zero		1


	//   ....[43]....
        /*133c*/ 	.word	0x00015600
        /*1340*/ 	.word	0x00000006
        /*1344*/ 	.word	0x00030c30
        /*1348*/ 	.short	0x010a
        /*134a*/ 	.byte	0x3f
	.zero		1


	//   ....[44]....
        /*134c*/ 	.word	0x00015650
        /*1350*/ 	.word	0x00000006
        /*1354*/ 	.word	0x00030c10
        /*1358*/ 	.short	0x010a
        /*135a*/ 	.byte	0x3f
	.zero		1


	//   ....[45]....
        /*135c*/ 	.word	0x000156a0
        /*1360*/ 	.word	0x00000006
        /*1364*/ 	.word	0x00030c30
        /*1368*/ 	.short	0x010a
        /*136a*/ 	.byte	0x3f
	.zero		1


	//   ....[46]....
        /*136c*/ 	.word	0x000156f0
        /*1370*/ 	.word	0x00000006
        /*1374*/ 	.word	0x00030c10
        /*1378*/ 	.short	0x010a
        /*137a*/ 	.byte	0x3f
	.zero		1


	//   ....[47]....
        /*137c*/ 	.word	0x00015740
        /*1380*/ 	.word	0x00000006
        /*1384*/ 	.word	0x00030c30
        /*1388*/ 	.short	0x010a
        /*138a*/ 	.byte	0x3f
	.zero		1


	//   ....[48]....
        /*138c*/ 	.word	0x00015790
        /*1390*/ 	.word	0x00000010
        /*1394*/ 	.word	0x00030c20
        /*1398*/ 	.short	0x010a
        /*139a*/ 	.byte	0x3f
	.zero		1


	//   ....[49]....
        /*139c*/ 	.word	0x000157e0
        /*13a0*/ 	.word	0x00000010
        /*13a4*/ 	.word	0x00030c40
        /*13a8*/ 	.short	0x010a
        /*13aa*/ 	.byte	0x3f
	.zero		1


	//   ....[50]....
        /*13ac*/ 	.word	0x00015830
        /*13b0*/ 	.word	0x00000010
        /*13b4*/ 	.word	0x00030c28
        /*13b8*/ 	.short	0x010a
        /*13ba*/ 	.byte	0x3f
	.zero		1


	//   ....[51]....
        /*13bc*/ 	.word	0x00015880
        /*13c0*/ 	.word	0x00000010
        /*13c4*/ 	.word	0x00030c48
        /*13c8*/ 	.short	0x010a
        /*13ca*/ 	.byte	0x3f
	.zero		1


	//   ....[52]....
        /*13cc*/ 	.word	0x000158e0
        /*13d0*/ 	.word	0x00000010
        /*13d4*/ 	.word	0x00030c20
        /*13d8*/ 	.short	0x010a
        /*13da*/ 	.byte	0x3f
	.zero		1


	//   ....[53]....
        /*13dc*/ 	.word	0x00015930
        /*13e0*/ 	.word	0x00000010
        /*13e4*/ 	.word	0x00030c40
        /*13e8*/ 	.short	0x010a
        /*13ea*/ 	.byte	0x3f
	.zero		1


	//   ....[54]....
        /*13ec*/ 	.word	0x00015980
        /*13f0*/ 	.word	0x00000010
        /*13f4*/ 	.word	0x00030c28
        /*13f8*/ 	.short	0x010a
        /*13fa*/ 	.byte	0x3f
	.zero		1


	//   ....[55]....
        /*13fc*/ 	.word	0x000159d0
        /*1400*/ 	.word	0x00000003
        /*1404*/ 	.word	0x00030c40
        /*1408*/ 	.short	0x010a
        /*140a*/ 	.byte	0x3f
	.zero		1


	//   ....[56]....
        /*140c*/ 	.word	0x00015aa0
        /*1410*/ 	.word	0x00000006
        /*1414*/ 	.word	0x00000000
        /*1418*/ 	.short	0x010a
        /*141a*/ 	.byte	0x3f
	.zero		1


	//   ....[57]....
        /*141c*/ 	.word	0x00015af0
        /*1420*/ 	.word	0x00000003
        /*1424*/ 	.word	0x00000000
        /*1428*/ 	.short	0x010a
        /*142a*/ 	.byte	0x3f
	.zero		1


	//   ....[58]....
        /*142c*/ 	.word	0x00015b40
        /*1430*/ 	.word	0x00000002
        /*1434*/ 	.word	0x00000000
        /*1438*/ 	.short	0x010a
        /*143a*/ 	.byte	0x3f
	.zero		1


	//----- nvinfo : EIATTR_NUM_MBARRIERS
	.align		4
.L_590:
        /*143c*/ 	.byte	0x03, 0x38
        /*143e*/ 	.short	0x0009


	//----- nvinfo : EIATTR_EXIT_INSTR_OFFSETS
	.align		4
        /*1440*/ 	.byte	0x04, 0x1c
        /*1442*/ 	.short	(.L_592 - .L_591)


	//   ....[0]....
.L_591:
        /*1444*/ 	.word	0x000154d0


	//----- nvinfo : EIATTR_MAX_THREADS
	.align		4
.L_592:
        /*1448*/ 	.byte	0x04, 0x05
        /*144a*/ 	.short	(.L_594 - .L_593)
.L_593:
        /*144c*/ 	.word	0x00000180
        /*1450*/ 	.word	0x00000001
        /*1454*/ 	.word	0x00000001


	//----- nvinfo : EIATTR_CRS_STACK_SIZE
	.align		4
.L_594:
        /*1458*/ 	.byte	0x04, 0x1e
        /*145a*/ 	.short	(.L_596 - .L_595)
.L_595:
        /*145c*/ 	.word	0x00000000


	//----- nvinfo : EIATTR_CBANK_PARAM_SIZE
	.align		4
.L_596:
        /*1460*/ 	.byte	0x03, 0x19
        /*1462*/ 	.short	0x0970


	//----- nvinfo : EIATTR_PARAM_CBANK
	.align		4
        /*1464*/ 	.byte	0x04, 0x0a
        /*1466*/ 	.short	(.L_598 - .L_597)
	.align		4
.L_597:
        /*1468*/ 	.word	index@(.nv.constant0._ZN7cutlass13device_kernelIN5flash11enable_sm90INS1_16FlashAttnBwdSm90INS1_25CollectiveMainloopBwdSm90ILi2ELi2ELi2EN4cute5tupleIJNS5_1CILi1EEES8_S8_EEENS6_IJNS7_ILi128EEESA_NS7_ILi64EEEEEENS_10bfloat16_tEfNS_4arch4Sm90ELb0ELb1ELb1ELb0ELb0ELb1ELb0ELb0ELi2ELi1ELi2ELi2ELb0EEENS1_21CollectiveEpilogueBwdISC_SD_SF_Li256ELb0ELb0ELi1EEENS1_19SingleTileSchedulerILb0ELb0ELb0ELi128EEEEEEEEEvNT_6ParamsE)
        /*146c*/ 	.short	0x0210
        /*146e*/ 	.short	0x0970


	//----- nvinfo : EIATTR_SW_WAR
	.align		4
.L_598:
        /*1470*/ 	.byte	0x04, 0x36
        /*1472*/ 	.short	(.L_600 - .L_599)
.L_599:
        /*1474*/ 	.word	0x00000008
.L_600:


//--------------------- .nv.info._ZN7cutlass13device_kernelIN5flash11enable_sm90INS1_16FlashAttnBwdSm90INS1_25CollectiveMainloopBwdSm90ILi2ELi2ELi2EN4cute5tupleIJNS5_1CILi1EEES8_S8_EEENS6_IJNS7_ILi128EEESA_NS7_ILi64EEEEEENS_10bfloat16_tEfNS_4arch4Sm90ELb0ELb1ELb1ELb0ELb1ELb1ELb0ELb0ELi2ELi1ELi2ELi2ELb0EEENS1_21CollectiveEpilogueBwdISC_SD_SF_Li256ELb0ELb0ELi1EEENS1_19SingleTileSchedulerILb0ELb0ELb0ELi128EEEEEEEEEvNT_6ParamsE --------------------------
	.section	.nv.info._ZN7cutlass13device_kernelIN5flash11enable_sm90INS1_16FlashAttnBwdSm90INS1_25CollectiveMainloopBwdSm90ILi2ELi2ELi2EN4cute5tupleIJNS5_1CILi1EEES8_S8_EEENS6_IJNS7_ILi128EEESA_NS7_ILi64EEEEEENS_10bfloat16_tEfNS_4arch4Sm90ELb0ELb1ELb1ELb0ELb1ELb1ELb0ELb0ELi2ELi1ELi2ELi2ELb0EEENS1_21CollectiveEpilogueBwdISC_SD_SF_Li256ELb0ELb0ELi1EEENS1_19SingleTileSchedulerILb0ELb0ELb0ELi128EEEEEEEEEvNT_6ParamsE,"",@"SHT_CUDA_INFO"
	.sectionflags	@""
	.align	4


	//----- nvinfo : EIATTR_CUDA_API_VERSION
	.align		4
        /*0000*/ 	.byte	0x04, 0x37
        /*0002*/ 	.short	(.L_602 - .L_601)
.L_601:
        /*0004*/ 	.word	0x00000082


	//----- nvinfo : EIATTR_KPARAM_INFO
	.align		4
.L_602:
        /*0008*/ 	.byte	0x04, 0x17
        /*000a*/ 	.short	(.L_604 - .L_603)
.L_603:
        /*000c*/ 	.word	0x00000000
        /*0010*/ 	.short	0x0000
        /*0012*/ 	.short	0x0070
        /*0014*/ 	.byte	0x00, 0xf0, 0x01, 0x24


	//----- nvinfo : EIATTR_SPARSE_MMA_MASK
	.align		4
.L_604:
        /*0018*/ 	.byte	0x03, 0x50
        /*001a*/ 	.short	0x0000


	//----- nvinfo : EIATTR_MAXREG_COUNT
	.align		4
        /*001c*/ 	.byte	0x03, 0x1b
        /*001e*/ 	.short	0x00a8


	//----- nvinfo : EIATTR_NUM_BARRIERS
	.align		4
        /*0020*/ 	.byte	0x02, 0x4c
        /*0022*/ 	.byte	0x10
	.zero		1


	//----- nvinfo : EIATTR_EXTERNS
	.align		4
        /*0024*/ 	.byte	0x04, 0x0f
        /*0026*/ 	.short	(.L_606 - .L_605)


	//   ....[0]....
	.align		4
.L_605:
        /*0028*/ 	.word	index@(__assertfail)


	//----- nvinfo : EIATTR_ANNOTATIONS
	.align		4
.L_606:
        /*002c*/ 	.byte	0x04, 0x55
        /*002e*/ 	.short	(.L_608 - .L_607)


	//   ....[0]....
.L_607:
        /* <DEDUP_REMOVED lines=156> */


	//----- nvinfo : EIATTR_MERCURY_ISA_VERSION
	.align		4
.L_608:
        /*09e0*/ 	.byte	0x03, 0x5f
        /*09e2*/ 	.short	0x0101


	//----- nvinfo : EIATTR_INT_WARP_WIDE_INSTR_OFFSETS
	.align		4
        /*09e4*/ 	.byte	0x04, 0x31
        /*09e6*/ 	.short	(.L_610 - .L_609)


	//   ....[0]....
.L_609:
        /*09e8*/ 	.word	0x000001f0


	//   ....[1]....
        /*09ec*/ 	.word	0x00000220


	//   ....[2]....
        /*09f0*/ 	.word	0x00013370


	//   ....[3]....
        /*09f4*/ 	.word	0x00013960


	//   ....[4]....
        /*09f8*/ 	.word	0x00013e10


	//   ....[5]....
        /*09fc*/ 	.word	0x000140d0


	//   ....[6]....
        /*0a00*/ 	.word	0x00014330


	//   ....[7]....
        /*0a04*/ 	.word	0x000144c0


	//----- nvinfo : EIATTR_COOP_GROUP_MASK_REGIDS
	.align		4
.L_610:
        /*0a08*/ 	.byte	0x04, 0x29
        /*0a0a*/ 	.short	(.L_612 - .L_611)


	//   ....[0]....
.L_611:
        /*0a0c*/ 	.word	0xffffffff


	//   ....[1]....
        /*0a10*/ 	.word	0xffffffff


	//   ....[2]....
        /*0a14*/ 	.word	0xffffffff


	//   ....[3]....
        /*0a18*/ 	.word	0xffffffff


	//   ....[4]....
        /*0a1c*/ 	.word	0xffffffff


	//   ....[5]....
        /*0a20*/ 	.word	0xffffffff


	//   ....[6]....
        /*0a24*/ 	.word	0xffffffff


	//   ....[7]....
        /*0a28*/ 	.word	0xffffffff


	//   ....[8]....
        /*0a2c*/ 	.word	0xffffffff


	//   ....[9]....
        /*0a30*/ 	.word	0xffffffff


	//   ....[10]....
        /*0a34*/ 	.word	0xffffffff


	//   ....[11]....
        /*0a38*/ 	.word	0xffffffff


	//   ....[12]....
        /*0a3c*/ 	.word	0xffffffff


	//   ....[13]....
        /*0a40*/ 	.word	0xffffffff


	//   ....[14]....
        /*0a44*/ 	.word	0xffffffff


	//   ....[15]....
        /*0a48*/ 	.word	0xffffffff


	//   ....[16]....
        /*0a4c*/ 	.word	0xffffffff


	//   ....[17]....
        /*0a50*/ 	.word	0xffffffff


	//   ....[18]....
        /*0a54*/ 	.word	0xffffffff


	//   ....[19]....
        /*0a58*/ 	.word	0xffffffff


	//   ....[20]....
        /*0a5c*/ 	.word	0xffffffff


	//   ....[21]....
        /*0a60*/ 	.word	0xffffffff


	//   ....[22]....
        /*0a64*/ 	.word	0xffffffff


	//   ....[23]....
        /*0a68*/ 	.word	0xffffffff


	//   ....[24]....
        /*0a6c*/ 	.word	0xffffffff


	//   ....[25]....
        /*0a70*/ 	.word	0xffffffff


	//   ....[26]....
        /*0a74*/ 	.word	0xffffffff


	//   ....[27]....
        /*0a78*/ 	.word	0xffffffff


	//   ....[28]....
        /*0a7c*/ 	.word	0xffffffff


	//   ....[29]....
        /*0a80*/ 	.word	0xffffffff


	//   ....[30]....
        /*0a84*/ 	.word	0xffffffff


	//   ....[31]....
        /*0a88*/ 	.word	0xffffffff


	//   ....[32]....
        /*0a8c*/ 	.word	0xffffffff


	//   ....[33]....
        /*0a90*/ 	.word	0xffffffff


	//   ....[34]....
        /*0a94*/ 	.word	0xffffffff


	//   ....[35]....
        /*0a98*/ 	.word	0xffffffff


	//   ....[36]....
        /*0a9c*/ 	.word	0xffffffff


	//   ....[37]....
        /*0aa0*/ 	.word	0xffffffff


	//   ....[38]....
        /*0aa4*/ 	.word	0xffffffff


	//   ....[39]....
        /*0aa8*/ 	.word	0xffffffff


	//   ....[40]....
        /*0aac*/ 	.word	0xffffffff


	//   ....[41]....
        /*0ab0*/ 	.word	0xffffffff


	//   ....[42]....
        /*0ab4*/ 	.word	0xffffffff


	//   ....[43]....
        /*0ab8*/ 	.word	0xffffffff


	//   ....[44]....
        /*0abc*/ 	.word	0xffffffff


	//   ....[45]....
        /*0ac0*/ 	.word	0xffffffff


	//   ....[46]....
        /*0ac4*/ 	.word	0xffffffff


	//   ....[47]....
        /*0ac8*/ 	.word	0xffffffff


	//   ....[48]....
        /*0acc*/ 	.word	0xffffffff


	//   ....[49]....
        /*0ad0*/ 	.word	0xffffffff


	//   ....[50]....
        /*0ad4*/ 	.word	0xffffffff


	//   ....[51]....
        /*0ad8*/ 	.word	0xffffffff


	//   ....[52]....
        /*0adc*/ 	.word	0xffffffff


	//   ....[53]....
        /*0ae0*/ 	.word	0xffffffff


	//   ....[54]....
        /*0ae4*/ 	.word	0xffffffff


	//   ....[55]....
        /*0ae8*/ 	.word	0xffffffff


	//   ....[56]....
        /*0aec*/ 	.word	0xffffffff


	//   ....[57]....
        /*0af0*/ 	.word	0xffffffff


	//   ....[58]....
        /*0af4*/ 	.word	0xffffffff


	//   ....[59]....
        /*0af8*/ 	.word	0xffffffff


	//   ....[60]....
        /*0afc*/ 	.word	0xffffffff


	//   ....[61]....
        /*0b00*/ 	.word	0xffffffff


	//   ....[62]....
        /*0b04*/ 	.word	0xffffffff


	//   ....[63]....
        /*0b08*/ 	.word	0xffffffff


	//   ....[64]....
        /*0b0c*/ 	.word	0xffffffff


	//   ....[65]....
        /*0b10*/ 	.word	0xffffffff


	//   ....[66]....
        /*0b14*/ 	.word	0xffffffff


	//   ....[67]....
        /*0b18*/ 	.word	0xffffffff


	//   ....[68]....
        /*0b1c*/ 	.word	0xffffffff


	//   ....[69]....
        /*0b20*/ 	.word	0xffffffff


	//   ....[70]....
        /*0b24*/ 	.word	0xffffffff


	//   ....[71]....
        /*0b28*/ 	.word	0xffffffff


	//   ....[72]....
        /*0b2c*/ 	.word	0xffffffff


	//   ....[73]....
        /*0b30*/ 	.word	0xffffffff


	//   ....[74]....
        /*0b34*/ 	.word	0xffffffff


	//   ....[75]....
        /*0b38*/ 	.word	0xffffffff


	//   ....[76]....
        /*0b3c*/ 	.word	0xffffffff


	//   ....[77]....
        /*0b40*/ 	.word	0xffffffff


	//   ....[78]....
        /*0b44*/ 	.word	0xffffffff


	//   ....[79]....
        /*0b48*/ 	.word	0xffffffff


	//   ....[80]....
        /*0b4c*/ 	.word	0xffffffff


	//   ....[81]....
        /*0b50*/ 	.word	0xffffffff


	//   ....[82]....
        /*0b54*/ 	.word	0xffffffff


	//   ....[83]....
        /*0b58*/ 	.word	0xffffffff


	//   ....[84]....
        /*0b5c*/ 	.word	0xffffffff


	//   ....[85]....
        /*0b60*/ 	.word	0xffffffff


	//   ....[86]....
        /*0b64*/ 	.word	0xffffffff


	//   ....[87]....
        /*0b68*/ 	.word	0xffffffff


	//   ....[88]....
        /*0b6c*/ 	.word	0xffffffff


	//   ....[89]....
        /*0b70*/ 	.word	0xffffffff


	//   ....[90]....
        /*0b74*/ 	.word	0xffffffff


	//   ....[91]....
        /*0b78*/ 	.word	0xffffffff


	//   ....[92]....
        /*0b7c*/ 	.word	0xffffffff


	//   ....[93]....
        /*0b80*/ 	.word	0xffffffff


	//   ....[94]....
        /*0b84*/ 	.word	0xffffffff


	//   ....[95]....
        /*0b88*/ 	.word	0xffffffff


	//   ....[96]....
        /*0b8c*/ 	.word	0xffffffff


	//   ....[97]....
        /*0b90*/ 	.word	0xffffffff


	//   ....[98]....
        /*0b94*/ 	.word	0xffffffff


	//   ....[99]....
        /*0b98*/ 	.word	0xffffffff


	//   ....[100]....
        /*0b9c*/ 	.word	0xffffffff


	//   ....[101]....
        /*0ba0*/ 	.word	0xffffffff


	//   ....[102]....
        /*0ba4*/ 	.word	0xffffffff


	//   ....[103]....
        /*0ba8*/ 	.word	0xffffffff


	//   ....[104]....
        /*0bac*/ 	.word	0xffffffff


	//   ....[105]....
        /*0bb0*/ 	.word	0xffffffff


	//   ....[106]....
        /*0bb4*/ 	.word	0xffffffff


	//   ....[107]....
        /*0bb8*/ 	.word	0xffffffff


	//   ....[108]....
        /*0bbc*/ 	.word	0xffffffff


	//   ....[109]....
        /*0bc0*/ 	.word	0xffffffff


	//   ....[110]....
        /*0bc4*/ 	.word	0xffffffff


	//   ....[111]....
        /*0bc8*/ 	.word	0xffffffff


	//   ....[112]....
        /*0bcc*/ 	.word	0xffffffff


	//   ....[113]....
        /*0bd0*/ 	.word	0xffffffff


	//   ....[114]....
        /*0bd4*/ 	.word	0xffffffff


	//   ....[115]....
        /*0bd8*/ 	.word	0xffffffff


	//   ....[116]....
        /*0bdc*/ 	.word	0xffffffff


	//   ....[117]....
        /*0be0*/ 	.word	0xffffffff


	//   ....[118]....
        /*0be4*/ 	.word	0xffffffff


	//   ....[119]....
        /*0be8*/ 	.word	0xffffffff


	//   ....[120]....
        /*0bec*/ 	.word	0xffffffff


	//   ....[121]....
        /*0bf0*/ 	.word	0xffffffff


	//   ....[122]....
        /*0bf4*/ 	.word	0xffffffff


	//   ....[123]....
        /*0bf8*/ 	.word	0xffffffff


	//   ....[124]....
        /*0bfc*/ 	.word	0xffffffff


	//   ....[125]....
        /*0c00*/ 	.word	0xffffffff


	//   ....[126]....
        /*0c04*/ 	.word	0xffffffff


	//   ....[127]....
        /*0c08*/ 	.word	0xffffffff


	//   ....[128]....
        /*0c0c*/ 	.word	0xffffffff


	//   ....[129]....
        /*0c10*/ 	.word	0xffffffff


	//   ....[130]....
        /*0c14*/ 	.word	0xffffffff


	//   ....[131]....
        /*0c18*/ 	.word	0xffffffff


	//   ....[132]....
        /*0c1c*/ 	.word	0xffffffff


	//   ....[133]....
        /*0c20*/ 	.word	0xffffffff


	//   ....[134]....
        /*0c24*/ 	.word	0xffffffff


	//   ....[135]....
        /*0c28*/ 	.word	0xffffffff


	//   ....[136]....
        /*0c2c*/ 	.word	0xffffffff


	//   ....[137]....
        /*0c30*/ 	.word	0xffffffff


	//   ....[138]....
        /*0c34*/ 	.word	0xffffffff


	//   ....[139]....
        /*0c38*/ 	.word	0xffffffff


	//   ....[140]....
        /*0c3c*/ 	.word	0xffffffff


	//   ....[141]....
        /*0c40*/ 	.word	0xffffffff


	//   ....[142]....
        /*0c44*/ 	.word	0xffffffff


	//   ....[143]....
        /*0c48*/ 	.word	0xffffffff


	//   ....[144]....
        /*0c4c*/ 	.word	0xffffffff


	//   ....[145]....
        /*0c50*/ 	.word	0xffffffff


	//   ....[146]....
        /*0c54*/ 	.word	0xffffffff


	//   ....[147]....
        /*0c58*/ 	.word	0xffffffff


	//   ....[148]....
        /*0c5c*/ 	.word	0xffffffff


	//   ....[149]....
        /*0c60*/ 	.word	0xffffffff


	//   ....[150]....
        /*0c64*/ 	.word	0xffffffff


	//   ....[151]....
        /*0c68*/ 	.word	0xffffffff


	//   ....[152]....
        /*0c6c*/ 	.word	0xffffffff


	//   ....[153]....
        /*0c70*/ 	.word	0xffffffff


	//   ....[154]....
        /*0c74*/ 	.word	0xffffffff


	//   ....[155]....
        /*0c78*/ 	.word	0xffffffff


	//   ....[156]....
        /*0c7c*/ 	.word	0xffffffff


	//   ....[157]....
        /*0c80*/ 	.word	0xffffffff


	//   ....[158]....
        /*0c84*/ 	.word	0xffffffff


	//   ....[159]....
        /*0c88*/ 	.word	0xffffffff


	//   ....[160]....
        /*0c8c*/ 	.word	0xffffffff


	//   ....[161]....
        /*0c90*/ 	.word	0xffffffff


	//   ....[162]....
        /*0c94*/ 	.word	0xffffffff


	//   ....[163]....
        /*0c98*/ 	.word	0xffffffff


	//   ....[164]....
        /*0c9c*/ 	.word	0xffffffff


	//   ....[165]....
        /*0ca0*/ 	.word	0xffffffff


	//   ....[166]....
        /*0ca4*/ 	.word	0xffffffff


	//   ....[167]....
        /*0ca8*/ 	.word	0xffffffff


	//   ....[168]....
        /*0cac*/ 	.word	0xffffffff


	//   ....[169]....
        /*0cb0*/ 	.word	0xffffffff


	//   ....[170]....
        /*0cb4*/ 	.word	0xffffffff


	//   ....[171]....
        /*0cb8*/ 	.word	0xffffffff


	//   ....[172]....
        /*0cbc*/ 	.word	0xffffffff


	//   ....[173]....
        /*0cc0*/ 	.word	0xffffffff


	//   ....[174]....
        /*0cc4*/ 	.word	0xffffffff


	//   ....[175]....
        /*0cc8*/ 	.word	0xffffffff


	//   ....[176]....
        /*0ccc*/ 	.word	0xffffffff


	//   ....[177]....
        /*0cd0*/ 	.word	0xffffffff


	//   ....[178]....
        /*0cd4*/ 	.word	0xffffffff


	//   ....[179]....
        /*0cd8*/ 	.word	0xffffffff


	//   ....[180]....
        /*0cdc*/ 	.word	0xffffffff


	//   ....[181]....
        /*0ce0*/ 	.word	0xffffffff


	//   ....[182]....
        /*0ce4*/ 	.word	0xffffffff


	//   ....[183]....
        /*0ce8*/ 	.word	0xffffffff


	//   ....[184]....
        /*0cec*/ 	.word	0xffffffff


	//   ....[185]....
        /*0cf0*/ 	.word	0xffffffff


	//   ....[186]....
        /*0cf4*/ 	.word	0xffffffff


	//   ....[187]....
        /*0cf8*/ 	.word	0xffffffff


	//   ....[188]....
        /*0cfc*/ 	.word	0xffffffff


	//   ....[189]....
        /*0d00*/ 	.word	0xffffffff


	//   ....[190]....
        /*0d04*/ 	.word	0xffffffff


	//   ....[191]....
        /*0d08*/ 	.word	0xffffffff


	//   ....[192]....
        /*0d0c*/ 	.word	0xffffffff


	//   ....[193]....
        /*0d10*/ 	.word	0xffffffff


	//   ....[194]....
        /*0d14*/ 	.word	0xffffffff


	//   ....[195]....
        /*0d18*/ 	.word	0xffffffff


	//   ....[196]....
        /*0d1c*/ 	.word	0xffffffff


	//   ....[197]....
        /*0d20*/ 	.word	0xffffffff


	//   ....[198]....
        /*0d24*/ 	.word	0xffffffff


	//   ....[199]....
        /*0d28*/ 	.word	0xffffffff


	//   ....[200]....
        /*0d2c*/ 	.word	0xffffffff


	//   ....[201]....
        /*0d30*/ 	.word	0xffffffff


	//   ....[202]....
        /*0d34*/ 	.word	0xffffffff


	//   ....[203]....
        /*0d38*/ 	.word	0xffffffff


	//   ....[204]....
        /*0d3c*/ 	.word	0xffffffff


	//   ....[205]....
        /*0d40*/ 	.word	0xffffffff


	//   ....[206]....
        /*0d44*/ 	.word	0xffffffff


	//   ....[207]....
        /*0d48*/ 	.word	0xffffffff


	//   ....[208]....
        /*0d4c*/ 	.word	0xffffffff


	//   ....[209]....
        /*0d50*/ 	.word	0x0500000f


	//   ....[210]....
        /*0d54*/ 	.word	0x0500000f


	//   ....[211]....
        /*0d58*/ 	.word	0x0500000f


	//   ....[212]....
        /*0d5c*/ 	.word	0x0500000f


	//----- nvinfo : EIATTR_COOP_GROUP_INSTR_OFFSETS
	.align		4
.L_612:
        /*0d60*/ 	.byte	0x04, 0x28
        /*0d62*/ 	.short	(.L_614 - .L_613)


	//   ....[0]....
.L_613:
        /*0d64*/ 	.word	0x00000070


	//   ....[1]....
        /*0d68*/ 	.word	0x00000200


	//   ....[2]....
        /*0d6c*/ 	.word	0x00000250


	//   ....[3]....
        /*0d70*/ 	.word	0x00000440


	//   ....[4]....
        /*0d74*/ 	.word	0x00000670


	//   ....[5]....
        /*0d78*/ 	.word	0x00000fc0


	//   ....[6]....
        /*0d7c*/ 	.word	0x000030e0


	//   ....[7]....
        /*0d80*/ 	.word	0x00003740


	//   ....[8]....
        /*0d84*/ 	.word	0x00003970


	//   ....[9]....
        /*0d88*/ 	.word	0x000039a0


	//   ....[10]....
        /*0d8c*/ 	.word	0x000039d0


	//   ....[11]....
        /*0d90*/ 	.word	0x00003a10


	//   ....[12]....
        /*0d94*/ 	.word	0x00003a50


	//   ....[13]....
        /*0d98*/ 	.word	0x00003b30


	//   ....[14]....
        /*0d9c*/ 	.word	0x00003b70


	//   ....[15]....
        /*0da0*/ 	.word	0x00003ba0


	//   ....[16]....
        /*0da4*/ 	.word	0x00003bc0


	//   ....[17]....
        /*0da8*/ 	.word	0x00003bd0


	//   ....[18]....
        /*0dac*/ 	.word	0x00003c00


	//   ....[19]....
        /*0db0*/ 	.word	0x00003c70


	//   ....[20]....
        /*0db4*/ 	.word	0x00003cb0


	//   ....[21]....
        /*0db8*/ 	.word	0x00003cf0


	//   ....[22]....
        /*0dbc*/ 	.word	0x00003d30


	//   ....[23]....
        /*0dc0*/ 	.word	0x00003d70


	//   ....[24]....
        /*0dc4*/ 	.word	0x00003e60


	//   ....[25]....
        /*0dc8*/ 	.word	0x00003ec0


	//   ....[26]....
        /*0dcc*/ 	.word	0x00003ef0


	//   ....[27]....
        /*0dd0*/ 	.word	0x00003f50


	//   ....[28]....
        /*0dd4*/ 	.word	0x00003f90


	//   ....[29]....
        /*0dd8*/ 	.word	0x00003fb0


	//   ....[30]....
        /*0ddc*/ 	.word	0x00003fe0


	//   ....[31]....
        /*0de0*/ 	.word	0x00004010


	//   ....[32]....
        /*0de4*/ 	.word	0x00004030


	//   ....[33]....
        /*0de8*/ 	.word	0x00004140


	//   ....[34]....
        /*0dec*/ 	.word	0x00004180


	//   ....[35]....
        /*0df0*/ 	.word	0x000041c0


	//   ....[36]....
        /*0df4*/ 	.word	0x000041f0


	//   ....[37]....
        /*0df8*/ 	.word	0x00004210


	//   ....[38]....
        /*0dfc*/ 	.word	0x00004290


	//   ....[39]....
        /*0e00*/ 	.word	0x000042d0


	//   ....[40]....
        /*0e04*/ 	.word	0x00004300


	//   ....[41]....
        /*0e08*/ 	.word	0x00004340


	//   ....[42]....
        /*0e0c*/ 	.word	0x00004360


	//   ....[43]....
        /*0e10*/ 	.word	0x00004380


	//   ....[44]....
        /*0e14*/ 	.word	0x00004390


	//   ....[45]....
        /*0e18*/ 	.word	0x000043e0


	//   ....[46]....
        /*0e1c*/ 	.word	0x00004440


	//   ....[47]....
        /*0e20*/ 	.word	0x00004480


	//   ....[48]....
        /*0e24*/ 	.word	0x00004560


	//   ....[49]....
        /*0e28*/ 	.word	0x00004630


	//   ....[50]....
        /*0e2c*/ 	.word	0x00004640


	//   ....[51]....
        /*0e30*/ 	.word	0x00004710


	//   ....[52]....
        /*0e34*/ 	.word	0x00004740


	//   ....[53]....
        /*0e38*/ 	.word	0x00004780


	//   ....[54]....
        /*0e3c*/ 	.word	0x00004870


	//   ....[55]....
        /*0e40*/ 	.word	0x00004a50


	//   ....[56]....
        /*0e44*/ 	.word	0x00004a90


	//   ....[57]....
        /*0e48*/ 	.word	0x00004b00


	//   ....[58]....
        /*0e4c*/ 	.word	0x00004b40


	//   ....[59]....
        /*0e50*/ 	.word	0x00004b80


	//   ....[60]....
        /*0e54*/ 	.word	0x00004c00


	//   ....[61]....
        /*0e58*/ 	.word	0x00004c40


	//   ....[62]....
        /*0e5c*/ 	.word	0x00004d60


	//   ....[63]....
        /*0e60*/ 	.word	0x00004ec0


	//   ....[64]....
        /*0e64*/ 	.word	0x00004ef0


	//   ....[65]....
        /*0e68*/ 	.word	0x00004f10


	//   ....[66]....
        /*0e6c*/ 	.word	0x00004f50


	//   ....[67]....
        /*0e70*/ 	.word	0x00004f70


	//   ....[68]....
        /*0e74*/ 	.word	0x00004f80


	//   ....[69]....
        /*0e78*/ 	.word	0x00005000


	//   ....[70]....
        /*0e7c*/ 	.word	0x00008260


	//   ....[71]....
        /*0e80*/ 	.word	0x00008270


	//   ....[72]....
        /*0e84*/ 	.word	0x00008280


	//   ....[73]....
        /*0e88*/ 	.word	0x000082d0


	//   ....[74]....
        /*0e8c*/ 	.word	0x000082e0


	//   ....[75]....
        /*0e90*/ 	.word	0x00008360


	//   ....[76]....
        /*0e94*/ 	.word	0x000083f0


	//   ....[77]....
        /*0e98*/ 	.word	0x000084d0


	//   ....[78]....
        /*0e9c*/ 	.word	0x000084f0


	//   ....[79]....
        /*0ea0*/ 	.word	0x00008510


	//   ....[80]....
        /*0ea4*/ 	.word	0x000085a0


	//   ....[81]....
        /*0ea8*/ 	.word	0x00008610


	//   ....[82]....
        /*0eac*/ 	.word	0x00008670


	//   ....[83]....
        /*0eb0*/ 	.word	0x000086d0


	//   ....[84]....
        /*0eb4*/ 	.word	0x00008760


	//   ....[85]....
        /*0eb8*/ 	.word	0x00008780


	//   ....[86]....
        /*0ebc*/ 	.word	0x000087c0


	//   ....[87]....
        /*0ec0*/ 	.word	0x00008800


	//   ....[88]....
        /*0ec4*/ 	.word	0x00008810


	//   ....[89]....
        /*0ec8*/ 	.word	0x000088c0


	//   ....[90]....
        /*0ecc*/ 	.word	0x00008970


	//   ....[91]....
        /*0ed0*/ 	.word	0x000089a0


	//   ....[92]....
        /*0ed4*/ 	.word	0x000089d0


	//   ....[93]....
        /*0ed8*/ 	.word	0x00008a10


	//   ....[94]....
        /*0edc*/ 	.word	0x00008a40


	//   ....[95]....
        /*0ee0*/ 	.word	0x00008a80


	//   ....[96]....
        /*0ee4*/ 	.word	0x00008ab0


	//   ....[97]....
        /*0ee8*/ 	.word	0x00008b30


	//   ....[98]....
        /*0eec*/ 	.word	0x00008b90


	//   ....[99]....
        /*0ef0*/ 	.word	0x00008bf0


	//   ....[100]....
        /*0ef4*/ 	.word	0x00008c50


	//   ....[101]....
        /*0ef8*/ 	.word	0x00008d10


	//   ....[102]....
        /*0efc*/ 	.word	0x00008d50


	//   ....[103]....
        /*0f00*/ 	.word	0x00008f40


	//   ....[104]....
        /*0f04*/ 	.word	0x00008f50


	//   ....[105]....
        /*0f08*/ 	.word	0x00008f80


	//   ....[106]....
        /*0f0c*/ 	.word	0x000090f0


	//   ....[107]....
        /*0f10*/ 	.word	0x00009200


	//   ....[108]....
        /*0f14*/ 	.word	0x00009280


	//   ....[109]....
        /*0f18*/ 	.word	0x000092c0


	//   ....[110]....
        /*0f1c*/ 	.word	0x00009540


	//   ....[111]....
        /*0f20*/ 	.word	0x00009570


	//   ....[112]....
        /*0f24*/ 	.word	0x000095e0


	//   ....[113]....
        /*0f28*/ 	.word	0x00009610


	//   ....[114]....
        /*0f2c*/ 	.word	0x00009640


	//   ....[115]....
        /*0f30*/ 	.word	0x00009670


	//   ....[116]....
        /*0f34*/ 	.word	0x00009690


	//   ....[117]....
        /*0f38*/ 	.word	0x000098c0


	//   ....[118]....
        /*0f3c*/ 	.word	0x00009910


	//   ....[119]....
        /*0f40*/ 	.word	0x00009b40


	//   ....[120]....
        /*0f44*/ 	.word	0x00009b50


	//   ....[121]....
        /*0f48*/ 	.word	0x00009b60


	//   ....[122]....
        /*0f4c*/ 	.word	0x00009b70


	//   ....[123]....
        /*0f50*/ 	.word	0x00009b80


	//   ....[124]....
        /*0f54*/ 	.word	0x00009b90


	//   ....[125]....
        /*0f58*/ 	.word	0x00009ba0


	//   ....[126]....
        /*0f5c*/ 	.word	0x00009f10


	//   ....[127]....
        /*0f60*/ 	.word	0x00009f20


	//   ....[128]....
        /*0f64*/ 	.word	0x00009f30


	//   ....[129]....
        /*0f68*/ 	.word	0x00009f40


	//   ....[130]....
        /*0f6c*/ 	.word	0x00009f50


	//   ....[131]....
        /*0f70*/ 	.word	0x00009f60


	//   ....[132]....
        /*0f74*/ 	.word	0x00009f70


	//   ....[133]....
        /*0f78*/ 	.word	0x00009f80


	//   ....[134]....
        /*0f7c*/ 	.word	0x0000d5c0


	//   ....[135]....
        /*0f80*/ 	.word	0x0000df60


	//   ....[136]....
        /*0f84*/ 	.word	0x0000dfa0


	//   ....[137]....
        /*0f88*/ 	.word	0x0000dfe0


	//   ....[138]....
        /*0f8c*/ 	.word	0x0000e030


	//   ....[139]....
        /*0f90*/ 	.word	0x0000e040


	//   ....[140]....
        /*0f94*/ 	.word	0x0000e0c0


	//   ....[141]....
        /*0f98*/ 	.word	0x0000e0f0


	//   ....[142]....
        /*0f9c*/ 	.word	0x0000e100


	//   ....[143]....
        /*0fa0*/ 	.word	0x0000e110


	//   ....[144]....
        /*0fa4*/ 	.word	0x0000e160


	//   ....[145]....
        /*0fa8*/ 	.word	0x0000e170


	//   ....[146]....
        /*0fac*/ 	.word	0x0000e290


	//   ....[147]....
        /*0fb0*/ 	.word	0x0000e2d0


	//   ....[148]....
        /*0fb4*/ 	.word	0x0000e2f0


	//   ....[149]....
        /*0fb8*/ 	.word	0x0000e300


	//   ....[150]....
        /*0fbc*/ 	.word	0x0000e340


	//   ....[151]....
        /*0fc0*/ 	.word	0x0000e3d0


	//   ....[152]....
        /*0fc4*/ 	.word	0x0000e4d0


	//   ....[153]....
        /*0fc8*/ 	.word	0x0000e510


	//   ....[154]....
        /*0fcc*/ 	.word	0x0000e520


	//   ....[155]....
        /*0fd0*/ 	.word	0x0000e550


	//   ....[156]....
        /*0fd4*/ 	.word	0x0000e560


	//   ....[157]....
        /*0fd8*/ 	.word	0x0000e570


	//   ....[158]....
        /*0fdc*/ 	.word	0x0000e590


	//   ....[159]....
        /*0fe0*/ 	.word	0x0000e5c0


	//   ....[160]....
        /*0fe4*/ 	.word	0x0000e5e0


	//   ....[161]....
        /*0fe8*/ 	.word	0x0000e610


	//   ....[162]....
        /*0fec*/ 	.word	0x0000e640


	//   ....[163]....
        /*0ff0*/ 	.word	0x0000e6f0


	//   ....[164]....
        /*0ff4*/ 	.word	0x0000e720


	//   ....[165]....
        /*0ff8*/ 	.word	0x0000e740


	//   ....[166]....
        /*0ffc*/ 	.word	0x0000e780


	//   ....[167]....
        /*1000*/ 	.word	0x0000e7c0


	//   ....[168]....
        /*1004*/ 	.word	0x0000e7e0


	//   ....[169]....
        /*1008*/ 	.word	0x0000e830


	//   ....[170]....
        /*100c*/ 	.word	0x0000e840


	//   ....[171]....
        /*1010*/ 	.word	0x0000e870


	//   ....[172]....
        /*1014*/ 	.word	0x0000e940


	//   ....[173]....
        /*1018*/ 	.word	0x0000e960


	//   ....[174]....
        /*101c*/ 	.word	0x0000e990


	//   ....[175]....
        /*1020*/ 	.word	0x0000ec60


	//   ....[176]....
        /*1024*/ 	.word	0x0000ece0


	//   ....[177]....
        /*1028*/ 	.word	0x0000ed10


	//   ....[178]....
        /*102c*/ 	.word	0x0000ed20


	//   ....[179]....
        /*1030*/ 	.word	0x0000eda0


	//   ....[180]....
        /*1034*/ 	.word	0x0000ee00


	//   ....[181]....
        /*1038*/ 	.word	0x0000ef20


	//   ....[182]....
        /*103c*/ 	.word	0x0000f020


	//   ....[183]....
        /*1040*/ 	.word	0x0000f140


	//   ....[184]....
        /*1044*/ 	.word	0x0000f170


	//   ....[185]....
        /*1048*/ 	.word	0x0000f190


	//   ....[186]....
        /*104c*/ 	.word	0x0000f1b0


	//   ....[187]....
        /*1050*/ 	.word	0x0000f210


	//   ....[188]....
        /*1054*/ 	.word	0x0000f220


	//   ....[189]....
        /*1058*/ 	.word	0x0000f240


	//   ....[190]....
        /*105c*/ 	.word	0x0000f6c0


	//   ....[191]....
        /*1060*/ 	.word	0x0000f6f0


	//   ....[192]....
        /*1064*/ 	.word	0x0000f700


	//   ....[193]....
        /*1068*/ 	.word	0x0000f710


	//   ....[194]....
        /*106c*/ 	.word	0x0000f720


	//   ....[195]....
        /*1070*/ 	.word	0x0000f730


	//   ....[196]....
        /*1074*/ 	.word	0x0000f740


	//   ....[197]....
        /*1078*/ 	.word	0x0000f760


	//   ....[198]....
        /*107c*/ 	.word	0x00011b20


	//   ....[199]....
        /*1080*/ 	.word	0x00012a20


	//   ....[200]....
        /*1084*/ 	.word	0x00012f70


	//   ....[201]....
        /*1088*/ 	.word	0x000132a0


	//   ....[202]....
        /*108c*/ 	.word	0x000135e0


	//   ....[203]....
        /*1090*/ 	.word	0x00013890


	//   ....[204]....
        /*1094*/ 	.word	0x00013ad0


	//   ....[205]....
        /*1098*/ 	.word	0x00013d40


	//   ....[206]....
        /*109c*/ 	.word	0x00014010


	//   ....[207]....
        /*10a0*/ 	.word	0x00014230


	//   ....[208]....
        /*10a4*/ 	.word	0x000143c0


	//   ....[209]....
        /*10a8*/ 	.word	0x000162e0


	//   ....[210]....
        /*10ac*/ 	.word	0x00016570


	//   ....[211]....
        /*10b0*/ 	.word	0x000165e0


	//   ....[212]....
        /*10b4*/ 	.word	0x00016650


	//----- nvinfo : EIATTR_REG_RECONFIG
	.align		4
.L_614:
        /*10b8*/ 	.byte	0x01, 0x54
	.zero		2


	//----- nvinfo : EIATTR_SYSCALL_OFFSETS
	.align		4
        /*10bc*/ 	.byte	0x04, 0x46
        /*10be*/ 	.short	(.L_616 - .L_615)


	//   ....[0]....
.L_615:
        /*10c0*/ 	.word	0x00000c20


	//   ....[1]....
        /*10c4*/ 	.word	0x00000d10


	//   ....[2]....
        /*10c8*/ 	.word	0x00000e70


	//   ....[3]....
        /*10cc*/ 	.word	0x00000f60


	//   ....[4]....
        /*10d0*/ 	.word	0x000114f0


	//   ....[5]....
        /*10d4*/ 	.word	0x00011620


	//   ....[6]....
        /*10d8*/ 	.word	0x00011740


	//   ....[7]....
        /*10dc*/ 	.word	0x00011860


	//----- nvinfo : EIATTR_MBARRIER_INSTR_OFFSETS
	.align		4
.L_616:
        /*10e0*/ 	.byte	0x04, 0x39
        /*10e2*/ 	.short	(.L_618 - .L_617)


	//   ....[0]....
.L_617:
        /*10e4*/ 	.word	0x000002f0
        /*10e8*/ 	.word	0x000000ff
        /*10ec*/ 	.word	0x00030c00
        /*10f0*/ 	.short	0x0100
        /*10f2*/ 	.byte	0x06
	.zero		1


	//   ....[1]....
        /*10f4*/ 	.word	0x000003f0
        /*10f8*/ 	.word	0x000000ff
        /*10fc*/ 	.word	0x00030c10
        /*1100*/ 	.short	0x0100
        /*1102*/ 	.byte	0x08
	.zero		1


	//   ....[2]....
        /*1104*/ 	.word	0x00000400
        /*1108*/ 	.word	0x000000ff
        /*110c*/ 	.word	0x00030c20
        /*1110*/ 	.short	0x0100
        /*1112*/ 	.byte	0x08
	.zero		1


	//   ....[3]....
        /*1114*/ 	.word	0x00000410
        /*1118*/ 	.word	0x000000ff
        /*111c*/ 	.word	0x00030c18
        /*1120*/ 	.short	0x0100
        /*1122*/ 	.byte	0x08
	.zero		1


	//   ....[4]....
        /*1124*/ 	.word	0x00000420
        /*1128*/ 	.word	0x000000ff
        /*112c*/ 	.word	0x00030c28
        /*1130*/ 	.short	0x0100
        /*1132*/ 	.byte	0x08
	.zero		1


	//   ....[5]....
        /*1134*/ 	.word	0x00000550
        /*1138*/ 	.word	0x000000ff
        /*113c*/ 	.word	0x00030c30
        /*1140*/ 	.short	0x0100
        /*1142*/ 	.byte	0x08
	.zero		1


	//   ....[6]....
        /*1144*/ 	.word	0x00000560
        /*1148*/ 	.word	0x000000ff
        /*114c*/ 	.word	0x00030c40
        /*1150*/ 	.short	0x0100
        /*1152*/ 	.byte	0x08
	.zero		1


	//   ....[7]....
        /*1154*/ 	.word	0x00000570
        /*1158*/ 	.word	0x000000ff
        /*115c*/ 	.word	0x00030c38
        /*1160*/ 	.short	0x0100
        /*1162*/ 	.byte	0x08
	.zero		1


	//   ....[8]....
        /*1164*/ 	.word	0x00000580
        /*1168*/ 	.word	0x000000ff
        /*116c*/ 	.word	0x00030c48
        /*1170*/ 	.short	0x0100
        /*1172*/ 	.byte	0x08
	.zero		1


	//   ....[9]....
        /*1174*/ 	.word	0x00001000
        /*1178*/ 	.word	0x00000010
        /*117c*/ 	.word	0x00030c00
        /*1180*/ 	.short	0x010a
        /*1182*/ 	.byte	0x3f
	.zero		1


	//   ....[10]....
        /*1184*/ 	.word	0x00001130
        /*1188*/ 	.word	0x00000010
        /*118c*/ 	.word	0x00030c00
        /*1190*/ 	.short	0x010a
        /*1192*/ 	.byte	0x3f
	.zero		1


	//   ....[11]....
        /*1194*/ 	.word	0x00001a30
        /*1198*/ 	.word	0x00000006
        /*119c*/ 	.word	0x00030c10
        /*11a0*/ 	.short	0x010a
        /*11a2*/ 	.byte	0x3f
	.zero		1


	//   ....[12]....
        /*11a4*/ 	.word	0x00001aa0
        /*11a8*/ 	.word	0x00000006
        /*11ac*/ 	.word	0x00030c10
        /*11b0*/ 	.short	0x010a
        /*11b2*/ 	.byte	0x3f
	.zero		1


	//   ....[13]....
        /*11b4*/ 	.word	0x00001ed0
        /*11b8*/ 	.word	0x00000006
        /*11bc*/ 	.word	0x00030c30
        /*11c0*/ 	.short	0x010a
        /*11c2*/ 	.byte	0x3f
	.zero		1


	//   ....[14]....
        /*11c4*/ 	.word	0x00001f10
        /*11c8*/ 	.word	0x00000006
        /*11cc*/ 	.word	0x00030c30
        /*11d0*/ 	.short	0x010a
        /*11d2*/ 	.byte	0x3f
	.zero		1


	//   ....[15]....
        /*11d4*/ 	.word	0x000065d0
        /*11d8*/ 	.word	0x00000005
        /*11dc*/ 	.word	0x00000000
        /*11e0*/ 	.short	0x0101
        /*11e2*/ 	.byte	0x3f
	.zero		1


	//   ....[16]....
        /*11e4*/ 	.word	0x00006a20
        /*11e8*/ 	.word	0x00000006
        /*11ec*/ 	.word	0x00000000
        /*11f0*/ 	.short	0x0101
        /*11f2*/ 	.byte	0x3f
	.zero		1


	//   ....[17]....
        /*11f4*/ 	.word	0x00007360
        /*11f8*/ 	.word	0x00000006
        /*11fc*/ 	.word	0x00030c10
        /*1200*/ 	.short	0x010a
        /*1202*/ 	.byte	0x3f
	.zero		1


	//   ....[18]....
        /*1204*/ 	.word	0x000073e0
        /*1208*/ 	.word	0x00000006
        /*120c*/ 	.word	0x00030c10
        /*1210*/ 	.short	0x010a
        /*1212*/ 	.byte	0x3f
	.zero		1


	//   ....[19]....
        /*1214*/ 	.word	0x000077f0
        /*1218*/ 	.word	0x00000006
        /*121c*/ 	.word	0x00030c30
        /*1220*/ 	.short	0x010a
        /*1222*/ 	.byte	0x3f
	.zero		1


	//   ....[20]....
        /*1224*/ 	.word	0x00007830
        /*1228*/ 	.word	0x00000006
        /*122c*/ 	.word	0x00030c30
        /*1230*/ 	.short	0x010a
        /*1232*/ 	.byte	0x3f
	.zero		1


	//   ....[21]....
        /*1234*/ 	.word	0x0000b480
        /*1238*/ 	.word	0x00000005
        /*123c*/ 	.word	0x00000000
        /*1240*/ 	.short	0x0101
        /*1242*/ 	.byte	0x3f
	.zero		1


	//   ....[22]....
        /*1244*/ 	.word	0x0000b8d0
        /*1248*/ 	.word	0x00000006
        /*124c*/ 	.word	0x00000000
        /*1250*/ 	.short	0x0101
        /*1252*/ 	.byte	0x3f
	.zero		1


	//   ....[23]....
        /*1254*/ 	.word	0x0000c0e0
        /*1258*/ 	.word	0x00000006
        /*125c*/ 	.word	0x00030c10
        /*1260*/ 	.short	0x010a
        /*1262*/ 	.byte	0x3f
	.zero		1


	//   ....[24]....
        /*1264*/ 	.word	0x0000c160
        /*1268*/ 	.word	0x00000006
        /*126c*/ 	.word	0x00030c10
        /*1270*/ 	.short	0x010a
        /*1272*/ 	.byte	0x3f
	.zero		1


	//   ....[25]....
        /*1274*/ 	.word	0x0000c590
        /*1278*/ 	.word	0x00000006
        /*127c*/ 	.word	0x00030c30
        /*1280*/ 	.short	0x010a
        /*1282*/ 	.byte	0x3f
	.zero		1


	//   ....[26]....
        /*1284*/ 	.word	0x0000c5d0
        /*1288*/ 	.word	0x00000006
        /*128c*/ 	.word	0x00030c30
        /*1290*/ 	.short	0x010a
        /*1292*/ 	.byte	0x3f
	.zero		1


	//   ....[27]....
        /*1294*/ 	.word	0x00010cc0
        /*1298*/ 	.word	0x00000005
        /*129c*/ 	.word	0x00000000
        /*12a0*/ 	.short	0x0101
        /*12a2*/ 	.byte	0x3f
	.zero		1


	//   ....[28]....
        /*12a4*/ 	.word	0x00011140
        /*12a8*/ 	.word	0x00000006
        /*12ac*/ 	.word	0x00000000
        /*12b0*/ 	.short	0x0101
        /*12b2*/ 	.byte	0x3f
	.zero		1


	//   ....[29]....
        /*12b4*/ 	.word	0x00014a30
        /*12b8*/ 	.word	0x00000010
        /*12bc*/ 	.word	0x00030c20
        /*12c0*/ 	.short	0x010a
        /*12c2*/ 	.byte	0x3f
	.zero		1


	//   ....[30]....
        /*12c4*/ 	.word	0x00015000
        /*12c8*/ 	.word	0x00000010
        /*12cc*/ 	.word	0x00030c40
        /*12d0*/ 	.short	0x010a
        /*12d2*/ 	.byte	0x3f
	.zero		1


	//   ....[31]....
        /*12d4*/ 	.word	0x00015230
        /*12d8*/ 	.word	0x00000010
        /*12dc*/ 	.word	0x00030c28
        /*12e0*/ 	.short	0x010a
        /*12e2*/ 	.byte	0x3f
	.zero		1


	//   ....[32]....
        /*12e4*/ 	.word	0x00015460
        /*12e8*/ 	.word	0x00000010
        /*12ec*/ 	.word	0x00030c48
        /*12f0*/ 	.short	0x010a
        /*12f2*/ 	.byte	0x3f
	.zero		1


	//   ....[33]....
        /*12f4*/ 	.word	0x00015640
        /*12f8*/ 	.word	0x00000010
        /*12fc*/ 	.word	0x00030c20
        /*1300*/ 	.short	0x010a
        /*1302*/ 	.byte	0x3f
	.zero		1


	//   ....[34]....
        /*1304*/ 	.word	0x000158f0
        /*1308*/ 	.word	0x00000010
        /*130c*/ 	.word	0x00030c40
        /*1310*/ 	.short	0x010a
        /*1312*/ 	.byte	0x3f
	.zero		1


	//   ....[35]....
        /*1314*/ 	.word	0x00015af0
        /*1318*/ 	.word	0x00000010
        /*131c*/ 	.word	0x00030c28
        /*1320*/ 	.short	0x010a
        /*1322*/ 	.byte	0x3f
	.zero		1


	//   ....[36]....
        /*1324*/ 	.word	0x00015d70
        /*1328*/ 	.word	0x00000003
        /*132c*/ 	.word	0x00030c40
        /*1330*/ 	.short	0x010a
        /*1332*/ 	.byte	0x3f
	.zero		1


	//   ....[37]....
        /*1334*/ 	.word	0x00016140
        /*1338*/ 	.word	0x00000006
        /*133c*/ 	.word	0x00000000
        /*1340*/ 	.short	0x010a
        /*1342*/ 	.byte	0x3f
	.zero		1


	//   ....[38]....
        /*1344*/ 	.word	0x000161a0
        /*1348*/ 	.word	0x00000003
        /*134c*/ 	.word	0x00000000
        /*1350*/ 	.short	0x010a
        /*1352*/ 	.byte	0x3f
	.zero		1


	//   ....[39]....
        /*1354*/ 	.word	0x00016200
        /*1358*/ 	.word	0x00000002
        /*135c*/ 	.word	0x00000000
        /*1360*/ 	.short	0x010a
        /*1362*/ 	.byte	0x3f
	.zero		1


	//   ....[40]....
        /*1364*/ 	.word	0x00016230
        /*1368*/ 	.word	0x00000003
        /*136c*/ 	.word	0x00000000
        /*1370*/ 	.short	0x010a
        /*1372*/ 	.byte	0x3f
	.zero		1


	//   ....[41]....
        /*1374*/ 	.word	0x00016310
        /*1378*/ 	.word	0x00000010
        /*137c*/ 	.word	0x00030c00
        /*1380*/ 	.short	0x010a
        /*1382*/ 	.byte	0x3f
	.zero		1


	//   ....[42]....
        /*1384*/ 	.word	0x00016360
        /*1388*/ 	.word	0x00000006
        /*138c*/ 	.word	0x00030c10
        /*1390*/ 	.short	0x010a
        /*1392*/ 	.byte	0x3f
	.zero		1


	//   ....[43]....
        /*1394*/ 	.word	0x000163b0
        /*1398*/ 	.word	0x00000006
        /*139c*/ 	.word	0x00030c30
        /*13a0*/ 	.short	0x010a
        /*13a2*/ 	.byte	0x3f
	.zero		1


	//   ....[44]....
        /*13a4*/ 	.word	0x00016400
        /*13a8*/ 	.word	0x00000006
        /*13ac*/ 	.word	0x00030c10
        /*13b0*/ 	.short	0x010a
        /*13b2*/ 	.byte	0x3f
	.zero		1


	//   ....[45]....
        /*13b4*/ 	.word	0x00016450
        /*13b8*/ 	.word	0x00000006
        /*13bc*/ 	.word	0x00030c30
        /*13c0*/ 	.short	0x010a
        /*13c2*/ 	.byte	0x3f
	.zero		1


	//   ....[46]....
        /*13c4*/ 	.word	0x000164a0
        /*13c8*/ 	.word	0x00000006
        /*13cc*/ 	.word	0x00030c10
        /*13d0*/ 	.short	0x010a
        /*13d2*/ 	.byte	0x3f
	.zero		1


	//   ....[47]....
        /*13d4*/ 	.word	0x000164f0
        /*13d8*/ 	.word	0x00000006
        /*13dc*/ 	.word	0x00030c30
        /*13e0*/ 	.short	0x010a
        /*13e2*/ 	.byte	0x3f
	.zero		1


	//   ....[48]....
        /*13e4*/ 	.word	0x00016690
        /*13e8*/ 	.word	0x00000010
        /*13ec*/ 	.word	0x00030c20
        /*13f0*/ 	.short	0x010a
        /*13f2*/ 	.byte	0x3f
	.zero		1


	//   ....[49]....
        /*13f4*/ 	.word	0x000166e0
        /*13f8*/ 	.word	0x00000010
        /*13fc*/ 	.word	0x00030c40
        /*1400*/ 	.short	0x010a
        /*1402*/ 	.byte	0x3f
	.zero		1


	//   ....[50]....
        /*1404*/ 	.word	0x00016730
        /*1408*/ 	.word	0x00000010
        /*140c*/ 	.word	0x00030c28
        /*1410*/ 	.short	0x010a
        /*1412*/ 	.byte	0x3f
	.zero		1


	//   ....[51]....
        /*1414*/ 	.word	0x00016780
        /*1418*/ 	.word	0x00000010
        /*141c*/ 	.word	0x00030c48
        /*1420*/ 	.short	0x010a
        /*1422*/ 	.byte	0x3f
	.zero		1


	//   ....[52]....
        /*1424*/ 	.word	0x000167e0
        /*1428*/ 	.word	0x00000010
        /*142c*/ 	.word	0x00030c20
        /*1430*/ 	.short	0x010a
        /*1432*/ 	.byte	0x3f
	.zero		1


	//   ....[53]....
        /*1434*/ 	.word	0x00016830
        /*1438*/ 	.word	0x00000010
        /*143c*/ 	.word	0x00030c40
        /*1440*/ 	.short	0x010a
        /*1442*/ 	.byte	0x3f
	.zero		1


	//   ....[54]....
        /*1444*/ 	.word	0x00016880
        /*1448*/ 	.word	0x00000010
        /*144c*/ 	.word	0x00030c28
        /*1450*/ 	.short	0x010a
        /*1452*/ 	.byte	0x3f
	.zero		1


	//   ....[55]....
        /*1454*/ 	.word	0x000168d0
        /*1458*/ 	.word	0x00000003
        /*145c*/ 	.word	0x00030c40
        /*1460*/ 	.short	0x010a
        /*1462*/ 	.byte	0x3f
	.zero		1


	//   ....[56]....
        /*1464*/ 	.word	0x000169a0
        /*1468*/ 	.word	0x00000006
        /*146c*/ 	.word	0x00000000
        /*1470*/ 	.short	0x010a
        /*1472*/ 	.byte	0x3f
	.zero		1


	//   ....[57]....
        /*1474*/ 	.word	0x000169f0
        /*1478*/ 	.word	0x00000003
        /*147c*/ 	.word	0x00000000
        /*1480*/ 	.short	0x010a
        /*1482*/ 	.byte	0x3f
	.zero		1


	//   ....[58]....
        /*1484*/ 	.word	0x00016a40
        /*1488*/ 	.word	0x00000002
        /*148c*/ 	.word	0x00000000
        /*1490*/ 	.short	0x010a
        /*1492*/ 	.byte	0x3f
	.zero		1


	//----- nvinfo : EIATTR_NUM_MBARRIERS
	.align		4
.L_618:
        /*1494*/ 	.byte	0x03, 0x38
        /*1496*/ 	.short	0x0009


	//----- nvinfo : EIATTR_EXIT_INSTR_OFFSETS
	.align		4
        /*1498*/ 	.byte	0x04, 0x1c
        /*149a*/ 	.short	(.L_620 - .L_619)


	//   ....[0]....
.L_619:
        /*149c*/ 	.word	0x00016280


	//----- nvinfo : EIATTR_MAX_THREADS
	.align		4
.L_620:
        /*14a0*/ 	.byte	0x04, 0x05
        /*14a2*/ 	.short	(.L_622 - .L_621)
.L_621:
        /*14a4*/ 	.word	0x00000180
        /*14a8*/ 	.word	0x00000001
        /*14ac*/ 	.word	0x00000001


	//----- nvinfo : EIATTR_CRS_STACK_SIZE
	.align		4
.L_622:
        /*14b0*/ 	.byte	0x04, 0x1e
        /*14b2*/ 	.short	(.L_624 - .L_623)
.L_623:
        /*14b4*/ 	.word	0x00000000


	//----- nvinfo : EIATTR_CBANK_PARAM_SIZE
	.align		4
.L_624:
        /*14b8*/ 	.byte	0x03, 0x19
        /*14ba*/ 	.short	0x0970


	//----- nvinfo : EIATTR_PARAM_CBANK
	.align		4
        /*14bc*/ 	.byte	0x04, 0x0a
        /*14be*/ 	.short	(.L_626 - .L_625)
	.align		4
.L_625:
        /*14c0*/ 	.word	index@(.nv.constant0._ZN7cutlass13device_kernelIN5flash11enable_sm90INS1_16FlashAttnBwdSm90INS1_25CollectiveMainloopBwdSm90ILi2ELi2ELi2EN4cute5tupleIJNS5_1CILi1EEES8_S8_EEENS6_IJNS7_ILi128EEESA_NS7_ILi64EEEEEENS_10bfloat16_tEfNS_4arch4Sm90ELb0ELb1ELb1ELb0ELb1ELb1ELb0ELb0ELi2ELi1ELi2ELi2ELb0EEENS1_21CollectiveEpilogueBwdISC_SD_SF_Li256ELb0ELb0ELi1EEENS1_19SingleTileSchedulerILb0ELb0ELb0ELi128EEEEEEEEEvNT_6ParamsE)
        /*14c4*/ 	.short	0x0210
        /*14c6*/ 	.short	0x0970


	//----- nvinfo : EIATTR_SW_WAR
	.align		4
.L_626:
        /*14c8*/ 	.byte	0x04, 0x36
        /*14ca*/ 	.short	(.L_628 - .L_627)
.L_627:
        /*14cc*/ 	.word	0x00000008
.L_628:


//--------------------- .nv.info._ZN7cutlass13device_kernelIN5flash11enable_sm90INS1_16FlashAttnBwdSm90INS1_25CollectiveMainloopBwdSm90ILi2ELi2ELi2EN4cute5tupleIJNS5_1CILi1EEES8_S8_EEENS6_IJNS7_ILi128EEESA_NS7_ILi64EEEEEENS_10bfloat16_tEfNS_4arch4Sm90ELb0ELb1ELb1ELb0ELb0ELb1ELb0ELb0ELi2ELi1ELi2ELi2ELb0EEENS1_24CollectiveEpilogueBwdGQAISC_fSF_Li256ELb0ELb0EEENS1_19SingleTileSchedulerILb0ELb0ELb0ELi128EEEEEEEEEvNT_6ParamsE --------------------------
	.section	.nv.info._ZN7cutlass13device_kernelIN5flash11enable_sm90INS1_16FlashAttnBwdSm90INS1_25CollectiveMainloopBwdSm90ILi2ELi2ELi2EN4cute5tupleIJNS5_1CILi1EEES8_S8_EEENS6_IJNS7_ILi128EEESA_NS7_ILi64EEEEEENS_10bfloat16_tEfNS_4arch4Sm90ELb0ELb1ELb1ELb0ELb0ELb1ELb0ELb0ELi2ELi1ELi2ELi2ELb0EEENS1_24CollectiveEpilogueBwdGQAISC_fSF_Li256ELb0ELb0EEENS1_19SingleTileSchedulerILb0ELb0ELb0ELi128EEEEEEEEEvNT_6ParamsE,"",@"SHT_CUDA_INFO"
	.sectionflags	@""
	.align	4


	//----- nvinfo : EIATTR_CUDA_API_VERSION
	.align		4
        /*0000*/ 	.byte	0x04, 0x37
        /*0002*/ 	.short	(.L_630 - .L_629)
.L_629:
        /*0004*/ 	.word	0x00000082


	//----- nvinfo : EIATTR_KPARAM_INFO
	.align		4
.L_630:
        /*0008*/ 	.byte	0x04, 0x17
        /*000a*/ 	.short	(.L_632 - .L_631)
.L_631:
        /*000c*/ 	.word	0x00000000
        /*0010*/ 	.short	0x0000
        /*0012*/ 	.short	0x0070
        /*0014*/ 	.byte	0x00, 0xf0, 0x01, 0x1a


	//----- nvinfo : EIATTR_SPARSE_MMA_MASK
	.align		4
.L_632:
        /*0018*/ 	.byte	0x03, 0x50
        /*001a*/ 	.short	0x0000


	//----- nvinfo : EIATTR_MAXREG_COUNT
	.align		4
        /*001c*/ 	.byte	0x03, 0x1b
        /*001e*/ 	.short	0x00a8


	//----- nvinfo : EIATTR_NUM_BARRIERS
	.align		4
        /*0020*/ 	.byte	0x02, 0x4c
        /*0022*/ 	.byte	0x10
	.zero		1


	//----- nvinfo : EIATTR_EXTERNS
	.align		4
        /*0024*/ 	.byte	0x04, 0x0f
        /*0026*/ 	.short	(.L_634 - .L_633)


	//   ....[0]....
	.align		4
.L_633:
        /*0028*/ 	.word	index@(__assertfail)


	//----- nvinfo : EIATTR_ANNOTATIONS
	.align		4
.L_634:
        /*002c*/ 	.byte	0x04, 0x55
        /*002e*/ 	.short	(.L_636 - .L_635)


	//   ....[0]....
.L_635:
        /* <DEDUP_REMOVED lines=158> */


	//----- nvinfo : EIATTR_MERCURY_ISA_VERSION
	.align		4
.L_636:
        /*0a00*/ 	.byte	0x03, 0x5f
        /*0a02*/ 	.short	0x0101


	//----- nvinfo : EIATTR_INT_WARP_WIDE_INSTR_OFFSETS
	.align		4
        /*0a04*/ 	.byte	0x04, 0x31
        /*0a06*/ 	.short	(.L_638 - .L_637)


	//   ....[0]....
.L_637:
        /*0a08*/ 	.word	0x00000190


	//   ....[1]....
        /*0a0c*/ 	.word	0x000001c0


	//----- nvinfo : EIATTR_COOP_GROUP_MASK_REGIDS
	.align		4
.L_638:
        /*0a10*/ 	.byte	0x04, 0x29
        /*0a12*/ 	.short	(.L_640 - .L_639)


	//   ....[0]....
.L_639:
        /*0a14*/ 	.word	0xffffffff


	//   ....[1]....
        /*0a18*/ 	.word	0xffffffff


	//   ....[2]....
        /*0a1c*/ 	.word	0xffffffff


	//   ....[3]....
        /*0a20*/ 	.word	0xffffffff


	//   ....[4]....
        /*0a24*/ 	.word	0xffffffff


	//   ....[5]....
        /*0a28*/ 	.word	0xffffffff


	//   ....[6]....
        /*0a2c*/ 	.word	0xffffffff


	//   ....[7]....
        /*0a30*/ 	.word	0xffffffff


	//   ....[8]....
        /*0a34*/ 	.word	0xffffffff


	//   ....[9]....
        /*0a38*/ 	.word	0xffffffff


	//   ....[10]....
        /*0a3c*/ 	.word	0xffffffff


	//   ....[11]....
        /*0a40*/ 	.word	0xffffffff


	//   ....[12]....
        /*0a44*/ 	.word	0xffffffff


	//   ....[13]....
        /*0a48*/ 	.word	0xffffffff


	//   ....[14]....
        /*0a4c*/ 	.word	0xffffffff


	//   ....[15]....
        /*0a50*/ 	.word	0xffffffff


	//   ....[16]....
        /*0a54*/ 	.word	0xffffffff


	//   ....[17]....
        /*0a58*/ 	.word	0xffffffff


	//   ....[18]....
        /*0a5c*/ 	.word	0xffffffff


	//   ....[19]....
        /*0a60*/ 	.word	0xffffffff


	//   ....[20]....
        /*0a64*/ 	.word	0xffffffff


	//   ....[21]....
        /*0a68*/ 	.word	0xffffffff


	//   ....[22]....
        /*0a6c*/ 	.word	0xffffffff


	//   ....[23]....
        /*0a70*/ 	.word	0xffffffff


	//   ....[24]....
        /*0a74*/ 	.word	0xffffffff


	//   ....[25]....
        /*0a78*/ 	.word	0xffffffff


	//   ....[26]....
        /*0a7c*/ 	.word	0xffffffff


	//   ....[27]....
        /*0a80*/ 	.word	0xffffffff


	//   ....[28]....
        /*0a84*/ 	.word	0xffffffff


	//   ....[29]....
        /*0a88*/ 	.word	0xffffffff


	//   ....[30]....
        /*0a8c*/ 	.word	0xffffffff


	//   ....[31]....
        /*0a90*/ 	.word	0xffffffff


	//   ....[32]....
        /*0a94*/ 	.word	0xffffffff


	//   ....[33]....
        /*0a98*/ 	.word	0xffffffff


	//   ....[34]....
        /*0a9c*/ 	.word	0xffffffff


	//   ....[35]....
        /*0aa0*/ 	.word	0xffffffff


	//   ....[36]....
        /*0aa4*/ 	.word	0xffffffff


	//   ....[37]....
        /*0aa8*/ 	.word	0xffffffff


	//   ....[38]....
        /*0aac*/ 	.word	0xffffffff


	//   ....[39]....
        /*0ab0*/ 	.word	0xffffffff


	//   ....[40]....
        /*0ab4*/ 	.word	0xffffffff


	//   ....[41]....
        /*0ab8*/ 	.word	0xffffffff


	//   ....[42]....
        /*0abc*/ 	.word	0xffffffff


	//   ....[43]....
        /*0ac0*/ 	.word	0xffffffff


	//   ....[44]....
        /*0ac4*/ 	.word	0xffffffff


	//   ....[45]....
        /*0ac8*/ 	.word	0xffffffff


	//   ....[46]....
        /*0acc*/ 	.word	0xffffffff


	//   ....[47]....
        /*0ad0*/ 	.word	0xffffffff


	//   ....[48]....
        /*0ad4*/ 	.word	0xffffffff


	//   ....[49]....
        /*0ad8*/ 	.word	0xffffffff


	//   ....[50]....
        /*0adc*/ 	.word	0xffffffff


	//   ....[51]....
        /*0ae0*/ 	.word	0xffffffff


	//   ....[52]....
        /*0ae4*/ 	.word	0xffffffff


	//   ....[53]....
        /*0ae8*/ 	.word	0xffffffff


	//   ....[54]....
        /*0aec*/ 	.word	0xffffffff


	//   ....[55]....
        /*0af0*/ 	.word	0xffffffff


	//   ....[56]....
        /*0af4*/ 	.word	0xffffffff


	//   ....[57]....
        /*0af8*/ 	.word	0xffffffff


	//   ....[58]....
        /*0afc*/ 	.word	0xffffffff


	//   ....[59]....
        /*0b00*/ 	.word	0xffffffff


	//   ....[60]....
        /*0b04*/ 	.word	0xffffffff


	//   ....[61]....
        /*0b08*/ 	.word	0xffffffff


	//   ....[62]....
        /*0b0c*/ 	.word	0xffffffff


	//   ....[63]....
        /*0b10*/ 	.word	0xffffffff


	//   ....[64]....
        /*0b14*/ 	.word	0xffffffff


	//   ....[65]....
        /*0b18*/ 	.word	0xffffffff


	//   ....[66]....
        /*0b1c*/ 	.word	0xffffffff


	//   ....[67]....
        /*0b20*/ 	.word	0xffffffff


	//   ....[68]....
        /*0b24*/ 	.word	0xffffffff


	//   ....[69]....
        /*0b28*/ 	.word	0xffffffff


	//   ....[70]....
        /*0b2c*/ 	.word	0xffffffff


	//   ....[71]....
        /*0b30*/ 	.word	0xffffffff


	//   ....[72]....
        /*0b34*/ 	.word	0xffffffff


	//   ....[73]....
        /*0b38*/ 	.word	0xffffffff


	//   ....[74]....
        /*0b3c*/ 	.word	0xffffffff


	//   ....[75]....
        /*0b40*/ 	.word	0xffffffff


	//   ....[76]....
        /*0b44*/ 	.word	0xffffffff


	//   ....[77]....
        /*0b48*/ 	.word	0xffffffff


	//   ....[78]....
        /*0b4c*/ 	.word	0xffffffff


	//   ....[79]....
        /*0b50*/ 	.word	0xffffffff


	//   ....[80]....
        /*0b54*/ 	.word	0xffffffff


	//   ....[81]....
        /*0b58*/ 	.word	0xffffffff


	//   ....[82]....
        /*0b5c*/ 	.word	0xffffffff


	//   ....[83]....
        /*0b60*/ 	.word	0xffffffff


	//   ....[84]....
        /*0b64*/ 	.word	0xffffffff


	//   ....[85]....
        /*0b68*/ 	.word	0xffffffff


	//   ....[86]....
        /*0b6c*/ 	.word	0xffffffff


	//   ....[87]....
        /*0b70*/ 	.word	0xffffffff


	//   ....[88]....
        /*0b74*/ 	.word	0xffffffff


	//   ....[89]....
        /*0b78*/ 	.word	0xffffffff


	//   ....[90]....
        /*0b7c*/ 	.word	0xffffffff


	//   ....[91]....
        /*0b80*/ 	.word	0xffffffff


	//   ....[92]....
        /*0b84*/ 	.word	0xffffffff


	//   ....[93]....
        /*0b88*/ 	.word	0xffffffff


	//   ....[94]....
        /*0b8c*/ 	.word	0xffffffff


	//   ....[95]....
        /*0b90*/ 	.word	0xffffffff


	//   ....[96]....
        /*0b94*/ 	.word	0xffffffff


	//   ....[97]....
        /*0b98*/ 	.word	0xffffffff


	//   ....[98]....
        /*0b9c*/ 	.word	0xffffffff


	//   ....[99]....
        /*0ba0*/ 	.word	0xffffffff


	//   ....[100]....
        /*0ba4*/ 	.word	0xffffffff


	//   ....[101]....
        /*0ba8*/ 	.word	0xffffffff


	//   ....[102]....
        /*0bac*/ 	.word	0xffffffff


	//   ....[103]....
        /*0bb0*/ 	.word	0xffffffff


	//   ....[104]....
        /*0bb4*/ 	.word	0xffffffff


	//   ....[105]....
        /*0bb8*/ 	.word	0xffffffff


	//   ....[106]....
        /*0bbc*/ 	.word	0xffffffff


	//   ....[107]....
        /*0bc0*/ 	.word	0xffffffff


	//   ....[108]....
        /*0bc4*/ 	.word	0xffffffff


	//   ....[109]....
        /*0bc8*/ 	.word	0xffffffff


	//   ....[110]....
        /*0bcc*/ 	.word	0xffffffff


	//   ....[111]....
        /*0bd0*/ 	.word	0xffffffff


	//   ....[112]....
        /*0bd4*/ 	.word	0xffffffff


	//   ....[113]....
        /*0bd8*/ 	.word	0xffffffff


	//   ....[114]....
        /*0bdc*/ 	.word	0xffffffff


	//   ....[115]....
        /*0be0*/ 	.word	0xffffffff


	//   ....[116]....
        /*0be4*/ 	.word	0xffffffff


	//   ....[117]....
        /*0be8*/ 	.word	0xffffffff


	//   ....[118]....
        /*0bec*/ 	.word	0xffffffff


	//   ....[119]....
        /*0bf0*/ 	.word	0xffffffff


	//   ....[120]....
        /*0bf4*/ 	.word	0xffffffff


	//   ....[121]....
        /*0bf8*/ 	.word	0xffffffff


	//   ....[122]....
        /*0bfc*/ 	.word	0xffffffff


	//   ....[123]....
        /*0c00*/ 	.word	0xffffffff


	//   ....[124]....
        /*0c04*/ 	.word	0xffffffff


	//   ....[125]....
        /*0c08*/ 	.word	0xffffffff


	//   ....[126]....
        /*0c0c*/ 	.word	0xffffffff


	//   ....[127]....
        /*0c10*/ 	.word	0xffffffff


	//   ....[128]....
        /*0c14*/ 	.word	0xffffffff


	//   ....[129]....
        /*0c18*/ 	.word	0xffffffff


	//   ....[130]....
        /*0c1c*/ 	.word	0xffffffff


	//   ....[131]....
        /*0c20*/ 	.word	0xffffffff


	//   ....[132]....
        /*0c24*/ 	.word	0xffffffff


	//   ....[133]....
        /*0c28*/ 	.word	0xffffffff


	//   ....[134]....
        /*0c2c*/ 	.word	0xffffffff


	//   ....[135]....
        /*0c30*/ 	.word	0xffffffff


	//   ....[136]....
        /*0c34*/ 	.word	0xffffffff


	//   ....[137]....
        /*0c38*/ 	.word	0xffffffff


	//   ....[138]....
        /*0c3c*/ 	.word	0xffffffff


	//   ....[139]....
        /*0c40*/ 	.word	0xffffffff


	//   ....[140]....
        /*0c44*/ 	.word	0xffffffff


	//   ....[141]....
        /*0c48*/ 	.word	0xffffffff


	//   ....[142]....
        /*0c4c*/ 	.word	0xffffffff


	//   ....[143]....
        /*0c50*/ 	.word	0xffffffff


	//   ....[144]....
        /*0c54*/ 	.word	0xffffffff


	//   ....[145]....
        /*0c58*/ 	.word	0xffffffff


	//   ....[146]....
        /*0c5c*/ 	.word	0xffffffff


	//   ....[147]....
        /*0c60*/ 	.word	0xffffffff


	//   ....[148]....
        /*0c64*/ 	.word	0xffffffff


	//   ....[149]....
        /*0c68*/ 	.word	0xffffffff


	//   ....[150]....
        /*0c6c*/ 	.word	0xffffffff


	//   ....[151]....
        /*0c70*/ 	.word	0xffffffff


	//   ....[152]....
        /*0c74*/ 	.word	0xffffffff


	//   ....[153]....
        /*0c78*/ 	.word	0xffffffff


	//   ....[154]....
        /*0c7c*/ 	.word	0xffffffff


	//   ....[155]....
        /*0c80*/ 	.word	0xffffffff


	//   ....[156]....
        /*0c84*/ 	.word	0xffffffff


	//   ....[157]....
        /*0c88*/ 	.word	0xffffffff


	//   ....[158]....
        /*0c8c*/ 	.word	0xffffffff


	//   ....[159]....
        /*0c90*/ 	.word	0xffffffff


	//   ....[160]....
        /*0c94*/ 	.word	0xffffffff


	//   ....[161]....
        /*0c98*/ 	.word	0xffffffff


	//   ....[162]....
        /*0c9c*/ 	.word	0xffffffff


	//   ....[163]....
        /*0ca0*/ 	.word	0xffffffff


	//   ....[164]....
        /*0ca4*/ 	.word	0xffffffff


	//   ....[165]....
        /*0ca8*/ 	.word	0xffffffff


	//   ....[166]....
        /*0cac*/ 	.word	0xffffffff


	//   ....[167]....
        /*0cb0*/ 	.word	0xffffffff


	//   ....[168]....
        /*0cb4*/ 	.word	0xffffffff


	//   ....[169]....
        /*0cb8*/ 	.word	0xffffffff


	//   ....[170]....
        /*0cbc*/ 	.word	0xffffffff


	//   ....[171]....
        /*0cc0*/ 	.word	0xffffffff


	//   ....[172]....
        /*0cc4*/ 	.word	0xffffffff


	//   ....[173]....
        /*0cc8*/ 	.word	0xffffffff


	//   ....[174]....
        /*0ccc*/ 	.word	0xffffffff


	//   ....[175]....
        /*0cd0*/ 	.word	0xffffffff


	//   ....[176]....
        /*0cd4*/ 	.word	0xffffffff


	//   ....[177]....
        /*0cd8*/ 	.word	0xffffffff


	//   ....[178]....
        /*0cdc*/ 	.word	0xffffffff


	//   ....[179]....
        /*0ce0*/ 	.word	0xffffffff


	//   ....[180]....
        /*0ce4*/ 	.word	0xffffffff


	//   ....[181]....
        /*0ce8*/ 	.word	0xffffffff


	//   ....[182]....
        /*0cec*/ 	.word	0xffffffff


	//   ....[183]....
        /*0cf0*/ 	.word	0xffffffff


	//   ....[184]....
        /*0cf4*/ 	.word	0xffffffff


	//   ....[185]....
        /*0cf8*/ 	.word	0xffffffff


	//   ....[186]....
        /*0cfc*/ 	.word	0xffffffff


	//   ....[187]....
        /*0d00*/ 	.word	0xffffffff


	//   ....[188]....
        /*0d04*/ 	.word	0xffffffff


	//   ....[189]....
        /*0d08*/ 	.word	0xffffffff


	//   ....[190]....
        /*0d0c*/ 	.word	0xffffffff


	//   ....[191]....
        /*0d10*/ 	.word	0xffffffff


	//   ....[192]....
        /*0d14*/ 	.word	0xffffffff


	//   ....[193]....
        /*0d18*/ 	.word	0xffffffff


	//   ....[194]....
        /*0d1c*/ 	.word	0xffffffff


	//   ....[195]....
        /*0d20*/ 	.word	0xffffffff


	//   ....[196]....
        /*0d24*/ 	.word	0xffffffff


	//   ....[197]....
        /*0d28*/ 	.word	0xffffffff


	//   ....[198]....
        /*0d2c*/ 	.word	0xffffffff


	//   ....[199]....
        /*0d30*/ 	.word	0x0500000f


	//----- nvinfo : EIATTR_COOP_GROUP_INSTR_OFFSETS
	.align		4
.L_640:
        /*0d34*/ 	.byte	0x04, 0x28
        /*0d36*/ 	.short	(.L_642 - .L_641)


	//   ....[0]....
.L_641:
        /*0d38*/ 	.word	0x00000070


	//   ....[1]....
        /*0d3c*/ 	.word	0x000001a0


	//   ....[2]....
        /*0d40*/ 	.word	0x000001f0


	//   ....[3]....
        /*0d44*/ 	.word	0x000003e0


	//   ....[4]....
        /*0d48*/ 	.word	0x00000600


	//   ....[5]....
        /*0d4c*/ 	.word	0x00000f50


	//   ....[6]....
        /*0d50*/ 	.word	0x00003230


	//   ....[7]....
        /*0d54*/ 	.word	0x00003770


	//   ....[8]....
        /*0d58*/ 	.word	0x00003ad0


	//   ....[9]....
        /*0d5c*/ 	.word	0x00003b00


	//   ....[10]....
        /*0d60*/ 	.word	0x00003b50


	//   ....[11]....
        /*0d64*/ 	.word	0x00003b90


	//   ....[12]....
        /*0d68*/ 	.word	0x00003bb0


	//   ....[13]....
        /*0d6c*/ 	.word	0x00003c60


	//   ....[14]....
        /*0d70*/ 	.word	0x00003cb0


	//   ....[15]....
        /*0d74*/ 	.word	0x00003cf0


	//   ....[16]....
        /*0d78*/ 	.word	0x00003d20


	//   ....[17]....
        /*0d7c*/ 	.word	0x00003d40


	//   ....[18]....
        /*0d80*/ 	.word	0x00003d50


	//   ....[19]....
        /*0d84*/ 	.word	0x00003dc0


	//   ....[20]....
        /*0d88*/ 	.word	0x00003e00


	//   ....[21]....
        /*0d8c*/ 	.word	0x00003e30


	//   ....[22]....
        /*0d90*/ 	.word	0x00003e70


	//   ....[23]....
        /*0d94*/ 	.word	0x00003ed0


	//   ....[24]....
        /*0d98*/ 	.word	0x00003fc0


	//   ....[25]....
        /*0d9c*/ 	.word	0x00004030


	//   ....[26]....
        /*0da0*/ 	.word	0x00004060


	//   ....[27]....
        /*0da4*/ 	.word	0x000040c0


	//   ....[28]....
        /*0da8*/ 	.word	0x00004100


	//   ....[29]....
        /*0dac*/ 	.word	0x00004120


	//   ....[30]....
        /*0db0*/ 	.word	0x00004150


	//   ....[31]....
        /*0db4*/ 	.word	0x00004180


	//   ....[32]....
        /*0db8*/ 	.word	0x000041a0


	//   ....[33]....
        /*0dbc*/ 	.word	0x000042c0


	//   ....[34]....
        /*0dc0*/ 	.word	0x00004300


	//   ....[35]....
        /*0dc4*/ 	.word	0x00004330


	//   ....[36]....
        /*0dc8*/ 	.word	0x00004360


	//   ....[37]....
        /*0dcc*/ 	.word	0x00004380


	//   ....[38]....
        /*0dd0*/ 	.word	0x00004430


	//   ....[39]....
        /*0dd4*/ 	.word	0x00004460


	//   ....[40]....
        /*0dd8*/ 	.word	0x000044a0


	//   ....[41]....
        /*0ddc*/ 	.word	0x000044c0


	//   ....[42]....
        /*0de0*/ 	.word	0x000044e0


	//   ....[43]....
        /*0de4*/ 	.word	0x000044f0


	//   ....[44]....
        /*0de8*/ 	.word	0x00004540


	//   ....[45]....
        /*0dec*/ 	.word	0x00004570


	//   ....[46]....
        /*0df0*/ 	.word	0x000045b0


	//   ....[47]....
        /*0df4*/ 	.word	0x000045e0


	//   ....[48]....
        /*0df8*/ 	.word	0x000046f0


	//   ....[49]....
        /*0dfc*/ 	.word	0x00004790


	//   ....[50]....
        /*0e00*/ 	.word	0x000047a0


	//   ....[51]....
        /*0e04*/ 	.word	0x00004870


	//   ....[52]....
        /*0e08*/ 	.word	0x000048a0


	//   ....[53]....
        /*0e0c*/ 	.word	0x000048e0


	//   ....[54]....
        /*0e10*/ 	.word	0x000049a0


	//   ....[55]....
        /*0e14*/ 	.word	0x00004b40


	//   ....[56]....
        /*0e18*/ 	.word	0x00004b80


	//   ....[57]....
        /*0e1c*/ 	.word	0x00004c30


	//   ....[58]....
        /*0e20*/ 	.word	0x00004c70


	//   ....[59]....
        /*0e24*/ 	.word	0x00004cb0


	//   ....[60]....
        /*0e28*/ 	.word	0x00004d30


	//   ....[61]....
        /*0e2c*/ 	.word	0x00004d70


	//   ....[62]....
        /*0e30*/ 	.word	0x00004ea0


	//   ....[63]....
        /*0e34*/ 	.word	0x00005010


	//   ....[64]....
        /*0e38*/ 	.word	0x00005040


	//   ....[65]....
        /*0e3c*/ 	.word	0x00005060


	//   ....[66]....
        /*0e40*/ 	.word	0x00005080


	//   ....[67]....
        /*0e44*/ 	.word	0x000050c0


	//   ....[68]....
        /*0e48*/ 	.word	0x000050e0


	//   ....[69]....
        /*0e4c*/ 	.word	0x00005160


	//   ....[70]....
        /*0e50*/ 	.word	0x00008140


	//   ....[71]....
        /*0e54*/ 	.word	0x000083a0


	//   ....[72]....
        /*0e58*/ 	.word	0x000083c0


	//   ....[73]....
        /*0e5c*/ 	.word	0x00008400


	//   ....[74]....
        /*0e60*/ 	.word	0x00008430


	//   ....[75]....
        /*0e64*/ 	.word	0x000084a0


	//   ....[76]....
        /*0e68*/ 	.word	0x00008550


	//   ....[77]....
        /*0e6c*/ 	.word	0x00008610


	//   ....[78]....
        /*0e70*/ 	.word	0x000086b0


	//   ....[79]....
        /*0e74*/ 	.word	0x000086d0


	//   ....[80]....
        /*0e78*/ 	.word	0x00008700


	//   ....[81]....
        /*0e7c*/ 	.word	0x00008770


	//   ....[82]....
        /*0e80*/ 	.word	0x000087b0


	//   ....[83]....
        /*0e84*/ 	.word	0x00008840


	//   ....[84]....
        /*0e88*/ 	.word	0x00008950


	//   ....[85]....
        /*0e8c*/ 	.word	0x00008a00


	//   ....[86]....
        /*0e90*/ 	.word	0x00008a40


	//   ....[87]....
        /*0e94*/ 	.word	0x00008aa0


	//   ....[88]....
        /*0e98*/ 	.word	0x00008ab0


	//   ....[89]....
        /*0e9c*/ 	.word	0x00008ae0


	//   ....[90]....
        /*0ea0*/ 	.word	0x00008af0


	//   ....[91]....
        /*0ea4*/ 	.word	0x00008b00


	//   ....[92]....
        /*0ea8*/ 	.word	0x00008b90


	//   ....[93]....
        /*0eac*/ 	.word	0x00008c30


	//   ....[94]....
        /*0eb0*/ 	.word	0x00008c60


	//   ....[95]....
        /*0eb4*/ 	.word	0x00008ce0


	//   ....[96]....
        /*0eb8*/ 	.word	0x00008d30


	//   ....[97]....
        /*0ebc*/ 	.word	0x00008d60


	//   ....[98]....
        /*0ec0*/ 	.word	0x00008e10


	//   ....[99]....
        /*0ec4*/ 	.word	0x00008e50


	//   ....[100]....
        /*0ec8*/ 	.word	0x00008e80


	//   ....[101]....
        /*0ecc*/ 	.word	0x00008ed0


	//   ....[102]....
        /*0ed0*/ 	.word	0x00008f00


	//   ....[103]....
        /*0ed4*/ 	.word	0x00008f30


	//   ....[104]....
        /*0ed8*/ 	.word	0x00008f80


	//   ....[105]....
        /*0edc*/ 	.word	0x00009020


	//   ....[106]....
        /*0ee0*/ 	.word	0x000091c0


	//   ....[107]....
        /*0ee4*/ 	.word	0x00009390


	//   ....[108]....
        /*0ee8*/ 	.word	0x000093f0


	//   ....[109]....
        /*0eec*/ 	.word	0x00009440


	//   ....[110]....
        /*0ef0*/ 	.word	0x00009710


	//   ....[111]....
        /*0ef4*/ 	.word	0x00009740


	//   ....[112]....
        /*0ef8*/ 	.word	0x00009780


	//   ....[113]....
        /*0efc*/ 	.word	0x00009790


	//   ....[114]....
        /*0f00*/ 	.word	0x000097a0


	//   ....[115]....
        /*0f04*/ 	.word	0x000097b0


	//   ....[116]....
        /*0f08*/ 	.word	0x00009830


	//   ....[117]....
        /*0f0c*/ 	.word	0x00009970


	//   ....[118]....
        /*0f10*/ 	.word	0x000099c0


	//   ....[119]....
        /*0f14*/ 	.word	0x00009c80


	//   ....[120]....
        /*0f18*/ 	.word	0x00009c90


	//   ....[121]....
        /*0f1c*/ 	.word	0x00009ca0


	//   ....[122]....
        /*0f20*/ 	.word	0x00009cb0


	//   ....[123]....
        /*0f24*/ 	.word	0x00009cd0


	//   ....[124]....
        /*0f28*/ 	.word	0x00009ce0


	//   ....[125]....
        /*0f2c*/ 	.word	0x00009cf0


	//   ....[126]....
        /*0f30*/ 	.word	0x0000a050


	//   ....[127]....
        /*0f34*/ 	.word	0x0000a060


	//   ....[128]....
        /*0f38*/ 	.word	0x0000a070


	//   ....[129]....
        /*0f3c*/ 	.word	0x0000a080


	//   ....[130]....
        /*0f40*/ 	.word	0x0000a090


	//   ....[131]....
        /*0f44*/ 	.word	0x0000a0a0


	//   ....[132]....
        /*0f48*/ 	.word	0x0000a0b0


	//   ....[133]....
        /*0f4c*/ 	.word	0x0000a0c0


	//   ....[134]....
        /*0f50*/ 	.word	0x0000e070


	//   ....[135]....
        /*0f54*/ 	.word	0x0000e0f0


	//   ....[136]....
        /*0f58*/ 	.word	0x0000e130


	//   ....[137]....
        /*0f5c*/ 	.word	0x0000e180


	//   ....[138]....
        /*0f60*/ 	.word	0x0000e1d0


	//   ....[139]....
        /*0f64*/ 	.word	0x0000e1e0


	//   ....[140]....
        /*0f68*/ 	.word	0x0000e260


	//   ....[141]....
        /*0f6c*/ 	.word	0x0000e290


	//   ....[142]....
        /*0f70*/ 	.word	0x0000e2a0


	//   ....[143]....
        /*0f74*/ 	.word	0x0000e2b0


	//   ....[144]....
        /*0f78*/ 	.word	0x0000e300


	//   ....[145]....
        /*0f7c*/ 	.word	0x0000e310


	//   ....[146]....
        /*0f80*/ 	.word	0x0000e3e0


	//   ....[147]....
        /*0f84*/ 	.word	0x0000e470


	//   ....[148]....
        /*0f88*/ 	.word	0x0000e490


	//   ....[149]....
        /*0f8c*/ 	.word	0x0000e4a0


	//   ....[150]....
        /*0f90*/ 	.word	0x0000e520


	//   ....[151]....
        /*0f94*/ 	.word	0x0000e5a0


	//   ....[152]....
        /*0f98*/ 	.word	0x0000e5f0


	//   ....[153]....
        /*0f9c*/ 	.word	0x0000e650


	//   ....[154]....
        /*0fa0*/ 	.word	0x0000e670


	//   ....[155]....
        /*0fa4*/ 	.word	0x0000e6a0


	//   ....[156]....
        /*0fa8*/ 	.word	0x0000e6d0


	//   ....[157]....
        /*0fac*/ 	.word	0x0000e700


	//   ....[158]....
        /*0fb0*/ 	.word	0x0000e720


	//   ....[159]....
        /*0fb4*/ 	.word	0x0000e790


	//   ....[160]....
        /*0fb8*/ 	.word	0x0000e800


	//   ....[161]....
        /*0fbc*/ 	.word	0x0000e850


	//   ....[162]....
        /*0fc0*/ 	.word	0x0000e860


	//   ....[163]....
        /*0fc4*/ 	.word	0x0000e890


	//   ....[164]....
        /*0fc8*/ 	.word	0x0000e8e0


	//   ....[165]....
        /*0fcc*/ 	.word	0x0000e900


	//   ....[166]....
        /*0fd0*/ 	.word	0x0000e950


	//   ....[167]....
        /*0fd4*/ 	.word	0x0000e9b0


	//   ....[168]....
        /*0fd8*/ 	.word	0x0000e9e0


	//   ....[169]....
        /*0fdc*/ 	.word	0x0000ea10


	//   ....[170]....
        /*0fe0*/ 	.word	0x0000ea80


	//   ....[171]....
        /*0fe4*/ 	.word	0x0000eac0


	//   ....[172]....
        /*0fe8*/ 	.word	0x0000eae0


	//   ....[173]....
        /*0fec*/ 	.word	0x0000eb10


	//   ....[174]....
        /*0ff0*/ 	.word	0x0000ec70


	//   ....[175]....
        /*0ff4*/ 	.word	0x0000ecd0


	//   ....[176]....
        /*0ff8*/ 	.word	0x0000edf0


	//   ....[177]....
        /*0ffc*/ 	.word	0x0000ee20


	//   ....[178]....
        /*1000*/ 	.word	0x0000ee40


	//   ....[179]....
        /*1004*/ 	.word	0x0000eea0


	//   ....[180]....
        /*1008*/ 	.word	0x0000ef50


	//   ....[181]....
        /*100c*/ 	.word	0x0000ef80


	//   ....[182]....
        /*1010*/ 	.word	0x0000efa0


	//   ....[183]....
        /*1014*/ 	.word	0x0000f110


	//   ....[184]....
        /*1018*/ 	.word	0x0000f170


	//   ....[185]....
        /*101c*/ 	.word	0x0000f250


	//   ....[186]....
        /*1020*/ 	.word	0x0000f270


	//   ....[187]....
        /*1024*/ 	.word	0x0000f290


	//   ....[188]....
        /*1028*/ 	.word	0x0000f2a0


	//   ....[189]....
        /*102c*/ 	.word	0x0000f2c0


	//   ....[190]....
        /*1030*/ 	.word	0x0000f890


	//   ....[191]....
        /*1034*/ 	.word	0x0000f8b0


	//   ....[192]....
        /*1038*/ 	.word	0x0000f8d0


	//   ....[193]....
        /*103c*/ 	.word	0x0000f8e0


	//   ....[194]....
        /*1040*/ 	.word	0x0000f8f0


	//   ....[195]....
        /*1044*/ 	.word	0x0000f900


	//   ....[196]....
        /*1048*/ 	.word	0x0000f910


	//   ....[197]....
        /*104c*/ 	.word	0x0000f930


	//   ....[198]....
        /*1050*/ 	.word	0x00011d80


	//   ....[199]....
        /*1054*/ 	.word	0x00014730


	//----- nvinfo : EIATTR_REG_RECONFIG
	.align		4
.L_642:
        /*1058*/ 	.byte	0x01, 0x54
	.zero		2


	//----- nvinfo : EIATTR_SYSCALL_OFFSETS
	.align		4
        /*105c*/ 	.byte	0x04, 0x46
        /*105e*/ 	.short	(.L_644 - .L_643)


	//   ....[0]....
.L_643:
        /*1060*/ 	.word	0x00000bb0


	//   ....[1]....
        /*1064*/ 	.word	0x00000ca0


	//   ....[2]....
        /*1068*/ 	.word	0x00000e00


	//   ....[3]....
        /*106c*/ 	.word	0x00000ef0


	//----- nvinfo : EIATTR_MBARRIER_INSTR_OFFSETS
	.align		4
.L_644:
        /*1070*/ 	.byte	0x04, 0x39
        /*1072*/ 	.short	(.L_646 - .L_645)


	//   ....[0]....
.L_645:
        /*1074*/ 	.word	0x00000290
        /*1078*/ 	.word	0x000000ff
        /*107c*/ 	.word	0x00030c00
        /*1080*/ 	.short	0x0100
        /*1082*/ 	.byte	0x06
	.zero		1


	//   ....[1]....
        /*1084*/ 	.word	0x00000390
        /*1088*/ 	.word	0x000000ff
        /*108c*/ 	.word	0x00030c10
        /*1090*/ 	.short	0x0100
        /*1092*/ 	.byte	0x08
	.zero		1


	//   ....[2]....
        /*1094*/ 	.word	0x000003a0
        /*1098*/ 	.word	0x000000ff
        /*109c*/ 	.word	0x00030c20
        /*10a0*/ 	.short	0x0100
        /*10a2*/ 	.byte	0x08
	.zero		1


	//   ....[3]....
        /*10a4*/ 	.word	0x000003b0
        /*10a8*/ 	.word	0x000000ff
        /*10ac*/ 	.word	0x00030c18
        /*10b0*/ 	.short	0x0100
        /*10b2*/ 	.byte	0x08
	.zero		1


	//   ....[4]....
        /*10b4*/ 	.word	0x000003c0
        /*10b8*/ 	.word	0x000000ff
        /*10bc*/ 	.word	0x00030c28
        /*10c0*/ 	.short	0x0100
        /*10c2*/ 	.byte	0x08
	.zero		1


	//   ....[5]....
        /*10c4*/ 	.word	0x000004f0
        /*10c8*/ 	.word	0x000000ff
        /*10cc*/ 	.word	0x00030c30
        /*10d0*/ 	.short	0x0100
        /*10d2*/ 	.byte	0x08
	.zero		1


	//   ....[6]....
        /*10d4*/ 	.word	0x00000500
        /*10d8*/ 	.word	0x000000ff
        /*10dc*/ 	.word	0x00030c40
        /*10e0*/ 	.short	0x0100
        /*10e2*/ 	.byte	0x08
	.zero		1


	//   ....[7]....
        /*10e4*/ 	.word	0x00000510
        /*10e8*/ 	.word	0x000000ff
        /*10ec*/ 	.word	0x00030c38
        /*10f0*/ 	.short	0x0100
        /*10f2*/ 	.byte	0x08
	.zero		1


	//   ....[8]....
        /*10f4*/ 	.word	0x00000520
        /*10f8*/ 	.word	0x000000ff
        /*10fc*/ 	.word	0x00030c48
        /*1100*/ 	.short	0x0100
        /*1102*/ 	.byte	0x08
	.zero		1


	//   ....[9]....
        /*1104*/ 	.word	0x00000f90
        /*1108*/ 	.word	0x00000010
        /*110c*/ 	.word	0x00030c00
        /*1110*/ 	.short	0x010a
        /*1112*/ 	.byte	0x3f
	.zero		1


	//   ....[10]....
        /*1114*/ 	.word	0x000010c0
        /*1118*/ 	.word	0x00000010
        /*111c*/ 	.word	0x00030c00
        /*1120*/ 	.short	0x010a
        /*1122*/ 	.byte	0x3f
	.zero		1


	//   ....[11]....
        /*1124*/ 	.word	0x00001ba0
        /*1128*/ 	.word	0x00000006
        /*112c*/ 	.word	0x00030c10
        /*1130*/ 	.short	0x010a
        /*1132*/ 	.byte	0x3f
	.zero		1


	//   ....[12]....
        /*1134*/ 	.word	0x00001c10
        /*1138*/ 	.word	0x00000006
        /*113c*/ 	.word	0x00030c10
        /*1140*/ 	.short	0x010a
        /*1142*/ 	.byte	0x3f
	.zero		1


	//   ....[13]....
        /*1144*/ 	.word	0x00002040
        /*1148*/ 	.word	0x00000006
        /*114c*/ 	.word	0x00030c30
        /*1150*/ 	.short	0x010a
        /*1152*/ 	.byte	0x3f
	.zero		1


	//   ....[14]....
        /*1154*/ 	.word	0x00002080
        /*1158*/ 	.word	0x00000006
        /*115c*/ 	.word	0x00030c30
        /*1160*/ 	.short	0x010a
        /*1162*/ 	.byte	0x3f
	.zero		1


	//   ....[15]....
        /*1164*/ 	.word	0x00006740
        /*1168*/ 	.word	0x00000005
        /*116c*/ 	.word	0x00000000
        /*1170*/ 	.short	0x0101
        /*1172*/ 	.byte	0x3f
	.zero		1


	//   ....[16]....
        /*1174*/ 	.word	0x00006b90
        /*1178*/ 	.word	0x00000006
        /*117c*/ 	.word	0x00000000
        /*1180*/ 	.short	0x0101
        /*1182*/ 	.byte	0x3f
	.zero		1


	//   ....[17]....
        /*1184*/ 	.word	0x000074c0
        /*1188*/ 	.word	0x00000006
        /*118c*/ 	.word	0x00030c10
        /*1190*/ 	.short	0x010a
        /*1192*/ 	.byte	0x3f
	.zero		1


	//   ....[18]....
        /*1194*/ 	.word	0x00007540
        /*1198*/ 	.word	0x00000006
        /*119c*/ 	.word	0x00030c10
        /*11a0*/ 	.short	0x010a
        /*11a2*/ 	.byte	0x3f
	.zero		1


	//   ....[19]....
        /*11a4*/ 	.word	0x00007950
        /*11a8*/ 	.word	0x00000006
        /*11ac*/ 	.word	0x00030c30
        /*11b0*/ 	.short	0x010a
        /*11b2*/ 	.byte	0x3f
	.zero		1


	//   ....[20]....
        /*11b4*/ 	.word	0x00007990
        /*11b8*/ 	.word	0x00000006
        /*11bc*/ 	.word	0x00030c30
        /*11c0*/ 	.short	0x010a
        /*11c2*/ 	.byte	0x3f
	.zero		1


	//   ....[21]....
        /*11c4*/ 	.word	0x0000b5b0
        /*11c8*/ 	.word	0x00000005
        /*11cc*/ 	.word	0x00000000
        /*11d0*/ 	.short	0x0101
        /*11d2*/ 	.byte	0x3f
	.zero		1


	//   ....[22]....
        /*11d4*/ 	.word	0x0000ba20
        /*11d8*/ 	.word	0x00000006
        /*11dc*/ 	.word	0x00000000
        /*11e0*/ 	.short	0x0101
        /*11e2*/ 	.byte	0x3f
	.zero		1


	//   ....[23]....
        /*11e4*/ 	.word	0x0000c2c0
        /*11e8*/ 	.word	0x00000006
        /*11ec*/ 	.word	0x00030c10
        /*11f0*/ 	.short	0x010a
        /*11f2*/ 	.byte	0x3f
	.zero		1


	//   ....[24]....
        /*11f4*/ 	.word	0x0000c340
        /*11f8*/ 	.word	0x00000006
        /*11fc*/ 	.word	0x00030c10
        /*1200*/ 	.short	0x010a
        /*1202*/ 	.byte	0x3f
	.zero		1


	//   ....[25]....
        /*1204*/ 	.word	0x0000c750
        /*1208*/ 	.word	0x00000006
        /*120c*/ 	.word	0x00030c30
        /*1210*/ 	.short	0x010a
        /*1212*/ 	.byte	0x3f
	.zero		1


	//   ....[26]....
        /*1214*/ 	.word	0x0000c790
        /*1218*/ 	.word	0x00000006
        /*121c*/ 	.word	0x00030c30
        /*1220*/ 	.short	0x010a
        /*1222*/ 	.byte	0x3f
	.zero		1


	//   ....[27]....
        /*1224*/ 	.word	0x00010e70
        /*1228*/ 	.word	0x00000005
        /*122c*/ 	.word	0x00000000
        /*1230*/ 	.short	0x0101
        /*1232*/ 	.byte	0x3f
	.zero		1


	//   ....[28]....
        /*1234*/ 	.word	0x000112f0
        /*1238*/ 	.word	0x00000006
        /*123c*/ 	.word	0x00000000
        /*1240*/ 	.short	0x0101
        /*1242*/ 	.byte	0x3f
	.zero		1


	//   ....[29]....
        /*1244*/ 	.word	0x00012e80
        /*1248*/ 	.word	0x00000010
        /*124c*/ 	.word	0x00030c20
        /*1250*/ 	.short	0x010a
        /*1252*/ 	.byte	0x3f
	.zero		1


	//   ....[30]....
        /*1254*/ 	.word	0x00013450
        /*1258*/ 	.word	0x00000010
        /*125c*/ 	.word	0x00030c40
        /*1260*/ 	.short	0x010a
        /*1262*/ 	.byte	0x3f
	.zero		1


	//   ....[31]....
        /*1264*/ 	.word	0x00013680
        /*1268*/ 	.word	0x00000010
        /*126c*/ 	.word	0x00030c28
        /*1270*/ 	.short	0x010a
        /*1272*/ 	.byte	0x3f
	.zero		1


	//   ....[32]....
        /*1274*/ 	.word	0x000138b0
        /*1278*/ 	.word	0x00000010
        /*127c*/ 	.word	0x00030c48
        /*1280*/ 	.short	0x010a
        /*1282*/ 	.byte	0x3f
	.zero		1


	//   ....[33]....
        /*1284*/ 	.word	0x00013a90
        /*1288*/ 	.word	0x00000010
        /*128c*/ 	.word	0x00030c20
        /*1290*/ 	.short	0x010a
        /*1292*/ 	.byte	0x3f
	.zero		1


	//   ....[34]....
        /*1294*/ 	.word	0x00013d40
        /*1298*/ 	.word	0x00000010
        /*129c*/ 	.word	0x00030c40
        /*12a0*/ 	.short	0x010a
        /*12a2*/ 	.byte	0x3f
	.zero		1


	//   ....[35]....
        /*12a4*/ 	.word	0x00013f40
        /*12a8*/ 	.word	0x00000010
        /*12ac*/ 	.word	0x00030c28
        /*12b0*/ 	.short	0x010a
        /*12b2*/ 	.byte	0x3f
	.zero		1


	//   ....[36]....
        /*12b4*/ 	.word	0x000141c0
        /*12b8*/ 	.word	0x00000003
        /*12bc*/ 	.word	0x00030c40
        /*12c0*/ 	.short	0x010a
        /*12c2*/ 	.byte	0x3f
	.zero		1


	//   ....[37]....
        /*12c4*/ 	.word	0x00014590
        /*12c8*/ 	.word	0x00000006
        /*12cc*/ 	.word	0x00000000
        /*12d0*/ 	.short	0x010a
        /*12d2*/ 	.byte	0x3f
	.zero		1


	//   ....[38]....
        /*12d4*/ 	.word	0x000145f0
        /*12d8*/ 	.word	0x00000003
        /*12dc*/ 	.word	0x00000000
        /*12e0*/ 	.short	0x010a
        /*12e2*/ 	.byte	0x3f
	.zero		1


	//   ....[39]....
        /*12e4*/ 	.word	0x00014650
        /*12e8*/ 	.word	0x00000002
        /*12ec*/ 	.word	0x00000000
        /*12f0*/ 	.short	0x010a
        /*12f2*/ 	.byte	0x3f
	.zero		1


	//   ....[40]....
        /*12f4*/ 	.word	0x00014680
        /*12f8*/ 	.word	0x00000003
        /*12fc*/ 	.word	0x00000000
        /*1300*/ 	.short	0x010a
        /*1302*/ 	.byte	0x3f
	.zero		1


	//   ....[41]....
        /*1304*/ 	.word	0x00014760
        /*1308*/ 	.word	0x00000010
        /*130c*/ 	.word	0x00030c00
        /*1310*/ 	.short	0x010a
        /*1312*/ 	.byte	0x3f
	.zero		1


	//   ....[42]....
        /*1314*/ 	.word	0x000147b0
        /*1318*/ 	.word	0x00000006
        /*131c*/ 	.word	0x00030c10
        /*1320*/ 	.short	0x010a
        /*1322*/ 	.byte	0x3f
	.zero		1


	//   ....[43]....
        /*1324*/ 	.word	0x00014800
        /*1328*/ 	.word	0x00000006
        /*132c*/ 	.word	0x00030c30
        /*1330*/ 	.short	0x010a
        /*1332*/ 	.byte	0x3f
	.zero		1


	//   ....[44]....
        /*1334*/ 	.word	0x00014850
        /*1338*/ 	.word	0x00000006
        /*133c*/ 	.word	0x00030c10
        /*1340*/ 	.short	0x010a
        /*1342*/ 	.byte	0x3f
	.zero		1


	//   ....[45]....
        /*1344*/ 	.word	0x000148a0
        /*1348*/ 	.word	0x00000006
        /*134c*/ 	.word	0x00030c30
        /*1350*/ 	.short	0x010a
        /*1352*/ 	.byte	0x3f
	.zero		1


	//   ....[46]....
        /*1354*/ 	.word	0x000148f0
        /*1358*/ 	.word	0x00000006
        /*135c*/ 	.word	0x00030c10
        /*1360*/ 	.short	0x010a
        /*1362*/ 	.byte	0x3f
	.zero		1


	//   ....[47]....
        /*1364*/ 	.word	0x00014940
        /*1368*/ 	.word	0x00000006
        /*136c*/ 	.word	0x00030c30
        /*1370*/ 	.short	0x010a
        /*1372*/ 	.byte	0x3f
	.zero		1


	//   ....[48]....
        /*1374*/ 	.word	0x00014990
        /*1378*/ 	.word	0x00000010
        /*137c*/ 	.word	0x00030c20
        /*1380*/ 	.short	0x010a
        /*1382*/ 	.byte	0x3f
	.zero		1


	//   ....[49]....
        /*1384*/ 	.word	0x000149e0
        /*1388*/ 	.word	0x00000010
        /*138c*/ 	.word	0x00030c40
        /*1390*/ 	.short	0x010a
        /*1392*/ 	.byte	0x3f
	.zero		1


	//   ....[50]....
        /*1394*/ 	.word	0x00014a30
        /*1398*/ 	.word	0x00000010
        /*139c*/ 	.word	0x00030c28
        /*13a0*/ 	.short	0x010a
        /*13a2*/ 	.byte	0x3f
	.zero		1


	//   ....[51]....
        /*13a4*/ 	.word	0x00014a80
        /*13a8*/ 	.word	0x00000010
        /*13ac*/ 	.word	0x00030c48
        /*13b0*/ 	.short	0x010a
        /*13b2*/ 	.byte	0x3f
	.zero		1


	//   ....[52]....
        /*13b4*/ 	.word	0x00014ae0
        /*13b8*/ 	.word	0x00000010
        /*13bc*/ 	.word	0x00030c20
        /*13c0*/ 	.short	0x010a
        /*13c2*/ 	.byte	0x3f
	.zero		1


	//   ....[53]....
        /*13c4*/ 	.word	0x00014b30
        /*13c8*/ 	.word	0x00000010
        /*13cc*/ 	.word	0x00030c40
        /*13d0*/ 	.short	0x010a
        /*13d2*/ 	.byte	0x3f
	.zero		1


	//   ....[54]....
        /*13d4*/ 	.word	0x00014b80
        /*13d8*/ 	.word	0x00000010
        /*13dc*/ 	.word	0x00030c28
        /*13e0*/ 	.short	0x010a
        /*13e2*/ 	.byte	0x3f
	.zero		1


	//   ....[55]....
        /*13e4*/ 	.word	0x00014bd0
        /*13e8*/ 	.word	0x00000003
        /*13ec*/ 	.word	0x00030c40
        /*13f0*/ 	.short	0x010a
        /*13f2*/ 	.byte	0x3f
	.zero		1


	//   ....[56]....
        /*13f4*/ 	.word	0x00014ca0
        /*13f8*/ 	.word	0x00000006
        /*13fc*/ 	.word	0x00000000
        /*1400*/ 	.short	0x010a
        /*1402*/ 	.byte	0x3f
	.zero		1


	//   ....[57]....
        /*1404*/ 	.word	0x00014cf0
        /*1408*/ 	.word	0x00000003
        /*140c*/ 	.word	0x00000000
        /*1410*/ 	.short	0x010a
        /*1412*/ 	.byte	0x3f
	.zero		1


	//   ....[58]....
        /*1414*/ 	.word	0x00014d40
        /*1418*/ 	.word	0x00000002
        /*141c*/ 	.word	0x00000000
        /*1420*/ 	.short	0x010a
        /*1422*/ 	.byte	0x3f
	.zero		1


	//----- nvinfo : EIATTR_NUM_MBARRIERS
	.align		4
.L_646:
        /*1424*/ 	.byte	0x03, 0x38
        /*1426*/ 	.short	0x0009


	//----- nvinfo : EIATTR_EXIT_INSTR_OFFSETS
	.align		4
        /*1428*/ 	.byte	0x04, 0x1c
        /*142a*/ 	.short	(.L_648 - .L_647)


	//   ....[0]....
.L_647:
        /*142c*/ 	.word	0x000146d0


	//----- nvinfo : EIATTR_MAX_THREADS
	.align		4
.L_648:
        /*1430*/ 	.byte	0x04, 0x05
        /*1432*/ 	.short	(.L_650 - .L_649)
.L_649:
        /*1434*/ 	.word	0x00000180
        /*1438*/ 	.word	0x00000001
        /*143c*/ 	.word	0x00000001


	//----- nvinfo : EIATTR_CRS_STACK_SIZE
	.align		4
.L_650:
        /*1440*/ 	.byte	0x04, 0x1e
        /*1442*/ 	.short	(.L_652 - .L_651)
.L_651:
        /*1444*/ 	.word	0x00000000


	//----- nvinfo : EIATTR_CBANK_PARAM_SIZE
	.align		4
.L_652:
        /*1448*/ 	.byte	0x03, 0x19
        /*144a*/ 	.short	0x06f0


	//----- nvinfo : EIATTR_PARAM_CBANK
	.align		4
        /*144c*/ 	.byte	0x04, 0x0a
        /*144e*/ 	.short	(.L_654 - .L_653)
	.align		4
.L_653:
        /*1450*/ 	.word	index@(.nv.constant0._ZN7cutlass13device_kernelIN5flash11enable_sm90INS1_16FlashAttnBwdSm90INS1_25CollectiveMainloopBwdSm90ILi2ELi2ELi2EN4cute5tupleIJNS5_1CILi1EEES8_S8_EEENS6_IJNS7_ILi128EEESA_NS7_ILi64EEEEEENS_10bfloat16_tEfNS_4arch4Sm90ELb0ELb1ELb1ELb0ELb0ELb1ELb0ELb0ELi2ELi1ELi2ELi2ELb0EEENS1_24CollectiveEpilogueBwdGQAISC_fSF_Li256ELb0ELb0EEENS1_19SingleTileSchedulerILb0ELb0ELb0ELi128EEEEEEEEEvNT_6ParamsE)
        /*1454*/ 	.short	0x0210
        /*1456*/ 	.short	0x06f0


	//----- nvinfo : EIATTR_SW_WAR
	.align		4
.L_654:
        /*1458*/ 	.byte	0x04, 0x36
        /*145a*/ 	.short	(.L_656 - .L_655)
.L_655:
        /*145c*/ 	.word	0x00000008
.L_656:


//--------------------- .nv.info._ZN7cutlass13device_kernelIN5flash11enable_sm90INS1_16FlashAttnBwdSm90INS1_25CollectiveMainloopBwdSm90ILi2ELi2ELi2EN4cute5tupleIJNS5_1CILi1EEES8_S8_EEENS6_IJNS7_ILi128EEESA_NS7_ILi64EEEEEENS_10bfloat16_tEfNS_4arch4Sm90ELb0ELb1ELb1ELb0ELb1ELb1ELb0ELb0ELi2ELi1ELi2ELi2ELb0EEENS1_24CollectiveEpilogueBwdGQAISC_fSF_Li256ELb0ELb1EEENS1_19SingleTileSchedulerILb0ELb0ELb0ELi128EEEEEEEEEvNT_6ParamsE --------------------------
	.section	.nv.info._ZN7cutlass13device_kernelIN5flash11enable_sm90INS1_16FlashAttnBwdSm90INS1_25CollectiveMainloopBwdSm90ILi2ELi2ELi2EN4cute5tupleIJNS5_1CILi1EEES8_S8_EEENS6_IJNS7_ILi128EEESA_NS7_ILi64EEEEEENS_10bfloat16_tEfNS_4arch4Sm90ELb0ELb1ELb1ELb0ELb1ELb1ELb0ELb0ELi2ELi1ELi2ELi2ELb0EEENS1_24CollectiveEpilogueBwdGQAISC_fSF_Li256ELb0ELb1EEENS1_19SingleTileSchedulerILb0ELb0ELb0ELi128EEEEEEEEEvNT_6ParamsE,"",@"SHT_CUDA_INFO"
	.sectionflags	@""
	.align	4


	//----- nvinfo : EIATTR_CUDA_API_VERSION
	.align		4
        /*0000*/ 	.byte	0x04, 0x37
        /*0002*/ 	.short	(.L_658 - .L_657)
.L_657:
        /*0004*/ 	.word	0x00000082


	//----- nvinfo : EIATTR_KPARAM_INFO
	.align		4
.L_658:
        /*0008*/ 	.byte	0x04, 0x17
        /*000a*/ 	.short	(.L_660 - .L_659)
.L_659:
        /*000c*/ 	.word	0x00000000
        /*0010*/ 	.short	0x0000
        /*0012*/ 	.short	0x0070
        /*0014*/ 	.byte	0x00, 0xf0, 0x01, 0x1a


	//----- nvinfo : EIATTR_SPARSE_MMA_MASK
	.align		4
.L_660:
        /*0018*/ 	.byte	0x03, 0x50
        /*001a*/ 	.short	0x0000


	//----- nvinfo : EIATTR_MAXREG_COUNT
	.align		4
        /*001c*/ 	.byte	0x03, 0x1b
        /*001e*/ 	.short	0x00a8


	//----- nvinfo : EIATTR_NUM_BARRIERS
	.align		4
        /*0020*/ 	.byte	0x02, 0x4c
        /*0022*/ 	.byte	0x10
	.zero		1


	//----- nvinfo : EIATTR_EXTERNS
	.align		4
        /*0024*/ 	.byte	0x04, 0x0f
        /*0026*/ 	.short	(.L_662 - .L_661)


	//   ....[0]....
	.align		4
.L_661:
        /*0028*/ 	.word	index@(__assertfail)


	//----- nvinfo : EIATTR_ANNOTATIONS
	.align		4
.L_662:
        /*002c*/ 	.byte	0x04, 0x55
        /*002e*/ 	.short	(.L_664 - .L_663)


	//   ....[0]....
.L_663:
        /* <DEDUP_REMOVED lines=156> */


	//----- nvinfo : EIATTR_MERCURY_ISA_VERSION
	.align		4
.L_664:
        /*09e0*/ 	.byte	0x03, 0x5f
        /*09e2*/ 	.short	0x0101


	//----- nvinfo : EIATTR_INT_WARP_WIDE_INSTR_OFFSETS
	.align		4
        /*09e4*/ 	.byte	0x04, 0x31
        /*09e6*/ 	.short	(.L_666 - .L_665)


	//   ....[0]....
.L_665:
        /*09e8*/ 	.word	0x00000190


	//   ....[1]....
        /*09ec*/ 	.word	0x000001c0


	//   ....[2]....
        /*09f0*/ 	.word	0x00012ac0


	//   ....[3]....
        /*09f4*/ 	.word	0x000130b0


	//   ....[4]....
        /*09f8*/ 	.word	0x00013560


	//   ....[5]....
        /*09fc*/ 	.word	0x00013820


	//   ....[6]....
        /*0a00*/ 	.word	0x00013a80


	//   ....[7]....
        /*0a04*/ 	.word	0x00013c10


	//----- nvinfo : EIATTR_COOP_GROUP_MASK_REGIDS
	.align		4
.L_666:
        /*0a08*/ 	.byte	0x04, 0x29
        /*0a0a*/ 	.short	(.L_668 - .L_667)


	//   ....[0]....
.L_667:
        /*0a0c*/ 	.word	0xffffffff


	//   ....[1]....
        /*0a10*/ 	.word	0xffffffff


	//   ....[2]....
        /*0a14*/ 	.word	0xffffffff


	//   ....[3]....
        /*0a18*/ 	.word	0xffffffff


	//   ....[4]....
        /*0a1c*/ 	.word	0xffffffff


	//   ....[5]....
        /*0a20*/ 	.word	0xffffffff


	//   ....[6]....
        /*0a24*/ 	.word	0xffffffff


	//   ....[7]....
        /*0a28*/ 	.word	0xffffffff


	//   ....[8]....
        /*0a2c*/ 	.word	0xffffffff


	//   ....[9]....
        /*0a30*/ 	.word	0xffffffff


	//   ....[10]....
        /*0a34*/ 	.word	0xffffffff


	//   ....[11]....
        /*0a38*/ 	.word	0xffffffff


	//   ....[12]....
        /*0a3c*/ 	.word	0xffffffff


	//   ....[13]....
        /*0a40*/ 	.word	0xffffffff


	//   ....[14]....
        /*0a44*/ 	.word	0xffffffff


	//   ....[15]....
        /*0a48*/ 	.word	0xffffffff


	//   ....[16]....
        /*0a4c*/ 	.word	0xffffffff


	//   ....[17]....
        /*0a50*/ 	.word	0xffffffff


	//   ....[18]....
        /*0a54*/ 	.word	0xffffffff


	//   ....[19]....
        /*0a58*/ 	.word	0xffffffff


	//   ....[20]....
        /*0a5c*/ 	.word	0xffffffff


	//   ....[21]....
        /*0a60*/ 	.word	0xffffffff


	//   ....[22]....
        /*0a64*/ 	.word	0xffffffff


	//   ....[23]....
        /*0a68*/ 	.word	0xffffffff


	//   ....[24]....
        /*0a6c*/ 	.word	0xffffffff


	//   ....[25]....
        /*0a70*/ 	.word	0xffffffff


	//   ....[26]....
        /*0a74*/ 	.word	0xffffffff


	//   ....[27]....
        /*0a78*/ 	.word	0xffffffff


	//   ....[28]....
        /*0a7c*/ 	.word	0xffffffff


	//   ....[29]....
        /*0a80*/ 	.word	0xffffffff


	//   ....[30]....
        /*0a84*/ 	.word	0xffffffff


	//   ....[31]....
        /*0a88*/ 	.word	0xffffffff


	//   ....[32]....
        /*0a8c*/ 	.word	0xffffffff


	//   ....[33]....
        /*0a90*/ 	.word	0xffffffff


	//   ....[34]....
        /*0a94*/ 	.word	0xffffffff


	//   ....[35]....
        /*0a98*/ 	.word	0xffffffff


	//   ....[36]....
        /*0a9c*/ 	.word	0xffffffff


	//   ....[37]....
        /*0aa0*/ 	.word	0xffffffff


	//   ....[38]....
        /*0aa4*/ 	.word	0xffffffff


	//   ....[39]....
        /*0aa8*/ 	.word	0xffffffff


	//   ....[40]....
        /*0aac*/ 	.word	0xffffffff


	//   ....[41]....
        /*0ab0*/ 	.word	0xffffffff


	//   ....[42]....
        /*0ab4*/ 	.word	0xffffffff


	//   ....[43]....
        /*0ab8*/ 	.word	0xffffffff


	//   ....[44]....
        /*0abc*/ 	.word	0xffffffff


	//   ....[45]....
        /*0ac0*/ 	.word	0xffffffff


	//   ....[46]....
        /*0ac4*/ 	.word	0xffffffff


	//   ....[47]....
        /*0ac8*/ 	.word	0xffffffff


	//   ....[48]....
        /*0acc*/ 	.word	0xffffffff


	//   ....[49]....
        /*0ad0*/ 	.word	0xffffffff


	//   ....[50]....
        /*0ad4*/ 	.word	0xffffffff


	//   ....[51]....
        /*0ad8*/ 	.word	0xffffffff


	//   ....[52]....
        /*0adc*/ 	.word	0xffffffff


	//   ....[53]....
        /*0ae0*/ 	.word	0xffffffff


	//   ....[54]....
        /*0ae4*/ 	.word	0xffffffff


	//   ....[55]....
        /*0ae8*/ 	.word	0xffffffff


	//   ....[56]....
        /*0aec*/ 	.word	0xffffffff


	//   ....[57]....
        /*0af0*/ 	.word	0xffffffff


	//   ....[58]....
        /*0af4*/ 	.word	0xffffffff


	//   ....[59]....
        /*0af8*/ 	.word	0xffffffff


	//   ....[60]....
        /*0afc*/ 	.word	0xffffffff


	//   ....[61]....
        /*0b00*/ 	.word	0xffffffff


	//   ....[62]....
        /*0b04*/ 	.word	0xffffffff


	//   ....[63]....
        /*0b08*/ 	.word	0xffffffff


	//   ....[64]....
        /*0b0c*/ 	.word	0xffffffff


	//   ....[65]....
        /*0b10*/ 	.word	0xffffffff


	//   ....[66]....
        /*0b14*/ 	.word	0xffffffff


	//   ....[67]....
        /*0b18*/ 	.word	0xffffffff


	//   ....[68]....
        /*0b1c*/ 	.word	0xffffffff


	//   ....[69]....
        /*0b20*/ 	.word	0xffffffff


	//   ....[70]....
        /*0b24*/ 	.word	0xffffffff


	//   ....[71]....
        /*0b28*/ 	.word	0xffffffff


	//   ....[72]....
        /*0b2c*/ 	.word	0xffffffff


	//   ....[73]....
        /*0b30*/ 	.word	0xffffffff


	//   ....[74]....
        /*0b34*/ 	.word	0xffffffff


	//   ....[75]....
        /*0b38*/ 	.word	0xffffffff


	//   ....[76]....
        /*0b3c*/ 	.word	0xffffffff


	//   ....[77]....
        /*0b40*/ 	.word	0xffffffff


	//   ....[78]....
        /*0b44*/ 	.word	0xffffffff


	//   ....[79]....
        /*0b48*/ 	.word	0xffffffff


	//   ....[80]....
        /*0b4c*/ 	.word	0xffffffff


	//   ....[81]....
        /*0b50*/ 	.word	0xffffffff


	//   ....[82]....
        /*0b54*/ 	.word	0xffffffff


	//   ....[83]....
        /*0b58*/ 	.word	0xffffffff


	//   ....[84]....
        /*0b5c*/ 	.word	0xffffffff


	//   ....[85]....
        /*0b60*/ 	.word	0xffffffff


	//   ....[86]....
        /*0b64*/ 	.word	0xffffffff


	//   ....[87]....
        /*0b68*/ 	.word	0xffffffff


	//   ....[88]....
        /*0b6c*/ 	.word	0xffffffff


	//   ....[89]....
        /*0b70*/ 	.word	0xffffffff


	//   ....[90]....
        /*0b74*/ 	.word	0xffffffff


	//   ....[91]....
        /*0b78*/ 	.word	0xffffffff


	//   ....[92]....
        /*0b7c*/ 	.word	0xffffffff


	//   ....[93]....
        /*0b80*/ 	.word	0xffffffff


	//   ....[94]....
        /*0b84*/ 	.word	0xffffffff


	//   ....[95]....
        /*0b88*/ 	.word	0xffffffff


	//   ....[96]....
        /*0b8c*/ 	.word	0xffffffff


	//   ....[97]....
        /*0b90*/ 	.word	0xffffffff


	//   ....[98]....
        /*0b94*/ 	.word	0xffffffff


	//   ....[99]....
        /*0b98*/ 	.word	0xffffffff


	//   ....[100]....
        /*0b9c*/ 	.word	0xffffffff


	//   ....[101]....
        /*0ba0*/ 	.word	0xffffffff


	//   ....[102]....
        /*0ba4*/ 	.word	0xffffffff


	//   ....[103]....
        /*0ba8*/ 	.word	0xffffffff


	//   ....[104]....
        /*0bac*/ 	.word	0xffffffff


	//   ....[105]....
        /*0bb0*/ 	.word	0xffffffff


	//   ....[106]....
        /*0bb4*/ 	.word	0xffffffff


	//   ....[107]....
        /*0bb8*/ 	.word	0xffffffff


	//   ....[108]....
        /*0bbc*/ 	.word	0xffffffff


	//   ....[109]....
        /*0bc0*/ 	.word	0xffffffff


	//   ....[110]....
        /*0bc4*/ 	.word	0xffffffff


	//   ....[111]....
        /*0bc8*/ 	.word	0xffffffff


	//   ....[112]....
        /*0bcc*/ 	.word	0xffffffff


	//   ....[113]....
        /*0bd0*/ 	.word	0xffffffff


	//   ....[114]....
        /*0bd4*/ 	.word	0xffffffff


	//   ....[115]....
        /*0bd8*/ 	.word	0xffffffff


	//   ....[116]....
        /*0bdc*/ 	.word	0xffffffff


	//   ....[117]....
        /*0be0*/ 	.word	0xffffffff


	//   ....[118]....
        /*0be4*/ 	.word	0xffffffff


	//   ....[119]....
        /*0be8*/ 	.word	0xffffffff


	//   ....[120]....
        /*0bec*/ 	.word	0xffffffff


	//   ....[121]....
        /*0bf0*/ 	.word	0xffffffff


	//   ....[122]....
        /*0bf4*/ 	.word	0xffffffff


	//   ....[123]....
        /*0bf8*/ 	.word	0xffffffff


	//   ....[124]....
        /*0bfc*/ 	.word	0xffffffff


	//   ....[125]....
        /*0c00*/ 	.word	0xffffffff


	//   ....[126]....
        /*0c04*/ 	.word	0xffffffff


	//   ....[127]....
        /*0c08*/ 	.word	0xffffffff


	//   ....[128]....
        /*0c0c*/ 	.word	0xffffffff


	//   ....[129]....
        /*0c10*/ 	.word	0xffffffff


	//   ....[130]....
        /*0c14*/ 	.word	0xffffffff


	//   ....[131]....
        /*0c18*/ 	.word	0xffffffff


	//   ....[132]....
        /*0c1c*/ 	.word	0xffffffff


	//   ....[133]....
        /*0c20*/ 	.word	0xffffffff


	//   ....[134]....
        /*0c24*/ 	.word	0xffffffff


	//   ....[135]....
        /*0c28*/ 	.word	0xffffffff


	//   ....[136]....
        /*0c2c*/ 	.word	0xffffffff


	//   ....[137]....
        /*0c30*/ 	.word	0xffffffff


	//   ....[138]....
        /*0c34*/ 	.word	0xffffffff


	//   ....[139]....
        /*0c38*/ 	.word	0xffffffff


	//   ....[140]....
        /*0c3c*/ 	.word	0xffffffff


	//   ....[141]....
        /*0c40*/ 	.word	0xffffffff


	//   ....[142]....
        /*0c44*/ 	.word	0xffffffff


	//   ....[143]....
        /*0c48*/ 	.word	0xffffffff


	//   ....[144]....
        /*0c4c*/ 	.word	0xffffffff


	//   ....[145]....
        /*0c50*/ 	.word	0xffffffff


	//   ....[146]....
        /*0c54*/ 	.word	0xffffffff


	//   ....[147]....
        /*0c58*/ 	.word	0xffffffff


	//   ....[148]....
        /*0c5c*/ 	.word	0xffffffff


	//   ....[149]....
        /*0c60*/ 	.word	0xffffffff


	//   ....[150]....
        /*0c64*/ 	.word	0xffffffff


	//   ....[151]....
        /*0c68*/ 	.word	0xffffffff


	//   ....[152]....
        /*0c6c*/ 	.word	0xffffffff


	//   ....[153]....
        /*0c70*/ 	.word	0xffffffff


	//   ....[154]....
        /*0c74*/ 	.word	0xffffffff


	//   ....[155]....
        /*0c78*/ 	.word	0xffffffff


	//   ....[156]....
        /*0c7c*/ 	.word	0xffffffff


	//   ....[157]....
        /*0c80*/ 	.word	0xffffffff


	//   ....[158]....
        /*0c84*/ 	.word	0xffffffff


	//   ....[159]....
        /*0c88*/ 	.word	0xffffffff


	//   ....[160]....
        /*0c8c*/ 	.word	0xffffffff


	//   ....[161]....
        /*0c90*/ 	.word	0xffffffff


	//   ....[162]....
        /*0c94*/ 	.word	0xffffffff


	//   ....[163]....
        /*0c98*/ 	.word	0xffffffff


	//   ....[164]....
        /*0c9c*/ 	.word	0xffffffff


	//   ....[165]....
        /*0ca0*/ 	.word	0xffffffff


	//   ....[166]....
        /*0ca4*/ 	.word	0xffffffff


	//   ....[167]....
        /*0ca8*/ 	.word	0xffffffff


	//   ....[168]....
        /*0cac*/ 	.word	0xffffffff


	//   ....[169]....
        /*0cb0*/ 	.word	0xffffffff


	//   ....[170]....
        /*0cb4*/ 	.word	0xffffffff


	//   ....[171]....
        /*0cb8*/ 	.word	0xffffffff


	//   ....[172]....
        /*0cbc*/ 	.word	0xffffffff


	//   ....[173]....
        /*0cc0*/ 	.word	0xffffffff


	//   ....[174]....
        /*0cc4*/ 	.word	0xffffffff


	//   ....[175]....
        /*0cc8*/ 	.word	0xffffffff


	//   ....[176]....
        /*0ccc*/ 	.word	0xffffffff


	//   ....[177]....
        /*0cd0*/ 	.word	0xffffffff


	//   ....[178]....
        /*0cd4*/ 	.word	0xffffffff


	//   ....[179]....
        /*0cd8*/ 	.word	0xffffffff


	//   ....[180]....
        /*0cdc*/ 	.word	0xffffffff


	//   ....[181]....
        /*0ce0*/ 	.word	0xffffffff


	//   ....[182]....
        /*0ce4*/ 	.word	0xffffffff


	//   ....[183]....
        /*0ce8*/ 	.word	0xffffffff


	//   ....[184]....
        /*0cec*/ 	.word	0xffffffff


	//   ....[185]....
        /*0cf0*/ 	.word	0xffffffff


	//   ....[186]....
        /*0cf4*/ 	.word	0xffffffff


	//   ....[187]....
        /*0cf8*/ 	.word	0xffffffff


	//   ....[188]....
        /*0cfc*/ 	.word	0xffffffff


	//   ....[189]....
        /*0d00*/ 	.word	0xffffffff


	//   ....[190]....
        /*0d04*/ 	.word	0xffffffff


	//   ....[191]....
        /*0d08*/ 	.word	0xffffffff


	//   ....[192]....
        /*0d0c*/ 	.word	0xffffffff


	//   ....[193]....
        /*0d10*/ 	.word	0xffffffff


	//   ....[194]....
        /*0d14*/ 	.word	0xffffffff


	//   ....[195]....
        /*0d18*/ 	.word	0xffffffff


	//   ....[196]....
        /*0d1c*/ 	.word	0xffffffff


	//   ....[197]....
        /*0d20*/ 	.word	0xffffffff


	//   ....[198]....
        /*0d24*/ 	.word	0xffffffff


	//   ....[199]....
        /*0d28*/ 	.word	0xffffffff


	//   ....[200]....
        /*0d2c*/ 	.word	0xffffffff


	//   ....[201]....
        /*0d30*/ 	.word	0xffffffff


	//   ....[202]....
        /*0d34*/ 	.word	0xffffffff


	//   ....[203]....
        /*0d38*/ 	.word	0xffffffff


	//   ....[204]....
        /*0d3c*/ 	.word	0xffffffff


	//   ....[205]....
        /*0d40*/ 	.word	0xffffffff


	//   ....[206]....
        /*0d44*/ 	.word	0xffffffff


	//   ....[207]....
        /*0d48*/ 	.word	0xffffffff


	//   ....[208]....
        /*0d4c*/ 	.word	0xffffffff


	//   ....[209]....
        /*0d50*/ 	.word	0xffffffff


	//   ....[210]....
        /*0d54*/ 	.word	0xffffffff


	//   ....[211]....
        /*0d58*/ 	.word	0xffffffff


	//   ....[212]....
        /*0d5c*/ 	.word	0x0500000f


	//   ....[213]....
        /*0d60*/ 	.word	0x0500000f


	//   ....[214]....
        /*0d64*/ 	.word	0x0500000f


	//   ....[215]....
        /*0d68*/ 	.word	0x0500000f


	//   ....[216]....
        /*0d6c*/ 	.word	0x0500000f


	//   ....[217]....
        /*0d70*/ 	.word	0x0500000f


	//----- nvinfo : EIATTR_COOP_GROUP_INSTR_OFFSETS
	.align		4
.L_668:
        /*0d74*/ 	.byte	0x04, 0x28
        /*0d76*/ 	.short	(.L_670 - .L_669)


	//   ....[0]....
.L_669:
        /*0d78*/ 	.word	0x00000070


	//   ....[1]....
        /*0d7c*/ 	.word	0x000001a0


	//   ....[2]....
        /*0d80*/ 	.word	0x000001f0


	//   ....[3]....
        /*0d84*/ 	.word	0x000003e0


	//   ....[4]....
        /*0d88*/ 	.word	0x00000610


	//   ....[5]....
        /*0d8c*/ 	.word	0x00000f60


	//   ....[6]....
        /*0d90*/ 	.word	0x00003240


	//   ....[7]....
        /*0d94*/ 	.word	0x00003780


	//   ....[8]....
        /*0d98*/ 	.word	0x00003ae0


	//   ....[9]....
        /*0d9c*/ 	.word	0x00003b10


	//   ....[10]....
        /*0da0*/ 	.word	0x00003b60


	//   ....[11]....
        /*0da4*/ 	.word	0x00003ba0


	//   ....[12]....
        /*0da8*/ 	.word	0x00003bc0


	//   ....[13]....
        /*0dac*/ 	.word	0x00003c70


	//   ....[14]....
        /*0db0*/ 	.word	0x00003cc0


	//   ....[15]....
        /*0db4*/ 	.word	0x00003d00


	//   ....[16]....
        /*0db8*/ 	.word	0x00003d30


	//   ....[17]....
        /*0dbc*/ 	.word	0x00003d50


	//   ....[18]....
        /*0dc0*/ 	.word	0x00003d60


	//   ....[19]....
        /*0dc4*/ 	.word	0x00003dd0


	//   ....[20]....
        /*0dc8*/ 	.word	0x00003e10


	//   ....[21]....
        /*0dcc*/ 	.word	0x00003e40


	//   ....[22]....
        /*0dd0*/ 	.word	0x00003e80


	//   ....[23]....
        /*0dd4*/ 	.word	0x00003ee0


	//   ....[24]....
        /*0dd8*/ 	.word	0x00003fd0


	//   ....[25]....
        /*0ddc*/ 	.word	0x00004040


	//   ....[26]....
        /*0de0*/ 	.word	0x00004070


	//   ....[27]....
        /*0de4*/ 	.word	0x000040d0


	//   ....[28]....
        /*0de8*/ 	.word	0x00004110


	//   ....[29]....
        /*0dec*/ 	.word	0x00004130


	//   ....[30]....
        /*0df0*/ 	.word	0x00004160


	//   ....[31]....
        /*0df4*/ 	.word	0x00004190


	//   ....[32]....
        /*0df8*/ 	.word	0x000041b0


	//   ....[33]....
        /*0dfc*/ 	.word	0x000042d0


	//   ....[34]....
        /*0e00*/ 	.word	0x00004310


	//   ....[35]....
        /*0e04*/ 	.word	0x00004340


	//   ....[36]....
        /*0e08*/ 	.word	0x00004370


	//   ....[37]....
        /*0e0c*/ 	.word	0x00004390


	//   ....[38]....
        /*0e10*/ 	.word	0x00004440


	//   ....[39]....
        /*0e14*/ 	.word	0x00004470


	//   ....[40]....
        /*0e18*/ 	.word	0x000044b0


	//   ....[41]....
        /*0e1c*/ 	.word	0x000044d0


	//   ....[42]....
        /*0e20*/ 	.word	0x000044f0


	//   ....[43]....
        /*0e24*/ 	.word	0x00004500


	//   ....[44]....
        /*0e28*/ 	.word	0x00004550


	//   ....[45]....
        /*0e2c*/ 	.word	0x00004580


	//   ....[46]....
        /*0e30*/ 	.word	0x000045c0


	//   ....[47]....
        /*0e34*/ 	.word	0x000045f0


	//   ....[48]....
        /*0e38*/ 	.word	0x00004700


	//   ....[49]....
        /*0e3c*/ 	.word	0x000047a0


	//   ....[50]....
        /*0e40*/ 	.word	0x000047b0


	//   ....[51]....
        /*0e44*/ 	.word	0x00004880


	//   ....[52]....
        /*0e48*/ 	.word	0x000048b0


	//   ....[53]....
        /*0e4c*/ 	.word	0x000048f0


	//   ....[54]....
        /*0e50*/ 	.word	0x000049b0


	//   ....[55]....
        /*0e54*/ 	.word	0x00004b50


	//   ....[56]....
        /*0e58*/ 	.word	0x00004b90


	//   ....[57]....
        /*0e5c*/ 	.word	0x00004c40


	//   ....[58]....
        /*0e60*/ 	.word	0x00004c80


	//   ....[59]....
        /*0e64*/ 	.word	0x00004cc0


	//   ....[60]....
        /*0e68*/ 	.word	0x00004d40


	//   ....[61]....
        /*0e6c*/ 	.word	0x00004d80


	//   ....[62]....
        /*0e70*/ 	.word	0x00004eb0


	//   ....[63]....
        /*0e74*/ 	.word	0x00005020


	//   ....[64]....
        /*0e78*/ 	.word	0x00005050


	//   ....[65]....
        /*0e7c*/ 	.word	0x00005070


	//   ....[66]....
        /*0e80*/ 	.word	0x00005090


	//   ....[67]....
        /*0e84*/ 	.word	0x000050d0


	//   ....[68]....
        /*0e88*/ 	.word	0x000050f0


	//   ....[69]....
        /*0e8c*/ 	.word	0x00005170


	//   ....[70]....
        /*0e90*/ 	.word	0x000083d0


	//   ....[71]....
        /*0e94*/ 	.word	0x000083e0


	//   ....[72]....
        /*0e98*/ 	.word	0x000083f0


	//   ....[73]....
        /*0e9c*/ 	.word	0x00008440


	//   ....[74]....
        /*0ea0*/ 	.word	0x00008450


	//   ....[75]....
        /*0ea4*/ 	.word	0x000084d0


	//   ....[76]....
        /*0ea8*/ 	.word	0x00008560


	//   ....[77]....
        /*0eac*/ 	.word	0x00008640


	//   ....[78]....
        /*0eb0*/ 	.word	0x00008660


	//   ....[79]....
        /*0eb4*/ 	.word	0x00008680


	//   ....[80]....
        /*0eb8*/ 	.word	0x000086e0


	//   ....[81]....
        /*0ebc*/ 	.word	0x00008770


	//   ....[82]....
        /*0ec0*/ 	.word	0x000087d0


	//   ....[83]....
        /*0ec4*/ 	.word	0x00008860


	//   ....[84]....
        /*0ec8*/ 	.word	0x000088f0


	//   ....[85]....
        /*0ecc*/ 	.word	0x00008900


	//   ....[86]....
        /*0ed0*/ 	.word	0x00008930


	//   ....[87]....
        /*0ed4*/ 	.word	0x00008970


	//   ....[88]....
        /*0ed8*/ 	.word	0x00008980


	//   ....[89]....
        /*0edc*/ 	.word	0x00008a80


	//   ....[90]....
        /*0ee0*/ 	.word	0x00008af0


	//   ....[91]....
        /*0ee4*/ 	.word	0x00008b20


	//   ....[92]....
        /*0ee8*/ 	.word	0x00008b50


	//   ....[93]....
        /*0eec*/ 	.word	0x00008b70


	//   ....[94]....
        /*0ef0*/ 	.word	0x00008ba0


	//   ....[95]....
        /*0ef4*/ 	.word	0x00008be0


	//   ....[96]....
        /*0ef8*/ 	.word	0x00008c10


	//   ....[97]....
        /*0efc*/ 	.word	0x00008cd0


	//   ....[98]....
        /*0f00*/ 	.word	0x00008d10


	//   ....[99]....
        /*0f04*/ 	.word	0x00008d70


	//   ....[100]....
        /*0f08*/ 	.word	0x00008dc0


	//   ....[101]....
        /*0f0c*/ 	.word	0x00008e80


	//   ....[102]....
        /*0f10*/ 	.word	0x00008ec0


	//   ....[103]....
        /*0f14*/ 	.word	0x00009080


	//   ....[104]....
        /*0f18*/ 	.word	0x00009090


	//   ....[105]....
        /*0f1c*/ 	.word	0x000090c0


	//   ....[106]....
        /*0f20*/ 	.word	0x00009260


	//   ....[107]....
        /*0f24*/ 	.word	0x00009360


	//   ....[108]....
        /*0f28*/ 	.word	0x000093c0


	//   ....[109]....
        /*0f2c*/ 	.word	0x00009400


	//   ....[110]....
        /*0f30*/ 	.word	0x00009640


	//   ....[111]....
        /*0f34*/ 	.word	0x000096e0


	//   ....[112]....
        /*0f38*/ 	.word	0x00009750


	//   ....[113]....
        /*0f3c*/ 	.word	0x00009760


	//   ....[114]....
        /*0f40*/ 	.word	0x00009770


	//   ....[115]....
        /*0f44*/ 	.word	0x00009810


	//   ....[116]....
        /*0f48*/ 	.word	0x00009880


	//   ....[117]....
        /*0f4c*/ 	.word	0x00009960


	//   ....[118]....
        /*0f50*/ 	.word	0x000099e0


	//   ....[119]....
        /*0f54*/ 	.word	0x00009cb0


	//   ....[120]....
        /*0f58*/ 	.word	0x00009cc0


	//   ....[121]....
        /*0f5c*/ 	.word	0x00009cd0


	//   ....[122]....
        /*0f60*/ 	.word	0x00009ce0


	//   ....[123]....
        /*0f64*/ 	.word	0x00009cf0


	//   ....[124]....
        /*0f68*/ 	.word	0x00009d00


	//   ....[125]....
        /*0f6c*/ 	.word	0x00009d10


	//   ....[126]....
        /*0f70*/ 	.word	0x0000a080


	//   ....[127]....
        /*0f74*/ 	.word	0x0000a090


	//   ....[128]....
        /*0f78*/ 	.word	0x0000a0a0


	//   ....[129]....
        /*0f7c*/ 	.word	0x0000a0b0


	//   ....[130]....
        /*0f80*/ 	.word	0x0000a0c0


	//   ....[131]....
        /*0f84*/ 	.word	0x0000a0d0


	//   ....[132]....
        /*0f88*/ 	.word	0x0000a0e0


	//   ....[133]....
        /*0f8c*/ 	.word	0x0000a0f0


	//   ....[134]....
        /*0f90*/ 	.word	0x0000d730


	//   ....[135]....
        /*0f94*/ 	.word	0x0000e0b0


	//   ....[136]....
        /*0f98*/ 	.word	0x0000e0f0


	//   ....[137]....
        /*0f9c*/ 	.word	0x0000e140


	//   ....[138]....
        /*0fa0*/ 	.word	0x0000e200


	//   ....[139]....
        /*0fa4*/ 	.word	0x0000e210


	//   ....[140]....
        /*0fa8*/ 	.word	0x0000e2a0


	//   ....[141]....
        /*0fac*/ 	.word	0x0000e320


	//   ....[142]....
        /*0fb0*/ 	.word	0x0000e330


	//   ....[143]....
        /*0fb4*/ 	.word	0x0000e340


	//   ....[144]....
        /*0fb8*/ 	.word	0x0000e390


	//   ....[145]....
        /*0fbc*/ 	.word	0x0000e3a0


	//   ....[146]....
        /*0fc0*/ 	.word	0x0000e4c0


	//   ....[147]....
        /*0fc4*/ 	.word	0x0000e500


	//   ....[148]....
        /*0fc8*/ 	.word	0x0000e530


	//   ....[149]....
        /*0fcc*/ 	.word	0x0000e540


	//   ....[150]....
        /*0fd0*/ 	.word	0x0000e580


	//   ....[151]....
        /*0fd4*/ 	.word	0x0000e620


	//   ....[152]....
        /*0fd8*/ 	.word	0x0000e680


	//   ....[153]....
        /*0fdc*/ 	.word	0x0000e6b0


	//   ....[154]....
        /*0fe0*/ 	.word	0x0000e6d0


	//   ....[155]....
        /*0fe4*/ 	.word	0x0000e780


	//   ....[156]....
        /*0fe8*/ 	.word	0x0000e790


	//   ....[157]....
        /*0fec*/ 	.word	0x0000e7a0


	//   ....[158]....
        /*0ff0*/ 	.word	0x0000e7f0


	//   ....[159]....
        /*0ff4*/ 	.word	0x0000e830


	//   ....[160]....
        /*0ff8*/ 	.word	0x0000e840


	//   ....[161]....
        /*0ffc*/ 	.word	0x0000e850


	//   ....[162]....
        /*1000*/ 	.word	0x0000e8a0


	//   ....[163]....
        /*1004*/ 	.word	0x0000e930


	//   ....[164]....
        /*1008*/ 	.word	0x0000e970


	//   ....[165]....
        /*100c*/ 	.word	0x0000e9a0


	//   ....[166]....
        /*1010*/ 	.word	0x0000e9b0


	//   ....[167]....
        /*1014*/ 	.word	0x0000ea10


	//   ....[168]....
        /*1018*/ 	.word	0x0000ea20


	//   ....[169]....
        /*101c*/ 	.word	0x0000ea50


	//   ....[170]....
        /*1020*/ 	.word	0x0000ea60


	//   ....[171]....
        /*1024*/ 	.word	0x0000eaa0


	//   ....[172]....
        /*1028*/ 	.word	0x0000eb20


	//   ....[173]....
        /*102c*/ 	.word	0x0000eb50


	//   ....[174]....
        /*1030*/ 	.word	0x0000eb70


	//   ....[175]....
        /*1034*/ 	.word	0x0000ee10


	//   ....[176]....
        /*1038*/ 	.word	0x0000ee70


	//   ....[177]....
        /*103c*/ 	.word	0x0000eeb0


	//   ....[178]....
        /*1040*/ 	.word	0x0000ef00


	//   ....[179]....
        /*1044*/ 	.word	0x0000ef70


	//   ....[180]....
        /*1048*/ 	.word	0x0000efb0


	//   ....[181]....
        /*104c*/ 	.word	0x0000efc0


	//   ....[182]....
        /*1050*/ 	.word	0x0000f290


	//   ....[183]....
        /*1054*/ 	.word	0x0000f2c0


	//   ....[184]....
        /*1058*/ 	.word	0x0000f300


	//   ....[185]....
        /*105c*/ 	.word	0x0000f320


	//   ....[186]....
        /*1060*/ 	.word	0x0000f330


	//   ....[187]....
        /*1064*/ 	.word	0x0000f340


	//   ....[188]....
        /*1068*/ 	.word	0x0000f350


	//   ....[189]....
        /*106c*/ 	.word	0x0000f360


	//   ....[190]....
        /*1070*/ 	.word	0x0000f6f0


	//   ....[191]....
        /*1074*/ 	.word	0x0000f720


	//   ....[192]....
        /*1078*/ 	.word	0x0000f770


	//   ....[193]....
        /*107c*/ 	.word	0x0000f850


	//   ....[194]....
        /*1080*/ 	.word	0x0000f8a0


	//   ....[195]....
        /*1084*/ 	.word	0x0000f8f0


	//   ....[196]....
        /*1088*/ 	.word	0x0000f920


	//   ....[197]....
        /*108c*/ 	.word	0x0000fc50


	//   ....[198]....
        /*1090*/ 	.word	0x00011ac0


	//   ....[199]....
        /*1094*/ 	.word	0x00011c60


	//   ....[200]....
        /*1098*/ 	.word	0x00011eb0


	//   ....[201]....
        /*109c*/ 	.word	0x00012050


	//   ....[202]....
        /*10a0*/ 	.word	0x00012170


	//   ....[203]....
        /*10a4*/ 	.word	0x000126c0


	//   ....[204]....
        /*10a8*/ 	.word	0x000129f0


	//   ....[205]....
        /*10ac*/ 	.word	0x00012d30


	//   ....[206]....
        /*10b0*/ 	.word	0x00012fe0


	//   ....[207]....
        /*10b4*/ 	.word	0x00013220


	//   ....[208]....
        /*10b8*/ 	.word	0x00013490


	//   ....[209]....
        /*10bc*/ 	.word	0x00013760


	//   ....[210]....
        /*10c0*/ 	.word	0x00013980


	//   ....[211]....
        /*10c4*/ 	.word	0x00013b10


	//   ....[212]....
        /*10c8*/ 	.word	0x00015a30


	//   ....[213]....
        /*10cc*/ 	.word	0x00015cc0


	//   ....[214]....
        /*10d0*/ 	.word	0x00015d30


	//   ....[215]....
        /*10d4*/ 	.word	0x00015da0


	//   ....[216]....
        /*10d8*/ 	.word	0x00015e10


	//   ....[217]....
        /*10dc*/ 	.word	0x00015e80


	//----- nvinfo : EIATTR_REG_RECONFIG
	.align		4
.L_670:
        /*10e0*/ 	.byte	0x01, 0x54
	.zero		2


	//----- nvinfo : EIATTR_SYSCALL_OFFSETS
	.align		4
        /*10e4*/ 	.byte	0x04, 0x46
        /*10e6*/ 	.short	(.L_672 - .L_671)


	//   ....[0]....
.L_671:
        /*10e8*/ 	.word	0x00000bc0


	//   ....[1]....
        /*10ec*/ 	.word	0x00000cb0


	//   ....[2]....
        /*10f0*/ 	.word	0x00000e10


	//   ....[3]....
        /*10f4*/ 	.word	0x00000f00


	//----- nvinfo : EIATTR_MBARRIER_INSTR_OFFSETS
	.align		4
.L_672:
        /*10f8*/ 	.byte	0x04, 0x39
        /*10fa*/ 	.short	(.L_674 - .L_673)


	//   ....[0]....
.L_673:
        /*10fc*/ 	.word	0x00000290
        /*1100*/ 	.word	0x000000ff
        /*1104*/ 	.word	0x00030c00
        /*1108*/ 	.short	0x0100
        /*110a*/ 	.byte	0x06
	.zero		1


	//   ....[1]....
        /*110c*/ 	.word	0x00000390
        /*1110*/ 	.word	0x000000ff
        /*1114*/ 	.word	0x00030c10
        /*1118*/ 	.short	0x0100
        /*111a*/ 	.byte	0x08
	.zero		1


	//   ....[2]....
        /*111c*/ 	.word	0x000003a0
        /*1120*/ 	.word	0x000000ff
        /*1124*/ 	.word	0x00030c20
        /*1128*/ 	.short	0x0100
        /*112a*/ 	.byte	0x08
	.zero		1


	//   ....[3]....
        /*112c*/ 	.word	0x000003b0
        /*1130*/ 	.word	0x000000ff
        /*1134*/ 	.word	0x00030c18
        /*1138*/ 	.short	0x0100
        /*113a*/ 	.byte	0x08
	.zero		1


	//   ....[4]....
        /*113c*/ 	.word	0x000003c0
        /*1140*/ 	.word	0x000000ff
        /*1144*/ 	.word	0x00030c28
        /*1148*/ 	.short	0x0100
        /*114a*/ 	.byte	0x08
	.zero		1


	//   ....[5]....
        /*114c*/ 	.word	0x000004f0
        /*1150*/ 	.word	0x000000ff
        /*1154*/ 	.word	0x00030c30
        /*1158*/ 	.short	0x0100
        /*115a*/ 	.byte	0x08
	.zero		1


	//   ....[6]....
        /*115c*/ 	.word	0x00000500
        /*1160*/ 	.word	0x000000ff
        /*1164*/ 	.word	0x00030c40
        /*1168*/ 	.short	0x0100
        /*116a*/ 	.byte	0x08
	.zero		1


	//   ....[7]....
        /*116c*/ 	.word	0x00000510
        /*1170*/ 	.word	0x000000ff
        /*1174*/ 	.word	0x00030c38
        /*1178*/ 	.short	0x0100
        /*117a*/ 	.byte	0x08
	.zero		1


	//   ....[8]....
        /*117c*/ 	.word	0x00000520
        /*1180*/ 	.word	0x000000ff
        /*1184*/ 	.word	0x00030c48
        /*1188*/ 	.short	0x0100
        /*118a*/ 	.byte	0x08
	.zero		1


	//   ....[9]....
        /*118c*/ 	.word	0x00000fa0
        /*1190*/ 	.word	0x00000010
        /*1194*/ 	.word	0x00030c00
        /*1198*/ 	.short	0x010a
        /*119a*/ 	.byte	0x3f
	.zero		1


	//   ....[10]....
        /*119c*/ 	.word	0x000010d0
        /*11a0*/ 	.word	0x00000010
        /*11a4*/ 	.word	0x00030c00
        /*11a8*/ 	.short	0x010a
        /*11aa*/ 	.byte	0x3f
	.zero		1


	//   ....[11]....
        /*11ac*/ 	.word	0x00001bb0
        /*11b0*/ 	.word	0x00000006
        /*11b4*/ 	.word	0x00030c10
        /*11b8*/ 	.short	0x010a
        /*11ba*/ 	.byte	0x3f
	.zero		1


	//   ....[12]....
        /*11bc*/ 	.word	0x00001c20
        /*11c0*/ 	.word	0x00000006
        /*11c4*/ 	.word	0x00030c10
        /*11c8*/ 	.short	0x010a
        /*11ca*/ 	.byte	0x3f
	.zero		1


	//   ....[13]....
        /*11cc*/ 	.word	0x00002050
        /*11d0*/ 	.word	0x00000006
        /*11d4*/ 	.word	0x00030c30
        /*11d8*/ 	.short	0x010a
        /*11da*/ 	.byte	0x3f
	.zero		1


	//   ....[14]....
        /*11dc*/ 	.word	0x00002090
        /*11e0*/ 	.word	0x00000006
        /*11e4*/ 	.word	0x00030c30
        /*11e8*/ 	.short	0x010a
        /*11ea*/ 	.byte	0x3f
	.zero		1


	//   ....[15]....
        /*11ec*/ 	.word	0x00006750
        /*11f0*/ 	.word	0x00000005
        /*11f4*/ 	.word	0x00000000
        /*11f8*/ 	.short	0x0101
        /*11fa*/ 	.byte	0x3f
	.zero		1


	//   ....[16]....
        /*11fc*/ 	.word	0x00006ba0
        /*1200*/ 	.word	0x00000006
        /*1204*/ 	.word	0x00000000
        /*1208*/ 	.short	0x0101
        /*120a*/ 	.byte	0x3f
	.zero		1


	//   ....[17]....
        /*120c*/ 	.word	0x000074d0
        /*1210*/ 	.word	0x00000006
        /*1214*/ 	.word	0x00030c10
        /*1218*/ 	.short	0x010a
        /*121a*/ 	.byte	0x3f
	.zero		1


	//   ....[18]....
        /*121c*/ 	.word	0x00007550
        /*1220*/ 	.word	0x00000006
        /*1224*/ 	.word	0x00030c10
        /*1228*/ 	.short	0x010a
        /*122a*/ 	.byte	0x3f
	.zero		1


	//   ....[19]....
        /*122c*/ 	.word	0x00007960
        /*1230*/ 	.word	0x00000006
        /*1234*/ 	.word	0x00030c30
        /*1238*/ 	.short	0x010a
        /*123a*/ 	.byte	0x3f
	.zero		1


	//   ....[20]....
        /*123c*/ 	.word	0x000079a0
        /*1240*/ 	.word	0x00000006
        /*1244*/ 	.word	0x00030c30
        /*1248*/ 	.short	0x010a
        /*124a*/ 	.byte	0x3f
	.zero		1


	//   ....[21]....
        /*124c*/ 	.word	0x0000b5f0
        /*1250*/ 	.word	0x00000005
        /*1254*/ 	.word	0x00000000
        /*1258*/ 	.short	0x0101
        /*125a*/ 	.byte	0x3f
	.zero		1


	//   ....[22]....
        /*125c*/ 	.word	0x0000ba40
        /*1260*/ 	.word	0x00000006
        /*1264*/ 	.word	0x00000000
        /*1268*/ 	.short	0x0101
        /*126a*/ 	.byte	0x3f
	.zero		1


	//   ....[23]....
        /*126c*/ 	.word	0x0000c240
        /*1270*/ 	.word	0x00000006
        /*1274*/ 	.word	0x00030c10
        /*1278*/ 	.short	0x010a
        /*127a*/ 	.byte	0x3f
	.zero		1


	//   ....[24]....
        /*127c*/ 	.word	0x0000c2c0
        /*1280*/ 	.word	0x00000006
        /*1284*/ 	.word	0x00030c10
        /*1288*/ 	.short	0x010a
        /*128a*/ 	.byte	0x3f
	.zero		1


	//   ....[25]....
        /*128c*/ 	.word	0x0000c6f0
        /*1290*/ 	.word	0x00000006
        /*1294*/ 	.word	0x00030c30
        /*1298*/ 	.short	0x010a
        /*129a*/ 	.byte	0x3f
	.zero		1


	//   ....[26]....
        /*129c*/ 	.word	0x0000c730
        /*12a0*/ 	.word	0x00000006
        /*12a4*/ 	.word	0x00030c30
        /*12a8*/ 	.short	0x010a
        /*12aa*/ 	.byte	0x3f
	.zero		1


	//   ....[27]....
        /*12ac*/ 	.word	0x00010e20
        /*12b0*/ 	.word	0x00000005
        /*12b4*/ 	.word	0x00000000
        /*12b8*/ 	.short	0x0101
        /*12ba*/ 	.byte	0x3f
	.zero		1


	//   ....[28]....
        /*12bc*/ 	.word	0x000112a0
        /*12c0*/ 	.word	0x00000006
        /*12c4*/ 	.word	0x00000000
        /*12c8*/ 	.short	0x0101
        /*12ca*/ 	.byte	0x3f
	.zero		1


	//   ....[29]....
        /*12cc*/ 	.word	0x00014180
        /*12d0*/ 	.word	0x00000010
        /*12d4*/ 	.word	0x00030c20
        /*12d8*/ 	.short	0x010a
        /*12da*/ 	.byte	0x3f
	.zero		1


	//   ....[30]....
        /*12dc*/ 	.word	0x00014750
        /*12e0*/ 	.word	0x00000010
        /*12e4*/ 	.word	0x00030c40
        /*12e8*/ 	.short	0x010a
        /*12ea*/ 	.byte	0x3f
	.zero		1


	//   ....[31]....
        /*12ec*/ 	.word	0x00014980
        /*12f0*/ 	.word	0x00000010
        /*12f4*/ 	.word	0x00030c28
        /*12f8*/ 	.short	0x010a
        /*12fa*/ 	.byte	0x3f
	.zero		1


	//   ....[32]....
        /*12fc*/ 	.word	0x00014bb0
        /*1300*/ 	.word	0x00000010
        /*1304*/ 	.word	0x00030c48
        /*1308*/ 	.short	0x010a
        /*130a*/ 	.byte	0x3f
	.zero		1


	//   ....[33]....
        /*130c*/ 	.word	0x00014d90
        /*1310*/ 	.word	0x00000010
        /*1314*/ 	.word	0x00030c20
        /*1318*/ 	.short	0x010a
        /*131a*/ 	.byte	0x3f
	.zero		1


	//   ....[34]....
        /*131c*/ 	.word	0x00015040
        /*1320*/ 	.word	0x00000010
        /*1324*/ 	.word	0x00030c40
        /*1328*/ 	.short	0x010a
        /*132a*/ 	.byte	0x3f
	.zero		1


	//   ....[35]....
        /*132c*/ 	.word	0x00015240
        /*1330*/ 	.word	0x00000010
        /*1334*/ 	.word	0x00030c28
        /*1338*/ 	.short	0x010a
        /*133a*/ 	.byte	0x3f
	.zero		1


	//   ....[36]....
        /*133c*/ 	.word	0x000154c0
        /*1340*/ 	.word	0x00000003
        /*1344*/ 	.word	0x00030c40
        /*1348*/ 	.short	0x010a
        /*134a*/ 	.byte	0x3f
	.zero		1


	//   ....[37]....
        /*134c*/ 	.word	0x00015890
        /*1350*/ 	.word	0x00000006
        /*1354*/ 	.word	0x00000000
        /*1358*/ 	.short	0x010a
        /*135a*/ 	.byte	0x3f
	.zero		1


	//   ....[38]....
        /*135c*/ 	.word	0x000158f0
        /*1360*/ 	.word	0x00000003
        /*1364*/ 	.word	0x00000000
        /*1368*/ 	.short	0x010a
        /*136a*/ 	.byte	0x3f
	.zero		1


	//   ....[39]....
        /*136c*/ 	.word	0x00015950
        /*1370*/ 	.word	0x00000002
        /*1374*/ 	.word	0x00000000
        /*1378*/ 	.short	0x010a
        /*137a*/ 	.byte	0x3f
	.zero		1


	//   ....[40]....
        /*137c*/ 	.word	0x00015980
        /*1380*/ 	.word	0x00000003
        /*1384*/ 	.word	0x00000000
        /*1388*/ 	.short	0x010a
        /*138a*/ 	.byte	0x3f
	.zero		1


	//   ....[41]....
        /*138c*/ 	.word	0x00015a60
        /*1390*/ 	.word	0x00000010
        /*1394*/ 	.word	0x00030c00
        /*1398*/ 	.short	0x010a
        /*139a*/ 	.byte	0x3f
	.zero		1


	//   ....[42]....
        /*139c*/ 	.word	0x00015ab0
        /*13a0*/ 	.word	0x00000006
        /*13a4*/ 	.word	0x00030c10
        /*13a8*/ 	.short	0x010a
        /*13aa*/ 	.byte	0x3f
	.zero		1


	//   ....[43]....
        /*13ac*/ 	.word	0x00015b00
        /*13b0*/ 	.word	0x00000006
        /*13b4*/ 	.word	0x00030c30
        /*13b8*/ 	.short	0x010a
        /*13ba*/ 	.byte	0x3f
	.zero		1


	//   ....[44]....
        /*13bc*/ 	.word	0x00015b50
        /*13c0*/ 	.word	0x00000006
        /*13c4*/ 	.word	0x00030c10
        /*13c8*/ 	.short	0x010a
        /*13ca*/ 	.byte	0x3f
	.zero		1


	//   ....[45]....
        /*13cc*/ 	.word	0x00015ba0
        /*13d0*/ 	.word	0x00000006
        /*13d4*/ 	.word	0x00030c30
        /*13d8*/ 	.short	0x010a
        /*13da*/ 	.byte	0x3f
	.zero		1


	//   ....[46]....
        /*13dc*/ 	.word	0x00015bf0
        /*13e0*/ 	.word	0x00000006
        /*13e4*/ 	.word	0x00030c10
        /*13e8*/ 	.short	0x010a
        /*13ea*/ 	.byte	0x3f
	.zero		1


	//   ....[47]....
        /*13ec*/ 	.word	0x00015c40
        /*13f0*/ 	.word	0x00000006
        /*13f4*/ 	.word	0x00030c30
        /*13f8*/ 	.short	0x010a
        /*13fa*/ 	.byte	0x3f
	.zero		1


	//   ....[48]....
        /*13fc*/ 	.word	0x00015ec0
        /*1400*/ 	.word	0x00000010
        /*1404*/ 	.word	0x00030c20
        /*1408*/ 	.short	0x010a
        /*140a*/ 	.byte	0x3f
	.zero		1


	//   ....[49]....
        /*140c*/ 	.word	0x00015f10
        /*1410*/ 	.word	0x00000010
        /*1414*/ 	.word	0x00030c40
        /*1418*/ 	.short	0x010a
        /*141a*/ 	.byte	0x3f
	.zero		1


	//   ....[50]....
        /*141c*/ 	.word	0x00015f60
        /*1420*/ 	.word	0x00000010
        /*1424*/ 	.word	0x00030c28
        /*1428*/ 	.short	0x010a
        /*142a*/ 	.byte	0x3f
	.zero		1


	//   ....[51]....
        /*142c*/ 	.word	0x00015fb0
        /*1430*/ 	.word	0x00000010
        /*1434*/ 	.word	0x00030c48
        /*1438*/ 	.short	0x010a
        /*143a*/ 	.byte	0x3f
	.zero		1


	//   ....[52]....
        /*143c*/ 	.word	0x00016010
        /*1440*/ 	.word	0x00000010
        /*1444*/ 	.word	0x00030c20
        /*1448*/ 	.short	0x010a
        /*144a*/ 	.byte	0x3f
	.zero		1


	//   ....[53]....
        /*144c*/ 	.word	0x00016060
        /*1450*/ 	.word	0x00000010
        /*1454*/ 	.word	0x00030c40
        /*1458*/ 	.short	0x010a
        /*145a*/ 	.byte	0x3f
	.zero		1


	//   ....[54]....
        /*145c*/ 	.word	0x000160b0
        /*1460*/ 	.word	0x00000010
        /*1464*/ 	.word	0x00030c28
        /*1468*/ 	.short	0x010a
        /*146a*/ 	.byte	0x3f
	.zero		1


	//   ....[55]....
        /*146c*/ 	.word	0x00016100
        /*1470*/ 	.word	0x00000003
        /*1474*/ 	.word	0x00030c40
        /*1478*/ 	.short	0x010a
        /*147a*/ 	.byte	0x3f
	.zero		1


	//   ....[56]....
        /*147c*/ 	.word	0x000161d0
        /*1480*/ 	.word	0x00000006
        /*1484*/ 	.word	0x00000000
        /*1488*/ 	.short	0x010a
        /*148a*/ 	.byte	0x3f
	.zero		1


	//   ....[57]....
        /*148c*/ 	.word	0x00016220
        /*1490*/ 	.word	0x00000003
        /*1494*/ 	.word	0x00000000
        /*1498*/ 	.short	0x010a
        /*149a*/ 	.byte	0x3f
	.zero		1


	//   ....[58]....
        /*149c*/ 	.word	0x00016270
        /*14a0*/ 	.word	0x00000002
        /*14a4*/ 	.word	0x00000000
        /*14a8*/ 	.short	0x010a
        /*14aa*/ 	.byte	0x3f
	.zero		1


	//----- nvinfo : EIATTR_NUM_MBARRIERS
	.align		4
.L_674:
        /*14ac*/ 	.byte	0x03, 0x38
        /*14ae*/ 	.short	0x0009


	//----- nvinfo : EIATTR_EXIT_INSTR_OFFSETS
	.align		4
        /*14b0*/ 	.byte	0x04, 0x1c
        /*14b2*/ 	.short	(.L_676 - .L_675)


	//   ....[0]....
.L_675:
        /*14b4*/ 	.word	0x000159d0


	//----- nvinfo : EIATTR_MAX_THREADS
	.align		4
.L_676:
        /*14b8*/ 	.byte	0x04, 0x05
        /*14ba*/ 	.short	(.L_678 - .L_677)
.L_677:
        /*14bc*/ 	.word	0x00000180
        /*14c0*/ 	.word	0x00000001
        /*14c4*/ 	.word	0x00000001


	//----- nvinfo : EIATTR_CRS_STACK_SIZE
	.align		4
.L_678:
        /*14c8*/ 	.byte	0x04, 0x1e
        /*14ca*/ 	.short	(.L_680 - .L_679)
.L_679:
        /*14cc*/ 	.word	0x00000000


	//----- nvinfo : EIATTR_CBANK_PARAM_SIZE
	.align		4
.L_680:
        /*14d0*/ 	.byte	0x03, 0x19
        /*14d2*/ 	.short	0x06f0


	//----- nvinfo : EIATTR_PARAM_CBANK
	.align		4
        /*14d4*/ 	.byte	0x04, 0x0a
        /*14d6*/ 	.short	(.L_682 - .L_681)
	.align		4
.L_681:
        /*14d8*/ 	.word	index@(.nv.constant0._ZN7cutlass13device_kernelIN5flash11enable_sm90INS1_16FlashAttnBwdSm90INS1_25CollectiveMainloopBwdSm90ILi2ELi2ELi2EN4cute5tupleIJNS5_1CILi1EEES8_S8_EEENS6_IJNS7_ILi128EEESA_NS7_ILi64EEEEEENS_10bfloat16_tEfNS_4arch4Sm90ELb0ELb1ELb1ELb0ELb1ELb1ELb0ELb0ELi2ELi1ELi2ELi2ELb0EEENS1_24CollectiveEpilogueBwdGQAISC_fSF_Li256ELb0ELb1EEENS1_19SingleTileSchedulerILb0ELb0ELb0ELi128EEEEEEEEEvNT_6ParamsE)
        /*14dc*/ 	.short	0x0210
        /*14de*/ 	.short	0x06f0


	//----- nvinfo : EIATTR_SW_WAR
	.align		4
.L_682:
        /*14e0*/ 	.byte	0x04, 0x36
        /*14e2*/ 	.short	(.L_684 - .L_683)
.L_683:
        /*14e4*/ 	.word	0x00000008
.L_684:


//--------------------- .nv.info._ZN7cutlass13device_kernelIN5flash11enable_sm90INS1_16FlashAttnBwdSm90INS1_25CollectiveMainloopBwdSm90ILi2ELi2ELi2EN4cute5tupleIJNS5_1CILi1EEES8_S8_EEENS6_IJNS7_ILi128EEESA_NS7_ILi64EEEEEENS_10bfloat16_tEfNS_4arch4Sm90ELb0ELb1ELb1ELb1ELb0ELb1ELb0ELb0ELi2ELi1ELi2ELi2ELb0EEENS1_21CollectiveEpilogueBwdISC_SD_SF_Li256ELb1ELb0ELi1EEENS1_19SingleTileSchedulerILb1ELb0ELb0ELi128EEEEEEEEEvNT_6ParamsE --------------------------
	.section	.nv.info._ZN7cutlass13device_kernelIN5flash11enable_sm90INS1_16FlashAttnBwdSm90INS1_25CollectiveMainloopBwdSm90ILi2ELi2ELi2EN4cute5tupleIJNS5_1CILi1EEES8_S8_EEENS6_IJNS7_ILi128EEESA_NS7_ILi64EEEEEENS_10bfloat16_tEfNS_4arch4Sm90ELb0ELb1ELb1ELb1ELb0ELb1ELb0ELb0ELi2ELi1ELi2ELi2ELb0EEENS1_21CollectiveEpilogueBwdISC_SD_SF_Li256ELb1ELb0ELi1EEENS1_19SingleTileSchedulerILb1ELb0ELb0ELi128EEEEEEEEEvNT_6ParamsE,"",@"SHT_CUDA_INFO"
	.sectionflags	@""
	.align	4


	//----- nvinfo : EIATTR_CUDA_API_VERSION
	.align		4
        /*0000*/ 	.byte	0x04, 0x37
        /*0002*/ 	.short	(.L_686 - .L_685)
.L_685:
        /*0004*/ 	.word	0x00000082


	//----- nvinfo : EIATTR_KPARAM_INFO
	.align		4
.L_686:
        /*0008*/ 	.byte	0x04, 0x17
        /*000a*/ 	.short	(.L_688 - .L_687)
.L_687:
        /*000c*/ 	.word	0x00000000
        /*0010*/ 	.short	0x0000
        /*0012*/ 	.short	0x0070
        /*0014*/ 	.byte	0x00, 0xf0, 0x01, 0x1a


	//----- nvinfo : EIATTR_SPARSE_MMA_MASK
	.align		4
.L_688:
        /*0018*/ 	.byte	0x03, 0x50
        /*001a*/ 	.short	0x0000


	//----- nvinfo : EIATTR_MAXREG_COUNT
	.align		4
        /*001c*/ 	.byte	0x03, 0x1b
        /*001e*/ 	.short	0x00a8


	//----- nvinfo : EIATTR_NUM_BARRIERS
	.align		4
        /*0020*/ 	.byte	0x02, 0x4c
        /*0022*/ 	.byte	0x10
	.zero		1


	//----- nvinfo : EIATTR_EXTERNS
	.align		4
        /*0024*/ 	.byte	0x04, 0x0f
        /*0026*/ 	.short	(.L_690 - .L_689)


	//   ....[0]....
	.align		4
.L_689:
        /*0028*/ 	.word	index@(__assertfail)


	//----- nvinfo : EIATTR_ANNOTATIONS
	.align		4
.L_690:
        /*002c*/ 	.byte	0x04, 0x55
        /*002e*/ 	.short	(.L_692 - .L_691)


	//   ....[0]....
.L_691:
        /* <DEDUP_REMOVED lines=158> */


	//----- nvinfo : EIATTR_MERCURY_ISA_VERSION
	.align		4
.L_692:
        /*09f8*/ 	.byte	0x03, 0x5f
        /*09fa*/ 	.short	0x0101


	//----- nvinfo : EIATTR_INT_WARP_WIDE_INSTR_OFFSETS
	.align		4
        /*09fc*/ 	.byte	0x04, 0x31
        /*09fe*/ 	.short	(.L_694 - .L_693)


	//   ....[0]....
.L_693:
        /*0a00*/ 	.word	0x00000190


	//   ....[1]....
        /*0a04*/ 	.word	0x000001c0


	//----- nvinfo : EIATTR_COOP_GROUP_MASK_REGIDS
	.align		4
.L_694:
        /*0a08*/ 	.byte	0x04, 0x29
        /*0a0a*/ 	.short	(.L_696 - .L_695)


	//   ....[0]....
.L_695:
        /*0a0c*/ 	.word	0xffffffff


	//   ....[1]....
        /*0a10*/ 	.word	0xffffffff


	//   ....[2]....
        /*0a14*/ 	.word	0xffffffff


	//   ....[3]....
        /*0a18*/ 	.word	0xffffffff


	//   ....[4]....
        /*0a1c*/ 	.word	0xffffffff


	//   ....[5]....
        /*0a20*/ 	.word	0xffffffff


	//   ....[6]....
        /*0a24*/ 	.word	0xffffffff


	//   ....[7]....
        /*0a28*/ 	.word	0xffffffff


	//   ....[8]....
        /*0a2c*/ 	.word	0xffffffff


	//   ....[9]....
        /*0a30*/ 	.word	0xffffffff


	//   ....[10]....
        /*0a34*/ 	.word	0xffffffff


	//   ....[11]....
        /*0a38*/ 	.word	0xffffffff


	//   ....[12]....
        /*0a3c*/ 	.word	0xffffffff


	//   ....[13]....
        /*0a40*/ 	.word	0xffffffff


	//   ....[14]....
        /*0a44*/ 	.word	0xffffffff


	//   ....[15]....
        /*0a48*/ 	.word	0xffffffff


	//   ....[16]....
        /*0a4c*/ 	.word	0xffffffff


	//   ....[17]....
        /*0a50*/ 	.word	0xffffffff


	//   ....[18]....
        /*0a54*/ 	.word	0xffffffff


	//   ....[19]....
        /*0a58*/ 	.word	0xffffffff


	//   ....[20]....
        /*0a5c*/ 	.word	0xffffffff


	//   ....[21]....
        /*0a60*/ 	.word	0xffffffff


	//   ....[22]....
        /*0a64*/ 	.word	0xffffffff


	//   ....[23]....
        /*0a68*/ 	.word	0xffffffff


	//   ....[24]....
        /*0a6c*/ 	.word	0xffffffff


	//   ....[25]....
        /*0a70*/ 	.word	0xffffffff


	//   ....[26]....
        /*0a74*/ 	.word	0xffffffff


	//   ....[27]....
        /*0a78*/ 	.word	0xffffffff


	//   ....[28]....
        /*0a7c*/ 	.word	0xffffffff


	//   ....[29]....
        /*0a80*/ 	.word	0xffffffff


	//   ....[30]....
        /*0a84*/ 	.word	0xffffffff


	//   ....[31]....
        /*0a88*/ 	.word	0xffffffff


	//   ....[32]....
        /*0a8c*/ 	.word	0xffffffff


	//   ....[33]....
        /*0a90*/ 	.word	0xffffffff


	//   ....[34]....
        /*0a94*/ 	.word	0xffffffff


	//   ....[35]....
        /*0a98*/ 	.word	0xffffffff


	//   ....[36]....
        /*0a9c*/ 	.word	0xffffffff


	//   ....[37]....
        /*0aa0*/ 	.word	0xffffffff


	//   ....[38]....
        /*0aa4*/ 	.word	0xffffffff


	//   ....[39]....
        /*0aa8*/ 	.word	0xffffffff


	//   ....[40]....
        /*0aac*/ 	.word	0xffffffff


	//   ....[41]....
        /*0ab0*/ 	.word	0xffffffff


	//   ....[42]....
        /*0ab4*/ 	.word	0xffffffff


	//   ....[43]....
        /*0ab8*/ 	.word	0xffffffff


	//   ....[44]....
        /*0abc*/ 	.word	0xffffffff


	//   ....[45]....
        /*0ac0*/ 	.word	0xffffffff


	//   ....[46]....
        /*0ac4*/ 	.word	0xffffffff


	//   ....[47]....
        /*0ac8*/ 	.word	0xffffffff


	//   ....[48]....
        /*0acc*/ 	.word	0xffffffff


	//   ....[49]....
        /*0ad0*/ 	.word	0xffffffff


	//   ....[50]....
        /*0ad4*/ 	.word	0xffffffff


	//   ....[51]....
        /*0ad8*/ 	.word	0xffffffff


	//   ....[52]....
        /*0adc*/ 	.word	0xffffffff


	//   ....[53]....
        /*0ae0*/ 	.word	0xffffffff


	//   ....[54]....
        /*0ae4*/ 	.word	0xffffffff


	//   ....[55]....
        /*0ae8*/ 	.word	0xffffffff


	//   ....[56]....
        /*0aec*/ 	.word	0xffffffff


	//   ....[57]....
        /*0af0*/ 	.word	0xffffffff


	//   ....[58]....
        /*0af4*/ 	.word	0xffffffff


	//   ....[59]....
        /*0af8*/ 	.word	0xffffffff


	//   ....[60]....
        /*0afc*/ 	.word	0xffffffff


	//   ....[61]....
        /*0b00*/ 	.word	0xffffffff


	//   ....[62]....
        /*0b04*/ 	.word	0xffffffff


	//   ....[63]....
        /*0b08*/ 	.word	0xffffffff


	//   ....[64]....
        /*0b0c*/ 	.word	0xffffffff


	//   ....[65]....
        /*0b10*/ 	.word	0xffffffff


	//   ....[66]....
        /*0b14*/ 	.word	0xffffffff


	//   ....[67]....
        /*0b18*/ 	.word	0xffffffff


	//   ....[68]....
        /*0b1c*/ 	.word	0xffffffff


	//   ....[69]....
        /*0b20*/ 	.word	0xffffffff


	//   ....[70]....
        /*0b24*/ 	.word	0xffffffff


	//   ....[71]....
        /*0b28*/ 	.word	0xffffffff


	//   ....[72]....
        /*0b2c*/ 	.word	0xffffffff


	//   ....[73]....
        /*0b30*/ 	.word	0xffffffff


	//   ....[74]....
        /*0b34*/ 	.word	0xffffffff


	//   ....[75]....
        /*0b38*/ 	.word	0xffffffff


	//   ....[76]....
        /*0b3c*/ 	.word	0xffffffff


	//   ....[77]....
        /*0b40*/ 	.word	0xffffffff


	//   ....[78]....
        /*0b44*/ 	.word	0xffffffff


	//   ....[79]....
        /*0b48*/ 	.word	0xffffffff


	//   ....[80]....
        /*0b4c*/ 	.word	0xffffffff


	//   ....[81]....
        /*0b50*/ 	.word	0xffffffff


	//   ....[82]....
        /*0b54*/ 	.word	0xffffffff


	//   ....[83]....
        /*0b58*/ 	.word	0xffffffff


	//   ....[84]....
        /*0b5c*/ 	.word	0xffffffff


	//   ....[85]....
        /*0b60*/ 	.word	0xffffffff


	//   ....[86]....
        /*0b64*/ 	.word	0xffffffff


	//   ....[87]....
        /*0b68*/ 	.word	0xffffffff


	//   ....[88]....
        /*0b6c*/ 	.word	0xffffffff


	//   ....[89]....
        /*0b70*/ 	.word	0xffffffff


	//   ....[90]....
        /*0b74*/ 	.word	0xffffffff


	//   ....[91]....
        /*0b78*/ 	.word	0xffffffff


	//   ....[92]....
        /*0b7c*/ 	.word	0xffffffff


	//   ....[93]....
        /*0b80*/ 	.word	0xffffffff


	//   ....[94]....
        /*0b84*/ 	.word	0xffffffff


	//   ....[95]....
        /*0b88*/ 	.word	0xffffffff


	//   ....[96]....
        /*0b8c*/ 	.word	0xffffffff


	//   ....[97]....
        /*0b90*/ 	.word	0xffffffff


	//   ....[98]....
        /*0b94*/ 	.word	0xffffffff


	//   ....[99]....
        /*0b98*/ 	.word	0xffffffff


	//   ....[100]....
        /*0b9c*/ 	.word	0xffffffff


	//   ....[101]....
        /*0ba0*/ 	.word	0xffffffff


	//   ....[102]....
        /*0ba4*/ 	.word	0xffffffff


	//   ....[103]....
        /*0ba8*/ 	.word	0xffffffff


	//   ....[104]....
        /*0bac*/ 	.word	0xffffffff


	//   ....[105]....
        /*0bb0*/ 	.word	0xffffffff


	//   ....[106]....
        /*0bb4*/ 	.word	0xffffffff


	//   ....[107]....
        /*0bb8*/ 	.word	0xffffffff


	//   ....[108]....
        /*0bbc*/ 	.word	0xffffffff


	//   ....[109]....
        /*0bc0*/ 	.word	0xffffffff


	//   ....[110]....
        /*0bc4*/ 	.word	0xffffffff


	//   ....[111]....
        /*0bc8*/ 	.word	0xffffffff


	//   ....[112]....
        /*0bcc*/ 	.word	0xffffffff


	//   ....[113]....
        /*0bd0*/ 	.word	0xffffffff


	//   ....[114]....
        /*0bd4*/ 	.word	0xffffffff


	//   ....[115]....
        /*0bd8*/ 	.word	0xffffffff


	//   ....[116]....
        /*0bdc*/ 	.word	0xffffffff


	//   ....[117]....
        /*0be0*/ 	.word	0xffffffff


	//   ....[118]....
        /*0be4*/ 	.word	0xffffffff


	//   ....[119]....
        /*0be8*/ 	.word	0xffffffff


	//   ....[120]....
        /*0bec*/ 	.word	0xffffffff


	//   ....[121]....
        /*0bf0*/ 	.word	0xffffffff


	//   ....[122]....
        /*0bf4*/ 	.word	0xffffffff


	//   ....[123]....
        /*0bf8*/ 	.word	0xffffffff


	//   ....[124]....
        /*0bfc*/ 	.word	0xffffffff


	//   ....[125]....
        /*0c00*/ 	.word	0xffffffff


	//   ....[126]....
        /*0c04*/ 	.word	0xffffffff


	//   ....[127]....
        /*0c08*/ 	.word	0xffffffff


	//   ....[128]....
        /*0c0c*/ 	.word	0xffffffff


	//   ....[129]....
        /*0c10*/ 	.word	0xffffffff


	//   ....[130]....
        /*0c14*/ 	.word	0xffffffff


	//   ....[131]....
        /*0c18*/ 	.word	0xffffffff


	//   ....[132]....
        /*0c1c*/ 	.word	0xffffffff


	//   ....[133]....
        /*0c20*/ 	.word	0xffffffff


	//   ....[134]....
        /*0c24*/ 	.word	0xffffffff


	//   ....[135]....
        /*0c28*/ 	.word	0xffffffff


	//   ....[136]....
        /*0c2c*/ 	.word	0xffffffff


	//   ....[137]....
        /*0c30*/ 	.word	0xffffffff


	//   ....[138]....
        /*0c34*/ 	.word	0xffffffff


	//   ....[139]....
        /*0c38*/ 	.word	0xffffffff


	//   ....[140]....
        /*0c3c*/ 	.word	0xffffffff


	//   ....[141]....
        /*0c40*/ 	.word	0xffffffff


	//   ....[142]....
        /*0c44*/ 	.word	0xffffffff


	//   ....[143]....
        /*0c48*/ 	.word	0xffffffff


	//   ....[144]....
        /*0c4c*/ 	.word	0xffffffff


	//   ....[145]....
        /*0c50*/ 	.word	0xffffffff


	//   ....[146]....
        /*0c54*/ 	.word	0xffffffff


	//   ....[147]....
        /*0c58*/ 	.word	0xffffffff


	//   ....[148]....
        /*0c5c*/ 	.word	0xffffffff


	//   ....[149]....
        /*0c60*/ 	.word	0xffffffff


	//   ....[150]....
        /*0c64*/ 	.word	0xffffffff


	//   ....[151]....
        /*0c68*/ 	.word	0xffffffff


	//   ....[152]....
        /*0c6c*/ 	.word	0xffffffff


	//   ....[153]....
        /*0c70*/ 	.word	0xffffffff


	//   ....[154]....
        /*0c74*/ 	.word	0xffffffff


	//   ....[155]....
        /*0c78*/ 	.word	0xffffffff


	//   ....[156]....
        /*0c7c*/ 	.word	0xffffffff


	//   ....[157]....
        /*0c80*/ 	.word	0xffffffff


	//   ....[158]....
        /*0c84*/ 	.word	0xffffffff


	//   ....[159]....
        /*0c88*/ 	.word	0xffffffff


	//   ....[160]....
        /*0c8c*/ 	.word	0xffffffff


	//   ....[161]....
        /*0c90*/ 	.word	0xffffffff


	//   ....[162]....
        /*0c94*/ 	.word	0xffffffff


	//   ....[163]....
        /*0c98*/ 	.word	0xffffffff


	//   ....[164]....
        /*0c9c*/ 	.word	0xffffffff


	//   ....[165]....
        /*0ca0*/ 	.word	0xffffffff


	//   ....[166]....
        /*0ca4*/ 	.word	0xffffffff


	//   ....[167]....
        /*0ca8*/ 	.word	0xffffffff


	//   ....[168]....
        /*0cac*/ 	.word	0xffffffff


	//   ....[169]....
        /*0cb0*/ 	.word	0xffffffff


	//   ....[170]....
        /*0cb4*/ 	.word	0xffffffff


	//   ....[171]....
        /*0cb8*/ 	.word	0xffffffff


	//   ....[172]....
        /*0cbc*/ 	.word	0xffffffff


	//   ....[173]....
        /*0cc0*/ 	.word	0xffffffff


	//   ....[174]....
        /*0cc4*/ 	.word	0xffffffff


	//   ....[175]....
        /*0cc8*/ 	.word	0xffffffff


	//   ....[176]....
        /*0ccc*/ 	.word	0xffffffff


	//   ....[177]....
        /*0cd0*/ 	.word	0xffffffff


	//   ....[178]....
        /*0cd4*/ 	.word	0xffffffff


	//   ....[179]....
        /*0cd8*/ 	.word	0xffffffff


	//   ....[180]....
        /*0cdc*/ 	.word	0xffffffff


	//   ....[181]....
        /*0ce0*/ 	.word	0xffffffff


	//   ....[182]....
        /*0ce4*/ 	.word	0xffffffff


	//   ....[183]....
        /*0ce8*/ 	.word	0xffffffff


	//   ....[184]....
        /*0cec*/ 	.word	0xffffffff


	//   ....[185]....
        /*0cf0*/ 	.word	0xffffffff


	//   ....[186]....
        /*0cf4*/ 	.word	0xffffffff


	//   ....[187]....
        /*0cf8*/ 	.word	0xffffffff


	//   ....[188]....
        /*0cfc*/ 	.word	0xffffffff


	//   ....[189]....
        /*0d00*/ 	.word	0xffffffff


	//   ....[190]....
        /*0d04*/ 	.word	0xffffffff


	//   ....[191]....
        /*0d08*/ 	.word	0xffffffff


	//   ....[192]....
        /*0d0c*/ 	.word	0xffffffff


	//   ....[193]....
        /*0d10*/ 	.word	0xffffffff


	//   ....[194]....
        /*0d14*/ 	.word	0xffffffff


	//   ....[195]....
        /*0d18*/ 	.word	0xffffffff


	//   ....[196]....
        /*0d1c*/ 	.word	0xffffffff


	//   ....[197]....
        /*0d20*/ 	.word	0xffffffff


	//   ....[198]....
        /*0d24*/ 	.word	0xffffffff


	//   ....[199]....
        /*0d28*/ 	.word	0x0500000f


	//----- nvinfo : EIATTR_COOP_GROUP_INSTR_OFFSETS
	.align		4
.L_696:
        /*0d2c*/ 	.byte	0x04, 0x28
        /*0d2e*/ 	.short	(.L_698 - .L_697)


	//   ....[0]....
.L_697:
        /*0d30*/ 	.word	0x00000070


	//   ....[1]....
        /*0d34*/ 	.word	0x000001a0


	//   ....[2]....
        /*0d38*/ 	.word	0x000001f0


	//   ....[3]....
        /*0d3c*/ 	.word	0x000003e0


	//   ....[4]....
        /*0d40*/ 	.word	0x00000620


	//   ....[5]....
        /*0d44*/ 	.word	0x00001410


	//   ....[6]....
        /*0d48*/ 	.word	0x000034f0


	//   ....[7]....
        /*0d4c*/ 	.word	0x00003a40


	//   ....[8]....
        /*0d50*/ 	.word	0x00003b90


	//   ....[9]....
        /*0d54*/ 	.word	0x00003db0


	//   ....[10]....
        /*0d58*/ 	.word	0x00003de0


	//   ....[11]....
        /*0d5c*/ 	.word	0x00003e10


	//   ....[12]....
        /*0d60*/ 	.word	0x00003e50


	//   ....[13]....
        /*0d64*/ 	.word	0x00003f30


	//   ....[14]....
        /*0d68*/ 	.word	0x00003f70


	//   ....[15]....
        /*0d6c*/ 	.word	0x00003fa0


	//   ....[16]....
        /*0d70*/ 	.word	0x00003fb0


	//   ....[17]....
        /*0d74*/ 	.word	0x00003fd0


	//   ....[18]....
        /*0d78*/ 	.word	0x00003fe0


	//   ....[19]....
        /*0d7c*/ 	.word	0x00004050


	//   ....[20]....
        /*0d80*/ 	.word	0x00004090


	//   ....[21]....
        /*0d84*/ 	.word	0x000040d0


	//   ....[22]....
        /*0d88*/ 	.word	0x00004110


	//   ....[23]....
        /*0d8c*/ 	.word	0x00004160


	//   ....[24]....
        /*0d90*/ 	.word	0x00004260


	//   ....[25]....
        /*0d94*/ 	.word	0x000042c0


	//   ....[26]....
        /*0d98*/ 	.word	0x000042f0


	//   ....[27]....
        /*0d9c*/ 	.word	0x00004350


	//   ....[28]....
        /*0da0*/ 	.word	0x00004390


	//   ....[29]....
        /*0da4*/ 	.word	0x000043b0


	//   ....[30]....
        /*0da8*/ 	.word	0x000043e0


	//   ....[31]....
        /*0dac*/ 	.word	0x00004410


	//   ....[32]....
        /*0db0*/ 	.word	0x00004430


	//   ....[33]....
        /*0db4*/ 	.word	0x00004540


	//   ....[34]....
        /*0db8*/ 	.word	0x00004580


	//   ....[35]....
        /*0dbc*/ 	.word	0x000045c0


	//   ....[36]....
        /*0dc0*/ 	.word	0x000045f0


	//   ....[37]....
        /*0dc4*/ 	.word	0x00004610


	//   ....[38]....
        /*0dc8*/ 	.word	0x00004690


	//   ....[39]....
        /*0dcc*/ 	.word	0x000046d0


	//   ....[40]....
        /*0dd0*/ 	.word	0x00004700


	//   ....[41]....
        /*0dd4*/ 	.word	0x00004740


	//   ....[42]....
        /*0dd8*/ 	.word	0x00004760


	//   ....[43]....
        /*0ddc*/ 	.word	0x00004780


	//   ....[44]....
        /*0de0*/ 	.word	0x00004790


	//   ....[45]....
        /*0de4*/ 	.word	0x000047e0


	//   ....[46]....
        /*0de8*/ 	.word	0x00004840


	//   ....[47]....
        /*0dec*/ 	.word	0x00004880


	//   ....[48]....
        /*0df0*/ 	.word	0x00004960


	//   ....[49]....
        /*0df4*/ 	.word	0x00004a30


	//   ....[50]....
        /*0df8*/ 	.word	0x00004a40


	//   ....[51]....
        /*0dfc*/ 	.word	0x00004b10


	//   ....[52]....
        /*0e00*/ 	.word	0x00004b40


	//   ....[53]....
        /*0e04*/ 	.word	0x00004b80


	//   ....[54]....
        /*0e08*/ 	.word	0x00004c70


	//   ....[55]....
        /*0e0c*/ 	.word	0x00004e50


	//   ....[56]....
        /*0e10*/ 	.word	0x00004e90


	//   ....[57]....
        /*0e14*/ 	.word	0x00004f00


	//   ....[58]....
        /*0e18*/ 	.word	0x00004f40


	//   ....[59]....
        /*0e1c*/ 	.word	0x00004f80


	//   ....[60]....
        /*0e20*/ 	.word	0x00005000


	//   ....[61]....
        /*0e24*/ 	.word	0x00005040


	//   ....[62]....
        /*0e28*/ 	.word	0x00005160


	//   ....[63]....
        /*0e2c*/ 	.word	0x000052c0


	//   ....[64]....
        /*0e30*/ 	.word	0x000052f0


	//   ....[65]....
        /*0e34*/ 	.word	0x00005310


	//   ....[66]....
        /*0e38*/ 	.word	0x00005350


	//   ....[67]....
        /*0e3c*/ 	.word	0x00005370


	//   ....[68]....
        /*0e40*/ 	.word	0x00005380


	//   ....[69]....
        /*0e44*/ 	.word	0x00005400


	//   ....[70]....
        /*0e48*/ 	.word	0x000083d0


	//   ....[71]....
        /*0e4c*/ 	.word	0x00008630


	//   ....[72]....
        /*0e50*/ 	.word	0x00008650


	//   ....[73]....
        /*0e54*/ 	.word	0x00008690


	//   ....[74]....
        /*0e58*/ 	.word	0x000086c0


	//   ....[75]....
        /*0e5c*/ 	.word	0x00008730


	//   ....[76]....
        /*0e60*/ 	.word	0x000087e0


	//   ....[77]....
        /*0e64*/ 	.word	0x000088a0


	//   ....[78]....
        /*0e68*/ 	.word	0x00008940


	//   ....[79]....
        /*0e6c*/ 	.word	0x00008960


	//   ....[80]....
        /*0e70*/ 	.word	0x00008990


	//   ....[81]....
        /*0e74*/ 	.word	0x00008a00


	//   ....[82]....
        /*0e78*/ 	.word	0x00008a40


	//   ....[83]....
        /*0e7c*/ 	.word	0x00008ad0


	//   ....[84]....
        /*0e80*/ 	.word	0x00008be0


	//   ....[85]....
        /*0e84*/ 	.word	0x00008c90


	//   ....[86]....
        /*0e88*/ 	.word	0x00008cd0


	//   ....[87]....
        /*0e8c*/ 	.word	0x00008d30


	//   ....[88]....
        /*0e90*/ 	.word	0x00008d40


	//   ....[89]....
        /*0e94*/ 	.word	0x00008d70


	//   ....[90]....
        /*0e98*/ 	.word	0x00008d80


	//   ....[91]....
        /*0e9c*/ 	.word	0x00008d90


	//   ....[92]....
        /*0ea0*/ 	.word	0x00008e20


	//   ....[93]....
        /*0ea4*/ 	.word	0x00008ec0


	//   ....[94]....
        /*0ea8*/ 	.word	0x00008ef0


	//   ....[95]....
        /*0eac*/ 	.word	0x00008f70


	//   ....[96]....
        /*0eb0*/ 	.word	0x00008fc0


	//   ....[97]....
        /*0eb4*/ 	.word	0x00008ff0


	//   ....[98]....
        /*0eb8*/ 	.word	0x000090a0


	//   ....[99]....
        /*0ebc*/ 	.word	0x000090e0


	//   ....[100]....
        /*0ec0*/ 	.word	0x00009170


	//   ....[101]....
        /*0ec4*/ 	.word	0x00009190


	//   ....[102]....
        /*0ec8*/ 	.word	0x000091b0


	//   ....[103]....
        /*0ecc*/ 	.word	0x000091d0


	//   ....[104]....
        /*0ed0*/ 	.word	0x00009320


	//   ....[105]....
        /*0ed4*/ 	.word	0x000093b0


	//   ....[106]....
        /*0ed8*/ 	.word	0x00009450


	//   ....[107]....
        /*0edc*/ 	.word	0x00009660


	//   ....[108]....
        /*0ee0*/ 	.word	0x000096c0


	//   ....[109]....
        /*0ee4*/ 	.word	0x000096f0


	//   ....[110]....
        /*0ee8*/ 	.word	0x00009950


	//   ....[111]....
        /*0eec*/ 	.word	0x000099b0


	//   ....[112]....
        /*0ef0*/ 	.word	0x000099e0


	//   ....[113]....
        /*0ef4*/ 	.word	0x00009a10


	//   ....[114]....
        /*0ef8*/ 	.word	0x00009a30


	//   ....[115]....
        /*0efc*/ 	.word	0x00009a60


	//   ....[116]....
        /*0f00*/ 	.word	0x00009a70


	//   ....[117]....
        /*0f04*/ 	.word	0x00009c80


	//   ....[118]....
        /*0f08*/ 	.word	0x00009cd0


	//   ....[119]....
        /*0f0c*/ 	.word	0x00009f10


	//   ....[120]....
        /*0f10*/ 	.word	0x00009f20


	//   ....[121]....
        /*0f14*/ 	.word	0x00009f30


	//   ....[122]....
        /*0f18*/ 	.word	0x00009f40


	//   ....[123]....
        /*0f1c*/ 	.word	0x00009f60


	//   ....[124]....
        /*0f20*/ 	.word	0x00009f70


	//   ....[125]....
        /*0f24*/ 	.word	0x00009f80


	//   ....[126]....
        /*0f28*/ 	.word	0x0000a2e0


	//   ....[127]....
        /*0f2c*/ 	.word	0x0000a2f0


	//   ....[128]....
        /*0f30*/ 	.word	0x0000a300


	//   ....[129]....
        /*0f34*/ 	.word	0x0000a310


	//   ....[130]....
        /*0f38*/ 	.word	0x0000a320


	//   ....[131]....
        /*0f3c*/ 	.word	0x0000a330


	//   ....[132]....
        /*0f40*/ 	.word	0x0000a340


	//   ....[133]....
        /*0f44*/ 	.word	0x0000a350


	//   ....[134]....
        /*0f48*/ 	.word	0x0000dc10


	//   ....[135]....
        /*0f4c*/ 	.word	0x0000e380


	//   ....[136]....
        /*0f50*/ 	.word	0x0000e3c0


	//   ....[137]....
        /*0f54*/ 	.word	0x0000e400


	//   ....[138]....
        /*0f58*/ 	.word	0x0000e450


	//   ....[139]....
        /*0f5c*/ 	.word	0x0000e460


	//   ....[140]....
        /*0f60*/ 	.word	0x0000e4e0


	//   ....[141]....
        /*0f64*/ 	.word	0x0000e510


	//   ....[142]....
        /*0f68*/ 	.word	0x0000e520


	//   ....[143]....
        /*0f6c*/ 	.word	0x0000e530


	//   ....[144]....
        /*0f70*/ 	.word	0x0000e580


	//   ....[145]....
        /*0f74*/ 	.word	0x0000e590


	//   ....[146]....
        /*0f78*/ 	.word	0x0000e5d0


	//   ....[147]....
        /*0f7c*/ 	.word	0x0000e680


	//   ....[148]....
        /*0f80*/ 	.word	0x0000e710


	//   ....[149]....
        /*0f84*/ 	.word	0x0000e720


	//   ....[150]....
        /*0f88*/ 	.word	0x0000e790


	//   ....[151]....
        /*0f8c*/ 	.word	0x0000e830


	//   ....[152]....
        /*0f90*/ 	.word	0x0000e890


	//   ....[153]....
        /*0f94*/ 	.word	0x0000e8d0


	//   ....[154]....
        /*0f98*/ 	.word	0x0000e920


	//   ....[155]....
        /*0f9c*/ 	.word	0x0000e930


	//   ....[156]....
        /*0fa0*/ 	.word	0x0000e960


	//   ....[157]....
        /*0fa4*/ 	.word	0x0000e9a0


	//   ....[158]....
        /*0fa8*/ 	.word	0x0000e9c0


	//   ....[159]....
        /*0fac*/ 	.word	0x0000e9f0


	//   ....[160]....
        /*0fb0*/ 	.word	0x0000ea90


	//   ....[161]....
        /*0fb4*/ 	.word	0x0000ead0


	//   ....[162]....
        /*0fb8*/ 	.word	0x0000eb00


	//   ....[163]....
        /*0fbc*/ 	.word	0x0000eb10


	//   ....[164]....
        /*0fc0*/ 	.word	0x0000eb20


	//   ....[165]....
        /*0fc4*/ 	.word	0x0000eb50


	//   ....[166]....
        /*0fc8*/ 	.word	0x0000eba0


	//   ....[167]....
        /*0fcc*/ 	.word	0x0000ebe0


	//   ....[168]....
        /*0fd0*/ 	.word	0x0000ec70


	//   ....[169]....
        /*0fd4*/ 	.word	0x0000ec80


	//   ....[170]....
        /*0fd8*/ 	.word	0x0000ece0


	//   ....[171]....
        /*0fdc*/ 	.word	0x0000ed60


	//   ....[172]....
        /*0fe0*/ 	.word	0x0000eda0


	//   ....[173]....
        /*0fe4*/ 	.word	0x0000edc0


	//   ....[174]....
        /*0fe8*/ 	.word	0x0000edf0


	//   ....[175]....
        /*0fec*/ 	.word	0x0000ef40


	//   ....[176]....
        /*0ff0*/ 	.word	0x0000efb0


	//   ....[177]....
        /*0ff4*/ 	.word	0x0000efd0


	//   ....[178]....
        /*0ff8*/ 	.word	0x0000f000


	//   ....[179]....
        /*0ffc*/ 	.word	0x0000f100


	//   ....[180]....
        /*1000*/ 	.word	0x0000f190


	//   ....[181]....
        /*1004*/ 	.word	0x0000f220


	//   ....[182]....
        /*1008*/ 	.word	0x0000f250


	//   ....[183]....
        /*100c*/ 	.word	0x0000f430


	//   ....[184]....
        /*1010*/ 	.word	0x0000f470


	//   ....[185]....
        /*1014*/ 	.word	0x0000f4b0


	//   ....[186]....
        /*1018*/ 	.word	0x0000f4d0


	//   ....[187]....
        /*101c*/ 	.word	0x0000f500


	//   ....[188]....
        /*1020*/ 	.word	0x0000f520


	//   ....[189]....
        /*1024*/ 	.word	0x0000f540


	//   ....[190]....
        /*1028*/ 	.word	0x0000fb00


	//   ....[191]....
        /*102c*/ 	.word	0x0000fb10


	//   ....[192]....
        /*1030*/ 	.word	0x0000fb30


	//   ....[193]....
        /*1034*/ 	.word	0x0000fb40


	//   ....[194]....
        /*1038*/ 	.word	0x0000fb50


	//   ....[195]....
        /*103c*/ 	.word	0x0000fb60


	//   ....[196]....
        /*1040*/ 	.word	0x0000fb70


	//   ....[197]....
        /*1044*/ 	.word	0x0000fb90


	//   ....[198]....
        /*1048*/ 	.word	0x00013760


	//   ....[199]....
        /*104c*/ 	.word	0x00016eb0


	//----- nvinfo : EIATTR_REG_RECONFIG
	.align		4
.L_698:
        /*1050*/ 	.byte	0x01, 0x54
	.zero		2


	//----- nvinfo : EIATTR_SYSCALL_OFFSETS
	.align		4
        /*1054*/ 	.byte	0x04, 0x46
        /*1056*/ 	.short	(.L_700 - .L_699)


	//   ....[0]....
.L_699:
        /*1058*/ 	.word	0x00001070


	//   ....[1]....
        /*105c*/ 	.word	0x00001160


	//   ....[2]....
        /*1060*/ 	.word	0x000012c0


	//   ....[3]....
        /*1064*/ 	.word	0x000013b0


	//----- nvinfo : EIATTR_MBARRIER_INSTR_OFFSETS
	.align		4
.L_700:
        /*1068*/ 	.byte	0x04, 0x39
        /*106a*/ 	.short	(.L_702 - .L_701)


	//   ....[0]....
.L_701:
        /*106c*/ 	.word	0x00000290
        /*1070*/ 	.word	0x000000ff
        /*1074*/ 	.word	0x00030c00
        /*1078*/ 	.short	0x0100
        /*107a*/ 	.byte	0x06
	.zero		1


	//   ....[1]....
        /*107c*/ 	.word	0x00000390
        /*1080*/ 	.word	0x000000ff
        /*1084*/ 	.word	0x00030c10
        /*1088*/ 	.short	0x0100
        /*108a*/ 	.byte	0x08
	.zero		1


	//   ....[2]....
        /*108c*/ 	.word	0x000003a0
        /*1090*/ 	.word	0x000000ff
        /*1094*/ 	.word	0x00030c20
        /*1098*/ 	.short	0x0100
        /*109a*/ 	.byte	0x08
	.zero		1


	//   ....[3]....
        /*109c*/ 	.word	0x000003b0
        /*10a0*/ 	.word	0x000000ff
        /*10a4*/ 	.word	0x00030c18
        /*10a8*/ 	.short	0x0100
        /*10aa*/ 	.byte	0x08
	.zero		1


	//   ....[4]....
        /*10ac*/ 	.word	0x000003c0
        /*10b0*/ 	.word	0x000000ff
        /*10b4*/ 	.word	0x00030c28
        /*10b8*/ 	.short	0x0100
        /*10ba*/ 	.byte	0x08
	.zero		1


	//   ....[5]....
        /*10bc*/ 	.word	0x000004f0
        /*10c0*/ 	.word	0x000000ff
        /*10c4*/ 	.word	0x00030c30
        /*10c8*/ 	.short	0x0100
        /*10ca*/ 	.byte	0x08
	.zero		1


	//   ....[6]....
        /*10cc*/ 	.word	0x00000500
        /*10d0*/ 	.word	0x000000ff
        /*10d4*/ 	.word	0x00030c40
        /*10d8*/ 	.short	0x0100
        /*10da*/ 	.byte	0x08
	.zero		1


	//   ....[7]....
        /*10dc*/ 	.word	0x00000510
        /*10e0*/ 	.word	0x000000ff
        /*10e4*/ 	.word	0x00030c38
        /*10e8*/ 	.short	0x0100
        /*10ea*/ 	.byte	0x08
	.zero		1


	//   ....[8]....
        /*10ec*/ 	.word	0x00000520
        /*10f0*/ 	.word	0x000000ff
        /*10f4*/ 	.word	0x00030c48
        /*10f8*/ 	.short	0x0100
        /*10fa*/ 	.byte	0x08
	.zero		1


	//   ....[9]....
        /*10fc*/ 	.word	0x00001450
        /*1100*/ 	.word	0x00000010
        /*1104*/ 	.word	0x00030c00
        /*1108*/ 	.short	0x010a
        /*110a*/ 	.byte	0x3f
	.zero		1


	//   ....[10]....
        /*110c*/ 	.word	0x00001580
        /*1110*/ 	.word	0x00000010
        /*1114*/ 	.word	0x00030c00
        /*1118*/ 	.short	0x010a
        /*111a*/ 	.byte	0x3f
	.zero		1


	//   ....[11]....
        /*111c*/ 	.word	0x00001e40
        /*1120*/ 	.word	0x00000006
        /*1124*/ 	.word	0x00030c10
        /*1128*/ 	.short	0x010a
        /*112a*/ 	.byte	0x3f
	.zero		1


	//   ....[12]....
        /*112c*/ 	.word	0x00001eb0
        /*1130*/ 	.word	0x00000006
        /*1134*/ 	.word	0x00030c10
        /*1138*/ 	.short	0x010a
        /*113a*/ 	.byte	0x3f
	.zero		1


	//   ....[13]....
        /*113c*/ 	.word	0x000022e0
        /*1140*/ 	.word	0x00000006
        /*1144*/ 	.word	0x00030c30
        /*1148*/ 	.short	0x010a
        /*114a*/ 	.byte	0x3f
	.zero		1


	//   ....[14]....
        /*114c*/ 	.word	0x00002320
        /*1150*/ 	.word	0x00000006
        /*1154*/ 	.word	0x00030c30
        /*1158*/ 	.short	0x010a
        /*115a*/ 	.byte	0x3f
	.zero		1


	//   ....[15]....
        /*115c*/ 	.word	0x000069d0
        /*1160*/ 	.word	0x00000005
        /*1164*/ 	.word	0x00000000
        /*1168*/ 	.short	0x0101
        /*116a*/ 	.byte	0x3f
	.zero		1


	//   ....[16]....
        /*116c*/ 	.word	0x00006e20
        /*1170*/ 	.word	0x00000006
        /*1174*/ 	.word	0x00000000
        /*1178*/ 	.short	0x0101
        /*117a*/ 	.byte	0x3f
	.zero		1


	//   ....[17]....
        /*117c*/ 	.word	0x00007750
        /*1180*/ 	.word	0x00000006
        /*1184*/ 	.word	0x00030c10
        /*1188*/ 	.short	0x010a
        /*118a*/ 	.byte	0x3f
	.zero		1


	//   ....[18]....
        /*118c*/ 	.word	0x000077d0
        /*1190*/ 	.word	0x00000006
        /*1194*/ 	.word	0x00030c10
        /*1198*/ 	.short	0x010a
        /*119a*/ 	.byte	0x3f
	.zero		1


	//   ....[19]....
        /*119c*/ 	.word	0x00007be0
        /*11a0*/ 	.word	0x00000006
        /*11a4*/ 	.word	0x00030c30
        /*11a8*/ 	.short	0x010a
        /*11aa*/ 	.byte	0x3f
	.zero		1


	//   ....[20]....
        /*11ac*/ 	.word	0x00007c20
        /*11b0*/ 	.word	0x00000006
        /*11b4*/ 	.word	0x00030c30
        /*11b8*/ 	.short	0x010a
        /*11ba*/ 	.byte	0x3f
	.zero		1


	//   ....[21]....
        /*11bc*/ 	.word	0x0000b840
        /*11c0*/ 	.word	0x00000005
        /*11c4*/ 	.word	0x00000000
        /*11c8*/ 	.short	0x0101
        /*11ca*/ 	.byte	0x3f
	.zero		1


	//   ....[22]....
        /*11cc*/ 	.word	0x0000bcb0
        /*11d0*/ 	.word	0x00000006
        /*11d4*/ 	.word	0x00000000
        /*11d8*/ 	.short	0x0101
        /*11da*/ 	.byte	0x3f
	.zero		1


	//   ....[23]....
        /*11dc*/ 	.word	0x0000c550
        /*11e0*/ 	.word	0x00000006
        /*11e4*/ 	.word	0x00030c10
        /*11e8*/ 	.short	0x010a
        /*11ea*/ 	.byte	0x3f
	.zero		1


	//   ....[24]....
        /*11ec*/ 	.word	0x0000c5d0
        /*11f0*/ 	.word	0x00000006
        /*11f4*/ 	.word	0x00030c10
        /*11f8*/ 	.short	0x010a
        /*11fa*/ 	.byte	0x3f
	.zero		1


	//   ....[25]....
        /*11fc*/ 	.word	0x0000c9e0
        /*1200*/ 	.word	0x00000006
        /*1204*/ 	.word	0x00030c30
        /*1208*/ 	.short	0x010a
        /*120a*/ 	.byte	0x3f
	.zero		1


	//   ....[26]....
        /*120c*/ 	.word	0x0000ca20
        /*1210*/ 	.word	0x00000006
        /*1214*/ 	.word	0x00030c30
        /*1218*/ 	.short	0x010a
        /*121a*/ 	.byte	0x3f
	.zero		1


	//   ....[27]....
        /*121c*/ 	.word	0x000110f0
        /*1220*/ 	.word	0x00000005
        /*1224*/ 	.word	0x00000000
        /*1228*/ 	.short	0x0101
        /*122a*/ 	.byte	0x3f
	.zero		1


	//   ....[28]....
        /*122c*/ 	.word	0x00011570
        /*1230*/ 	.word	0x00000006
        /*1234*/ 	.word	0x00000000
        /*1238*/ 	.short	0x0101
        /*123a*/ 	.byte	0x3f
	.zero		1


	//   ....[29]....
        /*123c*/ 	.word	0x000154e0
        /*1240*/ 	.word	0x0000000f
        /*1244*/ 	.word	0x00030c20
        /*1248*/ 	.short	0x010a
        /*124a*/ 	.byte	0x3f
	.zero		1


	//   ....[30]....
        /*124c*/ 	.word	0x00015ad0
        /*1250*/ 	.word	0x0000000f
        /*1254*/ 	.word	0x00030c40
        /*1258*/ 	.short	0x010a
        /*125a*/ 	.byte	0x3f
	.zero		1


	//   ....[31]....
        /*125c*/ 	.word	0x00015d30
        /*1260*/ 	.word	0x0000000f
        /*1264*/ 	.word	0x00030c28
        /*1268*/ 	.short	0x010a
        /*126a*/ 	.byte	0x3f
	.zero		1


	//   ....[32]....
        /*126c*/ 	.word	0x00015f90
        /*1270*/ 	.word	0x0000000f
        /*1274*/ 	.word	0x00030c48
        /*1278*/ 	.short	0x010a
        /*127a*/ 	.byte	0x3f
	.zero		1


	//   ....[33]....
        /*127c*/ 	.word	0x00016190
        /*1280*/ 	.word	0x0000000f
        /*1284*/ 	.word	0x00030c20
        /*1288*/ 	.short	0x010a
        /*128a*/ 	.byte	0x3f
	.zero		1


	//   ....[34]....
        /*128c*/ 	.word	0x00016460
        /*1290*/ 	.word	0x0000000f
        /*1294*/ 	.word	0x00030c40
        /*1298*/ 	.short	0x010a
        /*129a*/ 	.byte	0x3f
	.zero		1


	//   ....[35]....
        /*129c*/ 	.word	0x00016690
        /*12a0*/ 	.word	0x0000000f
        /*12a4*/ 	.word	0x00030c28
        /*12a8*/ 	.short	0x010a
        /*12aa*/ 	.byte	0x3f
	.zero		1


	//   ....[36]....
        /*12ac*/ 	.word	0x00016930
        /*12b0*/ 	.word	0x00000003
        /*12b4*/ 	.word	0x00030c40
        /*12b8*/ 	.short	0x010a
        /*12ba*/ 	.byte	0x3f
	.zero		1


	//   ....[37]....
        /*12bc*/ 	.word	0x00016d10
        /*12c0*/ 	.word	0x00000007
        /*12c4*/ 	.word	0x00000000
        /*12c8*/ 	.short	0x010a
        /*12ca*/ 	.byte	0x3f
	.zero		1


	//   ....[38]....
        /*12cc*/ 	.word	0x00016d70
        /*12d0*/ 	.word	0x00000003
        /*12d4*/ 	.word	0x00000000
        /*12d8*/ 	.short	0x010a
        /*12da*/ 	.byte	0x3f
	.zero		1


	//   ....[39]....
        /*12dc*/ 	.word	0x00016dd0
        /*12e0*/ 	.word	0x00000005
        /*12e4*/ 	.word	0x00000000
        /*12e8*/ 	.short	0x010a
        /*12ea*/ 	.byte	0x3f
	.zero		1


	//   ....[40]....
        /*12ec*/ 	.word	0x00016e00
        /*12f0*/ 	.word	0x00000003
        /*12f4*/ 	.word	0x00000000
        /*12f8*/ 	.short	0x010a
        /*12fa*/ 	.byte	0x3f
	.zero		1


	//   ....[41]....
        /*12fc*/ 	.word	0x00016ee0
        /*1300*/ 	.word	0x00000010
        /*1304*/ 	.word	0x00030c00
        /*1308*/ 	.short	0x010a
        /*130a*/ 	.byte	0x3f
	.zero		1


	//   ....[42]....
        /*130c*/ 	.word	0x00016f30
        /*1310*/ 	.word	0x00000006
        /*1314*/ 	.word	0x00030c10
        /*1318*/ 	.short	0x010a
        /*131a*/ 	.byte	0x3f
	.zero		1


	//   ....[43]....
        /*131c*/ 	.word	0x00016f80
        /*1320*/ 	.word	0x00000006
        /*1324*/ 	.word	0x00030c30
        /*1328*/ 	.short	0x010a
        /*132a*/ 	.byte	0x3f
	.zero		1


	//   ....[44]....
        /*132c*/ 	.word	0x00016fd0
        /*1330*/ 	.word	0x00000006
        /*1334*/ 	.word	0x00030c10
        /*1338*/ 	.short	0x010a
        /*133a*/ 	.byte	0x3f
	.zero		1


	//   ....[45]....
        /*133c*/ 	.word	0x00017020
        /*1340*/ 	.word	0x00000006
        /*1344*/ 	.word	0x00030c30
        /*1348*/ 	.short	0x010a
        /*134a*/ 	.byte	0x3f
	.zero		1


	//   ....[46]....
        /*134c*/ 	.word	0x00017070
        /*1350*/ 	.word	0x00000006
        /*1354*/ 	.word	0x00030c10
        /*1358*/ 	.short	0x010a
        /*135a*/ 	.byte	0x3f
	.zero		1


	//   ....[47]....
        /*135c*/ 	.word	0x000170c0
        /*1360*/ 	.word	0x00000006
        /*1364*/ 	.word	0x00030c30
        /*1368*/ 	.short	0x010a
        /*136a*/ 	.byte	0x3f
	.zero		1


	//   ....[48]....
        /*136c*/ 	.word	0x00017110
        /*1370*/ 	.word	0x0000000f
        /*1374*/ 	.word	0x00030c20
        /*1378*/ 	.short	0x010a
        /*137a*/ 	.byte	0x3f
	.zero		1


	//   ....[49]....
        /*137c*/ 	.word	0x00017160
        /*1380*/ 	.word	0x0000000f
        /*1384*/ 	.word	0x00030c40
        /*1388*/ 	.short	0x010a
        /*138a*/ 	.byte	0x3f
	.zero		1


	//   ....[50]....
        /*138c*/ 	.word	0x000171b0
        /*1390*/ 	.word	0x0000000f
        /*1394*/ 	.word	0x00030c28
        /*1398*/ 	.short	0x010a
        /*139a*/ 	.byte	0x3f
	.zero		1


	//   ....[51]....
        /*139c*/ 	.word	0x00017200
        /*13a0*/ 	.word	0x0000000f
        /*13a4*/ 	.word	0x00030c48
        /*13a8*/ 	.short	0x010a
        /*13aa*/ 	.byte	0x3f
	.zero		1


	//   ....[52]....
        /*13ac*/ 	.word	0x00017260
        /*13b0*/ 	.word	0x0000000f
        /*13b4*/ 	.word	0x00030c20
        /*13b8*/ 	.short	0x010a
        /*13ba*/ 	.byte	0x3f
	.zero		1


	//   ....[53]....
        /*13bc*/ 	.word	0x000172b0
        /*13c0*/ 	.word	0x0000000f
        /*13c4*/ 	.word	0x00030c40
        /*13c8*/ 	.short	0x010a
        /*13ca*/ 	.byte	0x3f
	.zero		1


	//   ....[54]....
        /*13cc*/ 	.word	0x00017300
        /*13d0*/ 	.word	0x0000000f
        /*13d4*/ 	.word	0x00030c28
        /*13d8*/ 	.short	0x010a
        /*13da*/ 	.byte	0x3f
	.zero		1


	//   ....[55]....
        /*13dc*/ 	.word	0x00017350
        /*13e0*/ 	.word	0x00000003
        /*13e4*/ 	.word	0x00030c40
        /*13e8*/ 	.short	0x010a
        /*13ea*/ 	.byte	0x3f
	.zero		1


	//   ....[56]....
        /*13ec*/ 	.word	0x00017420
        /*13f0*/ 	.word	0x00000007
        /*13f4*/ 	.word	0x00000000
        /*13f8*/ 	.short	0x010a
        /*13fa*/ 	.byte	0x3f
	.zero		1


	//   ....[57]....
        /*13fc*/ 	.word	0x00017470
        /*1400*/ 	.word	0x00000003
        /*1404*/ 	.word	0x00000000
        /*1408*/ 	.short	0x010a
        /*140a*/ 	.byte	0x3f
	.zero		1


	//   ....[58]....
        /*140c*/ 	.word	0x000174c0
        /*1410*/ 	.word	0x00000005
        /*1414*/ 	.word	0x00000000
        /*1418*/ 	.short	0x010a
        /*141a*/ 	.byte	0x3f
	.zero		1


	//----- nvinfo : EIATTR_NUM_MBARRIERS
	.align		4
.L_702:
        /*141c*/ 	.byte	0x03, 0x38
        /*141e*/ 	.short	0x0009


	//----- nvinfo : EIATTR_EXIT_INSTR_OFFSETS
	.align		4
        /*1420*/ 	.byte	0x04, 0x1c
        /*1422*/ 	.short	(.L_704 - .L_703)


	//   ....[0]....
.L_703:
        /*1424*/ 	.word	0x00016e50


	//----- nvinfo : EIATTR_MAX_THREADS
	.align		4
.L_704:
        /*1428*/ 	.byte	0x04, 0x05
        /*142a*/ 	.short	(.L_706 - .L_705)
.L_705:
        /*142c*/ 	.word	0x00000180
        /*1430*/ 	.word	0x00000001
        /*1434*/ 	.word	0x00000001


	//----- nvinfo : EIATTR_CRS_STACK_SIZE
	.align		4
.L_706:
        /*1438*/ 	.byte	0x04, 0x1e
        /*143a*/ 	.short	(.L_708 - .L_707)
.L_707:
        /*143c*/ 	.word	0x00000000


	//----- nvinfo : EIATTR_CBANK_PARAM_SIZE
	.align		4
.L_708:
        /*1440*/ 	.byte	0x03, 0x19
        /*1442*/ 	.short	0x06f0


	//----- nvinfo : EIATTR_PARAM_CBANK
	.align		4
        /*1444*/ 	.byte	0x04, 0x0a
        /*1446*/ 	.short	(.L_710 - .L_709)
	.align		4
.L_709:
        /*1448*/ 	.word	index@(.nv.constant0._ZN7cutlass13device_kernelIN5flash11enable_sm90INS1_16FlashAttnBwdSm90INS1_25CollectiveMainloopBwdSm90ILi2ELi2ELi2EN4cute5tupleIJNS5_1CILi1EEES8_S8_EEENS6_IJNS7_ILi128EEESA_NS7_ILi64EEEEEENS_10bfloat16_tEfNS_4arch4Sm90ELb0ELb1ELb1ELb1ELb0ELb1ELb0ELb0ELi2ELi1ELi2ELi2ELb0EEENS1_21CollectiveEpilogueBwdISC_SD_SF_Li256ELb1ELb0ELi1EEENS1_19SingleTileSchedulerILb1ELb0ELb0ELi128EEEEEEEEEvNT_6ParamsE)
        /*144c*/ 	.short	0x0210
        /*144e*/ 	.short	0x06f0


	//----- nvinfo : EIATTR_SW_WAR
	.align		4
.L_710:
        /*1450*/ 	.byte	0x04, 0x36
        /*1452*/ 	.short	(.L_712 - .L_711)
.L_711:
        /*1454*/ 	.word	0x00000008
.L_712:


//--------------------- .nv.info._ZN7cutlass13device_kernelIN5flash11enable_sm90INS1_16FlashAttnBwdSm90INS1_25CollectiveMainloopBwdSm90ILi2ELi2ELi2EN4cute5tupleIJNS5_1CILi1EEES8_S8_EEENS6_IJNS7_ILi128EEESA_NS7_ILi64EEEEEENS_10bfloat16_tEfNS_4arch4Sm90ELb0ELb1ELb1ELb1ELb1ELb1ELb0ELb0ELi2ELi1ELi2ELi2ELb0EEENS1_21CollectiveEpilogueBwdISC_SD_SF_Li256ELb1ELb0ELi1EEENS1_19SingleTileSchedulerILb1ELb0ELb0ELi128EEEEEEEEEvNT_6ParamsE --------------------------
	.section	.nv.info._ZN7cutlass13device_kernelIN5flash11enable_sm90INS1_16FlashAttnBwdSm90INS1_25CollectiveMainloopBwdSm90ILi2ELi2ELi2EN4cute5tupleIJNS5_1CILi1EEES8_S8_EEENS6_IJNS7_ILi128EEESA_NS7_ILi64EEEEEENS_10bfloat16_tEfNS_4arch4Sm90ELb0ELb1ELb1ELb1ELb1ELb1ELb0ELb0ELi2ELi1ELi2ELi2ELb0EEENS1_21CollectiveEpilogueBwdISC_SD_SF_Li256ELb1ELb0ELi1EEENS1_19SingleTileSchedulerILb1ELb0ELb0ELi128EEEEEEEEEvNT_6ParamsE,"",@"SHT_CUDA_INFO"
	.sectionflags	@""
	.align	4


	//----- nvinfo : EIATTR_CUDA_API_VERSION
	.align		4
        /*0000*/ 	.byte	0x04, 0x37
        /*0002*/ 	.short	(.L_714 - .L_713)
.L_713:
        /*0004*/ 	.word	0x00000082


	//----- nvinfo : EIATTR_KPARAM_INFO
	.align		4
.L_714:
        /*0008*/ 	.byte	0x04, 0x17
        /*000a*/ 	.short	(.L_716 - .L_715)
.L_715:
        /*000c*/ 	.word	0x00000000
        /*0010*/ 	.short	0x0000
        /*0012*/ 	.short	0x0070
        /*0014*/ 	.byte	0x00, 0xf0, 0x01, 0x1a


	//----- nvinfo : EIATTR_SPARSE_MMA_MASK
	.align		4
.L_716:
        /*0018*/ 	.byte	0x03, 0x50
        /*001a*/ 	.short	0x0000


	//----- nvinfo : EIATTR_MAXREG_COUNT
	.align		4
        /*001c*/ 	.byte	0x03, 0x1b
        /*001e*/ 	.short	0x00a8


	//----- nvinfo : EIATTR_NUM_BARRIERS
	.align		4
        /*0020*/ 	.byte	0x02, 0x4c
        /*0022*/ 	.byte	0x10
	.zero		1


	//----- nvinfo : EIATTR_EXTERNS
	.align		4
        /*0024*/ 	.byte	0x04, 0x0f
        /*0026*/ 	.short	(.L_718 - .L_717)


	//   ....[0]....
	.align		4
.L_717:
        /*0028*/ 	.word	index@(__assertfail)


	//----- nvinfo : EIATTR_ANNOTATIONS
	.align		4
.L_718:
        /*002c*/ 	.byte	0x04, 0x55
        /*002e*/ 	.short	(.L_720 - .L_719)


	//   ....[0]....
.L_719:
        /* <DEDUP_REMOVED lines=155> */


	//----- nvinfo : EIATTR_MERCURY_ISA_VERSION
	.align		4
.L_720:
        /*09d0*/ 	.byte	0x03, 0x5f
        /*09d2*/ 	.short	0x0101


	//----- nvinfo : EIATTR_INT_WARP_WIDE_INSTR_OFFSETS
	.align		4
        /*09d4*/ 	.byte	0x04, 0x31
        /*09d6*/ 	.short	(.L_722 - .L_721)


	//   ....[0]....
.L_721:
        /*09d8*/ 	.word	0x00000190


	//   ....[1]....
        /*09dc*/ 	.word	0x000001c0


	//   ....[2]....
        /*09e0*/ 	.word	0x000145a0


	//   ....[3]....
        /*09e4*/ 	.word	0x00014bf0


	//   ....[4]....
        /*09e8*/ 	.word	0x000150a0


	//   ....[5]....
        /*09ec*/ 	.word	0x00015360


	//   ....[6]....
        /*09f0*/ 	.word	0x000155c0


	//   ....[7]....
        /*09f4*/ 	.word	0x00015750


	//----- nvinfo : EIATTR_COOP_GROUP_MASK_REGIDS
	.align		4
.L_722:
        /*09f8*/ 	.byte	0x04, 0x29
        /*09fa*/ 	.short	(.L_724 - .L_723)


	//   ....[0]....
.L_723:
        /*09fc*/ 	.word	0xffffffff


	//   ....[1]....
        /*0a00*/ 	.word	0xffffffff


	//   ....[2]....
        /*0a04*/ 	.word	0xffffffff


	//   ....[3]....
        /*0a08*/ 	.word	0xffffffff


	//   ....[4]....
        /*0a0c*/ 	.word	0xffffffff


	//   ....[5]....
        /*0a10*/ 	.word	0xffffffff


	//   ....[6]....
        /*0a14*/ 	.word	0xffffffff


	//   ....[7]....
        /*0a18*/ 	.word	0xffffffff


	//   ....[8]....
        /*0a1c*/ 	.word	0xffffffff


	//   ....[9]....
        /*0a20*/ 	.word	0xffffffff


	//   ....[10]....
        /*0a24*/ 	.word	0xffffffff


	//   ....[11]....
        /*0a28*/ 	.word	0xffffffff


	//   ....[12]....
        /*0a2c*/ 	.word	0xffffffff


	//   ....[13]....
        /*0a30*/ 	.word	0xffffffff


	//   ....[14]....
        /*0a34*/ 	.word	0xffffffff


	//   ....[15]....
        /*0a38*/ 	.word	0xffffffff


	//   ....[16]....
        /*0a3c*/ 	.word	0xffffffff


	//   ....[17]....
        /*0a40*/ 	.word	0xffffffff


	//   ....[18]....
        /*0a44*/ 	.word	0xffffffff


	//   ....[19]....
        /*0a48*/ 	.word	0xffffffff


	//   ....[20]....
        /*0a4c*/ 	.word	0xffffffff


	//   ....[21]....
        /*0a50*/ 	.word	0xffffffff


	//   ....[22]....
        /*0a54*/ 	.word	0xffffffff


	//   ....[23]....
        /*0a58*/ 	.word	0xffffffff


	//   ....[24]....
        /*0a5c*/ 	.word	0xffffffff


	//   ....[25]....
        /*0a60*/ 	.word	0xffffffff


	//   ....[26]....
        /*0a64*/ 	.word	0xffffffff


	//   ....[27]....
        /*0a68*/ 	.word	0xffffffff


	//   ....[28]....
        /*0a6c*/ 	.word	0xffffffff


	//   ....[29]....
        /*0a70*/ 	.word	0xffffffff


	//   ....[30]....
        /*0a74*/ 	.word	0xffffffff


	//   ....[31]....
        /*0a78*/ 	.word	0xffffffff


	//   ....[32]....
        /*0a7c*/ 	.word	0xffffffff


	//   ....[33]....
        /*0a80*/ 	.word	0xffffffff


	//   ....[34]....
        /*0a84*/ 	.word	0xffffffff


	//   ....[35]....
        /*0a88*/ 	.word	0xffffffff


	//   ....[36]....
        /*0a8c*/ 	.word	0xffffffff


	//   ....[37]....
        /*0a90*/ 	.word	0xffffffff


	//   ....[38]....
        /*0a94*/ 	.word	0xffffffff


	//   ....[39]....
        /*0a98*/ 	.word	0xffffffff


	//   ....[40]....
        /*0a9c*/ 	.word	0xffffffff


	//   ....[41]....
        /*0aa0*/ 	.word	0xffffffff


	//   ....[42]....
        /*0aa4*/ 	.word	0xffffffff


	//   ....[43]....
        /*0aa8*/ 	.word	0xffffffff


	//   ....[44]....
        /*0aac*/ 	.word	0xffffffff


	//   ....[45]....
        /*0ab0*/ 	.word	0xffffffff


	//   ....[46]....
        /*0ab4*/ 	.word	0xffffffff


	//   ....[47]....
        /*0ab8*/ 	.word	0xffffffff


	//   ....[48]....
        /*0abc*/ 	.word	0xffffffff


	//   ....[49]....
        /*0ac0*/ 	.word	0xffffffff


	//   ....[50]....
        /*0ac4*/ 	.word	0xffffffff


	//   ....[51]....
        /*0ac8*/ 	.word	0xffffffff


	//   ....[52]....
        /*0acc*/ 	.word	0xffffffff


	//   ....[53]....
        /*0ad0*/ 	.word	0xffffffff


	//   ....[54]....
        /*0ad4*/ 	.word	0xffffffff


	//   ....[55]....
        /*0ad8*/ 	.word	0xffffffff


	//   ....[56]....
        /*0adc*/ 	.word	0xffffffff


	//   ....[57]....
        /*0ae0*/ 	.word	0xffffffff


	//   ....[58]....
        /*0ae4*/ 	.word	0xffffffff


	//   ....[59]....
        /*0ae8*/ 	.word	0xffffffff


	//   ....[60]....
        /*0aec*/ 	.word	0xffffffff


	//   ....[61]....
        /*0af0*/ 	.word	0xffffffff


	//   ....[62]....
        /*0af4*/ 	.word	0xffffffff


	//   ....[63]....
        /*0af8*/ 	.word	0xffffffff


	//   ....[64]....
        /*0afc*/ 	.word	0xffffffff


	//   ....[65]....
        /*0b00*/ 	.word	0xffffffff


	//   ....[66]....
        /*0b04*/ 	.word	0xffffffff


	//   ....[67]....
        /*0b08*/ 	.word	0xffffffff


	//   ....[68]....
        /*0b0c*/ 	.word	0xffffffff


	//   ....[69]....
        /*0b10*/ 	.word	0xffffffff


	//   ....[70]....
        /*0b14*/ 	.word	0xffffffff


	//   ....[71]....
        /*0b18*/ 	.word	0xffffffff


	//   ....[72]....
        /*0b1c*/ 	.word	0xffffffff


	//   ....[73]....
        /*0b20*/ 	.word	0xffffffff


	//   ....[74]....
        /*0b24*/ 	.word	0xffffffff


	//   ....[75]....
        /*0b28*/ 	.word	0xffffffff


	//   ....[76]....
        /*0b2c*/ 	.word	0xffffffff


	//   ....[77]....
        /*0b30*/ 	.word	0xffffffff


	//   ....[78]....
        /*0b34*/ 	.word	0xffffffff


	//   ....[79]....
        /*0b38*/ 	.word	0xffffffff


	//   ....[80]....
        /*0b3c*/ 	.word	0xffffffff


	//   ....[81]....
        /*0b40*/ 	.word	0xffffffff


	//   ....[82]....
        /*0b44*/ 	.word	0xffffffff


	//   ....[83]....
        /*0b48*/ 	.word	0xffffffff


	//   ....[84]....
        /*0b4c*/ 	.word	0xffffffff


	//   ....[85]....
        /*0b50*/ 	.word	0xffffffff


	//   ....[86]....
        /*0b54*/ 	.word	0xffffffff


	//   ....[87]....
        /*0b58*/ 	.word	0xffffffff


	//   ....[88]....
        /*0b5c*/ 	.word	0xffffffff


	//   ....[89]....
        /*0b60*/ 	.word	0xffffffff


	//   ....[90]....
        /*0b64*/ 	.word	0xffffffff


	//   ....[91]....
        /*0b68*/ 	.word	0xffffffff


	//   ....[92]....
        /*0b6c*/ 	.word	0xffffffff


	//   ....[93]....
        /*0b70*/ 	.word	0xffffffff


	//   ....[94]....
        /*0b74*/ 	.word	0xffffffff


	//   ....[95]....
        /*0b78*/ 	.word	0xffffffff


	//   ....[96]....
        /*0b7c*/ 	.word	0xffffffff


	//   ....[97]....
        /*0b80*/ 	.word	0xffffffff


	//   ....[98]....
        /*0b84*/ 	.word	0xffffffff


	//   ....[99]....
        /*0b88*/ 	.word	0xffffffff


	//   ....[100]....
        /*0b8c*/ 	.word	0xffffffff


	//   ....[101]....
        /*0b90*/ 	.word	0xffffffff


	//   ....[102]....
        /*0b94*/ 	.word	0xffffffff


	//   ....[103]....
        /*0b98*/ 	.word	0xffffffff


	//   ....[104]....
        /*0b9c*/ 	.word	0xffffffff


	//   ....[105]....
        /*0ba0*/ 	.word	0xffffffff


	//   ....[106]....
        /*0ba4*/ 	.word	0xffffffff


	//   ....[107]....
        /*0ba8*/ 	.word	0xffffffff


	//   ....[108]....
        /*0bac*/ 	.word	0xffffffff


	//   ....[109]....
        /*0bb0*/ 	.word	0xffffffff


	//   ....[110]....
        /*0bb4*/ 	.word	0xffffffff


	//   ....[111]....
        /*0bb8*/ 	.word	0xffffffff


	//   ....[112]....
        /*0bbc*/ 	.word	0xffffffff


	//   ....[113]....
        /*0bc0*/ 	.word	0xffffffff


	//   ....[114]....
        /*0bc4*/ 	.word	0xffffffff


	//   ....[115]....
        /*0bc8*/ 	.word	0xffffffff


	//   ....[116]....
        /*0bcc*/ 	.word	0xffffffff


	//   ....[117]....
        /*0bd0*/ 	.word	0xffffffff


	//   ....[118]....
        /*0bd4*/ 	.word	0xffffffff


	//   ....[119]....
        /*0bd8*/ 	.word	0xffffffff


	//   ....[120]....
        /*0bdc*/ 	.word	0xffffffff


	//   ....[121]....
        /*0be0*/ 	.word	0xffffffff


	//   ....[122]....
        /*0be4*/ 	.word	0xffffffff


	//   ....[123]....
        /*0be8*/ 	.word	0xffffffff


	//   ....[124]....
        /*0bec*/ 	.word	0xffffffff


	//   ....[125]....
        /*0bf0*/ 	.word	0xffffffff


	//   ....[126]....
        /*0bf4*/ 	.word	0xffffffff


	//   ....[127]....
        /*0bf8*/ 	.word	0xffffffff


	//   ....[128]....
        /*0bfc*/ 	.word	0xffffffff


	//   ....[129]....
        /*0c00*/ 	.word	0xffffffff


	//   ....[130]....
        /*0c04*/ 	.word	0xffffffff


	//   ....[131]....
        /*0c08*/ 	.word	0xffffffff


	//   ....[132]....
        /*0c0c*/ 	.word	0xffffffff


	//   ....[133]....
        /*0c10*/ 	.word	0xffffffff


	//   ....[134]....
        /*0c14*/ 	.word	0xffffffff


	//   ....[135]....
        /*0c18*/ 	.word	0xffffffff


	//   ....[136]....
        /*0c1c*/ 	.word	0xffffffff


	//   ....[137]....
        /*0c20*/ 	.word	0xffffffff


	//   ....[138]....
        /*0c24*/ 	.word	0xffffffff


	//   ....[139]....
        /*0c28*/ 	.word	0xffffffff


	//   ....[140]....
        /*0c2c*/ 	.word	0xffffffff


	//   ....[141]....
        /*0c30*/ 	.word	0xffffffff


	//   ....[142]....
        /*0c34*/ 	.word	0xffffffff


	//   ....[143]....
        /*0c38*/ 	.word	0xffffffff


	//   ....[144]....
        /*0c3c*/ 	.word	0xffffffff


	//   ....[145]....
        /*0c40*/ 	.word	0xffffffff


	//   ....[146]....
        /*0c44*/ 	.word	0xffffffff


	//   ....[147]....
        /*0c48*/ 	.word	0xffffffff


	//   ....[148]....
        /*0c4c*/ 	.word	0xffffffff


	//   ....[149]....
        /*0c50*/ 	.word	0xffffffff


	//   ....[150]....
        /*0c54*/ 	.word	0xffffffff


	//   ....[151]....
        /*0c58*/ 	.word	0xffffffff


	//   ....[152]....
        /*0c5c*/ 	.word	0xffffffff


	//   ....[153]....
        /*0c60*/ 	.word	0xffffffff


	//   ....[154]....
        /*0c64*/ 	.word	0xffffffff


	//   ....[155]....
        /*0c68*/ 	.word	0xffffffff


	//   ....[156]....
        /*0c6c*/ 	.word	0xffffffff


	//   ....[157]....
        /*0c70*/ 	.word	0xffffffff


	//   ....[158]....
        /*0c74*/ 	.word	0xffffffff


	//   ....[159]....
        /*0c78*/ 	.word	0xffffffff


	//   ....[160]....
        /*0c7c*/ 	.word	0xffffffff


	//   ....[161]....
        /*0c80*/ 	.word	0xffffffff


	//   ....[162]....
        /*0c84*/ 	.word	0xffffffff


	//   ....[163]....
        /*0c88*/ 	.word	0xffffffff


	//   ....[164]....
        /*0c8c*/ 	.word	0xffffffff


	//   ....[165]....
        /*0c90*/ 	.word	0xffffffff


	//   ....[166]....
        /*0c94*/ 	.word	0xffffffff


	//   ....[167]....
        /*0c98*/ 	.word	0xffffffff


	//   ....[168]....
        /*0c9c*/ 	.word	0xffffffff


	//   ....[169]....
        /*0ca0*/ 	.word	0xffffffff


	//   ....[170]....
        /*0ca4*/ 	.word	0xffffffff


	//   ....[171]....
        /*0ca8*/ 	.word	0xffffffff


	//   ....[172]....
        /*0cac*/ 	.word	0xffffffff


	//   ....[173]....
        /*0cb0*/ 	.word	0xffffffff


	//   ....[174]....
        /*0cb4*/ 	.word	0xffffffff


	//   ....[175]....
        /*0cb8*/ 	.word	0xffffffff


	//   ....[176]....
        /*0cbc*/ 	.word	0xffffffff


	//   ....[177]....
        /*0cc0*/ 	.word	0xffffffff


	//   ....[178]....
        /*0cc4*/ 	.word	0xffffffff


	//   ....[179]....
        /*0cc8*/ 	.word	0xffffffff


	//   ....[180]....
        /*0ccc*/ 	.word	0xffffffff


	//   ....[181]....
        /*0cd0*/ 	.word	0xffffffff


	//   ....[182]....
        /*0cd4*/ 	.word	0xffffffff


	//   ....[183]....
        /*0cd8*/ 	.word	0xffffffff


	//   ....[184]....
        /*0cdc*/ 	.word	0xffffffff


	//   ....[185]....
        /*0ce0*/ 	.word	0xffffffff


	//   ....[186]....
        /*0ce4*/ 	.word	0xffffffff


	//   ....[187]....
        /*0ce8*/ 	.word	0xffffffff


	//   ....[188]....
        /*0cec*/ 	.word	0xffffffff


	//   ....[189]....
        /*0cf0*/ 	.word	0xffffffff


	//   ....[190]....
        /*0cf4*/ 	.word	0xffffffff


	//   ....[191]....
        /*0cf8*/ 	.word	0xffffffff


	//   ....[192]....
        /*0cfc*/ 	.word	0xffffffff


	//   ....[193]....
        /*0d00*/ 	.word	0xffffffff


	//   ....[194]....
        /*0d04*/ 	.word	0xffffffff


	//   ....[195]....
        /*0d08*/ 	.word	0xffffffff


	//   ....[196]....
        /*0d0c*/ 	.word	0xffffffff


	//   ....[197]....
        /*0d10*/ 	.word	0xffffffff


	//   ....[198]....
        /*0d14*/ 	.word	0xffffffff


	//   ....[199]....
        /*0d18*/ 	.word	0xffffffff


	//   ....[200]....
        /*0d1c*/ 	.word	0xffffffff


	//   ....[201]....
        /*0d20*/ 	.word	0xffffffff


	//   ....[202]....
        /*0d24*/ 	.word	0xffffffff


	//   ....[203]....
        /*0d28*/ 	.word	0xffffffff


	//   ....[204]....
        /*0d2c*/ 	.word	0xffffffff


	//   ....[205]....
        /*0d30*/ 	.word	0xffffffff


	//   ....[206]....
        /*0d34*/ 	.word	0xffffffff


	//   ....[207]....
        /*0d38*/ 	.word	0xffffffff


	//   ....[208]....
        /*0d3c*/ 	.word	0x0500000f


	//   ....[209]....
        /*0d40*/ 	.word	0x0500000f


	//   ....[210]....
        /*0d44*/ 	.word	0x0500000f


	//   ....[211]....
        /*0d48*/ 	.word	0x0500000f


	//----- nvinfo : EIATTR_COOP_GROUP_INSTR_OFFSETS
	.align		4
.L_724:
        /*0d4c*/ 	.byte	0x04, 0x28
        /*0d4e*/ 	.short	(.L_726 - .L_725)


	//   ....[0]....
.L_725:
        /*0d50*/ 	.word	0x00000070


	//   ....[1]....
        /*0d54*/ 	.word	0x000001a0


	//   ....[2]....
        /*0d58*/ 	.word	0x000001f0


	//   ....[3]....
        /*0d5c*/ 	.word	0x000003e0


	//   ....[4]....
        /*0d60*/ 	.word	0x00000620


	//   ....[5]....
        /*0d64*/ 	.word	0x00001410


	//   ....[6]....
        /*0d68*/ 	.word	0x000034f0


	//   ....[7]....
        /*0d6c*/ 	.word	0x00003a40


	//   ....[8]....
        /*0d70*/ 	.word	0x00003b90


	//   ....[9]....
        /*0d74*/ 	.word	0x00003db0


	//   ....[10]....
        /*0d78*/ 	.word	0x00003de0


	//   ....[11]....
        /*0d7c*/ 	.word	0x00003e10


	//   ....[12]....
        /*0d80*/ 	.word	0x00003e50


	//   ....[13]....
        /*0d84*/ 	.word	0x00003f30


	//   ....[14]....
        /*0d88*/ 	.word	0x00003f70


	//   ....[15]....
        /*0d8c*/ 	.word	0x00003fa0


	//   ....[16]....
        /*0d90*/ 	.word	0x00003fb0


	//   ....[17]....
        /*0d94*/ 	.word	0x00003fd0


	//   ....[18]....
        /*0d98*/ 	.word	0x00003fe0


	//   ....[19]....
        /*0d9c*/ 	.word	0x00004050


	//   ....[20]....
        /*0da0*/ 	.word	0x00004090


	//   ....[21]....
        /*0da4*/ 	.word	0x000040d0


	//   ....[22]....
        /*0da8*/ 	.word	0x00004110


	//   ....[23]....
        /*0dac*/ 	.word	0x00004160


	//   ....[24]....
        /*0db0*/ 	.word	0x00004260


	//   ....[25]....
        /*0db4*/ 	.word	0x000042c0


	//   ....[26]....
        /*0db8*/ 	.word	0x000042f0


	//   ....[27]....
        /*0dbc*/ 	.word	0x00004350


	//   ....[28]....
        /*0dc0*/ 	.word	0x00004390


	//   ....[29]....
        /*0dc4*/ 	.word	0x000043b0


	//   ....[30]....
        /*0dc8*/ 	.word	0x000043e0


	//   ....[31]....
        /*0dcc*/ 	.word	0x00004410


	//   ....[32]....
        /*0dd0*/ 	.word	0x00004430


	//   ....[33]....
        /*0dd4*/ 	.word	0x00004540


	//   ....[34]....
        /*0dd8*/ 	.word	0x00004580


	//   ....[35]....
        /*0ddc*/ 	.word	0x000045c0


	//   ....[36]....
        /*0de0*/ 	.word	0x000045f0


	//   ....[37]....
        /*0de4*/ 	.word	0x00004610


	//   ....[38]....
        /*0de8*/ 	.word	0x00004690


	//   ....[39]....
        /*0dec*/ 	.word	0x000046d0


	//   ....[40]....
        /*0df0*/ 	.word	0x00004700


	//   ....[41]....
        /*0df4*/ 	.word	0x00004740


	//   ....[42]....
        /*0df8*/ 	.word	0x00004760


	//   ....[43]....
        /*0dfc*/ 	.word	0x00004780


	//   ....[44]....
        /*0e00*/ 	.word	0x00004790


	//   ....[45]....
        /*0e04*/ 	.word	0x000047e0


	//   ....[46]....
        /*0e08*/ 	.word	0x00004840


	//   ....[47]....
        /*0e0c*/ 	.word	0x00004880


	//   ....[48]....
        /*0e10*/ 	.word	0x00004960


	//   ....[49]....
        /*0e14*/ 	.word	0x00004a30


	//   ....[50]....
        /*0e18*/ 	.word	0x00004a40


	//   ....[51]....
        /*0e1c*/ 	.word	0x00004b10


	//   ....[52]....
        /*0e20*/ 	.word	0x00004b40


	//   ....[53]....
        /*0e24*/ 	.word	0x00004b80


	//   ....[54]....
        /*0e28*/ 	.word	0x00004c70


	//   ....[55]....
        /*0e2c*/ 	.word	0x00004e50


	//   ....[56]....
        /*0e30*/ 	.word	0x00004e90


	//   ....[57]....
        /*0e34*/ 	.word	0x00004f00


	//   ....[58]....
        /*0e38*/ 	.word	0x00004f40


	//   ....[59]....
        /*0e3c*/ 	.word	0x00004f80


	//   ....[60]....
        /*0e40*/ 	.word	0x00005000


	//   ....[61]....
        /*0e44*/ 	.word	0x00005040


	//   ....[62]....
        /*0e48*/ 	.word	0x00005160


	//   ....[63]....
        /*0e4c*/ 	.word	0x000052c0


	//   ....[64]....
        /*0e50*/ 	.word	0x000052f0


	//   ....[65]....
        /*0e54*/ 	.word	0x00005310


	//   ....[66]....
        /*0e58*/ 	.word	0x00005350


	//   ....[67]....
        /*0e5c*/ 	.word	0x00005370


	//   ....[68]....
        /*0e60*/ 	.word	0x00005380


	//   ....[69]....
        /*0e64*/ 	.word	0x00005400


	//   ....[70]....
        /*0e68*/ 	.word	0x00008620


	//   ....[71]....
        /*0e6c*/ 	.word	0x00008630


	//   ....[72]....
        /*0e70*/ 	.word	0x00008640


	//   ....[73]....
        /*0e74*/ 	.word	0x00008690


	//   ....[74]....
        /*0e78*/ 	.word	0x000086a0


	//   ....[75]....
        /*0e7c*/ 	.word	0x00008730


	//   ....[76]....
        /*0e80*/ 	.word	0x00008780


	//   ....[77]....
        /*0e84*/ 	.word	0x00008830


	//   ....[78]....
        /*0e88*/ 	.word	0x00008870


	//   ....[79]....
        /*0e8c*/ 	.word	0x00008890


	//   ....[80]....
        /*0e90*/ 	.word	0x00008910


	//   ....[81]....
        /*0e94*/ 	.word	0x00008930


	//   ....[82]....
        /*0e98*/ 	.word	0x00008960


	//   ....[83]....
        /*0e9c*/ 	.word	0x00008980


	//   ....[84]....
        /*0ea0*/ 	.word	0x00008a10


	//   ....[85]....
        /*0ea4*/ 	.word	0x00008b10


	//   ....[86]....
        /*0ea8*/ 	.word	0x00008b50


	//   ....[87]....
        /*0eac*/ 	.word	0x00008b90


	//   ....[88]....
        /*0eb0*/ 	.word	0x00008bf0


	//   ....[89]....
        /*0eb4*/ 	.word	0x00008c70


	//   ....[90]....
        /*0eb8*/ 	.word	0x00008d20


	//   ....[91]....
        /*0ebc*/ 	.word	0x00008df0


	//   ....[92]....
        /*0ec0*/ 	.word	0x00008e60


	//   ....[93]....
        /*0ec4*/ 	.word	0x00008ea0


	//   ....[94]....
        /*0ec8*/ 	.word	0x00008ed0


	//   ....[95]....
        /*0ecc*/ 	.word	0x00008f00


	//   ....[96]....
        /*0ed0*/ 	.word	0x00008f20


	//   ....[97]....
        /*0ed4*/ 	.word	0x00008fe0


	//   ....[98]....
        /*0ed8*/ 	.word	0x00009010


	//   ....[99]....
        /*0edc*/ 	.word	0x00009040


	//   ....[100]....
        /*0ee0*/ 	.word	0x00009160


	//   ....[101]....
        /*0ee4*/ 	.word	0x000091a0


	//   ....[102]....
        /*0ee8*/ 	.word	0x000091c0


	//   ....[103]....
        /*0eec*/ 	.word	0x000092f0


	//   ....[104]....
        /*0ef0*/ 	.word	0x00009330


	//   ....[105]....
        /*0ef4*/ 	.word	0x00009380


	//   ....[106]....
        /*0ef8*/ 	.word	0x00009480


	//   ....[107]....
        /*0efc*/ 	.word	0x00009560


	//   ....[108]....
        /*0f00*/ 	.word	0x00009600


	//   ....[109]....
        /*0f04*/ 	.word	0x00009630


	//   ....[110]....
        /*0f08*/ 	.word	0x000098c0


	//   ....[111]....
        /*0f0c*/ 	.word	0x00009950


	//   ....[112]....
        /*0f10*/ 	.word	0x00009980


	//   ....[113]....
        /*0f14*/ 	.word	0x000099c0


	//   ....[114]....
        /*0f18*/ 	.word	0x000099d0


	//   ....[115]....
        /*0f1c*/ 	.word	0x00009a10


	//   ....[116]....
        /*0f20*/ 	.word	0x00009c80


	//   ....[117]....
        /*0f24*/ 	.word	0x00009cf0


	//   ....[118]....
        /*0f28*/ 	.word	0x00009d50


	//   ....[119]....
        /*0f2c*/ 	.word	0x00009ef0


	//   ....[120]....
        /*0f30*/ 	.word	0x00009f00


	//   ....[121]....
        /*0f34*/ 	.word	0x00009f10


	//   ....[122]....
        /*0f38*/ 	.word	0x00009f20


	//   ....[123]....
        /*0f3c*/ 	.word	0x00009f30


	//   ....[124]....
        /*0f40*/ 	.word	0x00009f40


	//   ....[125]....
        /*0f44*/ 	.word	0x00009f50


	//   ....[126]....
        /*0f48*/ 	.word	0x0000a2d0


	//   ....[127]....
        /*0f4c*/ 	.word	0x0000a2f0


	//   ....[128]....
        /*0f50*/ 	.word	0x0000a310


	//   ....[129]....
        /*0f54*/ 	.word	0x0000a320


	//   ....[130]....
        /*0f58*/ 	.word	0x0000a330


	//   ....[131]....
        /*0f5c*/ 	.word	0x0000a340


	//   ....[132]....
        /*0f60*/ 	.word	0x0000a350


	//   ....[133]....
        /*0f64*/ 	.word	0x0000a360


	//   ....[134]....
        /*0f68*/ 	.word	0x0000d960


	//   ....[135]....
        /*0f6c*/ 	.word	0x0000e300


	//   ....[136]....
        /*0f70*/ 	.word	0x0000e340


	//   ....[137]....
        /*0f74*/ 	.word	0x0000e380


	//   ....[138]....
        /*0f78*/ 	.word	0x0000e3d0


	//   ....[139]....
        /*0f7c*/ 	.word	0x0000e3e0


	//   ....[140]....
        /*0f80*/ 	.word	0x0000e460


	//   ....[141]....
        /*0f84*/ 	.word	0x0000e490


	//   ....[142]....
        /*0f88*/ 	.word	0x0000e4a0


	//   ....[143]....
        /*0f8c*/ 	.word	0x0000e4b0


	//   ....[144]....
        /*0f90*/ 	.word	0x0000e500


	//   ....[145]....
        /*0f94*/ 	.word	0x0000e510


	//   ....[146]....
        /*0f98*/ 	.word	0x0000e550


	//   ....[147]....
        /*0f9c*/ 	.word	0x0000e640


	//   ....[148]....
        /*0fa0*/ 	.word	0x0000e690


	//   ....[149]....
        /*0fa4*/ 	.word	0x0000e6a0


	//   ....[150]....
        /*0fa8*/ 	.word	0x0000e6d0


	//   ....[151]....
        /*0fac*/ 	.word	0x0000e770


	//   ....[152]....
        /*0fb0*/ 	.word	0x0000e8a0


	//   ....[153]....
        /*0fb4*/ 	.word	0x0000e8b0


	//   ....[154]....
        /*0fb8*/ 	.word	0x0000e8e0


	//   ....[155]....
        /*0fbc*/ 	.word	0x0000e8f0


	//   ....[156]....
        /*0fc0*/ 	.word	0x0000e900


	//   ....[157]....
        /*0fc4*/ 	.word	0x0000e910


	//   ....[158]....
        /*0fc8*/ 	.word	0x0000e930


	//   ....[159]....
        /*0fcc*/ 	.word	0x0000e960


	//   ....[160]....
        /*0fd0*/ 	.word	0x0000e980


	//   ....[161]....
        /*0fd4*/ 	.word	0x0000e9b0


	//   ....[162]....
        /*0fd8*/ 	.word	0x0000e9e0


	//   ....[163]....
        /*0fdc*/ 	.word	0x0000ea90


	//   ....[164]....
        /*0fe0*/ 	.word	0x0000eac0


	//   ....[165]....
        /*0fe4*/ 	.word	0x0000eae0


	//   ....[166]....
        /*0fe8*/ 	.word	0x0000eb20


	//   ....[167]....
        /*0fec*/ 	.word	0x0000eb60


	//   ....[168]....
        /*0ff0*/ 	.word	0x0000eb80


	//   ....[169]....
        /*0ff4*/ 	.word	0x0000ebd0


	//   ....[170]....
        /*0ff8*/ 	.word	0x0000ebe0


	//   ....[171]....
        /*0ffc*/ 	.word	0x0000ec10


	//   ....[172]....
        /*1000*/ 	.word	0x0000ece0


	//   ....[173]....
        /*1004*/ 	.word	0x0000ecf0


	//   ....[174]....
        /*1008*/ 	.word	0x0000ed30


	//   ....[175]....
        /*100c*/ 	.word	0x0000ef80


	//   ....[176]....
        /*1010*/ 	.word	0x0000f020


	//   ....[177]....
        /*1014*/ 	.word	0x0000f050


	//   ....[178]....
        /*1018*/ 	.word	0x0000f060


	//   ....[179]....
        /*101c*/ 	.word	0x0000f130


	//   ....[180]....
        /*1020*/ 	.word	0x0000f190


	//   ....[181]....
        /*1024*/ 	.word	0x0000f2b0


	//   ....[182]....
        /*1028*/ 	.word	0x0000f3b0


	//   ....[183]....
        /*102c*/ 	.word	0x0000f4d0


	//   ....[184]....
        /*1030*/ 	.word	0x0000f500


	//   ....[185]....
        /*1034*/ 	.word	0x0000f520


	//   ....[186]....
        /*1038*/ 	.word	0x0000f540


	//   ....[187]....
        /*103c*/ 	.word	0x0000f5a0


	//   ....[188]....
        /*1040*/ 	.word	0x0000f5b0


	//   ....[189]....
        /*1044*/ 	.word	0x0000f5d0


	//   ....[190]....
        /*1048*/ 	.word	0x0000fa50


	//   ....[191]....
        /*104c*/ 	.word	0x0000fa80


	//   ....[192]....
        /*1050*/ 	.word	0x0000fa90


	//   ....[193]....
        /*1054*/ 	.word	0x0000faa0


	//   ....[194]....
        /*1058*/ 	.word	0x0000fab0


	//   ....[195]....
        /*105c*/ 	.word	0x0000fac0


	//   ....[196]....
        /*1060*/ 	.word	0x0000fad0


	//   ....[197]....
        /*1064*/ 	.word	0x0000faf0


	//   ....[198]....
        /*1068*/ 	.word	0x000136c0


	//   ....[199]....
        /*106c*/ 	.word	0x000141a0


	//   ....[200]....
        /*1070*/ 	.word	0x000144d0


	//   ....[201]....
        /*1074*/ 	.word	0x00014850


	//   ....[202]....
        /*1078*/ 	.word	0x00014b20


	//   ....[203]....
        /*107c*/ 	.word	0x00014d60


	//   ....[204]....
        /*1080*/ 	.word	0x00014fd0


	//   ....[205]....
        /*1084*/ 	.word	0x000152a0


	//   ....[206]....
        /*1088*/ 	.word	0x000154c0


	//   ....[207]....
        /*108c*/ 	.word	0x00015650


	//   ....[208]....
        /*1090*/ 	.word	0x00017d20


	//   ....[209]....
        /*1094*/ 	.word	0x00017fb0


	//   ....[210]....
        /*1098*/ 	.word	0x00018020


	//   ....[211]....
        /*109c*/ 	.word	0x00018090


	//----- nvinfo : EIATTR_REG_RECONFIG
	.align		4
.L_726:
        /*10a0*/ 	.byte	0x01, 0x54
	.zero		2


	//----- nvinfo : EIATTR_SYSCALL_OFFSETS
	.align		4
        /*10a4*/ 	.byte	0x04, 0x46
        /*10a6*/ 	.short	(.L_728 - .L_727)


	//   ....[0]....
.L_727:
        /*10a8*/ 	.word	0x00001070


	//   ....[1]....
        /*10ac*/ 	.word	0x00001160


	//   ....[2]....
        /*10b0*/ 	.word	0x000012c0


	//   ....[3]....
        /*10b4*/ 	.word	0x000013b0


	//----- nvinfo : EIATTR_MBARRIER_INSTR_OFFSETS
	.align		4
.L_728:
        /*10b8*/ 	.byte	0x04, 0x39
        /*10ba*/ 	.short	(.L_730 - .L_729)


	//   ....[0]....
.L_729:
        /*10bc*/ 	.word	0x00000290
        /*10c0*/ 	.word	0x000000ff
        /*10c4*/ 	.word	0x00030c00
        /*10c8*/ 	.short	0x0100
        /*10ca*/ 	.byte	0x06
	.zero		1


	//   ....[1]....
        /*10cc*/ 	.word	0x00000390
        /*10d0*/ 	.word	0x000000ff
        /*10d4*/ 	.word	0x00030c10
        /*10d8*/ 	.short	0x0100
        /*10da*/ 	.byte	0x08
	.zero		1


	//   ....[2]....
        /*10dc*/ 	.word	0x000003a0
        /*10e0*/ 	.word	0x000000ff
        /*10e4*/ 	.word	0x00030c20
        /*10e8*/ 	.short	0x0100
        /*10ea*/ 	.byte	0x08
	.zero		1


	//   ....[3]....
        /*10ec*/ 	.word	0x000003b0
        /*10f0*/ 	.word	0x000000ff
        /*10f4*/ 	.word	0x00030c18
        /*10f8*/ 	.short	0x0100
        /*10fa*/ 	.byte	0x08
	.zero		1


	//   ....[4]....
        /*10fc*/ 	.word	0x000003c0
        /*1100*/ 	.word	0x000000ff
        /*1104*/ 	.word	0x00030c28
        /*1108*/ 	.short	0x0100
        /*110a*/ 	.byte	0x08
	.zero		1


	//   ....[5]....
        /*110c*/ 	.word	0x000004f0
        /*1110*/ 	.word	0x000000ff
        /*1114*/ 	.word	0x00030c30
        /*1118*/ 	.short	0x0100
        /*111a*/ 	.byte	0x08
	.zero		1


	//   ....[6]....
        /*111c*/ 	.word	0x00000500
        /*1120*/ 	.word	0x000000ff
        /*1124*/ 	.word	0x00030c40
        /*1128*/ 	.short	0x0100
        /*112a*/ 	.byte	0x08
	.zero		1


	//   ....[7]....
        /*112c*/ 	.word	0x00000510
        /*1130*/ 	.word	0x000000ff
        /*1134*/ 	.word	0x00030c38
        /*1138*/ 	.short	0x0100
        /*113a*/ 	.byte	0x08
	.zero		1


	//   ....[8]....
        /*113c*/ 	.word	0x00000520
        /*1140*/ 	.word	0x000000ff
        /*1144*/ 	.word	0x00030c48
        /*1148*/ 	.short	0x0100
        /*114a*/ 	.byte	0x08
	.zero		1


	//   ....[9]....
        /*114c*/ 	.word	0x00001450
        /*1150*/ 	.word	0x00000010
        /*1154*/ 	.word	0x00030c00
        /*1158*/ 	.short	0x010a
        /*115a*/ 	.byte	0x3f
	.zero		1


	//   ....[10]....
        /*115c*/ 	.word	0x00001580
        /*1160*/ 	.word	0x00000010
        /*1164*/ 	.word	0x00030c00
        /*1168*/ 	.short	0x010a
        /*116a*/ 	.byte	0x3f
	.zero		1


	//   ....[11]....
        /*116c*/ 	.word	0x00001e40
        /*1170*/ 	.word	0x00000006
        /*1174*/ 	.word	0x00030c10
        /*1178*/ 	.short	0x010a
        /*117a*/ 	.byte	0x3f
	.zero		1


	//   ....[12]....
        /*117c*/ 	.word	0x00001eb0
        /*1180*/ 	.word	0x00000006
        /*1184*/ 	.word	0x00030c10
        /*1188*/ 	.short	0x010a
        /*118a*/ 	.byte	0x3f
	.zero		1


	//   ....[13]....
        /*118c*/ 	.word	0x000022e0
        /*1190*/ 	.word	0x00000006
        /*1194*/ 	.word	0x00030c30
        /*1198*/ 	.short	0x010a
        /*119a*/ 	.byte	0x3f
	.zero		1


	//   ....[14]....
        /*119c*/ 	.word	0x00002320
        /*11a0*/ 	.word	0x00000006
        /*11a4*/ 	.word	0x00030c30
        /*11a8*/ 	.short	0x010a
        /*11aa*/ 	.byte	0x3f
	.zero		1


	//   ....[15]....
        /*11ac*/ 	.word	0x000069d0
        /*11b0*/ 	.word	0x00000005
        /*11b4*/ 	.word	0x00000000
        /*11b8*/ 	.short	0x0101
        /*11ba*/ 	.byte	0x3f
	.zero		1


	//   ....[16]....
        /*11bc*/ 	.word	0x00006e20
        /*11c0*/ 	.word	0x00000006
        /*11c4*/ 	.word	0x00000000
        /*11c8*/ 	.short	0x0101
        /*11ca*/ 	.byte	0x3f
	.zero		1


	//   ....[17]....
        /*11cc*/ 	.word	0x00007710
        /*11d0*/ 	.word	0x00000006
        /*11d4*/ 	.word	0x00030c10
        /*11d8*/ 	.short	0x010a
        /*11da*/ 	.byte	0x3f
	.zero		1


	//   ....[18]....
        /*11dc*/ 	.word	0x00007790
        /*11e0*/ 	.word	0x00000006
        /*11e4*/ 	.word	0x00030c10
        /*11e8*/ 	.short	0x010a
        /*11ea*/ 	.byte	0x3f
	.zero		1


	//   ....[19]....
        /*11ec*/ 	.word	0x00007ba0
        /*11f0*/ 	.word	0x00000006
        /*11f4*/ 	.word	0x00030c30
        /*11f8*/ 	.short	0x010a
        /*11fa*/ 	.byte	0x3f
	.zero		1


	//   ....[20]....
        /*11fc*/ 	.word	0x00007be0
        /*1200*/ 	.word	0x00000006
        /*1204*/ 	.word	0x00030c30
        /*1208*/ 	.short	0x010a
        /*120a*/ 	.byte	0x3f
	.zero		1


	//   ....[21]....
        /*120c*/ 	.word	0x0000b840
        /*1210*/ 	.word	0x00000005
        /*1214*/ 	.word	0x00000000
        /*1218*/ 	.short	0x0101
        /*121a*/ 	.byte	0x3f
	.zero		1


	//   ....[22]....
        /*121c*/ 	.word	0x0000bc90
        /*1220*/ 	.word	0x00000006
        /*1224*/ 	.word	0x00000000
        /*1228*/ 	.short	0x0101
        /*122a*/ 	.byte	0x3f
	.zero		1


	//   ....[23]....
        /*122c*/ 	.word	0x0000c490
        /*1230*/ 	.word	0x00000006
        /*1234*/ 	.word	0x00030c10
        /*1238*/ 	.short	0x010a
        /*123a*/ 	.byte	0x3f
	.zero		1


	//   ....[24]....
        /*123c*/ 	.word	0x0000c510
        /*1240*/ 	.word	0x00000006
        /*1244*/ 	.word	0x00030c10
        /*1248*/ 	.short	0x010a
        /*124a*/ 	.byte	0x3f
	.zero		1


	//   ....[25]....
        /*124c*/ 	.word	0x0000c940
        /*1250*/ 	.word	0x00000006
        /*1254*/ 	.word	0x00030c30
        /*1258*/ 	.short	0x010a
        /*125a*/ 	.byte	0x3f
	.zero		1


	//   ....[26]....
        /*125c*/ 	.word	0x0000c980
        /*1260*/ 	.word	0x00000006
        /*1264*/ 	.word	0x00030c30
        /*1268*/ 	.short	0x010a
        /*126a*/ 	.byte	0x3f
	.zero		1


	//   ....[27]....
        /*126c*/ 	.word	0x00011050
        /*1270*/ 	.word	0x00000005
        /*1274*/ 	.word	0x00000000
        /*1278*/ 	.short	0x0101
        /*127a*/ 	.byte	0x3f
	.zero		1


	//   ....[28]....
        /*127c*/ 	.word	0x000114d0
        /*1280*/ 	.word	0x00000006
        /*1284*/ 	.word	0x00000000
        /*1288*/ 	.short	0x0101
        /*128a*/ 	.byte	0x3f
	.zero		1


	//   ....[29]....
        /*128c*/ 	.word	0x00016350
        /*1290*/ 	.word	0x0000000f
        /*1294*/ 	.word	0x00030c20
        /*1298*/ 	.short	0x010a
        /*129a*/ 	.byte	0x3f
	.zero		1


	//   ....[30]....
        /*129c*/ 	.word	0x00016940
        /*12a0*/ 	.word	0x0000000f
        /*12a4*/ 	.word	0x00030c40
        /*12a8*/ 	.short	0x010a
        /*12aa*/ 	.byte	0x3f
	.zero		1


	//   ....[31]....
        /*12ac*/ 	.word	0x00016ba0
        /*12b0*/ 	.word	0x0000000f
        /*12b4*/ 	.word	0x00030c28
        /*12b8*/ 	.short	0x010a
        /*12ba*/ 	.byte	0x3f
	.zero		1


	//   ....[32]....
        /*12bc*/ 	.word	0x00016e00
        /*12c0*/ 	.word	0x0000000f
        /*12c4*/ 	.word	0x00030c48
        /*12c8*/ 	.short	0x010a
        /*12ca*/ 	.byte	0x3f
	.zero		1


	//   ....[33]....
        /*12cc*/ 	.word	0x00017000
        /*12d0*/ 	.word	0x0000000f
        /*12d4*/ 	.word	0x00030c20
        /*12d8*/ 	.short	0x010a
        /*12da*/ 	.byte	0x3f
	.zero		1


	//   ....[34]....
        /*12dc*/ 	.word	0x000172d0
        /*12e0*/ 	.word	0x0000000f
        /*12e4*/ 	.word	0x00030c40
        /*12e8*/ 	.short	0x010a
        /*12ea*/ 	.byte	0x3f
	.zero		1


	//   ....[35]....
        /*12ec*/ 	.word	0x00017500
        /*12f0*/ 	.word	0x0000000f
        /*12f4*/ 	.word	0x00030c28
        /*12f8*/ 	.short	0x010a
        /*12fa*/ 	.byte	0x3f
	.zero		1


	//   ....[36]....
        /*12fc*/ 	.word	0x000177a0
        /*1300*/ 	.word	0x00000003
        /*1304*/ 	.word	0x00030c40
        /*1308*/ 	.short	0x010a
        /*130a*/ 	.byte	0x3f
	.zero		1


	//   ....[37]....
        /*130c*/ 	.word	0x00017b90
        /*1310*/ 	.word	0x00000007
        /*1314*/ 	.word	0x00000000
        /*1318*/ 	.short	0x010a
        /*131a*/ 	.byte	0x3f
	.zero		1


	//   ....[38]....
        /*131c*/ 	.word	0x00017be0
        /*1320*/ 	.word	0x00000003
        /*1324*/ 	.word	0x00000000
        /*1328*/ 	.short	0x010a
        /*132a*/ 	.byte	0x3f
	.zero		1


	//   ....[39]....
        /*132c*/ 	.word	0x00017c40
        /*1330*/ 	.word	0x00000005
        /*1334*/ 	.word	0x00000000
        /*1338*/ 	.short	0x010a
        /*133a*/ 	.byte	0x3f
	.zero		1


	//   ....[40]....
        /*133c*/ 	.word	0x00017c70
        /*1340*/ 	.word	0x00000003
        /*1344*/ 	.word	0x00000000
        /*1348*/ 	.short	0x010a
        /*134a*/ 	.byte	0x3f
	.zero		1


	//   ....[41]....
        /*134c*/ 	.word	0x00017d50
        /*1350*/ 	.word	0x00000010
        /*1354*/ 	.word	0x00030c00
        /*1358*/ 	.short	0x010a
        /*135a*/ 	.byte	0x3f
	.zero		1


	//   ....[42]....
        /*135c*/ 	.word	0x00017da0
        /*1360*/ 	.word	0x00000006
        /*1364*/ 	.word	0x00030c10
        /*1368*/ 	.short	0x010a
        /*136a*/ 	.byte	0x3f
	.zero		1


	//   ....[43]....
        /*136c*/ 	.word	0x00017df0
        /*1370*/ 	.word	0x00000006
        /*1374*/ 	.word	0x00030c30
        /*1378*/ 	.short	0x010a
        /*137a*/ 	.byte	0x3f
	.zero		1


	//   ....[44]....
        /*137c*/ 	.word	0x00017e40
        /*1380*/ 	.word	0x00000006
        /*1384*/ 	.word	0x00030c10
        /*1388*/ 	.short	0x010a
        /*138a*/ 	.byte	0x3f
	.zero		1


	//   ....[45]....
        /*138c*/ 	.word	0x00017e90
        /*1390*/ 	.word	0x00000006
        /*1394*/ 	.word	0x00030c30
        /*1398*/ 	.short	0x010a
        /*139a*/ 	.byte	0x3f
	.zero		1


	//   ....[46]....
        /*139c*/ 	.word	0x00017ee0
        /*13a0*/ 	.word	0x00000006
        /*13a4*/ 	.word	0x00030c10
        /*13a8*/ 	.short	0x010a
        /*13aa*/ 	.byte	0x3f
	.zero		1


	//   ....[47]....
        /*13ac*/ 	.word	0x00017f30
        /*13b0*/ 	.word	0x00000006
        /*13b4*/ 	.word	0x00030c30
        /*13b8*/ 	.short	0x010a
        /*13ba*/ 	.byte	0x3f
	.zero		1


	//   ....[48]....
        /*13bc*/ 	.word	0x000180d0
        /*13c0*/ 	.word	0x0000000f
        /*13c4*/ 	.word	0x00030c20
        /*13c8*/ 	.short	0x010a
        /*13ca*/ 	.byte	0x3f
	.zero		1


	//   ....[49]....
        /*13cc*/ 	.word	0x00018120
        /*13d0*/ 	.word	0x0000000f
        /*13d4*/ 	.word	0x00030c40
        /*13d8*/ 	.short	0x010a
        /*13da*/ 	.byte	0x3f
	.zero		1


	//   ....[50]....
        /*13dc*/ 	.word	0x00018170
        /*13e0*/ 	.word	0x0000000f
        /*13e4*/ 	.word	0x00030c28
        /*13e8*/ 	.short	0x010a
        /*13ea*/ 	.byte	0x3f
	.zero		1


	//   ....[51]....
        /*13ec*/ 	.word	0x000181c0
        /*13f0*/ 	.word	0x0000000f
        /*13f4*/ 	.word	0x00030c48
        /*13f8*/ 	.short	0x010a
        /*13fa*/ 	.byte	0x3f
	.zero		1


	//   ....[52]....
        /*13fc*/ 	.word	0x00018220
        /*1400*/ 	.word	0x0000000f
        /*1404*/ 	.word	0x00030c20
        /*1408*/ 	.short	0x010a
        /*140a*/ 	.byte	0x3f
	.zero		1


	//   ....[53]....
        /*140c*/ 	.word	0x00018270
        /*1410*/ 	.word	0x0000000f
        /*1414*/ 	.word	0x00030c40
        /*1418*/ 	.short	0x010a
        /*141a*/ 	.byte	0x3f
	.zero		1


	//   ....[54]....
        /*141c*/ 	.word	0x000182c0
        /*1420*/ 	.word	0x0000000f
        /*1424*/ 	.word	0x00030c28
        /*1428*/ 	.short	0x010a
        /*142a*/ 	.byte	0x3f
	.zero		1


	//   ....[55]....
        /*142c*/ 	.word	0x00018310
        /*1430*/ 	.word	0x00000003
        /*1434*/ 	.word	0x00030c40
        /*1438*/ 	.short	0x010a
        /*143a*/ 	.byte	0x3f
	.zero		1


	//   ....[56]....
        /*143c*/ 	.word	0x000183e0
        /*1440*/ 	.word	0x00000007
        /*1444*/ 	.word	0x00000000
        /*1448*/ 	.short	0x010a
        /*144a*/ 	.byte	0x3f
	.zero		1


	//   ....[57]....
        /*144c*/ 	.word	0x00018430
        /*1450*/ 	.word	0x00000003
        /*1454*/ 	.word	0x00000000
        /*1458*/ 	.short	0x010a
        /*145a*/ 	.byte	0x3f
	.zero		1


	//   ....[58]....
        /*145c*/ 	.word	0x00018480
        /*1460*/ 	.word	0x00000005
        /*1464*/ 	.word	0x00000000
        /*1468*/ 	.short	0x010a
        /*146a*/ 	.byte	0x3f
	.zero		1


	//----- nvinfo : EIATTR_NUM_MBARRIERS
	.align		4
.L_730:
        /*146c*/ 	.byte	0x03, 0x38
        /*146e*/ 	.short	0x0009


	//----- nvinfo : EIATTR_EXIT_INSTR_OFFSETS
	.align		4
        /*1470*/ 	.byte	0x04, 0x1c
        /*1472*/ 	.short	(.L_732 - .L_731)


	//   ....[0]....
.L_731:
        /*1474*/ 	.word	0x00017cc0


	//----- nvinfo : EIATTR_MAX_THREADS
	.align		4
.L_732:
        /*1478*/ 	.byte	0x04, 0x05
        /*147a*/ 	.short	(.L_734 - .L_733)
.L_733:
        /*147c*/ 	.word	0x00000180
        /*1480*/ 	.word	0x00000001
        /*1484*/ 	.word	0x00000001


	//----- nvinfo : EIATTR_CRS_STACK_SIZE
	.align		4
.L_734:
        /*1488*/ 	.byte	0x04, 0x1e
        /*148a*/ 	.short	(.L_736 - .L_735)
.L_735:
        /*148c*/ 	.word	0x00000000


	//----- nvinfo : EIATTR_CBANK_PARAM_SIZE
	.align		4
.L_736:
        /*1490*/ 	.byte	0x03, 0x19
        /*1492*/ 	.short	0x06f0


	//----- nvinfo : EIATTR_PARAM_CBANK
	.align		4
        /*1494*/ 	.byte	0x04, 0x0a
        /*1496*/ 	.short	(.L_738 - .L_737)
	.align		4
.L_737:
        /*1498*/ 	.word	index@(.nv.constant0._ZN7cutlass13device_kernelIN5flash11enable_sm90INS1_16FlashAttnBwdSm90INS1_25CollectiveMainloopBwdSm90ILi2ELi2ELi2EN4cute5tupleIJNS5_1CILi1EEES8_S8_EEENS6_IJNS7_ILi128EEESA_NS7_ILi64EEEEEENS_10bfloat16_tEfNS_4arch4Sm90ELb0ELb1ELb1ELb1ELb1ELb1ELb0ELb0ELi2ELi1ELi2ELi2ELb0EEENS1_21CollectiveEpilogueBwdISC_SD_SF_Li256ELb1ELb0ELi1EEENS1_19SingleTileSchedulerILb1ELb0ELb0ELi128EEEEEEEEEvNT_6ParamsE)
        /*149c*/ 	.short	0x0210
        /*149e*/ 	.short	0x06f0


	//----- nvinfo : EIATTR_SW_WAR
	.align		4
.L_738:
        /*14a0*/ 	.byte	0x04, 0x36
        /*14a2*/ 	.short	(.L_740 - .L_739)
.L_739:
        /*14a4*/ 	.word	0x00000008
.L_740:


//--------------------- .nv.info._ZN7cutlass13device_kernelIN5flash11enable_sm90INS1_16FlashAttnBwdSm90INS1_25CollectiveMainloopBwdSm90ILi2ELi2ELi2EN4cute5tupleIJNS5_1CILi1EEES8_S8_EEENS6_IJNS7_ILi128EEESA_NS7_ILi64EEEEEENS_10bfloat16_tEfNS_4arch4Sm90ELb0ELb1ELb1ELb1ELb0ELb1ELb0ELb0ELi2ELi1ELi2ELi2ELb0EEENS1_24CollectiveEpilogueBwdGQAISC_fSF_Li256ELb1ELb0EEENS1_19SingleTileSchedulerILb1ELb0ELb0ELi128EEEEEEEEEvNT_6ParamsE --------------------------
	.section	.nv.info._ZN7cutlass13device_kernelIN5flash11enable_sm90INS1_16FlashAttnBwdSm90INS1_25CollectiveMainloopBwdSm90ILi2ELi2ELi2EN4cute5tupleIJNS5_1CILi1EEES8_S8_EEENS6_IJNS7_ILi128EEESA_NS7_ILi64EEEEEENS_10bfloat16_tEfNS_4arch4Sm90ELb0ELb1ELb1ELb1ELb0ELb1ELb0ELb0ELi2ELi1ELi2ELi2ELb0EEENS1_24CollectiveEpilogueBwdGQAISC_fSF_Li256ELb1ELb0EEENS1_19SingleTileSchedulerILb1ELb0ELb0ELi128EEEEEEEEEvNT_6ParamsE,"",@"SHT_CUDA_INFO"
	.sectionflags	@""
	.align	4


	//----- nvinfo : EIATTR_CUDA_API_VERSION
	.align		4
        /*0000*/ 	.byte	0x04, 0x37
        /*0002*/ 	.short	(.L_742 - .L_741)
.L_741:
        /*0004*/ 	.word	0x00000082


	//----- nvinfo : EIATTR_KPARAM_INFO
	.align		4
.L_742:
        /*0008*/ 	.byte	0x04, 0x17
        /*000a*/ 	.short	(.L_744 - .L_743)
.L_743:
        /*000c*/ 	.word	0x00000000
        /*0010*/ 	.short	0x0000
        /*0012*/ 	.short	0x0070
        /*0014*/ 	.byte	0x00, 0xf0, 0x01, 0x1a


	//----- nvinfo : EIATTR_SPARSE_MMA_MASK
	.align		4
.L_744:
        /*0018*/ 	.byte	0x03, 0x50
        /*001a*/ 	.short	0x0000


	//----- nvinfo : EIATTR_MAXREG_COUNT
	.align		4
        /*001c*/ 	.byte	0x03, 0x1b
        /*001e*/ 	.short	0x00a8


	//----- nvinfo : EIATTR_NUM_BARRIERS
	.align		4
        /*0020*/ 	.byte	0x02, 0x4c
        /*0022*/ 	.byte	0x10
	.zero		1


	//----- nvinfo : EIATTR_EXTERNS
	.align		4
        /*0024*/ 	.byte	0x04, 0x0f
        /*0026*/ 	.short	(.L_746 - .L_745)


	//   ....[0]....
	.align		4
.L_745:
        /*0028*/ 	.word	index@(__assertfail)


	//----- nvinfo : EIATTR_ANNOTATIONS
	.align		4
.L_746:
        /*002c*/ 	.byte	0x04, 0x55
        /*002e*/ 	.short	(.L_748 - .L_747)


	//   ....[0]....
.L_747:
        /* <DEDUP_REMOVED lines=158> */


	//----- nvinfo : EIATTR_MERCURY_ISA_VERSION
	.align		4
.L_748:
        /*09f8*/ 	.byte	0x03, 0x5f
        /*09fa*/ 	.short	0x0101


	//----- nvinfo : EIATTR_INT_WARP_WIDE_INSTR_OFFSETS
	.align		4
        /*09fc*/ 	.byte	0x04, 0x31
        /*09fe*/ 	.short	(.L_750 - .L_749)


	//   ....[0]....
.L_749:
        /*0a00*/ 	.word	0x00000190


	//   ....[1]....
        /*0a04*/ 	.word	0x000001c0


	//----- nvinfo : EIATTR_COOP_GROUP_MASK_REGIDS
	.align		4
.L_750:
        /*0a08*/ 	.byte	0x04, 0x29
        /*0a0a*/ 	.short	(.L_752 - .L_751)


	//   ....[0]....
.L_751:
        /*0a0c*/ 	.word	0xffffffff


	//   ....[1]....
        /*0a10*/ 	.word	0xffffffff


	//   ....[2]....
        /*0a14*/ 	.word	0xffffffff


	//   ....[3]....
        /*0a18*/ 	.word	0xffffffff


	//   ....[4]....
        /*0a1c*/ 	.word	0xffffffff


	//   ....[5]....
        /*0a20*/ 	.word	0xffffffff


	//   ....[6]....
        /*0a24*/ 	.word	0xffffffff


	//   ....[7]....
        /*0a28*/ 	.word	0xffffffff


	//   ....[8]....
        /*0a2c*/ 	.word	0xffffffff


	//   ....[9]....
        /*0a30*/ 	.word	0xffffffff


	//   ....[10]....
        /*0a34*/ 	.word	0xffffffff


	//   ....[11]....
        /*0a38*/ 	.word	0xffffffff


	//   ....[12]....
        /*0a3c*/ 	.word	0xffffffff


	//   ....[13]....
        /*0a40*/ 	.word	0xffffffff


	//   ....[14]....
        /*0a44*/ 	.word	0xffffffff


	//   ....[15]....
        /*0a48*/ 	.word	0xffffffff


	//   ....[16]....
        /*0a4c*/ 	.word	0xffffffff


	//   ....[17]....
        /*0a50*/ 	.word	0xffffffff


	//   ....[18]....
        /*0a54*/ 	.word	0xffffffff


	//   ....[19]....
        /*0a58*/ 	.word	0xffffffff


	//   ....[20]....
        /*0a5c*/ 	.word	0xffffffff


	//   ....[21]....
        /*0a60*/ 	.word	0xffffffff


	//   ....[22]....
        /*0a64*/ 	.word	0xffffffff


	//   ....[23]....
        /*0a68*/ 	.word	0xffffffff


	//   ....[24]....
        /*0a6c*/ 	.word	0xffffffff


	//   ....[25]....
        /*0a70*/ 	.word	0xffffffff


	//   ....[26]....
        /*0a74*/ 	.word	0xffffffff


	//   ....[27]....
        /*0a78*/ 	.word	0xffffffff


	//   ....[28]....
        /*0a7c*/ 	.word	0xffffffff


	//   ....[29]....
        /*0a80*/ 	.word	0xffffffff


	//   ....[30]....
        /*0a84*/ 	.word	0xffffffff


	//   ....[31]....
        /*0a88*/ 	.word	0xffffffff


	//   ....[32]....
        /*0a8c*/ 	.word	0xffffffff


	//   ....[33]....
        /*0a90*/ 	.word	0xffffffff


	//   ....[34]....
        /*0a94*/ 	.word	0xffffffff


	//   ....[35]....
        /*0a98*/ 	.word	0xffffffff


	//   ....[36]....
        /*0a9c*/ 	.word	0xffffffff


	//   ....[37]....
        /*0aa0*/ 	.word	0xffffffff


	//   ....[38]....
        /*0aa4*/ 	.word	0xffffffff


	//   ....[39]....
        /*0aa8*/ 	.word	0xffffffff


	//   ....[40]....
        /*0aac*/ 	.word	0xffffffff


	//   ....[41]....
        /*0ab0*/ 	.word	0xffffffff


	//   ....[42]....
        /*0ab4*/ 	.word	0xffffffff


	//   ....[43]....
        /*0ab8*/ 	.word	0xffffffff


	//   ....[44]....
        /*0abc*/ 	.word	0xffffffff


	//   ....[45]....
        /*0ac0*/ 	.word	0xffffffff


	//   ....[46]....
        /*0ac4*/ 	.word	0xffffffff


	//   ....[47]....
        /*0ac8*/ 	.word	0xffffffff


	//   ....[48]....
        /*0acc*/ 	.word	0xffffffff


	//   ....[49]....
        /*0ad0*/ 	.word	0xffffffff


	//   ....[50]....
        /*0ad4*/ 	.word	0xffffffff


	//   ....[51]....
        /*0ad8*/ 	.word	0xffffffff


	//   ....[52]....
        /*0adc*/ 	.word	0xffffffff


	//   ....[53]....
        /*0ae0*/ 	.word	0xffffffff


	//   ....[54]....
        /*0ae4*/ 	.word	0xffffffff


	//   ....[55]....
        /*0ae8*/ 	.word	0xffffffff


	//   ....[56]....
        /*0aec*/ 	.word	0xffffffff


	//   ....[57]....
        /*0af0*/ 	.word	0xffffffff


	//   ....[58]....
        /*0af4*/ 	.word	0xffffffff


	//   ....[59]....
        /*0af8*/ 	.word	0xffffffff


	//   ....[60]....
        /*0afc*/ 	.word	0xffffffff


	//   ....[61]....
        /*0b00*/ 	.word	0xffffffff


	//   ....[62]....
        /*0b04*/ 	.word	0xffffffff


	//   ....[63]....
        /*0b08*/ 	.word	0xffffffff


	//   ....[64]....
        /*0b0c*/ 	.word	0xffffffff


	//   ....[65]....
        /*0b10*/ 	.word	0xffffffff


	//   ....[66]....
        /*0b14*/ 	.word	0xffffffff


	//   ....[67]....
        /*0b18*/ 	.word	0xffffffff


	//   ....[68]....
        /*0b1c*/ 	.word	0xffffffff


	//   ....[69]....
        /*0b20*/ 	.word	0xffffffff


	//   ....[70]....
        /*0b24*/ 	.word	0xffffffff


	//   ....[71]....
        /*0b28*/ 	.word	0xffffffff


	//   ....[72]....
        /*0b2c*/ 	.word	0xffffffff


	//   ....[73]....
        /*0b30*/ 	.word	0xffffffff


	//   ....[74]....
        /*0b34*/ 	.word	0xffffffff


	//   ....[75]....
        /*0b38*/ 	.word	0xffffffff


	//   ....[76]....
        /*0b3c*/ 	.word	0xffffffff


	//   ....[77]....
        /*0b40*/ 	.word	0xffffffff


	//   ....[78]....
        /*0b44*/ 	.word	0xffffffff


	//   ....[79]....
        /*0b48*/ 	.word	0xffffffff


	//   ....[80]....
        /*0b4c*/ 	.word	0xffffffff


	//   ....[81]....
        /*0b50*/ 	.word	0xffffffff


	//   ....[82]....
        /*0b54*/ 	.word	0xffffffff


	//   ....[83]....
        /*0b58*/ 	.word	0xffffffff


	//   ....[84]....
        /*0b5c*/ 	.word	0xffffffff


	//   ....[85]....
        /*0b60*/ 	.word	0xffffffff


	//   ....[86]....
        /*0b64*/ 	.word	0xffffffff


	//   ....[87]....
        /*0b68*/ 	.word	0xffffffff


	//   ....[88]....
        /*0b6c*/ 	.word	0xffffffff


	//   ....[89]....
        /*0b70*/ 	.word	0xffffffff


	//   ....[90]....
        /*0b74*/ 	.word	0xffffffff


	//   ....[91]....
        /*0b78*/ 	.word	0xffffffff


	//   ....[92]....
        /*0b7c*/ 	.word	0xffffffff


	//   ....[93]....
        /*0b80*/ 	.word	0xffffffff


	//   ....[94]....
        /*0b84*/ 	.word	0xffffffff


	//   ....[95]....
        /*0b88*/ 	.word	0xffffffff


	//   ....[96]....
        /*0b8c*/ 	.word	0xffffffff


	//   ....[97]....
        /*0b90*/ 	.word	0xffffffff


	//   ....[98]....
        /*0b94*/ 	.word	0xffffffff


	//   ....[99]....
        /*0b98*/ 	.word	0xffffffff


	//   ....[100]....
        /*0b9c*/ 	.word	0xffffffff


	//   ....[101]....
        /*0ba0*/ 	.word	0xffffffff


	//   ....[102]....
        /*0ba4*/ 	.word	0xffffffff


	//   ....[103]....
        /*0ba8*/ 	.word	0xffffffff


	//   ....[104]....
        /*0bac*/ 	.word	0xffffffff


	//   ....[105]....
        /*0bb0*/ 	.word	0xffffffff


	//   ....[106]....
        /*0bb4*/ 	.word	0xffffffff


	//   ....[107]....
        /*0bb8*/ 	.word	0xffffffff


	//   ....[108]....
        /*0bbc*/ 	.word	0xffffffff


	//   ....[109]....
        /*0bc0*/ 	.word	0xffffffff


	//   ....[110]....
        /*0bc4*/ 	.word	0xffffffff


	//   ....[111]....
        /*0bc8*/ 	.word	0xffffffff


	//   ....[112]....
        /*0bcc*/ 	.word	0xffffffff


	//   ....[113]....
        /*0bd0*/ 	.word	0xffffffff


	//   ....[114]....
        /*0bd4*/ 	.word	0xffffffff


	//   ....[115]....
        /*0bd8*/ 	.word	0xffffffff


	//   ....[116]....
        /*0bdc*/ 	.word	0xffffffff


	//   ....[117]....
        /*0be0*/ 	.word	0xffffffff


	//   ....[118]....
        /*0be4*/ 	.word	0xffffffff


	//   ....[119]....
        /*0be8*/ 	.word	0xffffffff


	//   ....[120]....
        /*0bec*/ 	.word	0xffffffff


	//   ....[121]....
        /*0bf0*/ 	.word	0xffffffff


	//   ....[122]....
        /*0bf4*/ 	.word	0xffffffff


	//   ....[123]....
        /*0bf8*/ 	.word	0xffffffff


	//   ....[124]....
        /*0bfc*/ 	.word	0xffffffff


	//   ....[125]....
        /*0c00*/ 	.word	0xffffffff


	//   ....[126]....
        /*0c04*/ 	.word	0xffffffff


	//   ....[127]....
        /*0c08*/ 	.word	0xffffffff


	//   ....[128]....
        /*0c0c*/ 	.word	0xffffffff


	//   ....[129]....
        /*0c10*/ 	.word	0xffffffff


	//   ....[130]....
        /*0c14*/ 	.word	0xffffffff


	//   ....[131]....
        /*0c18*/ 	.word	0xffffffff


	//   ....[132]....
        /*0c1c*/ 	.word	0xffffffff


	//   ....[133]....
        /*0c20*/ 	.word	0xffffffff


	//   ....[134]....
        /*0c24*/ 	.word	0xffffffff


	//   ....[135]....
        /*0c28*/ 	.word	0xffffffff


	//   ....[136]....
        /*0c2c*/ 	.word	0xffffffff


	//   ....[137]....
        /*0c30*/ 	.word	0xffffffff


	//   ....[138]....
        /*0c34*/ 	.word	0xffffffff


	//   ....[139]....
        /*0c38*/ 	.word	0xffffffff


	//   ....[140]....
        /*0c3c*/ 	.word	0xffffffff


	//   ....[141]....
        /*0c40*/ 	.word	0xffffffff


	//   ....[142]....
        /*0c44*/ 	.word	0xffffffff


	//   ....[143]....
        /*0c48*/ 	.word	0xffffffff


	//   ....[144]....
        /*0c4c*/ 	.word	0xffffffff


	//   ....[145]....
        /*0c50*/ 	.word	0xffffffff


	//   ....[146]....
        /*0c54*/ 	.word	0xffffffff


	//   ....[147]....
        /*0c58*/ 	.word	0xffffffff


	//   ....[148]....
        /*0c5c*/ 	.word	0xffffffff


	//   ....[149]....
        /*0c60*/ 	.word	0xffffffff


	//   ....[150]....
        /*0c64*/ 	.word	0xffffffff


	//   ....[151]....
        /*0c68*/ 	.word	0xffffffff


	//   ....[152]....
        /*0c6c*/ 	.word	0xffffffff


	//   ....[153]....
        /*0c70*/ 	.word	0xffffffff


	//   ....[154]....
        /*0c74*/ 	.word	0xffffffff


	//   ....[155]....
        /*0c78*/ 	.word	0xffffffff


	//   ....[156]....
        /*0c7c*/ 	.word	0xffffffff


	//   ....[157]....
        /*0c80*/ 	.word	0xffffffff


	//   ....[158]....
        /*0c84*/ 	.word	0xffffffff


	//   ....[159]....
        /*0c88*/ 	.word	0xffffffff


	//   ....[160]....
        /*0c8c*/ 	.word	0xffffffff


	//   ....[161]....
        /*0c90*/ 	.word	0xffffffff


	//   ....[162]....
        /*0c94*/ 	.word	0xffffffff


	//   ....[163]....
        /*0c98*/ 	.word	0xffffffff


	//   ....[164]....
        /*0c9c*/ 	.word	0xffffffff


	//   ....[165]....
        /*0ca0*/ 	.word	0xffffffff


	//   ....[166]....
        /*0ca4*/ 	.word	0xffffffff


	//   ....[167]....
        /*0ca8*/ 	.word	0xffffffff


	//   ....[168]....
        /*0cac*/ 	.word	0xffffffff


	//   ....[169]....
        /*0cb0*/ 	.word	0xffffffff


	//   ....[170]....
        /*0cb4*/ 	.word	0xffffffff


	//   ....[171]....
        /*0cb8*/ 	.word	0xffffffff


	//   ....[172]....
        /*0cbc*/ 	.word	0xffffffff


	//   ....[173]....
        /*0cc0*/ 	.word	0xffffffff


	//   ....[174]....
        /*0cc4*/ 	.word	0xffffffff


	//   ....[175]....
        /*0cc8*/ 	.word	0xffffffff


	//   ....[176]....
        /*0ccc*/ 	.word	0xffffffff


	//   ....[177]....
        /*0cd0*/ 	.word	0xffffffff


	//   ....[178]....
        /*0cd4*/ 	.word	0xffffffff


	//   ....[179]....
        /*0cd8*/ 	.word	0xffffffff


	//   ....[180]....
        /*0cdc*/ 	.word	0xffffffff


	//   ....[181]....
        /*0ce0*/ 	.word	0xffffffff


	//   ....[182]....
        /*0ce4*/ 	.word	0xffffffff


	//   ....[183]....
        /*0ce8*/ 	.word	0xffffffff


	//   ....[184]....
        /*0cec*/ 	.word	0xffffffff


	//   ....[185]....
        /*0cf0*/ 	.word	0xffffffff


	//   ....[186]....
        /*0cf4*/ 	.word	0xffffffff


	//   ....[187]....
        /*0cf8*/ 	.word	0xffffffff


	//   ....[188]....
        /*0cfc*/ 	.word	0xffffffff


	//   ....[189]....
        /*0d00*/ 	.word	0xffffffff


	//   ....[190]....
        /*0d04*/ 	.word	0xffffffff


	//   ....[191]....
        /*0d08*/ 	.word	0xffffffff


	//   ....[192]....
        /*0d0c*/ 	.word	0xffffffff


	//   ....[193]....
        /*0d10*/ 	.word	0xffffffff


	//   ....[194]....
        /*0d14*/ 	.word	0xffffffff


	//   ....[195]....
        /*0d18*/ 	.word	0xffffffff


	//   ....[196]....
        /*0d1c*/ 	.word	0xffffffff


	//   ....[197]....
        /*0d20*/ 	.word	0xffffffff


	//   ....[198]....
        /*0d24*/ 	.word	0xffffffff


	//   ....[199]....
        /*0d28*/ 	.word	0x0500000f


	//----- nvinfo : EIATTR_COOP_GROUP_INSTR_OFFSETS
	.align		4
.L_752:
        /*0d2c*/ 	.byte	0x04, 0x28
        /*0d2e*/ 	.short	(.L_754 - .L_753)


	//   ....[0]....
.L_753:
        /*0d30*/ 	.word	0x00000070


	//   ....[1]....
        /*0d34*/ 	.word	0x000001a0


	//   ....[2]....
        /*0d38*/ 	.word	0x000001f0


	//   ....[3]....
        /*0d3c*/ 	.word	0x000003e0


	//   ....[4]....
        /*0d40*/ 	.word	0x00000620


	//   ....[5]....
        /*0d44*/ 	.word	0x00001410


	//   ....[6]....
        /*0d48*/ 	.word	0x00003700


	//   ....[7]....
        /*0d4c*/ 	.word	0x00003d40


	//   ....[8]....
        /*0d50*/ 	.word	0x00003f60


	//   ....[9]....
        /*0d54*/ 	.word	0x00003f90


	//   ....[10]....
        /*0d58*/ 	.word	0x00003fc0


	//   ....[11]....
        /*0d5c*/ 	.word	0x00004000


	//   ....[12]....
        /*0d60*/ 	.word	0x00004040


	//   ....[13]....
        /*0d64*/ 	.word	0x00004120


	//   ....[14]....
        /*0d68*/ 	.word	0x00004160


	//   ....[15]....
        /*0d6c*/ 	.word	0x00004190


	//   ....[16]....
        /*0d70*/ 	.word	0x000041a0


	//   ....[17]....
        /*0d74*/ 	.word	0x000041c0


	//   ....[18]....
        /*0d78*/ 	.word	0x000041d0


	//   ....[19]....
        /*0d7c*/ 	.word	0x00004240


	//   ....[20]....
        /*0d80*/ 	.word	0x00004280


	//   ....[21]....
        /*0d84*/ 	.word	0x000042c0


	//   ....[22]....
        /*0d88*/ 	.word	0x00004300


	//   ....[23]....
        /*0d8c*/ 	.word	0x00004350


	//   ....[24]....
        /*0d90*/ 	.word	0x00004450


	//   ....[25]....
        /*0d94*/ 	.word	0x000044b0


	//   ....[26]....
        /*0d98*/ 	.word	0x000044e0


	//   ....[27]....
        /*0d9c*/ 	.word	0x00004540


	//   ....[28]....
        /*0da0*/ 	.word	0x00004580


	//   ....[29]....
        /*0da4*/ 	.word	0x000045a0


	//   ....[30]....
        /*0da8*/ 	.word	0x000045d0


	//   ....[31]....
        /*0dac*/ 	.word	0x00004600


	//   ....[32]....
        /*0db0*/ 	.word	0x00004620


	//   ....[33]....
        /*0db4*/ 	.word	0x00004740


	//   ....[34]....
        /*0db8*/ 	.word	0x00004780


	//   ....[35]....
        /*0dbc*/ 	.word	0x000047b0


	//   ....[36]....
        /*0dc0*/ 	.word	0x000047e0


	//   ....[37]....
        /*0dc4*/ 	.word	0x00004800


	//   ....[38]....
        /*0dc8*/ 	.word	0x000048b0


	//   ....[39]....
        /*0dcc*/ 	.word	0x000048e0


	//   ....[40]....
        /*0dd0*/ 	.word	0x00004920


	//   ....[41]....
        /*0dd4*/ 	.word	0x00004940


	//   ....[42]....
        /*0dd8*/ 	.word	0x00004960


	//   ....[43]....
        /*0ddc*/ 	.word	0x00004970


	//   ....[44]....
        /*0de0*/ 	.word	0x000049c0


	//   ....[45]....
        /*0de4*/ 	.word	0x000049f0


	//   ....[46]....
        /*0de8*/ 	.word	0x00004a30


	//   ....[47]....
        /*0dec*/ 	.word	0x00004a60


	//   ....[48]....
        /*0df0*/ 	.word	0x00004b70


	//   ....[49]....
        /*0df4*/ 	.word	0x00004c10


	//   ....[50]....
        /*0df8*/ 	.word	0x00004c20


	//   ....[51]....
        /*0dfc*/ 	.word	0x00004cf0


	//   ....[52]....
        /*0e00*/ 	.word	0x00004d20


	//   ....[53]....
        /*0e04*/ 	.word	0x00004d60


	//   ....[54]....
        /*0e08*/ 	.word	0x00004e20


	//   ....[55]....
        /*0e0c*/ 	.word	0x00004fc0


	//   ....[56]....
        /*0e10*/ 	.word	0x00005000


	//   ....[57]....
        /*0e14*/ 	.word	0x000050b0


	//   ....[58]....
        /*0e18*/ 	.word	0x000050f0


	//   ....[59]....
        /*0e1c*/ 	.word	0x00005130


	//   ....[60]....
        /*0e20*/ 	.word	0x000051b0


	//   ....[61]....
        /*0e24*/ 	.word	0x000051f0


	//   ....[62]....
        /*0e28*/ 	.word	0x00005320


	//   ....[63]....
        /*0e2c*/ 	.word	0x00005490


	//   ....[64]....
        /*0e30*/ 	.word	0x000054c0


	//   ....[65]....
        /*0e34*/ 	.word	0x000054e0


	//   ....[66]....
        /*0e38*/ 	.word	0x00005500


	//   ....[67]....
        /*0e3c*/ 	.word	0x00005540


	//   ....[68]....
        /*0e40*/ 	.word	0x00005560


	//   ....[69]....
        /*0e44*/ 	.word	0x000055e0


	//   ....[70]....
        /*0e48*/ 	.word	0x000085c0


	//   ....[71]....
        /*0e4c*/ 	.word	0x00008820


	//   ....[72]....
        /*0e50*/ 	.word	0x00008840


	//   ....[73]....
        /*0e54*/ 	.word	0x00008880


	//   ....[74]....
        /*0e58*/ 	.word	0x000088b0


	//   ....[75]....
        /*0e5c*/ 	.word	0x00008920


	//   ....[76]....
        /*0e60*/ 	.word	0x000089d0


	//   ....[77]....
        /*0e64*/ 	.word	0x00008a90


	//   ....[78]....
        /*0e68*/ 	.word	0x00008b30


	//   ....[79]....
        /*0e6c*/ 	.word	0x00008b50


	//   ....[80]....
        /*0e70*/ 	.word	0x00008b80


	//   ....[81]....
        /*0e74*/ 	.word	0x00008bf0


	//   ....[82]....
        /*0e78*/ 	.word	0x00008c30


	//   ....[83]....
        /*0e7c*/ 	.word	0x00008cc0


	//   ....[84]....
        /*0e80*/ 	.word	0x00008dd0


	//   ....[85]....
        /*0e84*/ 	.word	0x00008e80


	//   ....[86]....
        /*0e88*/ 	.word	0x00008ec0


	//   ....[87]....
        /*0e8c*/ 	.word	0x00008f20


	//   ....[88]....
        /*0e90*/ 	.word	0x00008f30


	//   ....[89]....
        /*0e94*/ 	.word	0x00008f60


	//   ....[90]....
        /*0e98*/ 	.word	0x00008f70


	//   ....[91]....
        /*0e9c*/ 	.word	0x00008f80


	//   ....[92]....
        /*0ea0*/ 	.word	0x00009010


	//   ....[93]....
        /*0ea4*/ 	.word	0x000090b0


	//   ....[94]....
        /*0ea8*/ 	.word	0x000090e0


	//   ....[95]....
        /*0eac*/ 	.word	0x00009160


	//   ....[96]....
        /*0eb0*/ 	.word	0x000091b0


	//   ....[97]....
        /*0eb4*/ 	.word	0x000091e0


	//   ....[98]....
        /*0eb8*/ 	.word	0x00009290


	//   ....[99]....
        /*0ebc*/ 	.word	0x000092d0


	//   ....[100]....
        /*0ec0*/ 	.word	0x00009300


	//   ....[101]....
        /*0ec4*/ 	.word	0x00009350


	//   ....[102]....
        /*0ec8*/ 	.word	0x00009380


	//   ....[103]....
        /*0ecc*/ 	.word	0x000093b0


	//   ....[104]....
        /*0ed0*/ 	.word	0x00009400


	//   ....[105]....
        /*0ed4*/ 	.word	0x000094a0


	//   ....[106]....
        /*0ed8*/ 	.word	0x00009640


	//   ....[107]....
        /*0edc*/ 	.word	0x00009810


	//   ....[108]....
        /*0ee0*/ 	.word	0x00009870


	//   ....[109]....
        /*0ee4*/ 	.word	0x000098c0


	//   ....[110]....
        /*0ee8*/ 	.word	0x00009b90


	//   ....[111]....
        /*0eec*/ 	.word	0x00009bc0


	//   ....[112]....
        /*0ef0*/ 	.word	0x00009c00


	//   ....[113]....
        /*0ef4*/ 	.word	0x00009c10


	//   ....[114]....
        /*0ef8*/ 	.word	0x00009c20


	//   ....[115]....
        /*0efc*/ 	.word	0x00009c30


	//   ....[116]....
        /*0f00*/ 	.word	0x00009cb0


	//   ....[117]....
        /*0f04*/ 	.word	0x00009df0


	//   ....[118]....
        /*0f08*/ 	.word	0x00009e40


	//   ....[119]....
        /*0f0c*/ 	.word	0x0000a100


	//   ....[120]....
        /*0f10*/ 	.word	0x0000a110


	//   ....[121]....
        /*0f14*/ 	.word	0x0000a120


	//   ....[122]....
        /*0f18*/ 	.word	0x0000a130


	//   ....[123]....
        /*0f1c*/ 	.word	0x0000a150


	//   ....[124]....
        /*0f20*/ 	.word	0x0000a160


	//   ....[125]....
        /*0f24*/ 	.word	0x0000a170


	//   ....[126]....
        /*0f28*/ 	.word	0x0000a4d0


	//   ....[127]....
        /*0f2c*/ 	.word	0x0000a4e0


	//   ....[128]....
        /*0f30*/ 	.word	0x0000a4f0


	//   ....[129]....
        /*0f34*/ 	.word	0x0000a500


	//   ....[130]....
        /*0f38*/ 	.word	0x0000a510


	//   ....[131]....
        /*0f3c*/ 	.word	0x0000a520


	//   ....[132]....
        /*0f40*/ 	.word	0x0000a530


	//   ....[133]....
        /*0f44*/ 	.word	0x0000a540


	//   ....[134]....
        /*0f48*/ 	.word	0x0000ddf0


	//   ....[135]....
        /*0f4c*/ 	.word	0x0000e560


	//   ....[136]....
        /*0f50*/ 	.word	0x0000e5a0


	//   ....[137]....
        /*0f54*/ 	.word	0x0000e5f0


	//   ....[138]....
        /*0f58*/ 	.word	0x0000e640


	//   ....[139]....
        /*0f5c*/ 	.word	0x0000e650


	//   ....[140]....
        /*0f60*/ 	.word	0x0000e6d0


	//   ....[141]....
        /*0f64*/ 	.word	0x0000e700


	//   ....[142]....
        /*0f68*/ 	.word	0x0000e710


	//   ....[143]....
        /*0f6c*/ 	.word	0x0000e720


	//   ....[144]....
        /*0f70*/ 	.word	0x0000e770


	//   ....[145]....
        /*0f74*/ 	.word	0x0000e780


	//   ....[146]....
        /*0f78*/ 	.word	0x0000e7c0


	//   ....[147]....
        /*0f7c*/ 	.word	0x0000e870


	//   ....[148]....
        /*0f80*/ 	.word	0x0000e900


	//   ....[149]....
        /*0f84*/ 	.word	0x0000e910


	//   ....[150]....
        /*0f88*/ 	.word	0x0000e990


	//   ....[151]....
        /*0f8c*/ 	.word	0x0000ea10


	//   ....[152]....
        /*0f90*/ 	.word	0x0000ea60


	//   ....[153]....
        /*0f94*/ 	.word	0x0000eac0


	//   ....[154]....
        /*0f98*/ 	.word	0x0000eae0


	//   ....[155]....
        /*0f9c*/ 	.word	0x0000eb10


	//   ....[156]....
        /*0fa0*/ 	.word	0x0000eb40


	//   ....[157]....
        /*0fa4*/ 	.word	0x0000eb70


	//   ....[158]....
        /*0fa8*/ 	.word	0x0000eb90


	//   ....[159]....
        /*0fac*/ 	.word	0x0000ec00


	//   ....[160]....
        /*0fb0*/ 	.word	0x0000ec70


	//   ....[161]....
        /*0fb4*/ 	.word	0x0000ecc0


	//   ....[162]....
        /*0fb8*/ 	.word	0x0000ecd0


	//   ....[163]....
        /*0fbc*/ 	.word	0x0000ed00


	//   ....[164]....
        /*0fc0*/ 	.word	0x0000ed50


	//   ....[165]....
        /*0fc4*/ 	.word	0x0000ed70


	//   ....[166]....
        /*0fc8*/ 	.word	0x0000edc0


	//   ....[167]....
        /*0fcc*/ 	.word	0x0000ee20


	//   ....[168]....
        /*0fd0*/ 	.word	0x0000ee50


	//   ....[169]....
        /*0fd4*/ 	.word	0x0000ee80


	//   ....[170]....
        /*0fd8*/ 	.word	0x0000eef0


	//   ....[171]....
        /*0fdc*/ 	.word	0x0000ef30


	//   ....[172]....
        /*0fe0*/ 	.word	0x0000ef50


	//   ....[173]....
        /*0fe4*/ 	.word	0x0000ef80


	//   ....[174]....
        /*0fe8*/ 	.word	0x0000f0e0


	//   ....[175]....
        /*0fec*/ 	.word	0x0000f140


	//   ....[176]....
        /*0ff0*/ 	.word	0x0000f250


	//   ....[177]....
        /*0ff4*/ 	.word	0x0000f290


	//   ....[178]....
        /*0ff8*/ 	.word	0x0000f330


	//   ....[179]....
        /*0ffc*/ 	.word	0x0000f380


	//   ....[180]....
        /*1000*/ 	.word	0x0000f3d0


	//   ....[181]....
        /*1004*/ 	.word	0x0000f3f0


	//   ....[182]....
        /*1008*/ 	.word	0x0000f410


	//   ....[183]....
        /*100c*/ 	.word	0x0000f580


	//   ....[184]....
        /*1010*/ 	.word	0x0000f5e0


	//   ....[185]....
        /*1014*/ 	.word	0x0000f6c0


	//   ....[186]....
        /*1018*/ 	.word	0x0000f6e0


	//   ....[187]....
        /*101c*/ 	.word	0x0000f700


	//   ....[188]....
        /*1020*/ 	.word	0x0000f710


	//   ....[189]....
        /*1024*/ 	.word	0x0000f730


	//   ....[190]....
        /*1028*/ 	.word	0x0000fd00


	//   ....[191]....
        /*102c*/ 	.word	0x0000fd20


	//   ....[192]....
        /*1030*/ 	.word	0x0000fd40


	//   ....[193]....
        /*1034*/ 	.word	0x0000fd50


	//   ....[194]....
        /*1038*/ 	.word	0x0000fd60


	//   ....[195]....
        /*103c*/ 	.word	0x0000fd70


	//   ....[196]....
        /*1040*/ 	.word	0x0000fd80


	//   ....[197]....
        /*1044*/ 	.word	0x0000fda0


	//   ....[198]....
        /*1048*/ 	.word	0x000122f0


	//   ....[199]....
        /*104c*/ 	.word	0x00015a40


	//----- nvinfo : EIATTR_REG_RECONFIG
	.align		4
.L_754:
        /*1050*/ 	.byte	0x01, 0x54
	.zero		2


	//----- nvinfo : EIATTR_SYSCALL_OFFSETS
	.align		4
        /*1054*/ 	.byte	0x04, 0x46
        /*1056*/ 	.short	(.L_756 - .L_755)


	//   ....[0]....
.L_755:
        /*1058*/ 	.word	0x00001070


	//   ....[1]....
        /*105c*/ 	.word	0x00001160


	//   ....[2]....
        /*1060*/ 	.word	0x000012c0


	//   ....[3]....
        /*1064*/ 	.word	0x000013b0


	//----- nvinfo : EIATTR_MBARRIER_INSTR_OFFSETS
	.align		4
.L_756:
        /*1068*/ 	.byte	0x04, 0x39
        /*106a*/ 	.short	(.L_758 - .L_757)


	//   ....[0]....
.L_757:
        /*106c*/ 	.word	0x00000290
        /*1070*/ 	.word	0x000000ff
        /*1074*/ 	.word	0x00030c00
        /*1078*/ 	.short	0x0100
        /*107a*/ 	.byte	0x06
	.zero		1


	//   ....[1]....
        /*107c*/ 	.word	0x00000390
        /*1080*/ 	.word	0x000000ff
        /*1084*/ 	.word	0x00030c10
        /*1088*/ 	.short	0x0100
        /*108a*/ 	.byte	0x08
	.zero		1


	//   ....[2]....
        /*108c*/ 	.word	0x000003a0
        /*1090*/ 	.word	0x000000ff
        /*1094*/ 	.word	0x00030c20
        /*1098*/ 	.short	0x0100
        /*109a*/ 	.byte	0x08
	.zero		1


	//   ....[3]....
        /*109c*/ 	.word	0x000003b0
        /*10a0*/ 	.word	0x000000ff
        /*10a4*/ 	.word	0x00030c18
        /*10a8*/ 	.short	0x0100
        /*10aa*/ 	.byte	0x08
	.zero		1


	//   ....[4]....
        /*10ac*/ 	.word	0x000003c0
        /*10b0*/ 	.word	0x000000ff
        /*10b4*/ 	.word	0x00030c28
        /*10b8*/ 	.short	0x0100
        /*10ba*/ 	.byte	0x08
	.zero		1


	//   ....[5]....
        /*10bc*/ 	.word	0x000004f0
        /*10c0*/ 	.word	0x000000ff
        /*10c4*/ 	.word	0x00030c30
        /*10c8*/ 	.short	0x0100
        /*10ca*/ 	.byte	0x08
	.zero		1


	//   ....[6]....
        /*10cc*/ 	.word	0x00000500
        /*10d0*/ 	.word	0x000000ff
        /*10d4*/ 	.word	0x00030c40
        /*10d8*/ 	.short	0x0100
        /*10da*/ 	.byte	0x08
	.zero		1


	//   ....[7]....
        /*10dc*/ 	.word	0x00000510
        /*10e0*/ 	.word	0x000000ff
        /*10e4*/ 	.word	0x00030c38
        /*10e8*/ 	.short	0x0100
        /*10ea*/ 	.byte	0x08
	.zero		1


	//   ....[8]....
        /*10ec*/ 	.word	0x00000520
        /*10f0*/ 	.word	0x000000ff
        /*10f4*/ 	.word	0x00030c48
        /*10f8*/ 	.short	0x0100
        /*10fa*/ 	.byte	0x08
	.zero		1


	//   ....[9]....
        /*10fc*/ 	.word	0x00001450
        /*1100*/ 	.word	0x00000010
        /*1104*/ 	.word	0x00030c00
        /*1108*/ 	.short	0x010a
        /*110a*/ 	.byte	0x3f
	.zero		1


	//   ....[10]....
        /*110c*/ 	.word	0x00001580
        /*1110*/ 	.word	0x00000010
        /*1114*/ 	.word	0x00030c00
        /*1118*/ 	.short	0x010a
        /*111a*/ 	.byte	0x3f
	.zero		1


	//   ....[11]....
        /*111c*/ 	.word	0x00002030
        /*1120*/ 	.word	0x00000006
        /*1124*/ 	.word	0x00030c10
        /*1128*/ 	.short	0x010a
        /*112a*/ 	.byte	0x3f
	.zero		1


	//   ....[12]....
        /*112c*/ 	.word	0x000020a0
        /*1130*/ 	.word	0x00000006
        /*1134*/ 	.word	0x00030c10
        /*1138*/ 	.short	0x010a
        /*113a*/ 	.byte	0x3f
	.zero		1


	//   ....[13]....
        /*113c*/ 	.word	0x000024d0
        /*1140*/ 	.word	0x00000006
        /*1144*/ 	.word	0x00030c30
        /*1148*/ 	.short	0x010a
        /*114a*/ 	.byte	0x3f
	.zero		1


	//   ....[14]....
        /*114c*/ 	.word	0x00002510
        /*1150*/ 	.word	0x00000006
        /*1154*/ 	.word	0x00030c30
        /*1158*/ 	.short	0x010a
        /*115a*/ 	.byte	0x3f
	.zero		1


	//   ....[15]....
        /*115c*/ 	.word	0x00006bc0
        /*1160*/ 	.word	0x00000005
        /*1164*/ 	.word	0x00000000
        /*1168*/ 	.short	0x0101
        /*116a*/ 	.byte	0x3f
	.zero		1


	//   ....[16]....
        /*116c*/ 	.word	0x00007010
        /*1170*/ 	.word	0x00000006
        /*1174*/ 	.word	0x00000000
        /*1178*/ 	.short	0x0101
        /*117a*/ 	.byte	0x3f
	.zero		1


	//   ....[17]....
        /*117c*/ 	.word	0x00007940
        /*1180*/ 	.word	0x00000006
        /*1184*/ 	.word	0x00030c10
        /*1188*/ 	.short	0x010a
        /*118a*/ 	.byte	0x3f
	.zero		1


	//   ....[18]....
        /*118c*/ 	.word	0x000079c0
        /*1190*/ 	.word	0x00000006
        /*1194*/ 	.word	0x00030c10
        /*1198*/ 	.short	0x010a
        /*119a*/ 	.byte	0x3f
	.zero		1


	//   ....[19]....
        /*119c*/ 	.word	0x00007dd0
        /*11a0*/ 	.word	0x00000006
        /*11a4*/ 	.word	0x00030c30
        /*11a8*/ 	.short	0x010a
        /*11aa*/ 	.byte	0x3f
	.zero		1


	//   ....[20]....
        /*11ac*/ 	.word	0x00007e10
        /*11b0*/ 	.word	0x00000006
        /*11b4*/ 	.word	0x00030c30
        /*11b8*/ 	.short	0x010a
        /*11ba*/ 	.byte	0x3f
	.zero		1


	//   ....[21]....
        /*11bc*/ 	.word	0x0000ba30
        /*11c0*/ 	.word	0x00000005
        /*11c4*/ 	.word	0x00000000
        /*11c8*/ 	.short	0x0101
        /*11ca*/ 	.byte	0x3f
	.zero		1


	//   ....[22]....
        /*11cc*/ 	.word	0x0000bea0
        /*11d0*/ 	.word	0x00000006
        /*11d4*/ 	.word	0x00000000
        /*11d8*/ 	.short	0x0101
        /*11da*/ 	.byte	0x3f
	.zero		1


	//   ....[23]....
        /*11dc*/ 	.word	0x0000c740
        /*11e0*/ 	.word	0x00000006
        /*11e4*/ 	.word	0x00030c10
        /*11e8*/ 	.short	0x010a
        /*11ea*/ 	.byte	0x3f
	.zero		1


	//   ....[24]....
        /*11ec*/ 	.word	0x0000c7c0
        /*11f0*/ 	.word	0x00000006
        /*11f4*/ 	.word	0x00030c10
        /*11f8*/ 	.short	0x010a
        /*11fa*/ 	.byte	0x3f
	.zero		1


	//   ....[25]....
        /*11fc*/ 	.word	0x0000cbd0
        /*1200*/ 	.word	0x00000006
        /*1204*/ 	.word	0x00030c30
        /*1208*/ 	.short	0x010a
        /*120a*/ 	.byte	0x3f
	.zero		1


	//   ....[26]....
        /*120c*/ 	.word	0x0000cc10
        /*1210*/ 	.word	0x00000006
        /*1214*/ 	.word	0x00030c30
        /*1218*/ 	.short	0x010a
        /*121a*/ 	.byte	0x3f
	.zero		1


	//   ....[27]....
        /*121c*/ 	.word	0x000112e0
        /*1220*/ 	.word	0x00000005
        /*1224*/ 	.word	0x00000000
        /*1228*/ 	.short	0x0101
        /*122a*/ 	.byte	0x3f
	.zero		1


	//   ....[28]....
        /*122c*/ 	.word	0x00011760
        /*1230*/ 	.word	0x00000006
        /*1234*/ 	.word	0x00000000
        /*1238*/ 	.short	0x0101
        /*123a*/ 	.byte	0x3f
	.zero		1


	//   ....[29]....
        /*123c*/ 	.word	0x00014070
        /*1240*/ 	.word	0x0000000f
        /*1244*/ 	.word	0x00030c20
        /*1248*/ 	.short	0x010a
        /*124a*/ 	.byte	0x3f
	.zero		1


	//   ....[30]....
        /*124c*/ 	.word	0x00014660
        /*1250*/ 	.word	0x0000000f
        /*1254*/ 	.word	0x00030c40
        /*1258*/ 	.short	0x010a
        /*125a*/ 	.byte	0x3f
	.zero		1


	//   ....[31]....
        /*125c*/ 	.word	0x000148c0
        /*1260*/ 	.word	0x0000000f
        /*1264*/ 	.word	0x00030c28
        /*1268*/ 	.short	0x010a
        /*126a*/ 	.byte	0x3f
	.zero		1


	//   ....[32]....
        /*126c*/ 	.word	0x00014b20
        /*1270*/ 	.word	0x0000000f
        /*1274*/ 	.word	0x00030c48
        /*1278*/ 	.short	0x010a
        /*127a*/ 	.byte	0x3f
	.zero		1


	//   ....[33]....
        /*127c*/ 	.word	0x00014d20
        /*1280*/ 	.word	0x0000000f
        /*1284*/ 	.word	0x00030c20
        /*1288*/ 	.short	0x010a
        /*128a*/ 	.byte	0x3f
	.zero		1


	//   ....[34]....
        /*128c*/ 	.word	0x00014ff0
        /*1290*/ 	.word	0x0000000f
        /*1294*/ 	.word	0x00030c40
        /*1298*/ 	.short	0x010a
        /*129a*/ 	.byte	0x3f
	.zero		1


	//   ....[35]....
        /*129c*/ 	.word	0x00015220
        /*12a0*/ 	.word	0x0000000f
        /*12a4*/ 	.word	0x00030c28
        /*12a8*/ 	.short	0x010a
        /*12aa*/ 	.byte	0x3f
	.zero		1


	//   ....[36]....
        /*12ac*/ 	.word	0x000154c0
        /*12b0*/ 	.word	0x00000003
        /*12b4*/ 	.word	0x00030c40
        /*12b8*/ 	.short	0x010a
        /*12ba*/ 	.byte	0x3f
	.zero		1


	//   ....[37]....
        /*12bc*/ 	.word	0x000158a0
        /*12c0*/ 	.word	0x00000007
        /*12c4*/ 	.word	0x00000000
        /*12c8*/ 	.short	0x010a
        /*12ca*/ 	.byte	0x3f
	.zero		1


	//   ....[38]....
        /*12cc*/ 	.word	0x00015900
        /*12d0*/ 	.word	0x00000003
        /*12d4*/ 	.word	0x00000000
        /*12d8*/ 	.short	0x010a
        /*12da*/ 	.byte	0x3f
	.zero		1


	//   ....[39]....
        /*12dc*/ 	.word	0x00015960
        /*12e0*/ 	.word	0x00000005
        /*12e4*/ 	.word	0x00000000
        /*12e8*/ 	.short	0x010a
        /*12ea*/ 	.byte	0x3f
	.zero		1


	//   ....[40]....
        /*12ec*/ 	.word	0x00015990
        /*12f0*/ 	.word	0x00000003
        /*12f4*/ 	.word	0x00000000
        /*12f8*/ 	.short	0x010a
        /*12fa*/ 	.byte	0x3f
	.zero		1


	//   ....[41]....
        /*12fc*/ 	.word	0x00015a70
        /*1300*/ 	.word	0x00000010
        /*1304*/ 	.word	0x00030c00
        /*1308*/ 	.short	0x010a
        /*130a*/ 	.byte	0x3f
	.zero		1


	//   ....[42]....
        /*130c*/ 	.word	0x00015ac0
        /*1310*/ 	.word	0x00000006
        /*1314*/ 	.word	0x00030c10
        /*1318*/ 	.short	0x010a
        /*131a*/ 	.byte	0x3f
	.zero		1


	//   ....[43]....
        /*131c*/ 	.word	0x00015b10
        /*1320*/ 	.word	0x00000006
        /*1324*/ 	.word	0x00030c30
        /*1328*/ 	.short	0x010a
        /*132a*/ 	.byte	0x3f
	.zero		1


	//   ....[44]....
        /*132c*/ 	.word	0x00015b60
        /*1330*/ 	.word	0x00000006
        /*1334*/ 	.word	0x00030c10
        /*1338*/ 	.short	0x010a
        /*133a*/ 	.byte	0x3f
	.zero		1


	//   ....[45]....
        /*133c*/ 	.word	0x00015bb0
        /*1340*/ 	.word	0x00000006
        /*1344*/ 	.word	0x00030c30
        /*1348*/ 	.short	0x010a
        /*134a*/ 	.byte	0x3f
	.zero		1


	//   ....[46]....
        /*134c*/ 	.word	0x00015c00
        /*1350*/ 	.word	0x00000006
        /*1354*/ 	.word	0x00030c10
        /*1358*/ 	.short	0x010a
        /*135a*/ 	.byte	0x3f
	.zero		1


	//   ....[47]....
        /*135c*/ 	.word	0x00015c50
        /*1360*/ 	.word	0x00000006
        /*1364*/ 	.word	0x00030c30
        /*1368*/ 	.short	0x010a
        /*136a*/ 	.byte	0x3f
	.zero		1


	//   ....[48]....
        /*136c*/ 	.word	0x00015ca0
        /*1370*/ 	.word	0x0000000f
        /*1374*/ 	.word	0x00030c20
        /*1378*/ 	.short	0x010a
        /*137a*/ 	.byte	0x3f
	.zero		1


	//   ....[49]....
        /*137c*/ 	.word	0x00015cf0
        /*1380*/ 	.word	0x0000000f
        /*1384*/ 	.word	0x00030c40
        /*1388*/ 	.short	0x010a
        /*138a*/ 	.byte	0x3f
	.zero		1


	//   ....[50]....
        /*138c*/ 	.word	0x00015d40
        /*1390*/ 	.word	0x0000000f
        /*1394*/ 	.word	0x00030c28
        /*1398*/ 	.short	0x010a
        /*139a*/ 	.byte	0x3f
	.zero		1


	//   ....[51]....
        /*139c*/ 	.word	0x00015d90
        /*13a0*/ 	.word	0x0000000f
        /*13a4*/ 	.word	0x00030c48
        /*13a8*/ 	.short	0x010a
        /*13aa*/ 	.byte	0x3f
	.zero		1


	//   ....[52]....
        /*13ac*/ 	.word	0x00015df0
        /*13b0*/ 	.word	0x0000000f
        /*13b4*/ 	.word	0x00030c20
        /*13b8*/ 	.short	0x010a
        /*13ba*/ 	.byte	0x3f
	.zero		1


	//   ....[53]....
        /*13bc*/ 	.word	0x00015e40
        /*13c0*/ 	.word	0x0000000f
        /*13c4*/ 	.word	0x00030c40
        /*13c8*/ 	.short	0x010a
        /*13ca*/ 	.byte	0x3f
	.zero		1


	//   ....[54]....
        /*13cc*/ 	.word	0x00015e90
        /*13d0*/ 	.word	0x0000000f
        /*13d4*/ 	.word	0x00030c28
        /*13d8*/ 	.short	0x010a
        /*13da*/ 	.byte	0x3f
	.zero		1


	//   ....[55]....
        /*13dc*/ 	.word	0x00015ee0
        /*13e0*/ 	.word	0x00000003
        /*13e4*/ 	.word	0x00030c40
        /*13e8*/ 	.short	0x010a
        /*13ea*/ 	.byte	0x3f
	.zero		1


	//   ....[56]....
        /*13ec*/ 	.word	0x00015fb0
        /*13f0*/ 	.word	0x00000007
        /*13f4*/ 	.word	0x00000000
        /*13f8*/ 	.short	0x010a
        /*13fa*/ 	.byte	0x3f
	.zero		1


	//   ....[57]....
        /*13fc*/ 	.word	0x00016000
        /*1400*/ 	.word	0x00000003
        /*1404*/ 	.word	0x00000000
        /*1408*/ 	.short	0x010a
        /*140a*/ 	.byte	0x3f
	.zero		1


	//   ....[58]....
        /*140c*/ 	.word	0x00016050
        /*1410*/ 	.word	0x00000005
        /*1414*/ 	.word	0x00000000
        /*1418*/ 	.short	0x010a
        /*141a*/ 	.byte	0x3f
	.zero		1


	//----- nvinfo : EIATTR_NUM_MBARRIERS
	.align		4
.L_758:
        /*141c*/ 	.byte	0x03, 0x38
        /*141e*/ 	.short	0x0009


	//----- nvinfo : EIATTR_EXIT_INSTR_OFFSETS
	.align		4
        /*1420*/ 	.byte	0x04, 0x1c
        /*1422*/ 	.short	(.L_760 - .L_759)


	//   ....[0]....
.L_759:
        /*1424*/ 	.word	0x000159e0


	//----- nvinfo : EIATTR_MAX_THREADS
	.align		4
.L_760:
        /*1428*/ 	.byte	0x04, 0x05
        /*142a*/ 	.short	(.L_762 - .L_761)
.L_761:
        /*142c*/ 	.word	0x00000180
        /*1430*/ 	.word	0x00000001
        /*1434*/ 	.word	0x00000001


	//----- nvinfo : EIATTR_CRS_STACK_SIZE
	.align		4
.L_762:
        /*1438*/ 	.byte	0x04, 0x1e
        /*143a*/ 	.short	(.L_764 - .L_763)
.L_763:
        /*143c*/ 	.word	0x00000000


	//----- nvinfo : EIATTR_CBANK_PARAM_SIZE
	.align		4
.L_764:
        /*1440*/ 	.byte	0x03, 0x19
        /*1442*/ 	.short	0x06f0


	//----- nvinfo : EIATTR_PARAM_CBANK
	.align		4
        /*1444*/ 	.byte	0x04, 0x0a
        /*1446*/ 	.short	(.L_766 - .L_765)
	.align		4
.L_765:
        /*1448*/ 	.word	index@(.nv.constant0._ZN7cutlass13device_kernelIN5flash11enable_sm90INS1_16FlashAttnBwdSm90INS1_25CollectiveMainloopBwdSm90ILi2ELi2ELi2EN4cute5tupleIJNS5_1CILi1EEES8_S8_EEENS6_IJNS7_ILi128EEESA_NS7_ILi64EEEEEENS_10bfloat16_tEfNS_4arch4Sm90ELb0ELb1ELb1ELb1ELb0ELb1ELb0ELb0ELi2ELi1ELi2ELi2ELb0EEENS1_24CollectiveEpilogueBwdGQAISC_fSF_Li256ELb1ELb0EEENS1_19SingleTileSchedulerILb1ELb0ELb0ELi128EEEEEEEEEvNT_6ParamsE)
        /*144c*/ 	.short	0x0210
        /*144e*/ 	.short	0x06f0


	//----- nvinfo : EIATTR_SW_WAR
	.align		4
.L_766:
        /*1450*/ 	.byte	0x04, 0x36
        /*1452*/ 	.short	(.L_768 - .L_767)
.L_767:
        /*1454*/ 	.word	0x00000008
.L_768:


//--------------------- .nv.info._ZN7cutlass13device_kernelIN5flash11enable_sm90INS1_16FlashAttnBwdSm90INS1_25CollectiveMainloopBwdSm90ILi2ELi2ELi2EN4cute5tupleIJNS5_1CILi1EEES8_S8_EEENS6_IJNS7_ILi128EEESA_NS7_ILi64EEEEEENS_10bfloat16_tEfNS_4arch4Sm90ELb0ELb1ELb1ELb1ELb1ELb1ELb0ELb0ELi2ELi1ELi2ELi2ELb0EEENS1_24CollectiveEpilogueBwdGQAISC_fSF_Li256ELb1ELb1EEENS1_19SingleTileSchedulerILb1ELb0ELb0ELi128EEEEEEEEEvNT_6ParamsE --------------------------
	.section	.nv.info._ZN7cutlass13device_kernelIN5flash11enable_sm90INS1_16FlashAttnBwdSm90INS1_25CollectiveMainloopBwdSm90ILi2ELi2ELi2EN4cute5tupleIJNS5_1CILi1EEES8_S8_EEENS6_IJNS7_ILi128EEESA_NS7_ILi64EEEEEENS_10bfloat16_tEfNS_4arch4Sm90ELb0ELb1ELb1ELb1ELb1ELb1ELb0ELb0ELi2ELi1ELi2ELi2ELb0EEENS1_24CollectiveEpilogueBwdGQAISC_fSF_Li256ELb1ELb1EEENS1_19SingleTileSchedulerILb1ELb0ELb0ELi128EEEEEEEEEvNT_6ParamsE,"",@"SHT_CUDA_INFO"
	.sectionflags	@""
	.align	4


	//----- nvinfo : EIATTR_CUDA_API_VERSION
	.align		4
        /*0000*/ 	.byte	0x04, 0x37
        /*0002*/ 	.short	(.L_770 - .L_769)
.L_769:
        /*0004*/ 	.word	0x00000082


	//----- nvinfo : EIATTR_KPARAM_INFO
	.align		4
.L_770:
        /*0008*/ 	.byte	0x04, 0x17
        /*000a*/ 	.short	(.L_772 - .L_771)
.L_771:
        /*000c*/ 	.word	0x00000000
        /*0010*/ 	.short	0x0000
        /*0012*/ 	.short	0x0070
        /*0014*/ 	.byte	0x00, 0xf0, 0x01, 0x1a


	//----- nvinfo : EIATTR_SPARSE_MMA_MASK
	.align		4
.L_772:
        /*0018*/ 	.byte	0x03, 0x50
        /*001a*/ 	.short	0x0000


	//----- nvinfo : EIATTR_MAXREG_COUNT
	.align		4
        /*001c*/ 	.byte	0x03, 0x1b
        /*001e*/ 	.short	0x00a8


	//----- nvinfo : EIATTR_NUM_BARRIERS
	.align		4
        /*0020*/ 	.byte	0x02, 0x4c
        /*0022*/ 	.byte	0x10
	.zero		1


	//----- nvinfo : EIATTR_EXTERNS
	.align		4
        /*0024*/ 	.byte	0x04, 0x0f
        /*0026*/ 	.short	(.L_774 - .L_773)


	//   ....[0]....
	.align		4
.L_773:
        /*0028*/ 	.word	index@(__assertfail)


	//----- nvinfo : EIATTR_ANNOTATIONS
	.align		4
.L_774:
        /*002c*/ 	.byte	0x04, 0x55
        /*002e*/ 	.short	(.L_776 - .L_775)


	//   ....[0]....
.L_775:
        /* <DEDUP_REMOVED lines=155> */


	//----- nvinfo : EIATTR_MERCURY_ISA_VERSION
	.align		4
.L_776:
        /*09d0*/ 	.byte	0x03, 0x5f
        /*09d2*/ 	.short	0x0101


	//----- nvinfo : EIATTR_INT_WARP_WIDE_INSTR_OFFSETS
	.align		4
        /*09d4*/ 	.byte	0x04, 0x31
        /*09d6*/ 	.short	(.L_778 - .L_777)


	//   ....[0]....
.L_777:
        /*09d8*/ 	.word	0x00000190


	//   ....[1]....
        /*09dc*/ 	.word	0x000001c0


	//   ....[2]....
        /*09e0*/ 	.word	0x000135c0


	//   ....[3]....
        /*09e4*/ 	.word	0x00013c10


	//   ....[4]....
        /*09e8*/ 	.word	0x000140c0


	//   ....[5]....
        /*09ec*/ 	.word	0x00014380


	//   ....[6]....
        /*09f0*/ 	.word	0x000145e0


	//   ....[7]....
        /*09f4*/ 	.word	0x00014770


	//----- nvinfo : EIATTR_COOP_GROUP_MASK_REGIDS
	.align		4
.L_778:
        /*09f8*/ 	.byte	0x04, 0x29
        /*09fa*/ 	.short	(.L_780 - .L_779)


	//   ....[0]....
.L_779:
        /*09fc*/ 	.word	0xffffffff


	//   ....[1]....
        /*0a00*/ 	.word	0xffffffff


	//   ....[2]....
        /*0a04*/ 	.word	0xffffffff


	//   ....[3]....
        /*0a08*/ 	.word	0xffffffff


	//   ....[4]....
        /*0a0c*/ 	.word	0xffffffff


	//   ....[5]....
        /*0a10*/ 	.word	0xffffffff


	//   ....[6]....
        /*0a14*/ 	.word	0xffffffff


	//   ....[7]....
        /*0a18*/ 	.word	0xffffffff


	//   ....[8]....
        /*0a1c*/ 	.word	0xffffffff


	//   ....[9]....
        /*0a20*/ 	.word	0xffffffff


	//   ....[10]....
        /*0a24*/ 	.word	0xffffffff


	//   ....[11]....
        /*0a28*/ 	.word	0xffffffff


	//   ....[12]....
        /*0a2c*/ 	.word	0xffffffff


	//   ....[13]....
        /*0a30*/ 	.word	0xffffffff


	//   ....[14]....
        /*0a34*/ 	.word	0xffffffff


	//   ....[15]....
        /*0a38*/ 	.word	0xffffffff


	//   ....[16]....
        /*0a3c*/ 	.word	0xffffffff


	//   ....[17]....
        /*0a40*/ 	.word	0xffffffff


	//   ....[18]....
        /*0a44*/ 	.word	0xffffffff


	//   ....[19]....
        /*0a48*/ 	.word	0xffffffff


	//   ....[20]....
        /*0a4c*/ 	.word	0xffffffff


	//   ....[21]....
        /*0a50*/ 	.word	0xffffffff


	//   ....[22]....
        /*0a54*/ 	.word	0xffffffff


	//   ....[23]....
        /*0a58*/ 	.word	0xffffffff


	//   ....[24]....
        /*0a5c*/ 	.word	0xffffffff


	//   ....[25]....
        /*0a60*/ 	.word	0xffffffff


	//   ....[26]....
        /*0a64*/ 	.word	0xffffffff


	//   ....[27]....
        /*0a68*/ 	.word	0xffffffff


	//   ....[28]....
        /*0a6c*/ 	.word	0xffffffff


	//   ....[29]....
        /*0a70*/ 	.word	0xffffffff


	//   ....[30]....
        /*0a74*/ 	.word	0xffffffff


	//   ....[31]....
        /*0a78*/ 	.word	0xffffffff


	//   ....[32]....
        /*0a7c*/ 	.word	0xffffffff


	//   ....[33]....
        /*0a80*/ 	.word	0xffffffff


	//   ....[34]....
        /*0a84*/ 	.word	0xffffffff


	//   ....[35]....
        /*0a88*/ 	.word	0xffffffff


	//   ....[36]....
        /*0a8c*/ 	.word	0xffffffff


	//   ....[37]....
        /*0a90*/ 	.word	0xffffffff


	//   ....[38]....
        /*0a94*/ 	.word	0xffffffff


	//   ....[39]....
        /*0a98*/ 	.word	0xffffffff


	//   ....[40]....
        /*0a9c*/ 	.word	0xffffffff


	//   ....[41]....
        /*0aa0*/ 	.word	0xffffffff


	//   ....[42]....
        /*0aa4*/ 	.word	0xffffffff


	//   ....[43]....
        /*0aa8*/ 	.word	0xffffffff


	//   ....[44]....
        /*0aac*/ 	.word	0xffffffff


	//   ....[45]....
        /*0ab0*/ 	.word	0xffffffff


	//   ....[46]....
        /*0ab4*/ 	.word	0xffffffff


	//   ....[47]....
        /*0ab8*/ 	.word	0xffffffff


	//   ....[48]....
        /*0abc*/ 	.word	0xffffffff


	//   ....[49]....
        /*0ac0*/ 	.word	0xffffffff


	//   ....[50]....
        /*0ac4*/ 	.word	0xffffffff


	//   ....[51]....
        /*0ac8*/ 	.word	0xffffffff


	//   ....[52]....
        /*0acc*/ 	.word	0xffffffff


	//   ....[53]....
        /*0ad0*/ 	.word	0xffffffff


	//   ....[54]....
        /*0ad4*/ 	.word	0xffffffff


	//   ....[55]....
        /*0ad8*/ 	.word	0xffffffff


	//   ....[56]....
        /*0adc*/ 	.word	0xffffffff


	//   ....[57]....
        /*0ae0*/ 	.word	0xffffffff


	//   ....[58]....
        /*0ae4*/ 	.word	0xffffffff


	//   ....[59]....
        /*0ae8*/ 	.word	0xffffffff


	//   ....[60]....
        /*0aec*/ 	.word	0xffffffff


	//   ....[61]....
        /*0af0*/ 	.word	0xffffffff


	//   ....[62]....
        /*0af4*/ 	.word	0xffffffff


	//   ....[63]....
        /*0af8*/ 	.word	0xffffffff


	//   ....[64]....
        /*0afc*/ 	.word	0xffffffff


	//   ....[65]....
        /*0b00*/ 	.word	0xffffffff


	//   ....[66]....
        /*0b04*/ 	.word	0xffffffff


	//   ....[67]....
        /*0b08*/ 	.word	0xffffffff


	//   ....[68]....
        /*0b0c*/ 	.word	0xffffffff


	//   ....[69]....
        /*0b10*/ 	.word	0xffffffff


	//   ....[70]....
        /*0b14*/ 	.word	0xffffffff


	//   ....[71]....
        /*0b18*/ 	.word	0xffffffff


	//   ....[72]....
        /*0b1c*/ 	.word	0xffffffff


	//   ....[73]....
        /*0b20*/ 	.word	0xffffffff


	//   ....[74]....
        /*0b24*/ 	.word	0xffffffff


	//   ....[75]....
        /*0b28*/ 	.word	0xffffffff


	//   ....[76]....
        /*0b2c*/ 	.word	0xffffffff


	//   ....[77]....
        /*0b30*/ 	.word	0xffffffff


	//   ....[78]....
        /*0b34*/ 	.word	0xffffffff


	//   ....[79]....
        /*0b38*/ 	.word	0xffffffff


	//   ....[80]....
        /*0b3c*/ 	.word	0xffffffff


	//   ....[81]....
        /*0b40*/ 	.word	0xffffffff


	//   ....[82]....
        /*0b44*/ 	.word	0xffffffff


	//   ....[83]....
        /*0b48*/ 	.word	0xffffffff


	//   ....[84]....
        /*0b4c*/ 	.word	0xffffffff


	//   ....[85]....
        /*0b50*/ 	.word	0xffffffff


	//   ....[86]....
        /*0b54*/ 	.word	0xffffffff


	//   ....[87]....
        /*0b58*/ 	.word	0xffffffff


	//   ....[88]....
        /*0b5c*/ 	.word	0xffffffff


	//   ....[89]....
        /*0b60*/ 	.word	0xffffffff


	//   ....[90]....
        /*0b64*/ 	.word	0xffffffff


	//   ....[91]....
        /*0b68*/ 	.word	0xffffffff


	//   ....[92]....
        /*0b6c*/ 	.word	0xffffffff


	//   ....[93]....
        /*0b70*/ 	.word	0xffffffff


	//   ....[94]....
        /*0b74*/ 	.word	0xffffffff


	//   ....[95]....
        /*0b78*/ 	.word	0xffffffff


	//   ....[96]....
        /*0b7c*/ 	.word	0xffffffff


	//   ....[97]....
        /*0b80*/ 	.word	0xffffffff


	//   ....[98]....
        /*0b84*/ 	.word	0xffffffff


	//   ....[99]....
        /*0b88*/ 	.word	0xffffffff


	//   ....[100]....
        /*0b8c*/ 	.word	0xffffffff


	//   ....[101]....
        /*0b90*/ 	.word	0xffffffff


	//   ....[102]....
        /*0b94*/ 	.word	0xffffffff


	//   ....[103]....
        /*0b98*/ 	.word	0xffffffff


	//   ....[104]....
        /*0b9c*/ 	.word	0xffffffff


	//   ....[105]....
        /*0ba0*/ 	.word	0xffffffff


	//   ....[106]....
        /*0ba4*/ 	.word	0xffffffff


	//   ....[107]....
        /*0ba8*/ 	.word	0xffffffff


	//   ....[108]....
        /*0bac*/ 	.word	0xffffffff


	//   ....[109]....
        /*0bb0*/ 	.word	0xffffffff


	//   ....[110]....
        /*0bb4*/ 	.word	0xffffffff


	//   ....[111]....
        /*0bb8*/ 	.word	0xffffffff


	//   ....[112]....
        /*0bbc*/ 	.word	0xffffffff


	//   ....[113]....
        /*0bc0*/ 	.word	0xffffffff


	//   ....[114]....
        /*0bc4*/ 	.word	0xffffffff


	//   ....[115]....
        /*0bc8*/ 	.word	0xffffffff


	//   ....[116]....
        /*0bcc*/ 	.word	0xffffffff


	//   ....[117]....
        /*0bd0*/ 	.word	0xffffffff


	//   ....[118]....
        /*0bd4*/ 	.word	0xffffffff


	//   ....[119]....
        /*0bd8*/ 	.word	0xffffffff


	//   ....[120]....
        /*0bdc*/ 	.word	0xffffffff


	//   ....[121]....
        /*0be0*/ 	.word	0xffffffff


	//   ....[122]....
        /*0be4*/ 	.word	0xffffffff


	//   ....[123]....
        /*0be8*/ 	.word	0xffffffff


	//   ....[124]....
        /*0bec*/ 	.word	0xffffffff


	//   ....[125]....
        /*0bf0*/ 	.word	0xffffffff


	//   ....[126]....
        /*0bf4*/ 	.word	0xffffffff


	//   ....[127]....
        /*0bf8*/ 	.word	0xffffffff


	//   ....[128]....
        /*0bfc*/ 	.word	0xffffffff


	//   ....[129]....
        /*0c00*/ 	.word	0xffffffff


	//   ....[130]....
        /*0c04*/ 	.word	0xffffffff


	//   ....[131]....
        /*0c08*/ 	.word	0xffffffff


	//   ....[132]....
        /*0c0c*/ 	.word	0xffffffff


	//   ....[133]....
        /*0c10*/ 	.word	0xffffffff


	//   ....[134]....
        /*0c14*/ 	.word	0xffffffff


	//   ....[135]....
        /*0c18*/ 	.word	0xffffffff


	//   ....[136]....
        /*0c1c*/ 	.word	0xffffffff


	//   ....[137]....
        /*0c20*/ 	.word	0xffffffff


	//   ....[138]....
        /*0c24*/ 	.word	0xffffffff


	//   ....[139]....
        /*0c28*/ 	.word	0xffffffff


	//   ....[140]....
        /*0c2c*/ 	.word	0xffffffff


	//   ....[141]....
        /*0c30*/ 	.word	0xffffffff


	//   ....[142]....
        /*0c34*/ 	.word	0xffffffff


	//   ....[143]....
        /*0c38*/ 	.word	0xffffffff


	//   ....[144]....
        /*0c3c*/ 	.word	0xffffffff


	//   ....[145]....
        /*0c40*/ 	.word	0xffffffff


	//   ....[146]....
        /*0c44*/ 	.word	0xffffffff


	//   ....[147]....
        /*0c48*/ 	.word	0xffffffff


	//   ....[148]....
        /*0c4c*/ 	.word	0xffffffff


	//   ....[149]....
        /*0c50*/ 	.word	0xffffffff


	//   ....[150]....
        /*0c54*/ 	.word	0xffffffff


	//   ....[151]....
        /*0c58*/ 	.word	0xffffffff


	//   ....[152]....
        /*0c5c*/ 	.word	0xffffffff


	//   ....[153]....
        /*0c60*/ 	.word	0xffffffff


	//   ....[154]....
        /*0c64*/ 	.word	0xffffffff


	//   ....[155]....
        /*0c68*/ 	.word	0xffffffff


	//   ....[156]....
        /*0c6c*/ 	.word	0xffffffff


	//   ....[157]....
        /*0c70*/ 	.word	0xffffffff


	//   ....[158]....
        /*0c74*/ 	.word	0xffffffff


	//   ....[159]....
        /*0c78*/ 	.word	0xffffffff


	//   ....[160]....
        /*0c7c*/ 	.word	0xffffffff


	//   ....[161]....
        /*0c80*/ 	.word	0xffffffff


	//   ....[162]....
        /*0c84*/ 	.word	0xffffffff


	//   ....[163]....
        /*0c88*/ 	.word	0xffffffff


	//   ....[164]....
        /*0c8c*/ 	.word	0xffffffff


	//   ....[165]....
        /*0c90*/ 	.word	0xffffffff


	//   ....[166]....
        /*0c94*/ 	.word	0xffffffff


	//   ....[167]....
        /*0c98*/ 	.word	0xffffffff


	//   ....[168]....
        /*0c9c*/ 	.word	0xffffffff


	//   ....[169]....
        /*0ca0*/ 	.word	0xffffffff


	//   ....[170]....
        /*0ca4*/ 	.word	0xffffffff


	//   ....[171]....
        /*0ca8*/ 	.word	0xffffffff


	//   ....[172]....
        /*0cac*/ 	.word	0xffffffff


	//   ....[173]....
        /*0cb0*/ 	.word	0xffffffff


	//   ....[174]....
        /*0cb4*/ 	.word	0xffffffff


	//   ....[175]....
        /*0cb8*/ 	.word	0xffffffff


	//   ....[176]....
        /*0cbc*/ 	.word	0xffffffff


	//   ....[177]....
        /*0cc0*/ 	.word	0xffffffff


	//   ....[178]....
        /*0cc4*/ 	.word	0xffffffff


	//   ....[179]....
        /*0cc8*/ 	.word	0xffffffff


	//   ....[180]....
        /*0ccc*/ 	.word	0xffffffff


	//   ....[181]....
        /*0cd0*/ 	.word	0xffffffff


	//   ....[182]....
        /*0cd4*/ 	.word	0xffffffff


	//   ....[183]....
        /*0cd8*/ 	.word	0xffffffff


	//   ....[184]....
        /*0cdc*/ 	.word	0xffffffff


	//   ....[185]....
        /*0ce0*/ 	.word	0xffffffff


	//   ....[186]....
        /*0ce4*/ 	.word	0xffffffff


	//   ....[187]....
        /*0ce8*/ 	.word	0xffffffff


	//   ....[188]....
        /*0cec*/ 	.word	0xffffffff


	//   ....[189]....
        /*0cf0*/ 	.word	0xffffffff


	//   ....[190]....
        /*0cf4*/ 	.word	0xffffffff


	//   ....[191]....
        /*0cf8*/ 	.word	0xffffffff


	//   ....[192]....
        /*0cfc*/ 	.word	0xffffffff


	//   ....[193]....
        /*0d00*/ 	.word	0xffffffff


	//   ....[194]....
        /*0d04*/ 	.word	0xffffffff


	//   ....[195]....
        /*0d08*/ 	.word	0xffffffff


	//   ....[196]....
        /*0d0c*/ 	.word	0xffffffff


	//   ....[197]....
        /*0d10*/ 	.word	0xffffffff


	//   ....[198]....
        /*0d14*/ 	.word	0xffffffff


	//   ....[199]....
        /*0d18*/ 	.word	0xffffffff


	//   ....[200]....
        /*0d1c*/ 	.word	0xffffffff


	//   ....[201]....
        /*0d20*/ 	.word	0xffffffff


	//   ....[202]....
        /*0d24*/ 	.word	0xffffffff


	//   ....[203]....
        /*0d28*/ 	.word	0xffffffff


	//   ....[204]....
        /*0d2c*/ 	.word	0xffffffff


	//   ....[205]....
        /*0d30*/ 	.word	0xffffffff


	//   ....[206]....
        /*0d34*/ 	.word	0xffffffff


	//   ....[207]....
        /*0d38*/ 	.word	0xffffffff


	//   ....[208]....
        /*0d3c*/ 	.word	0xffffffff


	//   ....[209]....
        /*0d40*/ 	.word	0xffffffff


	//   ....[210]....
        /*0d44*/ 	.word	0xffffffff


	//   ....[211]....
        /*0d48*/ 	.word	0xffffffff


	//   ....[212]....
        /*0d4c*/ 	.word	0x0500000f


	//   ....[213]....
        /*0d50*/ 	.word	0x0500000f


	//   ....[214]....
        /*0d54*/ 	.word	0x0500000f


	//   ....[215]....
        /*0d58*/ 	.word	0x0500000f


	//   ....[216]....
        /*0d5c*/ 	.word	0x0500000f


	//   ....[217]....
        /*0d60*/ 	.word	0x0500000f


	//----- nvinfo : EIATTR_COOP_GROUP_INSTR_OFFSETS
	.align		4
.L_780:
        /*0d64*/ 	.byte	0x04, 0x28
        /*0d66*/ 	.short	(.L_782 - .L_781)


	//   ....[0]....
.L_781:
        /*0d68*/ 	.word	0x00000070


	//   ....[1]....
        /*0d6c*/ 	.word	0x000001a0


	//   ....[2]....
        /*0d70*/ 	.word	0x000001f0


	//   ....[3]....
        /*0d74*/ 	.word	0x000003e0


	//   ....[4]....
        /*0d78*/ 	.word	0x00000620


	//   ....[5]....
        /*0d7c*/ 	.word	0x00001410


	//   ....[6]....
        /*0d80*/ 	.word	0x00003700


	//   ....[7]....
        /*0d84*/ 	.word	0x00003d40


	//   ....[8]....
        /*0d88*/ 	.word	0x00003f60


	//   ....[9]....
        /*0d8c*/ 	.word	0x00003f90


	//   ....[10]....
        /*0d90*/ 	.word	0x00003fc0


	//   ....[11]....
        /*0d94*/ 	.word	0x00004000


	//   ....[12]....
        /*0d98*/ 	.word	0x00004040


	//   ....[13]....
        /*0d9c*/ 	.word	0x00004120


	//   ....[14]....
        /*0da0*/ 	.word	0x00004160


	//   ....[15]....
        /*0da4*/ 	.word	0x00004190


	//   ....[16]....
        /*0da8*/ 	.word	0x000041a0


	//   ....[17]....
        /*0dac*/ 	.word	0x000041c0


	//   ....[18]....
        /*0db0*/ 	.word	0x000041d0


	//   ....[19]....
        /*0db4*/ 	.word	0x00004240


	//   ....[20]....
        /*0db8*/ 	.word	0x00004280


	//   ....[21]....
        /*0dbc*/ 	.word	0x000042c0


	//   ....[22]....
        /*0dc0*/ 	.word	0x00004300


	//   ....[23]....
        /*0dc4*/ 	.word	0x00004350


	//   ....[24]....
        /*0dc8*/ 	.word	0x00004450


	//   ....[25]....
        /*0dcc*/ 	.word	0x000044b0


	//   ....[26]....
        /*0dd0*/ 	.word	0x000044e0


	//   ....[27]....
        /*0dd4*/ 	.word	0x00004540


	//   ....[28]....
        /*0dd8*/ 	.word	0x00004580


	//   ....[29]....
        /*0ddc*/ 	.word	0x000045a0


	//   ....[30]....
        /*0de0*/ 	.word	0x000045d0


	//   ....[31]....
        /*0de4*/ 	.word	0x00004600


	//   ....[32]....
        /*0de8*/ 	.word	0x00004620


	//   ....[33]....
        /*0dec*/ 	.word	0x00004740


	//   ....[34]....
        /*0df0*/ 	.word	0x00004780


	//   ....[35]....
        /*0df4*/ 	.word	0x000047b0


	//   ....[36]....
        /*0df8*/ 	.word	0x000047e0


	//   ....[37]....
        /*0dfc*/ 	.word	0x00004800


	//   ....[38]....
        /*0e00*/ 	.word	0x000048b0


	//   ....[39]....
        /*0e04*/ 	.word	0x000048e0


	//   ....[40]....
        /*0e08*/ 	.word	0x00004920


	//   ....[41]....
        /*0e0c*/ 	.word	0x00004940


	//   ....[42]....
        /*0e10*/ 	.word	0x00004960


	//   ....[43]....
        /*0e14*/ 	.word	0x00004970


	//   ....[44]....
        /*0e18*/ 	.word	0x000049c0


	//   ....[45]....
        /*0e1c*/ 	.word	0x000049f0


	//   ....[46]....
        /*0e20*/ 	.word	0x00004a30


	//   ....[47]....
        /*0e24*/ 	.word	0x00004a60


	//   ....[48]....
        /*0e28*/ 	.word	0x00004b70


	//   ....[49]....
        /*0e2c*/ 	.word	0x00004c10


	//   ....[50]....
        /*0e30*/ 	.word	0x00004c20


	//   ....[51]....
        /*0e34*/ 	.word	0x00004cf0


	//   ....[52]....
        /*0e38*/ 	.word	0x00004d20


	//   ....[53]....
        /*0e3c*/ 	.word	0x00004d60


	//   ....[54]....
        /*0e40*/ 	.word	0x00004e20


	//   ....[55]....
        /*0e44*/ 	.word	0x00004fc0


	//   ....[56]....
        /*0e48*/ 	.word	0x00005000


	//   ....[57]....
        /*0e4c*/ 	.word	0x000050b0


	//   ....[58]....
        /*0e50*/ 	.word	0x000050f0


	//   ....[59]....
        /*0e54*/ 	.word	0x00005130


	//   ....[60]....
        /*0e58*/ 	.word	0x000051b0


	//   ....[61]....
        /*0e5c*/ 	.word	0x000051f0


	//   ....[62]....
        /*0e60*/ 	.word	0x00005320


	//   ....[63]....
        /*0e64*/ 	.word	0x00005490


	//   ....[64]....
        /*0e68*/ 	.word	0x000054c0


	//   ....[65]....
        /*0e6c*/ 	.word	0x000054e0


	//   ....[66]....
        /*0e70*/ 	.word	0x00005500


	//   ....[67]....
        /*0e74*/ 	.word	0x00005540


	//   ....[68]....
        /*0e78*/ 	.word	0x00005560


	//   ....[69]....
        /*0e7c*/ 	.word	0x000055e0


	//   ....[70]....
        /*0e80*/ 	.word	0x00008810


	//   ....[71]....
        /*0e84*/ 	.word	0x00008820


	//   ....[72]....
        /*0e88*/ 	.word	0x00008830


	//   ....[73]....
        /*0e8c*/ 	.word	0x00008880


	//   ....[74]....
        /*0e90*/ 	.word	0x00008890


	//   ....[75]....
        /*0e94*/ 	.word	0x00008920


	//   ....[76]....
        /*0e98*/ 	.word	0x00008970


	//   ....[77]....
        /*0e9c*/ 	.word	0x00008a20


	//   ....[78]....
        /*0ea0*/ 	.word	0x00008a60


	//   ....[79]....
        /*0ea4*/ 	.word	0x00008a80


	//   ....[80]....
        /*0ea8*/ 	.word	0x00008b00


	//   ....[81]....
        /*0eac*/ 	.word	0x00008b20


	//   ....[82]....
        /*0eb0*/ 	.word	0x00008b50


	//   ....[83]....
        /*0eb4*/ 	.word	0x00008b70


	//   ....[84]....
        /*0eb8*/ 	.word	0x00008bf0


	//   ....[85]....
        /*0ebc*/ 	.word	0x00008ce0


	//   ....[86]....
        /*0ec0*/ 	.word	0x00008d20


	//   ....[87]....
        /*0ec4*/ 	.word	0x00008d70


	//   ....[88]....
        /*0ec8*/ 	.word	0x00008df0


	//   ....[89]....
        /*0ecc*/ 	.word	0x00008e20


	//   ....[90]....
        /*0ed0*/ 	.word	0x00008ed0


	//   ....[91]....
        /*0ed4*/ 	.word	0x00008f70


	//   ....[92]....
        /*0ed8*/ 	.word	0x00008ff0


	//   ....[93]....
        /*0edc*/ 	.word	0x00009020


	//   ....[94]....
        /*0ee0*/ 	.word	0x00009080


	//   ....[95]....
        /*0ee4*/ 	.word	0x000090b0


	//   ....[96]....
        /*0ee8*/ 	.word	0x000090f0


	//   ....[97]....
        /*0eec*/ 	.word	0x00009150


	//   ....[98]....
        /*0ef0*/ 	.word	0x00009200


	//   ....[99]....
        /*0ef4*/ 	.word	0x00009230


	//   ....[100]....
        /*0ef8*/ 	.word	0x00009270


	//   ....[101]....
        /*0efc*/ 	.word	0x00009340


	//   ....[102]....
        /*0f00*/ 	.word	0x000093d0


	//   ....[103]....
        /*0f04*/ 	.word	0x000094f0


	//   ....[104]....
        /*0f08*/ 	.word	0x00009520


	//   ....[105]....
        /*0f0c*/ 	.word	0x00009570


	//   ....[106]....
        /*0f10*/ 	.word	0x00009660


	//   ....[107]....
        /*0f14*/ 	.word	0x00009740


	//   ....[108]....
        /*0f18*/ 	.word	0x000097e0


	//   ....[109]....
        /*0f1c*/ 	.word	0x00009810


	//   ....[110]....
        /*0f20*/ 	.word	0x00009aa0


	//   ....[111]....
        /*0f24*/ 	.word	0x00009b10


	//   ....[112]....
        /*0f28*/ 	.word	0x00009b30


	//   ....[113]....
        /*0f2c*/ 	.word	0x00009bd0


	//   ....[114]....
        /*0f30*/ 	.word	0x00009c60


	//   ....[115]....
        /*0f34*/ 	.word	0x00009c90


	//   ....[116]....
        /*0f38*/ 	.word	0x00009dc0


	//   ....[117]....
        /*0f3c*/ 	.word	0x00009e30


	//   ....[118]....
        /*0f40*/ 	.word	0x00009ea0


	//   ....[119]....
        /*0f44*/ 	.word	0x0000a0e0


	//   ....[120]....
        /*0f48*/ 	.word	0x0000a0f0


	//   ....[121]....
        /*0f4c*/ 	.word	0x0000a100


	//   ....[122]....
        /*0f50*/ 	.word	0x0000a110


	//   ....[123]....
        /*0f54*/ 	.word	0x0000a120


	//   ....[124]....
        /*0f58*/ 	.word	0x0000a130


	//   ....[125]....
        /*0f5c*/ 	.word	0x0000a140


	//   ....[126]....
        /*0f60*/ 	.word	0x0000a4c0


	//   ....[127]....
        /*0f64*/ 	.word	0x0000a4e0


	//   ....[128]....
        /*0f68*/ 	.word	0x0000a500


	//   ....[129]....
        /*0f6c*/ 	.word	0x0000a510


	//   ....[130]....
        /*0f70*/ 	.word	0x0000a520


	//   ....[131]....
        /*0f74*/ 	.word	0x0000a530


	//   ....[132]....
        /*0f78*/ 	.word	0x0000a540


	//   ....[133]....
        /*0f7c*/ 	.word	0x0000a550


	//   ....[134]....
        /*0f80*/ 	.word	0x0000db50


	//   ....[135]....
        /*0f84*/ 	.word	0x0000e4f0


	//   ....[136]....
        /*0f88*/ 	.word	0x0000e530


	//   ....[137]....
        /*0f8c*/ 	.word	0x0000e570


	//   ....[138]....
        /*0f90*/ 	.word	0x0000e640


	//   ....[139]....
        /*0f94*/ 	.word	0x0000e650


	//   ....[140]....
        /*0f98*/ 	.word	0x0000e6e0


	//   ....[141]....
        /*0f9c*/ 	.word	0x0000e750


	//   ....[142]....
        /*0fa0*/ 	.word	0x0000e760


	//   ....[143]....
        /*0fa4*/ 	.word	0x0000e770


	//   ....[144]....
        /*0fa8*/ 	.word	0x0000e7c0


	//   ....[145]....
        /*0fac*/ 	.word	0x0000e7d0


	//   ....[146]....
        /*0fb0*/ 	.word	0x0000e810


	//   ....[147]....
        /*0fb4*/ 	.word	0x0000e900


	//   ....[148]....
        /*0fb8*/ 	.word	0x0000e950


	//   ....[149]....
        /*0fbc*/ 	.word	0x0000e960


	//   ....[150]....
        /*0fc0*/ 	.word	0x0000e9a0


	//   ....[151]....
        /*0fc4*/ 	.word	0x0000ea70


	//   ....[152]....
        /*0fc8*/ 	.word	0x0000eae0


	//   ....[153]....
        /*0fcc*/ 	.word	0x0000eb00


	//   ....[154]....
        /*0fd0*/ 	.word	0x0000eb10


	//   ....[155]....
        /*0fd4*/ 	.word	0x0000ebb0


	//   ....[156]....
        /*0fd8*/ 	.word	0x0000ebc0


	//   ....[157]....
        /*0fdc*/ 	.word	0x0000ebd0


	//   ....[158]....
        /*0fe0*/ 	.word	0x0000ec20


	//   ....[159]....
        /*0fe4*/ 	.word	0x0000ec60


	//   ....[160]....
        /*0fe8*/ 	.word	0x0000ec70


	//   ....[161]....
        /*0fec*/ 	.word	0x0000ec80


	//   ....[162]....
        /*0ff0*/ 	.word	0x0000ecd0


	//   ....[163]....
        /*0ff4*/ 	.word	0x0000ed60


	//   ....[164]....
        /*0ff8*/ 	.word	0x0000eda0


	//   ....[165]....
        /*0ffc*/ 	.word	0x0000edd0


	//   ....[166]....
        /*1000*/ 	.word	0x0000ede0


	//   ....[167]....
        /*1004*/ 	.word	0x0000ee40


	//   ....[168]....
        /*1008*/ 	.word	0x0000ee50


	//   ....[169]....
        /*100c*/ 	.word	0x0000ee80


	//   ....[170]....
        /*1010*/ 	.word	0x0000ee90


	//   ....[171]....
        /*1014*/ 	.word	0x0000eed0


	//   ....[172]....
        /*1018*/ 	.word	0x0000ef40


	//   ....[173]....
        /*101c*/ 	.word	0x0000ef80


	//   ....[174]....
        /*1020*/ 	.word	0x0000efa0


	//   ....[175]....
        /*1024*/ 	.word	0x0000f210


	//   ....[176]....
        /*1028*/ 	.word	0x0000f280


	//   ....[177]....
        /*102c*/ 	.word	0x0000f2e0


	//   ....[178]....
        /*1030*/ 	.word	0x0000f330


	//   ....[179]....
        /*1034*/ 	.word	0x0000f390


	//   ....[180]....
        /*1038*/ 	.word	0x0000f3d0


	//   ....[181]....
        /*103c*/ 	.word	0x0000f3e0


	//   ....[182]....
        /*1040*/ 	.word	0x0000f6b0


	//   ....[183]....
        /*1044*/ 	.word	0x0000f6e0


	//   ....[184]....
        /*1048*/ 	.word	0x0000f720


	//   ....[185]....
        /*104c*/ 	.word	0x0000f740


	//   ....[186]....
        /*1050*/ 	.word	0x0000f750


	//   ....[187]....
        /*1054*/ 	.word	0x0000f760


	//   ....[188]....
        /*1058*/ 	.word	0x0000f770


	//   ....[189]....
        /*105c*/ 	.word	0x0000f780


	//   ....[190]....
        /*1060*/ 	.word	0x0000fb10


	//   ....[191]....
        /*1064*/ 	.word	0x0000fb40


	//   ....[192]....
        /*1068*/ 	.word	0x0000fb90


	//   ....[193]....
        /*106c*/ 	.word	0x0000fc70


	//   ....[194]....
        /*1070*/ 	.word	0x0000fcc0


	//   ....[195]....
        /*1074*/ 	.word	0x0000fd10


	//   ....[196]....
        /*1078*/ 	.word	0x0000fd40


	//   ....[197]....
        /*107c*/ 	.word	0x00010070


	//   ....[198]....
        /*1080*/ 	.word	0x00012040


	//   ....[199]....
        /*1084*/ 	.word	0x000121e0


	//   ....[200]....
        /*1088*/ 	.word	0x00012430


	//   ....[201]....
        /*108c*/ 	.word	0x000125d0


	//   ....[202]....
        /*1090*/ 	.word	0x000126e0


	//   ....[203]....
        /*1094*/ 	.word	0x000131c0


	//   ....[204]....
        /*1098*/ 	.word	0x000134f0


	//   ....[205]....
        /*109c*/ 	.word	0x00013870


	//   ....[206]....
        /*10a0*/ 	.word	0x00013b40


	//   ....[207]....
        /*10a4*/ 	.word	0x00013d80


	//   ....[208]....
        /*10a8*/ 	.word	0x00013ff0


	//   ....[209]....
        /*10ac*/ 	.word	0x000142c0


	//   ....[210]....
        /*10b0*/ 	.word	0x000144e0


	//   ....[211]....
        /*10b4*/ 	.word	0x00014670


	//   ....[212]....
        /*10b8*/ 	.word	0x00016d40


	//   ....[213]....
        /*10bc*/ 	.word	0x00016fd0


	//   ....[214]....
        /*10c0*/ 	.word	0x00017040


	//   ....[215]....
        /*10c4*/ 	.word	0x000170b0


	//   ....[216]....
        /*10c8*/ 	.word	0x00017120


	//   ....[217]....
        /*10cc*/ 	.word	0x00017190


	//----- nvinfo : EIATTR_REG_RECONFIG
	.align		4
.L_782:
        /*10d0*/ 	.byte	0x01, 0x54
	.zero		2


	//----- nvinfo : EIATTR_SYSCALL_OFFSETS
	.align		4
        /*10d4*/ 	.byte	0x04, 0x46
        /*10d6*/ 	.short	(.L_784 - .L_783)


	//   ....[0]....
.L_783:
        /*10d8*/ 	.word	0x00001070


	//   ....[1]....
        /*10dc*/ 	.word	0x00001160


	//   ....[2]....
        /*10e0*/ 	.word	0x000012c0


	//   ....[3]....
        /*10e4*/ 	.word	0x000013b0


	//----- nvinfo : EIATTR_MBARRIER_INSTR_OFFSETS
	.align		4
.L_784:
        /*10e8*/ 	.byte	0x04, 0x39
        /*10ea*/ 	.short	(.L_786 - .L_785)


	//   ....[0]....
.L_785:
        /*10ec*/ 	.word	0x00000290
        /*10f0*/ 	.word	0x000000ff
        /*10f4*/ 	.word	0x00030c00
        /*10f8*/ 	.short	0x0100
        /*10fa*/ 	.byte	0x06
	.zero		1


	//   ....[1]....
        /*10fc*/ 	.word	0x00000390
        /*1100*/ 	.word	0x000000ff
        /*1104*/ 	.word	0x00030c10
        /*1108*/ 	.short	0x0100
        /*110a*/ 	.byte	0x08
	.zero		1


	//   ....[2]....
        /*110c*/ 	.word	0x000003a0
        /*1110*/ 	.word	0x000000ff
        /*1114*/ 	.word	0x00030c20
        /*1118*/ 	.short	0x0100
        /*111a*/ 	.byte	0x08
	.zero		1


	//   ....[3]....
        /*111c*/ 	.word	0x000003b0
        /*1120*/ 	.word	0x000000ff
        /*1124*/ 	.word	0x00030c18
        /*1128*/ 	.short	0x0100
        /*112a*/ 	.byte	0x08
	.zero		1


	//   ....[4]....
        /*112c*/ 	.word	0x000003c0
        /*1130*/ 	.word	0x000000ff
        /*1134*/ 	.word	0x00030c28
        /*1138*/ 	.short	0x0100
        /*113a*/ 	.byte	0x08
	.zero		1


	//   ....[5]....
        /*113c*/ 	.word	0x000004f0
        /*1140*/ 	.word	0x000000ff
        /*1144*/ 	.word	0x00030c30
        /*1148*/ 	.short	0x0100
        /*114a*/ 	.byte	0x08
	.zero		1


	//   ....[6]....
        /*114c*/ 	.word	0x00000500
        /*1150*/ 	.word	0x000000ff
        /*1154*/ 	.word	0x00030c40
        /*1158*/ 	.short	0x0100
        /*115a*/ 	.byte	0x08
	.zero		1


	//   ....[7]....
        /*115c*/ 	.word	0x00000510
        /*1160*/ 	.word	0x000000ff
        /*1164*/ 	.word	0x00030c38
        /*1168*/ 	.short	0x0100
        /*116a*/ 	.byte	0x08
	.zero		1


	//   ....[8]....
        /*116c*/ 	.word	0x00000520
        /*1170*/ 	.word	0x000000ff
        /*1174*/ 	.word	0x00030c48
        /*1178*/ 	.short	0x0100
        /*117a*/ 	.byte	0x08
	.zero		1


	//   ....[9]....
        /*117c*/ 	.word	0x00001450
        /*1180*/ 	.word	0x00000010
        /*1184*/ 	.word	0x00030c00
        /*1188*/ 	.short	0x010a
        /*118a*/ 	.byte	0x3f
	.zero		1


	//   ....[10]....
        /*118c*/ 	.word	0x00001580
        /*1190*/ 	.word	0x00000010
        /*1194*/ 	.word	0x00030c00
        /*1198*/ 	.short	0x010a
        /*119a*/ 	.byte	0x3f
	.zero		1


	//   ....[11]....
        /*119c*/ 	.word	0x00002030
        /*11a0*/ 	.word	0x00000006
        /*11a4*/ 	.word	0x00030c10
        /*11a8*/ 	.short	0x010a
        /*11aa*/ 	.byte	0x3f
	.zero		1


	//   ....[12]....
        /*11ac*/ 	.word	0x000020a0
        /*11b0*/ 	.word	0x00000006
        /*11b4*/ 	.word	0x00030c10
        /*11b8*/ 	.short	0x010a
        /*11ba*/ 	.byte	0x3f
	.zero		1


	//   ....[13]....
        /*11bc*/ 	.word	0x000024d0
        /*11c0*/ 	.word	0x00000006
        /*11c4*/ 	.word	0x00030c30
        /*11c8*/ 	.short	0x010a
        /*11ca*/ 	.byte	0x3f
	.zero		1


	//   ....[14]....
        /*11cc*/ 	.word	0x00002510
        /*11d0*/ 	.word	0x00000006
        /*11d4*/ 	.word	0x00030c30
        /*11d8*/ 	.short	0x010a
        /*11da*/ 	.byte	0x3f
	.zero		1


	//   ....[15]....
        /*11dc*/ 	.word	0x00006bc0
        /*11e0*/ 	.word	0x00000005
        /*11e4*/ 	.word	0x00000000
        /*11e8*/ 	.short	0x0101
        /*11ea*/ 	.byte	0x3f
	.zero		1


	//   ....[16]....
        /*11ec*/ 	.word	0x00007010
        /*11f0*/ 	.word	0x00000006
        /*11f4*/ 	.word	0x00000000
        /*11f8*/ 	.short	0x0101
        /*11fa*/ 	.byte	0x3f
	.zero		1


	//   ....[17]....
        /*11fc*/ 	.word	0x00007900
        /*1200*/ 	.word	0x00000006
        /*1204*/ 	.word	0x00030c10
        /*1208*/ 	.short	0x010a
        /*120a*/ 	.byte	0x3f
	.zero		1


	//   ....[18]....
        /*120c*/ 	.word	0x00007980
        /*1210*/ 	.word	0x00000006
        /*1214*/ 	.word	0x00030c10
        /*1218*/ 	.short	0x010a
        /*121a*/ 	.byte	0x3f
	.zero		1


	//   ....[19]....
        /*121c*/ 	.word	0x00007d90
        /*1220*/ 	.word	0x00000006
        /*1224*/ 	.word	0x00030c30
        /*1228*/ 	.short	0x010a
        /*122a*/ 	.byte	0x3f
	.zero		1


	//   ....[20]....
        /*122c*/ 	.word	0x00007dd0
        /*1230*/ 	.word	0x00000006
        /*1234*/ 	.word	0x00030c30
        /*1238*/ 	.short	0x010a
        /*123a*/ 	.byte	0x3f
	.zero		1


	//   ....[21]....
        /*123c*/ 	.word	0x0000ba30
        /*1240*/ 	.word	0x00000005
        /*1244*/ 	.word	0x00000000
        /*1248*/ 	.short	0x0101
        /*124a*/ 	.byte	0x3f
	.zero		1


	//   ....[22]....
        /*124c*/ 	.word	0x0000be80
        /*1250*/ 	.word	0x00000006
        /*1254*/ 	.word	0x00000000
        /*1258*/ 	.short	0x0101
        /*125a*/ 	.byte	0x3f
	.zero		1


	//   ....[23]....
        /*125c*/ 	.word	0x0000c680
        /*1260*/ 	.word	0x00000006
        /*1264*/ 	.word	0x00030c10
        /*1268*/ 	.short	0x010a
        /*126a*/ 	.byte	0x3f
	.zero		1


	//   ....[24]....
        /*126c*/ 	.word	0x0000c700
        /*1270*/ 	.word	0x00000006
        /*1274*/ 	.word	0x00030c10
        /*1278*/ 	.short	0x010a
        /*127a*/ 	.byte	0x3f
	.zero		1


	//   ....[25]....
        /*127c*/ 	.word	0x0000cb30
        /*1280*/ 	.word	0x00000006
        /*1284*/ 	.word	0x00030c30
        /*1288*/ 	.short	0x010a
        /*128a*/ 	.byte	0x3f
	.zero		1


	//   ....[26]....
        /*128c*/ 	.word	0x0000cb70
        /*1290*/ 	.word	0x00000006
        /*1294*/ 	.word	0x00030c30
        /*1298*/ 	.short	0x010a
        /*129a*/ 	.byte	0x3f
	.zero		1


	//   ....[27]....
        /*129c*/ 	.word	0x00011240
        /*12a0*/ 	.word	0x00000005
        /*12a4*/ 	.word	0x00000000
        /*12a8*/ 	.short	0x0101
        /*12aa*/ 	.byte	0x3f
	.zero		1


	//   ....[28]....
        /*12ac*/ 	.word	0x000116c0
        /*12b0*/ 	.word	0x00000006
        /*12b4*/ 	.word	0x00000000
        /*12b8*/ 	.short	0x0101
        /*12ba*/ 	.byte	0x3f
	.zero		1


	//   ....[29]....
        /*12bc*/ 	.word	0x00015370
        /*12c0*/ 	.word	0x0000000f
        /*12c4*/ 	.word	0x00030c20
        /*12c8*/ 	.short	0x010a
        /*12ca*/ 	.byte	0x3f
	.zero		1


	//   ....[30]....
        /*12cc*/ 	.word	0x00015960
        /*12d0*/ 	.word	0x0000000f
        /*12d4*/ 	.word	0x00030c40
        /*12d8*/ 	.short	0x010a
        /*12da*/ 	.byte	0x3f
	.zero		1


	//   ....[31]....
        /*12dc*/ 	.word	0x00015bc0
        /*12e0*/ 	.word	0x0000000f
        /*12e4*/ 	.word	0x00030c28
        /*12e8*/ 	.short	0x010a
        /*12ea*/ 	.byte	0x3f
	.zero		1


	//   ....[32]....
        /*12ec*/ 	.word	0x00015e20
        /*12f0*/ 	.word	0x0000000f
        /*12f4*/ 	.word	0x00030c48
        /*12f8*/ 	.short	0x010a
        /*12fa*/ 	.byte	0x3f
	.zero		1


	//   ....[33]....
        /*12fc*/ 	.word	0x00016020
        /*1300*/ 	.word	0x0000000f
        /*1304*/ 	.word	0x00030c20
        /*1308*/ 	.short	0x010a
        /*130a*/ 	.byte	0x3f
	.zero		1


	//   ....[34]....
        /*130c*/ 	.word	0x000162f0
        /*1310*/ 	.word	0x0000000f
        /*1314*/ 	.word	0x00030c40
        /*1318*/ 	.short	0x010a
        /*131a*/ 	.byte	0x3f
	.zero		1


	//   ....[35]....
        /*131c*/ 	.word	0x00016520
        /*1320*/ 	.word	0x0000000f
        /*1324*/ 	.word	0x00030c28
        /*1328*/ 	.short	0x010a
        /*132a*/ 	.byte	0x3f
	.zero		1


	//   ....[36]....
        /*132c*/ 	.word	0x000167c0
        /*1330*/ 	.word	0x00000003
        /*1334*/ 	.word	0x00030c40
        /*1338*/ 	.short	0x010a
        /*133a*/ 	.byte	0x3f
	.zero		1


	//   ....[37]....
        /*133c*/ 	.word	0x00016bb0
        /*1340*/ 	.word	0x00000007
        /*1344*/ 	.word	0x00000000
        /*1348*/ 	.short	0x010a
        /*134a*/ 	.byte	0x3f
	.zero		1


	//   ....[38]....
        /*134c*/ 	.word	0x00016c00
        /*1350*/ 	.word	0x00000003
        /*1354*/ 	.word	0x00000000
        /*1358*/ 	.short	0x010a
        /*135a*/ 	.byte	0x3f
	.zero		1


	//   ....[39]....
        /*135c*/ 	.word	0x00016c60
        /*1360*/ 	.word	0x00000005
        /*1364*/ 	.word	0x00000000
        /*1368*/ 	.short	0x010a
        /*136a*/ 	.byte	0x3f
	.zero		1


	//   ....[40]....
        /*136c*/ 	.word	0x00016c90
        /*1370*/ 	.word	0x00000003
        /*1374*/ 	.word	0x00000000
        /*1378*/ 	.short	0x010a
        /*137a*/ 	.byte	0x3f
	.zero		1


	//   ....[41]....
        /*137c*/ 	.word	0x00016d70
        /*1380*/ 	.word	0x00000010
        /*1384*/ 	.word	0x00030c00
        /*1388*/ 	.short	0x010a
        /*138a*/ 	.byte	0x3f
	.zero		1


	//   ....[42]....
        /*138c*/ 	.word	0x00016dc0
        /*1390*/ 	.word	0x00000006
        /*1394*/ 	.word	0x00030c10
        /*1398*/ 	.short	0x010a
        /*139a*/ 	.byte	0x3f
	.zero		1


	//   ....[43]....
        /*139c*/ 	.word	0x00016e10
        /*13a0*/ 	.word	0x00000006
        /*13a4*/ 	.word	0x00030c30
        /*13a8*/ 	.short	0x010a
        /*13aa*/ 	.byte	0x3f
	.zero		1


	//   ....[44]....
        /*13ac*/ 	.word	0x00016e60
        /*13b0*/ 	.word	0x00000006
        /*13b4*/ 	.word	0x00030c10
        /*13b8*/ 	.short	0x010a
        /*13ba*/ 	.byte	0x3f
	.zero		1


	//   ....[45]....
        /*13bc*/ 	.word	0x00016eb0
        /*13c0*/ 	.word	0x00000006
        /*13c4*/ 	.word	0x00030c30
        /*13c8*/ 	.short	0x010a
        /*13ca*/ 	.byte	0x3f
	.zero		1


	//   ....[46]....
        /*13cc*/ 	.word	0x00016f00
        /*13d0*/ 	.word	0x00000006
        /*13d4*/ 	.word	0x00030c10
        /*13d8*/ 	.short	0x010a
        /*13da*/ 	.byte	0x3f
	.zero		1


	//   ....[47]....
        /*13dc*/ 	.word	0x00016f50
        /*13e0*/ 	.word	0x00000006
        /*13e4*/ 	.word	0x00030c30
        /*13e8*/ 	.short	0x010a
        /*13ea*/ 	.byte	0x3f
	.zero		1


	//   ....[48]....
        /*13ec*/ 	.word	0x000171d0
        /*13f0*/ 	.word	0x0000000f
        /*13f4*/ 	.word	0x00030c20
        /*13f8*/ 	.short	0x010a
        /*13fa*/ 	.byte	0x3f
	.zero		1


	//   ....[49]....
        /*13fc*/ 	.word	0x00017220
        /*1400*/ 	.word	0x0000000f
        /*1404*/ 	.word	0x00030c40
        /*1408*/ 	.short	0x010a
        /*140a*/ 	.byte	0x3f
	.zero		1


	//   ....[50]....
        /*140c*/ 	.word	0x00017270
        /*1410*/ 	.word	0x0000000f
        /*1414*/ 	.word	0x00030c28
        /*1418*/ 	.short	0x010a
        /*141a*/ 	.byte	0x3f
	.zero		1


	//   ....[51]....
        /*141c*/ 	.word	0x000172c0
        /*1420*/ 	.word	0x0000000f
        /*1424*/ 	.word	0x00030c48
        /*1428*/ 	.short	0x010a
        /*142a*/ 	.byte	0x3f
	.zero		1


	//   ....[52]....
        /*142c*/ 	.word	0x00017320
        /*1430*/ 	.word	0x0000000f
        /*1434*/ 	.word	0x00030c20
        /*1438*/ 	.short	0x010a
        /*143a*/ 	.byte	0x3f
	.zero		1


	//   ....[53]....
        /*143c*/ 	.word	0x00017370
        /*1440*/ 	.word	0x0000000f
        /*1444*/ 	.word	0x00030c40
        /*1448*/ 	.short	0x010a
        /*144a*/ 	.byte	0x3f
	.zero		1


	//   ....[54]....
        /*144c*/ 	.word	0x000173c0
        /*1450*/ 	.word	0x0000000f
        /*1454*/ 	.word	0x00030c28
        /*1458*/ 	.short	0x010a
        /*145a*/ 	.byte	0x3f
	.zero		1


	//   ....[55]....
        /*145c*/ 	.word	0x00017410
        /*1460*/ 	.word	0x00000003
        /*1464*/ 	.word	0x00030c40
        /*1468*/ 	.short	0x010a
        /*146a*/ 	.byte	0x3f
	.zero		1


	//   ....[56]....
        /*146c*/ 	.word	0x000174e0
        /*1470*/ 	.word	0x00000007
        /*1474*/ 	.word	0x00000000
        /*1478*/ 	.short	0x010a
        /*147a*/ 	.byte	0x3f
	.zero		1


	//   ....[57]....
        /*147c*/ 	.word	0x00017530
        /*1480*/ 	.word	0x00000003
        /*1484*/ 	.word	0x00000000
        /*1488*/ 	.short	0x010a
        /*148a*/ 	.byte	0x3f
	.zero		1


	//   ....[58]....
        /*148c*/ 	.word	0x00017580
        /*1490*/ 	.word	0x00000005
        /*1494*/ 	.word	0x00000000
        /*1498*/ 	.short	0x010a
        /*149a*/ 	.byte	0x3f
	.zero		1


	//----- nvinfo : EIATTR_NUM_MBARRIERS
	.align		4
.L_786:
        /*149c*/ 	.byte	0x03, 0x38
        /*149e*/ 	.short	0x0009


	//----- nvinfo : EIATTR_EXIT_INSTR_OFFSETS
	.align		4
        /*14a0*/ 	.byte	0x04, 0x1c
        /*14a2*/ 	.short	(.L_788 - .L_787)


	//   ....[0]....
.L_787:
        /*14a4*/ 	.word	0x00016ce0


	//----- nvinfo : EIATTR_MAX_THREADS
	.align		4
.L_788:
        /*14a8*/ 	.byte	0x04, 0x05
        /*14aa*/ 	.short	(.L_790 - .L_789)
.L_789:
        /*14ac*/ 	.word	0x00000180
        /*14b0*/ 	.word	0x00000001
        /*14b4*/ 	.word	0x00000001


	//----- nvinfo : EIATTR_CRS_STACK_SIZE
	.align		4
.L_790:
        /*14b8*/ 	.byte	0x04, 0x1e
        /*14ba*/ 	.short	(.L_792 - .L_791)
.L_791:
        /*14bc*/ 	.word	0x00000000


	//----- nvinfo : EIATTR_CBANK_PARAM_SIZE
	.align		4
.L_792:
        /*14c0*/ 	.byte	0x03, 0x19
        /*14c2*/ 	.short	0x06f0


	//----- nvinfo : EIATTR_PARAM_CBANK
	.align		4
        /*14c4*/ 	.byte	0x04, 0x0a
        /*14c6*/ 	.short	(.L_794 - .L_793)
	.align		4
.L_793:
        /*14c8*/ 	.word	index@(.nv.constant0._ZN7cutlass13device_kernelIN5flash11enable_sm90INS1_16FlashAttnBwdSm90INS1_25CollectiveMainloopBwdSm90ILi2ELi2ELi2EN4cute5tupleIJNS5_1CILi1EEES8_S8_EEENS6_IJNS7_ILi128EEESA_NS7_ILi64EEEEEENS_10bfloat16_tEfNS_4arch4Sm90ELb0ELb1ELb1ELb1ELb1ELb1ELb0ELb0ELi2ELi1ELi2ELi2ELb0EEENS1_24CollectiveEpilogueBwdGQAISC_fSF_Li256ELb1ELb1EEENS1_19SingleTileSchedulerILb1ELb0ELb0ELi128EEEEEEEEEvNT_6ParamsE)
        /*14cc*/ 	.short	0x0210
        /*14ce*/ 	.short	0x06f0


	//----- nvinfo : EIATTR_SW_WAR
	.align		4
.L_794:
        /*14d0*/ 	.byte	0x04, 0x36
        /*14d2*/ 	.short	(.L_796 - .L_795)
.L_795:
        /*14d4*/ 	.word	0x00000008
.L_796:


//--------------------- .nv.info._ZN7cutlass13device_kernelIN5flash11enable_sm90INS1_16FlashAttnBwdSm90INS1_25CollectiveMainloopBwdSm90ILi2ELi2ELi2EN4cute5tupleIJNS5_1CILi1EEES8_S8_EEENS6_IJNS7_ILi96EEENS7_ILi128EEENS7_ILi64EEEEEENS_10bfloat16_tEfNS_4arch4Sm90ELb1ELb0ELb1ELb0ELb0ELb1ELb0ELb1ELi2ELi1ELi2ELi2ELb0EEENS1_21CollectiveEpilogueBwdISD_SE_SG_Li256ELb0ELb0ELi1EEENS1_25SingleTileBwdLPTSchedulerILb0ELi128ELb0EEEEEEEEEvNT_6ParamsE --------------------------
	.section	.nv.info._ZN7cutlass13device_kernelIN5flash11enable_sm90INS1_16FlashAttnBwdSm90INS1_25CollectiveMainloopBwdSm90ILi2ELi2ELi2EN4cute5tupleIJNS5_1CILi1EEES8_S8_EEENS6_IJNS7_ILi96EEENS7_ILi128EEENS7_ILi64EEEEEENS_10bfloat16_tEfNS_4arch4Sm90ELb1ELb0ELb1ELb0ELb0ELb1ELb0ELb1ELi2ELi1ELi2ELi2ELb0EEENS1_21CollectiveEpilogueBwdISD_SE_SG_Li256ELb0ELb0ELi1EEENS1_25SingleTileBwdLPTSchedulerILb0ELi128ELb0EEEEEEEEEvNT_6ParamsE,"",@"SHT_CUDA_INFO"
	.sectionflags	@""
	.align	4


	//----- nvinfo : EIATTR_CUDA_API_VERSION
	.align		4
        /*0000*/ 	.byte	0x04, 0x37
        /*0002*/ 	.short	(.L_798 - .L_797)
.L_797:
        /*0004*/ 	.word	0x00000082


	//----- nvinfo : EIATTR_KPARAM_INFO
	.align		4
.L_798:
        /*0008*/ 	.byte	0x04, 0x17
        /*000a*/ 	.short	(.L_800 - .L_799)
.L_799:
        /*000c*/ 	.word	0x00000000
        /*0010*/ 	.short	0x0000
        /*0012*/ 	.short	0x0070
        /*0014*/ 	.byte	0x00, 0xf0, 0x01, 0x24


	//----- nvinfo : EIATTR_SPARSE_MMA_MASK
	.align		4
.L_800:
        /*0018*/ 	.byte	0x03, 0x50
        /*001a*/ 	.short	0x0000


	//----- nvinfo : EIATTR_MAXREG_COUNT
	.align		4
        /*001c*/ 	.byte	0x03, 0x1b
        /*001e*/ 	.short	0x00a8


	//----- nvinfo : EIATTR_NUM_BARRIERS
	.align		4
        /*0020*/ 	.byte	0x02, 0x4c
        /*0022*/ 	.byte	0x10
	.zero		1


	//----- nvinfo : EIATTR_EXTERNS
	.align		4
        /*0024*/ 	.byte	0x04, 0x0f
        /*0026*/ 	.short	(.L_802 - .L_801)


	//   ....[0]....
	.align		4
.L_801:
        /*0028*/ 	.word	index@(__assertfail)


	//----- nvinfo : EIATTR_ANNOTATIONS
	.align		4
.L_802:
        /*002c*/ 	.byte	0x04, 0x55
        /*002e*/ 	.short	(.L_804 - .L_803)


	//   ....[0]....
.L_803:
        /* <DEDUP_REMOVED lines=29> */


	//----- nvinfo : EIATTR_MERCURY_ISA_VERSION
	.align		4
.L_804:
        /*01e8*/ 	.byte	0x03, 0x5f
        /*01ea*/ 	.short	0x0101


	//----- nvinfo : EIATTR_INT_WARP_WIDE_INSTR_OFFSETS
	.align		4
        /*01ec*/ 	.byte	0x04, 0x31
        /*01ee*/ 	.short	(.L_806 - .L_805)


	//   ....[0]....
.L_805:
        /*01f0*/ 	.word	0x000001e0


	//   ....[1]....
        /*01f4*/ 	.word	0x000002a0


	//----- nvinfo : EIATTR_COOP_GROUP_MASK_REGIDS
	.align		4
.L_806:
        /*01f8*/ 	.byte	0x04, 0x29
        /*01fa*/ 	.short	(.L_808 - .L_807)


	//   ....[0]....
.L_807:
        /*01fc*/ 	.word	0xffffffff


	//   ....[1]....
        /*0200*/ 	.word	0xffffffff


	//   ....[2]....
        /*0204*/ 	.word	0xffffffff


	//   ....[3]....
        /*0208*/ 	.word	0xffffffff


	//   ....[4]....
        /*020c*/ 	.word	0xffffffff


	//   ....[5]....
        /*0210*/ 	.word	0xffffffff


	//   ....[6]....
        /*0214*/ 	.word	0xffffffff


	//   ....[7]....
        /*0218*/ 	.word	0xffffffff


	//   ....[8]....
        /*021c*/ 	.word	0xffffffff


	//   ....[9]....
        /*0220*/ 	.word	0xffffffff


	//   ....[10]....
        /*0224*/ 	.word	0xffffffff


	//   ....[11]....
        /*0228*/ 	.word	0xffffffff


	//   ....[12]....
        /*022c*/ 	.word	0xffffffff


	//   ....[13]....
        /*0230*/ 	.word	0xffffffff


	//   ....[14]....
        /*0234*/ 	.word	0xffffffff


	//   ....[15]....
        /*0238*/ 	.word	0xffffffff


	//   ....[16]....
        /*023c*/ 	.word	0xffffffff


	//   ....[17]....
        /*0240*/ 	.word	0xffffffff


	//   ....[18]....
        /*0244*/ 	.word	0xffffffff


	//   ....[19]....
        /*0248*/ 	.word	0xffffffff


	//   ....[20]....
        /*024c*/ 	.word	0xffffffff


	//   ....[21]....
        /*0250*/ 	.word	0xffffffff


	//   ....[22]....
        /*0254*/ 	.word	0xffffffff


	//   ....[23]....
        /*0258*/ 	.word	0xffffffff


	//   ....[24]....
        /*025c*/ 	.word	0xffffffff


	//   ....[25]....
        /*0260*/ 	.word	0xffffffff


	//   ....[26]....
        /*0264*/ 	.word	0xffffffff


	//   ....[27]....
        /*0268*/ 	.word	0xffffffff


	//   ....[28]....
        /*026c*/ 	.word	0xffffffff


	//   ....[29]....
        /*0270*/ 	.word	0xffffffff


	//   ....[30]....
        /*0274*/ 	.word	0xffffffff


	//   ....[31]....
        /*0278*/ 	.word	0xffffffff


	//   ....[32]....
        /*027c*/ 	.word	0xffffffff


	//   ....[33]....
        /*0280*/ 	.word	0xffffffff


	//   ....[34]....
        /*0284*/ 	.word	0xffffffff


	//   ....[35]....
        /*0288*/ 	.word	0xffffffff


	//   ....[36]....
        /*028c*/ 	.word	0xffffffff


	//   ....[37]....
        /*0290*/ 	.word	0xffffffff


	//   ....[38]....
        /*0294*/ 	.word	0xffffffff


	//   ....[39]....
        /*0298*/ 	.word	0xffffffff


	//   ....[40]....
        /*029c*/ 	.word	0xffffffff


	//   ....[41]....
        /*02a0*/ 	.word	0xffffffff


	//   ....[42]....
        /*02a4*/ 	.word	0xffffffff


	//   ....[43]....
        /*02a8*/ 	.word	0xffffffff


	//   ....[44]....
        /*02ac*/ 	.word	0xffffffff


	//   ....[45]....
        /*02b0*/ 	.word	0xffffffff


	//   ....[46]....
        /*02b4*/ 	.word	0xffffffff


	//   ....[47]....
        /*02b8*/ 	.word	0xffffffff


	//   ....[48]....
        /*02bc*/ 	.word	0xffffffff


	//   ....[49]....
        /*02c0*/ 	.word	0xffffffff


	//   ....[50]....
        /*02c4*/ 	.word	0xffffffff


	//   ....[51]....
        /*02c8*/ 	.word	0xffffffff


	//   ....[52]....
        /*02cc*/ 	.word	0xffffffff


	//   ....[53]....
        /*02d0*/ 	.word	0xffffffff


	//   ....[54]....
        /*02d4*/ 	.word	0xffffffff


	//   ....[55]....
        /*02d8*/ 	.word	0xffffffff


	//   ....[56]....
        /*02dc*/ 	.word	0xffffffff


	//   ....[57]....
        /*02e0*/ 	.word	0xffffffff


	//   ....[58]....
        /*02e4*/ 	.word	0xffffffff


	//   ....[59]....
        /*02e8*/ 	.word	0xffffffff


	//   ....[60]....
        /*02ec*/ 	.word	0xffffffff


	//   ....[61]....
        /*02f0*/ 	.word	0xffffffff


	//   ....[62]....
        /*02f4*/ 	.word	0xffffffff


	//   ....[63]....
        /*02f8*/ 	.word	0xffffffff


	//   ....[64]....
        /*02fc*/ 	.word	0xffffffff


	//   ....[65]....
        /*0300*/ 	.word	0xffffffff


	//   ....[66]....
        /*0304*/ 	.word	0xffffffff


	//   ....[67]....
        /*0308*/ 	.word	0xffffffff


	//   ....[68]....
        /*030c*/ 	.word	0xffffffff


	//   ....[69]....
        /*0310*/ 	.word	0xffffffff


	//   ....[70]....
        /*0314*/ 	.word	0xffffffff


	//   ....[71]....
        /*0318*/ 	.word	0xffffffff


	//   ....[72]....
        /*031c*/ 	.word	0xffffffff


	//   ....[73]....
        /*0320*/ 	.word	0xffffffff


	//   ....[74]....
        /*0324*/ 	.word	0xffffffff


	//   ....[75]....
        /*0328*/ 	.word	0xffffffff


	//   ....[76]....
        /*032c*/ 	.word	0xffffffff


	//   ....[77]....
        /*0330*/ 	.word	0xffffffff


	//   ....[78]....
        /*0334*/ 	.word	0xffffffff


	//   ....[79]....
        /*0338*/ 	.word	0xffffffff


	//   ....[80]....
        /*033c*/ 	.word	0xffffffff


	//   ....[81]....
        /*0340*/ 	.word	0xffffffff


	//   ....[82]....
        /*0344*/ 	.word	0xffffffff


	//   ....[83]....
        /*0348*/ 	.word	0xffffffff


	//   ....[84]....
        /*034c*/ 	.word	0xffffffff


	//   ....[85]....
        /*0350*/ 	.word	0xffffffff


	//   ....[86]....
        /*0354*/ 	.word	0xffffffff


	//   ....[87]....
        /*0358*/ 	.word	0xffffffff


	//   ....[88]....
        /*035c*/ 	.word	0xffffffff


	//   ....[89]....
        /*0360*/ 	.word	0xffffffff


	//   ....[90]....
        /*0364*/ 	.word	0xffffffff


	//   ....[91]....
        /*0368*/ 	.word	0xffffffff


	//   ....[92]....
        /*036c*/ 	.word	0xffffffff


	//   ....[93]....
        /*0370*/ 	.word	0xffffffff


	//   ....[94]....
        /*0374*/ 	.word	0xffffffff


	//   ....[95]....
        /*0378*/ 	.word	0xffffffff


	//   ....[96]....
        /*037c*/ 	.word	0xffffffff


	//   ....[97]....
        /*0380*/ 	.word	0xffffffff


	//   ....[98]....
        /*0384*/ 	.word	0xffffffff


	//   ....[99]....
        /*0388*/ 	.word	0xffffffff


	//   ....[100]....
        /*038c*/ 	.word	0xffffffff


	//   ....[101]....
        /*0390*/ 	.word	0xffffffff


	//   ....[102]....
        /*0394*/ 	.word	0xffffffff


	//   ....[103]....
        /*0398*/ 	.word	0xffffffff


	//   ....[104]....
        /*039c*/ 	.word	0x0500000f


	//----- nvinfo : EIATTR_COOP_GROUP_INSTR_OFFSETS
	.align		4
.L_808:
        /*03a0*/ 	.byte	0x04, 0x28
        /*03a2*/ 	.short	(.L_810 - .L_809)


	//   ....[0]....
.L_809:
        /*03a4*/ 	.word	0x00000060


	//   ....[1]....
        /*03a8*/ 	.word	0x000001f0


	//   ....[2]....
        /*03ac*/ 	.word	0x00000280


	//   ....[3]....
        /*03b0*/ 	.word	0x00000400


	//   ....[4]....
        /*03b4*/ 	.word	0x00000670


	//   ....[5]....
        /*03b8*/ 	.word	0x00001110


	//   ....[6]....
        /*03bc*/ 	.word	0x000022f0


	//   ....[7]....
        /*03c0*/ 	.word	0x000025f0


	//   ....[8]....
        /*03c4*/ 	.word	0x00002640


	//   ....[9]....
        /*03c8*/ 	.word	0x00002db0


	//   ....[10]....
        /*03cc*/ 	.word	0x00002e30


	//   ....[11]....
        /*03d0*/ 	.word	0x00002e70


	//   ....[12]....
        /*03d4*/ 	.word	0x00002f50


	//   ....[13]....
        /*03d8*/ 	.word	0x00002f80


	//   ....[14]....
        /*03dc*/ 	.word	0x00002fe0


	//   ....[15]....
        /*03e0*/ 	.word	0x00002ff0


	//   ....[16]....
        /*03e4*/ 	.word	0x00003000


	//   ....[17]....
        /*03e8*/ 	.word	0x00003010


	//   ....[18]....
        /*03ec*/ 	.word	0x000030f0


	//   ....[19]....
        /*03f0*/ 	.word	0x00003100


	//   ....[20]....
        /*03f4*/ 	.word	0x00003130


	//   ....[21]....
        /*03f8*/ 	.word	0x00003140


	//   ....[22]....
        /*03fc*/ 	.word	0x00003160


	//   ....[23]....
        /*0400*/ 	.word	0x000031e0


	//   ....[24]....
        /*0404*/ 	.word	0x00003220


	//   ....[25]....
        /*0408*/ 	.word	0x00003250


	//   ....[26]....
        /*040c*/ 	.word	0x00003290


	//   ....[27]....
        /*0410*/ 	.word	0x000032a0


	//   ....[28]....
        /*0414*/ 	.word	0x000032e0


	//   ....[29]....
        /*0418*/ 	.word	0x00003330


	//   ....[30]....
        /*041c*/ 	.word	0x00003370


	//   ....[31]....
        /*0420*/ 	.word	0x000033b0


	//   ....[32]....
        /*0424*/ 	.word	0x00003410


	//   ....[33]....
        /*0428*/ 	.word	0x00003440


	//   ....[34]....
        /*042c*/ 	.word	0x000034b0


	//   ....[35]....
        /*0430*/ 	.word	0x000034e0


	//   ....[36]....
        /*0434*/ 	.word	0x000035f0


	//   ....[37]....
        /*0438*/ 	.word	0x00003610


	//   ....[38]....
        /*043c*/ 	.word	0x000037b0


	//   ....[39]....
        /*0440*/ 	.word	0x000037c0


	//   ....[40]....
        /*0444*/ 	.word	0x000038a0


	//   ....[41]....
        /*0448*/ 	.word	0x000038f0


	//   ....[42]....
        /*044c*/ 	.word	0x00003990


	//   ....[43]....
        /*0450*/ 	.word	0x000039e0


	//   ....[44]....
        /*0454*/ 	.word	0x00003a80


	//   ....[45]....
        /*0458*/ 	.word	0x00003b40


	//   ....[46]....
        /*045c*/ 	.word	0x00003ba0


	//   ....[47]....
        /*0460*/ 	.word	0x00003be0


	//   ....[48]....
        /*0464*/ 	.word	0x00003c00


	//   ....[49]....
        /*0468*/ 	.word	0x00003c30


	//   ....[50]....
        /*046c*/ 	.word	0x00003c50


	//   ....[51]....
        /*0470*/ 	.word	0x00003c90


	//   ....[52]....
        /*0474*/ 	.word	0x00003cb0


	//   ....[53]....
        /*0478*/ 	.word	0x00003cc0


	//   ....[54]....
        /*047c*/ 	.word	0x00006550


	//   ....[55]....
        /*0480*/ 	.word	0x00006560


	//   ....[56]....
        /*0484*/ 	.word	0x00006570


	//   ....[57]....
        /*0488*/ 	.word	0x00006580


	//   ....[58]....
        /*048c*/ 	.word	0x00006590


	//   ....[59]....
        /*0490*/ 	.word	0x000065a0


	//   ....[60]....
        /*0494*/ 	.word	0x000065b0


	//   ....[61]....
        /*0498*/ 	.word	0x000065c0


	//   ....[62]....
        /*049c*/ 	.word	0x000065d0


	//   ....[63]....
        /*04a0*/ 	.word	0x000065e0


	//   ....[64]....
        /*04a4*/ 	.word	0x000065f0


	//   ....[65]....
        /*04a8*/ 	.word	0x00006600


	//   ....[66]....
        /*04ac*/ 	.word	0x00006710


	//   ....[67]....
        /*04b0*/ 	.word	0x00006750


	//   ....[68]....
        /*04b4*/ 	.word	0x000067b0


	//   ....[69]....
        /*04b8*/ 	.word	0x000067f0


	//   ....[70]....
        /*04bc*/ 	.word	0x00006830


	//   ....[71]....
        /*04c0*/ 	.word	0x00006870


	//   ....[72]....
        /*04c4*/ 	.word	0x000068b0


	//   ....[73]....
        /*04c8*/ 	.word	0x00006a70


	//   ....[74]....
        /*04cc*/ 	.word	0x00006c60


	//   ....[75]....
        /*04d0*/ 	.word	0x00006fc0


	//   ....[76]....
        /*04d4*/ 	.word	0x000070f0


	//   ....[77]....
        /*04d8*/ 	.word	0x00007180


	//   ....[78]....
        /*04dc*/ 	.word	0x000073c0


	//   ....[79]....
        /*04e0*/ 	.word	0x000073e0


	//   ....[80]....
        /*04e4*/ 	.word	0x000073f0


	//   ....[81]....
        /*04e8*/ 	.word	0x00007410


	//   ....[82]....
        /*04ec*/ 	.word	0x00007420


	//   ....[83]....
        /*04f0*/ 	.word	0x00007440


	//   ....[84]....
        /*04f4*/ 	.word	0x000077b0


	//   ....[85]....
        /*04f8*/ 	.word	0x000077f0


	//   ....[86]....
        /*04fc*/ 	.word	0x00007cb0


	//   ....[87]....
        /*0500*/ 	.word	0x00007cd0


	//   ....[88]....
        /*0504*/ 	.word	0x00007d00


	//   ....[89]....
        /*0508*/ 	.word	0x00007d10


	//   ....[90]....
        /*050c*/ 	.word	0x00007e90


	//   ....[91]....
        /*0510*/ 	.word	0x00007ea0


	//   ....[92]....
        /*0514*/ 	.word	0x00007f20


	//   ....[93]....
        /*0518*/ 	.word	0x00007f50


	//   ....[94]....
        /*051c*/ 	.word	0x00007fb0


	//   ....[95]....
        /*0520*/ 	.word	0x00008020


	//   ....[96]....
        /*0524*/ 	.word	0x00008040


	//   ....[97]....
        /*0528*/ 	.word	0x00008060


	//   ....[98]....
        /*052c*/ 	.word	0x00008090


	//   ....[99]....
        /*0530*/ 	.word	0x000080b0


	//   ....[100]....
        /*0534*/ 	.word	0x000080c0


	//   ....[101]....
        /*0538*/ 	.word	0x000080f0


	//   ....[102]....
        /*053c*/ 	.word	0x0000a500


	//   ....[103]....
        /*0540*/ 	.word	0x0000b390


	//   ....[104]....
        /*0544*/ 	.word	0x0000e170


	//----- nvinfo : EIATTR_REG_RECONFIG
	.align		4
.L_810:
        /*0548*/ 	.byte	0x01, 0x54
	.zero		2


	//----- nvinfo : EIATTR_SYSCALL_OFFSETS
	.align		4
        /*054c*/ 	.byte	0x04, 0x46
        /*054e*/ 	.short	(.L_812 - .L_811)


	//   ....[0]....
.L_811:
        /*0550*/ 	.word	0x00000d70


	//   ....[1]....
        /*0554*/ 	.word	0x00000e60


	//   ....[2]....
        /*0558*/ 	.word	0x00000fc0


	//   ....[3]....
        /*055c*/ 	.word	0x000010b0


	//   ....[4]....
        /*0560*/ 	.word	0x00009d80


	//   ....[5]....
        /*0564*/ 	.word	0x00009eb0


	//   ....[6]....
        /*0568*/ 	.word	0x00009fd0


	//   ....[7]....
        /*056c*/ 	.word	0x0000a0f0


	//----- nvinfo : EIATTR_MBARRIER_INSTR_OFFSETS
	.align		4
.L_812:
        /*0570*/ 	.byte	0x04, 0x39
        /*0572*/ 	.short	(.L_814 - .L_813)


	//   ....[0]....
.L_813:
        /*0574*/ 	.word	0x000002c0
        /*0578*/ 	.word	0x000000ff
        /*057c*/ 	.word	0x00026800
        /*0580*/ 	.short	0x0100
        /*0582*/ 	.byte	0x06
	.zero		1


	//   ....[1]....
        /*0584*/ 	.word	0x000003b0
        /*0588*/ 	.word	0x000000ff
        /*058c*/ 	.word	0x00026810
        /*0590*/ 	.short	0x0100
        /*0592*/ 	.byte	0x08
	.zero		1


	//   ....[2]....
        /*0594*/ 	.word	0x000003c0
        /*0598*/ 	.word	0x000000ff
        /*059c*/ 	.word	0x00026820
        /*05a0*/ 	.short	0x0100
        /*05a2*/ 	.byte	0x08
	.zero		1


	//   ....[3]....
        /*05a4*/ 	.word	0x000003d0
        /*05a8*/ 	.word	0x000000ff
        /*05ac*/ 	.word	0x00026818
        /*05b0*/ 	.short	0x0100
        /*05b2*/ 	.byte	0x08
	.zero		1


	//   ....[4]....
        /*05b4*/ 	.word	0x000003e0
        /*05b8*/ 	.word	0x000000ff
        /*05bc*/ 	.word	0x00026828
        /*05c0*/ 	.short	0x0100
        /*05c2*/ 	.byte	0x08
	.zero		1


	//   ....[5]....
        /*05c4*/ 	.word	0x00000510
        /*05c8*/ 	.word	0x000000ff
        /*05cc*/ 	.word	0x00026830
        /*05d0*/ 	.short	0x0100
        /*05d2*/ 	.byte	0x08
	.zero		1


	//   ....[6]....
        /*05d4*/ 	.word	0x00000520
        /*05d8*/ 	.word	0x000000ff
        /*05dc*/ 	.word	0x00026840
        /*05e0*/ 	.short	0x0100
        /*05e2*/ 	.byte	0x08
	.zero		1


	//   ....[7]....
        /*05e4*/ 	.word	0x00000530
        /*05e8*/ 	.word	0x000000ff
        /*05ec*/ 	.word	0x00026838
        /*05f0*/ 	.short	0x0100
        /*05f2*/ 	.byte	0x08
	.zero		1


	//   ....[8]....
        /*05f4*/ 	.word	0x00000540
        /*05f8*/ 	.word	0x000000ff
        /*05fc*/ 	.word	0x00026848
        /*0600*/ 	.short	0x0100
        /*0602*/ 	.byte	0x08
	.zero		1


	//   ....[9]....
        /*0604*/ 	.word	0x00001150
        /*0608*/ 	.word	0x00000011
        /*060c*/ 	.word	0x00026800
        /*0610*/ 	.short	0x010a
        /*0612*/ 	.byte	0x3f
	.zero		1


	//   ....[10]....
        /*0614*/ 	.word	0x00001170
        /*0618*/ 	.word	0x00000011
        /*061c*/ 	.word	0x00026800
        /*0620*/ 	.short	0x010a
        /*0622*/ 	.byte	0x3f
	.zero		1


	//   ....[11]....
        /*0624*/ 	.word	0x00001a80
        /*0628*/ 	.word	0x00000008
        /*062c*/ 	.word	0x00026810
        /*0630*/ 	.short	0x010a
        /*0632*/ 	.byte	0x3f
	.zero		1


	//   ....[12]....
        /*0634*/ 	.word	0x00001af0
        /*0638*/ 	.word	0x00000008
        /*063c*/ 	.word	0x00026810
        /*0640*/ 	.short	0x010a
        /*0642*/ 	.byte	0x3f
	.zero		1


	//   ....[13]....
        /*0644*/ 	.word	0x00001eb0
        /*0648*/ 	.word	0x00000008
        /*064c*/ 	.word	0x00026830
        /*0650*/ 	.short	0x010a
        /*0652*/ 	.byte	0x3f
	.zero		1


	//   ....[14]....
        /*0654*/ 	.word	0x00001f30
        /*0658*/ 	.word	0x00000008
        /*065c*/ 	.word	0x00026830
        /*0660*/ 	.short	0x010a
        /*0662*/ 	.byte	0x3f
	.zero		1


	//   ....[15]....
        /*0664*/ 	.word	0x00005470
        /*0668*/ 	.word	0x00000009
        /*066c*/ 	.word	0x00000000
        /*0670*/ 	.short	0x0101
        /*0672*/ 	.byte	0x3f
	.zero		1


	//   ....[16]....
        /*0674*/ 	.word	0x00005800
        /*0678*/ 	.word	0x00000008
        /*067c*/ 	.word	0x00000000
        /*0680*/ 	.short	0x0101
        /*0682*/ 	.byte	0x3f
	.zero		1


	//   ....[17]....
        /*0684*/ 	.word	0x00005f30
        /*0688*/ 	.word	0x00000006
        /*068c*/ 	.word	0x00026810
        /*0690*/ 	.short	0x010a
        /*0692*/ 	.byte	0x3f
	.zero		1


	//   ....[18]....
        /*0694*/ 	.word	0x00005fb0
        /*0698*/ 	.word	0x00000006
        /*069c*/ 	.word	0x00026810
        /*06a0*/ 	.short	0x010a
        /*06a2*/ 	.byte	0x3f
	.zero		1


	//   ....[19]....
        /*06a4*/ 	.word	0x00006330
        /*06a8*/ 	.word	0x00000006
        /*06ac*/ 	.word	0x00026830
        /*06b0*/ 	.short	0x010a
        /*06b2*/ 	.byte	0x3f
	.zero		1


	//   ....[20]....
        /*06b4*/ 	.word	0x000063c0
        /*06b8*/ 	.word	0x00000006
        /*06bc*/ 	.word	0x00026830
        /*06c0*/ 	.short	0x010a
        /*06c2*/ 	.byte	0x3f
	.zero		1


	//   ....[21]....
        /*06c4*/ 	.word	0x00009620
        /*06c8*/ 	.word	0x00000005
        /*06cc*/ 	.word	0x00000000
        /*06d0*/ 	.short	0x0101
        /*06d2*/ 	.byte	0x3f
	.zero		1


	//   ....[22]....
        /*06d4*/ 	.word	0x000099d0
        /*06d8*/ 	.word	0x00000006
        /*06dc*/ 	.word	0x00000000
        /*06e0*/ 	.short	0x0101
        /*06e2*/ 	.byte	0x3f
	.zero		1


	//   ....[23]....
        /*06e4*/ 	.word	0x0000c840
        /*06e8*/ 	.word	0x00000000
        /*06ec*/ 	.word	0x00026820
        /*06f0*/ 	.short	0x010a
        /*06f2*/ 	.byte	0x3f
	.zero		1


	//   ....[24]....
        /*06f4*/ 	.word	0x0000cd90
        /*06f8*/ 	.word	0x00000000
        /*06fc*/ 	.word	0x00026840
        /*0700*/ 	.short	0x010a
        /*0702*/ 	.byte	0x3f
	.zero		1


	//   ....[25]....
        /*0704*/ 	.word	0x0000cfe0
        /*0708*/ 	.word	0x00000000
        /*070c*/ 	.word	0x00026828
        /*0710*/ 	.short	0x010a
        /*0712*/ 	.byte	0x3f
	.zero		1


	//   ....[26]....
        /*0714*/ 	.word	0x0000d250
        /*0718*/ 	.word	0x00000000
        /*071c*/ 	.word	0x00026848
        /*0720*/ 	.short	0x010a
        /*0722*/ 	.byte	0x3f
	.zero		1


	//   ....[27]....
        /*0724*/ 	.word	0x0000d450
        /*0728*/ 	.word	0x00000000
        /*072c*/ 	.word	0x00026820
        /*0730*/ 	.short	0x010a
        /*0732*/ 	.byte	0x3f
	.zero		1


	//   ....[28]....
        /*0734*/ 	.word	0x0000d700
        /*0738*/ 	.word	0x00000000
        /*073c*/ 	.word	0x00026840
        /*0740*/ 	.short	0x010a
        /*0742*/ 	.byte	0x3f
	.zero		1


	//   ....[29]....
        /*0744*/ 	.word	0x0000d920
        /*0748*/ 	.word	0x00000000
        /*074c*/ 	.word	0x00026828
        /*0750*/ 	.short	0x010a
        /*0752*/ 	.byte	0x3f
	.zero		1


	//   ....[30]....
        /*0754*/ 	.word	0x0000dbe0
        /*0758*/ 	.word	0x00000004
        /*075c*/ 	.word	0x00026840
        /*0760*/ 	.short	0x010a
        /*0762*/ 	.byte	0x3f
	.zero		1


	//   ....[31]....
        /*0764*/ 	.word	0x0000dff0
        /*0768*/ 	.word	0x00000007
        /*076c*/ 	.word	0x00000000
        /*0770*/ 	.short	0x010a
        /*0772*/ 	.byte	0x3f
	.zero		1


	//   ....[32]....
        /*0774*/ 	.word	0x0000e040
        /*0778*/ 	.word	0x00000003
        /*077c*/ 	.word	0x00000000
        /*0780*/ 	.short	0x010a
        /*0782*/ 	.byte	0x3f
	.zero		1


	//   ....[33]....
        /*0784*/ 	.word	0x0000e0a0
        /*0788*/ 	.word	0x00000005
        /*078c*/ 	.word	0x00000000
        /*0790*/ 	.short	0x010a
        /*0792*/ 	.byte	0x3f
	.zero		1


	//   ....[34]....
        /*0794*/ 	.word	0x0000e0d0
        /*0798*/ 	.word	0x00000003
        /*079c*/ 	.word	0x00000000
        /*07a0*/ 	.short	0x010a
        /*07a2*/ 	.byte	0x3f
	.zero		1


	//   ....[35]....
        /*07a4*/ 	.word	0x0000e1a0
        /*07a8*/ 	.word	0x00000011
        /*07ac*/ 	.word	0x00026800
        /*07b0*/ 	.short	0x010a
        /*07b2*/ 	.byte	0x3f
	.zero		1


	//   ....[36]....
        /*07b4*/ 	.word	0x0000e1f0
        /*07b8*/ 	.word	0x00000008
        /*07bc*/ 	.word	0x00026810
        /*07c0*/ 	.short	0x010a
        /*07c2*/ 	.byte	0x3f
	.zero		1


	//   ....[37]....
        /*07c4*/ 	.word	0x0000e240
        /*07c8*/ 	.word	0x00000008
        /*07cc*/ 	.word	0x00026830
        /*07d0*/ 	.short	0x010a
        /*07d2*/ 	.byte	0x3f
	.zero		1


	//   ....[38]....
        /*07d4*/ 	.word	0x0000e290
        /*07d8*/ 	.word	0x00000006
        /*07dc*/ 	.word	0x00026810
        /*07e0*/ 	.short	0x010a
        /*07e2*/ 	.byte	0x3f
	.zero		1


	//   ....[39]....
        /*07e4*/ 	.word	0x0000e2e0
        /*07e8*/ 	.word	0x00000006
        /*07ec*/ 	.word	0x00026830
        /*07f0*/ 	.short	0x010a
        /*07f2*/ 	.byte	0x3f
	.zero		1


	//   ....[40]....
        /*07f4*/ 	.word	0x0000e330
        /*07f8*/ 	.word	0x00000000
        /*07fc*/ 	.word	0x00026820
        /*0800*/ 	.short	0x010a
        /*0802*/ 	.byte	0x3f
	.zero		1


	//   ....[41]....
        /*0804*/ 	.word	0x0000e380
        /*0808*/ 	.word	0x00000000
        /*080c*/ 	.word	0x00026840
        /*0810*/ 	.short	0x010a
        /*0812*/ 	.byte	0x3f
	.zero		1


	//   ....[42]....
        /*0814*/ 	.word	0x0000e3d0
        /*0818*/ 	.word	0x00000000
        /*081c*/ 	.word	0x00026828
        /*0820*/ 	.short	0x010a
        /*0822*/ 	.byte	0x3f
	.zero		1


	//   ....[43]....
        /*0824*/ 	.word	0x0000e420
        /*0828*/ 	.word	0x00000000
        /*082c*/ 	.word	0x00026848
        /*0830*/ 	.short	0x010a
        /*0832*/ 	.byte	0x3f
	.zero		1


	//   ....[44]....
        /*0834*/ 	.word	0x0000e480
        /*0838*/ 	.word	0x00000000
        /*083c*/ 	.word	0x00026820
        /*0840*/ 	.short	0x010a
        /*0842*/ 	.byte	0x3f
	.zero		1


	//   ....[45]....
        /*0844*/ 	.word	0x0000e4d0
        /*0848*/ 	.word	0x00000000
        /*084c*/ 	.word	0x00026840
        /*0850*/ 	.short	0x010a
        /*0852*/ 	.byte	0x3f
	.zero		1


	//   ....[46]....
        /*0854*/ 	.word	0x0000e520
        /*0858*/ 	.word	0x00000000
        /*085c*/ 	.word	0x00026828
        /*0860*/ 	.short	0x010a
        /*0862*/ 	.byte	0x3f
	.zero		1


	//   ....[47]....
        /*0864*/ 	.word	0x0000e570
        /*0868*/ 	.word	0x00000004
        /*086c*/ 	.word	0x00026840
        /*0870*/ 	.short	0x010a
        /*0872*/ 	.byte	0x3f
	.zero		1


	//   ....[48]....
        /*0874*/ 	.word	0x0000e640
        /*0878*/ 	.word	0x00000007
        /*087c*/ 	.word	0x00000000
        /*0880*/ 	.short	0x010a
        /*0882*/ 	.byte	0x3f
	.zero		1


	//   ....[49]....
        /*0884*/ 	.word	0x0000e690
        /*0888*/ 	.word	0x00000003
        /*088c*/ 	.word	0x00000000
        /*0890*/ 	.short	0x010a
        /*0892*/ 	.byte	0x3f
	.zero		1


	//   ....[50]....
        /*0894*/ 	.word	0x0000e6e0
        /*0898*/ 	.word	0x00000005
        /*089c*/ 	.word	0x00000000
        /*08a0*/ 	.short	0x010a
        /*08a2*/ 	.byte	0x3f
	.zero		1


	//----- nvinfo : EIATTR_NUM_MBARRIERS
	.align		4
.L_814:
        /*08a4*/ 	.byte	0x03, 0x38
        /*08a6*/ 	.short	0x0009


	//----- nvinfo : EIATTR_EXIT_INSTR_OFFSETS
	.align		4
        /*08a8*/ 	.byte	0x04, 0x1c
        /*08aa*/ 	.short	(.L_816 - .L_815)


	//   ....[0]....
.L_815:
        /*08ac*/ 	.word	0x0000e120


	//----- nvinfo : EIATTR_MAX_THREADS
	.align		4
.L_816:
        /*08b0*/ 	.byte	0x04, 0x05
        /*08b2*/ 	.short	(.L_818 - .L_817)
.L_817:
        /*08b4*/ 	.word	0x00000180
        /*08b8*/ 	.word	0x00000001
        /*08bc*/ 	.word	0x00000001


	//----- nvinfo : EIATTR_CRS_STACK_SIZE
	.align		4
.L_818:
        /*08c0*/ 	.byte	0x04, 0x1e
        /*08c2*/ 	.short	(.L_820 - .L_819)
.L_819:
        /*08c4*/ 	.word	0x00000000


	//----- nvinfo : EIATTR_CBANK_PARAM_SIZE
	.align		4
.L_820:
        /*08c8*/ 	.byte	0x03, 0x19
        /*08ca*/ 	.short	0x0970


	//----- nvinfo : EIATTR_PARAM_CBANK
	.align		4
        /*08cc*/ 	.byte	0x04, 0x0a
        /*08ce*/ 	.short	(.L_822 - .L_821)
	.align		4
.L_821:
        /*08d0*/ 	.word	index@(.nv.constant0._ZN7cutlass13device_kernelIN5flash11enable_sm90INS1_16FlashAttnBwdSm90INS1_25CollectiveMainloopBwdSm90ILi2ELi2ELi2EN4cute5tupleIJNS5_1CILi1EEES8_S8_EEENS6_IJNS7_ILi96EEENS7_ILi128EEENS7_ILi64EEEEEENS_10bfloat16_tEfNS_4arch4Sm90ELb1ELb0ELb1ELb0ELb0ELb1ELb0ELb1ELi2ELi1ELi2ELi2ELb0EEENS1_21CollectiveEpilogueBwdISD_SE_SG_Li256ELb0ELb0ELi1EEENS1_25SingleTileBwdLPTSchedulerILb0ELi128ELb0EEEEEEEEEvNT_6ParamsE)
        /*08d4*/ 	.short	0x0210
        /*08d6*/ 	.short	0x0970


	//----- nvinfo : EIATTR_SW_WAR
	.align		4
.L_822:
        /*08d8*/ 	.byte	0x04, 0x36
        /*08da*/ 	.short	(.L_824 - .L_823)
.L_823:
        /*08dc*/ 	.word	0x00000008
.L_824:


//--------------------- .nv.info._ZN7cutlass13device_kernelIN5flash11enable_sm90INS1_16FlashAttnBwdSm90INS1_25CollectiveMainloopBwdSm90ILi2ELi2ELi2EN4cute5tupleIJNS5_1CILi1EEES8_S8_EEENS6_IJNS7_ILi96EEENS7_ILi128EEENS7_ILi64EEEEEENS_10bfloat16_tEfNS_4arch4Sm90ELb1ELb0ELb1ELb0ELb1ELb1ELb0ELb1ELi2ELi1ELi2ELi2ELb0EEENS1_21CollectiveEpilogueBwdISD_SE_SG_Li256ELb0ELb0ELi1EEENS1_25SingleTileBwdLPTSchedulerILb0ELi128ELb1EEEEEEEEEvNT_6ParamsE --------------------------
	.section	.nv.info._ZN7cutlass13device_kernelIN5flash11enable_sm90INS1_16FlashAttnBwdSm90INS1_25CollectiveMainloopBwdSm90ILi2ELi2ELi2EN4cute5tupleIJNS5_1CILi1EEES8_S8_EEENS6_IJNS7_ILi96EEENS7_ILi128EEENS7_ILi64EEEEEENS_10bfloat16_tEfNS_4arch4Sm90ELb1ELb0ELb1ELb0ELb1ELb1ELb0ELb1ELi2ELi1ELi2ELi2ELb0EEENS1_21CollectiveEpilogueBwdISD_SE_SG_Li256ELb0ELb0ELi1EEENS1_25SingleTileBwdLPTSchedulerILb0ELi128ELb1EEEEEEEEEvNT_6ParamsE,"",@"SHT_CUDA_INFO"
	.sectionflags	@""
	.align	4


	//----- nvinfo : EIATTR_CUDA_API_VERSION
	.align		4
        /*0000*/ 	.byte	0x04, 0x37
        /*0002*/ 	.short	(.L_826 - .L_825)
.L_825:
        /*0004*/ 	.word	0x00000082


	//----- nvinfo : EIATTR_KPARAM_INFO
	.align		4
.L_826:
        /*0008*/ 	.byte	0x04, 0x17
        /*000a*/ 	.short	(.L_828 - .L_827)
.L_827:
        /*000c*/ 	.word	0x00000000
        /*0010*/ 	.short	0x0000
        /*0012*/ 	.short	0x0070
        /*0014*/ 	.byte	0x00, 0xf0, 0x01, 0x24


	//----- nvinfo : EIATTR_SPARSE_MMA_MASK
	.align		4
.L_828:
        /*0018*/ 	.byte	0x03, 0x50
        /*001a*/ 	.short	0x0000


	//----- nvinfo : EIATTR_MAXREG_COUNT
	.align		4
        /*001c*/ 	.byte	0x03, 0x1b
        /*001e*/ 	.short	0x00a8


	//----- nvinfo : EIATTR_NUM_BARRIERS
	.align		4
        /*0020*/ 	.byte	0x02, 0x4c
        /*0022*/ 	.byte	0x10
	.zero		1


	//----- nvinfo : EIATTR_EXTERNS
	.align		4
        /*0024*/ 	.byte	0x04, 0x0f
        /*0026*/ 	.short	(.L_830 - .L_829)


	//   ....[0]....
	.align		4
.L_829:
        /*0028*/ 	.word	index@(__assertfail)


	//----- nvinfo : EIATTR_ANNOTATIONS
	.align		4
.L_830:
        /*002c*/ 	.byte	0x04, 0x55
        /*002e*/ 	.short	(.L_832 - .L_831)


	//   ....[0]....
.L_831:
        /* <DEDUP_REMOVED lines=31> */


	//----- nvinfo : EIATTR_MERCURY_ISA_VERSION
	.align		4
.L_832:
        /*0208*/ 	.byte	0x03, 0x5f
        /*020a*/ 	.short	0x0101


	//----- nvinfo : EIATTR_INT_WARP_WIDE_INSTR_OFFSETS
	.align		4
        /*020c*/ 	.byte	0x04, 0x31
        /*020e*/ 	.short	(.L_834 - .L_833)


	//   ....[0]....
.L_833:
        /*0210*/ 	.word	0x000001e0


	//   ....[1]....
        /*0214*/ 	.word	0x000002a0


	//   ....[2]....
        /*0218*/ 	.word	0x0000bed0


	//   ....[3]....
        /*021c*/ 	.word	0x0000c540


	//   ....[4]....
        /*0220*/ 	.word	0x0000ca60


	//----- nvinfo : EIATTR_COOP_GROUP_MASK_REGIDS
	.align		4
.L_834:
        /*0224*/ 	.byte	0x04, 0x29
        /*0226*/ 	.short	(.L_836 - .L_835)


	//   ....[0]....
.L_835:
        /*0228*/ 	.word	0xffffffff


	//   ....[1]....
        /*022c*/ 	.word	0xffffffff


	//   ....[2]....
        /*0230*/ 	.word	0xffffffff


	//   ....[3]....
        /*0234*/ 	.word	0xffffffff


	//   ....[4]....
        /*0238*/ 	.word	0xffffffff


	//   ....[5]....
        /*023c*/ 	.word	0xffffffff


	//   ....[6]....
        /*0240*/ 	.word	0xffffffff


	//   ....[7]....
        /*0244*/ 	.word	0xffffffff


	//   ....[8]....
        /*0248*/ 	.word	0xffffffff


	//   ....[9]....
        /*024c*/ 	.word	0xffffffff


	//   ....[10]....
        /*0250*/ 	.word	0xffffffff


	//   ....[11]....
        /*0254*/ 	.word	0xffffffff


	//   ....[12]....
        /*0258*/ 	.word	0xffffffff


	//   ....[13]....
        /*025c*/ 	.word	0xffffffff


	//   ....[14]....
        /*0260*/ 	.word	0xffffffff


	//   ....[15]....
        /*0264*/ 	.word	0xffffffff


	//   ....[16]....
        /*0268*/ 	.word	0xffffffff


	//   ....[17]....
        /*026c*/ 	.word	0xffffffff


	//   ....[18]....
        /*0270*/ 	.word	0xffffffff


	//   ....[19]....
        /*0274*/ 	.word	0xffffffff


	//   ....[20]....
        /*0278*/ 	.word	0xffffffff


	//   ....[21]....
        /*027c*/ 	.word	0xffffffff


	//   ....[22]....
        /*0280*/ 	.word	0xffffffff


	//   ....[23]....
        /*0284*/ 	.word	0xffffffff


	//   ....[24]....
        /*0288*/ 	.word	0xffffffff


	//   ....[25]....
        /*028c*/ 	.word	0xffffffff


	//   ....[26]....
        /*0290*/ 	.word	0xffffffff


	//   ....[27]....
        /*0294*/ 	.word	0xffffffff


	//   ....[28]....
        /*0298*/ 	.word	0xffffffff


	//   ....[29]....
        /*029c*/ 	.word	0xffffffff


	//   ....[30]....
        /*02a0*/ 	.word	0xffffffff


	//   ....[31]....
        /*02a4*/ 	.word	0xffffffff


	//   ....[32]....
        /*02a8*/ 	.word	0xffffffff


	//   ....[33]....
        /*02ac*/ 	.word	0xffffffff


	//   ....[34]....
        /*02b0*/ 	.word	0xffffffff


	//   ....[35]....
        /*02b4*/ 	.word	0xffffffff


	//   ....[36]....
        /*02b8*/ 	.word	0xffffffff


	//   ....[37]....
        /*02bc*/ 	.word	0xffffffff


	//   ....[38]....
        /*02c0*/ 	.word	0xffffffff


	//   ....[39]....
        /*02c4*/ 	.word	0xffffffff


	//   ....[40]....
        /*02c8*/ 	.word	0xffffffff


	//   ....[41]....
        /*02cc*/ 	.word	0xffffffff


	//   ....[42]....
        /*02d0*/ 	.word	0xffffffff


	//   ....[43]....
        /*02d4*/ 	.word	0xffffffff


	//   ....[44]....
        /*02d8*/ 	.word	0xffffffff


	//   ....[45]....
        /*02dc*/ 	.word	0xffffffff


	//   ....[46]....
        /*02e0*/ 	.word	0xffffffff


	//   ....[47]....
        /*02e4*/ 	.word	0xffffffff


	//   ....[48]....
        /*02e8*/ 	.word	0xffffffff


	//   ....[49]....
        /*02ec*/ 	.word	0xffffffff


	//   ....[50]....
        /*02f0*/ 	.word	0xffffffff


	//   ....[51]....
        /*02f4*/ 	.word	0xffffffff


	//   ....[52]....
        /*02f8*/ 	.word	0xffffffff


	//   ....[53]....
        /*02fc*/ 	.word	0xffffffff


	//   ....[54]....
        /*0300*/ 	.word	0xffffffff


	//   ....[55]....
        /*0304*/ 	.word	0xffffffff


	//   ....[56]....
        /*0308*/ 	.word	0xffffffff


	//   ....[57]....
        /*030c*/ 	.word	0xffffffff


	//   ....[58]....
        /*0310*/ 	.word	0xffffffff


	//   ....[59]....
        /*0314*/ 	.word	0xffffffff


	//   ....[60]....
        /*0318*/ 	.word	0xffffffff


	//   ....[61]....
        /*031c*/ 	.word	0xffffffff


	//   ....[62]....
        /*0320*/ 	.word	0xffffffff


	//   ....[63]....
        /*0324*/ 	.word	0xffffffff


	//   ....[64]....
        /*0328*/ 	.word	0xffffffff


	//   ....[65]....
        /*032c*/ 	.word	0xffffffff


	//   ....[66]....
        /*0330*/ 	.word	0xffffffff


	//   ....[67]....
        /*0334*/ 	.word	0xffffffff


	//   ....[68]....
        /*0338*/ 	.word	0xffffffff


	//   ....[69]....
        /*033c*/ 	.word	0xffffffff


	//   ....[70]....
        /*0340*/ 	.word	0xffffffff


	//   ....[71]....
        /*0344*/ 	.word	0xffffffff


	//   ....[72]....
        /*0348*/ 	.word	0xffffffff


	//   ....[73]....
        /*034c*/ 	.word	0xffffffff


	//   ....[74]....
        /*0350*/ 	.word	0xffffffff


	//   ....[75]....
        /*0354*/ 	.word	0xffffffff


	//   ....[76]....
        /*0358*/ 	.word	0xffffffff


	//   ....[77]....
        /*035c*/ 	.word	0xffffffff


	//   ....[78]....
        /*0360*/ 	.word	0xffffffff


	//   ....[79]....
        /*0364*/ 	.word	0xffffffff


	//   ....[80]....
        /*0368*/ 	.word	0xffffffff


	//   ....[81]....
        /*036c*/ 	.word	0xffffffff


	//   ....[82]....
        /*0370*/ 	.word	0xffffffff


	//   ....[83]....
        /*0374*/ 	.word	0xffffffff


	//   ....[84]....
        /*0378*/ 	.word	0xffffffff


	//   ....[85]....
        /*037c*/ 	.word	0xffffffff


	//   ....[86]....
        /*0380*/ 	.word	0xffffffff


	//   ....[87]....
        /*0384*/ 	.word	0xffffffff


	//   ....[88]....
        /*0388*/ 	.word	0xffffffff


	//   ....[89]....
        /*038c*/ 	.word	0xffffffff


	//   ....[90]....
        /*0390*/ 	.word	0xffffffff


	//   ....[91]....
        /*0394*/ 	.word	0xffffffff


	//   ....[92]....
        /*0398*/ 	.word	0xffffffff


	//   ....[93]....
        /*039c*/ 	.word	0xffffffff


	//   ....[94]....
        /*03a0*/ 	.word	0xffffffff


	//   ....[95]....
        /*03a4*/ 	.word	0xffffffff


	//   ....[96]....
        /*03a8*/ 	.word	0xffffffff


	//   ....[97]....
        /*03ac*/ 	.word	0xffffffff


	//   ....[98]....
        /*03b0*/ 	.word	0xffffffff


	//   ....[99]....
        /*03b4*/ 	.word	0xffffffff


	//   ....[100]....
        /*03b8*/ 	.word	0xffffffff


	//   ....[101]....
        /*03bc*/ 	.word	0xffffffff


	//   ....[102]....
        /*03c0*/ 	.word	0xffffffff


	//   ....[103]....
        /*03c4*/ 	.word	0xffffffff


	//   ....[104]....
        /*03c8*/ 	.word	0xffffffff


	//   ....[105]....
        /*03cc*/ 	.word	0xffffffff


	//   ....[106]....
        /*03d0*/ 	.word	0xffffffff


	//   ....[107]....
        /*03d4*/ 	.word	0xffffffff


	//   ....[108]....
        /*03d8*/ 	.word	0xffffffff


	//   ....[109]....
        /*03dc*/ 	.word	0xffffffff


	//   ....[110]....
        /*03e0*/ 	.word	0x0500000f


	//   ....[111]....
        /*03e4*/ 	.word	0x0500000f


	//   ....[112]....
        /*03e8*/ 	.word	0x0500000f


	//   ....[113]....
        /*03ec*/ 	.word	0x0500000f


	//----- nvinfo : EIATTR_COOP_GROUP_INSTR_OFFSETS
	.align		4
.L_836:
        /*03f0*/ 	.byte	0x04, 0x28
        /*03f2*/ 	.short	(.L_838 - .L_837)


	//   ....[0]....
.L_837:
        /*03f4*/ 	.word	0x00000060


	//   ....[1]....
        /*03f8*/ 	.word	0x000001f0


	//   ....[2]....
        /*03fc*/ 	.word	0x00000280


	//   ....[3]....
        /*0400*/ 	.word	0x00000400


	//   ....[4]....
        /*0404*/ 	.word	0x00000680


	//   ....[5]....
        /*0408*/ 	.word	0x00001170


	//   ....[6]....
        /*040c*/ 	.word	0x00002300


	//   ....[7]....
        /*0410*/ 	.word	0x00002640


	//   ....[8]....
        /*0414*/ 	.word	0x00002690


	//   ....[9]....
        /*0418*/ 	.word	0x00002e00


	//   ....[10]....
        /*041c*/ 	.word	0x00002e80


	//   ....[11]....
        /*0420*/ 	.word	0x00002ec0


	//   ....[12]....
        /*0424*/ 	.word	0x00002fa0


	//   ....[13]....
        /*0428*/ 	.word	0x00002fd0


	//   ....[14]....
        /*042c*/ 	.word	0x00003020


	//   ....[15]....
        /*0430*/ 	.word	0x00003030


	//   ....[16]....
        /*0434*/ 	.word	0x00003040


	//   ....[17]....
        /*0438*/ 	.word	0x00003050


	//   ....[18]....
        /*043c*/ 	.word	0x00003120


	//   ....[19]....
        /*0440*/ 	.word	0x00003130


	//   ....[20]....
        /*0444*/ 	.word	0x00003160


	//   ....[21]....
        /*0448*/ 	.word	0x00003170


	//   ....[22]....
        /*044c*/ 	.word	0x00003190


	//   ....[23]....
        /*0450*/ 	.word	0x00003260


	//   ....[24]....
        /*0454*/ 	.word	0x000032a0


	//   ....[25]....
        /*0458*/ 	.word	0x000032e0


	//   ....[26]....
        /*045c*/ 	.word	0x00003320


	//   ....[27]....
        /*0460*/ 	.word	0x00003340


	//   ....[28]....
        /*0464*/ 	.word	0x00003360


	//   ....[29]....
        /*0468*/ 	.word	0x000033c0


	//   ....[30]....
        /*046c*/ 	.word	0x00003400


	//   ....[31]....
        /*0470*/ 	.word	0x00003440


	//   ....[32]....
        /*0474*/ 	.word	0x000034c0


	//   ....[33]....
        /*0478*/ 	.word	0x000034f0


	//   ....[34]....
        /*047c*/ 	.word	0x00003520


	//   ....[35]....
        /*0480*/ 	.word	0x00003550


	//   ....[36]....
        /*0484*/ 	.word	0x00003680


	//   ....[37]....
        /*0488*/ 	.word	0x000036a0


	//   ....[38]....
        /*048c*/ 	.word	0x00003830


	//   ....[39]....
        /*0490*/ 	.word	0x00003850


	//   ....[40]....
        /*0494*/ 	.word	0x00003920


	//   ....[41]....
        /*0498*/ 	.word	0x00003960


	//   ....[42]....
        /*049c*/ 	.word	0x000039a0


	//   ....[43]....
        /*04a0*/ 	.word	0x000039e0


	//   ....[44]....
        /*04a4*/ 	.word	0x00003a10


	//   ....[45]....
        /*04a8*/ 	.word	0x00003a40


	//   ....[46]....
        /*04ac*/ 	.word	0x00003bd0


	//   ....[47]....
        /*04b0*/ 	.word	0x00003c10


	//   ....[48]....
        /*04b4*/ 	.word	0x00003c40


	//   ....[49]....
        /*04b8*/ 	.word	0x00003c60


	//   ....[50]....
        /*04bc*/ 	.word	0x00003c90


	//   ....[51]....
        /*04c0*/ 	.word	0x00003cb0


	//   ....[52]....
        /*04c4*/ 	.word	0x00003cd0


	//   ....[53]....
        /*04c8*/ 	.word	0x00003d10


	//   ....[54]....
        /*04cc*/ 	.word	0x000065a0


	//   ....[55]....
        /*04d0*/ 	.word	0x000065b0


	//   ....[56]....
        /*04d4*/ 	.word	0x000065c0


	//   ....[57]....
        /*04d8*/ 	.word	0x000065d0


	//   ....[58]....
        /*04dc*/ 	.word	0x000065e0


	//   ....[59]....
        /*04e0*/ 	.word	0x000065f0


	//   ....[60]....
        /*04e4*/ 	.word	0x00006600


	//   ....[61]....
        /*04e8*/ 	.word	0x00006610


	//   ....[62]....
        /*04ec*/ 	.word	0x00006620


	//   ....[63]....
        /*04f0*/ 	.word	0x00006630


	//   ....[64]....
        /*04f4*/ 	.word	0x00006640


	//   ....[65]....
        /*04f8*/ 	.word	0x00006650


	//   ....[66]....
        /*04fc*/ 	.word	0x00006760


	//   ....[67]....
        /*0500*/ 	.word	0x000067a0


	//   ....[68]....
        /*0504*/ 	.word	0x00006800


	//   ....[69]....
        /*0508*/ 	.word	0x00006840


	//   ....[70]....
        /*050c*/ 	.word	0x00006880


	//   ....[71]....
        /*0510*/ 	.word	0x000068c0


	//   ....[72]....
        /*0514*/ 	.word	0x00006900


	//   ....[73]....
        /*0518*/ 	.word	0x00006ac0


	//   ....[74]....
        /*051c*/ 	.word	0x00006cb0


	//   ....[75]....
        /*0520*/ 	.word	0x00007010


	//   ....[76]....
        /*0524*/ 	.word	0x00007140


	//   ....[77]....
        /*0528*/ 	.word	0x000071d0


	//   ....[78]....
        /*052c*/ 	.word	0x00007410


	//   ....[79]....
        /*0530*/ 	.word	0x00007430


	//   ....[80]....
        /*0534*/ 	.word	0x00007440


	//   ....[81]....
        /*0538*/ 	.word	0x00007460


	//   ....[82]....
        /*053c*/ 	.word	0x00007470


	//   ....[83]....
        /*0540*/ 	.word	0x00007490


	//   ....[84]....
        /*0544*/ 	.word	0x000077f0


	//   ....[85]....
        /*0548*/ 	.word	0x00007830


	//   ....[86]....
        /*054c*/ 	.word	0x00007d10


	//   ....[87]....
        /*0550*/ 	.word	0x00007d30


	//   ....[88]....
        /*0554*/ 	.word	0x00007d60


	//   ....[89]....
        /*0558*/ 	.word	0x00007d70


	//   ....[90]....
        /*055c*/ 	.word	0x00007ef0


	//   ....[91]....
        /*0560*/ 	.word	0x00007f00


	//   ....[92]....
        /*0564*/ 	.word	0x00007f40


	//   ....[93]....
        /*0568*/ 	.word	0x00007f70


	//   ....[94]....
        /*056c*/ 	.word	0x00008000


	//   ....[95]....
        /*0570*/ 	.word	0x00008030


	//   ....[96]....
        /*0574*/ 	.word	0x00008070


	//   ....[97]....
        /*0578*/ 	.word	0x000080b0


	//   ....[98]....
        /*057c*/ 	.word	0x000080e0


	//   ....[99]....
        /*0580*/ 	.word	0x00008120


	//   ....[100]....
        /*0584*/ 	.word	0x00008130


	//   ....[101]....
        /*0588*/ 	.word	0x00008160


	//   ....[102]....
        /*058c*/ 	.word	0x0000a560


	//   ....[103]....
        /*0590*/ 	.word	0x0000b300


	//   ....[104]....
        /*0594*/ 	.word	0x0000bad0


	//   ....[105]....
        /*0598*/ 	.word	0x0000be00


	//   ....[106]....
        /*059c*/ 	.word	0x0000c1c0


	//   ....[107]....
        /*05a0*/ 	.word	0x0000c470


	//   ....[108]....
        /*05a4*/ 	.word	0x0000c720


	//   ....[109]....
        /*05a8*/ 	.word	0x0000c990


	//   ....[110]....
        /*05ac*/ 	.word	0x0000eae0


	//   ....[111]....
        /*05b0*/ 	.word	0x0000ecd0


	//   ....[112]....
        /*05b4*/ 	.word	0x0000ed40


	//   ....[113]....
        /*05b8*/ 	.word	0x0000edb0


	//----- nvinfo : EIATTR_REG_RECONFIG
	.align		4
.L_838:
        /*05bc*/ 	.byte	0x01, 0x54
	.zero		2


	//----- nvinfo : EIATTR_SYSCALL_OFFSETS
	.align		4
        /*05c0*/ 	.byte	0x04, 0x46
        /*05c2*/ 	.short	(.L_840 - .L_839)


	//   ....[0]....
.L_839:
        /*05c4*/ 	.word	0x00000dd0


	//   ....[1]....
        /*05c8*/ 	.word	0x00000ec0


	//   ....[2]....
        /*05cc*/ 	.word	0x00001020


	//   ....[3]....
        /*05d0*/ 	.word	0x00001110


	//   ....[4]....
        /*05d4*/ 	.word	0x00009de0


	//   ....[5]....
        /*05d8*/ 	.word	0x00009f10


	//   ....[6]....
        /*05dc*/ 	.word	0x0000a030


	//   ....[7]....
        /*05e0*/ 	.word	0x0000a150


	//----- nvinfo : EIATTR_MBARRIER_INSTR_OFFSETS
	.align		4
.L_840:
        /*05e4*/ 	.byte	0x04, 0x39
        /*05e6*/ 	.short	(.L_842 - .L_841)


	//   ....[0]....
.L_841:
        /*05e8*/ 	.word	0x000002c0
        /*05ec*/ 	.word	0x000000ff
        /*05f0*/ 	.word	0x00026800
        /*05f4*/ 	.short	0x0100
        /*05f6*/ 	.byte	0x06
	.zero		1


	//   ....[1]....
        /*05f8*/ 	.word	0x000003b0
        /*05fc*/ 	.word	0x000000ff
        /*0600*/ 	.word	0x00026810
        /*0604*/ 	.short	0x0100
        /*0606*/ 	.byte	0x08
	.zero		1


	//   ....[2]....
        /*0608*/ 	.word	0x000003c0
        /*060c*/ 	.word	0x000000ff
        /*0610*/ 	.word	0x00026820
        /*0614*/ 	.short	0x0100
        /*0616*/ 	.byte	0x08
	.zero		1


	//   ....[3]....
        /*0618*/ 	.word	0x000003d0
        /*061c*/ 	.word	0x000000ff
        /*0620*/ 	.word	0x00026818
        /*0624*/ 	.short	0x0100
        /*0626*/ 	.byte	0x08
	.zero		1


	//   ....[4]....
        /*0628*/ 	.word	0x000003e0
        /*062c*/ 	.word	0x000000ff
        /*0630*/ 	.word	0x00026828
        /*0634*/ 	.short	0x0100
        /*0636*/ 	.byte	0x08
	.zero		1


	//   ....[5]....
        /*0638*/ 	.word	0x00000510
        /*063c*/ 	.word	0x000000ff
        /*0640*/ 	.word	0x00026830
        /*0644*/ 	.short	0x0100
        /*0646*/ 	.byte	0x08
	.zero		1


	//   ....[6]....
        /*0648*/ 	.word	0x00000520
        /*064c*/ 	.word	0x000000ff
        /*0650*/ 	.word	0x00026840
        /*0654*/ 	.short	0x0100
        /*0656*/ 	.byte	0x08
	.zero		1


	//   ....[7]....
        /*0658*/ 	.word	0x00000530
        /*065c*/ 	.word	0x000000ff
        /*0660*/ 	.word	0x00026838
        /*0664*/ 	.short	0x0100
        /*0666*/ 	.byte	0x08
	.zero		1


	//   ....[8]....
        /*0668*/ 	.word	0x00000540
        /*066c*/ 	.word	0x000000ff
        /*0670*/ 	.word	0x00026848
        /*0674*/ 	.short	0x0100
        /*0676*/ 	.byte	0x08
	.zero		1


	//   ....[9]....
        /*0678*/ 	.word	0x000011d0
        /*067c*/ 	.word	0x00000011
        /*0680*/ 	.word	0x00026800
        /*0684*/ 	.short	0x010a
        /*0686*/ 	.byte	0x3f
	.zero		1


	//   ....[10]....
        /*0688*/ 	.word	0x00001200
        /*068c*/ 	.word	0x00000011
        /*0690*/ 	.word	0x00026800
        /*0694*/ 	.short	0x010a
        /*0696*/ 	.byte	0x3f
	.zero		1


	//   ....[11]....
        /*0698*/ 	.word	0x00001ad0
        /*069c*/ 	.word	0x00000008
        /*06a0*/ 	.word	0x00026810
        /*06a4*/ 	.short	0x010a
        /*06a6*/ 	.byte	0x3f
	.zero		1


	//   ....[12]....
        /*06a8*/ 	.word	0x00001b40
        /*06ac*/ 	.word	0x00000008
        /*06b0*/ 	.word	0x00026810
        /*06b4*/ 	.short	0x010a
        /*06b6*/ 	.byte	0x3f
	.zero		1


	//   ....[13]....
        /*06b8*/ 	.word	0x00001f00
        /*06bc*/ 	.word	0x00000008
        /*06c0*/ 	.word	0x00026830
        /*06c4*/ 	.short	0x010a
        /*06c6*/ 	.byte	0x3f
	.zero		1


	//   ....[14]....
        /*06c8*/ 	.word	0x00001f80
        /*06cc*/ 	.word	0x00000008
        /*06d0*/ 	.word	0x00026830
        /*06d4*/ 	.short	0x010a
        /*06d6*/ 	.byte	0x3f
	.zero		1


	//   ....[15]....
        /*06d8*/ 	.word	0x000054c0
        /*06dc*/ 	.word	0x00000009
        /*06e0*/ 	.word	0x00000000
        /*06e4*/ 	.short	0x0101
        /*06e6*/ 	.byte	0x3f
	.zero		1


	//   ....[16]....
        /*06e8*/ 	.word	0x00005850
        /*06ec*/ 	.word	0x00000008
        /*06f0*/ 	.word	0x00000000
        /*06f4*/ 	.short	0x0101
        /*06f6*/ 	.byte	0x3f
	.zero		1


	//   ....[17]....
        /*06f8*/ 	.word	0x00005f80
        /*06fc*/ 	.word	0x00000006
        /*0700*/ 	.word	0x00026810
        /*0704*/ 	.short	0x010a
        /*0706*/ 	.byte	0x3f
	.zero		1


	//   ....[18]....
        /*0708*/ 	.word	0x00006000
        /*070c*/ 	.word	0x00000006
        /*0710*/ 	.word	0x00026810
        /*0714*/ 	.short	0x010a
        /*0716*/ 	.byte	0x3f
	.zero		1


	//   ....[19]....
        /*0718*/ 	.word	0x00006380
        /*071c*/ 	.word	0x00000006
        /*0720*/ 	.word	0x00026830
        /*0724*/ 	.short	0x010a
        /*0726*/ 	.byte	0x3f
	.zero		1


	//   ....[20]....
        /*0728*/ 	.word	0x00006410
        /*072c*/ 	.word	0x00000006
        /*0730*/ 	.word	0x00026830
        /*0734*/ 	.short	0x010a
        /*0736*/ 	.byte	0x3f
	.zero		1


	//   ....[21]....
        /*0738*/ 	.word	0x00009670
        /*073c*/ 	.word	0x00000005
        /*0740*/ 	.word	0x00000000
        /*0744*/ 	.short	0x0101
        /*0746*/ 	.byte	0x3f
	.zero		1


	//   ....[22]....
        /*0748*/ 	.word	0x00009a10
        /*074c*/ 	.word	0x00000006
        /*0750*/ 	.word	0x00000000
        /*0754*/ 	.short	0x0101
        /*0756*/ 	.byte	0x3f
	.zero		1


	//   ....[23]....
        /*0758*/ 	.word	0x0000d1b0
        /*075c*/ 	.word	0x00000000
        /*0760*/ 	.word	0x00026820
        /*0764*/ 	.short	0x010a
        /*0766*/ 	.byte	0x3f
	.zero		1


	//   ....[24]....
        /*0768*/ 	.word	0x0000d700
        /*076c*/ 	.word	0x00000000
        /*0770*/ 	.word	0x00026840
        /*0774*/ 	.short	0x010a
        /*0776*/ 	.byte	0x3f
	.zero		1


	//   ....[25]....
        /*0778*/ 	.word	0x0000d950
        /*077c*/ 	.word	0x00000000
        /*0780*/ 	.word	0x00026828
        /*0784*/ 	.short	0x010a
        /*0786*/ 	.byte	0x3f
	.zero		1


	//   ....[26]....
        /*0788*/ 	.word	0x0000dbc0
        /*078c*/ 	.word	0x00000000
        /*0790*/ 	.word	0x00026848
        /*0794*/ 	.short	0x010a
        /*0796*/ 	.byte	0x3f
	.zero		1


	//   ....[27]....
        /*0798*/ 	.word	0x0000ddc0
        /*079c*/ 	.word	0x00000000
        /*07a0*/ 	.word	0x00026820
        /*07a4*/ 	.short	0x010a
        /*07a6*/ 	.byte	0x3f
	.zero		1


	//   ....[28]....
        /*07a8*/ 	.word	0x0000e070
        /*07ac*/ 	.word	0x00000000
        /*07b0*/ 	.word	0x00026840
        /*07b4*/ 	.short	0x010a
        /*07b6*/ 	.byte	0x3f
	.zero		1


	//   ....[29]....
        /*07b8*/ 	.word	0x0000e290
        /*07bc*/ 	.word	0x00000000
        /*07c0*/ 	.word	0x00026828
        /*07c4*/ 	.short	0x010a
        /*07c6*/ 	.byte	0x3f
	.zero		1


	//   ....[30]....
        /*07c8*/ 	.word	0x0000e550
        /*07cc*/ 	.word	0x00000004
        /*07d0*/ 	.word	0x00026840
        /*07d4*/ 	.short	0x010a
        /*07d6*/ 	.byte	0x3f
	.zero		1


	//   ....[31]....
        /*07d8*/ 	.word	0x0000e950
        /*07dc*/ 	.word	0x00000007
        /*07e0*/ 	.word	0x00000000
        /*07e4*/ 	.short	0x010a
        /*07e6*/ 	.byte	0x3f
	.zero		1


	//   ....[32]....
        /*07e8*/ 	.word	0x0000e9b0
        /*07ec*/ 	.word	0x00000003
        /*07f0*/ 	.word	0x00000000
        /*07f4*/ 	.short	0x010a
        /*07f6*/ 	.byte	0x3f
	.zero		1


	//   ....[33]....
        /*07f8*/ 	.word	0x0000ea10
        /*07fc*/ 	.word	0x00000005
        /*0800*/ 	.word	0x00000000
        /*0804*/ 	.short	0x010a
        /*0806*/ 	.byte	0x3f
	.zero		1


	//   ....[34]....
        /*0808*/ 	.word	0x0000ea40
        /*080c*/ 	.word	0x00000003
        /*0810*/ 	.word	0x00000000
        /*0814*/ 	.short	0x010a
        /*0816*/ 	.byte	0x3f
	.zero		1


	//   ....[35]....
        /*0818*/ 	.word	0x0000eb10
        /*081c*/ 	.word	0x00000011
        /*0820*/ 	.word	0x00026800
        /*0824*/ 	.short	0x010a
        /*0826*/ 	.byte	0x3f
	.zero		1


	//   ....[36]....
        /*0828*/ 	.word	0x0000eb60
        /*082c*/ 	.word	0x00000008
        /*0830*/ 	.word	0x00026810
        /*0834*/ 	.short	0x010a
        /*0836*/ 	.byte	0x3f
	.zero		1


	//   ....[37]....
        /*0838*/ 	.word	0x0000ebb0
        /*083c*/ 	.word	0x00000008
        /*0840*/ 	.word	0x00026830
        /*0844*/ 	.short	0x010a
        /*0846*/ 	.byte	0x3f
	.zero		1


	//   ....[38]....
        /*0848*/ 	.word	0x0000ec00
        /*084c*/ 	.word	0x00000006
        /*0850*/ 	.word	0x00026810
        /*0854*/ 	.short	0x010a
        /*0856*/ 	.byte	0x3f
	.zero		1


	//   ....[39]....
        /*0858*/ 	.word	0x0000ec50
        /*085c*/ 	.word	0x00000006
        /*0860*/ 	.word	0x00026830
        /*0864*/ 	.short	0x010a
        /*0866*/ 	.byte	0x3f
	.zero		1


	//   ....[40]....
        /*0868*/ 	.word	0x0000edf0
        /*086c*/ 	.word	0x00000000
        /*0870*/ 	.word	0x00026820
        /*0874*/ 	.short	0x010a
        /*0876*/ 	.byte	0x3f
	.zero		1


	//   ....[41]....
        /*0878*/ 	.word	0x0000ee40
        /*087c*/ 	.word	0x00000000
        /*0880*/ 	.word	0x00026840
        /*0884*/ 	.short	0x010a
        /*0886*/ 	.byte	0x3f
	.zero		1


	//   ....[42]....
        /*0888*/ 	.word	0x0000ee90
        /*088c*/ 	.word	0x00000000
        /*0890*/ 	.word	0x00026828
        /*0894*/ 	.short	0x010a
        /*0896*/ 	.byte	0x3f
	.zero		1


	//   ....[43]....
        /*0898*/ 	.word	0x0000eee0
        /*089c*/ 	.word	0x00000000
        /*08a0*/ 	.word	0x00026848
        /*08a4*/ 	.short	0x010a
        /*08a6*/ 	.byte	0x3f
	.zero		1


	//   ....[44]....
        /*08a8*/ 	.word	0x0000ef40
        /*08ac*/ 	.word	0x00000000
        /*08b0*/ 	.word	0x00026820
        /*08b4*/ 	.short	0x010a
        /*08b6*/ 	.byte	0x3f
	.zero		1


	//   ....[45]....
        /*08b8*/ 	.word	0x0000ef90
        /*08bc*/ 	.word	0x00000000
        /*08c0*/ 	.word	0x00026840
        /*08c4*/ 	.short	0x010a
        /*08c6*/ 	.byte	0x3f
	.zero		1


	//   ....[46]....
        /*08c8*/ 	.word	0x0000efe0
        /*08cc*/ 	.word	0x00000000
        /*08d0*/ 	.word	0x00026828
        /*08d4*/ 	.short	0x010a
        /*08d6*/ 	.byte	0x3f
	.zero		1


	//   ....[47]....
        /*08d8*/ 	.word	0x0000f030
        /*08dc*/ 	.word	0x00000004
        /*08e0*/ 	.word	0x00026840
        /*08e4*/ 	.short	0x010a
        /*08e6*/ 	.byte	0x3f
	.zero		1


	//   ....[48]....
        /*08e8*/ 	.word	0x0000f100
        /*08ec*/ 	.word	0x00000007
        /*08f0*/ 	.word	0x00000000
        /*08f4*/ 	.short	0x010a
        /*08f6*/ 	.byte	0x3f
	.zero		1


	//   ....[49]....
        /*08f8*/ 	.word	0x0000f150
        /*08fc*/ 	.word	0x00000003
        /*0900*/ 	.word	0x00000000
        /*0904*/ 	.short	0x010a
        /*0906*/ 	.byte	0x3f
	.zero		1


	//   ....[50]....
        /*0908*/ 	.word	0x0000f1a0
        /*090c*/ 	.word	0x00000005
        /*0910*/ 	.word	0x00000000
        /*0914*/ 	.short	0x010a
        /*0916*/ 	.byte	0x3f
	.zero		1


	//----- nvinfo : EIATTR_NUM_MBARRIERS
	.align		4
.L_842:
        /*0918*/ 	.byte	0x03, 0x38
        /*091a*/ 	.short	0x0009


	//----- nvinfo : EIATTR_EXIT_INSTR_OFFSETS
	.align		4
        /*091c*/ 	.byte	0x04, 0x1c
        /*091e*/ 	.short	(.L_844 - .L_843)


	//   ....[0]....
.L_843:
        /*0920*/ 	.word	0x0000ea90


	//----- nvinfo : EIATTR_MAX_THREADS
	.align		4
.L_844:
        /*0924*/ 	.byte	0x04, 0x05
        /*0926*/ 	.short	(.L_846 - .L_845)
.L_845:
        /*0928*/ 	.word	0x00000180
        /*092c*/ 	.word	0x00000001
        /*0930*/ 	.word	0x00000001


	//----- nvinfo : EIATTR_CRS_STACK_SIZE
	.align		4
.L_846:
        /*0934*/ 	.byte	0x04, 0x1e
        /*0936*/ 	.short	(.L_848 - .L_847)
.L_847:
        /*0938*/ 	.word	0x00000000


	//----- nvinfo : EIATTR_CBANK_PARAM_SIZE
	.align		4
.L_848:
        /*093c*/ 	.byte	0x03, 0x19
        /*093e*/ 	.short	0x0970


	//----- nvinfo : EIATTR_PARAM_CBANK
	.align		4
        /*0940*/ 	.byte	0x04, 0x0a
        /*0942*/ 	.short	(.L_850 - .L_849)
	.align		4
.L_849:
        /*0944*/ 	.word	index@(.nv.constant0._ZN7cutlass13device_kernelIN5flash11enable_sm90INS1_16FlashAttnBwdSm90INS1_25CollectiveMainloopBwdSm90ILi2ELi2ELi2EN4cute5tupleIJNS5_1CILi1EEES8_S8_EEENS6_IJNS7_ILi96EEENS7_ILi128EEENS7_ILi64EEEEEENS_10bfloat16_tEfNS_4arch4Sm90ELb1ELb0ELb1ELb0ELb1ELb1ELb0ELb1ELi2ELi1ELi2ELi2ELb0EEENS1_21CollectiveEpilogueBwdISD_SE_SG_Li256ELb0ELb0ELi1EEENS1_25SingleTileBwdLPTSchedulerILb0ELi128ELb1EEEEEEEEEvNT_6ParamsE)
        /*0948*/ 	.short	0x0210
        /*094a*/ 	.short	0x0970


	//----- nvinfo : EIATTR_SW_WAR
	.align		4
.L_850:
        /*094c*/ 	.byte	0x04, 0x36
        /*094e*/ 	.short	(.L_852 - .L_851)
.L_851:
        /*0950*/ 	.word	0x00000008
.L_852:


//--------------------- .nv.info._ZN7cutlass13device_kernelIN5flash11enable_sm90INS1_16FlashAttnBwdSm90INS1_25CollectiveMainloopBwdSm90ILi2ELi2ELi2EN4cute5tupleIJNS5_1CILi1EEES8_S8_EEENS6_IJNS7_ILi96EEENS7_ILi128EEENS7_ILi64EEEEEENS_10bfloat16_tEfNS_4arch4Sm90ELb1ELb0ELb1ELb0ELb0ELb1ELb0ELb1ELi2ELi1ELi2ELi2ELb0EEENS1_24CollectiveEpilogueBwdGQAISD_fSG_Li256ELb0ELb0EEENS1_25SingleTileBwdLPTSchedulerILb0ELi128ELb0EEEEEEEEEvNT_6ParamsE --------------------------
	.section	.nv.info._ZN7cutlass13device_kernelIN5flash11enable_sm90INS1_16FlashAttnBwdSm90INS1_25CollectiveMainloopBwdSm90ILi2ELi2ELi2EN4cute5tupleIJNS5_1CILi1EEES8_S8_EEENS6_IJNS7_ILi96EEENS7_ILi128EEENS7_ILi64EEEEEENS_10bfloat16_tEfNS_4arch4Sm90ELb1ELb0ELb1ELb0ELb0ELb1ELb0ELb1ELi2ELi1ELi2ELi2ELb0EEENS1_24CollectiveEpilogueBwdGQAISD_fSG_Li256ELb0ELb0EEENS1_25SingleTileBwdLPTSchedulerILb0ELi128ELb0EEEEEEEEEvNT_6ParamsE,"",@"SHT_CUDA_INFO"
	.sectionflags	@""
	.align	4


	//----- nvinfo : EIATTR_CUDA_API_VERSION
	.align		4
        /*0000*/ 	.byte	0x04, 0x37
        /*0002*/ 	.short	(.L_854 - .L_853)
.L_853:
        /*0004*/ 	.word	0x00000082


	//----- nvinfo : EIATTR_KPARAM_INFO
	.align		4
.L_854:
        /*0008*/ 	.byte	0x04, 0x17
        /*000a*/ 	.short	(.L_856 - .L_855)
.L_855:
        /*000c*/ 	.word	0x00000000
        /*0010*/ 	.short	0x0000
        /*0012*/ 	.short	0x0070
        /*0014*/ 	.byte	0x00, 0xf0, 0x01, 0x1c


	//----- nvinfo : EIATTR_SPARSE_MMA_MASK
	.align		4
.L_856:
        /*0018*/ 	.byte	0x03, 0x50
        /*001a*/ 	.short	0x0000


	//----- nvinfo : EIATTR_MAXREG_COUNT
	.align		4
        /*001c*/ 	.byte	0x03, 0x1b
        /*001e*/ 	.short	0x00a8


	//----- nvinfo : EIATTR_NUM_BARRIERS
	.align		4
        /*0020*/ 	.byte	0x02, 0x4c
        /*0022*/ 	.byte	0x10
	.zero		1


	//----- nvinfo : EIATTR_EXTERNS
	.align		4
        /*0024*/ 	.byte	0x04, 0x0f
        /*0026*/ 	.short	(.L_858 - .L_857)


	//   ....[0]....
	.align		4
.L_857:
        /*0028*/ 	.word	index@(__assertfail)


	//----- nvinfo : EIATTR_ANNOTATIONS
	.align		4
.L_858:
        /*002c*/ 	.byte	0x04, 0x55
        /*002e*/ 	.short	(.L_860 - .L_859)


	//   ....[0]....
.L_859:
        /* <DEDUP_REMOVED lines=36> */


	//----- nvinfo : EIATTR_MERCURY_ISA_VERSION
	.align		4
.L_860:
        /*0260*/ 	.byte	0x03, 0x5f
        /*0262*/ 	.short	0x0101


	//----- nvinfo : EIATTR_INT_WARP_WIDE_INSTR_OFFSETS
	.align		4
        /*0264*/ 	.byte	0x04, 0x31
        /*0266*/ 	.short	(.L_862 - .L_861)


	//   ....[0]....
.L_861:
        /*0268*/ 	.word	0x00000180


	//   ....[1]....
        /*026c*/ 	.word	0x00000240


	//----- nvinfo : EIATTR_COOP_GROUP_MASK_REGIDS
	.align		4
.L_862:
        /*0270*/ 	.byte	0x04, 0x29
        /*0272*/ 	.short	(.L_864 - .L_863)


	//   ....[0]....
.L_863:
        /*0274*/ 	.word	0xffffffff


	//   ....[1]....
        /*0278*/ 	.word	0xffffffff


	//   ....[2]....
        /*027c*/ 	.word	0xffffffff


	//   ....[3]....
        /*0280*/ 	.word	0xffffffff


	//   ....[4]....
        /*0284*/ 	.word	0xffffffff


	//   ....[5]....
        /*0288*/ 	.word	0xffffffff


	//   ....[6]....
        /*028c*/ 	.word	0xffffffff


	//   ....[7]....
        /*0290*/ 	.word	0xffffffff


	//   ....[8]....
        /*0294*/ 	.word	0xffffffff


	//   ....[9]....
        /*0298*/ 	.word	0xffffffff


	//   ....[10]....
        /*029c*/ 	.word	0xffffffff


	//   ....[11]....
        /*02a0*/ 	.word	0xffffffff


	//   ....[12]....
        /*02a4*/ 	.word	0xffffffff


	//   ....[13]....
        /*02a8*/ 	.word	0xffffffff


	//   ....[14]....
        /*02ac*/ 	.word	0xffffffff


	//   ....[15]....
        /*02b0*/ 	.word	0xffffffff


	//   ....[16]....
        /*02b4*/ 	.word	0xffffffff


	//   ....[17]....
        /*02b8*/ 	.word	0xffffffff


	//   ....[18]....
        /*02bc*/ 	.word	0xffffffff


	//   ....[19]....
        /*02c0*/ 	.word	0xffffffff


	//   ....[20]....
        /*02c4*/ 	.word	0xffffffff


	//   ....[21]....
        /*02c8*/ 	.word	0xffffffff


	//   ....[22]....
        /*02cc*/ 	.word	0xffffffff


	//   ....[23]....
        /*02d0*/ 	.word	0xffffffff


	//   ....[24]....
        /*02d4*/ 	.word	0xffffffff


	//   ....[25]....
        /*02d8*/ 	.word	0xffffffff


	//   ....[26]....
        /*02dc*/ 	.word	0xffffffff


	//   ....[27]....
        /*02e0*/ 	.word	0xffffffff


	//   ....[28]....
        /*02e4*/ 	.word	0xffffffff


	//   ....[29]....
        /*02e8*/ 	.word	0xffffffff


	//   ....[30]....
        /*02ec*/ 	.word	0xffffffff


	//   ....[31]....
        /*02f0*/ 	.word	0xffffffff


	//   ....[32]....
        /*02f4*/ 	.word	0xffffffff


	//   ....[33]....
        /*02f8*/ 	.word	0xffffffff


	//   ....[34]....
        /*02fc*/ 	.word	0xffffffff


	//   ....[35]....
        /*0300*/ 	.word	0xffffffff


	//   ....[36]....
        /*0304*/ 	.word	0xffffffff


	//   ....[37]....
        /*0308*/ 	.word	0xffffffff


	//   ....[38]....
        /*030c*/ 	.word	0xffffffff


	//   ....[39]....
        /*0310*/ 	.word	0xffffffff


	//   ....[40]....
        /*0314*/ 	.word	0xffffffff


	//   ....[41]....
        /*0318*/ 	.word	0xffffffff


	//   ....[42]....
        /*031c*/ 	.word	0xffffffff


	//   ....[43]....
        /*0320*/ 	.word	0xffffffff


	//   ....[44]....
        /*0324*/ 	.word	0xffffffff


	//   ....[45]....
        /*0328*/ 	.word	0xffffffff


	//   ....[46]....
        /*032c*/ 	.word	0xffffffff


	//   ....[47]....
        /*0330*/ 	.word	0xffffffff


	//   ....[48]....
        /*0334*/ 	.word	0xffffffff


	//   ....[49]....
        /*0338*/ 	.word	0xffffffff


	//   ....[50]....
        /*033c*/ 	.word	0xffffffff


	//   ....[51]....
        /*0340*/ 	.word	0xffffffff


	//   ....[52]....
        /*0344*/ 	.word	0xffffffff


	//   ....[53]....
        /*0348*/ 	.word	0xffffffff


	//   ....[54]....
        /*034c*/ 	.word	0xffffffff


	//   ....[55]....
        /*0350*/ 	.word	0xffffffff


	//   ....[56]....
        /*0354*/ 	.word	0xffffffff


	//   ....[57]....
        /*0358*/ 	.word	0xffffffff


	//   ....[58]....
        /*035c*/ 	.word	0xffffffff


	//   ....[59]....
        /*0360*/ 	.word	0xffffffff


	//   ....[60]....
        /*0364*/ 	.word	0xffffffff


	//   ....[61]....
        /*0368*/ 	.word	0xffffffff


	//   ....[62]....
        /*036c*/ 	.word	0xffffffff


	//   ....[63]....
        /*0370*/ 	.word	0xffffffff


	//   ....[64]....
        /*0374*/ 	.word	0xffffffff


	//   ....[65]....
        /*0378*/ 	.word	0xffffffff


	//   ....[66]....
        /*037c*/ 	.word	0xffffffff


	//   ....[67]....
        /*0380*/ 	.word	0xffffffff


	//   ....[68]....
        /*0384*/ 	.word	0xffffffff


	//   ....[69]....
        /*0388*/ 	.word	0xffffffff


	//   ....[70]....
        /*038c*/ 	.word	0xffffffff


	//   ....[71]....
        /*0390*/ 	.word	0xffffffff


	//   ....[72]....
        /*0394*/ 	.word	0xffffffff


	//   ....[73]....
        /*0398*/ 	.word	0xffffffff


	//   ....[74]....
        /*039c*/ 	.word	0xffffffff


	//   ....[75]....
        /*03a0*/ 	.word	0xffffffff


	//   ....[76]....
        /*03a4*/ 	.word	0xffffffff


	//   ....[77]....
        /*03a8*/ 	.word	0xffffffff


	//   ....[78]....
        /*03ac*/ 	.word	0xffffffff


	//   ....[79]....
        /*03b0*/ 	.word	0xffffffff


	//   ....[80]....
        /*03b4*/ 	.word	0xffffffff


	//   ....[81]....
        /*03b8*/ 	.word	0xffffffff


	//   ....[82]....
        /*03bc*/ 	.word	0xffffffff


	//   ....[83]....
        /*03c0*/ 	.word	0xffffffff


	//   ....[84]....
        /*03c4*/ 	.word	0xffffffff


	//   ....[85]....
        /*03c8*/ 	.word	0xffffffff


	//   ....[86]....
        /*03cc*/ 	.word	0xffffffff


	//   ....[87]....
        /*03d0*/ 	.word	0xffffffff


	//   ....[88]....
        /*03d4*/ 	.word	0xffffffff


	//   ....[89]....
        /*03d8*/ 	.word	0xffffffff


	//   ....[90]....
        /*03dc*/ 	.word	0xffffffff


	//   ....[91]....
        /*03e0*/ 	.word	0xffffffff


	//   ....[92]....
        /*03e4*/ 	.word	0xffffffff


	//   ....[93]....
        /*03e8*/ 	.word	0xffffffff


	//   ....[94]....
        /*03ec*/ 	.word	0xffffffff


	//   ....[95]....
        /*03f0*/ 	.word	0xffffffff


	//   ....[96]....
        /*03f4*/ 	.word	0xffffffff


	//   ....[97]....
        /*03f8*/ 	.word	0xffffffff


	//   ....[98]....
        /*03fc*/ 	.word	0xffffffff


	//   ....[99]....
        /*0400*/ 	.word	0xffffffff


	//   ....[100]....
        /*0404*/ 	.word	0xffffffff


	//   ....[101]....
        /*0408*/ 	.word	0xffffffff


	//   ....[102]....
        /*040c*/ 	.word	0xffffffff


	//   ....[103]....
        /*0410*/ 	.word	0x0500000f


	//----- nvinfo : EIATTR_COOP_GROUP_INSTR_OFFSETS
	.align		4
.L_864:
        /*0414*/ 	.byte	0x04, 0x28
        /*0416*/ 	.short	(.L_866 - .L_865)


	//   ....[0]....
.L_865:
        /*0418*/ 	.word	0x00000060


	//   ....[1]....
        /*041c*/ 	.word	0x00000190


	//   ....[2]....
        /*0420*/ 	.word	0x00000220


	//   ....[3]....
        /*0424*/ 	.word	0x000003a0


	//   ....[4]....
        /*0428*/ 	.word	0x00000610


	//   ....[5]....
        /*042c*/ 	.word	0x00001110


	//   ....[6]....
        /*0430*/ 	.word	0x00002500


	//   ....[7]....
        /*0434*/ 	.word	0x000027a0


	//   ....[8]....
        /*0438*/ 	.word	0x00002820


	//   ....[9]....
        /*043c*/ 	.word	0x00002850


	//   ....[10]....
        /*0440*/ 	.word	0x00002fb0


	//   ....[11]....
        /*0444*/ 	.word	0x00003000


	//   ....[12]....
        /*0448*/ 	.word	0x00003070


	//   ....[13]....
        /*044c*/ 	.word	0x000030a0


	//   ....[14]....
        /*0450*/ 	.word	0x000030d0


	//   ....[15]....
        /*0454*/ 	.word	0x000030f0


	//   ....[16]....
        /*0458*/ 	.word	0x00003210


	//   ....[17]....
        /*045c*/ 	.word	0x00003230


	//   ....[18]....
        /*0460*/ 	.word	0x00003240


	//   ....[19]....
        /*0464*/ 	.word	0x00003280


	//   ....[20]....
        /*0468*/ 	.word	0x00003350


	//   ....[21]....
        /*046c*/ 	.word	0x00003370


	//   ....[22]....
        /*0470*/ 	.word	0x000033f0


	//   ....[23]....
        /*0474*/ 	.word	0x00003400


	//   ....[24]....
        /*0478*/ 	.word	0x00003420


	//   ....[25]....
        /*047c*/ 	.word	0x00003490


	//   ....[26]....
        /*0480*/ 	.word	0x000034b0


	//   ....[27]....
        /*0484*/ 	.word	0x000034f0


	//   ....[28]....
        /*0488*/ 	.word	0x00003520


	//   ....[29]....
        /*048c*/ 	.word	0x00003560


	//   ....[30]....
        /*0490*/ 	.word	0x000035f0


	//   ....[31]....
        /*0494*/ 	.word	0x00003630


	//   ....[32]....
        /*0498*/ 	.word	0x00003680


	//   ....[33]....
        /*049c*/ 	.word	0x00003690


	//   ....[34]....
        /*04a0*/ 	.word	0x000036f0


	//   ....[35]....
        /*04a4*/ 	.word	0x00003730


	//   ....[36]....
        /*04a8*/ 	.word	0x00003830


	//   ....[37]....
        /*04ac*/ 	.word	0x00003850


	//   ....[38]....
        /*04b0*/ 	.word	0x00003ad0


	//   ....[39]....
        /*04b4*/ 	.word	0x00003af0


	//   ....[40]....
        /*04b8*/ 	.word	0x00003b20


	//   ....[41]....
        /*04bc*/ 	.word	0x00003b90


	//   ....[42]....
        /*04c0*/ 	.word	0x00003bc0


	//   ....[43]....
        /*04c4*/ 	.word	0x00003bd0


	//   ....[44]....
        /*04c8*/ 	.word	0x00003c00


	//   ....[45]....
        /*04cc*/ 	.word	0x00003c10


	//   ....[46]....
        /*04d0*/ 	.word	0x00003ea0


	//   ....[47]....
        /*04d4*/ 	.word	0x00003eb0


	//   ....[48]....
        /*04d8*/ 	.word	0x00003ed0


	//   ....[49]....
        /*04dc*/ 	.word	0x00003ee0


	//   ....[50]....
        /*04e0*/ 	.word	0x00003ef0


	//   ....[51]....
        /*04e4*/ 	.word	0x00003f00


	//   ....[52]....
        /*04e8*/ 	.word	0x00003f10


	//   ....[53]....
        /*04ec*/ 	.word	0x00003f20


	//   ....[54]....
        /*04f0*/ 	.word	0x00006730


	//   ....[55]....
        /*04f4*/ 	.word	0x00006740


	//   ....[56]....
        /*04f8*/ 	.word	0x00006750


	//   ....[57]....
        /*04fc*/ 	.word	0x00006760


	//   ....[58]....
        /*0500*/ 	.word	0x00006770


	//   ....[59]....
        /*0504*/ 	.word	0x00006780


	//   ....[60]....
        /*0508*/ 	.word	0x00006790


	//   ....[61]....
        /*050c*/ 	.word	0x000067a0


	//   ....[62]....
        /*0510*/ 	.word	0x000067b0


	//   ....[63]....
        /*0514*/ 	.word	0x000067c0


	//   ....[64]....
        /*0518*/ 	.word	0x000067d0


	//   ....[65]....
        /*051c*/ 	.word	0x000067e0


	//   ....[66]....
        /*0520*/ 	.word	0x000068f0


	//   ....[67]....
        /*0524*/ 	.word	0x00006940


	//   ....[68]....
        /*0528*/ 	.word	0x00006980


	//   ....[69]....
        /*052c*/ 	.word	0x000069c0


	//   ....[70]....
        /*0530*/ 	.word	0x00006a00


	//   ....[71]....
        /*0534*/ 	.word	0x00006a40


	//   ....[72]....
        /*0538*/ 	.word	0x00006a80


	//   ....[73]....
        /*053c*/ 	.word	0x00006c70


	//   ....[74]....
        /*0540*/ 	.word	0x00006e00


	//   ....[75]....
        /*0544*/ 	.word	0x000071a0


	//   ....[76]....
        /*0548*/ 	.word	0x000072d0


	//   ....[77]....
        /*054c*/ 	.word	0x00007360


	//   ....[78]....
        /*0550*/ 	.word	0x000075a0


	//   ....[79]....
        /*0554*/ 	.word	0x000075c0


	//   ....[80]....
        /*0558*/ 	.word	0x000075d0


	//   ....[81]....
        /*055c*/ 	.word	0x000075f0


	//   ....[82]....
        /*0560*/ 	.word	0x00007600


	//   ....[83]....
        /*0564*/ 	.word	0x00007620


	//   ....[84]....
        /*0568*/ 	.word	0x00007990


	//   ....[85]....
        /*056c*/ 	.word	0x000079d0


	//   ....[86]....
        /*0570*/ 	.word	0x00007e90


	//   ....[87]....
        /*0574*/ 	.word	0x00007eb0


	//   ....[88]....
        /*0578*/ 	.word	0x00007ee0


	//   ....[89]....
        /*057c*/ 	.word	0x00007ef0


	//   ....[90]....
        /*0580*/ 	.word	0x00008050


	//   ....[91]....
        /*0584*/ 	.word	0x00008080


	//   ....[92]....
        /*0588*/ 	.word	0x000080e0


	//   ....[93]....
        /*058c*/ 	.word	0x000081b0


	//   ....[94]....
        /*0590*/ 	.word	0x000081f0


	//   ....[95]....
        /*0594*/ 	.word	0x00008230


	//   ....[96]....
        /*0598*/ 	.word	0x00008250


	//   ....[97]....
        /*059c*/ 	.word	0x00008260


	//   ....[98]....
        /*05a0*/ 	.word	0x00008280


	//   ....[99]....
        /*05a4*/ 	.word	0x000082b0


	//   ....[100]....
        /*05a8*/ 	.word	0x000082c0


	//   ....[101]....
        /*05ac*/ 	.word	0x000082d0


	//   ....[102]....
        /*05b0*/ 	.word	0x0000a5f0


	//   ....[103]....
        /*05b4*/ 	.word	0x0000d3d0


	//----- nvinfo : EIATTR_REG_RECONFIG
	.align		4
.L_866:
        /*05b8*/ 	.byte	0x01, 0x54
	.zero		2


	//----- nvinfo : EIATTR_SYSCALL_OFFSETS
	.align		4
        /*05bc*/ 	.byte	0x04, 0x46
        /*05be*/ 	.short	(.L_868 - .L_867)


	//   ....[0]....
.L_867:
        /*05c0*/ 	.word	0x00000d70


	//   ....[1]....
        /*05c4*/ 	.word	0x00000e60


	//   ....[2]....
        /*05c8*/ 	.word	0x00000fc0


	//   ....[3]....
        /*05cc*/ 	.word	0x000010b0


	//----- nvinfo : EIATTR_MBARRIER_INSTR_OFFSETS
	.align		4
.L_868:
        /*05d0*/ 	.byte	0x04, 0x39
        /*05d2*/ 	.short	(.L_870 - .L_869)


	//   ....[0]....
.L_869:
        /*05d4*/ 	.word	0x00000260
        /*05d8*/ 	.word	0x000000ff
        /*05dc*/ 	.word	0x00026800
        /*05e0*/ 	.short	0x0100
        /*05e2*/ 	.byte	0x06
	.zero		1


	//   ....[1]....
        /*05e4*/ 	.word	0x00000350
        /*05e8*/ 	.word	0x000000ff
        /*05ec*/ 	.word	0x00026810
        /*05f0*/ 	.short	0x0100
        /*05f2*/ 	.byte	0x08
	.zero		1


	//   ....[2]....
        /*05f4*/ 	.word	0x00000360
        /*05f8*/ 	.word	0x000000ff
        /*05fc*/ 	.word	0x00026820
        /*0600*/ 	.short	0x0100
        /*0602*/ 	.byte	0x08
	.zero		1


	//   ....[3]....
        /*0604*/ 	.word	0x00000370
        /*0608*/ 	.word	0x000000ff
        /*060c*/ 	.word	0x00026818
        /*0610*/ 	.short	0x0100
        /*0612*/ 	.byte	0x08
	.zero		1


	//   ....[4]....
        /*0614*/ 	.word	0x00000380
        /*0618*/ 	.word	0x000000ff
        /*061c*/ 	.word	0x00026828
        /*0620*/ 	.short	0x0100
        /*0622*/ 	.byte	0x08
	.zero		1


	//   ....[5]....
        /*0624*/ 	.word	0x000004b0
        /*0628*/ 	.word	0x000000ff
        /*062c*/ 	.word	0x00026830
        /*0630*/ 	.short	0x0100
        /*0632*/ 	.byte	0x08
	.zero		1


	//   ....[6]....
        /*0634*/ 	.word	0x000004c0
        /*0638*/ 	.word	0x000000ff
        /*063c*/ 	.word	0x00026840
        /*0640*/ 	.short	0x0100
        /*0642*/ 	.byte	0x08
	.zero		1


	//   ....[7]....
        /*0644*/ 	.word	0x000004d0
        /*0648*/ 	.word	0x000000ff
        /*064c*/ 	.word	0x00026838
        /*0650*/ 	.short	0x0100
        /*0652*/ 	.byte	0x08
	.zero		1


	//   ....[8]....
        /*0654*/ 	.word	0x000004e0
        /*0658*/ 	.word	0x000000ff
        /*065c*/ 	.word	0x00026848
        /*0660*/ 	.short	0x0100
        /*0662*/ 	.byte	0x08
	.zero		1


	//   ....[9]....
        /*0664*/ 	.word	0x00001170
        /*0668*/ 	.word	0x00000011
        /*066c*/ 	.word	0x00026800
        /*0670*/ 	.short	0x010a
        /*0672*/ 	.byte	0x3f
	.zero		1


	//   ....[10]....
        /*0674*/ 	.word	0x000011a0
        /*0678*/ 	.word	0x00000011
        /*067c*/ 	.word	0x00026800
        /*0680*/ 	.short	0x010a
        /*0682*/ 	.byte	0x3f
	.zero		1


	//   ....[11]....
        /*0684*/ 	.word	0x00001c60
        /*0688*/ 	.word	0x00000006
        /*068c*/ 	.word	0x00026810
        /*0690*/ 	.short	0x010a
        /*0692*/ 	.byte	0x3f
	.zero		1


	//   ....[12]....
        /*0694*/ 	.word	0x00001cd0
        /*0698*/ 	.word	0x00000006
        /*069c*/ 	.word	0x00026810
        /*06a0*/ 	.short	0x010a
        /*06a2*/ 	.byte	0x3f
	.zero		1


	//   ....[13]....
        /*06a4*/ 	.word	0x00002090
        /*06a8*/ 	.word	0x00000006
        /*06ac*/ 	.word	0x00026830
        /*06b0*/ 	.short	0x010a
        /*06b2*/ 	.byte	0x3f
	.zero		1


	//   ....[14]....
        /*06b4*/ 	.word	0x00002110
        /*06b8*/ 	.word	0x00000006
        /*06bc*/ 	.word	0x00026830
        /*06c0*/ 	.short	0x010a
        /*06c2*/ 	.byte	0x3f
	.zero		1


	//   ....[15]....
        /*06c4*/ 	.word	0x00005650
        /*06c8*/ 	.word	0x00000007
        /*06cc*/ 	.word	0x00000000
        /*06d0*/ 	.short	0x0101
        /*06d2*/ 	.byte	0x3f
	.zero		1


	//   ....[16]....
        /*06d4*/ 	.word	0x000059e0
        /*06d8*/ 	.word	0x00000006
        /*06dc*/ 	.word	0x00000000
        /*06e0*/ 	.short	0x0101
        /*06e2*/ 	.byte	0x3f
	.zero		1


	//   ....[17]....
        /*06e4*/ 	.word	0x00006110
        /*06e8*/ 	.word	0x00000006
        /*06ec*/ 	.word	0x00026810
        /*06f0*/ 	.short	0x010a
        /*06f2*/ 	.byte	0x3f
	.zero		1


	//   ....[18]....
        /*06f4*/ 	.word	0x00006190
        /*06f8*/ 	.word	0x00000006
        /*06fc*/ 	.word	0x00026810
        /*0700*/ 	.short	0x010a
        /*0702*/ 	.byte	0x3f
	.zero		1


	//   ....[19]....
        /*0704*/ 	.word	0x00006510
        /*0708*/ 	.word	0x00000006
        /*070c*/ 	.word	0x00026830
        /*0710*/ 	.short	0x010a
        /*0712*/ 	.byte	0x3f
	.zero		1


	//   ....[20]....
        /*0714*/ 	.word	0x000065a0
        /*0718*/ 	.word	0x00000006
        /*071c*/ 	.word	0x00026830
        /*0720*/ 	.short	0x010a
        /*0722*/ 	.byte	0x3f
	.zero		1


	//   ....[21]....
        /*0724*/ 	.word	0x00009800
        /*0728*/ 	.word	0x00000005
        /*072c*/ 	.word	0x00000000
        /*0730*/ 	.short	0x0101
        /*0732*/ 	.byte	0x3f
	.zero		1


	//   ....[22]....
        /*0734*/ 	.word	0x00009bb0
        /*0738*/ 	.word	0x00000006
        /*073c*/ 	.word	0x00000000
        /*0740*/ 	.short	0x0101
        /*0742*/ 	.byte	0x3f
	.zero		1


	//   ....[23]....
        /*0744*/ 	.word	0x0000baa0
        /*0748*/ 	.word	0x00000000
        /*074c*/ 	.word	0x00026820
        /*0750*/ 	.short	0x010a
        /*0752*/ 	.byte	0x3f
	.zero		1


	//   ....[24]....
        /*0754*/ 	.word	0x0000bff0
        /*0758*/ 	.word	0x00000000
        /*075c*/ 	.word	0x00026840
        /*0760*/ 	.short	0x010a
        /*0762*/ 	.byte	0x3f
	.zero		1


	//   ....[25]....
        /*0764*/ 	.word	0x0000c240
        /*0768*/ 	.word	0x00000000
        /*076c*/ 	.word	0x00026828
        /*0770*/ 	.short	0x010a
        /*0772*/ 	.byte	0x3f
	.zero		1


	//   ....[26]....
        /*0774*/ 	.word	0x0000c4b0
        /*0778*/ 	.word	0x00000000
        /*077c*/ 	.word	0x00026848
        /*0780*/ 	.short	0x010a
        /*0782*/ 	.byte	0x3f
	.zero		1


	//   ....[27]....
        /*0784*/ 	.word	0x0000c6b0
        /*0788*/ 	.word	0x00000000
        /*078c*/ 	.word	0x00026820
        /*0790*/ 	.short	0x010a
        /*0792*/ 	.byte	0x3f
	.zero		1


	//   ....[28]....
        /*0794*/ 	.word	0x0000c960
        /*0798*/ 	.word	0x00000000
        /*079c*/ 	.word	0x00026840
        /*07a0*/ 	.short	0x010a
        /*07a2*/ 	.byte	0x3f
	.zero		1


	//   ....[29]....
        /*07a4*/ 	.word	0x0000cb80
        /*07a8*/ 	.word	0x00000000
        /*07ac*/ 	.word	0x00026828
        /*07b0*/ 	.short	0x010a
        /*07b2*/ 	.byte	0x3f
	.zero		1


	//   ....[30]....
        /*07b4*/ 	.word	0x0000ce40
        /*07b8*/ 	.word	0x00000004
        /*07bc*/ 	.word	0x00026840
        /*07c0*/ 	.short	0x010a
        /*07c2*/ 	.byte	0x3f
	.zero		1


	//   ....[31]....
        /*07c4*/ 	.word	0x0000d250
        /*07c8*/ 	.word	0x00000007
        /*07cc*/ 	.word	0x00000000
        /*07d0*/ 	.short	0x010a
        /*07d2*/ 	.byte	0x3f
	.zero		1


	//   ....[32]....
        /*07d4*/ 	.word	0x0000d2a0
        /*07d8*/ 	.word	0x00000003
        /*07dc*/ 	.word	0x00000000
        /*07e0*/ 	.short	0x010a
        /*07e2*/ 	.byte	0x3f
	.zero		1


	//   ....[33]....
        /*07e4*/ 	.word	0x0000d300
        /*07e8*/ 	.word	0x00000005
        /*07ec*/ 	.word	0x00000000
        /*07f0*/ 	.short	0x010a
        /*07f2*/ 	.byte	0x3f
	.zero		1


	//   ....[34]....
        /*07f4*/ 	.word	0x0000d330
        /*07f8*/ 	.word	0x00000003
        /*07fc*/ 	.word	0x00000000
        /*0800*/ 	.short	0x010a
        /*0802*/ 	.byte	0x3f
	.zero		1


	//   ....[35]....
        /*0804*/ 	.word	0x0000d400
        /*0808*/ 	.word	0x00000011
        /*080c*/ 	.word	0x00026800
        /*0810*/ 	.short	0x010a
        /*0812*/ 	.byte	0x3f
	.zero		1


	//   ....[36]....
        /*0814*/ 	.word	0x0000d450
        /*0818*/ 	.word	0x00000006
        /*081c*/ 	.word	0x00026810
        /*0820*/ 	.short	0x010a
        /*0822*/ 	.byte	0x3f
	.zero		1


	//   ....[37]....
        /*0824*/ 	.word	0x0000d4a0
        /*0828*/ 	.word	0x00000006
        /*082c*/ 	.word	0x00026830
        /*0830*/ 	.short	0x010a
        /*0832*/ 	.byte	0x3f
	.zero		1


	//   ....[38]....
        /*0834*/ 	.word	0x0000d4f0
        /*0838*/ 	.word	0x00000006
        /*083c*/ 	.word	0x00026810
        /*0840*/ 	.short	0x010a
        /*0842*/ 	.byte	0x3f
	.zero		1


	//   ....[39]....
        /*0844*/ 	.word	0x0000d540
        /*0848*/ 	.word	0x00000006
        /*084c*/ 	.word	0x00026830
        /*0850*/ 	.short	0x010a
        /*0852*/ 	.byte	0x3f
	.zero		1


	//   ....[40]....
        /*0854*/ 	.word	0x0000d590
        /*0858*/ 	.word	0x00000000
        /*085c*/ 	.word	0x00026820
        /*0860*/ 	.short	0x010a
        /*0862*/ 	.byte	0x3f
	.zero		1


	//   ....[41]....
        /*0864*/ 	.word	0x0000d5e0
        /*0868*/ 	.word	0x00000000
        /*086c*/ 	.word	0x00026840
        /*0870*/ 	.short	0x010a
        /*0872*/ 	.byte	0x3f
	.zero		1


	//   ....[42]....
        /*0874*/ 	.word	0x0000d630
        /*0878*/ 	.word	0x00000000
        /*087c*/ 	.word	0x00026828
        /*0880*/ 	.short	0x010a
        /*0882*/ 	.byte	0x3f
	.zero		1


	//   ....[43]....
        /*0884*/ 	.word	0x0000d680
        /*0888*/ 	.word	0x00000000
        /*088c*/ 	.word	0x00026848
        /*0890*/ 	.short	0x010a
        /*0892*/ 	.byte	0x3f
	.zero		1


	//   ....[44]....
        /*0894*/ 	.word	0x0000d6e0
        /*0898*/ 	.word	0x00000000
        /*089c*/ 	.word	0x00026820
        /*08a0*/ 	.short	0x010a
        /*08a2*/ 	.byte	0x3f
	.zero		1


	//   ....[45]....
        /*08a4*/ 	.word	0x0000d730
        /*08a8*/ 	.word	0x00000000
        /*08ac*/ 	.word	0x00026840
        /*08b0*/ 	.short	0x010a
        /*08b2*/ 	.byte	0x3f
	.zero		1


	//   ....[46]....
        /*08b4*/ 	.word	0x0000d780
        /*08b8*/ 	.word	0x00000000
        /*08bc*/ 	.word	0x00026828
        /*08c0*/ 	.short	0x010a
        /*08c2*/ 	.byte	0x3f
	.zero		1


	//   ....[47]....
        /*08c4*/ 	.word	0x0000d7d0
        /*08c8*/ 	.word	0x00000004
        /*08cc*/ 	.word	0x00026840
        /*08d0*/ 	.short	0x010a
        /*08d2*/ 	.byte	0x3f
	.zero		1


	//   ....[48]....
        /*08d4*/ 	.word	0x0000d8a0
        /*08d8*/ 	.word	0x00000007
        /*08dc*/ 	.word	0x00000000
        /*08e0*/ 	.short	0x010a
        /*08e2*/ 	.byte	0x3f
	.zero		1


	//   ....[49]....
        /*08e4*/ 	.word	0x0000d8f0
        /*08e8*/ 	.word	0x00000003
        /*08ec*/ 	.word	0x00000000
        /*08f0*/ 	.short	0x010a
        /*08f2*/ 	.byte	0x3f
	.zero		1


	//   ....[50]....
        /*08f4*/ 	.word	0x0000d940
        /*08f8*/ 	.word	0x00000005
        /*08fc*/ 	.word	0x00000000
        /*0900*/ 	.short	0x010a
        /*0902*/ 	.byte	0x3f
	.zero		1


	//----- nvinfo : EIATTR_NUM_MBARRIERS
	.align		4
.L_870:
        /*0904*/ 	.byte	0x03, 0x38
        /*0906*/ 	.short	0x0009


	//----- nvinfo : EIATTR_EXIT_INSTR_OFFSETS
	.align		4
        /*0908*/ 	.byte	0x04, 0x1c
        /*090a*/ 	.short	(.L_872 - .L_871)


	//   ....[0]....
.L_871:
        /*090c*/ 	.word	0x0000d380


	//----- nvinfo : EIATTR_MAX_THREADS
	.align		4
.L_872:
        /*0910*/ 	.byte	0x04, 0x05
        /*0912*/ 	.short	(.L_874 - .L_873)
.L_873:
        /*0914*/ 	.word	0x00000180
        /*0918*/ 	.word	0x00000001
        /*091c*/ 	.word	0x00000001


	//----- nvinfo : EIATTR_CRS_STACK_SIZE
	.align		4
.L_874:
        /*0920*/ 	.byte	0x04, 0x1e
        /*0922*/ 	.short	(.L_876 - .L_875)
.L_875:
        /*0924*/ 	.word	0x00000000


	//----- nvinfo : EIATTR_CBANK_PARAM_SIZE
	.align		4
.L_876:
        /*0928*/ 	.byte	0x03, 0x19
        /*092a*/ 	.short	0x0770


	//----- nvinfo : EIATTR_PARAM_CBANK
	.align		4
        /*092c*/ 	.byte	0x04, 0x0a
        /*092e*/ 	.short	(.L_878 - .L_877)
	.align		4
.L_877:
        /*0930*/ 	.word	index@(.nv.constant0._ZN7cutlass13device_kernelIN5flash11enable_sm90INS1_16FlashAttnBwdSm90INS1_25CollectiveMainloopBwdSm90ILi2ELi2ELi2EN4cute5tupleIJNS5_1CILi1EEES8_S8_EEENS6_IJNS7_ILi96EEENS7_ILi128EEENS7_ILi64EEEEEENS_10bfloat16_tEfNS_4arch4Sm90ELb1ELb0ELb1ELb0ELb0ELb1ELb0ELb1ELi2ELi1ELi2ELi2ELb0EEENS1_24CollectiveEpilogueBwdGQAISD_fSG_Li256ELb0ELb0EEENS1_25SingleTileBwdLPTSchedulerILb0ELi128ELb0EEEEEEEEEvNT_6ParamsE)
        /*0934*/ 	.short	0x0210
        /*0936*/ 	.short	0x0770


	//----- nvinfo : EIATTR_SW_WAR
	.align		4
.L_878:
        /*0938*/ 	.byte	0x04, 0x36
        /*093a*/ 	.short	(.L_880 - .L_879)
.L_879:
        /*093c*/ 	.word	0x00000008
.L_880:


//--------------------- .nv.info._ZN7cutlass13device_kernelIN5flash11enable_sm90INS1_16FlashAttnBwdSm90INS1_25CollectiveMainloopBwdSm90ILi2ELi2ELi2EN4cute5tupleIJNS5_1CILi1EEES8_S8_EEENS6_IJNS7_ILi96EEENS7_ILi128EEENS7_ILi64EEEEEENS_10bfloat16_tEfNS_4arch4Sm90ELb1ELb0ELb1ELb0ELb1ELb1ELb0ELb1ELi2ELi1ELi2ELi2ELb0EEENS1_24CollectiveEpilogueBwdGQAISD_fSG_Li256ELb0ELb1EEENS1_25SingleTileBwdLPTSchedulerILb0ELi128ELb1EEEEEEEEEvNT_6ParamsE --------------------------
	.section	.nv.info._ZN7cutlass13device_kernelIN5flash11enable_sm90INS1_16FlashAttnBwdSm90INS1_25CollectiveMainloopBwdSm90ILi2ELi2ELi2EN4cute5tupleIJNS5_1CILi1EEES8_S8_EEENS6_IJNS7_ILi96EEENS7_ILi128EEENS7_ILi64EEEEEENS_10bfloat16_tEfNS_4arch4Sm90ELb1ELb0ELb1ELb0ELb1ELb1ELb0ELb1ELi2ELi1ELi2ELi2ELb0EEENS1_24CollectiveEpilogueBwdGQAISD_fSG_Li256ELb0ELb1EEENS1_25SingleTileBwdLPTSchedulerILb0ELi128ELb1EEEEEEEEEvNT_6ParamsE,"",@"SHT_CUDA_INFO"
	.sectionflags	@""
	.align	4


	//----- nvinfo : EIATTR_CUDA_API_VERSION
	.align		4
        /*0000*/ 	.byte	0x04, 0x37
        /*0002*/ 	.short	(.L_882 - .L_881)
.L_881:
        /*0004*/ 	.word	0x00000082


	//----- nvinfo : EIATTR_KPARAM_INFO
	.align		4
.L_882:
        /*0008*/ 	.byte	0x04, 0x17
        /*000a*/ 	.short	(.L_884 - .L_883)
.L_883:
        /*000c*/ 	.word	0x00000000
        /*0010*/ 	.short	0x0000
        /*0012*/ 	.short	0x0070
        /*0014*/ 	.byte	0x00, 0xf0, 0x01, 0x1c


	//----- nvinfo : EIATTR_SPARSE_MMA_MASK
	.align		4
.L_884:
        /*0018*/ 	.byte	0x03, 0x50
        /*001a*/ 	.short	0x0000


	//----- nvinfo : EIATTR_MAXREG_COUNT
	.align		4
        /*001c*/ 	.byte	0x03, 0x1b
        /*001e*/ 	.short	0x00a8


	//----- nvinfo : EIATTR_NUM_BARRIERS
	.align		4
        /*0020*/ 	.byte	0x02, 0x4c
        /*0022*/ 	.byte	0x10
	.zero		1


	//----- nvinfo : EIATTR_EXTERNS
	.align		4
        /*0024*/ 	.byte	0x04, 0x0f
        /*0026*/ 	.short	(.L_886 - .L_885)


	//   ....[0]....
	.align		4
.L_885:
        /*0028*/ 	.word	index@(__assertfail)


	//----- nvinfo : EIATTR_ANNOTATIONS
	.align		4
.L_886:
        /*002c*/ 	.byte	0x04, 0x55
        /*002e*/ 	.short	(.L_888 - .L_887)


	//   ....[0]....
.L_887:
        /* <DEDUP_REMOVED lines=32> */


	//----- nvinfo : EIATTR_MERCURY_ISA_VERSION
	.align		4
.L_888:
        /*0218*/ 	.byte	0x03, 0x5f
        /*021a*/ 	.short	0x0101


	//----- nvinfo : EIATTR_INT_WARP_WIDE_INSTR_OFFSETS
	.align		4
        /*021c*/ 	.byte	0x04, 0x31
        /*021e*/ 	.short	(.L_890 - .L_889)


	//   ....[0]....
.L_889:
        /*0220*/ 	.word	0x00000180


	//   ....[1]....
        /*0224*/ 	.word	0x00000240


	//   ....[2]....
        /*0228*/ 	.word	0x0000b650


	//   ....[3]....
        /*022c*/ 	.word	0x0000bcc0


	//   ....[4]....
        /*0230*/ 	.word	0x0000c1e0


	//----- nvinfo : EIATTR_COOP_GROUP_MASK_REGIDS
	.align		4
.L_890:
        /*0234*/ 	.byte	0x04, 0x29
        /*0236*/ 	.short	(.L_892 - .L_891)


	//   ....[0]....
.L_891:
        /*0238*/ 	.word	0xffffffff


	//   ....[1]....
        /*023c*/ 	.word	0xffffffff


	//   ....[2]....
        /*0240*/ 	.word	0xffffffff


	//   ....[3]....
        /*0244*/ 	.word	0xffffffff


	//   ....[4]....
        /*0248*/ 	.word	0xffffffff


	//   ....[5]....
        /*024c*/ 	.word	0xffffffff


	//   ....[6]....
        /*0250*/ 	.word	0xffffffff


	//   ....[7]....
        /*0254*/ 	.word	0xffffffff


	//   ....[8]....
        /*0258*/ 	.word	0xffffffff


	//   ....[9]....
        /*025c*/ 	.word	0xffffffff


	//   ....[10]....
        /*0260*/ 	.word	0xffffffff


	//   ....[11]....
        /*0264*/ 	.word	0xffffffff


	//   ....[12]....
        /*0268*/ 	.word	0xffffffff


	//   ....[13]....
        /*026c*/ 	.word	0xffffffff


	//   ....[14]....
        /*0270*/ 	.word	0xffffffff


	//   ....[15]....
        /*0274*/ 	.word	0xffffffff


	//   ....[16]....
        /*0278*/ 	.word	0xffffffff


	//   ....[17]....
        /*027c*/ 	.word	0xffffffff


	//   ....[18]....
        /*0280*/ 	.word	0xffffffff


	//   ....[19]....
        /*0284*/ 	.word	0xffffffff


	//   ....[20]....
        /*0288*/ 	.word	0xffffffff


	//   ....[21]....
        /*028c*/ 	.word	0xffffffff


	//   ....[22]....
        /*0290*/ 	.word	0xffffffff


	//   ....[23]....
        /*0294*/ 	.word	0xffffffff


	//   ....[24]....
        /*0298*/ 	.word	0xffffffff


	//   ....[25]....
        /*029c*/ 	.word	0xffffffff


	//   ....[26]....
        /*02a0*/ 	.word	0xffffffff


	//   ....[27]....
        /*02a4*/ 	.word	0xffffffff


	//   ....[28]....
        /*02a8*/ 	.word	0xffffffff


	//   ....[29]....
        /*02ac*/ 	.word	0xffffffff


	//   ....[30]....
        /*02b0*/ 	.word	0xffffffff


	//   ....[31]....
        /*02b4*/ 	.word	0xffffffff


	//   ....[32]....
        /*02b8*/ 	.word	0xffffffff


	//   ....[33]....
        /*02bc*/ 	.word	0xffffffff


	//   ....[34]....
        /*02c0*/ 	.word	0xffffffff


	//   ....[35]....
        /*02c4*/ 	.word	0xffffffff


	//   ....[36]....
        /*02c8*/ 	.word	0xffffffff


	//   ....[37]....
        /*02cc*/ 	.word	0xffffffff


	//   ....[38]....
        /*02d0*/ 	.word	0xffffffff


	//   ....[39]....
        /*02d4*/ 	.word	0xffffffff


	//   ....[40]....
        /*02d8*/ 	.word	0xffffffff


	//   ....[41]....
        /*02dc*/ 	.word	0xffffffff


	//   ....[42]....
        /*02e0*/ 	.word	0xffffffff


	//   ....[43]....
        /*02e4*/ 	.word	0xffffffff


	//   ....[44]....
        /*02e8*/ 	.word	0xffffffff


	//   ....[45]....
        /*02ec*/ 	.word	0xffffffff


	//   ....[46]....
        /*02f0*/ 	.word	0xffffffff


	//   ....[47]....
        /*02f4*/ 	.word	0xffffffff


	//   ....[48]....
        /*02f8*/ 	.word	0xffffffff


	//   ....[49]....
        /*02fc*/ 	.word	0xffffffff


	//   ....[50]....
        /*0300*/ 	.word	0xffffffff


	//   ....[51]....
        /*0304*/ 	.word	0xffffffff


	//   ....[52]....
        /*0308*/ 	.word	0xffffffff


	//   ....[53]....
        /*030c*/ 	.word	0xffffffff


	//   ....[54]....
        /*0310*/ 	.word	0xffffffff


	//   ....[55]....
        /*0314*/ 	.word	0xffffffff


	//   ....[56]....
        /*0318*/ 	.word	0xffffffff


	//   ....[57]....
        /*031c*/ 	.word	0xffffffff


	//   ....[58]....
        /*0320*/ 	.word	0xffffffff


	//   ....[59]....
        /*0324*/ 	.word	0xffffffff


	//   ....[60]....
        /*0328*/ 	.word	0xffffffff


	//   ....[61]....
        /*032c*/ 	.word	0xffffffff


	//   ....[62]....
        /*0330*/ 	.word	0xffffffff


	//   ....[63]....
        /*0334*/ 	.word	0xffffffff


	//   ....[64]....
        /*0338*/ 	.word	0xffffffff


	//   ....[65]....
        /*033c*/ 	.word	0xffffffff


	//   ....[66]....
        /*0340*/ 	.word	0xffffffff


	//   ....[67]....
        /*0344*/ 	.word	0xffffffff


	//   ....[68]....
        /*0348*/ 	.word	0xffffffff


	//   ....[69]....
        /*034c*/ 	.word	0xffffffff


	//   ....[70]....
        /*0350*/ 	.word	0xffffffff


	//   ....[71]....
        /*0354*/ 	.word	0xffffffff


	//   ....[72]....
        /*0358*/ 	.word	0xffffffff


	//   ....[73]....
        /*035c*/ 	.word	0xffffffff


	//   ....[74]....
        /*0360*/ 	.word	0xffffffff


	//   ....[75]....
        /*0364*/ 	.word	0xffffffff


	//   ....[76]....
        /*0368*/ 	.word	0xffffffff


	//   ....[77]....
        /*036c*/ 	.word	0xffffffff


	//   ....[78]....
        /*0370*/ 	.word	0xffffffff


	//   ....[79]....
        /*0374*/ 	.word	0xffffffff


	//   ....[80]....
        /*0378*/ 	.word	0xffffffff


	//   ....[81]....
        /*037c*/ 	.word	0xffffffff


	//   ....[82]....
        /*0380*/ 	.word	0xffffffff


	//   ....[83]....
        /*0384*/ 	.word	0xffffffff


	//   ....[84]....
        /*0388*/ 	.word	0xffffffff


	//   ....[85]....
        /*038c*/ 	.word	0xffffffff


	//   ....[86]....
        /*0390*/ 	.word	0xffffffff


	//   ....[87]....
        /*0394*/ 	.word	0xffffffff


	//   ....[88]....
        /*0398*/ 	.word	0xffffffff


	//   ....[89]....
        /*039c*/ 	.word	0xffffffff


	//   ....[90]....
        /*03a0*/ 	.word	0xffffffff


	//   ....[91]....
        /*03a4*/ 	.word	0xffffffff


	//   ....[92]....
        /*03a8*/ 	.word	0xffffffff


	//   ....[93]....
        /*03ac*/ 	.word	0xffffffff


	//   ....[94]....
        /*03b0*/ 	.word	0xffffffff


	//   ....[95]....
        /*03b4*/ 	.word	0xffffffff


	//   ....[96]....
        /*03b8*/ 	.word	0xffffffff


	//   ....[97]....
        /*03bc*/ 	.word	0xffffffff


	//   ....[98]....
        /*03c0*/ 	.word	0xffffffff


	//   ....[99]....
        /*03c4*/ 	.word	0xffffffff


	//   ....[100]....
        /*03c8*/ 	.word	0xffffffff


	//   ....[101]....
        /*03cc*/ 	.word	0xffffffff


	//   ....[102]....
        /*03d0*/ 	.word	0xffffffff


	//   ....[103]....
        /*03d4*/ 	.word	0xffffffff


	//   ....[104]....
        /*03d8*/ 	.word	0xffffffff


	//   ....[105]....
        /*03dc*/ 	.word	0xffffffff


	//   ....[106]....
        /*03e0*/ 	.word	0xffffffff


	//   ....[107]....
        /*03e4*/ 	.word	0xffffffff


	//   ....[108]....
        /*03e8*/ 	.word	0xffffffff


	//   ....[109]....
        /*03ec*/ 	.word	0xffffffff


	//   ....[110]....
        /*03f0*/ 	.word	0xffffffff


	//   ....[111]....
        /*03f4*/ 	.word	0xffffffff


	//   ....[112]....
        /*03f8*/ 	.word	0xffffffff


	//   ....[113]....
        /*03fc*/ 	.word	0x0500000f


	//   ....[114]....
        /*0400*/ 	.word	0x0500000f


	//   ....[115]....
        /*0404*/ 	.word	0x0500000f


	//   ....[116]....
        /*0408*/ 	.word	0x0500000f


	//   ....[117]....
        /*040c*/ 	.word	0x0500000f


	//   ....[118]....
        /*0410*/ 	.word	0x0500000f


	//----- nvinfo : EIATTR_COOP_GROUP_INSTR_OFFSETS
	.align		4
.L_892:
        /*0414*/ 	.byte	0x04, 0x28
        /*0416*/ 	.short	(.L_894 - .L_893)


	//   ....[0]....
.L_893:
        /*0418*/ 	.word	0x00000060


	//   ....[1]....
        /*041c*/ 	.word	0x00000190


	//   ....[2]....
        /*0420*/ 	.word	0x00000220


	//   ....[3]....
        /*0424*/ 	.word	0x000003a0


	//   ....[4]....
        /*0428*/ 	.word	0x00000620


	//   ....[5]....
        /*042c*/ 	.word	0x00001100


	//   ....[6]....
        /*0430*/ 	.word	0x000024e0


	//   ....[7]....
        /*0434*/ 	.word	0x00002790


	//   ....[8]....
        /*0438*/ 	.word	0x000027d0


	//   ....[9]....
        /*043c*/ 	.word	0x00002f50


	//   ....[10]....
        /*0440*/ 	.word	0x00002ff0


	//   ....[11]....
        /*0444*/ 	.word	0x00003030


	//   ....[12]....
        /*0448*/ 	.word	0x00003040


	//   ....[13]....
        /*044c*/ 	.word	0x00003130


	//   ....[14]....
        /*0450*/ 	.word	0x00003160


	//   ....[15]....
        /*0454*/ 	.word	0x00003170


	//   ....[16]....
        /*0458*/ 	.word	0x00003190


	//   ....[17]....
        /*045c*/ 	.word	0x000031a0


	//   ....[18]....
        /*0460*/ 	.word	0x000031e0


	//   ....[19]....
        /*0464*/ 	.word	0x00003230


	//   ....[20]....
        /*0468*/ 	.word	0x000032b0


	//   ....[21]....
        /*046c*/ 	.word	0x000032f0


	//   ....[22]....
        /*0470*/ 	.word	0x00003350


	//   ....[23]....
        /*0474*/ 	.word	0x00003380


	//   ....[24]....
        /*0478*/ 	.word	0x000033a0


	//   ....[25]....
        /*047c*/ 	.word	0x00003440


	//   ....[26]....
        /*0480*/ 	.word	0x00003480


	//   ....[27]....
        /*0484*/ 	.word	0x000034b0


	//   ....[28]....
        /*0488*/ 	.word	0x000034d0


	//   ....[29]....
        /*048c*/ 	.word	0x000034f0


	//   ....[30]....
        /*0490*/ 	.word	0x00003540


	//   ....[31]....
        /*0494*/ 	.word	0x000035c0


	//   ....[32]....
        /*0498*/ 	.word	0x00003630


	//   ....[33]....
        /*049c*/ 	.word	0x00003660


	//   ....[34]....
        /*04a0*/ 	.word	0x00003690


	//   ....[35]....
        /*04a4*/ 	.word	0x000036c0


	//   ....[36]....
        /*04a8*/ 	.word	0x000037d0


	//   ....[37]....
        /*04ac*/ 	.word	0x00003800


	//   ....[38]....
        /*04b0*/ 	.word	0x00003a60


	//   ....[39]....
        /*04b4*/ 	.word	0x00003aa0


	//   ....[40]....
        /*04b8*/ 	.word	0x00003ac0


	//   ....[41]....
        /*04bc*/ 	.word	0x00003b30


	//   ....[42]....
        /*04c0*/ 	.word	0x00003b60


	//   ....[43]....
        /*04c4*/ 	.word	0x00003b70


	//   ....[44]....
        /*04c8*/ 	.word	0x00003ba0


	//   ....[45]....
        /*04cc*/ 	.word	0x00003bb0


	//   ....[46]....
        /*04d0*/ 	.word	0x00003e30


	//   ....[47]....
        /*04d4*/ 	.word	0x00003e50


	//   ....[48]....
        /*04d8*/ 	.word	0x00003e80


	//   ....[49]....
        /*04dc*/ 	.word	0x00003eb0


	//   ....[50]....
        /*04e0*/ 	.word	0x00003ed0


	//   ....[51]....
        /*04e4*/ 	.word	0x00003ee0


	//   ....[52]....
        /*04e8*/ 	.word	0x00003ef0


	//   ....[53]....
        /*04ec*/ 	.word	0x00003f20


	//   ....[54]....
        /*04f0*/ 	.word	0x00006720


	//   ....[55]....
        /*04f4*/ 	.word	0x00006730


	//   ....[56]....
        /*04f8*/ 	.word	0x00006740


	//   ....[57]....
        /*04fc*/ 	.word	0x00006750


	//   ....[58]....
        /*0500*/ 	.word	0x00006760


	//   ....[59]....
        /*0504*/ 	.word	0x00006770


	//   ....[60]....
        /*0508*/ 	.word	0x00006780


	//   ....[61]....
        /*050c*/ 	.word	0x00006790


	//   ....[62]....
        /*0510*/ 	.word	0x000067a0


	//   ....[63]....
        /*0514*/ 	.word	0x000067b0


	//   ....[64]....
        /*0518*/ 	.word	0x000068a0


	//   ....[65]....
        /*051c*/ 	.word	0x00006940


	//   ....[66]....
        /*0520*/ 	.word	0x000069a0


	//   ....[67]....
        /*0524*/ 	.word	0x000069e0


	//   ....[68]....
        /*0528*/ 	.word	0x00006a20


	//   ....[69]....
        /*052c*/ 	.word	0x00006a60


	//   ....[70]....
        /*0530*/ 	.word	0x00006ae0


	//   ....[71]....
        /*0534*/ 	.word	0x00006c60


	//   ....[72]....
        /*0538*/ 	.word	0x00006c80


	//   ....[73]....
        /*053c*/ 	.word	0x00006ca0


	//   ....[74]....
        /*0540*/ 	.word	0x000071f0


	//   ....[75]....
        /*0544*/ 	.word	0x000072a0


	//   ....[76]....
        /*0548*/ 	.word	0x00007340


	//   ....[77]....
        /*054c*/ 	.word	0x000073a0


	//   ....[78]....
        /*0550*/ 	.word	0x00007580


	//   ....[79]....
        /*0554*/ 	.word	0x000075a0


	//   ....[80]....
        /*0558*/ 	.word	0x000075b0


	//   ....[81]....
        /*055c*/ 	.word	0x000075d0


	//   ....[82]....
        /*0560*/ 	.word	0x000075e0


	//   ....[83]....
        /*0564*/ 	.word	0x00007600


	//   ....[84]....
        /*0568*/ 	.word	0x000079e0


	//   ....[85]....
        /*056c*/ 	.word	0x00007a20


	//   ....[86]....
        /*0570*/ 	.word	0x00007f20


	//   ....[87]....
        /*0574*/ 	.word	0x00007f70


	//   ....[88]....
        /*0578*/ 	.word	0x00007f90


	//   ....[89]....
        /*057c*/ 	.word	0x00007fc0


	//   ....[90]....
        /*0580*/ 	.word	0x00007fd0


	//   ....[91]....
        /*0584*/ 	.word	0x00007ff0


	//   ....[92]....
        /*0588*/ 	.word	0x00008030


	//   ....[93]....
        /*058c*/ 	.word	0x00008070


	//   ....[94]....
        /*0590*/ 	.word	0x000080f0


	//   ....[95]....
        /*0594*/ 	.word	0x00008130


	//   ....[96]....
        /*0598*/ 	.word	0x00008190


	//   ....[97]....
        /*059c*/ 	.word	0x00008200


	//   ....[98]....
        /*05a0*/ 	.word	0x000082f0


	//   ....[99]....
        /*05a4*/ 	.word	0x00008330


	//   ....[100]....
        /*05a8*/ 	.word	0x00008370


	//   ....[101]....
        /*05ac*/ 	.word	0x000083a0


	//   ....[102]....
        /*05b0*/ 	.word	0x0000a3e0


	//   ....[103]....
        /*05b4*/ 	.word	0x0000a580


	//   ....[104]....
        /*05b8*/ 	.word	0x0000a7d0


	//   ....[105]....
        /*05bc*/ 	.word	0x0000a970


	//   ....[106]....
        /*05c0*/ 	.word	0x0000aa80


	//   ....[107]....
        /*05c4*/ 	.word	0x0000b250


	//   ....[108]....
        /*05c8*/ 	.word	0x0000b580


	//   ....[109]....
        /*05cc*/ 	.word	0x0000b940


	//   ....[110]....
        /*05d0*/ 	.word	0x0000bbf0


	//   ....[111]....
        /*05d4*/ 	.word	0x0000bea0


	//   ....[112]....
        /*05d8*/ 	.word	0x0000c110


	//   ....[113]....
        /*05dc*/ 	.word	0x0000e260


	//   ....[114]....
        /*05e0*/ 	.word	0x0000e450


	//   ....[115]....
        /*05e4*/ 	.word	0x0000e4c0


	//   ....[116]....
        /*05e8*/ 	.word	0x0000e530


	//   ....[117]....
        /*05ec*/ 	.word	0x0000e5a0


	//   ....[118]....
        /*05f0*/ 	.word	0x0000e610


	//----- nvinfo : EIATTR_REG_RECONFIG
	.align		4
.L_894:
        /*05f4*/ 	.byte	0x01, 0x54
	.zero		2


	//----- nvinfo : EIATTR_SYSCALL_OFFSETS
	.align		4
        /*05f8*/ 	.byte	0x04, 0x46
        /*05fa*/ 	.short	(.L_896 - .L_895)


	//   ....[0]....
.L_895:
        /*05fc*/ 	.word	0x00000d60


	//   ....[1]....
        /*0600*/ 	.word	0x00000e50


	//   ....[2]....
        /*0604*/ 	.word	0x00000fb0


	//   ....[3]....
        /*0608*/ 	.word	0x000010a0


	//----- nvinfo : EIATTR_MBARRIER_INSTR_OFFSETS
	.align		4
.L_896:
        /*060c*/ 	.byte	0x04, 0x39
        /*060e*/ 	.short	(.L_898 - .L_897)


	//   ....[0]....
.L_897:
        /*0610*/ 	.word	0x00000260
        /*0614*/ 	.word	0x000000ff
        /*0618*/ 	.word	0x00026800
        /*061c*/ 	.short	0x0100
        /*061e*/ 	.byte	0x06
	.zero		1


	//   ....[1]....
        /*0620*/ 	.word	0x00000350
        /*0624*/ 	.word	0x000000ff
        /*0628*/ 	.word	0x00026810
        /*062c*/ 	.short	0x0100
        /*062e*/ 	.byte	0x08
	.zero		1


	//   ....[2]....
        /*0630*/ 	.word	0x00000360
        /*0634*/ 	.word	0x000000ff
        /*0638*/ 	.word	0x00026820
        /*063c*/ 	.short	0x0100
        /*063e*/ 	.byte	0x08
	.zero		1


	//   ....[3]....
        /*0640*/ 	.word	0x00000370
        /*0644*/ 	.word	0x000000ff
        /*0648*/ 	.word	0x00026818
        /*064c*/ 	.short	0x0100
        /*064e*/ 	.byte	0x08
	.zero		1


	//   ....[4]....
        /*0650*/ 	.word	0x00000380
        /*0654*/ 	.word	0x000000ff
        /*0658*/ 	.word	0x00026828
        /*065c*/ 	.short	0x0100
        /*065e*/ 	.byte	0x08
	.zero		1


	//   ....[5]....
        /*0660*/ 	.word	0x000004b0
        /*0664*/ 	.word	0x000000ff
        /*0668*/ 	.word	0x00026830
        /*066c*/ 	.short	0x0100
        /*066e*/ 	.byte	0x08
	.zero		1


	//   ....[6]....
        /*0670*/ 	.word	0x000004c0
        /*0674*/ 	.word	0x000000ff
        /*0678*/ 	.word	0x00026840
        /*067c*/ 	.short	0x0100
        /*067e*/ 	.byte	0x08
	.zero		1


	//   ....[7]....
        /*0680*/ 	.word	0x000004d0
        /*0684*/ 	.word	0x000000ff
        /*0688*/ 	.word	0x00026838
        /*068c*/ 	.short	0x0100
        /*068e*/ 	.byte	0x08
	.zero		1


	//   ....[8]....
        /*0690*/ 	.word	0x000004e0
        /*0694*/ 	.word	0x000000ff
        /*0698*/ 	.word	0x00026848
        /*069c*/ 	.short	0x0100
        /*069e*/ 	.byte	0x08
	.zero		1


	//   ....[9]....
        /*06a0*/ 	.word	0x00001160
        /*06a4*/ 	.word	0x00000011
        /*06a8*/ 	.word	0x00026800
        /*06ac*/ 	.short	0x010a
        /*06ae*/ 	.byte	0x3f
	.zero		1


	//   ....[10]....
        /*06b0*/ 	.word	0x00001190
        /*06b4*/ 	.word	0x00000011
        /*06b8*/ 	.word	0x00026800
        /*06bc*/ 	.short	0x010a
        /*06be*/ 	.byte	0x3f
	.zero		1


	//   ....[11]....
        /*06c0*/ 	.word	0x00001c40
        /*06c4*/ 	.word	0x00000006
        /*06c8*/ 	.word	0x00026810
        /*06cc*/ 	.short	0x010a
        /*06ce*/ 	.byte	0x3f
	.zero		1


	//   ....[12]....
        /*06d0*/ 	.word	0x00001cb0
        /*06d4*/ 	.word	0x00000006
        /*06d8*/ 	.word	0x00026810
        /*06dc*/ 	.short	0x010a
        /*06de*/ 	.byte	0x3f
	.zero		1


	//   ....[13]....
        /*06e0*/ 	.word	0x00002070
        /*06e4*/ 	.word	0x00000006
        /*06e8*/ 	.word	0x00026830
        /*06ec*/ 	.short	0x010a
        /*06ee*/ 	.byte	0x3f
	.zero		1


	//   ....[14]....
        /*06f0*/ 	.word	0x000020f0
        /*06f4*/ 	.word	0x00000006
        /*06f8*/ 	.word	0x00026830
        /*06fc*/ 	.short	0x010a
        /*06fe*/ 	.byte	0x3f
	.zero		1


	//   ....[15]....
        /*0700*/ 	.word	0x00005630
        /*0704*/ 	.word	0x00000007
        /*0708*/ 	.word	0x00000000
        /*070c*/ 	.short	0x0101
        /*070e*/ 	.byte	0x3f
	.zero		1


	//   ....[16]....
        /*0710*/ 	.word	0x000059c0
        /*0714*/ 	.word	0x00000006
        /*0718*/ 	.word	0x00000000
        /*071c*/ 	.short	0x0101
        /*071e*/ 	.byte	0x3f
	.zero		1


	//   ....[17]....
        /*0720*/ 	.word	0x00006100
        /*0724*/ 	.word	0x00000006
        /*0728*/ 	.word	0x00026810
        /*072c*/ 	.short	0x010a
        /*072e*/ 	.byte	0x3f
	.zero		1


	//   ....[18]....
        /*0730*/ 	.word	0x00006180
        /*0734*/ 	.word	0x00000006
        /*0738*/ 	.word	0x00026810
        /*073c*/ 	.short	0x010a
        /*073e*/ 	.byte	0x3f
	.zero		1


	//   ....[19]....
        /*0740*/ 	.word	0x00006500
        /*0744*/ 	.word	0x00000006
        /*0748*/ 	.word	0x00026830
        /*074c*/ 	.short	0x010a
        /*074e*/ 	.byte	0x3f
	.zero		1


	//   ....[20]....
        /*0750*/ 	.word	0x00006590
        /*0754*/ 	.word	0x00000006
        /*0758*/ 	.word	0x00026830
        /*075c*/ 	.short	0x010a
        /*075e*/ 	.byte	0x3f
	.zero		1


	//   ....[21]....
        /*0760*/ 	.word	0x00009800
        /*0764*/ 	.word	0x00000005
        /*0768*/ 	.word	0x00000000
        /*076c*/ 	.short	0x0101
        /*076e*/ 	.byte	0x3f
	.zero		1


	//   ....[22]....
        /*0770*/ 	.word	0x00009ba0
        /*0774*/ 	.word	0x00000006
        /*0778*/ 	.word	0x00000000
        /*077c*/ 	.short	0x0101
        /*077e*/ 	.byte	0x3f
	.zero		1


	//   ....[23]....
        /*0780*/ 	.word	0x0000c930
        /*0784*/ 	.word	0x00000000
        /*0788*/ 	.word	0x00026820
        /*078c*/ 	.short	0x010a
        /*078e*/ 	.byte	0x3f
	.zero		1


	//   ....[24]....
        /*0790*/ 	.word	0x0000ce80
        /*0794*/ 	.word	0x00000000
        /*0798*/ 	.word	0x00026840
        /*079c*/ 	.short	0x010a
        /*079e*/ 	.byte	0x3f
	.zero		1


	//   ....[25]....
        /*07a0*/ 	.word	0x0000d0d0
        /*07a4*/ 	.word	0x00000000
        /*07a8*/ 	.word	0x00026828
        /*07ac*/ 	.short	0x010a
        /*07ae*/ 	.byte	0x3f
	.zero		1


	//   ....[26]....
        /*07b0*/ 	.word	0x0000d340
        /*07b4*/ 	.word	0x00000000
        /*07b8*/ 	.word	0x00026848
        /*07bc*/ 	.short	0x010a
        /*07be*/ 	.byte	0x3f
	.zero		1


	//   ....[27]....
        /*07c0*/ 	.word	0x0000d540
        /*07c4*/ 	.word	0x00000000
        /*07c8*/ 	.word	0x00026820
        /*07cc*/ 	.short	0x010a
        /*07ce*/ 	.byte	0x3f
	.zero		1


	//   ....[28]....
        /*07d0*/ 	.word	0x0000d7f0
        /*07d4*/ 	.word	0x00000000
        /*07d8*/ 	.word	0x00026840
        /*07dc*/ 	.short	0x010a
        /*07de*/ 	.byte	0x3f
	.zero		1


	//   ....[29]....
        /*07e0*/ 	.word	0x0000da10
        /*07e4*/ 	.word	0x00000000
        /*07e8*/ 	.word	0x00026828
        /*07ec*/ 	.short	0x010a
        /*07ee*/ 	.byte	0x3f
	.zero		1


	//   ....[30]....
        /*07f0*/ 	.word	0x0000dcd0
        /*07f4*/ 	.word	0x00000004
        /*07f8*/ 	.word	0x00026840
        /*07fc*/ 	.short	0x010a
        /*07fe*/ 	.byte	0x3f
	.zero		1


	//   ....[31]....
        /*0800*/ 	.word	0x0000e0d0
        /*0804*/ 	.word	0x00000007
        /*0808*/ 	.word	0x00000000
        /*080c*/ 	.short	0x010a
        /*080e*/ 	.byte	0x3f
	.zero		1


	//   ....[32]....
        /*0810*/ 	.word	0x0000e130
        /*0814*/ 	.word	0x00000003
        /*0818*/ 	.word	0x00000000
        /*081c*/ 	.short	0x010a
        /*081e*/ 	.byte	0x3f
	.zero		1


	//   ....[33]....
        /*0820*/ 	.word	0x0000e190
        /*0824*/ 	.word	0x00000005
        /*0828*/ 	.word	0x00000000
        /*082c*/ 	.short	0x010a
        /*082e*/ 	.byte	0x3f
	.zero		1


	//   ....[34]....
        /*0830*/ 	.word	0x0000e1c0
        /*0834*/ 	.word	0x00000003
        /*0838*/ 	.word	0x00000000
        /*083c*/ 	.short	0x010a
        /*083e*/ 	.byte	0x3f
	.zero		1


	//   ....[35]....
        /*0840*/ 	.word	0x0000e290
        /*0844*/ 	.word	0x00000011
        /*0848*/ 	.word	0x00026800
        /*084c*/ 	.short	0x010a
        /*084e*/ 	.byte	0x3f
	.zero		1


	//   ....[36]....
        /*0850*/ 	.word	0x0000e2e0
        /*0854*/ 	.word	0x00000006
        /*0858*/ 	.word	0x00026810
        /*085c*/ 	.short	0x010a
        /*085e*/ 	.byte	0x3f
	.zero		1


	//   ....[37]....
        /*0860*/ 	.word	0x0000e330
        /*0864*/ 	.word	0x00000006
        /*0868*/ 	.word	0x00026830
        /*086c*/ 	.short	0x010a
        /*086e*/ 	.byte	0x3f
	.zero		1


	//   ....[38]....
        /*0870*/ 	.word	0x0000e380
        /*0874*/ 	.word	0x00000006
        /*0878*/ 	.word	0x00026810
        /*087c*/ 	.short	0x010a
        /*087e*/ 	.byte	0x3f
	.zero		1


	//   ....[39]....
        /*0880*/ 	.word	0x0000e3d0
        /*0884*/ 	.word	0x00000006
        /*0888*/ 	.word	0x00026830
        /*088c*/ 	.short	0x010a
        /*088e*/ 	.byte	0x3f
	.zero		1


	//   ....[40]....
        /*0890*/ 	.word	0x0000e650
        /*0894*/ 	.word	0x00000000
        /*0898*/ 	.word	0x00026820
        /*089c*/ 	.short	0x010a
        /*089e*/ 	.byte	0x3f
	.zero		1


	//   ....[41]....
        /*08a0*/ 	.word	0x0000e6a0
        /*08a4*/ 	.word	0x00000000
        /*08a8*/ 	.word	0x00026840
        /*08ac*/ 	.short	0x010a
        /*08ae*/ 	.byte	0x3f
	.zero		1


	//   ....[42]....
        /*08b0*/ 	.word	0x0000e6f0
        /*08b4*/ 	.word	0x00000000
        /*08b8*/ 	.word	0x00026828
        /*08bc*/ 	.short	0x010a
        /*08be*/ 	.byte	0x3f
	.zero		1


	//   ....[43]....
        /*08c0*/ 	.word	0x0000e740
        /*08c4*/ 	.word	0x00000000
        /*08c8*/ 	.word	0x00026848
        /*08cc*/ 	.short	0x010a
        /*08ce*/ 	.byte	0x3f
	.zero		1


	//   ....[44]....
        /*08d0*/ 	.word	0x0000e7a0
        /*08d4*/ 	.word	0x00000000
        /*08d8*/ 	.word	0x00026820
        /*08dc*/ 	.short	0x010a
        /*08de*/ 	.byte	0x3f
	.zero		1


	//   ....[45]....
        /*08e0*/ 	.word	0x0000e7f0
        /*08e4*/ 	.word	0x00000000
        /*08e8*/ 	.word	0x00026840
        /*08ec*/ 	.short	0x010a
        /*08ee*/ 	.byte	0x3f
	.zero		1


	//   ....[46]....
        /*08f0*/ 	.word	0x0000e840
        /*08f4*/ 	.word	0x00000000
        /*08f8*/ 	.word	0x00026828
        /*08fc*/ 	.short	0x010a
        /*08fe*/ 	.byte	0x3f
	.zero		1


	//   ....[47]....
        /*0900*/ 	.word	0x0000e890
        /*0904*/ 	.word	0x00000004
        /*0908*/ 	.word	0x00026840
        /*090c*/ 	.short	0x010a
        /*090e*/ 	.byte	0x3f
	.zero		1


	//   ....[48]....
        /*0910*/ 	.word	0x0000e960
        /*0914*/ 	.word	0x00000007
        /*0918*/ 	.word	0x00000000
        /*091c*/ 	.short	0x010a
        /*091e*/ 	.byte	0x3f
	.zero		1


	//   ....[49]....
        /*0920*/ 	.word	0x0000e9b0
        /*0924*/ 	.word	0x00000003
        /*0928*/ 	.word	0x00000000
        /*092c*/ 	.short	0x010a
        /*092e*/ 	.byte	0x3f
	.zero		1


	//   ....[50]....
        /*0930*/ 	.word	0x0000ea00
        /*0934*/ 	.word	0x00000005
        /*0938*/ 	.word	0x00000000
        /*093c*/ 	.short	0x010a
        /*093e*/ 	.byte	0x3f
	.zero		1


	//----- nvinfo : EIATTR_NUM_MBARRIERS
	.align		4
.L_898:
        /*0940*/ 	.byte	0x03, 0x38
        /*0942*/ 	.short	0x0009


	//----- nvinfo : EIATTR_EXIT_INSTR_OFFSETS
	.align		4
        /*0944*/ 	.byte	0x04, 0x1c
        /*0946*/ 	.short	(.L_900 - .L_899)


	//   ....[0]....
.L_899:
        /*0948*/ 	.word	0x0000e210


	//----- nvinfo : EIATTR_MAX_THREADS
	.align		4
.L_900:
        /*094c*/ 	.byte	0x04, 0x05
        /*094e*/ 	.short	(.L_902 - .L_901)
.L_901:
        /*0950*/ 	.word	0x00000180
        /*0954*/ 	.word	0x00000001
        /*0958*/ 	.word	0x00000001


	//----- nvinfo : EIATTR_CRS_STACK_SIZE
	.align		4
.L_902:
        /*095c*/ 	.byte	0x04, 0x1e
        /*095e*/ 	.short	(.L_904 - .L_903)
.L_903:
        /*0960*/ 	.word	0x00000000


	//----- nvinfo : EIATTR_CBANK_PARAM_SIZE
	.align		4
.L_904:
        /*0964*/ 	.byte	0x03, 0x19
        /*0966*/ 	.short	0x0770


	//----- nvinfo : EIATTR_PARAM_CBANK
	.align		4
        /*0968*/ 	.byte	0x04, 0x0a
        /*096a*/ 	.short	(.L_906 - .L_905)
	.align		4
.L_905:
        /*096c*/ 	.word	index@(.nv.constant0._ZN7cutlass13device_kernelIN5flash11enable_sm90INS1_16FlashAttnBwdSm90INS1_25CollectiveMainloopBwdSm90ILi2ELi2ELi2EN4cute5tupleIJNS5_1CILi1EEES8_S8_EEENS6_IJNS7_ILi96EEENS7_ILi128EEENS7_ILi64EEEEEENS_10bfloat16_tEfNS_4arch4Sm90ELb1ELb0ELb1ELb0ELb1ELb1ELb0ELb1ELi2ELi1ELi2ELi2ELb0EEENS1_24CollectiveEpilogueBwdGQAISD_fSG_Li256ELb0ELb1EEENS1_25SingleTileBwdLPTSchedulerILb0ELi128ELb1EEEEEEEEEvNT_6ParamsE)
        /*0970*/ 	.short	0x0210
        /*0972*/ 	.short	0x0770


	//----- nvinfo : EIATTR_SW_WAR
	.align		4
.L_906:
        /*0974*/ 	.byte	0x04, 0x36
        /*0976*/ 	.short	(.L_908 - .L_907)
.L_907:
        /*0978*/ 	.word	0x00000008
.L_908:


//--------------------- .nv.info._ZN7cutlass13device_kernelIN5flash22FlashAttnBwdPreprocessIN4cute5tupleIJNS3_1CILi96EEENS5_ILi64EEEEEENS_10bfloat16_tEfNS_4arch4Sm90ELb1ELb0EEEEEvNT_6ParamsE --------------------------
	.section	.nv.info._ZN7cutlass13device_kernelIN5flash22FlashAttnBwdPreprocessIN4cute5tupleIJNS3_1CILi96EEENS5_ILi64EEEEEENS_10bfloat16_tEfNS_4arch4Sm90ELb1ELb0EEEEEvNT_6ParamsE,"",@"SHT_CUDA_INFO"
	.sectionflags	@""
	.align	4


	//----- nvinfo : EIATTR_CUDA_API_VERSION
	.align		4
        /*0000*/ 	.byte	0x04, 0x37
        /*0002*/ 	.short	(.L_910 - .L_909)
.L_909:
        /*0004*/ 	.word	0x00000082


	//----- nvinfo : EIATTR_KPARAM_INFO
	.align		4
.L_910:
        /*0008*/ 	.byte	0x04, 0x17
        /*000a*/ 	.short	(.L_912 - .L_911)
.L_911:
        /*000c*/ 	.word	0x00000000
        /*0010*/ 	.short	0x0000
        /*0012*/ 	.short	0x0000
        /*0014*/ 	.byte	0x00, 0xf0, 0xc1, 0x03


	//----- nvinfo : EIATTR_SPARSE_MMA_MASK
	.align		4
.L_912:
        /*0018*/ 	.byte	0x03, 0x50
        /*001a*/ 	.short	0x0000


	//----- nvinfo : EIATTR_MAXREG_COUNT
	.align		4
        /*001c*/ 	.byte	0x03, 0x1b
        /*001e*/ 	.short	0x0080


	//----- nvinfo : EIATTR_MERCURY_ISA_VERSION
	.align		4
        /*0020*/ 	.byte	0x03, 0x5f
        /*0022*/ 	.short	0x0101


	//----- nvinfo : EIATTR_COOP_GROUP_MASK_REGIDS
	.align		4
        /*0024*/ 	.byte	0x04, 0x29
        /*0026*/ 	.short	(.L_914 - .L_913)


	//   ....[0]....
.L_913:
        /*0028*/ 	.word	0xffffffff


	//   ....[1]....
        /*002c*/ 	.word	0xffffffff


	//   ....[2]....
        /*0030*/ 	.word	0xffffffff


	//   ....[3]....
        /*0034*/ 	.word	0xffffffff


	//   ....[4]....
        /*0038*/ 	.word	0xffffffff


	//   ....[5]....
        /*003c*/ 	.word	0xffffffff


	//   ....[6]....
        /*0040*/ 	.word	0xffffffff


	//   ....[7]....
        /*0044*/ 	.word	0xffffffff


	//   ....[8]....
        /*0048*/ 	.word	0xffffffff


	//----- nvinfo : EIATTR_COOP_GROUP_INSTR_OFFSETS
	.align		4
.L_914:
        /*004c*/ 	.byte	0x04, 0x28
        /*004e*/ 	.short	(.L_916 - .L_915)


	//   ....[0]....
.L_915:
        /*0050*/ 	.word	0x00000dd0


	//   ....[1]....
        /*0054*/ 	.word	0x00000de0


	//   ....[2]....
        /*0058*/ 	.word	0x00000df0


	//   ....[3]....
        /*005c*/ 	.word	0x00000e40


	//   ....[4]....
        /*0060*/ 	.word	0x00000e70


	//   ....[5]....
        /*0064*/ 	.word	0x00000e80


	//   ....[6]....
        /*0068*/ 	.word	0x00000f20


	//   ....[7]....
        /*006c*/ 	.word	0x00000f40


	//   ....[8]....
        /*0070*/ 	.word	0x00000f50


	//----- nvinfo : EIATTR_EXIT_INSTR_OFFSETS
	.align		4
.L_916:
        /*0074*/ 	.byte	0x04, 0x1c
        /*0076*/ 	.short	(.L_918 - .L_917)


	//   ....[0]....
.L_917:
        /*0078*/ 	.word	0x00001470


	//   ....[1]....
        /*007c*/ 	.word	0x000014f0


	//----- nvinfo : EIATTR_MAX_THREADS
	.align		4
.L_918:
        /*0080*/ 	.byte	0x04, 0x05
        /*0082*/ 	.short	(.L_920 - .L_919)
.L_919:
        /*0084*/ 	.word	0x00000100
        /*0088*/ 	.word	0x00000001
        /*008c*/ 	.word	0x00000001


	//----- nvinfo : EIATTR_CRS_STACK_SIZE
	.align		4
.L_920:
        /*0090*/ 	.byte	0x04, 0x1e
        /*0092*/ 	.short	(.L_922 - .L_921)
.L_921:
        /*0094*/ 	.word	0x00000000


	//----- nvinfo : EIATTR_CBANK_PARAM_SIZE
	.align		4
.L_922:
        /*0098*/ 	.byte	0x03, 0x19
        /*009a*/ 	.short	0x00f0


	//----- nvinfo : EIATTR_PARAM_CBANK
	.align		4
        /*009c*/ 	.byte	0x04, 0x0a
        /*009e*/ 	.short	(.L_924 - .L_923)
	.align		4
.L_923:
        /*00a0*/ 	.word	index@(.nv.constant0._ZN7cutlass13device_kernelIN5flash22FlashAttnBwdPreprocessIN4cute5tupleIJNS3_1CILi96EEENS5_ILi64EEEEEENS_10bfloat16_tEfNS_4arch4Sm90ELb1ELb0EEEEEvNT_6ParamsE)
        /*00a4*/ 	.short	0x0210
        /*00a6*/ 	.short	0x00f0


	//----- nvinfo : EIATTR_SW_WAR
	.align		4
.L_924:
        /*00a8*/ 	.byte	0x04, 0x36
        /*00aa*/ 	.short	(.L_926 - .L_925)
.L_925:
        /*00ac*/ 	.word	0x00000008
.L_926:


//--------------------- .nv.info._ZN7cutlass13device_kernelIN5flash11enable_sm90INS1_16FlashAttnBwdSm90INS1_25CollectiveMainloopBwdSm90ILi2ELi2ELi2EN4cute5tupleIJNS5_1CILi1EEES8_S8_EEENS6_IJNS7_ILi96EEENS7_ILi128EEENS7_ILi64EEEEEENS_10bfloat16_tEfNS_4arch4Sm90ELb1ELb0ELb1ELb1ELb0ELb1ELb0ELb1ELi2ELi1ELi2ELi2ELb0EEENS1_21CollectiveEpilogueBwdISD_SE_SG_Li256ELb1ELb0ELi1EEENS1_25SingleTileBwdLPTSchedulerILb1ELi128ELb0EEEEEEEEEvNT_6ParamsE --------------------------
	.section	.nv.info._ZN7cutlass13device_kernelIN5flash11enable_sm90INS1_16FlashAttnBwdSm90INS1_25CollectiveMainloopBwdSm90ILi2ELi2ELi2EN4cute5tupleIJNS5_1CILi1EEES8_S8_EEENS6_IJNS7_ILi96EEENS7_ILi128EEENS7_ILi64EEEEEENS_10bfloat16_tEfNS_4arch4Sm90ELb1ELb0ELb1ELb1ELb0ELb1ELb0ELb1ELi2ELi1ELi2ELi2ELb0EEENS1_21CollectiveEpilogueBwdISD_SE_SG_Li256ELb1ELb0ELi1EEENS1_25SingleTileBwdLPTSchedulerILb1ELi128ELb0EEEEEEEEEvNT_6ParamsE,"",@"SHT_CUDA_INFO"
	.sectionflags	@""
	.align	4


	//----- nvinfo : EIATTR_CUDA_API_VERSION
	.align		4
        /*0000*/ 	.byte	0x04, 0x37
        /*0002*/ 	.short	(.L_928 - .L_927)
.L_927:
        /*0004*/ 	.word	0x00000082


	//----- nvinfo : EIATTR_KPARAM_INFO
	.align		4
.L_928:
        /*0008*/ 	.byte	0x04, 0x17
        /*000a*/ 	.short	(.L_930 - .L_929)
.L_929:
        /*000c*/ 	.word	0x00000000
        /*0010*/ 	.short	0x0000
        /*0012*/ 	.short	0x0070
        /*0014*/ 	.byte	0x00, 0xf0, 0x01, 0x1a


	//----- nvinfo : EIATTR_SPARSE_MMA_MASK
	.align		4
.L_930:
        /*0018*/ 	.byte	0x03, 0x50
        /*001a*/ 	.short	0x0000


	//----- nvinfo : EIATTR_MAXREG_COUNT
	.align		4
        /*001c*/ 	.byte	0x03, 0x1b
        /*001e*/ 	.short	0x00a8


	//----- nvinfo : EIATTR_NUM_BARRIERS
	.align		4
        /*0020*/ 	.byte	0x02, 0x4c
        /*0022*/ 	.byte	0x10
	.zero		1


	//----- nvinfo : EIATTR_EXTERNS
	.align		4
        /*0024*/ 	.byte	0x04, 0x0f
        /*0026*/ 	.short	(.L_932 - .L_931)


	//   ....[0]....
	.align		4
.L_931:
        /*0028*/ 	.word	index@(__assertfail)


	//----- nvinfo : EIATTR_ANNOTATIONS
	.align		4
.L_932:
        /*002c*/ 	.byte	0x04, 0x55
        /*002e*/ 	.short	(.L_934 - .L_933)


	//   ....[0]....
.L_933:
        /* <DEDUP_REMOVED lines=19> */


	//----- nvinfo : EIATTR_MERCURY_ISA_VERSION
	.align		4
.L_934:
        /*0150*/ 	.byte	0x03, 0x5f
        /*0152*/ 	.short	0x0101


	//----- nvinfo : EIATTR_INT_WARP_WIDE_INSTR_OFFSETS
	.align		4
        /*0154*/ 	.byte	0x04, 0x31
        /*0156*/ 	.short	(.L_936 - .L_935)


	//   ....[0]....
.L_935:
        /*0158*/ 	.word	0x00000190


	//   ....[1]....
        /*015c*/ 	.word	0x000001c0


	//----- nvinfo : EIATTR_COOP_GROUP_MASK_REGIDS
	.align		4
.L_936:
        /*0160*/ 	.byte	0x04, 0x29
        /*0162*/ 	.short	(.L_938 - .L_937)


	//   ....[0]....
.L_937:
        /*0164*/ 	.word	0xffffffff


	//   ....[1]....
        /*0168*/ 	.word	0xffffffff


	//   ....[2]....
        /*016c*/ 	.word	0xffffffff


	//   ....[3]....
        /*0170*/ 	.word	0xffffffff


	//   ....[4]....
        /*0174*/ 	.word	0xffffffff


	//   ....[5]....
        /*0178*/ 	.word	0xffffffff


	//   ....[6]....
        /*017c*/ 	.word	0xffffffff


	//   ....[7]....
        /*0180*/ 	.word	0xffffffff


	//   ....[8]....
        /*0184*/ 	.word	0xffffffff


	//   ....[9]....
        /*0188*/ 	.word	0xffffffff


	//   ....[10]....
        /*018c*/ 	.word	0xffffffff


	//   ....[11]....
        /*0190*/ 	.word	0xffffffff


	//   ....[12]....
        /*0194*/ 	.word	0xffffffff


	//   ....[13]....
        /*0198*/ 	.word	0xffffffff


	//   ....[14]....
        /*019c*/ 	.word	0xffffffff


	//   ....[15]....
        /*01a0*/ 	.word	0xffffffff


	//   ....[16]....
        /*01a4*/ 	.word	0xffffffff


	//   ....[17]....
        /*01a8*/ 	.word	0xffffffff


	//   ....[18]....
        /*01ac*/ 	.word	0xffffffff


	//   ....[19]....
        /*01b0*/ 	.word	0xffffffff


	//   ....[20]....
        /*01b4*/ 	.word	0xffffffff


	//   ....[21]....
        /*01b8*/ 	.word	0xffffffff


	//   ....[22]....
        /*01bc*/ 	.word	0xffffffff


	//   ....[23]....
        /*01c0*/ 	.word	0xffffffff


	//   ....[24]....
        /*01c4*/ 	.word	0xffffffff


	//   ....[25]....
        /*01c8*/ 	.word	0xffffffff


	//   ....[26]....
        /*01cc*/ 	.word	0xffffffff


	//   ....[27]....
        /*01d0*/ 	.word	0xffffffff


	//   ....[28]....
        /*01d4*/ 	.word	0xffffffff


	//   ....[29]....
        /*01d8*/ 	.word	0xffffffff


	//   ....[30]....
        /*01dc*/ 	.word	0xffffffff


	//   ....[31]....
        /*01e0*/ 	.word	0xffffffff


	//   ....[32]....
        /*01e4*/ 	.word	0xffffffff


	//   ....[33]....
        /*01e8*/ 	.word	0xffffffff


	//   ....[34]....
        /*01ec*/ 	.word	0xffffffff


	//   ....[35]....
        /*01f0*/ 	.word	0xffffffff


	//   ....[36]....
        /*01f4*/ 	.word	0xffffffff


	//   ....[37]....
        /*01f8*/ 	.word	0xffffffff


	//   ....[38]....
        /*01fc*/ 	.word	0xffffffff


	//   ....[39]....
        /*0200*/ 	.word	0xffffffff


	//   ....[40]....
        /*0204*/ 	.word	0xffffffff


	//   ....[41]....
        /*0208*/ 	.word	0xffffffff


	//   ....[42]....
        /*020c*/ 	.word	0xffffffff


	//   ....[43]....
        /*0210*/ 	.word	0xffffffff


	//   ....[44]....
        /*0214*/ 	.word	0xffffffff


	//   ....[45]....
        /*0218*/ 	.word	0xffffffff


	//   ....[46]....
        /*021c*/ 	.word	0xffffffff


	//   ....[47]....
        /*0220*/ 	.word	0xffffffff


	//   ....[48]....
        /*0224*/ 	.word	0xffffffff


	//   ....[49]....
        /*0228*/ 	.word	0xffffffff


	//   ....[50]....
        /*022c*/ 	.word	0xffffffff


	//   ....[51]....
        /*0230*/ 	.word	0xffffffff


	//   ....[52]....
        /*0234*/ 	.word	0xffffffff


	//   ....[53]....
        /*0238*/ 	.word	0xffffffff


	//   ....[54]....
        /*023c*/ 	.word	0xffffffff


	//   ....[55]....
        /*0240*/ 	.word	0xffffffff


	//   ....[56]....
        /*0244*/ 	.word	0xffffffff


	//   ....[57]....
        /*0248*/ 	.word	0xffffffff


	//   ....[58]....
        /*024c*/ 	.word	0xffffffff


	//   ....[59]....
        /*0250*/ 	.word	0xffffffff


	//   ....[60]....
        /*0254*/ 	.word	0xffffffff


	//   ....[61]....
        /*0258*/ 	.word	0xffffffff


	//   ....[62]....
        /*025c*/ 	.word	0xffffffff


	//   ....[63]....
        /*0260*/ 	.word	0xffffffff


	//   ....[64]....
        /*0264*/ 	.word	0xffffffff


	//   ....[65]....
        /*0268*/ 	.word	0xffffffff


	//   ....[66]....
        /*026c*/ 	.word	0xffffffff


	//   ....[67]....
        /*0270*/ 	.word	0xffffffff


	//   ....[68]....
        /*0274*/ 	.word	0xffffffff


	//   ....[69]....
        /*0278*/ 	.word	0xffffffff


	//   ....[70]....
        /*027c*/ 	.word	0xffffffff


	//   ....[71]....
        /*0280*/ 	.word	0xffffffff


	//   ....[72]....
        /*0284*/ 	.word	0xffffffff


	//   ....[73]....
        /*0288*/ 	.word	0xffffffff


	//   ....[74]....
        /*028c*/ 	.word	0xffffffff


	//   ....[75]....
        /*0290*/ 	.word	0xffffffff


	//   ....[76]....
        /*0294*/ 	.word	0xffffffff


	//   ....[77]....
        /*0298*/ 	.word	0xffffffff


	//   ....[78]....
        /*029c*/ 	.word	0xffffffff


	//   ....[79]....
        /*02a0*/ 	.word	0xffffffff


	//   ....[80]....
        /*02a4*/ 	.word	0xffffffff


	//   ....[81]....
        /*02a8*/ 	.word	0xffffffff


	//   ....[82]....
        /*02ac*/ 	.word	0xffffffff


	//   ....[83]....
        /*02b0*/ 	.word	0xffffffff


	//   ....[84]....
        /*02b4*/ 	.word	0xffffffff


	//   ....[85]....
        /*02b8*/ 	.word	0xffffffff


	//   ....[86]....
        /*02bc*/ 	.word	0xffffffff


	//   ....[87]....
        /*02c0*/ 	.word	0xffffffff


	//   ....[88]....
        /*02c4*/ 	.word	0xffffffff


	//   ....[89]....
        /*02c8*/ 	.word	0xffffffff


	//   ....[90]....
        /*02cc*/ 	.word	0xffffffff


	//   ....[91]....
        /*02d0*/ 	.word	0xffffffff


	//   ....[92]....
        /*02d4*/ 	.word	0xffffffff


	//   ....[93]....
        /*02d8*/ 	.word	0xffffffff


	//   ....[94]....
        /*02dc*/ 	.word	0xffffffff


	//   ....[95]....
        /*02e0*/ 	.word	0xffffffff


	//   ....[96]....
        /*02e4*/ 	.word	0xffffffff


	//   ....[97]....
        /*02e8*/ 	.word	0xffffffff


	//   ....[98]....
        /*02ec*/ 	.word	0xffffffff


	//   ....[99]....
        /*02f0*/ 	.word	0xffffffff


	//   ....[100]....
        /*02f4*/ 	.word	0xffffffff


	//   ....[101]....
        /*02f8*/ 	.word	0xffffffff


	//   ....[102]....
        /*02fc*/ 	.word	0xffffffff


	//   ....[103]....
        /*0300*/ 	.word	0x0500000f


	//----- nvinfo : EIATTR_COOP_GROUP_INSTR_OFFSETS
	.align		4
.L_938:
        /*0304*/ 	.byte	0x04, 0x28
        /*0306*/ 	.short	(.L_940 - .L_939)


	//   ....[0]....
.L_939:
        /*0308*/ 	.word	0x00000070


	//   ....[1]....
        /*030c*/ 	.word	0x000001a0


	//   ....[2]....
        /*0310*/ 	.word	0x000001f0


	//   ....[3]....
        /*0314*/ 	.word	0x000003e0


	//   ....[4]....
        /*0318*/ 	.word	0x00000630


	//   ....[5]....
        /*031c*/ 	.word	0x00001610


	//   ....[6]....
        /*0320*/ 	.word	0x00002760


	//   ....[7]....
        /*0324*/ 	.word	0x000028d0


	//   ....[8]....
        /*0328*/ 	.word	0x00002900


	//   ....[9]....
        /*032c*/ 	.word	0x00003070


	//   ....[10]....
        /*0330*/ 	.word	0x00003120


	//   ....[11]....
        /*0334*/ 	.word	0x00003170


	//   ....[12]....
        /*0338*/ 	.word	0x00003410


	//   ....[13]....
        /*033c*/ 	.word	0x00003440


	//   ....[14]....
        /*0340*/ 	.word	0x00003490


	//   ....[15]....
        /*0344*/ 	.word	0x000034a0


	//   ....[16]....
        /*0348*/ 	.word	0x000034b0


	//   ....[17]....
        /*034c*/ 	.word	0x000034c0


	//   ....[18]....
        /*0350*/ 	.word	0x00003590


	//   ....[19]....
        /*0354*/ 	.word	0x000035a0


	//   ....[20]....
        /*0358*/ 	.word	0x000035d0


	//   ....[21]....
        /*035c*/ 	.word	0x000035e0


	//   ....[22]....
        /*0360*/ 	.word	0x00003600


	//   ....[23]....
        /*0364*/ 	.word	0x000036d0


	//   ....[24]....
        /*0368*/ 	.word	0x00003710


	//   ....[25]....
        /*036c*/ 	.word	0x00003740


	//   ....[26]....
        /*0370*/ 	.word	0x00003780


	//   ....[27]....
        /*0374*/ 	.word	0x00003790


	//   ....[28]....
        /*0378*/ 	.word	0x000037d0


	//   ....[29]....
        /*037c*/ 	.word	0x00003820


	//   ....[30]....
        /*0380*/ 	.word	0x00003860


	//   ....[31]....
        /*0384*/ 	.word	0x000038a0


	//   ....[32]....
        /*0388*/ 	.word	0x00003900


	//   ....[33]....
        /*038c*/ 	.word	0x00003990


	//   ....[34]....
        /*0390*/ 	.word	0x000039b0


	//   ....[35]....
        /*0394*/ 	.word	0x00003a70


	//   ....[36]....
        /*0398*/ 	.word	0x00003aa0


	//   ....[37]....
        /*039c*/ 	.word	0x00003ab0


	//   ....[38]....
        /*03a0*/ 	.word	0x00003c20


	//   ....[39]....
        /*03a4*/ 	.word	0x00003c40


	//   ....[40]....
        /*03a8*/ 	.word	0x00003d50


	//   ....[41]....
        /*03ac*/ 	.word	0x00003d70


	//   ....[42]....
        /*03b0*/ 	.word	0x00003d80


	//   ....[43]....
        /*03b4*/ 	.word	0x00003dc0


	//   ....[44]....
        /*03b8*/ 	.word	0x00003dd0


	//   ....[45]....
        /*03bc*/ 	.word	0x00003df0


	//   ....[46]....
        /*03c0*/ 	.word	0x00003ff0


	//   ....[47]....
        /*03c4*/ 	.word	0x00004030


	//   ....[48]....
        /*03c8*/ 	.word	0x00004070


	//   ....[49]....
        /*03cc*/ 	.word	0x000040f0


	//   ....[50]....
        /*03d0*/ 	.word	0x00004130


	//   ....[51]....
        /*03d4*/ 	.word	0x00004150


	//   ....[52]....
        /*03d8*/ 	.word	0x000041b0


	//   ....[53]....
        /*03dc*/ 	.word	0x000041d0


	//   ....[54]....
        /*03e0*/ 	.word	0x000069d0


	//   ....[55]....
        /*03e4*/ 	.word	0x000069f0


	//   ....[56]....
        /*03e8*/ 	.word	0x00006a00


	//   ....[57]....
        /*03ec*/ 	.word	0x00006a10


	//   ....[58]....
        /*03f0*/ 	.word	0x00006a20


	//   ....[59]....
        /*03f4*/ 	.word	0x00006a30


	//   ....[60]....
        /*03f8*/ 	.word	0x00006a40


	//   ....[61]....
        /*03fc*/ 	.word	0x00006a50


	//   ....[62]....
        /*0400*/ 	.word	0x00006a60


	//   ....[63]....
        /*0404*/ 	.word	0x00006a70


	//   ....[64]....
        /*0408*/ 	.word	0x00006b30


	//   ....[65]....
        /*040c*/ 	.word	0x00006bf0


	//   ....[66]....
        /*0410*/ 	.word	0x00006c30


	//   ....[67]....
        /*0414*/ 	.word	0x00006c70


	//   ....[68]....
        /*0418*/ 	.word	0x00006cb0


	//   ....[69]....
        /*041c*/ 	.word	0x00006cf0


	//   ....[70]....
        /*0420*/ 	.word	0x00006d30


	//   ....[71]....
        /*0424*/ 	.word	0x00006d70


	//   ....[72]....
        /*0428*/ 	.word	0x00006db0


	//   ....[73]....
        /*042c*/ 	.word	0x00006f30


	//   ....[74]....
        /*0430*/ 	.word	0x00007250


	//   ....[75]....
        /*0434*/ 	.word	0x000072b0


	//   ....[76]....
        /*0438*/ 	.word	0x00007650


	//   ....[77]....
        /*043c*/ 	.word	0x00007860


	//   ....[78]....
        /*0440*/ 	.word	0x00007880


	//   ....[79]....
        /*0444*/ 	.word	0x00007890


	//   ....[80]....
        /*0448*/ 	.word	0x000078d0


	//   ....[81]....
        /*044c*/ 	.word	0x00007900


	//   ....[82]....
        /*0450*/ 	.word	0x00007b00


	//   ....[83]....
        /*0454*/ 	.word	0x00007b20


	//   ....[84]....
        /*0458*/ 	.word	0x00007ca0


	//   ....[85]....
        /*045c*/ 	.word	0x00007ce0


	//   ....[86]....
        /*0460*/ 	.word	0x00008210


	//   ....[87]....
        /*0464*/ 	.word	0x00008220


	//   ....[88]....
        /*0468*/ 	.word	0x00008230


	//   ....[89]....
        /*046c*/ 	.word	0x00008240


	//   ....[90]....
        /*0470*/ 	.word	0x00008250


	//   ....[91]....
        /*0474*/ 	.word	0x00008260


	//   ....[92]....
        /*0478*/ 	.word	0x00008280


	//   ....[93]....
        /*047c*/ 	.word	0x000082d0


	//   ....[94]....
        /*0480*/ 	.word	0x00008540


	//   ....[95]....
        /*0484*/ 	.word	0x00008550


	//   ....[96]....
        /*0488*/ 	.word	0x00008560


	//   ....[97]....
        /*048c*/ 	.word	0x00008570


	//   ....[98]....
        /*0490*/ 	.word	0x00008580


	//   ....[99]....
        /*0494*/ 	.word	0x00008590


	//   ....[100]....
        /*0498*/ 	.word	0x000085a0


	//   ....[101]....
        /*049c*/ 	.word	0x000085e0


	//   ....[102]....
        /*04a0*/ 	.word	0x0000c080


	//   ....[103]....
        /*04a4*/ 	.word	0x0000fb80


	//----- nvinfo : EIATTR_REG_RECONFIG
	.align		4
.L_940:
        /*04a8*/ 	.byte	0x01, 0x54
	.zero		2


	//----- nvinfo : EIATTR_SYSCALL_OFFSETS
	.align		4
        /*04ac*/ 	.byte	0x04, 0x46
        /*04ae*/ 	.short	(.L_942 - .L_941)


	//   ....[0]....
.L_941:
        /*04b0*/ 	.word	0x00001270


	//   ....[1]....
        /*04b4*/ 	.word	0x00001360


	//   ....[2]....
        /*04b8*/ 	.word	0x000014c0


	//   ....[3]....
        /*04bc*/ 	.word	0x000015b0


	//----- nvinfo : EIATTR_MBARRIER_INSTR_OFFSETS
	.align		4
.L_942:
        /*04c0*/ 	.byte	0x04, 0x39
        /*04c2*/ 	.short	(.L_944 - .L_943)


	//   ....[0]....
.L_943:
        /*04c4*/ 	.word	0x00000290
        /*04c8*/ 	.word	0x000000ff
        /*04cc*/ 	.word	0x00026800
        /*04d0*/ 	.short	0x0100
        /*04d2*/ 	.byte	0x06
	.zero		1


	//   ....[1]....
        /*04d4*/ 	.word	0x00000390
        /*04d8*/ 	.word	0x000000ff
        /*04dc*/ 	.word	0x00026810
        /*04e0*/ 	.short	0x0100
        /*04e2*/ 	.byte	0x08
	.zero		1


	//   ....[2]....
        /*04e4*/ 	.word	0x000003a0
        /*04e8*/ 	.word	0x000000ff
        /*04ec*/ 	.word	0x00026820
        /*04f0*/ 	.short	0x0100
        /*04f2*/ 	.byte	0x08
	.zero		1


	//   ....[3]....
        /*04f4*/ 	.word	0x000003b0
        /*04f8*/ 	.word	0x000000ff
        /*04fc*/ 	.word	0x00026818
        /*0500*/ 	.short	0x0100
        /*0502*/ 	.byte	0x08
	.zero		1


	//   ....[4]....
        /*0504*/ 	.word	0x000003c0
        /*0508*/ 	.word	0x000000ff
        /*050c*/ 	.word	0x00026828
        /*0510*/ 	.short	0x0100
        /*0512*/ 	.byte	0x08
	.zero		1


	//   ....[5]....
        /*0514*/ 	.word	0x000004f0
        /*0518*/ 	.word	0x000000ff
        /*051c*/ 	.word	0x00026830
        /*0520*/ 	.short	0x0100
        /*0522*/ 	.byte	0x08
	.zero		1


	//   ....[6]....
        /*0524*/ 	.word	0x00000500
        /*0528*/ 	.word	0x000000ff
        /*052c*/ 	.word	0x00026840
        /*0530*/ 	.short	0x0100
        /*0532*/ 	.byte	0x08
	.zero		1


	//   ....[7]....
        /*0534*/ 	.word	0x00000510
        /*0538*/ 	.word	0x000000ff
        /*053c*/ 	.word	0x00026838
        /*0540*/ 	.short	0x0100
        /*0542*/ 	.byte	0x08
	.zero		1


	//   ....[8]....
        /*0544*/ 	.word	0x00000520
        /*0548*/ 	.word	0x000000ff
        /*054c*/ 	.word	0x00026848
        /*0550*/ 	.short	0x0100
        /*0552*/ 	.byte	0x08
	.zero		1


	//   ....[9]....
        /*0554*/ 	.word	0x00001640
        /*0558*/ 	.word	0x00000010
        /*055c*/ 	.word	0x00026800
        /*0560*/ 	.short	0x010a
        /*0562*/ 	.byte	0x3f
	.zero		1


	//   ....[10]....
        /*0564*/ 	.word	0x00001660
        /*0568*/ 	.word	0x00000010
        /*056c*/ 	.word	0x00026800
        /*0570*/ 	.short	0x010a
        /*0572*/ 	.byte	0x3f
	.zero		1


	//   ....[11]....
        /*0574*/ 	.word	0x00001f50
        /*0578*/ 	.word	0x00000008
        /*057c*/ 	.word	0x00026810
        /*0580*/ 	.short	0x010a
        /*0582*/ 	.byte	0x3f
	.zero		1


	//   ....[12]....
        /*0584*/ 	.word	0x00001fc0
        /*0588*/ 	.word	0x00000008
        /*058c*/ 	.word	0x00026810
        /*0590*/ 	.short	0x010a
        /*0592*/ 	.byte	0x3f
	.zero		1


	//   ....[13]....
        /*0594*/ 	.word	0x00002370
        /*0598*/ 	.word	0x00000008
        /*059c*/ 	.word	0x00026830
        /*05a0*/ 	.short	0x010a
        /*05a2*/ 	.byte	0x3f
	.zero		1


	//   ....[14]....
        /*05a4*/ 	.word	0x000023f0
        /*05a8*/ 	.word	0x00000008
        /*05ac*/ 	.word	0x00026830
        /*05b0*/ 	.short	0x010a
        /*05b2*/ 	.byte	0x3f
	.zero		1


	//   ....[15]....
        /*05b4*/ 	.word	0x00005930
        /*05b8*/ 	.word	0x00000009
        /*05bc*/ 	.word	0x00000000
        /*05c0*/ 	.short	0x0101
        /*05c2*/ 	.byte	0x3f
	.zero		1


	//   ....[16]....
        /*05c4*/ 	.word	0x00005cc0
        /*05c8*/ 	.word	0x00000008
        /*05cc*/ 	.word	0x00000000
        /*05d0*/ 	.short	0x0101
        /*05d2*/ 	.byte	0x3f
	.zero		1


	//   ....[17]....
        /*05d4*/ 	.word	0x000063e0
        /*05d8*/ 	.word	0x00000005
        /*05dc*/ 	.word	0x00026810
        /*05e0*/ 	.short	0x010a
        /*05e2*/ 	.byte	0x3f
	.zero		1


	//   ....[18]....
        /*05e4*/ 	.word	0x00006460
        /*05e8*/ 	.word	0x00000005
        /*05ec*/ 	.word	0x00026810
        /*05f0*/ 	.short	0x010a
        /*05f2*/ 	.byte	0x3f
	.zero		1


	//   ....[19]....
        /*05f4*/ 	.word	0x000067e0
        /*05f8*/ 	.word	0x00000005
        /*05fc*/ 	.word	0x00026830
        /*0600*/ 	.short	0x010a
        /*0602*/ 	.byte	0x3f
	.zero		1


	//   ....[20]....
        /*0604*/ 	.word	0x00006870
        /*0608*/ 	.word	0x00000005
        /*060c*/ 	.word	0x00026830
        /*0610*/ 	.short	0x010a
        /*0612*/ 	.byte	0x3f
	.zero		1


	//   ....[21]....
        /*0614*/ 	.word	0x00009a90
        /*0618*/ 	.word	0x00000006
        /*061c*/ 	.word	0x00000000
        /*0620*/ 	.short	0x0101
        /*0622*/ 	.byte	0x3f
	.zero		1


	//   ....[22]....
        /*0624*/ 	.word	0x00009e40
        /*0628*/ 	.word	0x00000005
        /*062c*/ 	.word	0x00000000
        /*0630*/ 	.short	0x0101
        /*0632*/ 	.byte	0x3f
	.zero		1


	//   ....[23]....
        /*0634*/ 	.word	0x0000e1e0
        /*0638*/ 	.word	0x0000000f
        /*063c*/ 	.word	0x00026820
        /*0640*/ 	.short	0x010a
        /*0642*/ 	.byte	0x3f
	.zero		1


	//   ....[24]....
        /*0644*/ 	.word	0x0000e780
        /*0648*/ 	.word	0x0000000f
        /*064c*/ 	.word	0x00026840
        /*0650*/ 	.short	0x010a
        /*0652*/ 	.byte	0x3f
	.zero		1


	//   ....[25]....
        /*0654*/ 	.word	0x0000e9e0
        /*0658*/ 	.word	0x0000000f
        /*065c*/ 	.word	0x00026828
        /*0660*/ 	.short	0x010a
        /*0662*/ 	.byte	0x3f
	.zero		1


	//   ....[26]....
        /*0664*/ 	.word	0x0000ec40
        /*0668*/ 	.word	0x0000000f
        /*066c*/ 	.word	0x00026848
        /*0670*/ 	.short	0x010a
        /*0672*/ 	.byte	0x3f
	.zero		1


	//   ....[27]....
        /*0674*/ 	.word	0x0000ee40
        /*0678*/ 	.word	0x0000000f
        /*067c*/ 	.word	0x00026820
        /*0680*/ 	.short	0x010a
        /*0682*/ 	.byte	0x3f
	.zero		1


	//   ....[28]....
        /*0684*/ 	.word	0x0000f100
        /*0688*/ 	.word	0x0000000f
        /*068c*/ 	.word	0x00026840
        /*0690*/ 	.short	0x010a
        /*0692*/ 	.byte	0x3f
	.zero		1


	//   ....[29]....
        /*0694*/ 	.word	0x0000f330
        /*0698*/ 	.word	0x0000000f
        /*069c*/ 	.word	0x00026828
        /*06a0*/ 	.short	0x010a
        /*06a2*/ 	.byte	0x3f
	.zero		1


	//   ....[30]....
        /*06a4*/ 	.word	0x0000f600
        /*06a8*/ 	.word	0x00000003
        /*06ac*/ 	.word	0x00026840
        /*06b0*/ 	.short	0x010a
        /*06b2*/ 	.byte	0x3f
	.zero		1


	//   ....[31]....
        /*06b4*/ 	.word	0x0000fa00
        /*06b8*/ 	.word	0x00000007
        /*06bc*/ 	.word	0x00000000
        /*06c0*/ 	.short	0x010a
        /*06c2*/ 	.byte	0x3f
	.zero		1


	//   ....[32]....
        /*06c4*/ 	.word	0x0000fa50
        /*06c8*/ 	.word	0x00000003
        /*06cc*/ 	.word	0x00000000
        /*06d0*/ 	.short	0x010a
        /*06d2*/ 	.byte	0x3f
	.zero		1


	//   ....[33]....
        /*06d4*/ 	.word	0x0000fab0
        /*06d8*/ 	.word	0x00000005
        /*06dc*/ 	.word	0x00000000
        /*06e0*/ 	.short	0x010a
        /*06e2*/ 	.byte	0x3f
	.zero		1


	//   ....[34]....
        /*06e4*/ 	.word	0x0000fae0
        /*06e8*/ 	.word	0x00000003
        /*06ec*/ 	.word	0x00000000
        /*06f0*/ 	.short	0x010a
        /*06f2*/ 	.byte	0x3f
	.zero		1


	//   ....[35]....
        /*06f4*/ 	.word	0x0000fbb0
        /*06f8*/ 	.word	0x00000010
        /*06fc*/ 	.word	0x00026800
        /*0700*/ 	.short	0x010a
        /*0702*/ 	.byte	0x3f
	.zero		1


	//   ....[36]....
        /*0704*/ 	.word	0x0000fc00
        /*0708*/ 	.word	0x00000008
        /*070c*/ 	.word	0x00026810
        /*0710*/ 	.short	0x010a
        /*0712*/ 	.byte	0x3f
	.zero		1


	//   ....[37]....
        /*0714*/ 	.word	0x0000fc50
        /*0718*/ 	.word	0x00000008
        /*071c*/ 	.word	0x00026830
        /*0720*/ 	.short	0x010a
        /*0722*/ 	.byte	0x3f
	.zero		1


	//   ....[38]....
        /*0724*/ 	.word	0x0000fca0
        /*0728*/ 	.word	0x00000005
        /*072c*/ 	.word	0x00026810
        /*0730*/ 	.short	0x010a
        /*0732*/ 	.byte	0x3f
	.zero		1


	//   ....[39]....
        /*0734*/ 	.word	0x0000fcf0
        /*0738*/ 	.word	0x00000005
        /*073c*/ 	.word	0x00026830
        /*0740*/ 	.short	0x010a
        /*0742*/ 	.byte	0x3f
	.zero		1


	//   ....[40]....
        /*0744*/ 	.word	0x0000fd40
        /*0748*/ 	.word	0x0000000f
        /*074c*/ 	.word	0x00026820
        /*0750*/ 	.short	0x010a
        /*0752*/ 	.byte	0x3f
	.zero		1


	//   ....[41]....
        /*0754*/ 	.word	0x0000fd90
        /*0758*/ 	.word	0x0000000f
        /*075c*/ 	.word	0x00026840
        /*0760*/ 	.short	0x010a
        /*0762*/ 	.byte	0x3f
	.zero		1


	//   ....[42]....
        /*0764*/ 	.word	0x0000fde0
        /*0768*/ 	.word	0x0000000f
        /*076c*/ 	.word	0x00026828
        /*0770*/ 	.short	0x010a
        /*0772*/ 	.byte	0x3f
	.zero		1


	//   ....[43]....
        /*0774*/ 	.word	0x0000fe30
        /*0778*/ 	.word	0x0000000f
        /*077c*/ 	.word	0x00026848
        /*0780*/ 	.short	0x010a
        /*0782*/ 	.byte	0x3f
	.zero		1


	//   ....[44]....
        /*0784*/ 	.word	0x0000fe90
        /*0788*/ 	.word	0x0000000f
        /*078c*/ 	.word	0x00026820
        /*0790*/ 	.short	0x010a
        /*0792*/ 	.byte	0x3f
	.zero		1


	//   ....[45]....
        /*0794*/ 	.word	0x0000fee0
        /*0798*/ 	.word	0x0000000f
        /*079c*/ 	.word	0x00026840
        /*07a0*/ 	.short	0x010a
        /*07a2*/ 	.byte	0x3f
	.zero		1


	//   ....[46]....
        /*07a4*/ 	.word	0x0000ff30
        /*07a8*/ 	.word	0x0000000f
        /*07ac*/ 	.word	0x00026828
        /*07b0*/ 	.short	0x010a
        /*07b2*/ 	.byte	0x3f
	.zero		1


	//   ....[47]....
        /*07b4*/ 	.word	0x0000ff80
        /*07b8*/ 	.word	0x00000003
        /*07bc*/ 	.word	0x00026840
        /*07c0*/ 	.short	0x010a
        /*07c2*/ 	.byte	0x3f
	.zero		1


	//   ....[48]....
        /*07c4*/ 	.word	0x00010050
        /*07c8*/ 	.word	0x00000007
        /*07cc*/ 	.word	0x00000000
        /*07d0*/ 	.short	0x010a
        /*07d2*/ 	.byte	0x3f
	.zero		1


	//   ....[49]....
        /*07d4*/ 	.word	0x000100a0
        /*07d8*/ 	.word	0x00000003
        /*07dc*/ 	.word	0x00000000
        /*07e0*/ 	.short	0x010a
        /*07e2*/ 	.byte	0x3f
	.zero		1


	//   ....[50]....
        /*07e4*/ 	.word	0x000100f0
        /*07e8*/ 	.word	0x00000005
        /*07ec*/ 	.word	0x00000000
        /*07f0*/ 	.short	0x010a
        /*07f2*/ 	.byte	0x3f
	.zero		1


	//----- nvinfo : EIATTR_NUM_MBARRIERS
	.align		4
.L_944:
        /*07f4*/ 	.byte	0x03, 0x38
        /*07f6*/ 	.short	0x0009


	//----- nvinfo : EIATTR_EXIT_INSTR_OFFSETS
	.align		4
        /*07f8*/ 	.byte	0x04, 0x1c
        /*07fa*/ 	.short	(.L_946 - .L_945)


	//   ....[0]....
.L_945:
        /*07fc*/ 	.word	0x0000fb30


	//----- nvinfo : EIATTR_MAX_THREADS
	.align		4
.L_946:
        /*0800*/ 	.byte	0x04, 0x05
        /*0802*/ 	.short	(.L_948 - .L_947)
.L_947:
        /*0804*/ 	.word	0x00000180
        /*0808*/ 	.word	0x00000001
        /*080c*/ 	.word	0x00000001


	//----- nvinfo : EIATTR_CRS_STACK_SIZE
	.align		4
.L_948:
        /*0810*/ 	.byte	0x04, 0x1e
        /*0812*/ 	.short	(.L_950 - .L_949)
.L_949:
        /*0814*/ 	.word	0x00000000


	//----- nvinfo : EIATTR_CBANK_PARAM_SIZE
	.align		4
.L_950:
        /*0818*/ 	.byte	0x03, 0x19
        /*081a*/ 	.short	0x06f0


	//----- nvinfo : EIATTR_PARAM_CBANK
	.align		4
        /*081c*/ 	.byte	0x04, 0x0a
        /*081e*/ 	.short	(.L_952 - .L_951)
	.align		4
.L_951:
        /*0820*/ 	.word	index@(.nv.constant0._ZN7cutlass13device_kernelIN5flash11enable_sm90INS1_16FlashAttnBwdSm90INS1_25CollectiveMainloopBwdSm90ILi2ELi2ELi2EN4cute5tupleIJNS5_1CILi1EEES8_S8_EEENS6_IJNS7_ILi96EEENS7_ILi128EEENS7_ILi64EEEEEENS_10bfloat16_tEfNS_4arch4Sm90ELb1ELb0ELb1ELb1ELb0ELb1ELb0ELb1ELi2ELi1ELi2ELi2ELb0EEENS1_21CollectiveEpilogueBwdISD_SE_SG_Li256ELb1ELb0ELi1EEENS1_25SingleTileBwdLPTSchedulerILb1ELi128ELb0EEEEEEEEEvNT_6ParamsE)
        /*0824*/ 	.short	0x0210
        /*0826*/ 	.short	0x06f0


	//----- nvinfo : EIATTR_SW_WAR
	.align		4
.L_952:
        /*0828*/ 	.byte	0x04, 0x36
        /*082a*/ 	.short	(.L_954 - .L_953)
.L_953:
        /*082c*/ 	.word	0x00000008
.L_954:


//--------------------- .nv.info._ZN7cutlass13device_kernelIN5flash11enable_sm90INS1_16FlashAttnBwdSm90INS1_25CollectiveMainloopBwdSm90ILi2ELi2ELi2EN4cute5tupleIJNS5_1CILi1EEES8_S8_EEENS6_IJNS7_ILi96EEENS7_ILi128EEENS7_ILi64EEEEEENS_10bfloat16_tEfNS_4arch4Sm90ELb1ELb0ELb1ELb1ELb1ELb1ELb0ELb1ELi2ELi1ELi2ELi2ELb0EEENS1_21CollectiveEpilogueBwdISD_SE_SG_Li256ELb1ELb0ELi1EEENS1_25SingleTileBwdLPTSchedulerILb1ELi128ELb1EEEEEEEEEvNT_6ParamsE --------------------------
	.section	.nv.info._ZN7cutlass13device_kernelIN5flash11enable_sm90INS1_16FlashAttnBwdSm90INS1_25CollectiveMainloopBwdSm90ILi2ELi2ELi2EN4cute5tupleIJNS5_1CILi1EEES8_S8_EEENS6_IJNS7_ILi96EEENS7_ILi128EEENS7_ILi64EEEEEENS_10bfloat16_tEfNS_4arch4Sm90ELb1ELb0ELb1ELb1ELb1ELb1ELb0ELb1ELi2ELi1ELi2ELi2ELb0EEENS1_21CollectiveEpilogueBwdISD_SE_SG_Li256ELb1ELb0ELi1EEENS1_25SingleTileBwdLPTSchedulerILb1ELi128ELb1EEEEEEEEEvNT_6ParamsE,"",@"SHT_CUDA_INFO"
	.sectionflags	@""
	.align	4


	//----- nvinfo : EIATTR_CUDA_API_VERSION
	.align		4
        /*0000*/ 	.byte	0x04, 0x37
        /*0002*/ 	.short	(.L_956 - .L_955)
.L_955:
        /*0004*/ 	.word	0x00000082


	//----- nvinfo : EIATTR_KPARAM_INFO
	.align		4
.L_956:
        /*0008*/ 	.byte	0x04, 0x17
        /*000a*/ 	.short	(.L_958 - .L_957)
.L_957:
        /*000c*/ 	.word	0x00000000
        /*0010*/ 	.short	0x0000
        /*0012*/ 	.short	0x0070
        /*0014*/ 	.byte	0x00, 0xf0, 0x01, 0x1a


	//----- nvinfo : EIATTR_SPARSE_MMA_MASK
	.align		4
.L_958:
        /*0018*/ 	.byte	0x03, 0x50
        /*001a*/ 	.short	0x0000


	//----- nvinfo : EIATTR_MAXREG_COUNT
	.align		4
        /*001c*/ 	.byte	0x03, 0x1b
        /*001e*/ 	.short	0x00a8


	//----- nvinfo : EIATTR_NUM_BARRIERS
	.align		4
        /*0020*/ 	.byte	0x02, 0x4c
        /*0022*/ 	.byte	0x10
	.zero		1


	//----- nvinfo : EIATTR_EXTERNS
	.align		4
        /*0024*/ 	.byte	0x04, 0x0f
        /*0026*/ 	.short	(.L_960 - .L_959)


	//   ....[0]....
	.align		4
.L_959:
        /*0028*/ 	.word	index@(__assertfail)


	//----- nvinfo : EIATTR_ANNOTATIONS
	.align		4
.L_960:
        /*002c*/ 	.byte	0x04, 0x55
        /*002e*/ 	.short	(.L_962 - .L_961)


	//   ....[0]....
.L_961:
        /* <DEDUP_REMOVED lines=19> */


	//----- nvinfo : EIATTR_MERCURY_ISA_VERSION
	.align		4
.L_962:
        /*0150*/ 	.byte	0x03, 0x5f
        /*0152*/ 	.short	0x0101


	//----- nvinfo : EIATTR_INT_WARP_WIDE_INSTR_OFFSETS
	.align		4
        /*0154*/ 	.byte	0x04, 0x31
        /*0156*/ 	.short	(.L_964 - .L_963)


	//   ....[0]....
.L_963:
        /*0158*/ 	.word	0x00000190


	//   ....[1]....
        /*015c*/ 	.word	0x000001c0


	//   ....[2]....
        /*0160*/ 	.word	0x0000d250


	//   ....[3]....
        /*0164*/ 	.word	0x0000d900


	//   ....[4]....
        /*0168*/ 	.word	0x0000de20


	//----- nvinfo : EIATTR_COOP_GROUP_MASK_REGIDS
	.align		4
.L_964:
        /*016c*/ 	.byte	0x04, 0x29
        /*016e*/ 	.short	(.L_966 - .L_965)


	//   ....[0]....
.L_965:
        /*0170*/ 	.word	0xffffffff


	//   ....[1]....
        /*0174*/ 	.word	0xffffffff


	//   ....[2]....
        /*0178*/ 	.word	0xffffffff


	//   ....[3]....
        /*017c*/ 	.word	0xffffffff


	//   ....[4]....
        /*0180*/ 	.word	0xffffffff


	//   ....[5]....
        /*0184*/ 	.word	0xffffffff


	//   ....[6]....
        /*0188*/ 	.word	0xffffffff


	//   ....[7]....
        /*018c*/ 	.word	0xffffffff


	//   ....[8]....
        /*0190*/ 	.word	0xffffffff


	//   ....[9]....
        /*0194*/ 	.word	0xffffffff


	//   ....[10]....
        /*0198*/ 	.word	0xffffffff


	//   ....[11]....
        /*019c*/ 	.word	0xffffffff


	//   ....[12]....
        /*01a0*/ 	.word	0xffffffff


	//   ....[13]....
        /*01a4*/ 	.word	0xffffffff


	//   ....[14]....
        /*01a8*/ 	.word	0xffffffff


	//   ....[15]....
        /*01ac*/ 	.word	0xffffffff


	//   ....[16]....
        /*01b0*/ 	.word	0xffffffff


	//   ....[17]....
        /*01b4*/ 	.word	0xffffffff


	//   ....[18]....
        /*01b8*/ 	.word	0xffffffff


	//   ....[19]....
        /*01bc*/ 	.word	0xffffffff


	//   ....[20]....
        /*01c0*/ 	.word	0xffffffff


	//   ....[21]....
        /*01c4*/ 	.word	0xffffffff


	//   ....[22]....
        /*01c8*/ 	.word	0xffffffff


	//   ....[23]....
        /*01cc*/ 	.word	0xffffffff


	//   ....[24]....
        /*01d0*/ 	.word	0xffffffff


	//   ....[25]....
        /*01d4*/ 	.word	0xffffffff


	//   ....[26]....
        /*01d8*/ 	.word	0xffffffff


	//   ....[27]....
        /*01dc*/ 	.word	0xffffffff


	//   ....[28]....
        /*01e0*/ 	.word	0xffffffff


	//   ....[29]....
        /*01e4*/ 	.word	0xffffffff


	//   ....[30]....
        /*01e8*/ 	.word	0xffffffff


	//   ....[31]....
        /*01ec*/ 	.word	0xffffffff


	//   ....[32]....
        /*01f0*/ 	.word	0xffffffff


	//   ....[33]....
        /*01f4*/ 	.word	0xffffffff


	//   ....[34]....
        /*01f8*/ 	.word	0xffffffff


	//   ....[35]....
        /*01fc*/ 	.word	0xffffffff


	//   ....[36]....
        /*0200*/ 	.word	0xffffffff


	//   ....[37]....
        /*0204*/ 	.word	0xffffffff


	//   ....[38]....
        /*0208*/ 	.word	0xffffffff


	//   ....[39]....
        /*020c*/ 	.word	0xffffffff


	//   ....[40]....
        /*0210*/ 	.word	0xffffffff


	//   ....[41]....
        /*0214*/ 	.word	0xffffffff


	//   ....[42]....
        /*0218*/ 	.word	0xffffffff


	//   ....[43]....
        /*021c*/ 	.word	0xffffffff


	//   ....[44]....
        /*0220*/ 	.word	0xffffffff


	//   ....[45]....
        /*0224*/ 	.word	0xffffffff


	//   ....[46]....
        /*0228*/ 	.word	0xffffffff


	//   ....[47]....
        /*022c*/ 	.word	0xffffffff


	//   ....[48]....
        /*0230*/ 	.word	0xffffffff


	//   ....[49]....
        /*0234*/ 	.word	0xffffffff


	//   ....[50]....
        /*0238*/ 	.word	0xffffffff


	//   ....[51]....
        /*023c*/ 	.word	0xffffffff


	//   ....[52]....
        /*0240*/ 	.word	0xffffffff


	//   ....[53]....
        /*0244*/ 	.word	0xffffffff


	//   ....[54]....
        /*0248*/ 	.word	0xffffffff


	//   ....[55]....
        /*024c*/ 	.word	0xffffffff


	//   ....[56]....
        /*0250*/ 	.word	0xffffffff


	//   ....[57]....
        /*0254*/ 	.word	0xffffffff


	//   ....[58]....
        /*0258*/ 	.word	0xffffffff


	//   ....[59]....
        /*025c*/ 	.word	0xffffffff


	//   ....[60]....
        /*0260*/ 	.word	0xffffffff


	//   ....[61]....
        /*0264*/ 	.word	0xffffffff


	//   ....[62]....
        /*0268*/ 	.word	0xffffffff


	//   ....[63]....
        /*026c*/ 	.word	0xffffffff


	//   ....[64]....
        /*0270*/ 	.word	0xffffffff


	//   ....[65]....
        /*0274*/ 	.word	0xffffffff


	//   ....[66]....
        /*0278*/ 	.word	0xffffffff


	//   ....[67]....
        /*027c*/ 	.word	0xffffffff


	//   ....[68]....
        /*0280*/ 	.word	0xffffffff


	//   ....[69]....
        /*0284*/ 	.word	0xffffffff


	//   ....[70]....
        /*0288*/ 	.word	0xffffffff


	//   ....[71]....
        /*028c*/ 	.word	0xffffffff


	//   ....[72]....
        /*0290*/ 	.word	0xffffffff


	//   ....[73]....
        /*0294*/ 	.word	0xffffffff


	//   ....[74]....
        /*0298*/ 	.word	0xffffffff


	//   ....[75]....
        /*029c*/ 	.word	0xffffffff


	//   ....[76]....
        /*02a0*/ 	.word	0xffffffff


	//   ....[77]....
        /*02a4*/ 	.word	0xffffffff


	//   ....[78]....
        /*02a8*/ 	.word	0xffffffff


	//   ....[79]....
        /*02ac*/ 	.word	0xffffffff


	//   ....[80]....
        /*02b0*/ 	.word	0xffffffff


	//   ....[81]....
        /*02b4*/ 	.word	0xffffffff


	//   ....[82]....
        /*02b8*/ 	.word	0xffffffff


	//   ....[83]....
        /*02bc*/ 	.word	0xffffffff


	//   ....[84]....
        /*02c0*/ 	.word	0xffffffff


	//   ....[85]....
        /*02c4*/ 	.word	0xffffffff


	//   ....[86]....
        /*02c8*/ 	.word	0xffffffff


	//   ....[87]....
        /*02cc*/ 	.word	0xffffffff


	//   ....[88]....
        /*02d0*/ 	.word	0xffffffff


	//   ....[89]....
        /*02d4*/ 	.word	0xffffffff


	//   ....[90]....
        /*02d8*/ 	.word	0xffffffff


	//   ....[91]....
        /*02dc*/ 	.word	0xffffffff


	//   ....[92]....
        /*02e0*/ 	.word	0xffffffff


	//   ....[93]....
        /*02e4*/ 	.word	0xffffffff


	//   ....[94]....
        /*02e8*/ 	.word	0xffffffff


	//   ....[95]....
        /*02ec*/ 	.word	0xffffffff


	//   ....[96]....
        /*02f0*/ 	.word	0xffffffff


	//   ....[97]....
        /*02f4*/ 	.word	0xffffffff


	//   ....[98]....
        /*02f8*/ 	.word	0xffffffff


	//   ....[99]....
        /*02fc*/ 	.word	0xffffffff


	//   ....[100]....
        /*0300*/ 	.word	0xffffffff


	//   ....[101]....
        /*0304*/ 	.word	0xffffffff


	//   ....[102]....
        /*0308*/ 	.word	0xffffffff


	//   ....[103]....
        /*030c*/ 	.word	0xffffffff


	//   ....[104]....
        /*0310*/ 	.word	0xffffffff


	//   ....[105]....
        /*0314*/ 	.word	0xffffffff


	//   ....[106]....
        /*0318*/ 	.word	0xffffffff


	//   ....[107]....
        /*031c*/ 	.word	0xffffffff


	//   ....[108]....
        /*0320*/ 	.word	0xffffffff


	//   ....[109]....
        /*0324*/ 	.word	0x0500000f


	//   ....[110]....
        /*0328*/ 	.word	0x0500000f


	//   ....[111]....
        /*032c*/ 	.word	0x0500000f


	//   ....[112]....
        /*0330*/ 	.word	0x0500000f


	//----- nvinfo : EIATTR_COOP_GROUP_INSTR_OFFSETS
	.align		4
.L_966:
        /*0334*/ 	.byte	0x04, 0x28
        /*0336*/ 	.short	(.L_968 - .L_967)


	//   ....[0]....
.L_967:
        /*0338*/ 	.word	0x00000070


	//   ....[1]....
        /*033c*/ 	.word	0x000001a0


	//   ....[2]....
        /*0340*/ 	.word	0x000001f0


	//   ....[3]....
        /*0344*/ 	.word	0x000003e0


	//   ....[4]....
        /*0348*/ 	.word	0x00000630


	//   ....[5]....
        /*034c*/ 	.word	0x00001630


	//   ....[6]....
        /*0350*/ 	.word	0x00002780


	//   ....[7]....
        /*0354*/ 	.word	0x000028f0


	//   ....[8]....
        /*0358*/ 	.word	0x00002920


	//   ....[9]....
        /*035c*/ 	.word	0x00003090


	//   ....[10]....
        /*0360*/ 	.word	0x00003140


	//   ....[11]....
        /*0364*/ 	.word	0x00003190


	//   ....[12]....
        /*0368*/ 	.word	0x00003430


	//   ....[13]....
        /*036c*/ 	.word	0x00003460


	//   ....[14]....
        /*0370*/ 	.word	0x000034b0


	//   ....[15]....
        /*0374*/ 	.word	0x000034c0


	//   ....[16]....
        /*0378*/ 	.word	0x000034d0


	//   ....[17]....
        /*037c*/ 	.word	0x000034e0


	//   ....[18]....
        /*0380*/ 	.word	0x000035b0


	//   ....[19]....
        /*0384*/ 	.word	0x000035c0


	//   ....[20]....
        /*0388*/ 	.word	0x000035f0


	//   ....[21]....
        /*038c*/ 	.word	0x00003600


	//   ....[22]....
        /*0390*/ 	.word	0x00003620


	//   ....[23]....
        /*0394*/ 	.word	0x000036f0


	//   ....[24]....
        /*0398*/ 	.word	0x00003730


	//   ....[25]....
        /*039c*/ 	.word	0x00003760


	//   ....[26]....
        /*03a0*/ 	.word	0x000037a0


	//   ....[27]....
        /*03a4*/ 	.word	0x000037b0


	//   ....[28]....
        /*03a8*/ 	.word	0x000037f0


	//   ....[29]....
        /*03ac*/ 	.word	0x00003840


	//   ....[30]....
        /*03b0*/ 	.word	0x00003880


	//   ....[31]....
        /*03b4*/ 	.word	0x000038c0


	//   ....[32]....
        /*03b8*/ 	.word	0x00003920


	//   ....[33]....
        /*03bc*/ 	.word	0x000039b0


	//   ....[34]....
        /*03c0*/ 	.word	0x000039d0


	//   ....[35]....
        /*03c4*/ 	.word	0x00003a90


	//   ....[36]....
        /*03c8*/ 	.word	0x00003ac0


	//   ....[37]....
        /*03cc*/ 	.word	0x00003ad0


	//   ....[38]....
        /*03d0*/ 	.word	0x00003c40


	//   ....[39]....
        /*03d4*/ 	.word	0x00003c60


	//   ....[40]....
        /*03d8*/ 	.word	0x00003d70


	//   ....[41]....
        /*03dc*/ 	.word	0x00003d90


	//   ....[42]....
        /*03e0*/ 	.word	0x00003da0


	//   ....[43]....
        /*03e4*/ 	.word	0x00003de0


	//   ....[44]....
        /*03e8*/ 	.word	0x00003df0


	//   ....[45]....
        /*03ec*/ 	.word	0x00003e10


	//   ....[46]....
        /*03f0*/ 	.word	0x00004010


	//   ....[47]....
        /*03f4*/ 	.word	0x00004050


	//   ....[48]....
        /*03f8*/ 	.word	0x00004090


	//   ....[49]....
        /*03fc*/ 	.word	0x00004110


	//   ....[50]....
        /*0400*/ 	.word	0x00004150


	//   ....[51]....
        /*0404*/ 	.word	0x00004170


	//   ....[52]....
        /*0408*/ 	.word	0x000041d0


	//   ....[53]....
        /*040c*/ 	.word	0x000041f0


	//   ....[54]....
        /*0410*/ 	.word	0x000069f0


	//   ....[55]....
        /*0414*/ 	.word	0x00006a10


	//   ....[56]....
        /*0418*/ 	.word	0x00006a20


	//   ....[57]....
        /*041c*/ 	.word	0x00006a30


	//   ....[58]....
        /*0420*/ 	.word	0x00006a40


	//   ....[59]....
        /*0424*/ 	.word	0x00006a50


	//   ....[60]....
        /*0428*/ 	.word	0x00006a60


	//   ....[61]....
        /*042c*/ 	.word	0x00006a70


	//   ....[62]....
        /*0430*/ 	.word	0x00006a80


	//   ....[63]....
        /*0434*/ 	.word	0x00006a90


	//   ....[64]....
        /*0438*/ 	.word	0x00006b50


	//   ....[65]....
        /*043c*/ 	.word	0x00006c10


	//   ....[66]....
        /*0440*/ 	.word	0x00006c50


	//   ....[67]....
        /*0444*/ 	.word	0x00006c90


	//   ....[68]....
        /*0448*/ 	.word	0x00006cd0


	//   ....[69]....
        /*044c*/ 	.word	0x00006d10


	//   ....[70]....
        /*0450*/ 	.word	0x00006d50


	//   ....[71]....
        /*0454*/ 	.word	0x00006d90


	//   ....[72]....
        /*0458*/ 	.word	0x00006dd0


	//   ....[73]....
        /*045c*/ 	.word	0x00006f50


	//   ....[74]....
        /*0460*/ 	.word	0x00007270


	//   ....[75]....
        /*0464*/ 	.word	0x000072d0


	//   ....[76]....
        /*0468*/ 	.word	0x00007670


	//   ....[77]....
        /*046c*/ 	.word	0x00007880


	//   ....[78]....
        /*0470*/ 	.word	0x000078a0


	//   ....[79]....
        /*0474*/ 	.word	0x000078b0


	//   ....[80]....
        /*0478*/ 	.word	0x000078f0


	//   ....[81]....
        /*047c*/ 	.word	0x00007920


	//   ....[82]....
        /*0480*/ 	.word	0x00007b20


	//   ....[83]....
        /*0484*/ 	.word	0x00007b40


	//   ....[84]....
        /*0488*/ 	.word	0x00007ce0


	//   ....[85]....
        /*048c*/ 	.word	0x00007d20


	//   ....[86]....
        /*0490*/ 	.word	0x00008230


	//   ....[87]....
        /*0494*/ 	.word	0x00008240


	//   ....[88]....
        /*0498*/ 	.word	0x00008250


	//   ....[89]....
        /*049c*/ 	.word	0x00008260


	//   ....[90]....
        /*04a0*/ 	.word	0x00008270


	//   ....[91]....
        /*04a4*/ 	.word	0x00008280


	//   ....[92]....
        /*04a8*/ 	.word	0x000082a0


	//   ....[93]....
        /*04ac*/ 	.word	0x000082f0


	//   ....[94]....
        /*04b0*/ 	.word	0x00008560


	//   ....[95]....
        /*04b4*/ 	.word	0x00008570


	//   ....[96]....
        /*04b8*/ 	.word	0x00008580


	//   ....[97]....
        /*04bc*/ 	.word	0x00008590


	//   ....[98]....
        /*04c0*/ 	.word	0x000085a0


	//   ....[99]....
        /*04c4*/ 	.word	0x000085b0


	//   ....[100]....
        /*04c8*/ 	.word	0x000085c0


	//   ....[101]....
        /*04cc*/ 	.word	0x00008600


	//   ....[102]....
        /*04d0*/ 	.word	0x0000c0a0


	//   ....[103]....
        /*04d4*/ 	.word	0x0000ce50


	//   ....[104]....
        /*04d8*/ 	.word	0x0000d180


	//   ....[105]....
        /*04dc*/ 	.word	0x0000d580


	//   ....[106]....
        /*04e0*/ 	.word	0x0000d830


	//   ....[107]....
        /*04e4*/ 	.word	0x0000dae0


	//   ....[108]....
        /*04e8*/ 	.word	0x0000dd50


	//   ....[109]....
        /*04ec*/ 	.word	0x00010490


	//   ....[110]....
        /*04f0*/ 	.word	0x00010680


	//   ....[111]....
        /*04f4*/ 	.word	0x000106f0


	//   ....[112]....
        /*04f8*/ 	.word	0x00010760


	//----- nvinfo : EIATTR_REG_RECONFIG
	.align		4
.L_968:
        /*04fc*/ 	.byte	0x01, 0x54
	.zero		2


	//----- nvinfo : EIATTR_SYSCALL_OFFSETS
	.align		4
        /*0500*/ 	.byte	0x04, 0x46
        /*0502*/ 	.short	(.L_970 - .L_969)


	//   ....[0]....
.L_969:
        /*0504*/ 	.word	0x00001290


	//   ....[1]....
        /*0508*/ 	.word	0x00001380


	//   ....[2]....
        /*050c*/ 	.word	0x000014e0


	//   ....[3]....
        /*0510*/ 	.word	0x000015d0


	//----- nvinfo : EIATTR_MBARRIER_INSTR_OFFSETS
	.align		4
.L_970:
        /*0514*/ 	.byte	0x04, 0x39
        /*0516*/ 	.short	(.L_972 - .L_971)


	//   ....[0]....
.L_971:
        /*0518*/ 	.word	0x00000290
        /*051c*/ 	.word	0x000000ff
        /*0520*/ 	.word	0x00026800
        /*0524*/ 	.short	0x0100
        /*0526*/ 	.byte	0x06
	.zero		1


	//   ....[1]....
        /*0528*/ 	.word	0x00000390
        /*052c*/ 	.word	0x000000ff
        /*0530*/ 	.word	0x00026810
        /*0534*/ 	.short	0x0100
        /*0536*/ 	.byte	0x08
	.zero		1


	//   ....[2]....
        /*0538*/ 	.word	0x000003a0
        /*053c*/ 	.word	0x000000ff
        /*0540*/ 	.word	0x00026820
        /*0544*/ 	.short	0x0100
        /*0546*/ 	.byte	0x08
	.zero		1


	//   ....[3]....
        /*0548*/ 	.word	0x000003b0
        /*054c*/ 	.word	0x000000ff
        /*0550*/ 	.word	0x00026818
        /*0554*/ 	.short	0x0100
        /*0556*/ 	.byte	0x08
	.zero		1


	//   ....[4]....
        /*0558*/ 	.word	0x000003c0
        /*055c*/ 	.word	0x000000ff
        /*0560*/ 	.word	0x00026828
        /*0564*/ 	.short	0x0100
        /*0566*/ 	.byte	0x08
	.zero		1


	//   ....[5]....
        /*0568*/ 	.word	0x000004f0
        /*056c*/ 	.word	0x000000ff
        /*0570*/ 	.word	0x00026830
        /*0574*/ 	.short	0x0100
        /*0576*/ 	.byte	0x08
	.zero		1


	//   ....[6]....
        /*0578*/ 	.word	0x00000500
        /*057c*/ 	.word	0x000000ff
        /*0580*/ 	.word	0x00026840
        /*0584*/ 	.short	0x0100
        /*0586*/ 	.byte	0x08
	.zero		1


	//   ....[7]....
        /*0588*/ 	.word	0x00000510
        /*058c*/ 	.word	0x000000ff
        /*0590*/ 	.word	0x00026838
        /*0594*/ 	.short	0x0100
        /*0596*/ 	.byte	0x08
	.zero		1


	//   ....[8]....
        /*0598*/ 	.word	0x00000520
        /*059c*/ 	.word	0x000000ff
        /*05a0*/ 	.word	0x00026848
        /*05a4*/ 	.short	0x0100
        /*05a6*/ 	.byte	0x08
	.zero		1


	//   ....[9]....
        /*05a8*/ 	.word	0x00001660
        /*05ac*/ 	.word	0x00000010
        /*05b0*/ 	.word	0x00026800
        /*05b4*/ 	.short	0x010a
        /*05b6*/ 	.byte	0x3f
	.zero		1


	//   ....[10]....
        /*05b8*/ 	.word	0x00001680
        /*05bc*/ 	.word	0x00000010
        /*05c0*/ 	.word	0x00026800
        /*05c4*/ 	.short	0x010a
        /*05c6*/ 	.byte	0x3f
	.zero		1


	//   ....[11]....
        /*05c8*/ 	.word	0x00001f70
        /*05cc*/ 	.word	0x00000008
        /*05d0*/ 	.word	0x00026810
        /*05d4*/ 	.short	0x010a
        /*05d6*/ 	.byte	0x3f
	.zero		1


	//   ....[12]....
        /*05d8*/ 	.word	0x00001fe0
        /*05dc*/ 	.word	0x00000008
        /*05e0*/ 	.word	0x00026810
        /*05e4*/ 	.short	0x010a
        /*05e6*/ 	.byte	0x3f
	.zero		1


	//   ....[13]....
        /*05e8*/ 	.word	0x00002390
        /*05ec*/ 	.word	0x00000008
        /*05f0*/ 	.word	0x00026830
        /*05f4*/ 	.short	0x010a
        /*05f6*/ 	.byte	0x3f
	.zero		1


	//   ....[14]....
        /*05f8*/ 	.word	0x00002410
        /*05fc*/ 	.word	0x00000008
        /*0600*/ 	.word	0x00026830
        /*0604*/ 	.short	0x010a
        /*0606*/ 	.byte	0x3f
	.zero		1


	//   ....[15]....
        /*0608*/ 	.word	0x00005950
        /*060c*/ 	.word	0x00000009
        /*0610*/ 	.word	0x00000000
        /*0614*/ 	.short	0x0101
        /*0616*/ 	.byte	0x3f
	.zero		1


	//   ....[16]....
        /*0618*/ 	.word	0x00005ce0
        /*061c*/ 	.word	0x00000008
        /*0620*/ 	.word	0x00000000
        /*0624*/ 	.short	0x0101
        /*0626*/ 	.byte	0x3f
	.zero		1


	//   ....[17]....
        /*0628*/ 	.word	0x00006400
        /*062c*/ 	.word	0x00000005
        /*0630*/ 	.word	0x00026810
        /*0634*/ 	.short	0x010a
        /*0636*/ 	.byte	0x3f
	.zero		1


	//   ....[18]....
        /*0638*/ 	.word	0x00006480
        /*063c*/ 	.word	0x00000005
        /*0640*/ 	.word	0x00026810
        /*0644*/ 	.short	0x010a
        /*0646*/ 	.byte	0x3f
	.zero		1


	//   ....[19]....
        /*0648*/ 	.word	0x00006800
        /*064c*/ 	.word	0x00000005
        /*0650*/ 	.word	0x00026830
        /*0654*/ 	.short	0x010a
        /*0656*/ 	.byte	0x3f
	.zero		1


	//   ....[20]....
        /*0658*/ 	.word	0x00006890
        /*065c*/ 	.word	0x00000005
        /*0660*/ 	.word	0x00026830
        /*0664*/ 	.short	0x010a
        /*0666*/ 	.byte	0x3f
	.zero		1


	//   ....[21]....
        /*0668*/ 	.word	0x00009ab0
        /*066c*/ 	.word	0x00000006
        /*0670*/ 	.word	0x00000000
        /*0674*/ 	.short	0x0101
        /*0676*/ 	.byte	0x3f
	.zero		1


	//   ....[22]....
        /*0678*/ 	.word	0x00009e60
        /*067c*/ 	.word	0x00000005
        /*0680*/ 	.word	0x00000000
        /*0684*/ 	.short	0x0101
        /*0686*/ 	.byte	0x3f
	.zero		1


	//   ....[23]....
        /*0688*/ 	.word	0x0000eaf0
        /*068c*/ 	.word	0x0000000f
        /*0690*/ 	.word	0x00026820
        /*0694*/ 	.short	0x010a
        /*0696*/ 	.byte	0x3f
	.zero		1


	//   ....[24]....
        /*0698*/ 	.word	0x0000f090
        /*069c*/ 	.word	0x0000000f
        /*06a0*/ 	.word	0x00026840
        /*06a4*/ 	.short	0x010a
        /*06a6*/ 	.byte	0x3f
	.zero		1


	//   ....[25]....
        /*06a8*/ 	.word	0x0000f2f0
        /*06ac*/ 	.word	0x0000000f
        /*06b0*/ 	.word	0x00026828
        /*06b4*/ 	.short	0x010a
        /*06b6*/ 	.byte	0x3f
	.zero		1


	//   ....[26]....
        /*06b8*/ 	.word	0x0000f550
        /*06bc*/ 	.word	0x0000000f
        /*06c0*/ 	.word	0x00026848
        /*06c4*/ 	.short	0x010a
        /*06c6*/ 	.byte	0x3f
	.zero		1


	//   ....[27]....
        /*06c8*/ 	.word	0x0000f750
        /*06cc*/ 	.word	0x0000000f
        /*06d0*/ 	.word	0x00026820
        /*06d4*/ 	.short	0x010a
        /*06d6*/ 	.byte	0x3f
	.zero		1


	//   ....[28]....
        /*06d8*/ 	.word	0x0000fa10
        /*06dc*/ 	.word	0x0000000f
        /*06e0*/ 	.word	0x00026840
        /*06e4*/ 	.short	0x010a
        /*06e6*/ 	.byte	0x3f
	.zero		1


	//   ....[29]....
        /*06e8*/ 	.word	0x0000fc40
        /*06ec*/ 	.word	0x0000000f
        /*06f0*/ 	.word	0x00026828
        /*06f4*/ 	.short	0x010a
        /*06f6*/ 	.byte	0x3f
	.zero		1


	//   ....[30]....
        /*06f8*/ 	.word	0x0000ff10
        /*06fc*/ 	.word	0x00000003
        /*0700*/ 	.word	0x00026840
        /*0704*/ 	.short	0x010a
        /*0706*/ 	.byte	0x3f
	.zero		1


	//   ....[31]....
        /*0708*/ 	.word	0x00010310
        /*070c*/ 	.word	0x00000007
        /*0710*/ 	.word	0x00000000
        /*0714*/ 	.short	0x010a
        /*0716*/ 	.byte	0x3f
	.zero		1


	//   ....[32]....
        /*0718*/ 	.word	0x00010360
        /*071c*/ 	.word	0x00000003
        /*0720*/ 	.word	0x00000000
        /*0724*/ 	.short	0x010a
        /*0726*/ 	.byte	0x3f
	.zero		1


	//   ....[33]....
        /*0728*/ 	.word	0x000103c0
        /*072c*/ 	.word	0x00000005
        /*0730*/ 	.word	0x00000000
        /*0734*/ 	.short	0x010a
        /*0736*/ 	.byte	0x3f
	.zero		1


	//   ....[34]....
        /*0738*/ 	.word	0x000103f0
        /*073c*/ 	.word	0x00000003
        /*0740*/ 	.word	0x00000000
        /*0744*/ 	.short	0x010a
        /*0746*/ 	.byte	0x3f
	.zero		1


	//   ....[35]....
        /*0748*/ 	.word	0x000104c0
        /*074c*/ 	.word	0x00000010
        /*0750*/ 	.word	0x00026800
        /*0754*/ 	.short	0x010a
        /*0756*/ 	.byte	0x3f
	.zero		1


	//   ....[36]....
        /*0758*/ 	.word	0x00010510
        /*075c*/ 	.word	0x00000008
        /*0760*/ 	.word	0x00026810
        /*0764*/ 	.short	0x010a
        /*0766*/ 	.byte	0x3f
	.zero		1


	//   ....[37]....
        /*0768*/ 	.word	0x00010560
        /*076c*/ 	.word	0x00000008
        /*0770*/ 	.word	0x00026830
        /*0774*/ 	.short	0x010a
        /*0776*/ 	.byte	0x3f
	.zero		1


	//   ....[38]....
        /*0778*/ 	.word	0x000105b0
        /*077c*/ 	.word	0x00000005
        /*0780*/ 	.word	0x00026810
        /*0784*/ 	.short	0x010a
        /*0786*/ 	.byte	0x3f
	.zero		1


	//   ....[39]....
        /*0788*/ 	.word	0x00010600
        /*078c*/ 	.word	0x00000005
        /*0790*/ 	.word	0x00026830
        /*0794*/ 	.short	0x010a
        /*0796*/ 	.byte	0x3f
	.zero		1


	//   ....[40]....
        /*0798*/ 	.word	0x000107a0
        /*079c*/ 	.word	0x0000000f
        /*07a0*/ 	.word	0x00026820
        /*07a4*/ 	.short	0x010a
        /*07a6*/ 	.byte	0x3f
	.zero		1


	//   ....[41]....
        /*07a8*/ 	.word	0x000107f0
        /*07ac*/ 	.word	0x0000000f
        /*07b0*/ 	.word	0x00026840
        /*07b4*/ 	.short	0x010a
        /*07b6*/ 	.byte	0x3f
	.zero		1


	//   ....[42]....
        /*07b8*/ 	.word	0x00010840
        /*07bc*/ 	.word	0x0000000f
        /*07c0*/ 	.word	0x00026828
        /*07c4*/ 	.short	0x010a
        /*07c6*/ 	.byte	0x3f
	.zero		1


	//   ....[43]....
        /*07c8*/ 	.word	0x00010890
        /*07cc*/ 	.word	0x0000000f
        /*07d0*/ 	.word	0x00026848
        /*07d4*/ 	.short	0x010a
        /*07d6*/ 	.byte	0x3f
	.zero		1


	//   ....[44]....
        /*07d8*/ 	.word	0x000108f0
        /*07dc*/ 	.word	0x0000000f
        /*07e0*/ 	.word	0x00026820
        /*07e4*/ 	.short	0x010a
        /*07e6*/ 	.byte	0x3f
	.zero		1


	//   ....[45]....
        /*07e8*/ 	.word	0x00010940
        /*07ec*/ 	.word	0x0000000f
        /*07f0*/ 	.word	0x00026840
        /*07f4*/ 	.short	0x010a
        /*07f6*/ 	.byte	0x3f
	.zero		1


	//   ....[46]....
        /*07f8*/ 	.word	0x00010990
        /*07fc*/ 	.word	0x0000000f
        /*0800*/ 	.word	0x00026828
        /*0804*/ 	.short	0x010a
        /*0806*/ 	.byte	0x3f
	.zero		1


	//   ....[47]....
        /*0808*/ 	.word	0x000109e0
        /*080c*/ 	.word	0x00000003
        /*0810*/ 	.word	0x00026840
        /*0814*/ 	.short	0x010a
        /*0816*/ 	.byte	0x3f
	.zero		1


	//   ....[48]....
        /*0818*/ 	.word	0x00010ab0
        /*081c*/ 	.word	0x00000007
        /*0820*/ 	.word	0x00000000
        /*0824*/ 	.short	0x010a
        /*0826*/ 	.byte	0x3f
	.zero		1


	//   ....[49]....
        /*0828*/ 	.word	0x00010b00
        /*082c*/ 	.word	0x00000003
        /*0830*/ 	.word	0x00000000
        /*0834*/ 	.short	0x010a
        /*0836*/ 	.byte	0x3f
	.zero		1


	//   ....[50]....
        /*0838*/ 	.word	0x00010b50
        /*083c*/ 	.word	0x00000005
        /*0840*/ 	.word	0x00000000
        /*0844*/ 	.short	0x010a
        /*0846*/ 	.byte	0x3f
	.zero		1


	//----- nvinfo : EIATTR_NUM_MBARRIERS
	.align		4
.L_972:
        /*0848*/ 	.byte	0x03, 0x38
        /*084a*/ 	.short	0x0009


	//----- nvinfo : EIATTR_EXIT_INSTR_OFFSETS
	.align		4
        /*084c*/ 	.byte	0x04, 0x1c
        /*084e*/ 	.short	(.L_974 - .L_973)


	//   ....[0]....
.L_973:
        /*0850*/ 	.word	0x00010440


	//----- nvinfo : EIATTR_MAX_THREADS
	.align		4
.L_974:
        /*0854*/ 	.byte	0x04, 0x05
        /*0856*/ 	.short	(.L_976 - .L_975)
.L_975:
        /*0858*/ 	.word	0x00000180
        /*085c*/ 	.word	0x00000001
        /*0860*/ 	.word	0x00000001


	//----- nvinfo : EIATTR_CRS_STACK_SIZE
	.align		4
.L_976:
        /*0864*/ 	.byte	0x04, 0x1e
        /*0866*/ 	.short	(.L_978 - .L_977)
.L_977:
        /*0868*/ 	.word	0x00000000


	//----- nvinfo : EIATTR_CBANK_PARAM_SIZE
	.align		4
.L_978:
        /*086c*/ 	.byte	0x03, 0x19
        /*086e*/ 	.short	0x06f0


	//----- nvinfo : EIATTR_PARAM_CBANK
	.align		4
        /*0870*/ 	.byte	0x04, 0x0a
        /*0872*/ 	.short	(.L_980 - .L_979)
	.align		4
.L_979:
        /*0874*/ 	.word	index@(.nv.constant0._ZN7cutlass13device_kernelIN5flash11enable_sm90INS1_16FlashAttnBwdSm90INS1_25CollectiveMainloopBwdSm90ILi2ELi2ELi2EN4cute5tupleIJNS5_1CILi1EEES8_S8_EEENS6_IJNS7_ILi96EEENS7_ILi128EEENS7_ILi64EEEEEENS_10bfloat16_tEfNS_4arch4Sm90ELb1ELb0ELb1ELb1ELb1ELb1ELb0ELb1ELi2ELi1ELi2ELi2ELb0EEENS1_21CollectiveEpilogueBwdISD_SE_SG_Li256ELb1ELb0ELi1EEENS1_25SingleTileBwdLPTSchedulerILb1ELi128ELb1EEEEEEEEEvNT_6ParamsE)
        /*0878*/ 	.short	0x0210
        /*087a*/ 	.short	0x06f0


	//----- nvinfo : EIATTR_SW_WAR
	.align		4
.L_980:
        /*087c*/ 	.byte	0x04, 0x36
        /*087e*/ 	.short	(.L_982 - .L_981)
.L_981:
        /*0880*/ 	.word	0x00000008
.L_982:


//--------------------- .nv.info._ZN7cutlass13device_kernelIN5flash11enable_sm90INS1_16FlashAttnBwdSm90INS1_25CollectiveMainloopBwdSm90ILi2ELi2ELi2EN4cute5tupleIJNS5_1CILi1EEES8_S8_EEENS6_IJNS7_ILi96EEENS7_ILi128EEENS7_ILi64EEEEEENS_10bfloat16_tEfNS_4arch4Sm90ELb1ELb0ELb1ELb1ELb0ELb1ELb0ELb1ELi2ELi1ELi2ELi2ELb0EEENS1_24CollectiveEpilogueBwdGQAISD_fSG_Li256ELb1ELb0EEENS1_25SingleTileBwdLPTSchedulerILb1ELi128ELb0EEEEEEEEEvNT_6ParamsE --------------------------
	.section	.nv.info._ZN7cutlass13device_kernelIN5flash11enable_sm90INS1_16FlashAttnBwdSm90INS1_25CollectiveMainloopBwdSm90ILi2ELi2ELi2EN4cute5tupleIJNS5_1CILi1EEES8_S8_EEENS6_IJNS7_ILi96EEENS7_ILi128EEENS7_ILi64EEEEEENS_10bfloat16_tEfNS_4arch4Sm90ELb1ELb0ELb1ELb1ELb0ELb1ELb0ELb1ELi2ELi1ELi2ELi2ELb0EEENS1_24CollectiveEpilogueBwdGQAISD_fSG_Li256ELb1ELb0EEENS1_25SingleTileBwdLPTSchedulerILb1ELi128ELb0EEEEEEEEEvNT_6ParamsE,"",@"SHT_CUDA_INFO"
	.sectionflags	@""
	.align	4


	//----- nvinfo : EIATTR_CUDA_API_VERSION
	.align		4
        /*0000*/ 	.byte	0x04, 0x37
        /*0002*/ 	.short	(.L_984 - .L_983)
.L_983:
        /*0004*/ 	.word	0x00000082


	//----- nvinfo : EIATTR_KPARAM_INFO
	.align		4
.L_984:
        /*0008*/ 	.byte	0x04, 0x17
        /*000a*/ 	.short	(.L_986 - .L_985)
.L_985:
        /*000c*/ 	.word	0x00000000
        /*0010*/ 	.short	0x0000
        /*0012*/ 	.short	0x0070
        /*0014*/ 	.byte	0x00, 0xf0, 0x01, 0x1c


	//----- nvinfo : EIATTR_SPARSE_MMA_MASK
	.align		4
.L_986:
        /*0018*/ 	.byte	0x03, 0x50
        /*001a*/ 	.short	0x0000


	//----- nvinfo : EIATTR_MAXREG_COUNT
	.align		4
        /*001c*/ 	.byte	0x03, 0x1b
        /*001e*/ 	.short	0x00a8


	//----- nvinfo : EIATTR_NUM_BARRIERS
	.align		4
        /*0020*/ 	.byte	0x02, 0x4c
        /*0022*/ 	.byte	0x10
	.zero		1


	//----- nvinfo : EIATTR_EXTERNS
	.align		4
        /*0024*/ 	.byte	0x04, 0x0f
        /*0026*/ 	.short	(.L_988 - .L_987)


	//   ....[0]....
	.align		4
.L_987:
        /*0028*/ 	.word	index@(__assertfail)


	//----- nvinfo : EIATTR_ANNOTATIONS
	.align		4
.L_988:
        /*002c*/ 	.byte	0x04, 0x55
        /*002e*/ 	.short	(.L_990 - .L_989)


	//   ....[0]....
.L_989:
        /* <DEDUP_REMOVED lines=35> */


	//----- nvinfo : EIATTR_MERCURY_ISA_VERSION
	.align		4
.L_990:
        /*0248*/ 	.byte	0x03, 0x5f
        /*024a*/ 	.short	0x0101


	//----- nvinfo : EIATTR_INT_WARP_WIDE_INSTR_OFFSETS
	.align		4
        /*024c*/ 	.byte	0x04, 0x31
        /*024e*/ 	.short	(.L_992 - .L_991)


	//   ....[0]....
.L_991:
        /*0250*/ 	.word	0x00000180


	//   ....[1]....
        /*0254*/ 	.word	0x00000240


	//----- nvinfo : EIATTR_COOP_GROUP_MASK_REGIDS
	.align		4
.L_992:
        /*0258*/ 	.byte	0x04, 0x29
        /*025a*/ 	.short	(.L_994 - .L_993)


	//   ....[0]....
.L_993:
        /*025c*/ 	.word	0xffffffff


	//   ....[1]....
        /*0260*/ 	.word	0xffffffff


	//   ....[2]....
        /*0264*/ 	.word	0xffffffff


	//   ....[3]....
        /*0268*/ 	.word	0xffffffff


	//   ....[4]....
        /*026c*/ 	.word	0xffffffff


	//   ....[5]....
        /*0270*/ 	.word	0xffffffff


	//   ....[6]....
        /*0274*/ 	.word	0xffffffff


	//   ....[7]....
        /*0278*/ 	.word	0xffffffff


	//   ....[8]....
        /*027c*/ 	.word	0xffffffff


	//   ....[9]....
        /*0280*/ 	.word	0xffffffff


	//   ....[10]....
        /*0284*/ 	.word	0xffffffff


	//   ....[11]....
        /*0288*/ 	.word	0xffffffff


	//   ....[12]....
        /*028c*/ 	.word	0xffffffff


	//   ....[13]....
        /*0290*/ 	.word	0xffffffff


	//   ....[14]....
        /*0294*/ 	.word	0xffffffff


	//   ....[15]....
        /*0298*/ 	.word	0xffffffff


	//   ....[16]....
        /*029c*/ 	.word	0xffffffff


	//   ....[17]....
        /*02a0*/ 	.word	0xffffffff


	//   ....[18]....
        /*02a4*/ 	.word	0xffffffff


	//   ....[19]....
        /*02a8*/ 	.word	0xffffffff


	//   ....[20]....
        /*02ac*/ 	.word	0xffffffff


	//   ....[21]....
        /*02b0*/ 	.word	0xffffffff


	//   ....[22]....
        /*02b4*/ 	.word	0xffffffff


	//   ....[23]....
        /*02b8*/ 	.word	0xffffffff


	//   ....[24]....
        /*02bc*/ 	.word	0xffffffff


	//   ....[25]....
        /*02c0*/ 	.word	0xffffffff


	//   ....[26]....
        /*02c4*/ 	.word	0xffffffff


	//   ....[27]....
        /*02c8*/ 	.word	0xffffffff


	//   ....[28]....
        /*02cc*/ 	.word	0xffffffff


	//   ....[29]....
        /*02d0*/ 	.word	0xffffffff


	//   ....[30]....
        /*02d4*/ 	.word	0xffffffff


	//   ....[31]....
        /*02d8*/ 	.word	0xffffffff


	//   ....[32]....
        /*02dc*/ 	.word	0xffffffff


	//   ....[33]....
        /*02e0*/ 	.word	0xffffffff


	//   ....[34]....
        /*02e4*/ 	.word	0xffffffff


	//   ....[35]....
        /*02e8*/ 	.word	0xffffffff


	//   ....[36]....
        /*02ec*/ 	.word	0xffffffff


	//   ....[37]....
        /*02f0*/ 	.word	0xffffffff


	//   ....[38]....
        /*02f4*/ 	.word	0xffffffff


	//   ....[39]....
        /*02f8*/ 	.word	0xffffffff


	//   ....[40]....
        /*02fc*/ 	.word	0xffffffff


	//   ....[41]....
        /*0300*/ 	.word	0xffffffff


	//   ....[42]....
        /*0304*/ 	.word	0xffffffff


	//   ....[43]....
        /*0308*/ 	.word	0xffffffff


	//   ....[44]....
        /*030c*/ 	.word	0xffffffff


	//   ....[45]....
        /*0310*/ 	.word	0xffffffff


	//   ....[46]....
        /*0314*/ 	.word	0xffffffff


	//   ....[47]....
        /*0318*/ 	.word	0xffffffff


	//   ....[48]....
        /*031c*/ 	.word	0xffffffff


	//   ....[49]....
        /*0320*/ 	.word	0xffffffff


	//   ....[50]....
        /*0324*/ 	.word	0xffffffff


	//   ....[51]....
        /*0328*/ 	.word	0xffffffff


	//   ....[52]....
        /*032c*/ 	.word	0xffffffff


	//   ....[53]....
        /*0330*/ 	.word	0xffffffff


	//   ....[54]....
        /*0334*/ 	.word	0xffffffff


	//   ....[55]....
        /*0338*/ 	.word	0xffffffff


	//   ....[56]....
        /*033c*/ 	.word	0xffffffff


	//   ....[57]....
        /*0340*/ 	.word	0xffffffff


	//   ....[58]....
        /*0344*/ 	.word	0xffffffff


	//   ....[59]....
        /*0348*/ 	.word	0xffffffff


	//   ....[60]....
        /*034c*/ 	.word	0xffffffff


	//   ....[61]....
        /*0350*/ 	.word	0xffffffff


	//   ....[62]....
        /*0354*/ 	.word	0xffffffff


	//   ....[63]....
        /*0358*/ 	.word	0xffffffff


	//   ....[64]....
        /*035c*/ 	.word	0xffffffff


	//   ....[65]....
        /*0360*/ 	.word	0xffffffff


	//   ....[66]....
        /*0364*/ 	.word	0xffffffff


	//   ....[67]....
        /*0368*/ 	.word	0xffffffff


	//   ....[68]....
        /*036c*/ 	.word	0xffffffff


	//   ....[69]....
        /*0370*/ 	.word	0xffffffff


	//   ....[70]....
        /*0374*/ 	.word	0xffffffff


	//   ....[71]....
        /*0378*/ 	.word	0xffffffff


	//   ....[72]....
        /*037c*/ 	.word	0xffffffff


	//   ....[73]....
        /*0380*/ 	.word	0xffffffff


	//   ....[74]....
        /*0384*/ 	.word	0xffffffff


	//   ....[75]....
        /*0388*/ 	.word	0xffffffff


	//   ....[76]....
        /*038c*/ 	.word	0xffffffff


	//   ....[77]....
        /*0390*/ 	.word	0xffffffff


	//   ....[78]....
        /*0394*/ 	.word	0xffffffff


	//   ....[79]....
        /*0398*/ 	.word	0xffffffff


	//   ....[80]....
        /*039c*/ 	.word	0xffffffff


	//   ....[81]....
        /*03a0*/ 	.word	0xffffffff


	//   ....[82]....
        /*03a4*/ 	.word	0xffffffff


	//   ....[83]....
        /*03a8*/ 	.word	0xffffffff


	//   ....[84]....
        /*03ac*/ 	.word	0xffffffff


	//   ....[85]....
        /*03b0*/ 	.word	0xffffffff


	//   ....[86]....
        /*03b4*/ 	.word	0xffffffff


	//   ....[87]....
        /*03b8*/ 	.word	0xffffffff


	//   ....[88]....
        /*03bc*/ 	.word	0xffffffff


	//   ....[89]....
        /*03c0*/ 	.word	0xffffffff


	//   ....[90]....
        /*03c4*/ 	.word	0xffffffff


	//   ....[91]....
        /*03c8*/ 	.word	0xffffffff


	//   ....[92]....
        /*03cc*/ 	.word	0xffffffff


	//   ....[93]....
        /*03d0*/ 	.word	0xffffffff


	//   ....[94]....
        /*03d4*/ 	.word	0xffffffff


	//   ....[95]....
        /*03d8*/ 	.word	0xffffffff


	//   ....[96]....
        /*03dc*/ 	.word	0xffffffff


	//   ....[97]....
        /*03e0*/ 	.word	0xffffffff


	//   ....[98]....
        /*03e4*/ 	.word	0xffffffff


	//   ....[99]....
        /*03e8*/ 	.word	0xffffffff


	//   ....[100]....
        /*03ec*/ 	.word	0xffffffff


	//   ....[101]....
        /*03f0*/ 	.word	0xffffffff


	//   ....[102]....
        /*03f4*/ 	.word	0xffffffff


	//   ....[103]....
        /*03f8*/ 	.word	0x0500000f


	//----- nvinfo : EIATTR_COOP_GROUP_INSTR_OFFSETS
	.align		4
.L_994:
        /*03fc*/ 	.byte	0x04, 0x28
        /*03fe*/ 	.short	(.L_996 - .L_995)


	//   ....[0]....
.L_995:
        /*0400*/ 	.word	0x00000060


	//   ....[1]....
        /*0404*/ 	.word	0x00000190


	//   ....[2]....
        /*0408*/ 	.word	0x00000220


	//   ....[3]....
        /*040c*/ 	.word	0x000003a0


	//   ....[4]....
        /*0410*/ 	.word	0x00000620


	//   ....[5]....
        /*0414*/ 	.word	0x00001520


	//   ....[6]....
        /*0418*/ 	.word	0x000025e0


	//   ....[7]....
        /*041c*/ 	.word	0x00002b00


	//   ....[8]....
        /*0420*/ 	.word	0x00002b50


	//   ....[9]....
        /*0424*/ 	.word	0x00003320


	//   ....[10]....
        /*0428*/ 	.word	0x00003360


	//   ....[11]....
        /*042c*/ 	.word	0x000033a0


	//   ....[12]....
        /*0430*/ 	.word	0x000033d0


	//   ....[13]....
        /*0434*/ 	.word	0x00003470


	//   ....[14]....
        /*0438*/ 	.word	0x000034d0


	//   ....[15]....
        /*043c*/ 	.word	0x00003510


	//   ....[16]....
        /*0440*/ 	.word	0x00003560


	//   ....[17]....
        /*0444*/ 	.word	0x00003670


	//   ....[18]....
        /*0448*/ 	.word	0x00003710


	//   ....[19]....
        /*044c*/ 	.word	0x00003720


	//   ....[20]....
        /*0450*/ 	.word	0x00003740


	//   ....[21]....
        /*0454*/ 	.word	0x00003750


	//   ....[22]....
        /*0458*/ 	.word	0x00003790


	//   ....[23]....
        /*045c*/ 	.word	0x000037d0


	//   ....[24]....
        /*0460*/ 	.word	0x00003810


	//   ....[25]....
        /*0464*/ 	.word	0x00003840


	//   ....[26]....
        /*0468*/ 	.word	0x00003880


	//   ....[27]....
        /*046c*/ 	.word	0x00003890


	//   ....[28]....
        /*0470*/ 	.word	0x000038b0


	//   ....[29]....
        /*0474*/ 	.word	0x000038f0


	//   ....[30]....
        /*0478*/ 	.word	0x00003930


	//   ....[31]....
        /*047c*/ 	.word	0x00003970


	//   ....[32]....
        /*0480*/ 	.word	0x000039b0


	//   ....[33]....
        /*0484*/ 	.word	0x00003ad0


	//   ....[34]....
        /*0488*/ 	.word	0x00003b10


	//   ....[35]....
        /*048c*/ 	.word	0x00003b90


	//   ....[36]....
        /*0490*/ 	.word	0x00003c70


	//   ....[37]....
        /*0494*/ 	.word	0x00003ca0


	//   ....[38]....
        /*0498*/ 	.word	0x00003d80


	//   ....[39]....
        /*049c*/ 	.word	0x00003db0


	//   ....[40]....
        /*04a0*/ 	.word	0x00003f60


	//   ....[41]....
        /*04a4*/ 	.word	0x00003f70


	//   ....[42]....
        /*04a8*/ 	.word	0x00003f90


	//   ....[43]....
        /*04ac*/ 	.word	0x00003fa0


	//   ....[44]....
        /*04b0*/ 	.word	0x00003fc0


	//   ....[45]....
        /*04b4*/ 	.word	0x00003fe0


	//   ....[46]....
        /*04b8*/ 	.word	0x000040d0


	//   ....[47]....
        /*04bc*/ 	.word	0x00004100


	//   ....[48]....
        /*04c0*/ 	.word	0x00004110


	//   ....[49]....
        /*04c4*/ 	.word	0x00004180


	//   ....[50]....
        /*04c8*/ 	.word	0x000041f0


	//   ....[51]....
        /*04cc*/ 	.word	0x00004220


	//   ....[52]....
        /*04d0*/ 	.word	0x00004260


	//   ....[53]....
        /*04d4*/ 	.word	0x000042a0


	//   ....[54]....
        /*04d8*/ 	.word	0x00006b20


	//   ....[55]....
        /*04dc*/ 	.word	0x00006b30


	//   ....[56]....
        /*04e0*/ 	.word	0x00006b40


	//   ....[57]....
        /*04e4*/ 	.word	0x00006b50


	//   ....[58]....
        /*04e8*/ 	.word	0x00006b60


	//   ....[59]....
        /*04ec*/ 	.word	0x00006b70


	//   ....[60]....
        /*04f0*/ 	.word	0x00006b80


	//   ....[61]....
        /*04f4*/ 	.word	0x00006b90


	//   ....[62]....
        /*04f8*/ 	.word	0x00006ba0


	//   ....[63]....
        /*04fc*/ 	.word	0x00006bb0


	//   ....[64]....
        /*0500*/ 	.word	0x00006bc0


	//   ....[65]....
        /*0504*/ 	.word	0x00006bd0


	//   ....[66]....
        /*0508*/ 	.word	0x00006ce0


	//   ....[67]....
        /*050c*/ 	.word	0x00006d30


	//   ....[68]....
        /*0510*/ 	.word	0x00006d70


	//   ....[69]....
        /*0514*/ 	.word	0x00006db0


	//   ....[70]....
        /*0518*/ 	.word	0x00006df0


	//   ....[71]....
        /*051c*/ 	.word	0x00006e30


	//   ....[72]....
        /*0520*/ 	.word	0x00006e70


	//   ....[73]....
        /*0524*/ 	.word	0x00007060


	//   ....[74]....
        /*0528*/ 	.word	0x000071f0


	//   ....[75]....
        /*052c*/ 	.word	0x00007590


	//   ....[76]....
        /*0530*/ 	.word	0x000076c0


	//   ....[77]....
        /*0534*/ 	.word	0x00007750


	//   ....[78]....
        /*0538*/ 	.word	0x00007990


	//   ....[79]....
        /*053c*/ 	.word	0x000079b0


	//   ....[80]....
        /*0540*/ 	.word	0x000079c0


	//   ....[81]....
        /*0544*/ 	.word	0x000079e0


	//   ....[82]....
        /*0548*/ 	.word	0x000079f0


	//   ....[83]....
        /*054c*/ 	.word	0x00007a10


	//   ....[84]....
        /*0550*/ 	.word	0x00007d80


	//   ....[85]....
        /*0554*/ 	.word	0x00007db0


	//   ....[86]....
        /*0558*/ 	.word	0x00008280


	//   ....[87]....
        /*055c*/ 	.word	0x000082a0


	//   ....[88]....
        /*0560*/ 	.word	0x000082d0


	//   ....[89]....
        /*0564*/ 	.word	0x000082e0


	//   ....[90]....
        /*0568*/ 	.word	0x00008440


	//   ....[91]....
        /*056c*/ 	.word	0x00008470


	//   ....[92]....
        /*0570*/ 	.word	0x000084d0


	//   ....[93]....
        /*0574*/ 	.word	0x000085a0


	//   ....[94]....
        /*0578*/ 	.word	0x000085e0


	//   ....[95]....
        /*057c*/ 	.word	0x00008610


	//   ....[96]....
        /*0580*/ 	.word	0x00008640


	//   ....[97]....
        /*0584*/ 	.word	0x00008650


	//   ....[98]....
        /*0588*/ 	.word	0x00008670


	//   ....[99]....
        /*058c*/ 	.word	0x000086a0


	//   ....[100]....
        /*0590*/ 	.word	0x000086b0


	//   ....[101]....
        /*0594*/ 	.word	0x000086d0


	//   ....[102]....
        /*0598*/ 	.word	0x0000aae0


	//   ....[103]....
        /*059c*/ 	.word	0x0000e4f0


	//----- nvinfo : EIATTR_REG_RECONFIG
	.align		4
.L_996:
        /*05a0*/ 	.byte	0x01, 0x54
	.zero		2


	//----- nvinfo : EIATTR_SYSCALL_OFFSETS
	.align		4
        /*05a4*/ 	.byte	0x04, 0x46
        /*05a6*/ 	.short	(.L_998 - .L_997)


	//   ....[0]....
.L_997:
        /*05a8*/ 	.word	0x00001180


	//   ....[1]....
        /*05ac*/ 	.word	0x00001270


	//   ....[2]....
        /*05b0*/ 	.word	0x000013d0


	//   ....[3]....
        /*05b4*/ 	.word	0x000014c0


	//----- nvinfo : EIATTR_MBARRIER_INSTR_OFFSETS
	.align		4
.L_998:
        /*05b8*/ 	.byte	0x04, 0x39
        /*05ba*/ 	.short	(.L_1000 - .L_999)


	//   ....[0]....
.L_999:
        /*05bc*/ 	.word	0x00000260
        /*05c0*/ 	.word	0x000000ff
        /*05c4*/ 	.word	0x00026800
        /*05c8*/ 	.short	0x0100
        /*05ca*/ 	.byte	0x06
	.zero		1


	//   ....[1]....
        /*05cc*/ 	.word	0x00000350
        /*05d0*/ 	.word	0x000000ff
        /*05d4*/ 	.word	0x00026810
        /*05d8*/ 	.short	0x0100
        /*05da*/ 	.byte	0x08
	.zero		1


	//   ....[2]....
        /*05dc*/ 	.word	0x00000360
        /*05e0*/ 	.word	0x000000ff
        /*05e4*/ 	.word	0x00026820
        /*05e8*/ 	.short	0x0100
        /*05ea*/ 	.byte	0x08
	.zero		1


	//   ....[3]....
        /*05ec*/ 	.word	0x00000370
        /*05f0*/ 	.word	0x000000ff
        /*05f4*/ 	.word	0x00026818
        /*05f8*/ 	.short	0x0100
        /*05fa*/ 	.byte	0x08
	.zero		1


	//   ....[4]....
        /*05fc*/ 	.word	0x00000380
        /*0600*/ 	.word	0x000000ff
        /*0604*/ 	.word	0x00026828
        /*0608*/ 	.short	0x0100
        /*060a*/ 	.byte	0x08
	.zero		1


	//   ....[5]....
        /*060c*/ 	.word	0x000004b0
        /*0610*/ 	.word	0x000000ff
        /*0614*/ 	.word	0x00026830
        /*0618*/ 	.short	0x0100
        /*061a*/ 	.byte	0x08
	.zero		1


	//   ....[6]....
        /*061c*/ 	.word	0x000004c0
        /*0620*/ 	.word	0x000000ff
        /*0624*/ 	.word	0x00026840
        /*0628*/ 	.short	0x0100
        /*062a*/ 	.byte	0x08
	.zero		1


	//   ....[7]....
        /*062c*/ 	.word	0x000004d0
        /*0630*/ 	.word	0x000000ff
        /*0634*/ 	.word	0x00026838
        /*0638*/ 	.short	0x0100
        /*063a*/ 	.byte	0x08
	.zero		1


	//   ....[8]....
        /*063c*/ 	.word	0x000004e0
        /*0640*/ 	.word	0x000000ff
        /*0644*/ 	.word	0x00026848
        /*0648*/ 	.short	0x0100
        /*064a*/ 	.byte	0x08
	.zero		1


	//   ....[9]....
        /*064c*/ 	.word	0x00001550
        /*0650*/ 	.word	0x00000011
        /*0654*/ 	.word	0x00026800
        /*0658*/ 	.short	0x010a
        /*065a*/ 	.byte	0x3f
	.zero		1


	//   ....[10]....
        /*065c*/ 	.word	0x00001580
        /*0660*/ 	.word	0x00000011
        /*0664*/ 	.word	0x00026800
        /*0668*/ 	.short	0x010a
        /*066a*/ 	.byte	0x3f
	.zero		1


	//   ....[11]....
        /*066c*/ 	.word	0x00002060
        /*0670*/ 	.word	0x00000006
        /*0674*/ 	.word	0x00026810
        /*0678*/ 	.short	0x010a
        /*067a*/ 	.byte	0x3f
	.zero		1


	//   ....[12]....
        /*067c*/ 	.word	0x000020d0
        /*0680*/ 	.word	0x00000006
        /*0684*/ 	.word	0x00026810
        /*0688*/ 	.short	0x010a
        /*068a*/ 	.byte	0x3f
	.zero		1


	//   ....[13]....
        /*068c*/ 	.word	0x00002490
        /*0690*/ 	.word	0x00000006
        /*0694*/ 	.word	0x00026830
        /*0698*/ 	.short	0x010a
        /*069a*/ 	.byte	0x3f
	.zero		1


	//   ....[14]....
        /*069c*/ 	.word	0x00002510
        /*06a0*/ 	.word	0x00000006
        /*06a4*/ 	.word	0x00026830
        /*06a8*/ 	.short	0x010a
        /*06aa*/ 	.byte	0x3f
	.zero		1


	//   ....[15]....
        /*06ac*/ 	.word	0x00005a40
        /*06b0*/ 	.word	0x00000007
        /*06b4*/ 	.word	0x00000000
        /*06b8*/ 	.short	0x0101
        /*06ba*/ 	.byte	0x3f
	.zero		1


	//   ....[16]....
        /*06bc*/ 	.word	0x00005dd0
        /*06c0*/ 	.word	0x00000006
        /*06c4*/ 	.word	0x00000000
        /*06c8*/ 	.short	0x0101
        /*06ca*/ 	.byte	0x3f
	.zero		1


	//   ....[17]....
        /*06cc*/ 	.word	0x00006500
        /*06d0*/ 	.word	0x00000006
        /*06d4*/ 	.word	0x00026810
        /*06d8*/ 	.short	0x010a
        /*06da*/ 	.byte	0x3f
	.zero		1


	//   ....[18]....
        /*06dc*/ 	.word	0x00006580
        /*06e0*/ 	.word	0x00000006
        /*06e4*/ 	.word	0x00026810
        /*06e8*/ 	.short	0x010a
        /*06ea*/ 	.byte	0x3f
	.zero		1


	//   ....[19]....
        /*06ec*/ 	.word	0x00006900
        /*06f0*/ 	.word	0x00000006
        /*06f4*/ 	.word	0x00026830
        /*06f8*/ 	.short	0x010a
        /*06fa*/ 	.byte	0x3f
	.zero		1


	//   ....[20]....
        /*06fc*/ 	.word	0x00006990
        /*0700*/ 	.word	0x00000006
        /*0704*/ 	.word	0x00026830
        /*0708*/ 	.short	0x010a
        /*070a*/ 	.byte	0x3f
	.zero		1


	//   ....[21]....
        /*070c*/ 	.word	0x00009bf0
        /*0710*/ 	.word	0x00000005
        /*0714*/ 	.word	0x00000000
        /*0718*/ 	.short	0x0101
        /*071a*/ 	.byte	0x3f
	.zero		1


	//   ....[22]....
        /*071c*/ 	.word	0x00009fa0
        /*0720*/ 	.word	0x00000006
        /*0724*/ 	.word	0x00000000
        /*0728*/ 	.short	0x0101
        /*072a*/ 	.byte	0x3f
	.zero		1


	//   ....[23]....
        /*072c*/ 	.word	0x0000cb50
        /*0730*/ 	.word	0x00000000
        /*0734*/ 	.word	0x00026820
        /*0738*/ 	.short	0x010a
        /*073a*/ 	.byte	0x3f
	.zero		1


	//   ....[24]....
        /*073c*/ 	.word	0x0000d0f0
        /*0740*/ 	.word	0x00000000
        /*0744*/ 	.word	0x00026840
        /*0748*/ 	.short	0x010a
        /*074a*/ 	.byte	0x3f
	.zero		1


	//   ....[25]....
        /*074c*/ 	.word	0x0000d350
        /*0750*/ 	.word	0x00000000
        /*0754*/ 	.word	0x00026828
        /*0758*/ 	.short	0x010a
        /*075a*/ 	.byte	0x3f
	.zero		1


	//   ....[26]....
        /*075c*/ 	.word	0x0000d5b0
        /*0760*/ 	.word	0x00000000
        /*0764*/ 	.word	0x00026848
        /*0768*/ 	.short	0x010a
        /*076a*/ 	.byte	0x3f
	.zero		1


	//   ....[27]....
        /*076c*/ 	.word	0x0000d7b0
        /*0770*/ 	.word	0x00000000
        /*0774*/ 	.word	0x00026820
        /*0778*/ 	.short	0x010a
        /*077a*/ 	.byte	0x3f
	.zero		1


	//   ....[28]....
        /*077c*/ 	.word	0x0000da70
        /*0780*/ 	.word	0x00000000
        /*0784*/ 	.word	0x00026840
        /*0788*/ 	.short	0x010a
        /*078a*/ 	.byte	0x3f
	.zero		1


	//   ....[29]....
        /*078c*/ 	.word	0x0000dca0
        /*0790*/ 	.word	0x00000000
        /*0794*/ 	.word	0x00026828
        /*0798*/ 	.short	0x010a
        /*079a*/ 	.byte	0x3f
	.zero		1


	//   ....[30]....
        /*079c*/ 	.word	0x0000df70
        /*07a0*/ 	.word	0x00000003
        /*07a4*/ 	.word	0x00026840
        /*07a8*/ 	.short	0x010a
        /*07aa*/ 	.byte	0x3f
	.zero		1


	//   ....[31]....
        /*07ac*/ 	.word	0x0000e370
        /*07b0*/ 	.word	0x00000007
        /*07b4*/ 	.word	0x00000000
        /*07b8*/ 	.short	0x010a
        /*07ba*/ 	.byte	0x3f
	.zero		1


	//   ....[32]....
        /*07bc*/ 	.word	0x0000e3c0
        /*07c0*/ 	.word	0x00000003
        /*07c4*/ 	.word	0x00000000
        /*07c8*/ 	.short	0x010a
        /*07ca*/ 	.byte	0x3f
	.zero		1


	//   ....[33]....
        /*07cc*/ 	.word	0x0000e420
        /*07d0*/ 	.word	0x00000005
        /*07d4*/ 	.word	0x00000000
        /*07d8*/ 	.short	0x010a
        /*07da*/ 	.byte	0x3f
	.zero		1


	//   ....[34]....
        /*07dc*/ 	.word	0x0000e450
        /*07e0*/ 	.word	0x00000003
        /*07e4*/ 	.word	0x00000000
        /*07e8*/ 	.short	0x010a
        /*07ea*/ 	.byte	0x3f
	.zero		1


	//   ....[35]....
        /*07ec*/ 	.word	0x0000e520
        /*07f0*/ 	.word	0x00000011
        /*07f4*/ 	.word	0x00026800
        /*07f8*/ 	.short	0x010a
        /*07fa*/ 	.byte	0x3f
	.zero		1


	//   ....[36]....
        /*07fc*/ 	.word	0x0000e570
        /*0800*/ 	.word	0x00000006
        /*0804*/ 	.word	0x00026810
        /*0808*/ 	.short	0x010a
        /*080a*/ 	.byte	0x3f
	.zero		1


	//   ....[37]....
        /*080c*/ 	.word	0x0000e5c0
        /*0810*/ 	.word	0x00000006
        /*0814*/ 	.word	0x00026830
        /*0818*/ 	.short	0x010a
        /*081a*/ 	.byte	0x3f
	.zero		1


	//   ....[38]....
        /*081c*/ 	.word	0x0000e610
        /*0820*/ 	.word	0x00000006
        /*0824*/ 	.word	0x00026810
        /*0828*/ 	.short	0x010a
        /*082a*/ 	.byte	0x3f
	.zero		1


	//   ....[39]....
        /*082c*/ 	.word	0x0000e660
        /*0830*/ 	.word	0x00000006
        /*0834*/ 	.word	0x00026830
        /*0838*/ 	.short	0x010a
        /*083a*/ 	.byte	0x3f
	.zero		1


	//   ....[40]....
        /*083c*/ 	.word	0x0000e6b0
        /*0840*/ 	.word	0x00000000
        /*0844*/ 	.word	0x00026820
        /*0848*/ 	.short	0x010a
        /*084a*/ 	.byte	0x3f
	.zero		1


	//   ....[41]....
        /*084c*/ 	.word	0x0000e700
        /*0850*/ 	.word	0x00000000
        /*0854*/ 	.word	0x00026840
        /*0858*/ 	.short	0x010a
        /*085a*/ 	.byte	0x3f
	.zero		1


	//   ....[42]....
        /*085c*/ 	.word	0x0000e750
        /*0860*/ 	.word	0x00000000
        /*0864*/ 	.word	0x00026828
        /*0868*/ 	.short	0x010a
        /*086a*/ 	.byte	0x3f
	.zero		1


	//   ....[43]....
        /*086c*/ 	.word	0x0000e7a0
        /*0870*/ 	.word	0x00000000
        /*0874*/ 	.word	0x00026848
        /*0878*/ 	.short	0x010a
        /*087a*/ 	.byte	0x3f
	.zero		1


	//   ....[44]....
        /*087c*/ 	.word	0x0000e800
        /*0880*/ 	.word	0x00000000
        /*0884*/ 	.word	0x00026820
        /*0888*/ 	.short	0x010a
        /*088a*/ 	.byte	0x3f
	.zero		1


	//   ....[45]....
        /*088c*/ 	.word	0x0000e850
        /*0890*/ 	.word	0x00000000
        /*0894*/ 	.word	0x00026840
        /*0898*/ 	.short	0x010a
        /*089a*/ 	.byte	0x3f
	.zero		1


	//   ....[46]....
        /*089c*/ 	.word	0x0000e8a0
        /*08a0*/ 	.word	0x00000000
        /*08a4*/ 	.word	0x00026828
        /*08a8*/ 	.short	0x010a
        /*08aa*/ 	.byte	0x3f
	.zero		1


	//   ....[47]....
        /*08ac*/ 	.word	0x0000e8f0
        /*08b0*/ 	.word	0x00000003
        /*08b4*/ 	.word	0x00026840
        /*08b8*/ 	.short	0x010a
        /*08ba*/ 	.byte	0x3f
	.zero		1


	//   ....[48]....
        /*08bc*/ 	.word	0x0000e9c0
        /*08c0*/ 	.word	0x00000007
        /*08c4*/ 	.word	0x00000000
        /*08c8*/ 	.short	0x010a
        /*08ca*/ 	.byte	0x3f
	.zero		1


	//   ....[49]....
        /*08cc*/ 	.word	0x0000ea10
        /*08d0*/ 	.word	0x00000003
        /*08d4*/ 	.word	0x00000000
        /*08d8*/ 	.short	0x010a
        /*08da*/ 	.byte	0x3f
	.zero		1


	//   ....[50]....
        /*08dc*/ 	.word	0x0000ea60
        /*08e0*/ 	.word	0x00000005
        /*08e4*/ 	.word	0x00000000
        /*08e8*/ 	.short	0x010a
        /*08ea*/ 	.byte	0x3f
	.zero		1


	//----- nvinfo : EIATTR_NUM_MBARRIERS
	.align		4
.L_1000:
        /*08ec*/ 	.byte	0x03, 0x38
        /*08ee*/ 	.short	0x0009


	//----- nvinfo : EIATTR_EXIT_INSTR_OFFSETS
	.align		4
        /*08f0*/ 	.byte	0x04, 0x1c
        /*08f2*/ 	.short	(.L_1002 - .L_1001)


	//   ....[0]....
.L_1001:
        /*08f4*/ 	.word	0x0000e4a0


	//----- nvinfo : EIATTR_MAX_THREADS
	.align		4
.L_1002:
        /*08f8*/ 	.byte	0x04, 0x05
        /*08fa*/ 	.short	(.L_1004 - .L_1003)
.L_1003:
        /*08fc*/ 	.word	0x00000180
        /*0900*/ 	.word	0x00000001
        /*0904*/ 	.word	0x00000001


	//----- nvinfo : EIATTR_CRS_STACK_SIZE
	.align		4
.L_1004:
        /*0908*/ 	.byte	0x04, 0x1e
        /*090a*/ 	.short	(.L_1006 - .L_1005)
.L_1005:
        /*090c*/ 	.word	0x00000000


	//----- nvinfo : EIATTR_CBANK_PARAM_SIZE
	.align		4
.L_1006:
        /*0910*/ 	.byte	0x03, 0x19
        /*0912*/ 	.short	0x0770


	//----- nvinfo : EIATTR_PARAM_CBANK
	.align		4
        /*0914*/ 	.byte	0x04, 0x0a
        /*0916*/ 	.short	(.L_1008 - .L_1007)
	.align		4
.L_1007:
        /*0918*/ 	.word	index@(.nv.constant0._ZN7cutlass13device_kernelIN5flash11enable_sm90INS1_16FlashAttnBwdSm90INS1_25CollectiveMainloopBwdSm90ILi2ELi2ELi2EN4cute5tupleIJNS5_1CILi1EEES8_S8_EEENS6_IJNS7_ILi96EEENS7_ILi128EEENS7_ILi64EEEEEENS_10bfloat16_tEfNS_4arch4Sm90ELb1ELb0ELb1ELb1ELb0ELb1ELb0ELb1ELi2ELi1ELi2ELi2ELb0EEENS1_24CollectiveEpilogueBwdGQAISD_fSG_Li256ELb1ELb0EEENS1_25SingleTileBwdLPTSchedulerILb1ELi128ELb0EEEEEEEEEvNT_6ParamsE)
        /*091c*/ 	.short	0x0210
        /*091e*/ 	.short	0x0770


	//----- nvinfo : EIATTR_SW_WAR
	.align		4
.L_1008:
        /*0920*/ 	.byte	0x04, 0x36
        /*0922*/ 	.short	(.L_1010 - .L_1009)
.L_1009:
        /*0924*/ 	.word	0x00000008
.L_1010:


//--------------------- .nv.info._ZN7cutlass13device_kernelIN5flash32FlashAttnBwdPostprocessConvertdQIN4cute5tupleIJNS3_1CILi96EEENS5_ILi64EEEEEENS_10bfloat16_tEfNS_4arch4Sm90ELi256ENS3_8TiledMMAINS3_8MMA_AtomIJNS3_4SM904GMMA27MMA_64x16x16_F32BF16BF16_SSILNSF_5MajorE1ELSH_0ELNSF_7ScaleInE1ELSI_1EEEEEENS3_6LayoutINS4_IJNS5_ILi1EEENS5_ILi2EEESM_EEENS4_IJNS5_ILi0EEESM_SP_EEEEENS4_IJNS3_10UnderscoreESS_SS_EEEEELb1EEEEEvNT_6ParamsE --------------------------
	.section	.nv.info._ZN7cutlass13device_kernelIN5flash32FlashAttnBwdPostprocessConvertdQIN4cute5tupleIJNS3_1CILi96EEENS5_ILi64EEEEEENS_10bfloat16_tEfNS_4arch4Sm90ELi256ENS3_8TiledMMAINS3_8MMA_AtomIJNS3_4SM904GMMA27MMA_64x16x16_F32BF16BF16_SSILNSF_5MajorE1ELSH_0ELNSF_7ScaleInE1ELSI_1EEEEEENS3_6LayoutINS4_IJNS5_ILi1EEENS5_ILi2EEESM_EEENS4_IJNS5_ILi0EEESM_SP_EEEEENS4_IJNS3_10UnderscoreESS_SS_EEEEELb1EEEEEvNT_6ParamsE,"",@"SHT_CUDA_INFO"
	.sectionflags	@""
	.align	4


	//----- nvinfo : EIATTR_CUDA_API_VERSION
	.align		4
        /*0000*/ 	.byte	0x04, 0x37
        /*0002*/ 	.short	(.L_1012 - .L_1011)
.L_1011:
        /*0004*/ 	.word	0x00000082


	//----- nvinfo : EIATTR_KPARAM_INFO
	.align		4
.L_1012:
        /*0008*/ 	.byte	0x04, 0x17
        /*000a*/ 	.short	(.L_1014 - .L_1013)
.L_1013:
        /*000c*/ 	.word	0x00000000
        /*0010*/ 	.short	0x0000
        /*0012*/ 	.short	0x0000
        /*0014*/ 	.byte	0x00, 0xf0, 0xc1, 0x01


	//----- nvinfo : EIATTR_SPARSE_MMA_MASK
	.align		4
.L_1014:
        /*0018*/ 	.byte	0x03, 0x50
        /*001a*/ 	.short	0x0000


	//----- nvinfo : EIATTR_MAXREG_COUNT
	.align		4
        /*001c*/ 	.byte	0x03, 0x1b
        /*001e*/ 	.short	0x0080


	//----- nvinfo : EIATTR_NUM_BARRIERS
	.align		4
        /*0020*/ 	.byte	0x02, 0x4c
        /*0022*/ 	.byte	0x01
	.zero		1


	//----- nvinfo : EIATTR_MERCURY_ISA_VERSION
	.align		4
        /*0024*/ 	.byte	0x03, 0x5f
        /*0026*/ 	.short	0x0101


	//----- nvinfo : EIATTR_MBARRIER_INSTR_OFFSETS
	.align		4
        /*0028*/ 	.byte	0x04, 0x39
        /*002a*/ 	.short	(.L_1016 - .L_1015)


	//   ....[0]....
.L_1015:
        /*002c*/ 	.word	0x00000490
        /*0030*/ 	.word	0x000000ff
        /*0034*/ 	.word	0x00009000
        /*0038*/ 	.short	0x0100
        /*003a*/ 	.byte	0x06
	.zero		1


	//   ....[1]....
        /*003c*/ 	.word	0x000005a0
        /*0040*/ 	.word	0x00000003
        /*0044*/ 	.word	0x00009000
        /*0048*/ 	.short	0x010a
        /*004a*/ 	.byte	0x3f
	.zero		1


	//----- nvinfo : EIATTR_NUM_MBARRIERS
	.align		4
.L_1016:
        /*004c*/ 	.byte	0x03, 0x38
        /*004e*/ 	.short	0x0001


	//----- nvinfo : EIATTR_EXIT_INSTR_OFFSETS
	.align		4
        /*0050*/ 	.byte	0x04, 0x1c
        /*0052*/ 	.short	(.L_1018 - .L_1017)


	//   ....[0]....
.L_1017:
        /*0054*/ 	.word	0x000001a0


	//   ....[1]....
        /*0058*/ 	.word	0x00000fe0


	//   ....[2]....
        /*005c*/ 	.word	0x000010c0


	//----- nvinfo : EIATTR_MAX_THREADS
	.align		4
.L_1018:
        /*0060*/ 	.byte	0x04, 0x05
        /*0062*/ 	.short	(.L_1020 - .L_1019)
.L_1019:
        /*0064*/ 	.word	0x00000100
        /*0068*/ 	.word	0x00000001
        /*006c*/ 	.word	0x00000001


	//----- nvinfo : EIATTR_CRS_STACK_SIZE
	.align		4
.L_1020:
        /*0070*/ 	.byte	0x04, 0x1e
        /*0072*/ 	.short	(.L_1022 - .L_1021)
.L_1021:
        /*0074*/ 	.word	0x00000000


	//----- nvinfo : EIATTR_CBANK_PARAM_SIZE
	.align		4
.L_1022:
        /*0078*/ 	.byte	0x03, 0x19
        /*007a*/ 	.short	0x0070


	//----- nvinfo : EIATTR_PARAM_CBANK
	.align		4
        /*007c*/ 	.byte	0x04, 0x0a
        /*007e*/ 	.short	(.L_1024 - .L_1023)
	.align		4
.L_1023:
        /*0080*/ 	.word	index@(.nv.constant0._ZN7cutlass13device_kernelIN5flash32FlashAttnBwdPostprocessConvertdQIN4cute5tupleIJNS3_1CILi96EEENS5_ILi64EEEEEENS_10bfloat16_tEfNS_4arch4Sm90ELi256ENS3_8TiledMMAINS3_8MMA_AtomIJNS3_4SM904GMMA27MMA_64x16x16_F32BF16BF16_SSILNSF_5MajorE1ELSH_0ELNSF_7ScaleInE1ELSI_1EEEEEENS3_6LayoutINS4_IJNS5_ILi1EEENS5_ILi2EEESM_EEENS4_IJNS5_ILi0EEESM_SP_EEEEENS4_IJNS3_10UnderscoreESS_SS_EEEEELb1EEEEEvNT_6ParamsE)
        /*0084*/ 	.short	0x0210
        /*0086*/ 	.short	0x0070


	//----- nvinfo : EIATTR_SW_WAR
	.align		4
.L_1024:
        /*0088*/ 	.byte	0x04, 0x36
        /*008a*/ 	.short	(.L_1026 - .L_1025)
.L_1025:
        /*008c*/ 	.word	0x00000008
.L_1026:


//--------------------- .nv.info._ZN7cutlass13device_kernelIN5flash11enable_sm90INS1_16FlashAttnBwdSm90INS1_25CollectiveMainloopBwdSm90ILi2ELi2ELi2EN4cute5tupleIJNS5_1CILi1EEES8_S8_EEENS6_IJNS7_ILi96EEENS7_ILi128EEENS7_ILi64EEEEEENS_10bfloat16_tEfNS_4arch4Sm90ELb1ELb0ELb1ELb1ELb1ELb1ELb0ELb1ELi2ELi1ELi2ELi2ELb0EEENS1_24CollectiveEpilogueBwdGQAISD_fSG_Li256ELb1ELb1EEENS1_25SingleTileBwdLPTSchedulerILb1ELi128ELb1EEEEEEEEEvNT_6ParamsE --------------------------
	.section	.nv.info._ZN7cutlass13device_kernelIN5flash11enable_sm90INS1_16FlashAttnBwdSm90INS1_25CollectiveMainloopBwdSm90ILi2ELi2ELi2EN4cute5tupleIJNS5_1CILi1EEES8_S8_EEENS6_IJNS7_ILi96EEENS7_ILi128EEENS7_ILi64EEEEEENS_10bfloat16_tEfNS_4arch4Sm90ELb1ELb0ELb1ELb1ELb1ELb1ELb0ELb1ELi2ELi1ELi2ELi2ELb0EEENS1_24CollectiveEpilogueBwdGQAISD_fSG_Li256ELb1ELb1EEENS1_25SingleTileBwdLPTSchedulerILb1ELi128ELb1EEEEEEEEEvNT_6ParamsE,"",@"SHT_CUDA_INFO"
	.sectionflags	@""
	.align	4


	//----- nvinfo : EIATTR_CUDA_API_VERSION
	.align		4
        /*0000*/ 	.byte	0x04, 0x37
        /*0002*/ 	.short	(.L_1028 - .L_1027)
.L_1027:
        /*0004*/ 	.word	0x00000082


	//----- nvinfo : EIATTR_KPARAM_INFO
	.align		4
.L_1028:
        /*0008*/ 	.byte	0x04, 0x17
        /*000a*/ 	.short	(.L_1030 - .L_1029)
.L_1029:
        /*000c*/ 	.word	0x00000000
        /*0010*/ 	.short	0x0000
        /*0012*/ 	.short	0x0070
        /*0014*/ 	.byte	0x00, 0xf0, 0x01, 0x1c


	//----- nvinfo : EIATTR_SPARSE_MMA_MASK
	.align		4
.L_1030:
        /*0018*/ 	.byte	0x03, 0x50
        /*001a*/ 	.short	0x0000


	//----- nvinfo : EIATTR_MAXREG_COUNT
	.align		4
        /*001c*/ 	.byte	0x03, 0x1b
        /*001e*/ 	.short	0x00a8


	//----- nvinfo : EIATTR_NUM_BARRIERS
	.align		4
        /*0020*/ 	.byte	0x02, 0x4c
        /*0022*/ 	.byte	0x10
	.zero		1


	//----- nvinfo : EIATTR_EXTERNS
	.align		4
        /*0024*/ 	.byte	0x04, 0x0f
        /*0026*/ 	.short	(.L_1032 - .L_1031)


	//   ....[0]....
	.align		4
.L_1031:
        /*0028*/ 	.word	index@(__assertfail)


	//----- nvinfo : EIATTR_ANNOTATIONS
	.align		4
.L_1032:
        /*002c*/ 	.byte	0x04, 0x55
        /*002e*/ 	.short	(.L_1034 - .L_1033)


	//   ....[0]....
.L_1033:
        /* <DEDUP_REMOVED lines=19> */


	//----- nvinfo : EIATTR_MERCURY_ISA_VERSION
	.align		4
.L_1034:
        /*0150*/ 	.byte	0x03, 0x5f
        /*0152*/ 	.short	0x0101


	//----- nvinfo : EIATTR_INT_WARP_WIDE_INSTR_OFFSETS
	.align		4
        /*0154*/ 	.byte	0x04, 0x31
        /*0156*/ 	.short	(.L_1036 - .L_1035)


	//   ....[0]....
.L_1035:
        /*0158*/ 	.word	0x00000190


	//   ....[1]....
        /*015c*/ 	.word	0x000001c0


	//   ....[2]....
        /*0160*/ 	.word	0x0000c240


	//   ....[3]....
        /*0164*/ 	.word	0x0000c8f0


	//   ....[4]....
        /*0168*/ 	.word	0x0000ce10


	//----- nvinfo : EIATTR_COOP_GROUP_MASK_REGIDS
	.align		4
.L_1036:
        /*016c*/ 	.byte	0x04, 0x29
        /*016e*/ 	.short	(.L_1038 - .L_1037)


	//   ....[0]....
.L_1037:
        /*0170*/ 	.word	0xffffffff


	//   ....[1]....
        /*0174*/ 	.word	0xffffffff


	//   ....[2]....
        /*0178*/ 	.word	0xffffffff


	//   ....[3]....
        /*017c*/ 	.word	0xffffffff


	//   ....[4]....
        /*0180*/ 	.word	0xffffffff


	//   ....[5]....
        /*0184*/ 	.word	0xffffffff


	//   ....[6]....
        /*0188*/ 	.word	0xffffffff


	//   ....[7]....
        /*018c*/ 	.word	0xffffffff


	//   ....[8]....
        /*0190*/ 	.word	0xffffffff


	//   ....[9]....
        /*0194*/ 	.word	0xffffffff


	//   ....[10]....
        /*0198*/ 	.word	0xffffffff


	//   ....[11]....
        /*019c*/ 	.word	0xffffffff


	//   ....[12]....
        /*01a0*/ 	.word	0xffffffff


	//   ....[13]....
        /*01a4*/ 	.word	0xffffffff


	//   ....[14]....
        /*01a8*/ 	.word	0xffffffff


	//   ....[15]....
        /*01ac*/ 	.word	0xffffffff


	//   ....[16]....
        /*01b0*/ 	.word	0xffffffff


	//   ....[17]....
        /*01b4*/ 	.word	0xffffffff


	//   ....[18]....
        /*01b8*/ 	.word	0xffffffff


	//   ....[19]....
        /*01bc*/ 	.word	0xffffffff


	//   ....[20]....
        /*01c0*/ 	.word	0xffffffff


	//   ....[21]....
        /*01c4*/ 	.word	0xffffffff


	//   ....[22]....
        /*01c8*/ 	.word	0xffffffff


	//   ....[23]....
        /*01cc*/ 	.word	0xffffffff


	//   ....[24]....
        /*01d0*/ 	.word	0xffffffff


	//   ....[25]....
        /*01d4*/ 	.word	0xffffffff


	//   ....[26]....
        /*01d8*/ 	.word	0xffffffff


	//   ....[27]....
        /*01dc*/ 	.word	0xffffffff


	//   ....[28]....
        /*01e0*/ 	.word	0xffffffff


	//   ....[29]....
        /*01e4*/ 	.word	0xffffffff


	//   ....[30]....
        /*01e8*/ 	.word	0xffffffff


	//   ....[31]....
        /*01ec*/ 	.word	0xffffffff


	//   ....[32]....
        /*01f0*/ 	.word	0xffffffff


	//   ....[33]....
        /*01f4*/ 	.word	0xffffffff


	//   ....[34]....
        /*01f8*/ 	.word	0xffffffff


	//   ....[35]....
        /*01fc*/ 	.word	0xffffffff


	//   ....[36]....
        /*0200*/ 	.word	0xffffffff


	//   ....[37]....
        /*0204*/ 	.word	0xffffffff


	//   ....[38]....
        /*0208*/ 	.word	0xffffffff


	//   ....[39]....
        /*020c*/ 	.word	0xffffffff


	//   ....[40]....
        /*0210*/ 	.word	0xffffffff


	//   ....[41]....
        /*0214*/ 	.word	0xffffffff


	//   ....[42]....
        /*0218*/ 	.word	0xffffffff


	//   ....[43]....
        /*021c*/ 	.word	0xffffffff


	//   ....[44]....
        /*0220*/ 	.word	0xffffffff


	//   ....[45]....
        /*0224*/ 	.word	0xffffffff


	//   ....[46]....
        /*0228*/ 	.word	0xffffffff


	//   ....[47]....
        /*022c*/ 	.word	0xffffffff


	//   ....[48]....
        /*0230*/ 	.word	0xffffffff


	//   ....[49]....
        /*0234*/ 	.word	0xffffffff


	//   ....[50]....
        /*0238*/ 	.word	0xffffffff


	//   ....[51]....
        /*023c*/ 	.word	0xffffffff


	//   ....[52]....
        /*0240*/ 	.word	0xffffffff


	//   ....[53]....
        /*0244*/ 	.word	0xffffffff


	//   ....[54]....
        /*0248*/ 	.word	0xffffffff


	//   ....[55]....
        /*024c*/ 	.word	0xffffffff


	//   ....[56]....
        /*0250*/ 	.word	0xffffffff


	//   ....[57]....
        /*0254*/ 	.word	0xffffffff


	//   ....[58]....
        /*0258*/ 	.word	0xffffffff


	//   ....[59]....
        /*025c*/ 	.word	0xffffffff


	//   ....[60]....
        /*0260*/ 	.word	0xffffffff


	//   ....[61]....
        /*0264*/ 	.word	0xffffffff


	//   ....[62]....
        /*0268*/ 	.word	0xffffffff


	//   ....[63]....
        /*026c*/ 	.word	0xffffffff


	//   ....[64]....
        /*0270*/ 	.word	0xffffffff


	//   ....[65]....
        /*0274*/ 	.word	0xffffffff


	//   ....[66]....
        /*0278*/ 	.word	0xffffffff


	//   ....[67]....
        /*027c*/ 	.word	0xffffffff


	//   ....[68]....
        /*0280*/ 	.word	0xffffffff


	//   ....[69]....
        /*0284*/ 	.word	0xffffffff


	//   ....[70]....
        /*0288*/ 	.word	0xffffffff


	//   ....[71]....
        /*028c*/ 	.word	0xffffffff


	//   ....[72]....
        /*0290*/ 	.word	0xffffffff


	//   ....[73]....
        /*0294*/ 	.word	0xffffffff


	//   ....[74]....
        /*0298*/ 	.word	0xffffffff


	//   ....[75]....
        /*029c*/ 	.word	0xffffffff


	//   ....[76]....
        /*02a0*/ 	.word	0xffffffff


	//   ....[77]....
        /*02a4*/ 	.word	0xffffffff


	//   ....[78]....
        /*02a8*/ 	.word	0xffffffff


	//   ....[79]....
        /*02ac*/ 	.word	0xffffffff


	//   ....[80]....
        /*02b0*/ 	.word	0xffffffff


	//   ....[81]....
        /*02b4*/ 	.word	0xffffffff


	//   ....[82]....
        /*02b8*/ 	.word	0xffffffff


	//   ....[83]....
        /*02bc*/ 	.word	0xffffffff


	//   ....[84]....
        /*02c0*/ 	.word	0xffffffff


	//   ....[85]....
        /*02c4*/ 	.word	0xffffffff


	//   ....[86]....
        /*02c8*/ 	.word	0xffffffff


	//   ....[87]....
        /*02cc*/ 	.word	0xffffffff


	//   ....[88]....
        /*02d0*/ 	.word	0xffffffff


	//   ....[89]....
        /*02d4*/ 	.word	0xffffffff


	//   ....[90]....
        /*02d8*/ 	.word	0xffffffff


	//   ....[91]....
        /*02dc*/ 	.word	0xffffffff


	//   ....[92]....
        /*02e0*/ 	.word	0xffffffff


	//   ....[93]....
        /*02e4*/ 	.word	0xffffffff


	//   ....[94]....
        /*02e8*/ 	.word	0xffffffff


	//   ....[95]....
        /*02ec*/ 	.word	0xffffffff


	//   ....[96]....
        /*02f0*/ 	.word	0xffffffff


	//   ....[97]....
        /*02f4*/ 	.word	0xffffffff


	//   ....[98]....
        /*02f8*/ 	.word	0xffffffff


	//   ....[99]....
        /*02fc*/ 	.word	0xffffffff


	//   ....[100]....
        /*0300*/ 	.word	0xffffffff


	//   ....[101]....
        /*0304*/ 	.word	0xffffffff


	//   ....[102]....
        /*0308*/ 	.word	0xffffffff


	//   ....[103]....
        /*030c*/ 	.word	0xffffffff


	//   ....[104]....
        /*0310*/ 	.word	0xffffffff


	//   ....[105]....
        /*0314*/ 	.word	0xffffffff


	//   ....[106]....
        /*0318*/ 	.word	0xffffffff


	//   ....[107]....
        /*031c*/ 	.word	0xffffffff


	//   ....[108]....
        /*0320*/ 	.word	0xffffffff


	//   ....[109]....
        /*0324*/ 	.word	0xffffffff


	//   ....[110]....
        /*0328*/ 	.word	0xffffffff


	//   ....[111]....
        /*032c*/ 	.word	0xffffffff


	//   ....[112]....
        /*0330*/ 	.word	0xffffffff


	//   ....[113]....
        /*0334*/ 	.word	0x0500000f


	//   ....[114]....
        /*0338*/ 	.word	0x0500000f


	//   ....[115]....
        /*033c*/ 	.word	0x0500000f


	//   ....[116]....
        /*0340*/ 	.word	0x0500000f


	//   ....[117]....
        /*0344*/ 	.word	0x0500000f


	//   ....[118]....
        /*0348*/ 	.word	0x0500000f


	//----- nvinfo : EIATTR_COOP_GROUP_INSTR_OFFSETS
	.align		4
.L_1038:
        /*034c*/ 	.byte	0x04, 0x28
        /*034e*/ 	.short	(.L_1040 - .L_1039)


	//   ....[0]....
.L_1039:
        /*0350*/ 	.word	0x00000070


	//   ....[1]....
        /*0354*/ 	.word	0x000001a0


	//   ....[2]....
        /*0358*/ 	.word	0x000001f0


	//   ....[3]....
        /*035c*/ 	.word	0x000003e0


	//   ....[4]....
        /*0360*/ 	.word	0x00000630


	//   ....[5]....
        /*0364*/ 	.word	0x00001620


	//   ....[6]....
        /*0368*/ 	.word	0x00002990


	//   ....[7]....
        /*036c*/ 	.word	0x00002aa0


	//   ....[8]....
        /*0370*/ 	.word	0x00002ae0


	//   ....[9]....
        /*0374*/ 	.word	0x00003260


	//   ....[10]....
        /*0378*/ 	.word	0x00003300


	//   ....[11]....
        /*037c*/ 	.word	0x00003330


	//   ....[12]....
        /*0380*/ 	.word	0x00003370


	//   ....[13]....
        /*0384*/ 	.word	0x000035f0


	//   ....[14]....
        /*0388*/ 	.word	0x00003640


	//   ....[15]....
        /*038c*/ 	.word	0x00003680


	//   ....[16]....
        /*0390*/ 	.word	0x00003690


	//   ....[17]....
        /*0394*/ 	.word	0x000036b0


	//   ....[18]....
        /*0398*/ 	.word	0x000036c0


	//   ....[19]....
        /*039c*/ 	.word	0x00003780


	//   ....[20]....
        /*03a0*/ 	.word	0x000037f0


	//   ....[21]....
        /*03a4*/ 	.word	0x00003800


	//   ....[22]....
        /*03a8*/ 	.word	0x00003890


	//   ....[23]....
        /*03ac*/ 	.word	0x000038c0


	//   ....[24]....
        /*03b0*/ 	.word	0x000038d0


	//   ....[25]....
        /*03b4*/ 	.word	0x00003940


	//   ....[26]....
        /*03b8*/ 	.word	0x00003960


	//   ....[27]....
        /*03bc*/ 	.word	0x000039a0


	//   ....[28]....
        /*03c0*/ 	.word	0x000039d0


	//   ....[29]....
        /*03c4*/ 	.word	0x00003a10


	//   ....[30]....
        /*03c8*/ 	.word	0x00003aa0


	//   ....[31]....
        /*03cc*/ 	.word	0x00003ae0


	//   ....[32]....
        /*03d0*/ 	.word	0x00003b40


	//   ....[33]....
        /*03d4*/ 	.word	0x00003b60


	//   ....[34]....
        /*03d8*/ 	.word	0x00003bb0


	//   ....[35]....
        /*03dc*/ 	.word	0x00003bf0


	//   ....[36]....
        /*03e0*/ 	.word	0x00003cd0


	//   ....[37]....
        /*03e4*/ 	.word	0x00003cf0


	//   ....[38]....
        /*03e8*/ 	.word	0x00003f80


	//   ....[39]....
        /*03ec*/ 	.word	0x00003fa0


	//   ....[40]....
        /*03f0*/ 	.word	0x00004030


	//   ....[41]....
        /*03f4*/ 	.word	0x00004050


	//   ....[42]....
        /*03f8*/ 	.word	0x00004060


	//   ....[43]....
        /*03fc*/ 	.word	0x000040a0


	//   ....[44]....
        /*0400*/ 	.word	0x000040c0


	//   ....[45]....
        /*0404*/ 	.word	0x000040d0


	//   ....[46]....
        /*0408*/ 	.word	0x000042a0


	//   ....[47]....
        /*040c*/ 	.word	0x000042b0


	//   ....[48]....
        /*0410*/ 	.word	0x000042f0


	//   ....[49]....
        /*0414*/ 	.word	0x00004300


	//   ....[50]....
        /*0418*/ 	.word	0x00004340


	//   ....[51]....
        /*041c*/ 	.word	0x00004390


	//   ....[52]....
        /*0420*/ 	.word	0x000043f0


	//   ....[53]....
        /*0424*/ 	.word	0x00004430


	//   ....[54]....
        /*0428*/ 	.word	0x00006bd0


	//   ....[55]....
        /*042c*/ 	.word	0x00006bf0


	//   ....[56]....
        /*0430*/ 	.word	0x00006c00


	//   ....[57]....
        /*0434*/ 	.word	0x00006c10


	//   ....[58]....
        /*0438*/ 	.word	0x00006c20


	//   ....[59]....
        /*043c*/ 	.word	0x00006c30


	//   ....[60]....
        /*0440*/ 	.word	0x00006c40


	//   ....[61]....
        /*0444*/ 	.word	0x00006c50


	//   ....[62]....
        /*0448*/ 	.word	0x00006c60


	//   ....[63]....
        /*044c*/ 	.word	0x00006c70


	//   ....[64]....
        /*0450*/ 	.word	0x00006d30


	//   ....[65]....
        /*0454*/ 	.word	0x00006df0


	//   ....[66]....
        /*0458*/ 	.word	0x00006e30


	//   ....[67]....
        /*045c*/ 	.word	0x00006e70


	//   ....[68]....
        /*0460*/ 	.word	0x00006eb0


	//   ....[69]....
        /*0464*/ 	.word	0x00006ef0


	//   ....[70]....
        /*0468*/ 	.word	0x00006f30


	//   ....[71]....
        /*046c*/ 	.word	0x00006f70


	//   ....[72]....
        /*0470*/ 	.word	0x00006fb0


	//   ....[73]....
        /*0474*/ 	.word	0x00007130


	//   ....[74]....
        /*0478*/ 	.word	0x00007450


	//   ....[75]....
        /*047c*/ 	.word	0x000074b0


	//   ....[76]....
        /*0480*/ 	.word	0x00007860


	//   ....[77]....
        /*0484*/ 	.word	0x00007a50


	//   ....[78]....
        /*0488*/ 	.word	0x00007a70


	//   ....[79]....
        /*048c*/ 	.word	0x00007a80


	//   ....[80]....
        /*0490*/ 	.word	0x00007ac0


	//   ....[81]....
        /*0494*/ 	.word	0x00007b00


	//   ....[82]....
        /*0498*/ 	.word	0x00007cf0


	//   ....[83]....
        /*049c*/ 	.word	0x00007d10


	//   ....[84]....
        /*04a0*/ 	.word	0x00007ea0


	//   ....[85]....
        /*04a4*/ 	.word	0x00007ee0


	//   ....[86]....
        /*04a8*/ 	.word	0x00008420


	//   ....[87]....
        /*04ac*/ 	.word	0x00008430


	//   ....[88]....
        /*04b0*/ 	.word	0x00008440


	//   ....[89]....
        /*04b4*/ 	.word	0x00008450


	//   ....[90]....
        /*04b8*/ 	.word	0x00008460


	//   ....[91]....
        /*04bc*/ 	.word	0x00008470


	//   ....[92]....
        /*04c0*/ 	.word	0x000084a0


	//   ....[93]....
        /*04c4*/ 	.word	0x00008520


	//   ....[94]....
        /*04c8*/ 	.word	0x00008750


	//   ....[95]....
        /*04cc*/ 	.word	0x00008780


	//   ....[96]....
        /*04d0*/ 	.word	0x00008790


	//   ....[97]....
        /*04d4*/ 	.word	0x000087a0


	//   ....[98]....
        /*04d8*/ 	.word	0x000087b0


	//   ....[99]....
        /*04dc*/ 	.word	0x000087c0


	//   ....[100]....
        /*04e0*/ 	.word	0x000087d0


	//   ....[101]....
        /*04e4*/ 	.word	0x000087e0


	//   ....[102]....
        /*04e8*/ 	.word	0x0000a9f0


	//   ....[103]....
        /*04ec*/ 	.word	0x0000ab90


	//   ....[104]....
        /*04f0*/ 	.word	0x0000ade0


	//   ....[105]....
        /*04f4*/ 	.word	0x0000af80


	//   ....[106]....
        /*04f8*/ 	.word	0x0000b090


	//   ....[107]....
        /*04fc*/ 	.word	0x0000be40


	//   ....[108]....
        /*0500*/ 	.word	0x0000c170


	//   ....[109]....
        /*0504*/ 	.word	0x0000c570


	//   ....[110]....
        /*0508*/ 	.word	0x0000c820


	//   ....[111]....
        /*050c*/ 	.word	0x0000cad0


	//   ....[112]....
        /*0510*/ 	.word	0x0000cd40


	//   ....[113]....
        /*0514*/ 	.word	0x0000f480


	//   ....[114]....
        /*0518*/ 	.word	0x0000f670


	//   ....[115]....
        /*051c*/ 	.word	0x0000f6e0


	//   ....[116]....
        /*0520*/ 	.word	0x0000f750


	//   ....[117]....
        /*0524*/ 	.word	0x0000f7c0


	//   ....[118]....
        /*0528*/ 	.word	0x0000f830


	//----- nvinfo : EIATTR_REG_RECONFIG
	.align		4
.L_1040:
        /*052c*/ 	.byte	0x01, 0x54
	.zero		2


	//----- nvinfo : EIATTR_SYSCALL_OFFSETS
	.align		4
        /*0530*/ 	.byte	0x04, 0x46
        /*0532*/ 	.short	(.L_1042 - .L_1041)


	//   ....[0]....
.L_1041:
        /*0534*/ 	.word	0x00001280


	//   ....[1]....
        /*0538*/ 	.word	0x00001370


	//   ....[2]....
        /*053c*/ 	.word	0x000014d0


	//   ....[3]....
        /*0540*/ 	.word	0x000015c0


	//----- nvinfo : EIATTR_MBARRIER_INSTR_OFFSETS
	.align		4
.L_1042:
        /*0544*/ 	.byte	0x04, 0x39
        /*0546*/ 	.short	(.L_1044 - .L_1043)


	//   ....[0]....
.L_1043:
        /*0548*/ 	.word	0x00000290
        /*054c*/ 	.word	0x000000ff
        /*0550*/ 	.word	0x00026800
        /*0554*/ 	.short	0x0100
        /*0556*/ 	.byte	0x06
	.zero		1


	//   ....[1]....
        /*0558*/ 	.word	0x00000390
        /*055c*/ 	.word	0x000000ff
        /*0560*/ 	.word	0x00026810
        /*0564*/ 	.short	0x0100
        /*0566*/ 	.byte	0x08
	.zero		1


	//   ....[2]....
        /*0568*/ 	.word	0x000003a0
        /*056c*/ 	.word	0x000000ff
        /*0570*/ 	.word	0x00026820
        /*0574*/ 	.short	0x0100
        /*0576*/ 	.byte	0x08
	.zero		1


	//   ....[3]....
        /*0578*/ 	.word	0x000003b0
        /*057c*/ 	.word	0x000000ff
        /*0580*/ 	.word	0x00026818
        /*0584*/ 	.short	0x0100
        /*0586*/ 	.byte	0x08
	.zero		1


	//   ....[4]....
        /*0588*/ 	.word	0x000003c0
        /*058c*/ 	.word	0x000000ff
        /*0590*/ 	.word	0x00026828
        /*0594*/ 	.short	0x0100
        /*0596*/ 	.byte	0x08
	.zero		1


	//   ....[5]....
        /*0598*/ 	.word	0x000004f0
        /*059c*/ 	.word	0x000000ff
        /*05a0*/ 	.word	0x00026830
        /*05a4*/ 	.short	0x0100
        /*05a6*/ 	.byte	0x08
	.zero		1


	//   ....[6]....
        /*05a8*/ 	.word	0x00000500
        /*05ac*/ 	.word	0x000000ff
        /*05b0*/ 	.word	0x00026840
        /*05b4*/ 	.short	0x0100
        /*05b6*/ 	.byte	0x08
	.zero		1


	//   ....[7]....
        /*05b8*/ 	.word	0x00000510
        /*05bc*/ 	.word	0x000000ff
        /*05c0*/ 	.word	0x00026838
        /*05c4*/ 	.short	0x0100
        /*05c6*/ 	.byte	0x08
	.zero		1


	//   ....[8]....
        /*05c8*/ 	.word	0x00000520
        /*05cc*/ 	.word	0x000000ff
        /*05d0*/ 	.word	0x00026848
        /*05d4*/ 	.short	0x0100
        /*05d6*/ 	.byte	0x08
	.zero		1


	//   ....[9]....
        /*05d8*/ 	.word	0x00001650
        /*05dc*/ 	.word	0x00000010
        /*05e0*/ 	.word	0x00026800
        /*05e4*/ 	.short	0x010a
        /*05e6*/ 	.byte	0x3f
	.zero		1


	//   ....[10]....
        /*05e8*/ 	.word	0x00001670
        /*05ec*/ 	.word	0x00000010
        /*05f0*/ 	.word	0x00026800
        /*05f4*/ 	.short	0x010a
        /*05f6*/ 	.byte	0x3f
	.zero		1


	//   ....[11]....
        /*05f8*/ 	.word	0x00002150
        /*05fc*/ 	.word	0x00000006
        /*0600*/ 	.word	0x00026810
        /*0604*/ 	.short	0x010a
        /*0606*/ 	.byte	0x3f
	.zero		1


	//   ....[12]....
        /*0608*/ 	.word	0x000021c0
        /*060c*/ 	.word	0x00000006
        /*0610*/ 	.word	0x00026810
        /*0614*/ 	.short	0x010a
        /*0616*/ 	.byte	0x3f
	.zero		1


	//   ....[13]....
        /*0618*/ 	.word	0x00002570
        /*061c*/ 	.word	0x00000006
        /*0620*/ 	.word	0x00026830
        /*0624*/ 	.short	0x010a
        /*0626*/ 	.byte	0x3f
	.zero		1


	//   ....[14]....
        /*0628*/ 	.word	0x000025f0
        /*062c*/ 	.word	0x00000006
        /*0630*/ 	.word	0x00026830
        /*0634*/ 	.short	0x010a
        /*0636*/ 	.byte	0x3f
	.zero		1


	//   ....[15]....
        /*0638*/ 	.word	0x00005b30
        /*063c*/ 	.word	0x00000007
        /*0640*/ 	.word	0x00000000
        /*0644*/ 	.short	0x0101
        /*0646*/ 	.byte	0x3f
	.zero		1


	//   ....[16]....
        /*0648*/ 	.word	0x00005ec0
        /*064c*/ 	.word	0x00000006
        /*0650*/ 	.word	0x00000000
        /*0654*/ 	.short	0x0101
        /*0656*/ 	.byte	0x3f
	.zero		1


	//   ....[17]....
        /*0658*/ 	.word	0x000065e0
        /*065c*/ 	.word	0x00000005
        /*0660*/ 	.word	0x00026810
        /*0664*/ 	.short	0x010a
        /*0666*/ 	.byte	0x3f
	.zero		1


	//   ....[18]....
        /*0668*/ 	.word	0x00006660
        /*066c*/ 	.word	0x00000005
        /*0670*/ 	.word	0x00026810
        /*0674*/ 	.short	0x010a
        /*0676*/ 	.byte	0x3f
	.zero		1


	//   ....[19]....
        /*0678*/ 	.word	0x000069e0
        /*067c*/ 	.word	0x00000005
        /*0680*/ 	.word	0x00026830
        /*0684*/ 	.short	0x010a
        /*0686*/ 	.byte	0x3f
	.zero		1


	//   ....[20]....
        /*0688*/ 	.word	0x00006a70
        /*068c*/ 	.word	0x00000005
        /*0690*/ 	.word	0x00026830
        /*0694*/ 	.short	0x010a
        /*0696*/ 	.byte	0x3f
	.zero		1


	//   ....[21]....
        /*0698*/ 	.word	0x00009c90
        /*069c*/ 	.word	0x00000006
        /*06a0*/ 	.word	0x00000000
        /*06a4*/ 	.short	0x0101
        /*06a6*/ 	.byte	0x3f
	.zero		1


	//   ....[22]....
        /*06a8*/ 	.word	0x0000a040
        /*06ac*/ 	.word	0x00000005
        /*06b0*/ 	.word	0x00000000
        /*06b4*/ 	.short	0x0101
        /*06b6*/ 	.byte	0x3f
	.zero		1


	//   ....[23]....
        /*06b8*/ 	.word	0x0000dae0
        /*06bc*/ 	.word	0x0000000f
        /*06c0*/ 	.word	0x00026820
        /*06c4*/ 	.short	0x010a
        /*06c6*/ 	.byte	0x3f
	.zero		1


	//   ....[24]....
        /*06c8*/ 	.word	0x0000e080
        /*06cc*/ 	.word	0x0000000f
        /*06d0*/ 	.word	0x00026840
        /*06d4*/ 	.short	0x010a
        /*06d6*/ 	.byte	0x3f
	.zero		1


	//   ....[25]....
        /*06d8*/ 	.word	0x0000e2e0
        /*06dc*/ 	.word	0x0000000f
        /*06e0*/ 	.word	0x00026828
        /*06e4*/ 	.short	0x010a
        /*06e6*/ 	.byte	0x3f
	.zero		1


	//   ....[26]....
        /*06e8*/ 	.word	0x0000e540
        /*06ec*/ 	.word	0x0000000f
        /*06f0*/ 	.word	0x00026848
        /*06f4*/ 	.short	0x010a
        /*06f6*/ 	.byte	0x3f
	.zero		1


	//   ....[27]....
        /*06f8*/ 	.word	0x0000e740
        /*06fc*/ 	.word	0x0000000f
        /*0700*/ 	.word	0x00026820
        /*0704*/ 	.short	0x010a
        /*0706*/ 	.byte	0x3f
	.zero		1


	//   ....[28]....
        /*0708*/ 	.word	0x0000ea00
        /*070c*/ 	.word	0x0000000f
        /*0710*/ 	.word	0x00026840
        /*0714*/ 	.short	0x010a
        /*0716*/ 	.byte	0x3f
	.zero		1


	//   ....[29]....
        /*0718*/ 	.word	0x0000ec30
        /*071c*/ 	.word	0x0000000f
        /*0720*/ 	.word	0x00026828
        /*0724*/ 	.short	0x010a
        /*0726*/ 	.byte	0x3f
	.zero		1


	//   ....[30]....
        /*0728*/ 	.word	0x0000ef00
        /*072c*/ 	.word	0x00000003
        /*0730*/ 	.word	0x00026840
        /*0734*/ 	.short	0x010a
        /*0736*/ 	.byte	0x3f
	.zero		1


	//   ....[31]....
        /*0738*/ 	.word	0x0000f300
        /*073c*/ 	.word	0x00000007
        /*0740*/ 	.word	0x00000000
        /*0744*/ 	.short	0x010a
        /*0746*/ 	.byte	0x3f
	.zero		1


	//   ....[32]....
        /*0748*/ 	.word	0x0000f350
        /*074c*/ 	.word	0x00000003
        /*0750*/ 	.word	0x00000000
        /*0754*/ 	.short	0x010a
        /*0756*/ 	.byte	0x3f
	.zero		1


	//   ....[33]....
        /*0758*/ 	.word	0x0000f3b0
        /*075c*/ 	.word	0x00000005
        /*0760*/ 	.word	0x00000000
        /*0764*/ 	.short	0x010a
        /*0766*/ 	.byte	0x3f
	.zero		1


	//   ....[34]....
        /*0768*/ 	.word	0x0000f3e0
        /*076c*/ 	.word	0x00000003
        /*0770*/ 	.word	0x00000000
        /*0774*/ 	.short	0x010a
        /*0776*/ 	.byte	0x3f
	.zero		1


	//   ....[35]....
        /*0778*/ 	.word	0x0000f4b0
        /*077c*/ 	.word	0x00000010
        /*0780*/ 	.word	0x00026800
        /*0784*/ 	.short	0x010a
        /*0786*/ 	.byte	0x3f
	.zero		1


	//   ....[36]....
        /*0788*/ 	.word	0x0000f500
        /*078c*/ 	.word	0x00000006
        /*0790*/ 	.word	0x00026810
        /*0794*/ 	.short	0x010a
        /*0796*/ 	.byte	0x3f
	.zero		1


	//   ....[37]....
        /*0798*/ 	.word	0x0000f550
        /*079c*/ 	.word	0x00000006
        /*07a0*/ 	.word	0x00026830
        /*07a4*/ 	.short	0x010a
        /*07a6*/ 	.byte	0x3f
	.zero		1


	//   ....[38]....
        /*07a8*/ 	.word	0x0000f5a0
        /*07ac*/ 	.word	0x00000005
        /*07b0*/ 	.word	0x00026810
        /*07b4*/ 	.short	0x010a
        /*07b6*/ 	.byte	0x3f
	.zero		1


	//   ....[39]....
        /*07b8*/ 	.word	0x0000f5f0
        /*07bc*/ 	.word	0x00000005
        /*07c0*/ 	.word	0x00026830
        /*07c4*/ 	.short	0x010a
        /*07c6*/ 	.byte	0x3f
	.zero		1


	//   ....[40]....
        /*07c8*/ 	.word	0x0000f870
        /*07cc*/ 	.word	0x0000000f
        /*07d0*/ 	.word	0x00026820
        /*07d4*/ 	.short	0x010a
        /*07d6*/ 	.byte	0x3f
	.zero		1


	//   ....[41]....
        /*07d8*/ 	.word	0x0000f8c0
        /*07dc*/ 	.word	0x0000000f
        /*07e0*/ 	.word	0x00026840
        /*07e4*/ 	.short	0x010a
        /*07e6*/ 	.byte	0x3f
	.zero		1


	//   ....[42]....
        /*07e8*/ 	.word	0x0000f910
        /*07ec*/ 	.word	0x0000000f
        /*07f0*/ 	.word	0x00026828
        /*07f4*/ 	.short	0x010a
        /*07f6*/ 	.byte	0x3f
	.zero		1


	//   ....[43]....
        /*07f8*/ 	.word	0x0000f960
        /*07fc*/ 	.word	0x0000000f
        /*0800*/ 	.word	0x00026848
        /*0804*/ 	.short	0x010a
        /*0806*/ 	.byte	0x3f
	.zero		1


	//   ....[44]....
        /*0808*/ 	.word	0x0000f9c0
        /*080c*/ 	.word	0x0000000f
        /*0810*/ 	.word	0x00026820
        /*0814*/ 	.short	0x010a
        /*0816*/ 	.byte	0x3f
	.zero		1


	//   ....[45]....
        /*0818*/ 	.word	0x0000fa10
        /*081c*/ 	.word	0x0000000f
        /*0820*/ 	.word	0x00026840
        /*0824*/ 	.short	0x010a
        /*0826*/ 	.byte	0x3f
	.zero		1


	//   ....[46]....
        /*0828*/ 	.word	0x0000fa60
        /*082c*/ 	.word	0x0000000f
        /*0830*/ 	.word	0x00026828
        /*0834*/ 	.short	0x010a
        /*0836*/ 	.byte	0x3f
	.zero		1


	//   ....[47]....
        /*0838*/ 	.word	0x0000fab0
        /*083c*/ 	.word	0x00000003
        /*0840*/ 	.word	0x00026840
        /*0844*/ 	.short	0x010a
        /*0846*/ 	.byte	0x3f
	.zero		1


	//   ....[48]....
        /*0848*/ 	.word	0x0000fb80
        /*084c*/ 	.word	0x00000007
        /*0850*/ 	.word	0x00000000
        /*0854*/ 	.short	0x010a
        /*0856*/ 	.byte	0x3f
	.zero		1


	//   ....[49]....
        /*0858*/ 	.word	0x0000fbd0
        /*085c*/ 	.word	0x00000003
        /*0860*/ 	.word	0x00000000
        /*0864*/ 	.short	0x010a
        /*0866*/ 	.byte	0x3f
	.zero		1


	//   ....[50]....
        /*0868*/ 	.word	0x0000fc20
        /*086c*/ 	.word	0x00000005
        /*0870*/ 	.word	0x00000000
        /*0874*/ 	.short	0x010a
        /*0876*/ 	.byte	0x3f
	.zero		1


	//----- nvinfo : EIATTR_NUM_MBARRIERS
	.align		4
.L_1044:
        /*0878*/ 	.byte	0x03, 0x38
        /*087a*/ 	.short	0x0009


	//----- nvinfo : EIATTR_EXIT_INSTR_OFFSETS
	.align		4
        /*087c*/ 	.byte	0x04, 0x1c
        /*087e*/ 	.short	(.L_1046 - .L_1045)


	//   ....[0]....
.L_1045:
        /*0880*/ 	.word	0x0000f430


	//----- nvinfo : EIATTR_MAX_THREADS
	.align		4
.L_1046:
        /*0884*/ 	.byte	0x04, 0x05
        /*0886*/ 	.short	(.L_1048 - .L_1047)
.L_1047:
        /*0888*/ 	.word	0x00000180
        /*088c*/ 	.word	0x00000001
        /*0890*/ 	.word	0x00000001


	//----- nvinfo : EIATTR_CRS_STACK_SIZE
	.align		4
.L_1048:
        /*0894*/ 	.byte	0x04, 0x1e
        /*0896*/ 	.short	(.L_1050 - .L_1049)
.L_1049:
        /*0898*/ 	.word	0x00000000


	//----- nvinfo : EIATTR_CBANK_PARAM_SIZE
	.align		4
.L_1050:
        /*089c*/ 	.byte	0x03, 0x19
        /*089e*/ 	.short	0x0770


	//----- nvinfo : EIATTR_PARAM_CBANK
	.align		4
        /*08a0*/ 	.byte	0x04, 0x0a
        /*08a2*/ 	.short	(.L_1052 - .L_1051)
	.align		4
.L_1051:
        /*08a4*/ 	.word	index@(.nv.constant0._ZN7cutlass13device_kernelIN5flash11enable_sm90INS1_16FlashAttnBwdSm90INS1_25CollectiveMainloopBwdSm90ILi2ELi2ELi2EN4cute5tupleIJNS5_1CILi1EEES8_S8_EEENS6_IJNS7_ILi96EEENS7_ILi128EEENS7_ILi64EEEEEENS_10bfloat16_tEfNS_4arch4Sm90ELb1ELb0ELb1ELb1ELb1ELb1ELb0ELb1ELi2ELi1ELi2ELi2ELb0EEENS1_24CollectiveEpilogueBwdGQAISD_fSG_Li256ELb1ELb1EEENS1_25SingleTileBwdLPTSchedulerILb1ELi128ELb1EEEEEEEEEvNT_6ParamsE)
        /*08a8*/ 	.short	0x0210
        /*08aa*/ 	.short	0x0770


	//----- nvinfo : EIATTR_SW_WAR
	.align		4
.L_1052:
        /*08ac*/ 	.byte	0x04, 0x36
        /*08ae*/ 	.short	(.L_1054 - .L_1053)
.L_1053:
        /*08b0*/ 	.word	0x00000008
.L_1054:


//--------------------- .nv.info._ZN7cutlass13device_kernelIN5flash22FlashAttnBwdPreprocessIN4cute5tupleIJNS3_1CILi96EEENS5_ILi64EEEEEENS_10bfloat16_tEfNS_4arch4Sm90ELb1ELb1EEEEEvNT_6ParamsE --------------------------
	.section	.nv.info._ZN7cutlass13device_kernelIN5flash22FlashAttnBwdPreprocessIN4cute5tupleIJNS3_1CILi96EEENS5_ILi64EEEEEENS_10bfloat16_tEfNS_4arch4Sm90ELb1ELb1EEEEEvNT_6ParamsE,"",@"SHT_CUDA_INFO"
	.sectionflags	@""
	.align	4


	//----- nvinfo : EIATTR_CUDA_API_VERSION
	.align		4
        /*0000*/ 	.byte	0x04, 0x37
        /*0002*/ 	.short	(.L_1056 - .L_1055)
.L_1055:
        /*0004*/ 	.word	0x00000082


	//----- nvinfo : EIATTR_KPARAM_INFO
	.align		4
.L_1056:
        /*0008*/ 	.byte	0x04, 0x17
        /*000a*/ 	.short	(.L_1058 - .L_1057)
.L_1057:
        /*000c*/ 	.word	0x00000000
        /*0010*/ 	.short	0x0000
        /*0012*/ 	.short	0x0000
        /*0014*/ 	.byte	0x00, 0xf0, 0xc1, 0x03


	//----- nvinfo : EIATTR_SPARSE_MMA_MASK
	.align		4
.L_1058:
        /*0018*/ 	.byte	0x03, 0x50
        /*001a*/ 	.short	0x0000


	//----- nvinfo : EIATTR_MAXREG_COUNT
	.align		4
        /*001c*/ 	.byte	0x03, 0x1b
        /*001e*/ 	.short	0x0080


	//----- nvinfo : EIATTR_MERCURY_ISA_VERSION
	.align		4
        /*0020*/ 	.byte	0x03, 0x5f
        /*0022*/ 	.short	0x0101


	//----- nvinfo : EIATTR_COOP_GROUP_MASK_REGIDS
	.align		4
        /*0024*/ 	.byte	0x04, 0x29
        /*0026*/ 	.short	(.L_1060 - .L_1059)


	//   ....[0]....
.L_1059:
        /*0028*/ 	.word	0xffffffff


	//   ....[1]....
        /*002c*/ 	.word	0xffffffff


	//   ....[2]....
        /*0030*/ 	.word	0xffffffff


	//   ....[3]....
        /*0034*/ 	.word	0xffffffff


	//   ....[4]....
        /*0038*/ 	.word	0xffffffff


	//   ....[5]....
        /*003c*/ 	.word	0xffffffff


	//   ....[6]....
        /*0040*/ 	.word	0xffffffff


	//   ....[7]....
        /*0044*/ 	.word	0xffffffff


	//   ....[8]....
        /*0048*/ 	.word	0xffffffff


	//----- nvinfo : EIATTR_COOP_GROUP_INSTR_OFFSETS
	.align		4
.L_1060:
        /*004c*/ 	.byte	0x04, 0x28
        /*004e*/ 	.short	(.L_1062 - .L_1061)


	//   ....[0]....
.L_1061:
        /*0050*/ 	.word	0x00001020


	//   ....[1]....
        /*0054*/ 	.word	0x00001030


	//   ....[2]....
        /*0058*/ 	.word	0x00001040


	//   ....[3]....
        /*005c*/ 	.word	0x00001080


	//   ....[4]....
        /*0060*/ 	.word	0x00001090


	//   ....[5]....
        /*0064*/ 	.word	0x000010a0


	//   ....[6]....
        /*0068*/ 	.word	0x000010e0


	//   ....[7]....
        /*006c*/ 	.word	0x00001100


	//   ....[8]....
        /*0070*/ 	.word	0x00001110


	//----- nvinfo : EIATTR_EXIT_INSTR_OFFSETS
	.align		4
.L_1062:
        /*0074*/ 	.byte	0x04, 0x1c
        /*0076*/ 	.short	(.L_1064 - .L_1063)


	//   ....[0]....
.L_1063:
        /*0078*/ 	.word	0x000001b0


	//   ....[1]....
        /*007c*/ 	.word	0x00001740


	//   ....[2]....
        /*0080*/ 	.word	0x000017c0


	//----- nvinfo : EIATTR_MAX_THREADS
	.align		4
.L_1064:
        /*0084*/ 	.byte	0x04, 0x05
        /*0086*/ 	.short	(.L_1066 - .L_1065)
.L_1065:
        /*0088*/ 	.word	0x00000100
        /*008c*/ 	.word	0x00000001
        /*0090*/ 	.word	0x00000001


	//----- nvinfo : EIATTR_CRS_STACK_SIZE
	.align		4
.L_1066:
        /*0094*/ 	.byte	0x04, 0x1e
        /*0096*/ 	.short	(.L_1068 - .L_1067)
.L_1067:
        /*0098*/ 	.word	0x00000000


	//----- nvinfo : EIATTR_CBANK_PARAM_SIZE
	.align		4
.L_1068:
        /*009c*/ 	.byte	0x03, 0x19
        /*009e*/ 	.short	0x00f0


	//----- nvinfo : EIATTR_PARAM_CBANK
	.align		4
        /*00a0*/ 	.byte	0x04, 0x0a
        /*00a2*/ 	.short	(.L_1070 - .L_1069)
	.align		4
.L_1069:
        /*00a4*/ 	.word	index@(.nv.constant0._ZN7cutlass13device_kernelIN5flash22FlashAttnBwdPreprocessIN4cute5tupleIJNS3_1CILi96EEENS5_ILi64EEEEEENS_10bfloat16_tEfNS_4arch4Sm90ELb1ELb1EEEEEvNT_6ParamsE)
        /*00a8*/ 	.short	0x0210
        /*00aa*/ 	.short	0x00f0


	//----- nvinfo : EIATTR_SW_WAR
	.align		4
.L_1070:
        /*00ac*/ 	.byte	0x04, 0x36
        /*00ae*/ 	.short	(.L_1072 - .L_1071)
.L_1071:
        /*00b0*/ 	.word	0x00000008
.L_1072:


//--------------------- .nv.info._ZN7cutlass13device_kernelIN5flash11enable_sm90INS1_16FlashAttnBwdSm90INS1_25CollectiveMainloopBwdSm90ILi2ELi2ELi2EN4cute5tupleIJNS5_1CILi1EEES8_S8_EEENS6_IJNS7_ILi128EEESA_NS7_ILi64EEEEEENS_10bfloat16_tEfNS_4arch4Sm90ELb0ELb0ELb0ELb0ELb0ELb1ELb0ELb0ELi2ELi1ELi2ELi2ELb0EEENS1_21CollectiveEpilogueBwdISC_SD_SF_Li256ELb0ELb0ELi1EEENS1_19SingleTileSchedulerILb0ELb0ELb0ELi128EEEEEEEEEvNT_6ParamsE --------------------------
	.section	.nv.info._ZN7cutlass13device_kernelIN5flash11enable_sm90INS1_16FlashAttnBwdSm90INS1_25CollectiveMainloopBwdSm90ILi2ELi2ELi2EN4cute5tupleIJNS5_1CILi1EEES8_S8_EEENS6_IJNS7_ILi128EEESA_NS7_ILi64EEEEEENS_10bfloat16_tEfNS_4arch4Sm90ELb0ELb0ELb0ELb0ELb0ELb1ELb0ELb0ELi2ELi1ELi2ELi2ELb0EEENS1_21CollectiveEpilogueBwdISC_SD_SF_Li256ELb0ELb0ELi1EEENS1_19SingleTileSchedulerILb0ELb0ELb0ELi128EEEEEEEEEvNT_6ParamsE,"",@"SHT_CUDA_INFO"
	.sectionflags	@""
	.align	4


	//----- nvinfo : EIATTR_CUDA_API_VERSION
	.align		4
        /*0000*/ 	.byte	0x04, 0x37
        /*0002*/ 	.short	(.L_1074 - .L_1073)
.L_1073:
        /*0004*/ 	.word	0x00000082


	//----- nvinfo : EIATTR_KPARAM_INFO
	.align		4
.L_1074:
        /*0008*/ 	.byte	0x04, 0x17
        /*000a*/ 	.short	(.L_1076 - .L_1075)
.L_1075:
        /*000c*/ 	.word	0x00000000
        /*0010*/ 	.short	0x0000
        /*0012*/ 	.short	0x0070
        /*0014*/ 	.byte	0x00, 0xf0, 0x01, 0x24


	//----- nvinfo : EIATTR_SPARSE_MMA_MASK
	.align		4
.L_1076:
        /*0018*/ 	.byte	0x03, 0x50
        /*001a*/ 	.short	0x0000


	//----- nvinfo : EIATTR_MAXREG_COUNT
	.align		4
        /*001c*/ 	.byte	0x03, 0x1b
        /*001e*/ 	.short	0x00a8


	//----- nvinfo : EIATTR_NUM_BARRIERS
	.align		4
        /*0020*/ 	.byte	0x02, 0x4c
        /*0022*/ 	.byte	0x10
	.zero		1


	//----- nvinfo : EIATTR_EXTERNS
	.align		4
        /*0024*/ 	.byte	0x04, 0x0f
        /*0026*/ 	.short	(.L_1078 - .L_1077)


	//   ....[0]....
	.align		4
.L_1077:
        /*0028*/ 	.word	index@(__assertfail)


	//----- nvinfo : EIATTR_ANNOTATIONS
	.align		4
.L_1078:
        /*002c*/ 	.byte	0x04, 0x55
        /*002e*/ 	.short	(.L_1080 - .L_1079)


	//   ....[0]....
.L_1079:
        /*0030*/ 	.word	0x00000001
        /*0034*/ 	.byte	0x40, 0x0c, 0x00, 0x00, 0x01, 0x00, 0x00, 0x00, 0xd0, 0x0e, 0x00, 0x00, 0x01, 0x00, 0x00, 0x00
        /*0044*/ 	.byte	0x00, 0x14, 0x00, 0x00, 0x01, 0x00, 0x00, 0x00, 0x30, 0x14, 0x00, 0x00, 0x01, 0x00, 0x00, 0x00
        /*0054*/ 	.byte	0x60, 0x14, 0x00, 0x00, 0x01, 0x00, 0x00, 0x00, 0xd0, 0x15, 0x00, 0x00, 0x01, 0x00, 0x00, 0x00
        /*0064*/ 	.byte	0x00, 0x16, 0x00, 0x00, 0x01, 0x00, 0x00, 0x00, 0x20, 0x16, 0x00, 0x00, 0x01, 0x00, 0x00, 0x00
        /*0074*/ 	.byte	0x80, 0x4c, 0x00, 0x00


	//----- nvinfo : EIATTR_MERCURY_ISA_VERSION
	.align		4
.L_1080:
        /*0078*/ 	.byte	0x03, 0x5f
        /*007a*/ 	.short	0x0101


	//----- nvinfo : EIATTR_INT_WARP_WIDE_INSTR_OFFSETS
	.align		4
        /*007c*/ 	.byte	0x04, 0x31
        /*007e*/ 	.short	(.L_1082 - .L_1081)


	//   ....[0]....
.L_1081:
        /*0080*/ 	.word	0x000001e0


	//   ....[1]....
        /*0084*/ 	.word	0x000002a0


	//----- nvinfo : EIATTR_COOP_GROUP_MASK_REGIDS
	.align		4
.L_1082:
        /*0088*/ 	.byte	0x04, 0x29
        /*008a*/ 	.short	(.L_1084 - .L_1083)


	//   ....[0]....
.L_1083:
        /*008c*/ 	.word	0xffffffff


	//   ....[1]....
        /*0090*/ 	.word	0xffffffff


	//   ....[2]....
        /*0094*/ 	.word	0xffffffff


	//   ....[3]....
        /*0098*/ 	.word	0xffffffff


	//   ....[4]....
        /*009c*/ 	.word	0xffffffff


	//   ....[5]....
        /*00a0*/ 	.word	0xffffffff


	//   ....[6]....
        /*00a4*/ 	.word	0xffffffff


	//   ....[7]....
        /*00a8*/ 	.word	0xffffffff


	//   ....[8]....
        /*00ac*/ 	.word	0xffffffff


	//   ....[9]....
        /*00b0*/ 	.word	0xffffffff


	//   ....[10]....
        /*00b4*/ 	.word	0xffffffff


	//   ....[11]....
        /*00b8*/ 	.word	0xffffffff


	//   ....[12]....
        /*00bc*/ 	.word	0xffffffff


	//   ....[13]....
        /*00c0*/ 	.word	0xffffffff


	//   ....[14]....
        /*00c4*/ 	.word	0xffffffff


	//   ....[15]....
        /*00c8*/ 	.word	0xffffffff


	//   ....[16]....
        /*00cc*/ 	.word	0xffffffff


	//   ....[17]....
        /*00d0*/ 	.word	0xffffffff


	//   ....[18]....
        /*00d4*/ 	.word	0xffffffff


	//   ....[19]....
        /*00d8*/ 	.word	0xffffffff


	//   ....[20]....
        /*00dc*/ 	.word	0xffffffff


	//   ....[21]....
        /*00e0*/ 	.word	0xffffffff


	//   ....[22]....
        /*00e4*/ 	.word	0xffffffff


	//   ....[23]....
        /*00e8*/ 	.word	0xffffffff


	//   ....[24]....
        /*00ec*/ 	.word	0xffffffff


	//   ....[25]....
        /*00f0*/ 	.word	0xffffffff


	//   ....[26]....
        /*00f4*/ 	.word	0xffffffff


	//   ....[27]....
        /*00f8*/ 	.word	0xffffffff


	//   ....[28]....
        /*00fc*/ 	.word	0xffffffff


	//   ....[29]....
        /*0100*/ 	.word	0xffffffff


	//   ....[30]....
        /*0104*/ 	.word	0xffffffff


	//   ....[31]....
        /*0108*/ 	.word	0xffffffff


	//   ....[32]....
        /*010c*/ 	.word	0xffffffff


	//   ....[33]....
        /*0110*/ 	.word	0xffffffff


	//   ....[34]....
        /*0114*/ 	.word	0xffffffff


	//   ....[35]....
        /*0118*/ 	.word	0xffffffff


	//   ....[36]....
        /*011c*/ 	.word	0xffffffff


	//   ....[37]....
        /*0120*/ 	.word	0xffffffff


	//   ....[38]....
        /*0124*/ 	.word	0xffffffff


	//   ....[39]....
        /*0128*/ 	.word	0xffffffff


	//   ....[40]....
        /*012c*/ 	.word	0xffffffff


	//   ....[41]....
        /*0130*/ 	.word	0xffffffff


	//   ....[42]....
        /*0134*/ 	.word	0xffffffff


	//   ....[43]....
        /*0138*/ 	.word	0xffffffff


	//   ....[44]....
        /*013c*/ 	.word	0xffffffff


	//   ....[45]....
        /*0140*/ 	.word	0xffffffff


	//   ....[46]....
        /*0144*/ 	.word	0xffffffff


	//   ....[47]....
        /*0148*/ 	.word	0xffffffff


	//   ....[48]....
        /*014c*/ 	.word	0xffffffff


	//   ....[49]....
        /*0150*/ 	.word	0xffffffff


	//   ....[50]....
        /*0154*/ 	.word	0xffffffff


	//   ....[51]....
        /*0158*/ 	.word	0xffffffff


	//   ....[52]....
        /*015c*/ 	.word	0xffffffff


	//   ....[53]....
        /*0160*/ 	.word	0xffffffff


	//   ....[54]....
        /*0164*/ 	.word	0xffffffff


	//   ....[55]....
        /*0168*/ 	.word	0xffffffff


	//   ....[56]....
        /*016c*/ 	.word	0xffffffff


	//   ....[57]....
        /*0170*/ 	.word	0xffffffff


	//   ....[58]....
        /*0174*/ 	.word	0xffffffff


	//   ....[59]....
        /*0178*/ 	.word	0xffffffff


	//   ....[60]....
        /*017c*/ 	.word	0xffffffff


	//   ....[61]....
        /*0180*/ 	.word	0xffffffff


	//   ....[62]....
        /*0184*/ 	.word	0xffffffff


	//   ....[63]....
        /*0188*/ 	.word	0xffffffff


	//   ....[64]....
        /*018c*/ 	.word	0xffffffff


	//   ....[65]....
        /*0190*/ 	.word	0xffffffff


	//   ....[66]....
        /*0194*/ 	.word	0xffffffff


	//   ....[67]....
        /*0198*/ 	.word	0xffffffff


	//   ....[68]....
        /*019c*/ 	.word	0xffffffff


	//   ....[69]....
        /*01a0*/ 	.word	0xffffffff


	//   ....[70]....
        /*01a4*/ 	.word	0xffffffff


	//   ....[71]....
        /*01a8*/ 	.word	0xffffffff


	//   ....[72]....
        /*01ac*/ 	.word	0x0500000f


	//----- nvinfo : EIATTR_COOP_GROUP_INSTR_OFFSETS
	.align		4
.L_1084:
        /*01b0*/ 	.byte	0x04, 0x28
        /*01b2*/ 	.short	(.L_1086 - .L_1085)


	//   ....[0]....
.L_1085:
        /*01b4*/ 	.word	0x00000060


	//   ....[1]....
        /*01b8*/ 	.word	0x000001f0


	//   ....[2]....
        /*01bc*/ 	.word	0x00000280


	//   ....[3]....
        /*01c0*/ 	.word	0x00000400


	//   ....[4]....
        /*01c4*/ 	.word	0x00000640


	//   ....[5]....
        /*01c8*/ 	.word	0x00000b90


	//   ....[6]....
        /*01cc*/ 	.word	0x00001ad0


	//   ....[7]....
        /*01d0*/ 	.word	0x00001b10


	//   ....[8]....
        /*01d4*/ 	.word	0x00001b50


	//   ....[9]....
        /*01d8*/ 	.word	0x00001bb0


	//   ....[10]....
        /*01dc*/ 	.word	0x00001c80


	//   ....[11]....
        /*01e0*/ 	.word	0x00001cd0


	//   ....[12]....
        /*01e4*/ 	.word	0x00001d10


	//   ....[13]....
        /*01e8*/ 	.word	0x00001d50


	//   ....[14]....
        /*01ec*/ 	.word	0x00001d80


	//   ....[15]....
        /*01f0*/ 	.word	0x00001dc0


	//   ....[16]....
        /*01f4*/ 	.word	0x00001e00


	//   ....[17]....
        /*01f8*/ 	.word	0x00001e80


	//   ....[18]....
        /*01fc*/ 	.word	0x00001ee0


	//   ....[19]....
        /*0200*/ 	.word	0x00001f10


	//   ....[20]....
        /*0204*/ 	.word	0x00001f40


	//   ....[21]....
        /*0208*/ 	.word	0x00001f70


	//   ....[22]....
        /*020c*/ 	.word	0x00001fb0


	//   ....[23]....
        /*0210*/ 	.word	0x00002050


	//   ....[24]....
        /*0214*/ 	.word	0x000020d0


	//   ....[25]....
        /*0218*/ 	.word	0x00002110


	//   ....[26]....
        /*021c*/ 	.word	0x00002150


	//   ....[27]....
        /*0220*/ 	.word	0x00002190


	//   ....[28]....
        /*0224*/ 	.word	0x000021e0


	//   ....[29]....
        /*0228*/ 	.word	0x00002220


	//   ....[30]....
        /*022c*/ 	.word	0x000022b0


	//   ....[31]....
        /*0230*/ 	.word	0x000022f0


	//   ....[32]....
        /*0234*/ 	.word	0x00002330


	//   ....[33]....
        /*0238*/ 	.word	0x00002380


	//   ....[34]....
        /*023c*/ 	.word	0x000023f0


	//   ....[35]....
        /*0240*/ 	.word	0x00002490


	//   ....[36]....
        /*0244*/ 	.word	0x000024d0


	//   ....[37]....
        /*0248*/ 	.word	0x000026a0


	//   ....[38]....
        /*024c*/ 	.word	0x00002b20


	//   ....[39]....
        /*0250*/ 	.word	0x00002b30


	//   ....[40]....
        /*0254*/ 	.word	0x00002b40


	//   ....[41]....
        /*0258*/ 	.word	0x00002b50


	//   ....[42]....
        /*025c*/ 	.word	0x00002b60


	//   ....[43]....
        /*0260*/ 	.word	0x00002b70


	//   ....[44]....
        /*0264*/ 	.word	0x00002ba0


	//   ....[45]....
        /*0268*/ 	.word	0x00002bd0


	//   ....[46]....
        /*026c*/ 	.word	0x00002c10


	//   ....[47]....
        /*0270*/ 	.word	0x00002c50


	//   ....[48]....
        /*0274*/ 	.word	0x00002c90


	//   ....[49]....
        /*0278*/ 	.word	0x00002cd0


	//   ....[50]....
        /*027c*/ 	.word	0x00002d00


	//   ....[51]....
        /*0280*/ 	.word	0x00002d30


	//   ....[52]....
        /*0284*/ 	.word	0x00002d90


	//   ....[53]....
        /*0288*/ 	.word	0x00002dd0


	//   ....[54]....
        /*028c*/ 	.word	0x00002e10


	//   ....[55]....
        /*0290*/ 	.word	0x00002e50


	//   ....[56]....
        /*0294*/ 	.word	0x00002e90


	//   ....[57]....
        /*0298*/ 	.word	0x00002ed0


	//   ....[58]....
        /*029c*/ 	.word	0x00002f10


	//   ....[59]....
        /*02a0*/ 	.word	0x00002f50


	//   ....[60]....
        /*02a4*/ 	.word	0x00002f90


	//   ....[61]....
        /*02a8*/ 	.word	0x00002fd0


	//   ....[62]....
        /*02ac*/ 	.word	0x00003010


	//   ....[63]....
        /*02b0*/ 	.word	0x00003050


	//   ....[64]....
        /*02b4*/ 	.word	0x00003090


	//   ....[65]....
        /*02b8*/ 	.word	0x000030d0


	//   ....[66]....
        /*02bc*/ 	.word	0x00003110


	//   ....[67]....
        /*02c0*/ 	.word	0x00003150


	//   ....[68]....
        /*02c4*/ 	.word	0x00003190


	//   ....[69]....
        /*02c8*/ 	.word	0x000031d0


	//   ....[70]....
        /*02cc*/ 	.word	0x00004e80


	//   ....[71]....
        /*02d0*/ 	.word	0x00005360


	//   ....[72]....
        /*02d4*/ 	.word	0x000077b0


	//----- nvinfo : EIATTR_REG_RECONFIG
	.align		4
.L_1086:
        /*02d8*/ 	.byte	0x01, 0x54
	.zero		2


	//----- nvinfo : EIATTR_SYSCALL_OFFSETS
	.align		4
        /*02dc*/ 	.byte	0x04, 0x46
        /*02de*/ 	.short	(.L_1088 - .L_1087)


	//   ....[0]....
.L_1087:
        /*02e0*/ 	.word	0x000007f0


	//   ....[1]....
        /*02e4*/ 	.word	0x000008e0


	//   ....[2]....
        /*02e8*/ 	.word	0x00000a40


	//   ....[3]....
        /*02ec*/ 	.word	0x00000b30


	//   ....[4]....
        /*02f0*/ 	.word	0x00004900


	//   ....[5]....
        /*02f4*/ 	.word	0x00004a30


	//   ....[6]....
        /*02f8*/ 	.word	0x00004b50


	//   ....[7]....
        /*02fc*/ 	.word	0x00004c70


	//----- nvinfo : EIATTR_MBARRIER_INSTR_OFFSETS
	.align		4
.L_1088:
        /*0300*/ 	.byte	0x04, 0x39
        /*0302*/ 	.short	(.L_1090 - .L_1089)


	//   ....[0]....
.L_1089:
        /*0304*/ 	.word	0x000002c0
        /*0308*/ 	.word	0x000000ff
        /*030c*/ 	.word	0x00030c00
        /*0310*/ 	.short	0x0100
        /*0312*/ 	.byte	0x06
	.zero		1


	//   ....[1]....
        /*0314*/ 	.word	0x000003b0
        /*0318*/ 	.word	0x000000ff
        /*031c*/ 	.word	0x00030c10
        /*0320*/ 	.short	0x0100
        /*0322*/ 	.byte	0x08
	.zero		1


	//   ....[2]....
        /*0324*/ 	.word	0x000003c0
        /*0328*/ 	.word	0x000000ff
        /*032c*/ 	.word	0x00030c20
        /*0330*/ 	.short	0x0100
        /*0332*/ 	.byte	0x08
	.zero		1


	//   ....[3]....
        /*0334*/ 	.word	0x000003d0
        /*0338*/ 	.word	0x000000ff
        /*033c*/ 	.word	0x00030c18
        /*0340*/ 	.short	0x0100
        /*0342*/ 	.byte	0x08
	.zero		1


	//   ....[4]....
        /*0344*/ 	.word	0x000003e0
        /*0348*/ 	.word	0x000000ff
        /*034c*/ 	.word	0x00030c28
        /*0350*/ 	.short	0x0100
        /*0352*/ 	.byte	0x08
	.zero		1


	//   ....[5]....
        /*0354*/ 	.word	0x00000510
        /*0358*/ 	.word	0x000000ff
        /*035c*/ 	.word	0x00030c30
        /*0360*/ 	.short	0x0100
        /*0362*/ 	.byte	0x08
	.zero		1


	//   ....[6]....
        /*0364*/ 	.word	0x00000520
        /*0368*/ 	.word	0x000000ff
        /*036c*/ 	.word	0x00030c40
        /*0370*/ 	.short	0x0100
        /*0372*/ 	.byte	0x08
	.zero		1


	//   ....[7]....
        /*0374*/ 	.word	0x00000530
        /*0378*/ 	.word	0x000000ff
        /*037c*/ 	.word	0x00030c38
        /*0380*/ 	.short	0x0100
        /*0382*/ 	.byte	0x08
	.zero		1


	//   ....[8]....
        /*0384*/ 	.word	0x00000540
        /*0388*/ 	.word	0x000000ff
        /*038c*/ 	.word	0x00030c48
        /*0390*/ 	.short	0x0100
        /*0392*/ 	.byte	0x08
	.zero		1


	//   ....[9]....
        /*0394*/ 	.word	0x00000bc0
        /*0398*/ 	.word	0x000000e1
        /*039c*/ 	.word	0x00030c00
        /*03a0*/ 	.short	0x010a
        /*03a2*/ 	.byte	0x3f
	.zero		1


	//   ....[10]....
        /*03a4*/ 	.word	0x00000c60
        /*03a8*/ 	.word	0x000000e1
        /*03ac*/ 	.word	0x00030c00
        /*03b0*/ 	.short	0x010a
        /*03b2*/ 	.byte	0x3f
	.zero		1


	//   ....[11]....
        /*03b4*/ 	.word	0x00001510
        /*03b8*/ 	.word	0x00000009
        /*03bc*/ 	.word	0x00030c10
        /*03c0*/ 	.short	0x010a
        /*03c2*/ 	.byte	0x3f
	.zero		1


	//   ....[12]....
        /*03c4*/ 	.word	0x00001580
        /*03c8*/ 	.word	0x00000009
        /*03cc*/ 	.word	0x00030c10
        /*03d0*/ 	.short	0x010a
        /*03d2*/ 	.byte	0x3f
	.zero		1


	//   ....[13]....
        /*03d4*/ 	.word	0x00001990
        /*03d8*/ 	.word	0x00000009
        /*03dc*/ 	.word	0x00030c30
        /*03e0*/ 	.short	0x010a
        /*03e2*/ 	.byte	0x3f
	.zero		1


	//   ....[14]....
        /*03e4*/ 	.word	0x00001a10
        /*03e8*/ 	.word	0x00000009
        /*03ec*/ 	.word	0x00030c30
        /*03f0*/ 	.short	0x010a
        /*03f2*/ 	.byte	0x3f
	.zero		1


	//   ....[15]....
        /*03f4*/ 	.word	0x00004150
        /*03f8*/ 	.word	0x0000000a
        /*03fc*/ 	.word	0x00000000
        /*0400*/ 	.short	0x0101
        /*0402*/ 	.byte	0x3f
	.zero		1


	//   ....[16]....
        /*0404*/ 	.word	0x00004590
        /*0408*/ 	.word	0x00000009
        /*040c*/ 	.word	0x00000000
        /*0410*/ 	.short	0x0101
        /*0412*/ 	.byte	0x3f
	.zero		1


	//   ....[17]....
        /*0414*/ 	.word	0x000061a0
        /*0418*/ 	.word	0x0000000b
        /*041c*/ 	.word	0x00030c20
        /*0420*/ 	.short	0x010a
        /*0422*/ 	.byte	0x3f
	.zero		1


	//   ....[18]....
        /*0424*/ 	.word	0x00006670
        /*0428*/ 	.word	0x0000000b
        /*042c*/ 	.word	0x00030c40
        /*0430*/ 	.short	0x010a
        /*0432*/ 	.byte	0x3f
	.zero		1


	//   ....[19]....
        /*0434*/ 	.word	0x000068a0
        /*0438*/ 	.word	0x0000000b
        /*043c*/ 	.word	0x00030c28
        /*0440*/ 	.short	0x010a
        /*0442*/ 	.byte	0x3f
	.zero		1


	//   ....[20]....
        /*0444*/ 	.word	0x00006a40
        /*0448*/ 	.word	0x0000000b
        /*044c*/ 	.word	0x00030c48
        /*0450*/ 	.short	0x010a
        /*0452*/ 	.byte	0x3f
	.zero		1


	//   ....[21]....
        /*0454*/ 	.word	0x00006c50
        /*0458*/ 	.word	0x0000000b
        /*045c*/ 	.word	0x00030c20
        /*0460*/ 	.short	0x010a
        /*0462*/ 	.byte	0x3f
	.zero		1


	//   ....[22]....
        /*0464*/ 	.word	0x00006e60
        /*0468*/ 	.word	0x0000000b
        /*046c*/ 	.word	0x00030c40
        /*0470*/ 	.short	0x010a
        /*0472*/ 	.byte	0x3f
	.zero		1


	//   ....[23]....
        /*0474*/ 	.word	0x00007060
        /*0478*/ 	.word	0x0000000b
        /*047c*/ 	.word	0x00030c28
        /*0480*/ 	.short	0x010a
        /*0482*/ 	.byte	0x3f
	.zero		1


	//   ....[24]....
        /*0484*/ 	.word	0x00007260
        /*0488*/ 	.word	0x0000000d
        /*048c*/ 	.word	0x00030c40
        /*0490*/ 	.short	0x010a
        /*0492*/ 	.byte	0x3f
	.zero		1


	//   ....[25]....
        /*0494*/ 	.word	0x00007620
        /*0498*/ 	.word	0x00000006
        /*049c*/ 	.word	0x00000000
        /*04a0*/ 	.short	0x010a
        /*04a2*/ 	.byte	0x3f
	.zero		1


	//   ....[26]....
        /*04a4*/ 	.word	0x00007680
        /*04a8*/ 	.word	0x00000003
        /*04ac*/ 	.word	0x00000000
        /*04b0*/ 	.short	0x010a
        /*04b2*/ 	.byte	0x3f
	.zero		1


	//   ....[27]....
        /*04b4*/ 	.word	0x000076e0
        /*04b8*/ 	.word	0x00000000
        /*04bc*/ 	.word	0x00000000
        /*04c0*/ 	.short	0x010a
        /*04c2*/ 	.byte	0x3f
	.zero		1


	//   ....[28]....
        /*04c4*/ 	.word	0x00007710
        /*04c8*/ 	.word	0x00000003
        /*04cc*/ 	.word	0x00000000
        /*04d0*/ 	.short	0x010a
        /*04d2*/ 	.byte	0x3f
	.zero		1


	//   ....[29]....
        /*04d4*/ 	.word	0x000077e0
        /*04d8*/ 	.word	0x000000e1
        /*04dc*/ 	.word	0x00030c00
        /*04e0*/ 	.short	0x010a
        /*04e2*/ 	.byte	0x3f
	.zero		1


	//   ....[30]....
        /*04e4*/ 	.word	0x00007830
        /*04e8*/ 	.word	0x00000009
        /*04ec*/ 	.word	0x00030c10
        /*04f0*/ 	.short	0x010a
        /*04f2*/ 	.byte	0x3f
	.zero		1


	//   ....[31]....
        /*04f4*/ 	.word	0x00007880
        /*04f8*/ 	.word	0x00000009
        /*04fc*/ 	.word	0x00030c30
        /*0500*/ 	.short	0x010a
        /*0502*/ 	.byte	0x3f
	.zero		1


	//   ....[32]....
        /*0504*/ 	.word	0x000078d0
        /*0508*/ 	.word	0x0000000b
        /*050c*/ 	.word	0x00030c20
        /*0510*/ 	.short	0x010a
        /*0512*/ 	.byte	0x3f
	.zero		1


	//   ....[33]....
        /*0514*/ 	.word	0x00007920
        /*0518*/ 	.word	0x0000000b
        /*051c*/ 	.word	0x00030c40
        /*0520*/ 	.short	0x010a
        /*0522*/ 	.byte	0x3f
	.zero		1


	//   ....[34]....
        /*0524*/ 	.word	0x00007970
        /*0528*/ 	.word	0x0000000b
        /*052c*/ 	.word	0x00030c28
        /*0530*/ 	.short	0x010a
        /*0532*/ 	.byte	0x3f
	.zero		1


	//   ....[35]....
        /*0534*/ 	.word	0x000079c0
        /*0538*/ 	.word	0x0000000b
        /*053c*/ 	.word	0x00030c48
        /*0540*/ 	.short	0x010a
        /*0542*/ 	.byte	0x3f
	.zero		1


	//   ....[36]....
        /*0544*/ 	.word	0x00007a20
        /*0548*/ 	.word	0x0000000b
        /*054c*/ 	.word	0x00030c20
        /*0550*/ 	.short	0x010a
        /*0552*/ 	.byte	0x3f
	.zero		1


	//   ....[37]....
        /*0554*/ 	.word	0x00007a70
        /*0558*/ 	.word	0x0000000b
        /*055c*/ 	.word	0x00030c40
        /*0560*/ 	.short	0x010a
        /*0562*/ 	.byte	0x3f
	.zero		1


	//   ....[38]....
        /*0564*/ 	.word	0x00007ac0
        /*0568*/ 	.word	0x0000000b
        /*056c*/ 	.word	0x00030c28
        /*0570*/ 	.short	0x010a
        /*0572*/ 	.byte	0x3f
	.zero		1


	//   ....[39]....
        /*0574*/ 	.word	0x00007b10
        /*0578*/ 	.word	0x0000000d
        /*057c*/ 	.word	0x00030c40
        /*0580*/ 	.short	0x010a
        /*0582*/ 	.byte	0x3f
	.zero		1


	//   ....[40]....
        /*0584*/ 	.word	0x00007bf0
        /*0588*/ 	.word	0x00000006
        /*058c*/ 	.word	0x00000000
        /*0590*/ 	.short	0x010a
        /*0592*/ 	.byte	0x3f
	.zero		1


	//   ....[41]....
        /*0594*/ 	.word	0x00007c40
        /*0598*/ 	.word	0x00000003
        /*059c*/ 	.word	0x00000000
        /*05a0*/ 	.short	0x010a
        /*05a2*/ 	.byte	0x3f
	.zero		1


	//   ....[42]....
        /*05a4*/ 	.word	0x00007c90
        /*05a8*/ 	.word	0x00000000
        /*05ac*/ 	.word	0x00000000
        /*05b0*/ 	.short	0x010a
        /*05b2*/ 	.byte	0x3f
	.zero		1


	//----- nvinfo : EIATTR_NUM_MBARRIERS
	.align		4
.L_1090:
        /*05b4*/ 	.byte	0x03, 0x38
        /*05b6*/ 	.short	0x0009


	//----- nvinfo : EIATTR_EXIT_INSTR_OFFSETS
	.align		4
        /*05b8*/ 	.byte	0x04, 0x1c
        /*05ba*/ 	.short	(.L_1092 - .L_1091)


	//   ....[0]....
.L_1091:
        /*05bc*/ 	.word	0x00007760


	//----- nvinfo : EIATTR_MAX_THREADS
	.align		4
.L_1092:
        /*05c0*/ 	.byte	0x04, 0x05
        /*05c2*/ 	.short	(.L_1094 - .L_1093)
.L_1093:
        /*05c4*/ 	.word	0x00000180
        /*05c8*/ 	.word	0x00000001
        /*05cc*/ 	.word	0x00000001


	//----- nvinfo : EIATTR_CRS_STACK_SIZE
	.align		4
.L_1094:
        /*05d0*/ 	.byte	0x04, 0x1e
        /*05d2*/ 	.short	(.L_1096 - .L_1095)
.L_1095:
        /*05d4*/ 	.word	0x00000000


	//----- nvinfo : EIATTR_CBANK_PARAM_SIZE
	.align		4
.L_1096:
        /*05d8*/ 	.byte	0x03, 0x19
        /*05da*/ 	.short	0x0970


	//----- nvinfo : EIATTR_PARAM_CBANK
	.align		4
        /*05dc*/ 	.byte	0x04, 0x0a
        /*05de*/ 	.short	(.L_1098 - .L_1097)
	.align		4
.L_1097:
        /*05e0*/ 	.word	index@(.nv.constant0._ZN7cutlass13device_kernelIN5flash11enable_sm90INS1_16FlashAttnBwdSm90INS1_25CollectiveMainloopBwdSm90ILi2ELi2ELi2EN4cute5tupleIJNS5_1CILi1EEES8_S8_EEENS6_IJNS7_ILi128EEESA_NS7_ILi64EEEEEENS_10bfloat16_tEfNS_4arch4Sm90ELb0ELb0ELb0ELb0ELb0ELb1ELb0ELb0ELi2ELi1ELi2ELi2ELb0EEENS1_21CollectiveEpilogueBwdISC_SD_SF_Li256ELb0ELb0ELi1EEENS1_19SingleTileSchedulerILb0ELb0ELb0ELi128EEEEEEEEEvNT_6ParamsE)
        /*05e4*/ 	.short	0x0210
        /*05e6*/ 	.short	0x0970


	//----- nvinfo : EIATTR_SW_WAR
	.align		4
.L_1098:
        /*05e8*/ 	.byte	0x04, 0x36
        /*05ea*/ 	.short	(.L_1100 - .L_1099)
.L_1099:
        /*05ec*/ 	.word	0x00000008
.L_1100:


//--------------------- .nv.info._ZN7cutlass13device_kernelIN5flash11enable_sm90INS1_16FlashAttnBwdSm90INS1_25CollectiveMainloopBwdSm90ILi2ELi2ELi2EN4cute5tupleIJNS5_1CILi1EEES8_S8_EEENS6_IJNS7_ILi128EEESA_NS7_ILi64EEEEEENS_10bfloat16_tEfNS_4arch4Sm90ELb0ELb0ELb0ELb0ELb1ELb1ELb0ELb0ELi2ELi1ELi2ELi2ELb0EEENS1_21CollectiveEpilogueBwdISC_SD_SF_Li256ELb0ELb0ELi1EEENS1_19SingleTileSchedulerILb0ELb0ELb0ELi128EEEEEEEEEvNT_6ParamsE --------------------------
	.section	.nv.info._ZN7cutlass13device_kernelIN5flash11enable_sm90INS1_16FlashAttnBwdSm90INS1_25CollectiveMainloopBwdSm90ILi2ELi2ELi2EN4cute5tupleIJNS5_1CILi1EEES8_S8_EEENS6_IJNS7_ILi128EEESA_NS7_ILi64EEEEEENS_10bfloat16_tEfNS_4arch4Sm90ELb0ELb0ELb0ELb0ELb1ELb1ELb0ELb0ELi2ELi1ELi2ELi2ELb0EEENS1_21CollectiveEpilogueBwdISC_SD_SF_Li256ELb0ELb0ELi1EEENS1_19SingleTileSchedulerILb0ELb0ELb0ELi128EEEEEEEEEvNT_6ParamsE,"",@"SHT_CUDA_INFO"
	.sectionflags	@""
	.align	4


	//----- nvinfo : EIATTR_CUDA_API_VERSION
	.align		4
        /*0000*/ 	.byte	0x04, 0x37
        /*0002*/ 	.short	(.L_1102 - .L_1101)
.L_1101:
        /*0004*/ 	.word	0x00000082


	//----- nvinfo : EIATTR_KPARAM_INFO
	.align		4
.L_1102:
        /*0008*/ 	.byte	0x04, 0x17
        /*000a*/ 	.short	(.L_1104 - .L_1103)
.L_1103:
        /*000c*/ 	.word	0x00000000
        /*0010*/ 	.short	0x0000
        /*0012*/ 	.short	0x0070
        /*0014*/ 	.byte	0x00, 0xf0, 0x01, 0x24


	//----- nvinfo : EIATTR_SPARSE_MMA_MASK
	.align		4
.L_1104:
        /*0018*/ 	.byte	0x03, 0x50
        /*001a*/ 	.short	0x0000


	//----- nvinfo : EIATTR_MAXREG_COUNT
	.align		4
        /*001c*/ 	.byte	0x03, 0x1b
        /*001e*/ 	.short	0x00a8


	//----- nvinfo : EIATTR_NUM_BARRIERS
	.align		4
        /*0020*/ 	.byte	0x02, 0x4c
        /*0022*/ 	.byte	0x10
	.zero		1


	//----- nvinfo : EIATTR_EXTERNS
	.align		4
        /*0024*/ 	.byte	0x04, 0x0f
        /*0026*/ 	.short	(.L_1106 - .L_1105)


	//   ....[0]....
	.align		4
.L_1105:
        /*0028*/ 	.word	index@(__assertfail)


	//----- nvinfo : EIATTR_ANNOTATIONS
	.align		4
.L_1106:
        /*002c*/ 	.byte	0x04, 0x55
        /*002e*/ 	.short	(.L_1108 - .L_1107)


	//   ....[0]....
.L_1107:
        /*0030*/ 	.word	0x00000001
        /*0034*/ 	.byte	0x40, 0x0c, 0x00, 0x00, 0x01, 0x00, 0x00, 0x00, 0xd0, 0x0e, 0x00, 0x00, 0x01, 0x00, 0x00, 0x00
        /*0044*/ 	.byte	0x00, 0x14, 0x00, 0x00, 0x01, 0x00, 0x00, 0x00, 0x30, 0x14, 0x00, 0x00, 0x01, 0x00, 0x00, 0x00
        /*0054*/ 	.byte	0x60, 0x14, 0x00, 0x00, 0x01, 0x00, 0x00, 0x00, 0xd0, 0x15, 0x00, 0x00, 0x01, 0x00, 0x00, 0x00
        /*0064*/ 	.byte	0x00, 0x16, 0x00, 0x00, 0x01, 0x00, 0x00, 0x00, 0x20, 0x16, 0x00, 0x00, 0x01, 0x00, 0x00, 0x00
        /*0074*/ 	.byte	0x80, 0x4c, 0x00, 0x00


	//----- nvinfo : EIATTR_MERCURY_ISA_VERSION
	.align		4
.L_1108:
        /*0078*/ 	.byte	0x03, 0x5f
        /*007a*/ 	.short	0x0101


	//----- nvinfo : EIATTR_INT_WARP_WIDE_INSTR_OFFSETS
	.align		4
        /*007c*/ 	.byte	0x04, 0x31
        /*007e*/ 	.short	(.L_1110 - .L_1109)


	//   ....[0]....
.L_1109:
        /*0080*/ 	.word	0x000001e0


	//   ....[1]....
        /*0084*/ 	.word	0x000002a0


	//   ....[2]....
        /*0088*/ 	.word	0x00005bd0


	//   ....[3]....
        /*008c*/ 	.word	0x00006040


	//   ....[4]....
        /*0090*/ 	.word	0x00006610


	//----- nvinfo : EIATTR_COOP_GROUP_MASK_REGIDS
	.align		4
.L_1110:
        /*0094*/ 	.byte	0x04, 0x29
        /*0096*/ 	.short	(.L_1112 - .L_1111)


	//   ....[0]....
.L_1111:
        /*0098*/ 	.word	0xffffffff


	//   ....[1]....
        /*009c*/ 	.word	0xffffffff


	//   ....[2]....
        /*00a0*/ 	.word	0xffffffff


	//   ....[3]....
        /*00a4*/ 	.word	0xffffffff


	//   ....[4]....
        /*00a8*/ 	.word	0xffffffff


	//   ....[5]....
        /*00ac*/ 	.word	0xffffffff


	//   ....[6]....
        /*00b0*/ 	.word	0xffffffff


	//   ....[7]....
        /*00b4*/ 	.word	0xffffffff


	//   ....[8]....
        /*00b8*/ 	.word	0xffffffff


	//   ....[9]....
        /*00bc*/ 	.word	0xffffffff


	//   ....[10]....
        /*00c0*/ 	.word	0xffffffff


	//   ....[11]....
        /*00c4*/ 	.word	0xffffffff


	//   ....[12]....
        /*00c8*/ 	.word	0xffffffff


	//   ....[13]....
        /*00cc*/ 	.word	0xffffffff


	//   ....[14]....
        /*00d0*/ 	.word	0xffffffff


	//   ....[15]....
        /*00d4*/ 	.word	0xffffffff


	//   ....[16]....
        /*00d8*/ 	.word	0xffffffff


	//   ....[17]....
        /*00dc*/ 	.word	0xffffffff


	//   ....[18]....
        /*00e0*/ 	.word	0xffffffff


	//   ....[19]....
        /*00e4*/ 	.word	0xffffffff


	//   ....[20]....
        /*00e8*/ 	.word	0xffffffff


	//   ....[21]....
        /*00ec*/ 	.word	0xffffffff


	//   ....[22]....
        /*00f0*/ 	.word	0xffffffff


	//   ....[23]....
        /*00f4*/ 	.word	0xffffffff


	//   ....[24]....
        /*00f8*/ 	.word	0xffffffff


	//   ....[25]....
        /*00fc*/ 	.word	0xffffffff


	//   ....[26]....
        /*0100*/ 	.word	0xffffffff


	//   ....[27]....
        /*0104*/ 	.word	0xffffffff


	//   ....[28]....
        /*0108*/ 	.word	0xffffffff


	//   ....[29]....
        /*010c*/ 	.word	0xffffffff


	//   ....[30]....
        /*0110*/ 	.word	0xffffffff


	//   ....[31]....
        /*0114*/ 	.word	0xffffffff


	//   ....[32]....
        /*0118*/ 	.word	0xffffffff


	//   ....[33]....
        /*011c*/ 	.word	0xffffffff


	//   ....[34]....
        /*0120*/ 	.word	0xffffffff


	//   ....[35]....
        /*0124*/ 	.word	0xffffffff


	//   ....[36]....
        /*0128*/ 	.word	0xffffffff


	//   ....[37]....
        /*012c*/ 	.word	0xffffffff


	//   ....[38]....
        /*0130*/ 	.word	0xffffffff


	//   ....[39]....
        /*0134*/ 	.word	0xffffffff


	//   ....[40]....
        /*0138*/ 	.word	0xffffffff


	//   ....[41]....
        /*013c*/ 	.word	0xffffffff


	//   ....[42]....
        /*0140*/ 	.word	0xffffffff


	//   ....[43]....
        /*0144*/ 	.word	0xffffffff


	//   ....[44]....
        /*0148*/ 	.word	0xffffffff


	//   ....[45]....
        /*014c*/ 	.word	0xffffffff


	//   ....[46]....
        /*0150*/ 	.word	0xffffffff


	//   ....[47]....
        /*0154*/ 	.word	0xffffffff


	//   ....[48]....
        /*0158*/ 	.word	0xffffffff


	//   ....[49]....
        /*015c*/ 	.word	0xffffffff


	//   ....[50]....
        /*0160*/ 	.word	0xffffffff


	//   ....[51]....
        /*0164*/ 	.word	0xffffffff


	//   ....[52]....
        /*0168*/ 	.word	0xffffffff


	//   ....[53]....
        /*016c*/ 	.word	0xffffffff


	//   ....[54]....
        /*0170*/ 	.word	0xffffffff


	//   ....[55]....
        /*0174*/ 	.word	0xffffffff


	//   ....[56]....
        /*0178*/ 	.word	0xffffffff


	//   ....[57]....
        /*017c*/ 	.word	0xffffffff


	//   ....[58]....
        /*0180*/ 	.word	0xffffffff


	//   ....[59]....
        /*0184*/ 	.word	0xffffffff


	//   ....[60]....
        /*0188*/ 	.word	0xffffffff


	//   ....[61]....
        /*018c*/ 	.word	0xffffffff


	//   ....[62]....
        /*0190*/ 	.word	0xffffffff


	//   ....[63]....
        /*0194*/ 	.word	0xffffffff


	//   ....[64]....
        /*0198*/ 	.word	0xffffffff


	//   ....[65]....
        /*019c*/ 	.word	0xffffffff


	//   ....[66]....
        /*01a0*/ 	.word	0xffffffff


	//   ....[67]....
        /*01a4*/ 	.word	0xffffffff


	//   ....[68]....
        /*01a8*/ 	.word	0xffffffff


	//   ....[69]....
        /*01ac*/ 	.word	0xffffffff


	//   ....[70]....
        /*01b0*/ 	.word	0xffffffff


	//   ....[71]....
        /*01b4*/ 	.word	0xffffffff


	//   ....[72]....
        /*01b8*/ 	.word	0xffffffff


	//   ....[73]....
        /*01bc*/ 	.word	0xffffffff


	//   ....[74]....
        /*01c0*/ 	.word	0xffffffff


	//   ....[75]....
        /*01c4*/ 	.word	0xffffffff


	//   ....[76]....
        /*01c8*/ 	.word	0xffffffff


	//   ....[77]....
        /*01cc*/ 	.word	0xffffffff


	//   ....[78]....
        /*01d0*/ 	.word	0x0500000f


	//   ....[79]....
        /*01d4*/ 	.word	0x0500000f


	//   ....[80]....
        /*01d8*/ 	.word	0x0500000f


	//   ....[81]....
        /*01dc*/ 	.word	0x0500000f


	//----- nvinfo : EIATTR_COOP_GROUP_INSTR_OFFSETS
	.align		4
.L_1112:
        /*01e0*/ 	.byte	0x04, 0x28
        /*01e2*/ 	.short	(.L_1114 - .L_1113)


	//   ....[0]....
.L_1113:
        /*01e4*/ 	.word	0x00000060


	//   ....[1]....
        /*01e8*/ 	.word	0x000001f0


	//   ....[2]....
        /*01ec*/ 	.word	0x00000280


	//   ....[3]....
        /*01f0*/ 	.word	0x00000400


	//   ....[4]....
        /*01f4*/ 	.word	0x00000640


	//   ....[5]....
        /*01f8*/ 	.word	0x00000b90


	//   ....[6]....
        /*01fc*/ 	.word	0x00001ad0


	//   ....[7]....
        /*0200*/ 	.word	0x00001b10


	//   ....[8]....
        /*0204*/ 	.word	0x00001b50


	//   ....[9]....
        /*0208*/ 	.word	0x00001bb0


	//   ....[10]....
        /*020c*/ 	.word	0x00001c80


	//   ....[11]....
        /*0210*/ 	.word	0x00001cd0


	//   ....[12]....
        /*0214*/ 	.word	0x00001d10


	//   ....[13]....
        /*0218*/ 	.word	0x00001d50


	//   ....[14]....
        /*021c*/ 	.word	0x00001d80


	//   ....[15]....
        /*0220*/ 	.word	0x00001dc0


	//   ....[16]....
        /*0224*/ 	.word	0x00001e00


	//   ....[17]....
        /*0228*/ 	.word	0x00001e80


	//   ....[18]....
        /*022c*/ 	.word	0x00001ee0


	//   ....[19]....
        /*0230*/ 	.word	0x00001f10


	//   ....[20]....
        /*0234*/ 	.word	0x00001f40


	//   ....[21]....
        /*0238*/ 	.word	0x00001f70


	//   ....[22]....
        /*023c*/ 	.word	0x00001fb0


	//   ....[23]....
        /*0240*/ 	.word	0x00002050


	//   ....[24]....
        /*0244*/ 	.word	0x000020d0


	//   ....[25]....
        /*0248*/ 	.word	0x00002110


	//   ....[26]....
        /*024c*/ 	.word	0x00002150


	//   ....[27]....
        /*0250*/ 	.word	0x00002190


	//   ....[28]....
        /*0254*/ 	.word	0x000021e0


	//   ....[29]....
        /*0258*/ 	.word	0x00002220


	//   ....[30]....
        /*025c*/ 	.word	0x000022b0


	//   ....[31]....
        /*0260*/ 	.word	0x000022f0


	//   ....[32]....
        /*0264*/ 	.word	0x00002330


	//   ....[33]....
        /*0268*/ 	.word	0x00002380


	//   ....[34]....
        /*026c*/ 	.word	0x000023f0


	//   ....[35]....
        /*0270*/ 	.word	0x00002490


	//   ....[36]....
        /*0274*/ 	.word	0x000024d0


	//   ....[37]....
        /*0278*/ 	.word	0x000026a0


	//   ....[38]....
        /*027c*/ 	.word	0x00002b20


	//   ....[39]....
        /*0280*/ 	.word	0x00002b30


	//   ....[40]....
        /*0284*/ 	.word	0x00002b40


	//   ....[41]....
        /*0288*/ 	.word	0x00002b50


	//   ....[42]....
        /*028c*/ 	.word	0x00002b60


	//   ....[43]....
        /*0290*/ 	.word	0x00002b70


	//   ....[44]....
        /*0294*/ 	.word	0x00002ba0


	//   ....[45]....
        /*0298*/ 	.word	0x00002bd0


	//   ....[46]....
        /*029c*/ 	.word	0x00002c10


	//   ....[47]....
        /*02a0*/ 	.word	0x00002c50


	//   ....[48]....
        /*02a4*/ 	.word	0x00002c90


	//   ....[49]....
        /*02a8*/ 	.word	0x00002cd0


	//   ....[50]....
        /*02ac*/ 	.word	0x00002d00


	//   ....[51]....
        /*02b0*/ 	.word	0x00002d30


	//   ....[52]....
        /*02b4*/ 	.word	0x00002d90


	//   ....[53]....
        /*02b8*/ 	.word	0x00002dd0


	//   ....[54]....
        /*02bc*/ 	.word	0x00002e10


	//   ....[55]....
        /*02c0*/ 	.word	0x00002e50


	//   ....[56]....
        /*02c4*/ 	.word	0x00002e90


	//   ....[57]....
        /*02c8*/ 	.word	0x00002ed0


	//   ....[58]....
        /*02cc*/ 	.word	0x00002f10


	//   ....[59]....
        /*02d0*/ 	.word	0x00002f50


	//   ....[60]....
        /*02d4*/ 	.word	0x00002f90


	//   ....[61]....
        /*02d8*/ 	.word	0x00002fd0


	//   ....[62]....
        /*02dc*/ 	.word	0x00003010


	//   ....[63]....
        /*02e0*/ 	.word	0x00003050


	//   ....[64]....
        /*02e4*/ 	.word	0x00003090


	//   ....[65]....
        /*02e8*/ 	.word	0x000030d0


	//   ....[66]....
        /*02ec*/ 	.word	0x00003110


	//   ....[67]....
        /*02f0*/ 	.word	0x00003150


	//   ....[68]....
        /*02f4*/ 	.word	0x00003190


	//   ....[69]....
        /*02f8*/ 	.word	0x000031d0


	//   ....[70]....
        /*02fc*/ 	.word	0x00004e80


	//   ....[71]....
        /*0300*/ 	.word	0x00005360


	//   ....[72]....
        /*0304*/ 	.word	0x00005870


	//   ....[73]....
        /*0308*/ 	.word	0x00005b00


	//   ....[74]....
        /*030c*/ 	.word	0x00005d40


	//   ....[75]....
        /*0310*/ 	.word	0x00005f70


	//   ....[76]....
        /*0314*/ 	.word	0x00006220


	//   ....[77]....
        /*0318*/ 	.word	0x00006550


	//   ....[78]....
        /*031c*/ 	.word	0x00007fd0


	//   ....[79]....
        /*0320*/ 	.word	0x00008120


	//   ....[80]....
        /*0324*/ 	.word	0x00008190


	//   ....[81]....
        /*0328*/ 	.word	0x00008200


	//----- nvinfo : EIATTR_REG_RECONFIG
	.align		4
.L_1114:
        /*032c*/ 	.byte	0x01, 0x54
	.zero		2


	//----- nvinfo : EIATTR_SYSCALL_OFFSETS
	.align		4
        /*0330*/ 	.byte	0x04, 0x46
        /*0332*/ 	.short	(.L_1116 - .L_1115)


	//   ....[0]....
.L_1115:
        /*0334*/ 	.word	0x000007f0


	//   ....[1]....
        /*0338*/ 	.word	0x000008e0


	//   ....[2]....
        /*033c*/ 	.word	0x00000a40


	//   ....[3]....
        /*0340*/ 	.word	0x00000b30


	//   ....[4]....
        /*0344*/ 	.word	0x00004900


	//   ....[5]....
        /*0348*/ 	.word	0x00004a30


	//   ....[6]....
        /*034c*/ 	.word	0x00004b50


	//   ....[7]....
        /*0350*/ 	.word	0x00004c70


	//----- nvinfo : EIATTR_MBARRIER_INSTR_OFFSETS
	.align		4
.L_1116:
        /*0354*/ 	.byte	0x04, 0x39
        /*0356*/ 	.short	(.L_1118 - .L_1117)


	//   ....[0]....
.L_1117:
        /*0358*/ 	.word	0x000002c0
        /*035c*/ 	.word	0x000000ff
        /*0360*/ 	.word	0x00030c00
        /*0364*/ 	.short	0x0100
        /*0366*/ 	.byte	0x06
	.zero		1


	//   ....[1]....
        /*0368*/ 	.word	0x000003b0
        /*036c*/ 	.word	0x000000ff
        /*0370*/ 	.word	0x00030c10
        /*0374*/ 	.short	0x0100
        /*0376*/ 	.byte	0x08
	.zero		1


	//   ....[2]....
        /*0378*/ 	.word	0x000003c0
        /*037c*/ 	.word	0x000000ff
        /*0380*/ 	.word	0x00030c20
        /*0384*/ 	.short	0x0100
        /*0386*/ 	.byte	0x08
	.zero		1


	//   ....[3]....
        /*0388*/ 	.word	0x000003d0
        /*038c*/ 	.word	0x000000ff
        /*0390*/ 	.word	0x00030c18
        /*0394*/ 	.short	0x0100
        /*0396*/ 	.byte	0x08
	.zero		1


	//   ....[4]....
        /*0398*/ 	.word	0x000003e0
        /*039c*/ 	.word	0x000000ff
        /*03a0*/ 	.word	0x00030c28
        /*03a4*/ 	.short	0x0100
        /*03a6*/ 	.byte	0x08
	.zero		1


	//   ....[5]....
        /*03a8*/ 	.word	0x00000510
        /*03ac*/ 	.word	0x000000ff
        /*03b0*/ 	.word	0x00030c30
        /*03b4*/ 	.short	0x0100
        /*03b6*/ 	.byte	0x08
	.zero		1


	//   ....[6]....
        /*03b8*/ 	.word	0x00000520
        /*03bc*/ 	.word	0x000000ff
        /*03c0*/ 	.word	0x00030c40
        /*03c4*/ 	.short	0x0100
        /*03c6*/ 	.byte	0x08
	.zero		1


	//   ....[7]....
        /*03c8*/ 	.word	0x00000530
        /*03cc*/ 	.word	0x000000ff
        /*03d0*/ 	.word	0x00030c38
        /*03d4*/ 	.short	0x0100
        /*03d6*/ 	.byte	0x08
	.zero		1


	//   ....[8]....
        /*03d8*/ 	.word	0x00000540
        /*03dc*/ 	.word	0x000000ff
        /*03e0*/ 	.word	0x00030c48
        /*03e4*/ 	.short	0x0100
        /*03e6*/ 	.byte	0x08
	.zero		1


	//   ....[9]....
        /*03e8*/ 	.word	0x00000bc0
        /*03ec*/ 	.word	0x000000e1
        /*03f0*/ 	.word	0x00030c00
        /*03f4*/ 	.short	0x010a
        /*03f6*/ 	.byte	0x3f
	.zero		1


	//   ....[10]....
        /*03f8*/ 	.word	0x00000c60
        /*03fc*/ 	.word	0x000000e1
        /*0400*/ 	.word	0x00030c00
        /*0404*/ 	.short	0x010a
        /*0406*/ 	.byte	0x3f
	.zero		1


	//   ....[11]....
        /*0408*/ 	.word	0x00001510
        /*040c*/ 	.word	0x00000009
        /*0410*/ 	.word	0x00030c10
        /*0414*/ 	.short	0x010a
        /*0416*/ 	.byte	0x3f
	.zero		1


	//   ....[12]....
        /*0418*/ 	.word	0x00001580
        /*041c*/ 	.word	0x00000009
        /*0420*/ 	.word	0x00030c10
        /*0424*/ 	.short	0x010a
        /*0426*/ 	.byte	0x3f
	.zero		1


	//   ....[13]....
        /*0428*/ 	.word	0x00001990
        /*042c*/ 	.word	0x00000009
        /*0430*/ 	.word	0x00030c30
        /*0434*/ 	.short	0x010a
        /*0436*/ 	.byte	0x3f
	.zero		1


	//   ....[14]....
        /*0438*/ 	.word	0x00001a10
        /*043c*/ 	.word	0x00000009
        /*0440*/ 	.word	0x00030c30
        /*0444*/ 	.short	0x010a
        /*0446*/ 	.byte	0x3f
	.zero		1


	//   ....[15]....
        /*0448*/ 	.word	0x00004150
        /*044c*/ 	.word	0x0000000a
        /*0450*/ 	.word	0x00000000
        /*0454*/ 	.short	0x0101
        /*0456*/ 	.byte	0x3f
	.zero		1


	//   ....[16]....
        /*0458*/ 	.word	0x00004590
        /*045c*/ 	.word	0x00000009
        /*0460*/ 	.word	0x00000000
        /*0464*/ 	.short	0x0101
        /*0466*/ 	.byte	0x3f
	.zero		1


	//   ....[17]....
        /*0468*/ 	.word	0x000069c0
        /*046c*/ 	.word	0x0000000b
        /*0470*/ 	.word	0x00030c20
        /*0474*/ 	.short	0x010a
        /*0476*/ 	.byte	0x3f
	.zero		1


	//   ....[18]....
        /*0478*/ 	.word	0x00006e90
        /*047c*/ 	.word	0x0000000b
        /*0480*/ 	.word	0x00030c40
        /*0484*/ 	.short	0x010a
        /*0486*/ 	.byte	0x3f
	.zero		1


	//   ....[19]....
        /*0488*/ 	.word	0x000070c0
        /*048c*/ 	.word	0x0000000b
        /*0490*/ 	.word	0x00030c28
        /*0494*/ 	.short	0x010a
        /*0496*/ 	.byte	0x3f
	.zero		1


	//   ....[20]....
        /*0498*/ 	.word	0x00007260
        /*049c*/ 	.word	0x0000000b
        /*04a0*/ 	.word	0x00030c48
        /*04a4*/ 	.short	0x010a
        /*04a6*/ 	.byte	0x3f
	.zero		1


	//   ....[21]....
        /*04a8*/ 	.word	0x00007470
        /*04ac*/ 	.word	0x0000000b
        /*04b0*/ 	.word	0x00030c20
        /*04b4*/ 	.short	0x010a
        /*04b6*/ 	.byte	0x3f
	.zero		1


	//   ....[22]....
        /*04b8*/ 	.word	0x00007680
        /*04bc*/ 	.word	0x0000000b
        /*04c0*/ 	.word	0x00030c40
        /*04c4*/ 	.short	0x010a
        /*04c6*/ 	.byte	0x3f
	.zero		1


	//   ....[23]....
        /*04c8*/ 	.word	0x00007880
        /*04cc*/ 	.word	0x0000000b
        /*04d0*/ 	.word	0x00030c28
        /*04d4*/ 	.short	0x010a
        /*04d6*/ 	.byte	0x3f
	.zero		1


	//   ....[24]....
        /*04d8*/ 	.word	0x00007a80
        /*04dc*/ 	.word	0x0000000d
        /*04e0*/ 	.word	0x00030c40
        /*04e4*/ 	.short	0x010a
        /*04e6*/ 	.byte	0x3f
	.zero		1


	//   ....[25]....
        /*04e8*/ 	.word	0x00007e40
        /*04ec*/ 	.word	0x00000006
        /*04f0*/ 	.word	0x00000000
        /*04f4*/ 	.short	0x010a
        /*04f6*/ 	.byte	0x3f
	.zero		1


	//   ....[26]....
        /*04f8*/ 	.word	0x00007ea0
        /*04fc*/ 	.word	0x00000003
        /*0500*/ 	.word	0x00000000
        /*0504*/ 	.short	0x010a
        /*0506*/ 	.byte	0x3f
	.zero		1


	//   ....[27]....
        /*0508*/ 	.word	0x00007f00
        /*050c*/ 	.word	0x00000000
        /*0510*/ 	.word	0x00000000
        /*0514*/ 	.short	0x010a
        /*0516*/ 	.byte	0x3f
	.zero		1


	//   ....[28]....
        /*0518*/ 	.word	0x00007f30
        /*051c*/ 	.word	0x00000003
        /*0520*/ 	.word	0x00000000
        /*0524*/ 	.short	0x010a
        /*0526*/ 	.byte	0x3f
	.zero		1


	//   ....[29]....
        /*0528*/ 	.word	0x00008000
        /*052c*/ 	.word	0x000000e1
        /*0530*/ 	.word	0x00030c00
        /*0534*/ 	.short	0x010a
        /*0536*/ 	.byte	0x3f
	.zero		1


	//   ....[30]....
        /*0538*/ 	.word	0x00008050
        /*053c*/ 	.word	0x00000009
        /*0540*/ 	.word	0x00030c10
        /*0544*/ 	.short	0x010a
        /*0546*/ 	.byte	0x3f
	.zero		1


	//   ....[31]....
        /*0548*/ 	.word	0x000080a0
        /*054c*/ 	.word	0x00000009
        /*0550*/ 	.word	0x00030c30
        /*0554*/ 	.short	0x010a
        /*0556*/ 	.byte	0x3f
	.zero		1


	//   ....[32]....
        /*0558*/ 	.word	0x00008240
        /*055c*/ 	.word	0x0000000b
        /*0560*/ 	.word	0x00030c20
        /*0564*/ 	.short	0x010a
        /*0566*/ 	.byte	0x3f
	.zero		1


	//   ....[33]....
        /*0568*/ 	.word	0x00008290
        /*056c*/ 	.word	0x0000000b
        /*0570*/ 	.word	0x00030c40
        /*0574*/ 	.short	0x010a
        /*0576*/ 	.byte	0x3f
	.zero		1


	//   ....[34]....
        /*0578*/ 	.word	0x000082e0
        /*057c*/ 	.word	0x0000000b
        /*0580*/ 	.word	0x00030c28
        /*0584*/ 	.short	0x010a
        /*0586*/ 	.byte	0x3f
	.zero		1


	//   ....[35]....
        /*0588*/ 	.word	0x00008330
        /*058c*/ 	.word	0x0000000b
        /*0590*/ 	.word	0x00030c48
        /*0594*/ 	.short	0x010a
        /*0596*/ 	.byte	0x3f
	.zero		1


	//   ....[36]....
        /*0598*/ 	.word	0x00008390
        /*059c*/ 	.word	0x0000000b
        /*05a0*/ 	.word	0x00030c20
        /*05a4*/ 	.short	0x010a
        /*05a6*/ 	.byte	0x3f
	.zero		1


	//   ....[37]....
        /*05a8*/ 	.word	0x000083e0
        /*05ac*/ 	.word	0x0000000b
        /*05b0*/ 	.word	0x00030c40
        /*05b4*/ 	.short	0x010a
        /*05b6*/ 	.byte	0x3f
	.zero		1


	//   ....[38]....
        /*05b8*/ 	.word	0x00008430
        /*05bc*/ 	.word	0x0000000b
        /*05c0*/ 	.word	0x00030c28
        /*05c4*/ 	.short	0x010a
        /*05c6*/ 	.byte	0x3f
	.zero		1


	//   ....[39]....
        /*05c8*/ 	.word	0x00008480
        /*05cc*/ 	.word	0x0000000d
        /*05d0*/ 	.word	0x00030c40
        /*05d4*/ 	.short	0x010a
        /*05d6*/ 	.byte	0x3f
	.zero		1


	//   ....[40]....
        /*05d8*/ 	.word	0x00008560
        /*05dc*/ 	.word	0x00000006
        /*05e0*/ 	.word	0x00000000
        /*05e4*/ 	.short	0x010a
        /*05e6*/ 	.byte	0x3f
	.zero		1


	//   ....[41]....
        /*05e8*/ 	.word	0x000085b0
        /*05ec*/ 	.word	0x00000003
        /*05f0*/ 	.word	0x00000000
        /*05f4*/ 	.short	0x010a
        /*05f6*/ 	.byte	0x3f
	.zero		1


	//   ....[42]....
        /*05f8*/ 	.word	0x00008600
        /*05fc*/ 	.word	0x00000000
        /*0600*/ 	.word	0x00000000
        /*0604*/ 	.short	0x010a
        /*0606*/ 	.byte	0x3f
	.zero		1


	//----- nvinfo : EIATTR_NUM_MBARRIERS
	.align		4
.L_1118:
        /*0608*/ 	.byte	0x03, 0x38
        /*060a*/ 	.short	0x0009


	//----- nvinfo : EIATTR_EXIT_INSTR_OFFSETS
	.align		4
        /*060c*/ 	.byte	0x04, 0x1c
        /*060e*/ 	.short	(.L_1120 - .L_1119)


	//   ....[0]....
.L_1119:
        /*0610*/ 	.word	0x00007f80


	//----- nvinfo : EIATTR_MAX_THREADS
	.align		4
.L_1120:
        /*0614*/ 	.byte	0x04, 0x05
        /*0616*/ 	.short	(.L_1122 - .L_1121)
.L_1121:
        /*0618*/ 	.word	0x00000180
        /*061c*/ 	.word	0x00000001
        /*0620*/ 	.word	0x00000001


	//----- nvinfo : EIATTR_CRS_STACK_SIZE
	.align		4
.L_1122:
        /*0624*/ 	.byte	0x04, 0x1e
        /*0626*/ 	.short	(.L_1124 - .L_1123)
.L_1123:
        /*0628*/ 	.word	0x00000000


	//----- nvinfo : EIATTR_CBANK_PARAM_SIZE
	.align		4
.L_1124:
        /*062c*/ 	.byte	0x03, 0x19
        /*062e*/ 	.short	0x0970


	//----- nvinfo : EIATTR_PARAM_CBANK
	.align		4
        /*0630*/ 	.byte	0x04, 0x0a
        /*0632*/ 	.short	(.L_1126 - .L_1125)
	.align		4
.L_1125:
        /*0634*/ 	.word	index@(.nv.constant0._ZN7cutlass13device_kernelIN5flash11enable_sm90INS1_16FlashAttnBwdSm90INS1_25CollectiveMainloopBwdSm90ILi2ELi2ELi2EN4cute5tupleIJNS5_1CILi1EEES8_S8_EEENS6_IJNS7_ILi128EEESA_NS7_ILi64EEEEEENS_10bfloat16_tEfNS_4arch4Sm90ELb0ELb0ELb0ELb0ELb1ELb1ELb0ELb0ELi2ELi1ELi2ELi2ELb0EEENS1_21CollectiveEpilogueBwdISC_SD_SF_Li256ELb0ELb0ELi1EEENS1_19SingleTileSchedulerILb0ELb0ELb0ELi128EEEEEEEEEvNT_6ParamsE)
        /*0638*/ 	.short	0x0210
        /*063a*/ 	.short	0x0970


	//----- nvinfo : EIATTR_SW_WAR
	.align		4
.L_1126:
        /*063c*/ 	.byte	0x04, 0x36
        /*063e*/ 	.short	(.L_1128 - .L_1127)
.L_1127:
        /*0640*/ 	.word	0x00000008
.L_1128:


//--------------------- .nv.info._ZN7cutlass13device_kernelIN5flash11enable_sm90INS1_16FlashAttnBwdSm90INS1_25CollectiveMainloopBwdSm90ILi2ELi2ELi2EN4cute5tupleIJNS5_1CILi1EEES8_S8_EEENS6_IJNS7_ILi128EEESA_NS7_ILi64EEEEEENS_10bfloat16_tEfNS_4arch4Sm90ELb0ELb0ELb0ELb0ELb0ELb1ELb0ELb0ELi2ELi1ELi2ELi2ELb0EEENS1_24CollectiveEpilogueBwdGQAISC_fSF_Li256ELb0ELb0EEENS1_19SingleTileSchedulerILb0ELb0ELb0ELi128EEEEEEEEEvNT_6ParamsE --------------------------
	.section	.nv.info._ZN7cutlass13device_kernelIN5flash11enable_sm90INS1_16FlashAttnBwdSm90INS1_25CollectiveMainloopBwdSm90ILi2ELi2ELi2EN4cute5tupleIJNS5_1CILi1EEES8_S8_EEENS6_IJNS7_ILi128EEESA_NS7_ILi64EEEEEENS_10bfloat16_tEfNS_4arch4Sm90ELb0ELb0ELb0ELb0ELb0ELb1ELb0ELb0ELi2ELi1ELi2ELi2ELb0EEENS1_24CollectiveEpilogueBwdGQAISC_fSF_Li256ELb0ELb0EEENS1_19SingleTileSchedulerILb0ELb0ELb0ELi128EEEEEEEEEvNT_6ParamsE,"",@"SHT_CUDA_INFO"
	.sectionflags	@""
	.align	4


	//----- nvinfo : EIATTR_CUDA_API_VERSION
	.align		4
        /*0000*/ 	.byte	0x04, 0x37
        /*0002*/ 	.short	(.L_1130 - .L_1129)
.L_1129:
        /*0004*/ 	.word	0x00000082


	//----- nvinfo : EIATTR_KPARAM_INFO
	.align		4
.L_1130:
        /*0008*/ 	.byte	0x04, 0x17
        /*000a*/ 	.short	(.L_1132 - .L_1131)
.L_1131:
        /*000c*/ 	.word	0x00000000
        /*0010*/ 	.short	0x0000
        /*0012*/ 	.short	0x0070
        /*0014*/ 	.byte	0x00, 0xf0, 0x01, 0x1a


	//----- nvinfo : EIATTR_SPARSE_MMA_MASK
	.align		4
.L_1132:
        /*0018*/ 	.byte	0x03, 0x50
        /*001a*/ 	.short	0x0000


	//----- nvinfo : EIATTR_MAXREG_COUNT
	.align		4
        /*001c*/ 	.byte	0x03, 0x1b
        /*001e*/ 	.short	0x00a8


	//----- nvinfo : EIATTR_NUM_BARRIERS
	.align		4
        /*0020*/ 	.byte	0x02, 0x4c
        /*0022*/ 	.byte	0x10
	.zero		1


	//----- nvinfo : EIATTR_EXTERNS
	.align		4
        /*0024*/ 	.byte	0x04, 0x0f
        /*0026*/ 	.short	(.L_1134 - .L_1133)


	//   ....[0]....
	.align		4
.L_1133:
        /*0028*/ 	.word	index@(__assertfail)


	//----- nvinfo : EIATTR_ANNOTATIONS
	.align		4
.L_1134:
        /*002c*/ 	.byte	0x04, 0x55
        /*002e*/ 	.short	(.L_1136 - .L_1135)


	//   ....[0]....
.L_1135:
        /*0030*/ 	.word	0x00000001
        /*0034*/ 	.byte	0x60, 0x15, 0x00, 0x00, 0x01, 0x00, 0x00, 0x00, 0xa0, 0x15, 0x00, 0x00, 0x01, 0x00, 0x00, 0x00
        /*0044*/ 	.byte	0xe0, 0x15, 0x00, 0x00, 0x01, 0x00, 0x00, 0x00, 0x30, 0x17, 0x00, 0x00, 0x01, 0x00, 0x00, 0x00
        /*0054*/ 	.byte	0x60, 0x17, 0x00, 0x00, 0x01, 0x00, 0x00, 0x00, 0x80, 0x17, 0x00, 0x00


	//----- nvinfo : EIATTR_MERCURY_ISA_VERSION
	.align		4
.L_1136:
        /*0060*/ 	.byte	0x03, 0x5f
        /*0062*/ 	.short	0x0101


	//----- nvinfo : EIATTR_INT_WARP_WIDE_INSTR_OFFSETS
	.align		4
        /*0064*/ 	.byte	0x04, 0x31
        /*0066*/ 	.short	(.L_1138 - .L_1137)


	//   ....[0]....
.L_1137:
        /*0068*/ 	.word	0x00000180


	//   ....[1]....
        /*006c*/ 	.word	0x00000240


	//----- nvinfo : EIATTR_COOP_GROUP_MASK_REGIDS
	.align		4
.L_1138:
        /*0070*/ 	.byte	0x04, 0x29
        /*0072*/ 	.short	(.L_1140 - .L_1139)


	//   ....[0]....
.L_1139:
        /*0074*/ 	.word	0xffffffff


	//   ....[1]....
        /*0078*/ 	.word	0xffffffff


	//   ....[2]....
        /*007c*/ 	.word	0xffffffff


	//   ....[3]....
        /*0080*/ 	.word	0xffffffff


	//   ....[4]....
        /*0084*/ 	.word	0xffffffff


	//   ....[5]....
        /*0088*/ 	.word	0xffffffff


	//   ....[6]....
        /*008c*/ 	.word	0xffffffff


	//   ....[7]....
        /*0090*/ 	.word	0xffffffff


	//   ....[8]....
        /*0094*/ 	.word	0xffffffff


	//   ....[9]....
        /*0098*/ 	.word	0xffffffff


	//   ....[10]....
        /*009c*/ 	.word	0xffffffff


	//   ....[11]....
        /*00a0*/ 	.word	0xffffffff


	//   ....[12]....
        /*00a4*/ 	.word	0xffffffff


	//   ....[13]....
        /*00a8*/ 	.word	0xffffffff


	//   ....[14]....
        /*00ac*/ 	.word	0xffffffff


	//   ....[15]....
        /*00b0*/ 	.word	0xffffffff


	//   ....[16]....
        /*00b4*/ 	.word	0xffffffff


	//   ....[17]....
        /*00b8*/ 	.word	0xffffffff


	//   ....[18]....
        /*00bc*/ 	.word	0xffffffff


	//   ....[19]....
        /*00c0*/ 	.word	0xffffffff


	//   ....[20]....
        /*00c4*/ 	.word	0xffffffff


	//   ....[21]....
        /*00c8*/ 	.word	0xffffffff


	//   ....[22]....
        /*00cc*/ 	.word	0xffffffff


	//   ....[23]....
        /*00d0*/ 	.word	0xffffffff


	//   ....[24]....
        /*00d4*/ 	.word	0xffffffff


	//   ....[25]....
        /*00d8*/ 	.word	0xffffffff


	//   ....[26]....
        /*00dc*/ 	.word	0xffffffff


	//   ....[27]....
        /*00e0*/ 	.word	0xffffffff


	//   ....[28]....
        /*00e4*/ 	.word	0xffffffff


	//   ....[29]....
        /*00e8*/ 	.word	0xffffffff


	//   ....[30]....
        /*00ec*/ 	.word	0xffffffff


	//   ....[31]....
        /*00f0*/ 	.word	0xffffffff


	//   ....[32]....
        /*00f4*/ 	.word	0xffffffff


	//   ....[33]....
        /*00f8*/ 	.word	0xffffffff


	//   ....[34]....
        /*00fc*/ 	.word	0xffffffff


	//   ....[35]....
        /*0100*/ 	.word	0xffffffff


	//   ....[36]....
        /*0104*/ 	.word	0xffffffff


	//   ....[37]....
        /*0108*/ 	.word	0xffffffff


	//   ....[38]....
        /*010c*/ 	.word	0xffffffff


	//   ....[39]....
        /*0110*/ 	.word	0xffffffff


	//   ....[40]....
        /*0114*/ 	.word	0xffffffff


	//   ....[41]....
        /*0118*/ 	.word	0xffffffff


	//   ....[42]....
        /*011c*/ 	.word	0xffffffff


	//   ....[43]....
        /*0120*/ 	.word	0xffffffff


	//   ....[44]....
        /*0124*/ 	.word	0xffffffff


	//   ....[45]....
        /*0128*/ 	.word	0xffffffff


	//   ....[46]....
        /*012c*/ 	.word	0xffffffff


	//   ....[47]....
        /*0130*/ 	.word	0xffffffff


	//   ....[48]....
        /*0134*/ 	.word	0xffffffff


	//   ....[49]....
        /*0138*/ 	.word	0xffffffff


	//   ....[50]....
        /*013c*/ 	.word	0xffffffff


	//   ....[51]....
        /*0140*/ 	.word	0xffffffff


	//   ....[52]....
        /*0144*/ 	.word	0xffffffff


	//   ....[53]....
        /*0148*/ 	.word	0xffffffff


	//   ....[54]....
        /*014c*/ 	.word	0xffffffff


	//   ....[55]....
        /*0150*/ 	.word	0xffffffff


	//   ....[56]....
        /*0154*/ 	.word	0xffffffff


	//   ....[57]....
        /*0158*/ 	.word	0xffffffff


	//   ....[58]....
        /*015c*/ 	.word	0xffffffff


	//   ....[59]....
        /*0160*/ 	.word	0xffffffff


	//   ....[60]....
        /*0164*/ 	.word	0xffffffff


	//   ....[61]....
        /*0168*/ 	.word	0xffffffff


	//   ....[62]....
        /*016c*/ 	.word	0xffffffff


	//   ....[63]....
        /*0170*/ 	.word	0xffffffff


	//   ....[64]....
        /*0174*/ 	.word	0xffffffff


	//   ....[65]....
        /*0178*/ 	.word	0xffffffff


	//   ....[66]....
        /*017c*/ 	.word	0xffffffff


	//   ....[67]....
        /*0180*/ 	.word	0xffffffff


	//   ....[68]....
        /*0184*/ 	.word	0xffffffff


	//   ....[69]....
        /*0188*/ 	.word	0xffffffff


	//   ....[70]....
        /*018c*/ 	.word	0xffffffff


	//   ....[71]....
        /*0190*/ 	.word	0x0500000f


	//----- nvinfo : EIATTR_COOP_GROUP_INSTR_OFFSETS
	.align		4
.L_1140:
        /*0194*/ 	.byte	0x04, 0x28
        /*0196*/ 	.short	(.L_1142 - .L_1141)


	//   ....[0]....
.L_1141:
        /*0198*/ 	.word	0x00000060


	//   ....[1]....
        /*019c*/ 	.word	0x00000190


	//   ....[2]....
        /*01a0*/ 	.word	0x00000220


	//   ....[3]....
        /*01a4*/ 	.word	0x000003a0


	//   ....[4]....
        /*01a8*/ 	.word	0x000005e0


	//   ....[5]....
        /*01ac*/ 	.word	0x00000b30


	//   ....[6]....
        /*01b0*/ 	.word	0x00001c30


	//   ....[7]....
        /*01b4*/ 	.word	0x00001c70


	//   ....[8]....
        /*01b8*/ 	.word	0x00001cb0


	//   ....[9]....
        /*01bc*/ 	.word	0x00001d10


	//   ....[10]....
        /*01c0*/ 	.word	0x00001de0


	//   ....[11]....
        /*01c4*/ 	.word	0x00001e30


	//   ....[12]....
        /*01c8*/ 	.word	0x00001e70


	//   ....[13]....
        /*01cc*/ 	.word	0x00001eb0


	//   ....[14]....
        /*01d0*/ 	.word	0x00001ee0


	//   ....[15]....
        /*01d4*/ 	.word	0x00001f40


	//   ....[16]....
        /*01d8*/ 	.word	0x00001fc0


	//   ....[17]....
        /*01dc*/ 	.word	0x00002030


	//   ....[18]....
        /*01e0*/ 	.word	0x00002080


	//   ....[19]....
        /*01e4*/ 	.word	0x000020c0


	//   ....[20]....
        /*01e8*/ 	.word	0x00002100


	//   ....[21]....
        /*01ec*/ 	.word	0x00002130


	//   ....[22]....
        /*01f0*/ 	.word	0x00002170


	//   ....[23]....
        /*01f4*/ 	.word	0x000021c0


	//   ....[24]....
        /*01f8*/ 	.word	0x00002200


	//   ....[25]....
        /*01fc*/ 	.word	0x00002270


	//   ....[26]....
        /*0200*/ 	.word	0x000022b0


	//   ....[27]....
        /*0204*/ 	.word	0x000022f0


	//   ....[28]....
        /*0208*/ 	.word	0x00002330


	//   ....[29]....
        /*020c*/ 	.word	0x000023b0


	//   ....[30]....
        /*0210*/ 	.word	0x000023f0


	//   ....[31]....
        /*0214*/ 	.word	0x00002430


	//   ....[32]....
        /*0218*/ 	.word	0x000024a0


	//   ....[33]....
        /*021c*/ 	.word	0x00002530


	//   ....[34]....
        /*0220*/ 	.word	0x000025f0


	//   ....[35]....
        /*0224*/ 	.word	0x00002660


	//   ....[36]....
        /*0228*/ 	.word	0x000026b0


	//   ....[37]....
        /*022c*/ 	.word	0x000027f0


	//   ....[38]....
        /*0230*/ 	.word	0x00002c80


	//   ....[39]....
        /*0234*/ 	.word	0x00002c90


	//   ....[40]....
        /*0238*/ 	.word	0x00002ca0


	//   ....[41]....
        /*023c*/ 	.word	0x00002cb0


	//   ....[42]....
        /*0240*/ 	.word	0x00002cc0


	//   ....[43]....
        /*0244*/ 	.word	0x00002cd0


	//   ....[44]....
        /*0248*/ 	.word	0x00002d00


	//   ....[45]....
        /*024c*/ 	.word	0x00002d30


	//   ....[46]....
        /*0250*/ 	.word	0x00002d70


	//   ....[47]....
        /*0254*/ 	.word	0x00002db0


	//   ....[48]....
        /*0258*/ 	.word	0x00002df0


	//   ....[49]....
        /*025c*/ 	.word	0x00002e30


	//   ....[50]....
        /*0260*/ 	.word	0x00002e50


	//   ....[51]....
        /*0264*/ 	.word	0x00002e90


	//   ....[52]....
        /*0268*/ 	.word	0x00002ed0


	//   ....[53]....
        /*026c*/ 	.word	0x00002f30


	//   ....[54]....
        /*0270*/ 	.word	0x00002f70


	//   ....[55]....
        /*0274*/ 	.word	0x00002fb0


	//   ....[56]....
        /*0278*/ 	.word	0x00002ff0


	//   ....[57]....
        /*027c*/ 	.word	0x00003030


	//   ....[58]....
        /*0280*/ 	.word	0x00003070


	//   ....[59]....
        /*0284*/ 	.word	0x000030b0


	//   ....[60]....
        /*0288*/ 	.word	0x000030f0


	//   ....[61]....
        /*028c*/ 	.word	0x00003130


	//   ....[62]....
        /*0290*/ 	.word	0x00003170


	//   ....[63]....
        /*0294*/ 	.word	0x000031b0


	//   ....[64]....
        /*0298*/ 	.word	0x000031f0


	//   ....[65]....
        /*029c*/ 	.word	0x00003230


	//   ....[66]....
        /*02a0*/ 	.word	0x00003270


	//   ....[67]....
        /*02a4*/ 	.word	0x000032b0


	//   ....[68]....
        /*02a8*/ 	.word	0x000032f0


	//   ....[69]....
        /*02ac*/ 	.word	0x00003330


	//   ....[70]....
        /*02b0*/ 	.word	0x000050a0


	//   ....[71]....
        /*02b4*/ 	.word	0x000074f0


	//----- nvinfo : EIATTR_REG_RECONFIG
	.align		4
.L_1142:
        /*02b8*/ 	.byte	0x01, 0x54
	.zero		2


	//----- nvinfo : EIATTR_SYSCALL_OFFSETS
	.align		4
        /*02bc*/ 	.byte	0x04, 0x46
        /*02be*/ 	.short	(.L_1144 - .L_1143)


	//   ....[0]....
.L_1143:
        /*02c0*/ 	.word	0x00000790


	//   ....[1]....
        /*02c4*/ 	.word	0x00000880


	//   ....[2]....
        /*02c8*/ 	.word	0x000009e0


	//   ....[3]....
        /*02cc*/ 	.word	0x00000ad0


	//----- nvinfo : EIATTR_MBARRIER_INSTR_OFFSETS
	.align		4
.L_1144:
        /*02d0*/ 	.byte	0x04, 0x39
        /*02d2*/ 	.short	(.L_1146 - .L_1145)


	//   ....[0]....
.L_1145:
        /*02d4*/ 	.word	0x00000260
        /*02d8*/ 	.word	0x000000ff
        /*02dc*/ 	.word	0x00030c00
        /*02e0*/ 	.short	0x0100
        /*02e2*/ 	.byte	0x06
	.zero		1


	//   ....[1]....
        /*02e4*/ 	.word	0x00000350
        /*02e8*/ 	.word	0x000000ff
        /*02ec*/ 	.word	0x00030c10
        /*02f0*/ 	.short	0x0100
        /*02f2*/ 	.byte	0x08
	.zero		1


	//   ....[2]....
        /*02f4*/ 	.word	0x00000360
        /*02f8*/ 	.word	0x000000ff
        /*02fc*/ 	.word	0x00030c20
        /*0300*/ 	.short	0x0100
        /*0302*/ 	.byte	0x08
	.zero		1


	//   ....[3]....
        /*0304*/ 	.word	0x00000370
        /*0308*/ 	.word	0x000000ff
        /*030c*/ 	.word	0x00030c18
        /*0310*/ 	.short	0x0100
        /*0312*/ 	.byte	0x08
	.zero		1


	//   ....[4]....
        /*0314*/ 	.word	0x00000380
        /*0318*/ 	.word	0x000000ff
        /*031c*/ 	.word	0x00030c28
        /*0320*/ 	.short	0x0100
        /*0322*/ 	.byte	0x08
	.zero		1


	//   ....[5]....
        /*0324*/ 	.word	0x000004b0
        /*0328*/ 	.word	0x000000ff
        /*032c*/ 	.word	0x00030c30
        /*0330*/ 	.short	0x0100
        /*0332*/ 	.byte	0x08
	.zero		1


	//   ....[6]....
        /*0334*/ 	.word	0x000004c0
        /*0338*/ 	.word	0x000000ff
        /*033c*/ 	.word	0x00030c40
        /*0340*/ 	.short	0x0100
        /*0342*/ 	.byte	0x08
	.zero		1


	//   ....[7]....
        /*0344*/ 	.word	0x000004d0
        /*0348*/ 	.word	0x000000ff
        /*034c*/ 	.word	0x00030c38
        /*0350*/ 	.short	0x0100
        /*0352*/ 	.byte	0x08
	.zero		1


	//   ....[8]....
        /*0354*/ 	.word	0x000004e0
        /*0358*/ 	.word	0x000000ff
        /*035c*/ 	.word	0x00030c48
        /*0360*/ 	.short	0x0100
        /*0362*/ 	.byte	0x08
	.zero		1


	//   ....[9]....
        /*0364*/ 	.word	0x00000b60
        /*0368*/ 	.word	0x00000002
        /*036c*/ 	.word	0x00030c00
        /*0370*/ 	.short	0x010a
        /*0372*/ 	.byte	0x3f
	.zero		1


	//   ....[10]....
        /*0374*/ 	.word	0x00000bb0
        /*0378*/ 	.word	0x00000002
        /*037c*/ 	.word	0x00030c00
        /*0380*/ 	.short	0x010a
        /*0382*/ 	.byte	0x3f
	.zero		1


	//   ....[11]....
        /*0384*/ 	.word	0x00001670
        /*0388*/ 	.word	0x00000009
        /*038c*/ 	.word	0x00030c10
        /*0390*/ 	.short	0x010a
        /*0392*/ 	.byte	0x3f
	.zero		1


	//   ....[12]....
        /*0394*/ 	.word	0x000016e0
        /*0398*/ 	.word	0x00000009
        /*039c*/ 	.word	0x00030c10
        /*03a0*/ 	.short	0x010a
        /*03a2*/ 	.byte	0x3f
	.zero		1


	//   ....[13]....
        /*03a4*/ 	.word	0x00001af0
        /*03a8*/ 	.word	0x00000009
        /*03ac*/ 	.word	0x00030c30
        /*03b0*/ 	.short	0x010a
        /*03b2*/ 	.byte	0x3f
	.zero		1


	//   ....[14]....
        /*03b4*/ 	.word	0x00001b70
        /*03b8*/ 	.word	0x00000009
        /*03bc*/ 	.word	0x00030c30
        /*03c0*/ 	.short	0x010a
        /*03c2*/ 	.byte	0x3f
	.zero		1


	//   ....[15]....
        /*03c4*/ 	.word	0x000042b0
        /*03c8*/ 	.word	0x0000000a
        /*03cc*/ 	.word	0x00000000
        /*03d0*/ 	.short	0x0101
        /*03d2*/ 	.byte	0x3f
	.zero		1


	//   ....[16]....
        /*03d4*/ 	.word	0x00004700
        /*03d8*/ 	.word	0x00000009
        /*03dc*/ 	.word	0x00000000
        /*03e0*/ 	.short	0x0101
        /*03e2*/ 	.byte	0x3f
	.zero		1


	//   ....[17]....
        /*03e4*/ 	.word	0x00005ee0
        /*03e8*/ 	.word	0x0000000b
        /*03ec*/ 	.word	0x00030c20
        /*03f0*/ 	.short	0x010a
        /*03f2*/ 	.byte	0x3f
	.zero		1


	//   ....[18]....
        /*03f4*/ 	.word	0x000063b0
        /*03f8*/ 	.word	0x0000000b
        /*03fc*/ 	.word	0x00030c40
        /*0400*/ 	.short	0x010a
        /*0402*/ 	.byte	0x3f
	.zero		1


	//   ....[19]....
        /*0404*/ 	.word	0x000065e0
        /*0408*/ 	.word	0x0000000b
        /*040c*/ 	.word	0x00030c28
        /*0410*/ 	.short	0x010a
        /*0412*/ 	.byte	0x3f
	.zero		1


	//   ....[20]....
        /*0414*/ 	.word	0x00006780
        /*0418*/ 	.word	0x0000000b
        /*041c*/ 	.word	0x00030c48
        /*0420*/ 	.short	0x010a
        /*0422*/ 	.byte	0x3f
	.zero		1


	//   ....[21]....
        /*0424*/ 	.word	0x00006990
        /*0428*/ 	.word	0x0000000b
        /*042c*/ 	.word	0x00030c20
        /*0430*/ 	.short	0x010a
        /*0432*/ 	.byte	0x3f
	.zero		1


	//   ....[22]....
        /*0434*/ 	.word	0x00006ba0
        /*0438*/ 	.word	0x0000000b
        /*043c*/ 	.word	0x00030c40
        /*0440*/ 	.short	0x010a
        /*0442*/ 	.byte	0x3f
	.zero		1


	//   ....[23]....
        /*0444*/ 	.word	0x00006da0
        /*0448*/ 	.word	0x0000000b
        /*044c*/ 	.word	0x00030c28
        /*0450*/ 	.short	0x010a
        /*0452*/ 	.byte	0x3f
	.zero		1


	//   ....[24]....
        /*0454*/ 	.word	0x00006fa0
        /*0458*/ 	.word	0x0000000d
        /*045c*/ 	.word	0x00030c40
        /*0460*/ 	.short	0x010a
        /*0462*/ 	.byte	0x3f
	.zero		1


	//   ....[25]....
        /*0464*/ 	.word	0x00007360
        /*0468*/ 	.word	0x00000006
        /*046c*/ 	.word	0x00000000
        /*0470*/ 	.short	0x010a
        /*0472*/ 	.byte	0x3f
	.zero		1


	//   ....[26]....
        /*0474*/ 	.word	0x000073c0
        /*0478*/ 	.word	0x00000003
        /*047c*/ 	.word	0x00000000
        /*0480*/ 	.short	0x010a
        /*0482*/ 	.byte	0x3f
	.zero		1


	//   ....[27]....
        /*0484*/ 	.word	0x00007420
        /*0488*/ 	.word	0x00000000
        /*048c*/ 	.word	0x00000000
        /*0490*/ 	.short	0x010a
        /*0492*/ 	.byte	0x3f
	.zero		1


	//   ....[28]....
        /*0494*/ 	.word	0x00007450
        /*0498*/ 	.word	0x00000003
        /*049c*/ 	.word	0x00000000
        /*04a0*/ 	.short	0x010a
        /*04a2*/ 	.byte	0x3f
	.zero		1


	//   ....[29]....
        /*04a4*/ 	.word	0x00007520
        /*04a8*/ 	.word	0x00000002
        /*04ac*/ 	.word	0x00030c00
        /*04b0*/ 	.short	0x010a
        /*04b2*/ 	.byte	0x3f
	.zero		1


	//   ....[30]....
        /*04b4*/ 	.word	0x00007570
        /*04b8*/ 	.word	0x00000009
        /*04bc*/ 	.word	0x00030c10
        /*04c0*/ 	.short	0x010a
        /*04c2*/ 	.byte	0x3f
	.zero		1


	//   ....[31]....
        /*04c4*/ 	.word	0x000075c0
        /*04c8*/ 	.word	0x00000009
        /*04cc*/ 	.word	0x00030c30
        /*04d0*/ 	.short	0x010a
        /*04d2*/ 	.byte	0x3f
	.zero		1


	//   ....[32]....
        /*04d4*/ 	.word	0x00007610
        /*04d8*/ 	.word	0x0000000b
        /*04dc*/ 	.word	0x00030c20
        /*04e0*/ 	.short	0x010a
        /*04e2*/ 	.byte	0x3f
	.zero		1


	//   ....[33]....
        /*04e4*/ 	.word	0x00007660
        /*04e8*/ 	.word	0x0000000b
        /*04ec*/ 	.word	0x00030c40
        /*04f0*/ 	.short	0x010a
        /*04f2*/ 	.byte	0x3f
	.zero		1


	//   ....[34]....
        /*04f4*/ 	.word	0x000076b0
        /*04f8*/ 	.word	0x0000000b
        /*04fc*/ 	.word	0x00030c28
        /*0500*/ 	.short	0x010a
        /*0502*/ 	.byte	0x3f
	.zero		1


	//   ....[35]....
        /*0504*/ 	.word	0x00007700
        /*0508*/ 	.word	0x0000000b
        /*050c*/ 	.word	0x00030c48
        /*0510*/ 	.short	0x010a
        /*0512*/ 	.byte	0x3f
	.zero		1


	//   ....[36]....
        /*0514*/ 	.word	0x00007760
        /*0518*/ 	.word	0x0000000b
        /*051c*/ 	.word	0x00030c20
        /*0520*/ 	.short	0x010a
        /*0522*/ 	.byte	0x3f
	.zero		1


	//   ....[37]....
        /*0524*/ 	.word	0x000077b0
        /*0528*/ 	.word	0x0000000b
        /*052c*/ 	.word	0x00030c40
        /*0530*/ 	.short	0x010a
        /*0532*/ 	.byte	0x3f
	.zero		1


	//   ....[38]....
        /*0534*/ 	.word	0x00007800
        /*0538*/ 	.word	0x0000000b
        /*053c*/ 	.word	0x00030c28
        /*0540*/ 	.short	0x010a
        /*0542*/ 	.byte	0x3f
	.zero		1


	//   ....[39]....
        /*0544*/ 	.word	0x00007850
        /*0548*/ 	.word	0x0000000d
        /*054c*/ 	.word	0x00030c40
        /*0550*/ 	.short	0x010a
        /*0552*/ 	.byte	0x3f
	.zero		1


	//   ....[40]....
        /*0554*/ 	.word	0x00007930
        /*0558*/ 	.word	0x00000006
        /*055c*/ 	.word	0x00000000
        /*0560*/ 	.short	0x010a
        /*0562*/ 	.byte	0x3f
	.zero		1


	//   ....[41]....
        /*0564*/ 	.word	0x00007980
        /*0568*/ 	.word	0x00000003
        /*056c*/ 	.word	0x00000000
        /*0570*/ 	.short	0x010a
        /*0572*/ 	.byte	0x3f
	.zero		1


	//   ....[42]....
        /*0574*/ 	.word	0x000079d0
        /*0578*/ 	.word	0x00000000
        /*057c*/ 	.word	0x00000000
        /*0580*/ 	.short	0x010a
        /*0582*/ 	.byte	0x3f
	.zero		1


	//----- nvinfo : EIATTR_NUM_MBARRIERS
	.align		4
.L_1146:
        /*0584*/ 	.byte	0x03, 0x38
        /*0586*/ 	.short	0x0009


	//----- nvinfo : EIATTR_EXIT_INSTR_OFFSETS
	.align		4
        /*0588*/ 	.byte	0x04, 0x1c
        /*058a*/ 	.short	(.L_1148 - .L_1147)


	//   ....[0]....
.L_1147:
        /*058c*/ 	.word	0x000074a0


	//----- nvinfo : EIATTR_MAX_THREADS
	.align		4
.L_1148:
        /*0590*/ 	.byte	0x04, 0x05
        /*0592*/ 	.short	(.L_1150 - .L_1149)
.L_1149:
        /*0594*/ 	.word	0x00000180
        /*0598*/ 	.word	0x00000001
        /*059c*/ 	.word	0x00000001


	//----- nvinfo : EIATTR_CRS_STACK_SIZE
	.align		4
.L_1150:
        /*05a0*/ 	.byte	0x04, 0x1e
        /*05a2*/ 	.short	(.L_1152 - .L_1151)
.L_1151:
        /*05a4*/ 	.word	0x00000000


	//----- nvinfo : EIATTR_CBANK_PARAM_SIZE
	.align		4
.L_1152:
        /*05a8*/ 	.byte	0x03, 0x19
        /*05aa*/ 	.short	0x06f0


	//----- nvinfo : EIATTR_PARAM_CBANK
	.align		4
        /*05ac*/ 	.byte	0x04, 0x0a
        /*05ae*/ 	.short	(.L_1154 - .L_1153)
	.align		4
.L_1153:
        /*05b0*/ 	.word	index@(.nv.constant0._ZN7cutlass13device_kernelIN5flash11enable_sm90INS1_16FlashAttnBwdSm90INS1_25CollectiveMainloopBwdSm90ILi2ELi2ELi2EN4cute5tupleIJNS5_1CILi1EEES8_S8_EEENS6_IJNS7_ILi128EEESA_NS7_ILi64EEEEEENS_10bfloat16_tEfNS_4arch4Sm90ELb0ELb0ELb0ELb0ELb0ELb1ELb0ELb0ELi2ELi1ELi2ELi2ELb0EEENS1_24CollectiveEpilogueBwdGQAISC_fSF_Li256ELb0ELb0EEENS1_19SingleTileSchedulerILb0ELb0ELb0ELi128EEEEEEEEEvNT_6ParamsE)
        /*05b4*/ 	.short	0x0210
        /*05b6*/ 	.short	0x06f0


	//----- nvinfo : EIATTR_SW_WAR
	.align		4
.L_1154:
        /*05b8*/ 	.byte	0x04, 0x36
        /*05ba*/ 	.short	(.L_1156 - .L_1155)
.L_1155:
        /*05bc*/ 	.word	0x00000008
.L_1156:


//--------------------- .nv.info._ZN7cutlass13device_kernelIN5flash11enable_sm90INS1_16FlashAttnBwdSm90INS1_25CollectiveMainloopBwdSm90ILi2ELi2ELi2EN4cute5tupleIJNS5_1CILi1EEES8_S8_EEENS6_IJNS7_ILi128EEESA_NS7_ILi64EEEEEENS_10bfloat16_tEfNS_4arch4Sm90ELb0ELb0ELb0ELb0ELb1ELb1ELb0ELb0ELi2ELi1ELi2ELi2ELb0EEENS1_24CollectiveEpilogueBwdGQAISC_fSF_Li256ELb0ELb1EEENS1_19SingleTileSchedulerILb0ELb0ELb0ELi128EEEEEEEEEvNT_6ParamsE --------------------------
	.section	.nv.info._ZN7cutlass13device_kernelIN5flash11enable_sm90INS1_16FlashAttnBwdSm90INS1_25CollectiveMainloopBwdSm90ILi2ELi2ELi2EN4cute5tupleIJNS5_1CILi1EEES8_S8_EEENS6_IJNS7_ILi128EEESA_NS7_ILi64EEEEEENS_10bfloat16_tEfNS_4arch4Sm90ELb0ELb0ELb0ELb0ELb1ELb1ELb0ELb0ELi2ELi1ELi2ELi2ELb0EEENS1_24CollectiveEpilogueBwdGQAISC_fSF_Li256ELb0ELb1EEENS1_19SingleTileSchedulerILb0ELb0ELb0ELi128EEEEEEEEEvNT_6ParamsE,"",@"SHT_CUDA_INFO"
	.sectionflags	@""
	.align	4


	//----- nvinfo : EIATTR_CUDA_API_VERSION
	.align		4
        /*0000*/ 	.byte	0x04, 0x37
        /*0002*/ 	.short	(.L_1158 - .L_1157)
.L_1157:
        /*0004*/ 	.word	0x00000082


	//----- nvinfo : EIATTR_KPARAM_INFO
	.align		4
.L_1158:
        /*0008*/ 	.byte	0x04, 0x17
        /*000a*/ 	.short	(.L_1160 - .L_1159)
.L_1159:
        /*000c*/ 	.word	0x00000000
        /*0010*/ 	.short	0x0000
        /*0012*/ 	.short	0x0070
        /*0014*/ 	.byte	0x00, 0xf0, 0x01, 0x1a


	//----- nvinfo : EIATTR_SPARSE_MMA_MASK
	.align		4
.L_1160:
        /*0018*/ 	.byte	0x03, 0x50
        /*001a*/ 	.short	0x0000


	//----- nvinfo : EIATTR_MAXREG_COUNT
	.align		4
        /*001c*/ 	.byte	0x03, 0x1b
        /*001e*/ 	.short	0x00a8


	//----- nvinfo : EIATTR_NUM_BARRIERS
	.align		4
        /*0020*/ 	.byte	0x02, 0x4c
        /*0022*/ 	.byte	0x10
	.zero		1


	//----- nvinfo : EIATTR_EXTERNS
	.align		4
        /*0024*/ 	.byte	0x04, 0x0f
        /*0026*/ 	.short	(.L_1162 - .L_1161)


	//   ....[0]....
	.align		4
.L_1161:
        /*0028*/ 	.word	index@(__assertfail)


	//----- nvinfo : EIATTR_ANNOTATIONS
	.align		4
.L_1162:
        /*002c*/ 	.byte	0x04, 0x55
        /*002e*/ 	.short	(.L_1164 - .L_1163)


	//   ....[0]....
.L_1163:
        /*0030*/ 	.word	0x00000001
        /*0034*/ 	.byte	0x70, 0x15, 0x00, 0x00, 0x01, 0x00, 0x00, 0x00, 0xb0, 0x15, 0x00, 0x00, 0x01, 0x00, 0x00, 0x00
        /*0044*/ 	.byte	0xf0, 0x15, 0x00, 0x00, 0x01, 0x00, 0x00, 0x00, 0x40, 0x17, 0x00, 0x00, 0x01, 0x00, 0x00, 0x00
        /*0054*/ 	.byte	0x70, 0x17, 0x00, 0x00, 0x01, 0x00, 0x00, 0x00, 0x90, 0x17, 0x00, 0x00


	//----- nvinfo : EIATTR_MERCURY_ISA_VERSION
	.align		4
.L_1164:
        /*0060*/ 	.byte	0x03, 0x5f
        /*0062*/ 	.short	0x0101


	//----- nvinfo : EIATTR_INT_WARP_WIDE_INSTR_OFFSETS
	.align		4
        /*0064*/ 	.byte	0x04, 0x31
        /*0066*/ 	.short	(.L_1166 - .L_1165)


	//   ....[0]....
.L_1165:
        /*0068*/ 	.word	0x00000180


	//   ....[1]....
        /*006c*/ 	.word	0x00000240


	//   ....[2]....
        /*0070*/ 	.word	0x00005d50


	//   ....[3]....
        /*0074*/ 	.word	0x000061c0


	//   ....[4]....
        /*0078*/ 	.word	0x00006790


	//----- nvinfo : EIATTR_COOP_GROUP_MASK_REGIDS
	.align		4
.L_1166:
        /*007c*/ 	.byte	0x04, 0x29
        /*007e*/ 	.short	(.L_1168 - .L_1167)


	//   ....[0]....
.L_1167:
        /*0080*/ 	.word	0xffffffff


	//   ....[1]....
        /*0084*/ 	.word	0xffffffff


	//   ....[2]....
        /*0088*/ 	.word	0xffffffff


	//   ....[3]....
        /*008c*/ 	.word	0xffffffff


	//   ....[4]....
        /*0090*/ 	.word	0xffffffff


	//   ....[5]....
        /*0094*/ 	.word	0xffffffff


	//   ....[6]....
        /*0098*/ 	.word	0xffffffff


	//   ....[7]....
        /*009c*/ 	.word	0xffffffff


	//   ....[8]....
        /*00a0*/ 	.word	0xffffffff


	//   ....[9]....
        /*00a4*/ 	.word	0xffffffff


	//   ....[10]....
        /*00a8*/ 	.word	0xffffffff


	//   ....[11]....
        /*00ac*/ 	.word	0xffffffff


	//   ....[12]....
        /*00b0*/ 	.word	0xffffffff


	//   ....[13]....
        /*00b4*/ 	.word	0xffffffff


	//   ....[14]....
        /*00b8*/ 	.word	0xffffffff


	//   ....[15]....
        /*00bc*/ 	.word	0xffffffff


	//   ....[16]....
        /*00c0*/ 	.word	0xffffffff


	//   ....[17]....
        /*00c4*/ 	.word	0xffffffff


	//   ....[18]....
        /*00c8*/ 	.word	0xffffffff


	//   ....[19]....
        /*00cc*/ 	.word	0xffffffff


	//   ....[20]....
        /*00d0*/ 	.word	0xffffffff


	//   ....[21]....
        /*00d4*/ 	.word	0xffffffff


	//   ....[22]....
        /*00d8*/ 	.word	0xffffffff


	//   ....[23]....
        /*00dc*/ 	.word	0xffffffff


	//   ....[24]....
        /*00e0*/ 	.word	0xffffffff


	//   ....[25]....
        /*00e4*/ 	.word	0xffffffff


	//   ....[26]....
        /*00e8*/ 	.word	0xffffffff


	//   ....[27]....
        /*00ec*/ 	.word	0xffffffff


	//   ....[28]....
        /*00f0*/ 	.word	0xffffffff


	//   ....[29]....
        /*00f4*/ 	.word	0xffffffff


	//   ....[30]....
        /*00f8*/ 	.word	0xffffffff


	//   ....[31]....
        /*00fc*/ 	.word	0xffffffff


	//   ....[32]....
        /*0100*/ 	.word	0xffffffff


	//   ....[33]....
        /*0104*/ 	.word	0xffffffff


	//   ....[34]....
        /*0108*/ 	.word	0xffffffff


	//   ....[35]....
        /*010c*/ 	.word	0xffffffff


	//   ....[36]....
        /*0110*/ 	.word	0xffffffff


	//   ....[37]....
        /*0114*/ 	.word	0xffffffff


	//   ....[38]....
        /*0118*/ 	.word	0xffffffff


	//   ....[39]....
        /*011c*/ 	.word	0xffffffff


	//   ....[40]....
        /*0120*/ 	.word	0xffffffff


	//   ....[41]....
        /*0124*/ 	.word	0xffffffff


	//   ....[42]....
        /*0128*/ 	.word	0xffffffff


	//   ....[43]....
        /*012c*/ 	.word	0xffffffff


	//   ....[44]....
        /*0130*/ 	.word	0xffffffff


	//   ....[45]....
        /*0134*/ 	.word	0xffffffff


	//   ....[46]....
        /*0138*/ 	.word	0xffffffff


	//   ....[47]....
        /*013c*/ 	.word	0xffffffff


	//   ....[48]....
        /*0140*/ 	.word	0xffffffff


	//   ....[49]....
        /*0144*/ 	.word	0xffffffff


	//   ....[50]....
        /*0148*/ 	.word	0xffffffff


	//   ....[51]....
        /*014c*/ 	.word	0xffffffff


	//   ....[52]....
        /*0150*/ 	.word	0xffffffff


	//   ....[53]....
        /*0154*/ 	.word	0xffffffff


	//   ....[54]....
        /*0158*/ 	.word	0xffffffff


	//   ....[55]....
        /*015c*/ 	.word	0xffffffff


	//   ....[56]....
        /*0160*/ 	.word	0xffffffff


	//   ....[57]....
        /*0164*/ 	.word	0xffffffff


	//   ....[58]....
        /*0168*/ 	.word	0xffffffff


	//   ....[59]....
        /*016c*/ 	.word	0xffffffff


	//   ....[60]....
        /*0170*/ 	.word	0xffffffff


	//   ....[61]....
        /*0174*/ 	.word	0xffffffff


	//   ....[62]....
        /*0178*/ 	.word	0xffffffff


	//   ....[63]....
        /*017c*/ 	.word	0xffffffff


	//   ....[64]....
        /*0180*/ 	.word	0xffffffff


	//   ....[65]....
        /*0184*/ 	.word	0xffffffff


	//   ....[66]....
        /*0188*/ 	.word	0xffffffff


	//   ....[67]....
        /*018c*/ 	.word	0xffffffff


	//   ....[68]....
        /*0190*/ 	.word	0xffffffff


	//   ....[69]....
        /*0194*/ 	.word	0xffffffff


	//   ....[70]....
        /*0198*/ 	.word	0xffffffff


	//   ....[71]....
        /*019c*/ 	.word	0xffffffff


	//   ....[72]....
        /*01a0*/ 	.word	0xffffffff


	//   ....[73]....
        /*01a4*/ 	.word	0xffffffff


	//   ....[74]....
        /*01a8*/ 	.word	0xffffffff


	//   ....[75]....
        /*01ac*/ 	.word	0xffffffff


	//   ....[76]....
        /*01b0*/ 	.word	0xffffffff


	//   ....[77]....
        /*01b4*/ 	.word	0xffffffff


	//   ....[78]....
        /*01b8*/ 	.word	0xffffffff


	//   ....[79]....
        /*01bc*/ 	.word	0xffffffff


	//   ....[80]....
        /*01c0*/ 	.word	0xffffffff


	//   ....[81]....
        /*01c4*/ 	.word	0x0500000f


	//   ....[82]....
        /*01c8*/ 	.word	0x0500000f


	//   ....[83]....
        /*01cc*/ 	.word	0x0500000f


	//   ....[84]....
        /*01d0*/ 	.word	0x0500000f


	//   ....[85]....
        /*01d4*/ 	.word	0x0500000f


	//   ....[86]....
        /*01d8*/ 	.word	0x0500000f


	//----- nvinfo : EIATTR_COOP_GROUP_INSTR_OFFSETS
	.align		4
.L_1168:
        /*01dc*/ 	.byte	0x04, 0x28
        /*01de*/ 	.short	(.L_1170 - .L_1169)


	//   ....[0]....
.L_1169:
        /*01e0*/ 	.word	0x00000060


	//   ....[1]....
        /*01e4*/ 	.word	0x00000190


	//   ....[2]....
        /*01e8*/ 	.word	0x00000220


	//   ....[3]....
        /*01ec*/ 	.word	0x000003a0


	//   ....[4]....
        /*01f0*/ 	.word	0x000005f0


	//   ....[5]....
        /*01f4*/ 	.word	0x00000b40


	//   ....[6]....
        /*01f8*/ 	.word	0x00001c40


	//   ....[7]....
        /*01fc*/ 	.word	0x00001c80


	//   ....[8]....
        /*0200*/ 	.word	0x00001cc0


	//   ....[9]....
        /*0204*/ 	.word	0x00001d20


	//   ....[10]....
        /*0208*/ 	.word	0x00001df0


	//   ....[11]....
        /*020c*/ 	.word	0x00001e40


	//   ....[12]....
        /*0210*/ 	.word	0x00001e80


	//   ....[13]....
        /*0214*/ 	.word	0x00001ec0


	//   ....[14]....
        /*0218*/ 	.word	0x00001ef0


	//   ....[15]....
        /*021c*/ 	.word	0x00001f50


	//   ....[16]....
        /*0220*/ 	.word	0x00001fd0


	//   ....[17]....
        /*0224*/ 	.word	0x00002040


	//   ....[18]....
        /*0228*/ 	.word	0x00002090


	//   ....[19]....
        /*022c*/ 	.word	0x000020d0


	//   ....[20]....
        /*0230*/ 	.word	0x00002110


	//   ....[21]....
        /*0234*/ 	.word	0x00002140


	//   ....[22]....
        /*0238*/ 	.word	0x00002180


	//   ....[23]....
        /*023c*/ 	.word	0x000021d0


	//   ....[24]....
        /*0240*/ 	.word	0x00002210


	//   ....[25]....
        /*0244*/ 	.word	0x00002280


	//   ....[26]....
        /*0248*/ 	.word	0x000022c0


	//   ....[27]....
        /*024c*/ 	.word	0x00002300


	//   ....[28]....
        /*0250*/ 	.word	0x00002340


	//   ....[29]....
        /*0254*/ 	.word	0x000023c0


	//   ....[30]....
        /*0258*/ 	.word	0x00002400


	//   ....[31]....
        /*025c*/ 	.word	0x00002440


	//   ....[32]....
        /*0260*/ 	.word	0x000024b0


	//   ....[33]....
        /*0264*/ 	.word	0x00002540


	//   ....[34]....
        /*0268*/ 	.word	0x00002600


	//   ....[35]....
        /*026c*/ 	.word	0x00002670


	//   ....[36]....
        /*0270*/ 	.word	0x000026c0


	//   ....[37]....
        /*0274*/ 	.word	0x00002800


	//   ....[38]....
        /*0278*/ 	.word	0x00002c90


	//   ....[39]....
        /*027c*/ 	.word	0x00002ca0


	//   ....[40]....
        /*0280*/ 	.word	0x00002cb0


	//   ....[41]....
        /*0284*/ 	.word	0x00002cc0


	//   ....[42]....
        /*0288*/ 	.word	0x00002cd0


	//   ....[43]....
        /*028c*/ 	.word	0x00002ce0


	//   ....[44]....
        /*0290*/ 	.word	0x00002d10


	//   ....[45]....
        /*0294*/ 	.word	0x00002d40


	//   ....[46]....
        /*0298*/ 	.word	0x00002d80


	//   ....[47]....
        /*029c*/ 	.word	0x00002dc0


	//   ....[48]....
        /*02a0*/ 	.word	0x00002e00


	//   ....[49]....
        /*02a4*/ 	.word	0x00002e40


	//   ....[50]....
        /*02a8*/ 	.word	0x00002e60


	//   ....[51]....
        /*02ac*/ 	.word	0x00002ea0


	//   ....[52]....
        /*02b0*/ 	.word	0x00002ee0


	//   ....[53]....
        /*02b4*/ 	.word	0x00002f40


	//   ....[54]....
        /*02b8*/ 	.word	0x00002f80


	//   ....[55]....
        /*02bc*/ 	.word	0x00002fc0


	//   ....[56]....
        /*02c0*/ 	.word	0x00003000


	//   ....[57]....
        /*02c4*/ 	.word	0x00003040


	//   ....[58]....
        /*02c8*/ 	.word	0x00003080


	//   ....[59]....
        /*02cc*/ 	.word	0x000030c0


	//   ....[60]....
        /*02d0*/ 	.word	0x00003100


	//   ....[61]....
        /*02d4*/ 	.word	0x00003140


	//   ....[62]....
        /*02d8*/ 	.word	0x00003180


	//   ....[63]....
        /*02dc*/ 	.word	0x000031c0


	//   ....[64]....
        /*02e0*/ 	.word	0x00003200


	//   ....[65]....
        /*02e4*/ 	.word	0x00003240


	//   ....[66]....
        /*02e8*/ 	.word	0x00003280


	//   ....[67]....
        /*02ec*/ 	.word	0x000032c0


	//   ....[68]....
        /*02f0*/ 	.word	0x00003300


	//   ....[69]....
        /*02f4*/ 	.word	0x00003340


	//   ....[70]....
        /*02f8*/ 	.word	0x00004e40


	//   ....[71]....
        /*02fc*/ 	.word	0x00004fe0


	//   ....[72]....
        /*0300*/ 	.word	0x00005230


	//   ....[73]....
        /*0304*/ 	.word	0x000053d0


	//   ....[74]....
        /*0308*/ 	.word	0x000054f0


	//   ....[75]....
        /*030c*/ 	.word	0x000059f0


	//   ....[76]....
        /*0310*/ 	.word	0x00005c80


	//   ....[77]....
        /*0314*/ 	.word	0x00005ec0


	//   ....[78]....
        /*0318*/ 	.word	0x000060f0


	//   ....[79]....
        /*031c*/ 	.word	0x000063a0


	//   ....[80]....
        /*0320*/ 	.word	0x000066d0


	//   ....[81]....
        /*0324*/ 	.word	0x00008150


	//   ....[82]....
        /*0328*/ 	.word	0x000082a0


	//   ....[83]....
        /*032c*/ 	.word	0x00008310


	//   ....[84]....
        /*0330*/ 	.word	0x00008380


	//   ....[85]....
        /*0334*/ 	.word	0x000083f0


	//   ....[86]....
        /*0338*/ 	.word	0x00008460


	//----- nvinfo : EIATTR_REG_RECONFIG
	.align		4
.L_1170:
        /*033c*/ 	.byte	0x01, 0x54
	.zero		2


	//----- nvinfo : EIATTR_SYSCALL_OFFSETS
	.align		4
        /*0340*/ 	.byte	0x04, 0x46
        /*0342*/ 	.short	(.L_1172 - .L_1171)


	//   ....[0]....
.L_1171:
        /*0344*/ 	.word	0x000007a0


	//   ....[1]....
        /*0348*/ 	.word	0x00000890


	//   ....[2]....
        /*034c*/ 	.word	0x000009f0


	//   ....[3]....
        /*0350*/ 	.word	0x00000ae0


	//----- nvinfo : EIATTR_MBARRIER_INSTR_OFFSETS
	.align		4
.L_1172:
        /*0354*/ 	.byte	0x04, 0x39
        /*0356*/ 	.short	(.L_1174 - .L_1173)


	//   ....[0]....
.L_1173:
        /*0358*/ 	.word	0x00000260
        /*035c*/ 	.word	0x000000ff
        /*0360*/ 	.word	0x00030c00
        /*0364*/ 	.short	0x0100
        /*0366*/ 	.byte	0x06
	.zero		1


	//   ....[1]....
        /*0368*/ 	.word	0x00000350
        /*036c*/ 	.word	0x000000ff
        /*0370*/ 	.word	0x00030c10
        /*0374*/ 	.short	0x0100
        /*0376*/ 	.byte	0x08
	.zero		1


	//   ....[2]....
        /*0378*/ 	.word	0x00000360
        /*037c*/ 	.word	0x000000ff
        /*0380*/ 	.word	0x00030c20
        /*0384*/ 	.short	0x0100
        /*0386*/ 	.byte	0x08
	.zero		1


	//   ....[3]....
        /*0388*/ 	.word	0x00000370
        /*038c*/ 	.word	0x000000ff
        /*0390*/ 	.word	0x00030c18
        /*0394*/ 	.short	0x0100
        /*0396*/ 	.byte	0x08
	.zero		1


	//   ....[4]....
        /*0398*/ 	.word	0x00000380
        /*039c*/ 	.word	0x000000ff
        /*03a0*/ 	.word	0x00030c28
        /*03a4*/ 	.short	0x0100
        /*03a6*/ 	.byte	0x08
	.zero		1


	//   ....[5]....
        /*03a8*/ 	.word	0x000004b0
        /*03ac*/ 	.word	0x000000ff
        /*03b0*/ 	.word	0x00030c30
        /*03b4*/ 	.short	0x0100
        /*03b6*/ 	.byte	0x08
	.zero		1


	//   ....[6]....
        /*03b8*/ 	.word	0x000004c0
        /*03bc*/ 	.word	0x000000ff
        /*03c0*/ 	.word	0x00030c40
        /*03c4*/ 	.short	0x0100
        /*03c6*/ 	.byte	0x08
	.zero		1


	//   ....[7]....
        /*03c8*/ 	.word	0x000004d0
        /*03cc*/ 	.word	0x000000ff
        /*03d0*/ 	.word	0x00030c38
        /*03d4*/ 	.short	0x0100
        /*03d6*/ 	.byte	0x08
	.zero		1


	//   ....[8]....
        /*03d8*/ 	.word	0x000004e0
        /*03dc*/ 	.word	0x000000ff
        /*03e0*/ 	.word	0x00030c48
        /*03e4*/ 	.short	0x0100
        /*03e6*/ 	.byte	0x08
	.zero		1


	//   ....[9]....
        /*03e8*/ 	.word	0x00000b70
        /*03ec*/ 	.word	0x00000002
        /*03f0*/ 	.word	0x00030c00
        /*03f4*/ 	.short	0x010a
        /*03f6*/ 	.byte	0x3f
	.zero		1


	//   ....[10]....
        /*03f8*/ 	.word	0x00000bc0
        /*03fc*/ 	.word	0x00000002
        /*0400*/ 	.word	0x00030c00
        /*0404*/ 	.short	0x010a
        /*0406*/ 	.byte	0x3f
	.zero		1


	//   ....[11]....
        /*0408*/ 	.word	0x00001680
        /*040c*/ 	.word	0x00000009
        /*0410*/ 	.word	0x00030c10
        /*0414*/ 	.short	0x010a
        /*0416*/ 	.byte	0x3f
	.zero		1


	//   ....[12]....
        /*0418*/ 	.word	0x000016f0
        /*041c*/ 	.word	0x00000009
        /*0420*/ 	.word	0x00030c10
        /*0424*/ 	.short	0x010a
        /*0426*/ 	.byte	0x3f
	.zero		1


	//   ....[13]....
        /*0428*/ 	.word	0x00001b00
        /*042c*/ 	.word	0x00000009
        /*0430*/ 	.word	0x00030c30
        /*0434*/ 	.short	0x010a
        /*0436*/ 	.byte	0x3f
	.zero		1


	//   ....[14]....
        /*0438*/ 	.word	0x00001b80
        /*043c*/ 	.word	0x00000009
        /*0440*/ 	.word	0x00030c30
        /*0444*/ 	.short	0x010a
        /*0446*/ 	.byte	0x3f
	.zero		1


	//   ....[15]....
        /*0448*/ 	.word	0x000042c0
        /*044c*/ 	.word	0x0000000a
        /*0450*/ 	.word	0x00000000
        /*0454*/ 	.short	0x0101
        /*0456*/ 	.byte	0x3f
	.zero		1


	//   ....[16]....
        /*0458*/ 	.word	0x00004710
        /*045c*/ 	.word	0x00000009
        /*0460*/ 	.word	0x00000000
        /*0464*/ 	.short	0x0101
        /*0466*/ 	.byte	0x3f
	.zero		1


	//   ....[17]....
        /*0468*/ 	.word	0x00006b40
        /*046c*/ 	.word	0x0000000b
        /*0470*/ 	.word	0x00030c20
        /*0474*/ 	.short	0x010a
        /*0476*/ 	.byte	0x3f
	.zero		1


	//   ....[18]....
        /*0478*/ 	.word	0x00007010
        /*047c*/ 	.word	0x0000000b
        /*0480*/ 	.word	0x00030c40
        /*0484*/ 	.short	0x010a
        /*0486*/ 	.byte	0x3f
	.zero		1


	//   ....[19]....
        /*0488*/ 	.word	0x00007240
        /*048c*/ 	.word	0x0000000b
        /*0490*/ 	.word	0x00030c28
        /*0494*/ 	.short	0x010a
        /*0496*/ 	.byte	0x3f
	.zero		1


	//   ....[20]....
        /*0498*/ 	.word	0x000073e0
        /*049c*/ 	.word	0x0000000b
        /*04a0*/ 	.word	0x00030c48
        /*04a4*/ 	.short	0x010a
        /*04a6*/ 	.byte	0x3f
	.zero		1


	//   ....[21]....
        /*04a8*/ 	.word	0x000075f0
        /*04ac*/ 	.word	0x0000000b
        /*04b0*/ 	.word	0x00030c20
        /*04b4*/ 	.short	0x010a
        /*04b6*/ 	.byte	0x3f
	.zero		1


	//   ....[22]....
        /*04b8*/ 	.word	0x00007800
        /*04bc*/ 	.word	0x0000000b
        /*04c0*/ 	.word	0x00030c40
        /*04c4*/ 	.short	0x010a
        /*04c6*/ 	.byte	0x3f
	.zero		1


	//   ....[23]....
        /*04c8*/ 	.word	0x00007a00
        /*04cc*/ 	.word	0x0000000b
        /*04d0*/ 	.word	0x00030c28
        /*04d4*/ 	.short	0x010a
        /*04d6*/ 	.byte	0x3f
	.zero		1


	//   ....[24]....
        /*04d8*/ 	.word	0x00007c00
        /*04dc*/ 	.word	0x0000000d
        /*04e0*/ 	.word	0x00030c40
        /*04e4*/ 	.short	0x010a
        /*04e6*/ 	.byte	0x3f
	.zero		1


	//   ....[25]....
        /*04e8*/ 	.word	0x00007fc0
        /*04ec*/ 	.word	0x00000006
        /*04f0*/ 	.word	0x00000000
        /*04f4*/ 	.short	0x010a
        /*04f6*/ 	.byte	0x3f
	.zero		1


	//   ....[26]....
        /*04f8*/ 	.word	0x00008020
        /*04fc*/ 	.word	0x00000003
        /*0500*/ 	.word	0x00000000
        /*0504*/ 	.short	0x010a
        /*0506*/ 	.byte	0x3f
	.zero		1


	//   ....[27]....
        /*0508*/ 	.word	0x00008080
        /*050c*/ 	.word	0x00000000
        /*0510*/ 	.word	0x00000000
        /*0514*/ 	.short	0x010a
        /*0516*/ 	.byte	0x3f
	.zero		1


	//   ....[28]....
        /*0518*/ 	.word	0x000080b0
        /*051c*/ 	.word	0x00000003
        /*0520*/ 	.word	0x00000000
        /*0524*/ 	.short	0x010a
        /*0526*/ 	.byte	0x3f
	.zero		1


	//   ....[29]....
        /*0528*/ 	.word	0x00008180
        /*052c*/ 	.word	0x00000002
        /*0530*/ 	.word	0x00030c00
        /*0534*/ 	.short	0x010a
        /*0536*/ 	.byte	0x3f
	.zero		1


	//   ....[30]....
        /*0538*/ 	.word	0x000081d0
        /*053c*/ 	.word	0x00000009
        /*0540*/ 	.word	0x00030c10
        /*0544*/ 	.short	0x010a
        /*0546*/ 	.byte	0x3f
	.zero		1


	//   ....[31]....
        /*0548*/ 	.word	0x00008220
        /*054c*/ 	.word	0x00000009
        /*0550*/ 	.word	0x00030c30
        /*0554*/ 	.short	0x010a
        /*0556*/ 	.byte	0x3f
	.zero		1


	//   ....[32]....
        /*0558*/ 	.word	0x000084a0
        /*055c*/ 	.word	0x0000000b
        /*0560*/ 	.word	0x00030c20
        /*0564*/ 	.short	0x010a
        /*0566*/ 	.byte	0x3f
	.zero		1


	//   ....[33]....
        /*0568*/ 	.word	0x000084f0
        /*056c*/ 	.word	0x0000000b
        /*0570*/ 	.word	0x00030c40
        /*0574*/ 	.short	0x010a
        /*0576*/ 	.byte	0x3f
	.zero		1


	//   ....[34]....
        /*0578*/ 	.word	0x00008540
        /*057c*/ 	.word	0x0000000b
        /*0580*/ 	.word	0x00030c28
        /*0584*/ 	.short	0x010a
        /*0586*/ 	.byte	0x3f
	.zero		1


	//   ....[35]....
        /*0588*/ 	.word	0x00008590
        /*058c*/ 	.word	0x0000000b
        /*0590*/ 	.word	0x00030c48
        /*0594*/ 	.short	0x010a
        /*0596*/ 	.byte	0x3f
	.zero		1


	//   ....[36]....
        /*0598*/ 	.word	0x000085f0
        /*059c*/ 	.word	0x0000000b
        /*05a0*/ 	.word	0x00030c20
        /*05a4*/ 	.short	0x010a
        /*05a6*/ 	.byte	0x3f
	.zero		1


	//   ....[37]....
        /*05a8*/ 	.word	0x00008640
        /*05ac*/ 	.word	0x0000000b
        /*05b0*/ 	.word	0x00030c40
        /*05b4*/ 	.short	0x010a
        /*05b6*/ 	.byte	0x3f
	.zero		1


	//   ....[38]....
        /*05b8*/ 	.word	0x00008690
        /*05bc*/ 	.word	0x0000000b
        /*05c0*/ 	.word	0x00030c28
        /*05c4*/ 	.short	0x010a
        /*05c6*/ 	.byte	0x3f
	.zero		1


	//   ....[39]....
        /*05c8*/ 	.word	0x000086e0
        /*05cc*/ 	.word	0x0000000d
        /*05d0*/ 	.word	0x00030c40
        /*05d4*/ 	.short	0x010a
        /*05d6*/ 	.byte	0x3f
	.zero		1


	//   ....[40]....
        /*05d8*/ 	.word	0x000087c0
        /*05dc*/ 	.word	0x00000006
        /*05e0*/ 	.word	0x00000000
        /*05e4*/ 	.short	0x010a
        /*05e6*/ 	.byte	0x3f
	.zero		1


	//   ....[41]....
        /*05e8*/ 	.word	0x00008810
        /*05ec*/ 	.word	0x00000003
        /*05f0*/ 	.word	0x00000000
        /*05f4*/ 	.short	0x010a
        /*05f6*/ 	.byte	0x3f
	.zero		1


	//   ....[42]....
        /*05f8*/ 	.word	0x00008860
        /*05fc*/ 	.word	0x00000000
        /*0600*/ 	.word	0x00000000
        /*0604*/ 	.short	0x010a
        /*0606*/ 	.byte	0x3f
	.zero		1


	//----- nvinfo : EIATTR_NUM_MBARRIERS
	.align		4
.L_1174:
        /*0608*/ 	.byte	0x03, 0x38
        /*060a*/ 	.short	0x0009


	//----- nvinfo : EIATTR_EXIT_INSTR_OFFSETS
	.align		4
        /*060c*/ 	.byte	0x04, 0x1c
        /*060e*/ 	.short	(.L_1176 - .L_1175)


	//   ....[0]....
.L_1175:
        /*0610*/ 	.word	0x00008100


	//----- nvinfo : EIATTR_MAX_THREADS
	.align		4
.L_1176:
        /*0614*/ 	.byte	0x04, 0x05
        /*0616*/ 	.short	(.L_1178 - .L_1177)
.L_1177:
        /*0618*/ 	.word	0x00000180
        /*061c*/ 	.word	0x00000001
        /*0620*/ 	.word	0x00000001


	//----- nvinfo : EIATTR_CRS_STACK_SIZE
	.align		4
.L_1178:
        /*0624*/ 	.byte	0x04, 0x1e
        /*0626*/ 	.short	(.L_1180 - .L_1179)
.L_1179:
        /*0628*/ 	.word	0x00000000


	//----- nvinfo : EIATTR_CBANK_PARAM_SIZE
	.align		4
.L_1180:
        /*062c*/ 	.byte	0x03, 0x19
        /*062e*/ 	.short	0x06f0


	//----- nvinfo : EIATTR_PARAM_CBANK
	.align		4
        /*0630*/ 	.byte	0x04, 0x0a
        /*0632*/ 	.short	(.L_1182 - .L_1181)
	.align		4
.L_1181:
        /*0634*/ 	.word	index@(.nv.constant0._ZN7cutlass13device_kernelIN5flash11enable_sm90INS1_16FlashAttnBwdSm90INS1_25CollectiveMainloopBwdSm90ILi2ELi2ELi2EN4cute5tupleIJNS5_1CILi1EEES8_S8_EEENS6_IJNS7_ILi128EEESA_NS7_ILi64EEEEEENS_10bfloat16_tEfNS_4arch4Sm90ELb0ELb0ELb0ELb0ELb1ELb1ELb0ELb0ELi2ELi1ELi2ELi2ELb0EEENS1_24CollectiveEpilogueBwdGQAISC_fSF_Li256ELb0ELb1EEENS1_19SingleTileSchedulerILb0ELb0ELb0ELi128EEEEEEEEEvNT_6ParamsE)
        /*0638*/ 	.short	0x0210
        /*063a*/ 	.short	0x06f0


	//----- nvinfo : EIATTR_SW_WAR
	.align		4
.L_1182:
        /*063c*/ 	.byte	0x04, 0x36
        /*063e*/ 	.short	(.L_1184 - .L_1183)
.L_1183:
        /*0640*/ 	.word	0x00000008
.L_1184:


//--------------------- .nv.info._ZN7cutlass13device_kernelIN5flash11enable_sm90INS1_16FlashAttnBwdSm90INS1_25CollectiveMainloopBwdSm90ILi2ELi2ELi2EN4cute5tupleIJNS5_1CILi1EEES8_S8_EEENS6_IJNS7_ILi128EEESA_NS7_ILi64EEEEEENS_10bfloat16_tEfNS_4arch4Sm90ELb0ELb0ELb0ELb1ELb0ELb1ELb0ELb0ELi2ELi1ELi2ELi2ELb0EEENS1_21CollectiveEpilogueBwdISC_SD_SF_Li256ELb1ELb0ELi1EEENS1_19SingleTileSchedulerILb1ELb0ELb0ELi128EEEEEEEEEvNT_6ParamsE --------------------------
	.section	.nv.info._ZN7cutlass13device_kernelIN5flash11enable_sm90INS1_16FlashAttnBwdSm90INS1_25CollectiveMainloopBwdSm90ILi2ELi2ELi2EN4cute5tupleIJNS5_1CILi1EEES8_S8_EEENS6_IJNS7_ILi128EEESA_NS7_ILi64EEEEEENS_10bfloat16_tEfNS_4arch4Sm90ELb0ELb0ELb0ELb1ELb0ELb1ELb0ELb0ELi2ELi1ELi2ELi2ELb0EEENS1_21CollectiveEpilogueBwdISC_SD_SF_Li256ELb1ELb0ELi1EEENS1_19SingleTileSchedulerILb1ELb0ELb0ELi128EEEEEEEEEvNT_6ParamsE,"",@"SHT_CUDA_INFO"
	.sectionflags	@""
	.align	4


	//----- nvinfo : EIATTR_CUDA_API_VERSION
	.align		4
        /*0000*/ 	.byte	0x04, 0x37
        /*0002*/ 	.short	(.L_1186 - .L_1185)
.L_1185:
        /*0004*/ 	.word	0x00000082


	//----- nvinfo : EIATTR_KPARAM_INFO
	.align		4
.L_1186:
        /*0008*/ 	.byte	0x04, 0x17
        /*000a*/ 	.short	(.L_1188 - .L_1187)
.L_1187:
        /*000c*/ 	.word	0x00000000
        /*0010*/ 	.short	0x0000
        /*0012*/ 	.short	0x0070
        /*0014*/ 	.byte	0x00, 0xf0, 0x01, 0x1a


	//----- nvinfo : EIATTR_SPARSE_MMA_MASK
	.align		4
.L_1188:
        /*0018*/ 	.byte	0x03, 0x50
        /*001a*/ 	.short	0x0000


	//----- nvinfo : EIATTR_MAXREG_COUNT
	.align		4
        /*001c*/ 	.byte	0x03, 0x1b
        /*001e*/ 	.short	0x00a8


	//----- nvinfo : EIATTR_NUM_BARRIERS
	.align		4
        /*0020*/ 	.byte	0x02, 0x4c
        /*0022*/ 	.byte	0x10
	.zero		1


	//----- nvinfo : EIATTR_EXTERNS
	.align		4
        /*0024*/ 	.byte	0x04, 0x0f
        /*0026*/ 	.short	(.L_1190 - .L_1189)


	//   ....[0]....
	.align		4
.L_1189:
        /*0028*/ 	.word	index@(__assertfail)


	//----- nvinfo : EIATTR_ANNOTATIONS
	.align		4
.L_1190:
        /*002c*/ 	.byte	0x04, 0x55
        /*002e*/ 	.short	(.L_1192 - .L_1191)


	//   ....[0]....
.L_1191:
        /*0030*/ 	.word	0x00000001
        /*0034*/ 	.byte	0x60, 0x05, 0x00, 0x00, 0x01, 0x00, 0x00, 0x00, 0xd0, 0x07, 0x00, 0x00, 0x01, 0x00, 0x00, 0x00
        /*0044*/ 	.byte	0x50, 0x13, 0x00, 0x00, 0x01, 0x00, 0x00, 0x00, 0x00, 0x19, 0x00, 0x00, 0x01, 0x00, 0x00, 0x00
        /*0054*/ 	.byte	0x40, 0x19, 0x00, 0x00, 0x01, 0x00, 0x00, 0x00, 0x80, 0x19, 0x00, 0x00, 0x01, 0x00, 0x00, 0x00
        /*0064*/ 	.byte	0x20, 0x1b, 0x00, 0x00, 0x01, 0x00, 0x00, 0x00, 0x50, 0x1b, 0x00, 0x00, 0x01, 0x00, 0x00, 0x00
        /*0074*/ 	.byte	0x70, 0x1b, 0x00, 0x00, 0x01, 0x00, 0x00, 0x00, 0x50, 0x4d, 0x00, 0x00, 0x01, 0x00, 0x00, 0x00
        /*0084*/ 	.byte	0x90, 0x5f, 0x00, 0x00, 0x01, 0x00, 0x00, 0x00, 0xe0, 0x8c, 0x00, 0x00, 0x01, 0x00, 0x00, 0x00
        /*0094*/ 	.byte	0x10, 0x8d, 0x00, 0x00, 0x01, 0x00, 0x00, 0x00, 0xf0, 0x97, 0x00, 0x00


	//----- nvinfo : EIATTR_MERCURY_ISA_VERSION
	.align		4
.L_1192:
        /*00a0*/ 	.byte	0x03, 0x5f
        /*00a2*/ 	.short	0x0101


	//----- nvinfo : EIATTR_INT_WARP_WIDE_INSTR_OFFSETS
	.align		4
        /*00a4*/ 	.byte	0x04, 0x31
        /*00a6*/ 	.short	(.L_1194 - .L_1193)


	//   ....[0]....
.L_1193:
        /*00a8*/ 	.word	0x00000180


	//   ....[1]....
        /*00ac*/ 	.word	0x00000240


	//   ....[2]....
        /*00b0*/ 	.word	0x00007ef0


	//----- nvinfo : EIATTR_COOP_GROUP_MASK_REGIDS
	.align		4
.L_1194:
        /*00b4*/ 	.byte	0x04, 0x29
        /*00b6*/ 	.short	(.L_1196 - .L_1195)


	//   ....[0]....
.L_1195:
        /*00b8*/ 	.word	0xffffffff


	//   ....[1]....
        /*00bc*/ 	.word	0xffffffff


	//   ....[2]....
        /*00c0*/ 	.word	0xffffffff


	//   ....[3]....
        /*00c4*/ 	.word	0xffffffff


	//   ....[4]....
        /*00c8*/ 	.word	0xffffffff


	//   ....[5]....
        /*00cc*/ 	.word	0xffffffff


	//   ....[6]....
        /*00d0*/ 	.word	0xffffffff


	//   ....[7]....
        /*00d4*/ 	.word	0xffffffff


	//   ....[8]....
        /*00d8*/ 	.word	0xffffffff


	//   ....[9]....
        /*00dc*/ 	.word	0xffffffff


	//   ....[10]....
        /*00e0*/ 	.word	0xffffffff


	//   ....[11]....
        /*00e4*/ 	.word	0xffffffff


	//   ....[12]....
        /*00e8*/ 	.word	0xffffffff


	//   ....[13]....
        /*00ec*/ 	.word	0xffffffff


	//   ....[14]....
        /*00f0*/ 	.word	0xffffffff


	//   ....[15]....
        /*00f4*/ 	.word	0xffffffff


	//   ....[16]....
        /*00f8*/ 	.word	0xffffffff


	//   ....[17]....
        /*00fc*/ 	.word	0xffffffff


	//   ....[18]....
        /*0100*/ 	.word	0xffffffff


	//   ....[19]....
        /*0104*/ 	.word	0xffffffff


	//   ....[20]....
        /*0108*/ 	.word	0xffffffff


	//   ....[21]....
        /*010c*/ 	.word	0xffffffff


	//   ....[22]....
        /*0110*/ 	.word	0xffffffff


	//   ....[23]....
        /*0114*/ 	.word	0xffffffff


	//   ....[24]....
        /*0118*/ 	.word	0xffffffff


	//   ....[25]....
        /*011c*/ 	.word	0xffffffff


	//   ....[26]....
        /*0120*/ 	.word	0xffffffff


	//   ....[27]....
        /*0124*/ 	.word	0xffffffff


	//   ....[28]....
        /*0128*/ 	.word	0xffffffff


	//   ....[29]....
        /*012c*/ 	.word	0xffffffff


	//   ....[30]....
        /*0130*/ 	.word	0xffffffff


	//   ....[31]....
        /*0134*/ 	.word	0xffffffff


	//   ....[32]....
        /*0138*/ 	.word	0xffffffff


	//   ....[33]....
        /*013c*/ 	.word	0xffffffff


	//   ....[34]....
        /*0140*/ 	.word	0xffffffff


	//   ....[35]....
        /*0144*/ 	.word	0xffffffff


	//   ....[36]....
        /*0148*/ 	.word	0xffffffff


	//   ....[37]....
        /*014c*/ 	.word	0xffffffff


	//   ....[38]....
        /*0150*/ 	.word	0xffffffff


	//   ....[39]....
        /*0154*/ 	.word	0xffffffff


	//   ....[40]....
        /*0158*/ 	.word	0xffffffff


	//   ....[41]....
        /*015c*/ 	.word	0xffffffff


	//   ....[42]....
        /*0160*/ 	.word	0xffffffff


	//   ....[43]....
        /*0164*/ 	.word	0xffffffff


	//   ....[44]....
        /*0168*/ 	.word	0xffffffff


	//   ....[45]....
        /*016c*/ 	.word	0xffffffff


	//   ....[46]....
        /*0170*/ 	.word	0xffffffff


	//   ....[47]....
        /*0174*/ 	.word	0xffffffff


	//   ....[48]....
        /*0178*/ 	.word	0xffffffff


	//   ....[49]....
        /*017c*/ 	.word	0xffffffff


	//   ....[50]....
        /*0180*/ 	.word	0xffffffff


	//   ....[51]....
        /*0184*/ 	.word	0xffffffff


	//   ....[52]....
        /*0188*/ 	.word	0xffffffff


	//   ....[53]....
        /*018c*/ 	.word	0xffffffff


	//   ....[54]....
        /*0190*/ 	.word	0xffffffff


	//   ....[55]....
        /*0194*/ 	.word	0xffffffff


	//   ....[56]....
        /*0198*/ 	.word	0xffffffff


	//   ....[57]....
        /*019c*/ 	.word	0xffffffff


	//   ....[58]....
        /*01a0*/ 	.word	0xffffffff


	//   ....[59]....
        /*01a4*/ 	.word	0xffffffff


	//   ....[60]....
        /*01a8*/ 	.word	0xffffffff


	//   ....[61]....
        /*01ac*/ 	.word	0xffffffff


	//   ....[62]....
        /*01b0*/ 	.word	0xffffffff


	//   ....[63]....
        /*01b4*/ 	.word	0xffffffff


	//   ....[64]....
        /*01b8*/ 	.word	0xffffffff


	//   ....[65]....
        /*01bc*/ 	.word	0xffffffff


	//   ....[66]....
        /*01c0*/ 	.word	0xffffffff


	//   ....[67]....
        /*01c4*/ 	.word	0xffffffff


	//   ....[68]....
        /*01c8*/ 	.word	0xffffffff


	//   ....[69]....
        /*01cc*/ 	.word	0xffffffff


	//   ....[70]....
        /*01d0*/ 	.word	0xffffffff


	//   ....[71]....
        /*01d4*/ 	.word	0x0500000f


	//----- nvinfo : EIATTR_COOP_GROUP_INSTR_OFFSETS
	.align		4
.L_1196:
        /*01d8*/ 	.byte	0x04, 0x28
        /*01da*/ 	.short	(.L_1198 - .L_1197)


	//   ....[0]....
.L_1197:
        /*01dc*/ 	.word	0x00000060


	//   ....[1]....
        /*01e0*/ 	.word	0x00000190


	//   ....[2]....
        /*01e4*/ 	.word	0x00000220


	//   ....[3]....
        /*01e8*/ 	.word	0x000003a0


	//   ....[4]....
        /*01ec*/ 	.word	0x00000610


	//   ....[5]....
        /*01f0*/ 	.word	0x00001160


	//   ....[6]....
        /*01f4*/ 	.word	0x00002020


	//   ....[7]....
        /*01f8*/ 	.word	0x00002060


	//   ....[8]....
        /*01fc*/ 	.word	0x000020a0


	//   ....[9]....
        /*0200*/ 	.word	0x00002100


	//   ....[10]....
        /*0204*/ 	.word	0x000021d0


	//   ....[11]....
        /*0208*/ 	.word	0x00002220


	//   ....[12]....
        /*020c*/ 	.word	0x00002260


	//   ....[13]....
        /*0210*/ 	.word	0x000022a0


	//   ....[14]....
        /*0214*/ 	.word	0x000022e0


	//   ....[15]....
        /*0218*/ 	.word	0x00002320


	//   ....[16]....
        /*021c*/ 	.word	0x00002360


	//   ....[17]....
        /*0220*/ 	.word	0x000023c0


	//   ....[18]....
        /*0224*/ 	.word	0x00002430


	//   ....[19]....
        /*0228*/ 	.word	0x00002470


	//   ....[20]....
        /*022c*/ 	.word	0x000024a0


	//   ....[21]....
        /*0230*/ 	.word	0x000024e0


	//   ....[22]....
        /*0234*/ 	.word	0x00002510


	//   ....[23]....
        /*0238*/ 	.word	0x00002580


	//   ....[24]....
        /*023c*/ 	.word	0x000025c0


	//   ....[25]....
        /*0240*/ 	.word	0x00002630


	//   ....[26]....
        /*0244*/ 	.word	0x00002680


	//   ....[27]....
        /*0248*/ 	.word	0x000026c0


	//   ....[28]....
        /*024c*/ 	.word	0x00002710


	//   ....[29]....
        /*0250*/ 	.word	0x00002750


	//   ....[30]....
        /*0254*/ 	.word	0x000027d0


	//   ....[31]....
        /*0258*/ 	.word	0x00002810


	//   ....[32]....
        /*025c*/ 	.word	0x00002850


	//   ....[33]....
        /*0260*/ 	.word	0x00002a80


	//   ....[34]....
        /*0264*/ 	.word	0x00002ad0


	//   ....[35]....
        /*0268*/ 	.word	0x00002b10


	//   ....[36]....
        /*026c*/ 	.word	0x00002bc0


	//   ....[37]....
        /*0270*/ 	.word	0x00002bf0


	//   ....[38]....
        /*0274*/ 	.word	0x00003050


	//   ....[39]....
        /*0278*/ 	.word	0x00003060


	//   ....[40]....
        /*027c*/ 	.word	0x00003070


	//   ....[41]....
        /*0280*/ 	.word	0x00003080


	//   ....[42]....
        /*0284*/ 	.word	0x00003090


	//   ....[43]....
        /*0288*/ 	.word	0x000030a0


	//   ....[44]....
        /*028c*/ 	.word	0x000030d0


	//   ....[45]....
        /*0290*/ 	.word	0x00003100


	//   ....[46]....
        /*0294*/ 	.word	0x00003140


	//   ....[47]....
        /*0298*/ 	.word	0x00003180


	//   ....[48]....
        /*029c*/ 	.word	0x000031c0


	//   ....[49]....
        /*02a0*/ 	.word	0x00003200


	//   ....[50]....
        /*02a4*/ 	.word	0x00003240


	//   ....[51]....
        /*02a8*/ 	.word	0x00003280


	//   ....[52]....
        /*02ac*/ 	.word	0x000032c0


	//   ....[53]....
        /*02b0*/ 	.word	0x00003320


	//   ....[54]....
        /*02b4*/ 	.word	0x00003360


	//   ....[55]....
        /*02b8*/ 	.word	0x000033a0


	//   ....[56]....
        /*02bc*/ 	.word	0x000033e0


	//   ....[57]....
        /*02c0*/ 	.word	0x00003420


	//   ....[58]....
        /*02c4*/ 	.word	0x00003460


	//   ....[59]....
        /*02c8*/ 	.word	0x000034a0


	//   ....[60]....
        /*02cc*/ 	.word	0x000034e0


	//   ....[61]....
        /*02d0*/ 	.word	0x00003520


	//   ....[62]....
        /*02d4*/ 	.word	0x00003560


	//   ....[63]....
        /*02d8*/ 	.word	0x000035a0


	//   ....[64]....
        /*02dc*/ 	.word	0x000035e0


	//   ....[65]....
        /*02e0*/ 	.word	0x00003620


	//   ....[66]....
        /*02e4*/ 	.word	0x00003660


	//   ....[67]....
        /*02e8*/ 	.word	0x000036a0


	//   ....[68]....
        /*02ec*/ 	.word	0x000036e0


	//   ....[69]....
        /*02f0*/ 	.word	0x00003720


	//   ....[70]....
        /*02f4*/ 	.word	0x00006c50


	//   ....[71]....
        /*02f8*/ 	.word	0x00009a60


	//----- nvinfo : EIATTR_REG_RECONFIG
	.align		4
.L_1198:
        /*02fc*/ 	.byte	0x01, 0x54
	.zero		2


	//----- nvinfo : EIATTR_SYSCALL_OFFSETS
	.align		4
        /*0300*/ 	.byte	0x04, 0x46
        /*0302*/ 	.short	(.L_1200 - .L_1199)


	//   ....[0]....
.L_1199:
        /*0304*/ 	.word	0x00000dc0


	//   ....[1]....
        /*0308*/ 	.word	0x00000eb0


	//   ....[2]....
        /*030c*/ 	.word	0x00001010


	//   ....[3]....
        /*0310*/ 	.word	0x00001100


	//----- nvinfo : EIATTR_MBARRIER_INSTR_OFFSETS
	.align		4
.L_1200:
        /*0314*/ 	.byte	0x04, 0x39
        /*0316*/ 	.short	(.L_1202 - .L_1201)


	//   ....[0]....
.L_1201:
        /*0318*/ 	.word	0x00000260
        /*031c*/ 	.word	0x000000ff
        /*0320*/ 	.word	0x00030c00
        /*0324*/ 	.short	0x0100
        /*0326*/ 	.byte	0x06
	.zero		1


	//   ....[1]....
        /*0328*/ 	.word	0x00000350
        /*032c*/ 	.word	0x000000ff
        /*0330*/ 	.word	0x00030c10
        /*0334*/ 	.short	0x0100
        /*0336*/ 	.byte	0x08
	.zero		1


	//   ....[2]....
        /*0338*/ 	.word	0x00000360
        /*033c*/ 	.word	0x000000ff
        /*0340*/ 	.word	0x00030c20
        /*0344*/ 	.short	0x0100
        /*0346*/ 	.byte	0x08
	.zero		1


	//   ....[3]....
        /*0348*/ 	.word	0x00000370
        /*034c*/ 	.word	0x000000ff
        /*0350*/ 	.word	0x00030c18
        /*0354*/ 	.short	0x0100
        /*0356*/ 	.byte	0x08
	.zero		1


	//   ....[4]....
        /*0358*/ 	.word	0x00000380
        /*035c*/ 	.word	0x000000ff
        /*0360*/ 	.word	0x00030c28
        /*0364*/ 	.short	0x0100
        /*0366*/ 	.byte	0x08
	.zero		1


	//   ....[5]....
        /*0368*/ 	.word	0x000004b0
        /*036c*/ 	.word	0x000000ff
        /*0370*/ 	.word	0x00030c30
        /*0374*/ 	.short	0x0100
        /*0376*/ 	.byte	0x08
	.zero		1


	//   ....[6]....
        /*0378*/ 	.word	0x000004c0
        /*037c*/ 	.word	0x000000ff
        /*0380*/ 	.word	0x00030c40
        /*0384*/ 	.short	0x0100
        /*0386*/ 	.byte	0x08
	.zero		1


	//   ....[7]....
        /*0388*/ 	.word	0x000004d0
        /*038c*/ 	.word	0x000000ff
        /*0390*/ 	.word	0x00030c38
        /*0394*/ 	.short	0x0100
        /*0396*/ 	.byte	0x08
	.zero		1


	//   ....[8]....
        /*0398*/ 	.word	0x000004e0
        /*039c*/ 	.word	0x000000ff
        /*03a0*/ 	.word	0x00030c48
        /*03a4*/ 	.short	0x0100
        /*03a6*/ 	.byte	0x08
	.zero		1


	//   ....[9]....
        /*03a8*/ 	.word	0x000011b0
        /*03ac*/ 	.word	0x000000e2
        /*03b0*/ 	.word	0x00030c00
        /*03b4*/ 	.short	0x010a
        /*03b6*/ 	.byte	0x3f
	.zero		1


	//   ....[10]....
        /*03b8*/ 	.word	0x00001330
        /*03bc*/ 	.word	0x000000e2
        /*03c0*/ 	.word	0x00030c00
        /*03c4*/ 	.short	0x010a
        /*03c6*/ 	.byte	0x3f
	.zero		1


	//   ....[11]....
        /*03c8*/ 	.word	0x00001a60
        /*03cc*/ 	.word	0x00000009
        /*03d0*/ 	.word	0x00030c10
        /*03d4*/ 	.short	0x010a
        /*03d6*/ 	.byte	0x3f
	.zero		1


	//   ....[12]....
        /*03d8*/ 	.word	0x00001ad0
        /*03dc*/ 	.word	0x00000009
        /*03e0*/ 	.word	0x00030c10
        /*03e4*/ 	.short	0x010a
        /*03e6*/ 	.byte	0x3f
	.zero		1


	//   ....[13]....
        /*03e8*/ 	.word	0x00001ee0
        /*03ec*/ 	.word	0x00000009
        /*03f0*/ 	.word	0x00030c30
        /*03f4*/ 	.short	0x010a
        /*03f6*/ 	.byte	0x3f
	.zero		1


	//   ....[14]....
        /*03f8*/ 	.word	0x00001f60
        /*03fc*/ 	.word	0x00000009
        /*0400*/ 	.word	0x00030c30
        /*0404*/ 	.short	0x010a
        /*0406*/ 	.byte	0x3f
	.zero		1


	//   ....[15]....
        /*0408*/ 	.word	0x00004690
        /*040c*/ 	.word	0x0000000a
        /*0410*/ 	.word	0x00000000
        /*0414*/ 	.short	0x0101
        /*0416*/ 	.byte	0x3f
	.zero		1


	//   ....[16]....
        /*0418*/ 	.word	0x00004ad0
        /*041c*/ 	.word	0x00000009
        /*0420*/ 	.word	0x00000000
        /*0424*/ 	.short	0x0101
        /*0426*/ 	.byte	0x3f
	.zero		1


	//   ....[17]....
        /*0428*/ 	.word	0x000083f0
        /*042c*/ 	.word	0x0000000c
        /*0430*/ 	.word	0x00030c20
        /*0434*/ 	.short	0x010a
        /*0436*/ 	.byte	0x3f
	.zero		1


	//   ....[18]....
        /*0438*/ 	.word	0x000088a0
        /*043c*/ 	.word	0x0000000c
        /*0440*/ 	.word	0x00030c40
        /*0444*/ 	.short	0x010a
        /*0446*/ 	.byte	0x3f
	.zero		1


	//   ....[19]....
        /*0448*/ 	.word	0x00008ae0
        /*044c*/ 	.word	0x0000000c
        /*0450*/ 	.word	0x00030c28
        /*0454*/ 	.short	0x010a
        /*0456*/ 	.byte	0x3f
	.zero		1


	//   ....[20]....
        /*0458*/ 	.word	0x00008ca0
        /*045c*/ 	.word	0x0000000c
        /*0460*/ 	.word	0x00030c48
        /*0464*/ 	.short	0x010a
        /*0466*/ 	.byte	0x3f
	.zero		1


	//   ....[21]....
        /*0468*/ 	.word	0x00008eb0
        /*046c*/ 	.word	0x0000000c
        /*0470*/ 	.word	0x00030c20
        /*0474*/ 	.short	0x010a
        /*0476*/ 	.byte	0x3f
	.zero		1


	//   ....[22]....
        /*0478*/ 	.word	0x000090d0
        /*047c*/ 	.word	0x0000000c
        /*0480*/ 	.word	0x00030c40
        /*0484*/ 	.short	0x010a
        /*0486*/ 	.byte	0x3f
	.zero		1


	//   ....[23]....
        /*0488*/ 	.word	0x000092e0
        /*048c*/ 	.word	0x0000000c
        /*0490*/ 	.word	0x00030c28
        /*0494*/ 	.short	0x010a
        /*0496*/ 	.byte	0x3f
	.zero		1


	//   ....[24]....
        /*0498*/ 	.word	0x000094f0
        /*049c*/ 	.word	0x0000000d
        /*04a0*/ 	.word	0x00030c40
        /*04a4*/ 	.short	0x010a
        /*04a6*/ 	.byte	0x3f
	.zero		1


	//   ....[25]....
        /*04a8*/ 	.word	0x000098e0
        /*04ac*/ 	.word	0x00000007
        /*04b0*/ 	.word	0x00000000
        /*04b4*/ 	.short	0x010a
        /*04b6*/ 	.byte	0x3f
	.zero		1


	//   ....[26]....
        /*04b8*/ 	.word	0x00009930
        /*04bc*/ 	.word	0x0000000b
        /*04c0*/ 	.word	0x00000000
        /*04c4*/ 	.short	0x010a
        /*04c6*/ 	.byte	0x3f
	.zero		1


	//   ....[27]....
        /*04c8*/ 	.word	0x00009990
        /*04cc*/ 	.word	0x00000009
        /*04d0*/ 	.word	0x00000000
        /*04d4*/ 	.short	0x010a
        /*04d6*/ 	.byte	0x3f
	.zero		1


	//   ....[28]....
        /*04d8*/ 	.word	0x000099c0
        /*04dc*/ 	.word	0x00000003
        /*04e0*/ 	.word	0x00000000
        /*04e4*/ 	.short	0x010a
        /*04e6*/ 	.byte	0x3f
	.zero		1


	//   ....[29]....
        /*04e8*/ 	.word	0x00009a90
        /*04ec*/ 	.word	0x000000e2
        /*04f0*/ 	.word	0x00030c00
        /*04f4*/ 	.short	0x010a
        /*04f6*/ 	.byte	0x3f
	.zero		1


	//   ....[30]....
        /*04f8*/ 	.word	0x00009ae0
        /*04fc*/ 	.word	0x00000009
        /*0500*/ 	.word	0x00030c10
        /*0504*/ 	.short	0x010a
        /*0506*/ 	.byte	0x3f
	.zero		1


	//   ....[31]....
        /*0508*/ 	.word	0x00009b30
        /*050c*/ 	.word	0x00000009
        /*0510*/ 	.word	0x00030c30
        /*0514*/ 	.short	0x010a
        /*0516*/ 	.byte	0x3f
	.zero		1


	//   ....[32]....
        /*0518*/ 	.word	0x00009b80
        /*051c*/ 	.word	0x0000000c
        /*0520*/ 	.word	0x00030c20
        /*0524*/ 	.short	0x010a
        /*0526*/ 	.byte	0x3f
	.zero		1


	//   ....[33]....
        /*0528*/ 	.word	0x00009bd0
        /*052c*/ 	.word	0x0000000c
        /*0530*/ 	.word	0x00030c40
        /*0534*/ 	.short	0x010a
        /*0536*/ 	.byte	0x3f
	.zero		1


	//   ....[34]....
        /*0538*/ 	.word	0x00009c20
        /*053c*/ 	.word	0x0000000c
        /*0540*/ 	.word	0x00030c28
        /*0544*/ 	.short	0x010a
        /*0546*/ 	.byte	0x3f
	.zero		1


	//   ....[35]....
        /*0548*/ 	.word	0x00009c70
        /*054c*/ 	.word	0x0000000c
        /*0550*/ 	.word	0x00030c48
        /*0554*/ 	.short	0x010a
        /*0556*/ 	.byte	0x3f
	.zero		1


	//   ....[36]....
        /*0558*/ 	.word	0x00009cd0
        /*055c*/ 	.word	0x0000000c
        /*0560*/ 	.word	0x00030c20
        /*0564*/ 	.short	0x010a
        /*0566*/ 	.byte	0x3f
	.zero		1


	//   ....[37]....
        /*0568*/ 	.word	0x00009d20
        /*056c*/ 	.word	0x0000000c
        /*0570*/ 	.word	0x00030c40
        /*0574*/ 	.short	0x010a
        /*0576*/ 	.byte	0x3f
	.zero		1


	//   ....[38]....
        /*0578*/ 	.word	0x00009d70
        /*057c*/ 	.word	0x0000000c
        /*0580*/ 	.word	0x00030c28
        /*0584*/ 	.short	0x010a
        /*0586*/ 	.byte	0x3f
	.zero		1


	//   ....[39]....
        /*0588*/ 	.word	0x00009dc0
        /*058c*/ 	.word	0x0000000d
        /*0590*/ 	.word	0x00030c40
        /*0594*/ 	.short	0x010a
        /*0596*/ 	.byte	0x3f
	.zero		1


	//   ....[40]....
        /*0598*/ 	.word	0x00009e90
        /*059c*/ 	.word	0x00000007
        /*05a0*/ 	.word	0x00000000
        /*05a4*/ 	.short	0x010a
        /*05a6*/ 	.byte	0x3f
	.zero		1


	//   ....[41]....
        /*05a8*/ 	.word	0x00009ee0
        /*05ac*/ 	.word	0x0000000b
        /*05b0*/ 	.word	0x00000000
        /*05b4*/ 	.short	0x010a
        /*05b6*/ 	.byte	0x3f
	.zero		1


	//   ....[42]....
        /*05b8*/ 	.word	0x00009f30
        /*05bc*/ 	.word	0x00000009
        /*05c0*/ 	.word	0x00000000
        /*05c4*/ 	.short	0x010a
        /*05c6*/ 	.byte	0x3f
	.zero		1


	//----- nvinfo : EIATTR_NUM_MBARRIERS
	.align		4
.L_1202:
        /*05c8*/ 	.byte	0x03, 0x38
        /*05ca*/ 	.short	0x0009


	//----- nvinfo : EIATTR_EXIT_INSTR_OFFSETS
	.align		4
        /*05cc*/ 	.byte	0x04, 0x1c
        /*05ce*/ 	.short	(.L_1204 - .L_1203)


	//   ....[0]....
.L_1203:
        /*05d0*/ 	.word	0x00009a10


	//----- nvinfo : EIATTR_MAX_THREADS
	.align		4
.L_1204:
        /*05d4*/ 	.byte	0x04, 0x05
        /*05d6*/ 	.short	(.L_1206 - .L_1205)
.L_1205:
        /*05d8*/ 	.word	0x00000180
        /*05dc*/ 	.word	0x00000001
        /*05e0*/ 	.word	0x00000001


	//----- nvinfo : EIATTR_CRS_STACK_SIZE
	.align		4
.L_1206:
        /*05e4*/ 	.byte	0x04, 0x1e
        /*05e6*/ 	.short	(.L_1208 - .L_1207)
.L_1207:
        /*05e8*/ 	.word	0x00000000


	//----- nvinfo : EIATTR_CBANK_PARAM_SIZE
	.align		4
.L_1208:
        /*05ec*/ 	.byte	0x03, 0x19
        /*05ee*/ 	.short	0x06f0


	//----- nvinfo : EIATTR_PARAM_CBANK
	.align		4
        /*05f0*/ 	.byte	0x04, 0x0a
        /*05f2*/ 	.short	(.L_1210 - .L_1209)
	.align		4
.L_1209:
        /*05f4*/ 	.word	index@(.nv.constant0._ZN7cutlass13device_kernelIN5flash11enable_sm90INS1_16FlashAttnBwdSm90INS1_25CollectiveMainloopBwdSm90ILi2ELi2ELi2EN4cute5tupleIJNS5_1CILi1EEES8_S8_EEENS6_IJNS7_ILi128EEESA_NS7_ILi64EEEEEENS_10bfloat16_tEfNS_4arch4Sm90ELb0ELb0ELb0ELb1ELb0ELb1ELb0ELb0ELi2ELi1ELi2ELi2ELb0EEENS1_21CollectiveEpilogueBwdISC_SD_SF_Li256ELb1ELb0ELi1EEENS1_19SingleTileSchedulerILb1ELb0ELb0ELi128EEEEEEEEEvNT_6ParamsE)
        /*05f8*/ 	.short	0x0210
        /*05fa*/ 	.short	0x06f0


	//----- nvinfo : EIATTR_SW_WAR
	.align		4
.L_1210:
        /*05fc*/ 	.byte	0x04, 0x36
        /*05fe*/ 	.short	(.L_1212 - .L_1211)
.L_1211:
        /*0600*/ 	.word	0x00000008
.L_1212:


//--------------------- .nv.info._ZN7cutlass13device_kernelIN5flash11enable_sm90INS1_16FlashAttnBwdSm90INS1_25CollectiveMainloopBwdSm90ILi2ELi2ELi2EN4cute5tupleIJNS5_1CILi1EEES8_S8_EEENS6_IJNS7_ILi128EEESA_NS7_ILi64EEEEEENS_10bfloat16_tEfNS_4arch4Sm90ELb0ELb0ELb0ELb1ELb1ELb1ELb0ELb0ELi2ELi1ELi2ELi2ELb0EEENS1_21CollectiveEpilogueBwdISC_SD_SF_Li256ELb1ELb0ELi1EEENS1_19SingleTileSchedulerILb1ELb0ELb0ELi128EEEEEEEEEvNT_6ParamsE --------------------------
	.section	.nv.info._ZN7cutlass13device_kernelIN5flash11enable_sm90INS1_16FlashAttnBwdSm90INS1_25CollectiveMainloopBwdSm90ILi2ELi2ELi2EN4cute5tupleIJNS5_1CILi1EEES8_S8_EEENS6_IJNS7_ILi128EEESA_NS7_ILi64EEEEEENS_10bfloat16_tEfNS_4arch4Sm90ELb0ELb0ELb0ELb1ELb1ELb1ELb0ELb0ELi2ELi1ELi2ELi2ELb0EEENS1_21CollectiveEpilogueBwdISC_SD_SF_Li256ELb1ELb0ELi1EEENS1_19SingleTileSchedulerILb1ELb0ELb0ELi128EEEEEEEEEvNT_6ParamsE,"",@"SHT_CUDA_INFO"
	.sectionflags	@""
	.align	4


	//----- nvinfo : EIATTR_CUDA_API_VERSION
	.align		4
        /*0000*/ 	.byte	0x04, 0x37
        /*0002*/ 	.short	(.L_1214 - .L_1213)
.L_1213:
        /*0004*/ 	.word	0x00000082


	//----- nvinfo : EIATTR_KPARAM_INFO
	.align		4
.L_1214:
        /*0008*/ 	.byte	0x04, 0x17
        /*000a*/ 	.short	(.L_1216 - .L_1215)
.L_1215:
        /*000c*/ 	.word	0x00000000
        /*0010*/ 	.short	0x0000
        /*0012*/ 	.short	0x0070
        /*0014*/ 	.byte	0x00, 0xf0, 0x01, 0x1a


	//----- nvinfo : EIATTR_SPARSE_MMA_MASK
	.align		4
.L_1216:
        /*0018*/ 	.byte	0x03, 0x50
        /*001a*/ 	.short	0x0000


	//----- nvinfo : EIATTR_MAXREG_COUNT
	.align		4
        /*001c*/ 	.byte	0x03, 0x1b
        /*001e*/ 	.short	0x00a8


	//----- nvinfo : EIATTR_NUM_BARRIERS
	.align		4
        /*0020*/ 	.byte	0x02, 0x4c
        /*0022*/ 	.byte	0x10
	.zero		1


	//----- nvinfo : EIATTR_EXTERNS
	.align		4
        /*0024*/ 	.byte	0x04, 0x0f
        /*0026*/ 	.short	(.L_1218 - .L_1217)


	//   ....[0]....
	.align		4
.L_1217:
        /*0028*/ 	.word	index@(__assertfail)


	//----- nvinfo : EIATTR_ANNOTATIONS
	.align		4
.L_1218:
        /*002c*/ 	.byte	0x04, 0x55
        /*002e*/ 	.short	(.L_1220 - .L_1219)


	//   ....[0]....
.L_1219:
        /* <DEDUP_REMOVED lines=8> */


	//----- nvinfo : EIATTR_MERCURY_ISA_VERSION
	.align		4
.L_1220:
        /*00a0*/ 	.byte	0x03, 0x5f
        /*00a2*/ 	.short	0x0101


	//----- nvinfo : EIATTR_INT_WARP_WIDE_INSTR_OFFSETS
	.align		4
        /*00a4*/ 	.byte	0x04, 0x31
        /*00a6*/ 	.short	(.L_1222 - .L_1221)


	//   ....[0]....
.L_1221:
        /*00a8*/ 	.word	0x00000180


	//   ....[1]....
        /*00ac*/ 	.word	0x00000240


	//   ....[2]....
        /*00b0*/ 	.word	0x00007930


	//   ....[3]....
        /*00b4*/ 	.word	0x00007da0


	//   ....[4]....
        /*00b8*/ 	.word	0x00008370


	//   ....[5]....
        /*00bc*/ 	.word	0x000086f0


	//----- nvinfo : EIATTR_COOP_GROUP_MASK_REGIDS
	.align		4
.L_1222:
        /*00c0*/ 	.byte	0x04, 0x29
        /*00c2*/ 	.short	(.L_1224 - .L_1223)


	//   ....[0]....
.L_1223:
        /*00c4*/ 	.word	0xffffffff


	//   ....[1]....
        /*00c8*/ 	.word	0xffffffff


	//   ....[2]....
        /*00cc*/ 	.word	0xffffffff


	//   ....[3]....
        /*00d0*/ 	.word	0xffffffff


	//   ....[4]....
        /*00d4*/ 	.word	0xffffffff


	//   ....[5]....
        /*00d8*/ 	.word	0xffffffff


	//   ....[6]....
        /*00dc*/ 	.word	0xffffffff


	//   ....[7]....
        /*00e0*/ 	.word	0xffffffff


	//   ....[8]....
        /*00e4*/ 	.word	0xffffffff


	//   ....[9]....
        /*00e8*/ 	.word	0xffffffff


	//   ....[10]....
        /*00ec*/ 	.word	0xffffffff


	//   ....[11]....
        /*00f0*/ 	.word	0xffffffff


	//   ....[12]....
        /*00f4*/ 	.word	0xffffffff


	//   ....[13]....
        /*00f8*/ 	.word	0xffffffff


	//   ....[14]....
        /*00fc*/ 	.word	0xffffffff


	//   ....[15]....
        /*0100*/ 	.word	0xffffffff


	//   ....[16]....
        /*0104*/ 	.word	0xffffffff


	//   ....[17]....
        /*0108*/ 	.word	0xffffffff


	//   ....[18]....
        /*010c*/ 	.word	0xffffffff


	//   ....[19]....
        /*0110*/ 	.word	0xffffffff


	//   ....[20]....
        /*0114*/ 	.word	0xffffffff


	//   ....[21]....
        /*0118*/ 	.word	0xffffffff


	//   ....[22]....
        /*011c*/ 	.word	0xffffffff


	//   ....[23]....
        /*0120*/ 	.word	0xffffffff


	//   ....[24]....
        /*0124*/ 	.word	0xffffffff


	//   ....[25]....
        /*0128*/ 	.word	0xffffffff


	//   ....[26]....
        /*012c*/ 	.word	0xffffffff


	//   ....[27]....
        /*0130*/ 	.word	0xffffffff


	//   ....[28]....
        /*0134*/ 	.word	0xffffffff


	//   ....[29]....
        /*0138*/ 	.word	0xffffffff


	//   ....[30]....
        /*013c*/ 	.word	0xffffffff


	//   ....[31]....
        /*0140*/ 	.word	0xffffffff


	//   ....[32]....
        /*0144*/ 	.word	0xffffffff


	//   ....[33]....
        /*0148*/ 	.word	0xffffffff


	//   ....[34]....
        /*014c*/ 	.word	0xffffffff


	//   ....[35]....
        /*0150*/ 	.word	0xffffffff


	//   ....[36]....
        /*0154*/ 	.word	0xffffffff


	//   ....[37]....
        /*0158*/ 	.word	0xffffffff


	//   ....[38]....
        /*015c*/ 	.word	0xffffffff


	//   ....[39]....
        /*0160*/ 	.word	0xffffffff


	//   ....[40]....
        /*0164*/ 	.word	0xffffffff


	//   ....[41]....
        /*0168*/ 	.word	0xffffffff


	//   ....[42]....
        /*016c*/ 	.word	0xffffffff


	//   ....[43]....
        /*0170*/ 	.word	0xffffffff


	//   ....[44]....
        /*0174*/ 	.word	0xffffffff


	//   ....[45]....
        /*0178*/ 	.word	0xffffffff


	//   ....[46]....
        /*017c*/ 	.word	0xffffffff


	//   ....[47]....
        /*0180*/ 	.word	0xffffffff


	//   ....[48]....
        /*0184*/ 	.word	0xffffffff


	//   ....[49]....
        /*0188*/ 	.word	0xffffffff


	//   ....[50]....
        /*018c*/ 	.word	0xffffffff


	//   ....[51]....
        /*0190*/ 	.word	0xffffffff


	//   ....[52]....
        /*0194*/ 	.word	0xffffffff


	//   ....[53]....
        /*0198*/ 	.word	0xffffffff


	//   ....[54]....
        /*019c*/ 	.word	0xffffffff


	//   ....[55]....
        /*01a0*/ 	.word	0xffffffff


	//   ....[56]....
        /*01a4*/ 	.word	0xffffffff


	//   ....[57]....
        /*01a8*/ 	.word	0xffffffff


	//   ....[58]....
        /*01ac*/ 	.word	0xffffffff


	//   ....[59]....
        /*01b0*/ 	.word	0xffffffff


	//   ....[60]....
        /*01b4*/ 	.word	0xffffffff


	//   ....[61]....
        /*01b8*/ 	.word	0xffffffff


	//   ....[62]....
        /*01bc*/ 	.word	0xffffffff


	//   ....[63]....
        /*01c0*/ 	.word	0xffffffff


	//   ....[64]....
        /*01c4*/ 	.word	0xffffffff


	//   ....[65]....
        /*01c8*/ 	.word	0xffffffff


	//   ....[66]....
        /*01cc*/ 	.word	0xffffffff


	//   ....[67]....
        /*01d0*/ 	.word	0xffffffff


	//   ....[68]....
        /*01d4*/ 	.word	0xffffffff


	//   ....[69]....
        /*01d8*/ 	.word	0xffffffff


	//   ....[70]....
        /*01dc*/ 	.word	0xffffffff


	//   ....[71]....
        /*01e0*/ 	.word	0xffffffff


	//   ....[72]....
        /*01e4*/ 	.word	0xffffffff


	//   ....[73]....
        /*01e8*/ 	.word	0xffffffff


	//   ....[74]....
        /*01ec*/ 	.word	0xffffffff


	//   ....[75]....
        /*01f0*/ 	.word	0xffffffff


	//   ....[76]....
        /*01f4*/ 	.word	0xffffffff


	//   ....[77]....
        /*01f8*/ 	.word	0x0500000f


	//   ....[78]....
        /*01fc*/ 	.word	0x0500000f


	//   ....[79]....
        /*0200*/ 	.word	0x0500000f


	//   ....[80]....
        /*0204*/ 	.word	0x0500000f


	//----- nvinfo : EIATTR_COOP_GROUP_INSTR_OFFSETS
	.align		4
.L_1224:
        /*0208*/ 	.byte	0x04, 0x28
        /*020a*/ 	.short	(.L_1226 - .L_1225)


	//   ....[0]....
.L_1225:
        /*020c*/ 	.word	0x00000060


	//   ....[1]....
        /*0210*/ 	.word	0x00000190


	//   ....[2]....
        /*0214*/ 	.word	0x00000220


	//   ....[3]....
        /*0218*/ 	.word	0x000003a0


	//   ....[4]....
        /*021c*/ 	.word	0x00000610


	//   ....[5]....
        /*0220*/ 	.word	0x00001160


	//   ....[6]....
        /*0224*/ 	.word	0x00002020


	//   ....[7]....
        /*0228*/ 	.word	0x00002060


	//   ....[8]....
        /*022c*/ 	.word	0x000020a0


	//   ....[9]....
        /*0230*/ 	.word	0x00002100


	//   ....[10]....
        /*0234*/ 	.word	0x000021d0


	//   ....[11]....
        /*0238*/ 	.word	0x00002220


	//   ....[12]....
        /*023c*/ 	.word	0x00002260


	//   ....[13]....
        /*0240*/ 	.word	0x000022a0


	//   ....[14]....
        /*0244*/ 	.word	0x000022e0


	//   ....[15]....
        /*0248*/ 	.word	0x00002320


	//   ....[16]....
        /*024c*/ 	.word	0x00002360


	//   ....[17]....
        /*0250*/ 	.word	0x000023c0


	//   ....[18]....
        /*0254*/ 	.word	0x00002430


	//   ....[19]....
        /*0258*/ 	.word	0x00002470


	//   ....[20]....
        /*025c*/ 	.word	0x000024a0


	//   ....[21]....
        /*0260*/ 	.word	0x000024e0


	//   ....[22]....
        /*0264*/ 	.word	0x00002510


	//   ....[23]....
        /*0268*/ 	.word	0x00002580


	//   ....[24]....
        /*026c*/ 	.word	0x000025c0


	//   ....[25]....
        /*0270*/ 	.word	0x00002630


	//   ....[26]....
        /*0274*/ 	.word	0x00002680


	//   ....[27]....
        /*0278*/ 	.word	0x000026c0


	//   ....[28]....
        /*027c*/ 	.word	0x00002710


	//   ....[29]....
        /*0280*/ 	.word	0x00002750


	//   ....[30]....
        /*0284*/ 	.word	0x000027d0


	//   ....[31]....
        /*0288*/ 	.word	0x00002810


	//   ....[32]....
        /*028c*/ 	.word	0x00002850


	//   ....[33]....
        /*0290*/ 	.word	0x00002a80


	//   ....[34]....
        /*0294*/ 	.word	0x00002ad0


	//   ....[35]....
        /*0298*/ 	.word	0x00002b10


	//   ....[36]....
        /*029c*/ 	.word	0x00002bc0


	//   ....[37]....
        /*02a0*/ 	.word	0x00002bf0


	//   ....[38]....
        /*02a4*/ 	.word	0x00003050


	//   ....[39]....
        /*02a8*/ 	.word	0x00003060


	//   ....[40]....
        /*02ac*/ 	.word	0x00003070


	//   ....[41]....
        /*02b0*/ 	.word	0x00003080


	//   ....[42]....
        /*02b4*/ 	.word	0x00003090


	//   ....[43]....
        /*02b8*/ 	.word	0x000030a0


	//   ....[44]....
        /*02bc*/ 	.word	0x000030d0


	//   ....[45]....
        /*02c0*/ 	.word	0x00003100


	//   ....[46]....
        /*02c4*/ 	.word	0x00003140


	//   ....[47]....
        /*02c8*/ 	.word	0x00003180


	//   ....[48]....
        /*02cc*/ 	.word	0x000031c0


	//   ....[49]....
        /*02d0*/ 	.word	0x00003200


	//   ....[50]....
        /*02d4*/ 	.word	0x00003240


	//   ....[51]....
        /*02d8*/ 	.word	0x00003280


	//   ....[52]....
        /*02dc*/ 	.word	0x000032c0


	//   ....[53]....
        /*02e0*/ 	.word	0x00003320


	//   ....[54]....
        /*02e4*/ 	.word	0x00003360


	//   ....[55]....
        /*02e8*/ 	.word	0x000033a0


	//   ....[56]....
        /*02ec*/ 	.word	0x000033e0


	//   ....[57]....
        /*02f0*/ 	.word	0x00003420


	//   ....[58]....
        /*02f4*/ 	.word	0x00003460


	//   ....[59]....
        /*02f8*/ 	.word	0x000034a0


	//   ....[60]....
        /*02fc*/ 	.word	0x000034e0


	//   ....[61]....
        /*0300*/ 	.word	0x00003520


	//   ....[62]....
        /*0304*/ 	.word	0x00003560


	//   ....[63]....
        /*0308*/ 	.word	0x000035a0


	//   ....[64]....
        /*030c*/ 	.word	0x000035e0


	//   ....[65]....
        /*0310*/ 	.word	0x00003620


	//   ....[66]....
        /*0314*/ 	.word	0x00003660


	//   ....[67]....
        /*0318*/ 	.word	0x000036a0


	//   ....[68]....
        /*031c*/ 	.word	0x000036e0


	//   ....[69]....
        /*0320*/ 	.word	0x00003720


	//   ....[70]....
        /*0324*/ 	.word	0x00006c50


	//   ....[71]....
        /*0328*/ 	.word	0x000075d0


	//   ....[72]....
        /*032c*/ 	.word	0x00007860


	//   ....[73]....
        /*0330*/ 	.word	0x00007aa0


	//   ....[74]....
        /*0334*/ 	.word	0x00007cd0


	//   ....[75]....
        /*0338*/ 	.word	0x00007f80


	//   ....[76]....
        /*033c*/ 	.word	0x000082b0


	//   ....[77]....
        /*0340*/ 	.word	0x0000a260


	//   ....[78]....
        /*0344*/ 	.word	0x0000a3b0


	//   ....[79]....
        /*0348*/ 	.word	0x0000a420


	//   ....[80]....
        /*034c*/ 	.word	0x0000a490


	//----- nvinfo : EIATTR_REG_RECONFIG
	.align		4
.L_1226:
        /*0350*/ 	.byte	0x01, 0x54
	.zero		2


	//----- nvinfo : EIATTR_SYSCALL_OFFSETS
	.align		4
        /*0354*/ 	.byte	0x04, 0x46
        /*0356*/ 	.short	(.L_1228 - .L_1227)


	//   ....[0]....
.L_1227:
        /*0358*/ 	.word	0x00000dc0


	//   ....[1]....
        /*035c*/ 	.word	0x00000eb0


	//   ....[2]....
        /*0360*/ 	.word	0x00001010


	//   ....[3]....
        /*0364*/ 	.word	0x00001100


	//----- nvinfo : EIATTR_MBARRIER_INSTR_OFFSETS
	.align		4
.L_1228:
        /*0368*/ 	.byte	0x04, 0x39
        /*036a*/ 	.short	(.L_1230 - .L_1229)


	//   ....[0]....
.L_1229:
        /*036c*/ 	.word	0x00000260
        /*0370*/ 	.word	0x000000ff
        /*0374*/ 	.word	0x00030c00
        /*0378*/ 	.short	0x0100
        /*037a*/ 	.byte	0x06
	.zero		1


	//   ....[1]....
        /*037c*/ 	.word	0x00000350
        /*0380*/ 	.word	0x000000ff
        /*0384*/ 	.word	0x00030c10
        /*0388*/ 	.short	0x0100
        /*038a*/ 	.byte	0x08
	.zero		1


	//   ....[2]....
        /*038c*/ 	.word	0x00000360
        /*0390*/ 	.word	0x000000ff
        /*0394*/ 	.word	0x00030c20
        /*0398*/ 	.short	0x0100
        /*039a*/ 	.byte	0x08
	.zero		1


	//   ....[3]....
        /*039c*/ 	.word	0x00000370
        /*03a0*/ 	.word	0x000000ff
        /*03a4*/ 	.word	0x00030c18
        /*03a8*/ 	.short	0x0100
        /*03aa*/ 	.byte	0x08
	.zero		1


	//   ....[4]....
        /*03ac*/ 	.word	0x00000380
        /*03b0*/ 	.word	0x000000ff
        /*03b4*/ 	.word	0x00030c28
        /*03b8*/ 	.short	0x0100
        /*03ba*/ 	.byte	0x08
	.zero		1


	//   ....[5]....
        /*03bc*/ 	.word	0x000004b0
        /*03c0*/ 	.word	0x000000ff
        /*03c4*/ 	.word	0x00030c30
        /*03c8*/ 	.short	0x0100
        /*03ca*/ 	.byte	0x08
	.zero		1


	//   ....[6]....
        /*03cc*/ 	.word	0x000004c0
        /*03d0*/ 	.word	0x000000ff
        /*03d4*/ 	.word	0x00030c40
        /*03d8*/ 	.short	0x0100
        /*03da*/ 	.byte	0x08
	.zero		1


	//   ....[7]....
        /*03dc*/ 	.word	0x000004d0
        /*03e0*/ 	.word	0x000000ff
        /*03e4*/ 	.word	0x00030c38
        /*03e8*/ 	.short	0x0100
        /*03ea*/ 	.byte	0x08
	.zero		1


	//   ....[8]....
        /*03ec*/ 	.word	0x000004e0
        /*03f0*/ 	.word	0x000000ff
        /*03f4*/ 	.word	0x00030c48
        /*03f8*/ 	.short	0x0100
        /*03fa*/ 	.byte	0x08
	.zero		1


	//   ....[9]....
        /*03fc*/ 	.word	0x000011b0
        /*0400*/ 	.word	0x000000e2
        /*0404*/ 	.word	0x00030c00
        /*0408*/ 	.short	0x010a
        /*040a*/ 	.byte	0x3f
	.zero		1


	//   ....[10]....
        /*040c*/ 	.word	0x00001330
        /*0410*/ 	.word	0x000000e2
        /*0414*/ 	.word	0x00030c00
        /*0418*/ 	.short	0x010a
        /*041a*/ 	.byte	0x3f
	.zero		1


	//   ....[11]....
        /*041c*/ 	.word	0x00001a60
        /*0420*/ 	.word	0x00000009
        /*0424*/ 	.word	0x00030c10
        /*0428*/ 	.short	0x010a
        /*042a*/ 	.byte	0x3f
	.zero		1


	//   ....[12]....
        /*042c*/ 	.word	0x00001ad0
        /*0430*/ 	.word	0x00000009
        /*0434*/ 	.word	0x00030c10
        /*0438*/ 	.short	0x010a
        /*043a*/ 	.byte	0x3f
	.zero		1


	//   ....[13]....
        /*043c*/ 	.word	0x00001ee0
        /*0440*/ 	.word	0x00000009
        /*0444*/ 	.word	0x00030c30
        /*0448*/ 	.short	0x010a
        /*044a*/ 	.byte	0x3f
	.zero		1


	//   ....[14]....
        /*044c*/ 	.word	0x00001f60
        /*0450*/ 	.word	0x00000009
        /*0454*/ 	.word	0x00030c30
        /*0458*/ 	.short	0x010a
        /*045a*/ 	.byte	0x3f
	.zero		1


	//   ....[15]....
        /*045c*/ 	.word	0x00004690
        /*0460*/ 	.word	0x0000000a
        /*0464*/ 	.word	0x00000000
        /*0468*/ 	.short	0x0101
        /*046a*/ 	.byte	0x3f
	.zero		1


	//   ....[16]....
        /*046c*/ 	.word	0x00004ad0
        /*0470*/ 	.word	0x00000009
        /*0474*/ 	.word	0x00000000
        /*0478*/ 	.short	0x0101
        /*047a*/ 	.byte	0x3f
	.zero		1


	//   ....[17]....
        /*047c*/ 	.word	0x00008bf0
        /*0480*/ 	.word	0x0000000c
        /*0484*/ 	.word	0x00030c20
        /*0488*/ 	.short	0x010a
        /*048a*/ 	.byte	0x3f
	.zero		1


	//   ....[18]....
        /*048c*/ 	.word	0x000090a0
        /*0490*/ 	.word	0x0000000c
        /*0494*/ 	.word	0x00030c40
        /*0498*/ 	.short	0x010a
        /*049a*/ 	.byte	0x3f
	.zero		1


	//   ....[19]....
        /*049c*/ 	.word	0x000092e0
        /*04a0*/ 	.word	0x0000000c
        /*04a4*/ 	.word	0x00030c28
        /*04a8*/ 	.short	0x010a
        /*04aa*/ 	.byte	0x3f
	.zero		1


	//   ....[20]....
        /*04ac*/ 	.word	0x000094a0
        /*04b0*/ 	.word	0x0000000c
        /*04b4*/ 	.word	0x00030c48
        /*04b8*/ 	.short	0x010a
        /*04ba*/ 	.byte	0x3f
	.zero		1


	//   ....[21]....
        /*04bc*/ 	.word	0x000096b0
        /*04c0*/ 	.word	0x0000000c
        /*04c4*/ 	.word	0x00030c20
        /*04c8*/ 	.short	0x010a
        /*04ca*/ 	.byte	0x3f
	.zero		1


	//   ....[22]....
        /*04cc*/ 	.word	0x000098d0
        /*04d0*/ 	.word	0x0000000c
        /*04d4*/ 	.word	0x00030c40
        /*04d8*/ 	.short	0x010a
        /*04da*/ 	.byte	0x3f
	.zero		1


	//   ....[23]....
        /*04dc*/ 	.word	0x00009ae0
        /*04e0*/ 	.word	0x0000000c
        /*04e4*/ 	.word	0x00030c28
        /*04e8*/ 	.short	0x010a
        /*04ea*/ 	.byte	0x3f
	.zero		1


	//   ....[24]....
        /*04ec*/ 	.word	0x00009cf0
        /*04f0*/ 	.word	0x0000000d
        /*04f4*/ 	.word	0x00030c40
        /*04f8*/ 	.short	0x010a
        /*04fa*/ 	.byte	0x3f
	.zero		1


	//   ....[25]....
        /*04fc*/ 	.word	0x0000a0e0
        /*0500*/ 	.word	0x00000007
        /*0504*/ 	.word	0x00000000
        /*0508*/ 	.short	0x010a
        /*050a*/ 	.byte	0x3f
	.zero		1


	//   ....[26]....
        /*050c*/ 	.word	0x0000a130
        /*0510*/ 	.word	0x0000000b
        /*0514*/ 	.word	0x00000000
        /*0518*/ 	.short	0x010a
        /*051a*/ 	.byte	0x3f
	.zero		1


	//   ....[27]....
        /*051c*/ 	.word	0x0000a190
        /*0520*/ 	.word	0x00000009
        /*0524*/ 	.word	0x00000000
        /*0528*/ 	.short	0x010a
        /*052a*/ 	.byte	0x3f
	.zero		1


	//   ....[28]....
        /*052c*/ 	.word	0x0000a1c0
        /*0530*/ 	.word	0x00000003
        /*0534*/ 	.word	0x00000000
        /*0538*/ 	.short	0x010a
        /*053a*/ 	.byte	0x3f
	.zero		1


	//   ....[29]....
        /*053c*/ 	.word	0x0000a290
        /*0540*/ 	.word	0x000000e2
        /*0544*/ 	.word	0x00030c00
        /*0548*/ 	.short	0x010a
        /*054a*/ 	.byte	0x3f
	.zero		1


	//   ....[30]....
        /*054c*/ 	.word	0x0000a2e0
        /*0550*/ 	.word	0x00000009
        /*0554*/ 	.word	0x00030c10
        /*0558*/ 	.short	0x010a
        /*055a*/ 	.byte	0x3f
	.zero		1


	//   ....[31]....
        /*055c*/ 	.word	0x0000a330
        /*0560*/ 	.word	0x00000009
        /*0564*/ 	.word	0x00030c30
        /*0568*/ 	.short	0x010a
        /*056a*/ 	.byte	0x3f
	.zero		1


	//   ....[32]....
        /*056c*/ 	.word	0x0000a4d0
        /*0570*/ 	.word	0x0000000c
        /*0574*/ 	.word	0x00030c20
        /*0578*/ 	.short	0x010a
        /*057a*/ 	.byte	0x3f
	.zero		1


	//   ....[33]....
        /*057c*/ 	.word	0x0000a520
        /*0580*/ 	.word	0x0000000c
        /*0584*/ 	.word	0x00030c40
        /*0588*/ 	.short	0x010a
        /*058a*/ 	.byte	0x3f
	.zero		1


	//   ....[34]....
        /*058c*/ 	.word	0x0000a570
        /*0590*/ 	.word	0x0000000c
        /*0594*/ 	.word	0x00030c28
        /*0598*/ 	.short	0x010a
        /*059a*/ 	.byte	0x3f
	.zero		1


	//   ....[35]....
        /*059c*/ 	.word	0x0000a5c0
        /*05a0*/ 	.word	0x0000000c
        /*05a4*/ 	.word	0x00030c48
        /*05a8*/ 	.short	0x010a
        /*05aa*/ 	.byte	0x3f
	.zero		1


	//   ....[36]....
        /*05ac*/ 	.word	0x0000a620
        /*05b0*/ 	.word	0x0000000c
        /*05b4*/ 	.word	0x00030c20
        /*05b8*/ 	.short	0x010a
        /*05ba*/ 	.byte	0x3f
	.zero		1


	//   ....[37]....
        /*05bc*/ 	.word	0x0000a670
        /*05c0*/ 	.word	0x0000000c
        /*05c4*/ 	.word	0x00030c40
        /*05c8*/ 	.short	0x010a
        /*05ca*/ 	.byte	0x3f
	.zero		1


	//   ....[38]....
        /*05cc*/ 	.word	0x0000a6c0
        /*05d0*/ 	.word	0x0000000c
        /*05d4*/ 	.word	0x00030c28
        /*05d8*/ 	.short	0x010a
        /*05da*/ 	.byte	0x3f
	.zero		1


	//   ....[39]....
        /*05dc*/ 	.word	0x0000a710
        /*05e0*/ 	.word	0x0000000d
        /*05e4*/ 	.word	0x00030c40
        /*05e8*/ 	.short	0x010a
        /*05ea*/ 	.byte	0x3f
	.zero		1


	//   ....[40]....
        /*05ec*/ 	.word	0x0000a7e0
        /*05f0*/ 	.word	0x00000007
        /*05f4*/ 	.word	0x00000000
        /*05f8*/ 	.short	0x010a
        /*05fa*/ 	.byte	0x3f
	.zero		1


	//   ....[41]....
        /*05fc*/ 	.word	0x0000a830
        /*0600*/ 	.word	0x0000000b
        /*0604*/ 	.word	0x00000000
        /*0608*/ 	.short	0x010a
        /*060a*/ 	.byte	0x3f
	.zero		1


	//   ....[42]....
        /*060c*/ 	.word	0x0000a880
        /*0610*/ 	.word	0x00000009
        /*0614*/ 	.word	0x00000000
        /*0618*/ 	.short	0x010a
        /*061a*/ 	.byte	0x3f
	.zero		1


	//----- nvinfo : EIATTR_NUM_MBARRIERS
	.align		4
.L_1230:
        /*061c*/ 	.byte	0x03, 0x38
        /*061e*/ 	.short	0x0009


	//----- nvinfo : EIATTR_EXIT_INSTR_OFFSETS
	.align		4
        /*0620*/ 	.byte	0x04, 0x1c
        /*0622*/ 	.short	(.L_1232 - .L_1231)


	//   ....[0]....
.L_1231:
        /*0624*/ 	.word	0x0000a210


	//----- nvinfo : EIATTR_MAX_THREADS
	.align		4
.L_1232:
        /*0628*/ 	.byte	0x04, 0x05
        /*062a*/ 	.short	(.L_1234 - .L_1233)
.L_1233:
        /*062c*/ 	.word	0x00000180
        /*0630*/ 	.word	0x00000001
        /*0634*/ 	.word	0x00000001


	//----- nvinfo : EIATTR_CRS_STACK_SIZE
	.align		4
.L_1234:
        /*0638*/ 	.byte	0x04, 0x1e
        /*063a*/ 	.short	(.L_1236 - .L_1235)
.L_1235:
        /*063c*/ 	.word	0x00000000


	//----- nvinfo : EIATTR_CBANK_PARAM_SIZE
	.align		4
.L_1236:
        /*0640*/ 	.byte	0x03, 0x19
        /*0642*/ 	.short	0x06f0


	//----- nvinfo : EIATTR_PARAM_CBANK
	.align		4
        /*0644*/ 	.byte	0x04, 0x0a
        /*0646*/ 	.short	(.L_1238 - .L_1237)
	.align		4
.L_1237:
        /*0648*/ 	.word	index@(.nv.constant0._ZN7cutlass13device_kernelIN5flash11enable_sm90INS1_16FlashAttnBwdSm90INS1_25CollectiveMainloopBwdSm90ILi2ELi2ELi2EN4cute5tupleIJNS5_1CILi1EEES8_S8_EEENS6_IJNS7_ILi128EEESA_NS7_ILi64EEEEEENS_10bfloat16_tEfNS_4arch4Sm90ELb0ELb0ELb0ELb1ELb1ELb1ELb0ELb0ELi2ELi1ELi2ELi2ELb0EEENS1_21CollectiveEpilogueBwdISC_SD_SF_Li256ELb1ELb0ELi1EEENS1_19SingleTileSchedulerILb1ELb0ELb0ELi128EEEEEEEEEvNT_6ParamsE)
        /*064c*/ 	.short	0x0210
        /*064e*/ 	.short	0x06f0


	//----- nvinfo : EIATTR_SW_WAR
	.align		4
.L_1238:
        /*0650*/ 	.byte	0x04, 0x36
        /*0652*/ 	.short	(.L_1240 - .L_1239)
.L_1239:
        /*0654*/ 	.word	0x00000008
.L_1240:


//--------------------- .nv.info._ZN7cutlass13device_kernelIN5flash11enable_sm90INS1_16FlashAttnBwdSm90INS1_25CollectiveMainloopBwdSm90ILi2ELi2ELi2EN4cute5tupleIJNS5_1CILi1EEES8_S8_EEENS6_IJNS7_ILi128EEESA_NS7_ILi64EEEEEENS_10bfloat16_tEfNS_4arch4Sm90ELb0ELb0ELb0ELb1ELb0ELb1ELb0ELb0ELi2ELi1ELi2ELi2ELb0EEENS1_24CollectiveEpilogueBwdGQAISC_fSF_Li256ELb1ELb0EEENS1_19SingleTileSchedulerILb1ELb0ELb0ELi128EEEEEEEEEvNT_6ParamsE --------------------------
	.section	.nv.info._ZN7cutlass13device_kernelIN5flash11enable_sm90INS1_16FlashAttnBwdSm90INS1_25CollectiveMainloopBwdSm90ILi2ELi2ELi2EN4cute5tupleIJNS5_1CILi1EEES8_S8_EEENS6_IJNS7_ILi128EEESA_NS7_ILi64EEEEEENS_10bfloat16_tEfNS_4arch4Sm90ELb0ELb0ELb0ELb1ELb0ELb1ELb0ELb0ELi2ELi1ELi2ELi2ELb0EEENS1_24CollectiveEpilogueBwdGQAISC_fSF_Li256ELb1ELb0EEENS1_19SingleTileSchedulerILb1ELb0ELb0ELi128EEEEEEEEEvNT_6ParamsE,"",@"SHT_CUDA_INFO"
	.sectionflags	@""
	.align	4


	//----- nvinfo : EIATTR_CUDA_API_VERSION
	.align		4
        /*0000*/ 	.byte	0x04, 0x37
        /*0002*/ 	.short	(.L_1242 - .L_1241)
.L_1241:
        /*0004*/ 	.word	0x00000082


	//----- nvinfo : EIATTR_KPARAM_INFO
	.align		4
.L_1242:
        /*0008*/ 	.byte	0x04, 0x17
        /*000a*/ 	.short	(.L_1244 - .L_1243)
.L_1243:
        /*000c*/ 	.word	0x00000000
        /*0010*/ 	.short	0x0000
        /*0012*/ 	.short	0x0070
        /*0014*/ 	.byte	0x00, 0xf0, 0x01, 0x1a


	//----- nvinfo : EIATTR_SPARSE_MMA_MASK
	.align		4
.L_1244:
        /*0018*/ 	.byte	0x03, 0x50
        /*001a*/ 	.short	0x0000


	//----- nvinfo : EIATTR_MAXREG_COUNT
	.align		4
        /*001c*/ 	.byte	0x03, 0x1b
        /*001e*/ 	.short	0x00a8


	//----- nvinfo : EIATTR_NUM_BARRIERS
	.align		4
        /*0020*/ 	.byte	0x02, 0x4c
        /*0022*/ 	.byte	0x10
	.zero		1


	//----- nvinfo : EIATTR_EXTERNS
	.align		4
        /*0024*/ 	.byte	0x04, 0x0f
        /*0026*/ 	.short	(.L_1246 - .L_1245)


	//   ....[0]....
	.align		4
.L_1245:
        /*0028*/ 	.word	index@(__assertfail)


	//----- nvinfo : EIATTR_ANNOTATIONS
	.align		4
.L_1246:
        /*002c*/ 	.byte	0x04, 0x55
        /*002e*/ 	.short	(.L_1248 - .L_1247)


	//   ....[0]....
.L_1247:
        /*0030*/ 	.word	0x00000001
        /*0034*/ 	.byte	0x60, 0x05, 0x00, 0x00, 0x01, 0x00, 0x00, 0x00, 0xd0, 0x07, 0x00, 0x00, 0x01, 0x00, 0x00, 0x00
        /*0044*/ 	.byte	0x50, 0x13, 0x00, 0x00, 0x01, 0x00, 0x00, 0x00, 0x00, 0x19, 0x00, 0x00, 0x01, 0x00, 0x00, 0x00
        /*0054*/ 	.byte	0x40, 0x19, 0x00, 0x00, 0x01, 0x00, 0x00, 0x00, 0x80, 0x19, 0x00, 0x00, 0x01, 0x00, 0x00, 0x00
        /*0064*/ 	.byte	0x20, 0x1b, 0x00, 0x00, 0x01, 0x00, 0x00, 0x00, 0x50, 0x1b, 0x00, 0x00, 0x01, 0x00, 0x00, 0x00
        /*0074*/ 	.byte	0x70, 0x1b, 0x00, 0x00, 0x01, 0x00, 0x00, 0x00, 0x50, 0x4d, 0x00, 0x00, 0x01, 0x00, 0x00, 0x00
        /*0084*/ 	.byte	0x60, 0x76, 0x00, 0x00, 0x01, 0x00, 0x00, 0x00, 0x90, 0x76, 0x00, 0x00, 0x01, 0x00, 0x00, 0x00
        /*0094*/ 	.byte	0x70, 0x81, 0x00, 0x00


	//----- nvinfo : EIATTR_MERCURY_ISA_VERSION
	.align		4
.L_1248:
        /*0098*/ 	.byte	0x03, 0x5f
        /*009a*/ 	.short	0x0101


	//----- nvinfo : EIATTR_INT_WARP_WIDE_INSTR_OFFSETS
	.align		4
        /*009c*/ 	.byte	0x04, 0x31
        /*009e*/ 	.short	(.L_1250 - .L_1249)


	//   ....[0]....
.L_1249:
        /*00a0*/ 	.word	0x00000180


	//   ....[1]....
        /*00a4*/ 	.word	0x00000240


	//   ....[2]....
        /*00a8*/ 	.word	0x00006870


	//----- nvinfo : EIATTR_COOP_GROUP_MASK_REGIDS
	.align		4
.L_1250:
        /*00ac*/ 	.byte	0x04, 0x29
        /*00ae*/ 	.short	(.L_1252 - .L_1251)


	//   ....[0]....
.L_1251:
        /*00b0*/ 	.word	0xffffffff


	//   ....[1]....
        /*00b4*/ 	.word	0xffffffff


	//   ....[2]....
        /*00b8*/ 	.word	0xffffffff


	//   ....[3]....
        /*00bc*/ 	.word	0xffffffff


	//   ....[4]....
        /*00c0*/ 	.word	0xffffffff


	//   ....[5]....
        /*00c4*/ 	.word	0xffffffff


	//   ....[6]....
        /*00c8*/ 	.word	0xffffffff


	//   ....[7]....
        /*00cc*/ 	.word	0xffffffff


	//   ....[8]....
        /*00d0*/ 	.word	0xffffffff


	//   ....[9]....
        /*00d4*/ 	.word	0xffffffff


	//   ....[10]....
        /*00d8*/ 	.word	0xffffffff


	//   ....[11]....
        /*00dc*/ 	.word	0xffffffff


	//   ....[12]....
        /*00e0*/ 	.word	0xffffffff


	//   ....[13]....
        /*00e4*/ 	.word	0xffffffff


	//   ....[14]....
        /*00e8*/ 	.word	0xffffffff


	//   ....[15]....
        /*00ec*/ 	.word	0xffffffff


	//   ....[16]....
        /*00f0*/ 	.word	0xffffffff


	//   ....[17]....
        /*00f4*/ 	.word	0xffffffff


	//   ....[18]....
        /*00f8*/ 	.word	0xffffffff


	//   ....[19]....
        /*00fc*/ 	.word	0xffffffff


	//   ....[20]....
        /*0100*/ 	.word	0xffffffff


	//   ....[21]....
        /*0104*/ 	.word	0xffffffff


	//   ....[22]....
        /*0108*/ 	.word	0xffffffff


	//   ....[23]....
        /*010c*/ 	.word	0xffffffff


	//   ....[24]....
        /*0110*/ 	.word	0xffffffff


	//   ....[25]....
        /*0114*/ 	.word	0xffffffff


	//   ....[26]....
        /*0118*/ 	.word	0xffffffff


	//   ....[27]....
        /*011c*/ 	.word	0xffffffff


	//   ....[28]....
        /*0120*/ 	.word	0xffffffff


	//   ....[29]....
        /*0124*/ 	.word	0xffffffff


	//   ....[30]....
        /*0128*/ 	.word	0xffffffff


	//   ....[31]....
        /*012c*/ 	.word	0xffffffff


	//   ....[32]....
        /*0130*/ 	.word	0xffffffff


	//   ....[33]....
        /*0134*/ 	.word	0xffffffff


	//   ....[34]....
        /*0138*/ 	.word	0xffffffff


	//   ....[35]....
        /*013c*/ 	.word	0xffffffff


	//   ....[36]....
        /*0140*/ 	.word	0xffffffff


	//   ....[37]....
        /*0144*/ 	.word	0xffffffff


	//   ....[38]....
        /*0148*/ 	.word	0xffffffff


	//   ....[39]....
        /*014c*/ 	.word	0xffffffff


	//   ....[40]....
        /*0150*/ 	.word	0xffffffff


	//   ....[41]....
        /*0154*/ 	.word	0xffffffff


	//   ....[42]....
        /*0158*/ 	.word	0xffffffff


	//   ....[43]....
        /*015c*/ 	.word	0xffffffff


	//   ....[44]....
        /*0160*/ 	.word	0xffffffff


	//   ....[45]....
        /*0164*/ 	.word	0xffffffff


	//   ....[46]....
        /*0168*/ 	.word	0xffffffff


	//   ....[47]....
        /*016c*/ 	.word	0xffffffff


	//   ....[48]....
        /*0170*/ 	.word	0xffffffff


	//   ....[49]....
        /*0174*/ 	.word	0xffffffff


	//   ....[50]....
        /*0178*/ 	.word	0xffffffff


	//   ....[51]....
        /*017c*/ 	.word	0xffffffff


	//   ....[52]....
        /*0180*/ 	.word	0xffffffff


	//   ....[53]....
        /*0184*/ 	.word	0xffffffff


	//   ....[54]....
        /*0188*/ 	.word	0xffffffff


	//   ....[55]....
        /*018c*/ 	.word	0xffffffff


	//   ....[56]....
        /*0190*/ 	.word	0xffffffff


	//   ....[57]....
        /*0194*/ 	.word	0xffffffff


	//   ....[58]....
        /*0198*/ 	.word	0xffffffff


	//   ....[59]....
        /*019c*/ 	.word	0xffffffff


	//   ....[60]....
        /*01a0*/ 	.word	0xffffffff


	//   ....[61]....
        /*01a4*/ 	.word	0xffffffff


	//   ....[62]....
        /*01a8*/ 	.word	0xffffffff


	//   ....[63]....
        /*01ac*/ 	.word	0xffffffff


	//   ....[64]....
        /*01b0*/ 	.word	0xffffffff


	//   ....[65]....
        /*01b4*/ 	.word	0xffffffff


	//   ....[66]....
        /*01b8*/ 	.word	0xffffffff


	//   ....[67]....
        /*01bc*/ 	.word	0xffffffff


	//   ....[68]....
        /*01c0*/ 	.word	0xffffffff


	//   ....[69]....
        /*01c4*/ 	.word	0xffffffff


	//   ....[70]....
        /*01c8*/ 	.word	0xffffffff


	//   ....[71]....
        /*01cc*/ 	.word	0x0500000f


	//----- nvinfo : EIATTR_COOP_GROUP_INSTR_OFFSETS
	.align		4
.L_1252:
        /*01d0*/ 	.byte	0x04, 0x28
        /*01d2*/ 	.short	(.L_1254 - .L_1253)


	//   ....[0]....
.L_1253:
        /*01d4*/ 	.word	0x00000060


	//   ....[1]....
        /*01d8*/ 	.word	0x00000190


	//   ....[2]....
        /*01dc*/ 	.word	0x00000220


	//   ....[3]....
        /*01e0*/ 	.word	0x000003a0


	//   ....[4]....
        /*01e4*/ 	.word	0x00000610


	//   ....[5]....
        /*01e8*/ 	.word	0x00001160


	//   ....[6]....
        /*01ec*/ 	.word	0x00002020


	//   ....[7]....
        /*01f0*/ 	.word	0x00002060


	//   ....[8]....
        /*01f4*/ 	.word	0x000020a0


	//   ....[9]....
        /*01f8*/ 	.word	0x00002100


	//   ....[10]....
        /*01fc*/ 	.word	0x000021d0


	//   ....[11]....
        /*0200*/ 	.word	0x00002220


	//   ....[12]....
        /*0204*/ 	.word	0x00002260


	//   ....[13]....
        /*0208*/ 	.word	0x000022a0


	//   ....[14]....
        /*020c*/ 	.word	0x000022e0


	//   ....[15]....
        /*0210*/ 	.word	0x00002320


	//   ....[16]....
        /*0214*/ 	.word	0x00002360


	//   ....[17]....
        /*0218*/ 	.word	0x000023c0


	//   ....[18]....
        /*021c*/ 	.word	0x00002430


	//   ....[19]....
        /*0220*/ 	.word	0x00002470


	//   ....[20]....
        /*0224*/ 	.word	0x000024a0


	//   ....[21]....
        /*0228*/ 	.word	0x000024e0


	//   ....[22]....
        /*022c*/ 	.word	0x00002510


	//   ....[23]....
        /*0230*/ 	.word	0x00002580


	//   ....[24]....
        /*0234*/ 	.word	0x000025c0


	//   ....[25]....
        /*0238*/ 	.word	0x00002630


	//   ....[26]....
        /*023c*/ 	.word	0x00002680


	//   ....[27]....
        /*0240*/ 	.word	0x000026c0


	//   ....[28]....
        /*0244*/ 	.word	0x00002710


	//   ....[29]....
        /*0248*/ 	.word	0x00002750


	//   ....[30]....
        /*024c*/ 	.word	0x000027d0


	//   ....[31]....
        /*0250*/ 	.word	0x00002810


	//   ....[32]....
        /*0254*/ 	.word	0x00002850


	//   ....[33]....
        /*0258*/ 	.word	0x00002a80


	//   ....[34]....
        /*025c*/ 	.word	0x00002ad0


	//   ....[35]....
        /*0260*/ 	.word	0x00002b10


	//   ....[36]....
        /*0264*/ 	.word	0x00002bc0


	//   ....[37]....
        /*0268*/ 	.word	0x00002bf0


	//   ....[38]....
        /*026c*/ 	.word	0x00003050


	//   ....[39]....
        /*0270*/ 	.word	0x00003060


	//   ....[40]....
        /*0274*/ 	.word	0x00003070


	//   ....[41]....
        /*0278*/ 	.word	0x00003080


	//   ....[42]....
        /*027c*/ 	.word	0x00003090


	//   ....[43]....
        /*0280*/ 	.word	0x000030a0


	//   ....[44]....
        /*0284*/ 	.word	0x000030d0


	//   ....[45]....
        /*0288*/ 	.word	0x00003100


	//   ....[46]....
        /*028c*/ 	.word	0x00003140


	//   ....[47]....
        /*0290*/ 	.word	0x00003180


	//   ....[48]....
        /*0294*/ 	.word	0x000031c0


	//   ....[49]....
        /*0298*/ 	.word	0x00003200


	//   ....[50]....
        /*029c*/ 	.word	0x00003240


	//   ....[51]....
        /*02a0*/ 	.word	0x00003280


	//   ....[52]....
        /*02a4*/ 	.word	0x000032c0


	//   ....[53]....
        /*02a8*/ 	.word	0x00003320


	//   ....[54]....
        /*02ac*/ 	.word	0x00003360


	//   ....[55]....
        /*02b0*/ 	.word	0x000033a0


	//   ....[56]....
        /*02b4*/ 	.word	0x000033e0


	//   ....[57]....
        /*02b8*/ 	.word	0x00003420


	//   ....[58]....
        /*02bc*/ 	.word	0x00003460


	//   ....[59]....
        /*02c0*/ 	.word	0x000034a0


	//   ....[60]....
        /*02c4*/ 	.word	0x000034e0


	//   ....[61]....
        /*02c8*/ 	.word	0x00003520


	//   ....[62]....
        /*02cc*/ 	.word	0x00003560


	//   ....[63]....
        /*02d0*/ 	.word	0x000035a0


	//   ....[64]....
        /*02d4*/ 	.word	0x000035e0


	//   ....[65]....
        /*02d8*/ 	.word	0x00003620


	//   ....[66]....
        /*02dc*/ 	.word	0x00003660


	//   ....[67]....
        /*02e0*/ 	.word	0x000036a0


	//   ....[68]....
        /*02e4*/ 	.word	0x000036e0


	//   ....[69]....
        /*02e8*/ 	.word	0x00003720


	//   ....[70]....
        /*02ec*/ 	.word	0x000055d0


	//   ....[71]....
        /*02f0*/ 	.word	0x000083e0


	//----- nvinfo : EIATTR_REG_RECONFIG
	.align		4
.L_1254:
        /*02f4*/ 	.byte	0x01, 0x54
	.zero		2


	//----- nvinfo : EIATTR_SYSCALL_OFFSETS
	.align		4
        /*02f8*/ 	.byte	0x04, 0x46
        /*02fa*/ 	.short	(.L_1256 - .L_1255)


	//   ....[0]....
.L_1255:
        /*02fc*/ 	.word	0x00000dc0


	//   ....[1]....
        /*0300*/ 	.word	0x00000eb0


	//   ....[2]....
        /*0304*/ 	.word	0x00001010


	//   ....[3]....
        /*0308*/ 	.word	0x00001100


	//----- nvinfo : EIATTR_MBARRIER_INSTR_OFFSETS
	.align		4
.L_1256:
        /*030c*/ 	.byte	0x04, 0x39
        /*030e*/ 	.short	(.L_1258 - .L_1257)


	//   ....[0]....
.L_1257:
        /*0310*/ 	.word	0x00000260
        /*0314*/ 	.word	0x000000ff
        /*0318*/ 	.word	0x00030c00
        /*031c*/ 	.short	0x0100
        /*031e*/ 	.byte	0x06
	.zero		1


	//   ....[1]....
        /*0320*/ 	.word	0x00000350
        /*0324*/ 	.word	0x000000ff
        /*0328*/ 	.word	0x00030c10
        /*032c*/ 	.short	0x0100
        /*032e*/ 	.byte	0x08
	.zero		1


	//   ....[2]....
        /*0330*/ 	.word	0x00000360
        /*0334*/ 	.word	0x000000ff
        /*0338*/ 	.word	0x00030c20
        /*033c*/ 	.short	0x0100
        /*033e*/ 	.byte	0x08
	.zero		1


	//   ....[3]....
        /*0340*/ 	.word	0x00000370
        /*0344*/ 	.word	0x000000ff
        /*0348*/ 	.word	0x00030c18
        /*034c*/ 	.short	0x0100
        /*034e*/ 	.byte	0x08
	.zero		1


	//   ....[4]....
        /*0350*/ 	.word	0x00000380
        /*0354*/ 	.word	0x000000ff
        /*0358*/ 	.word	0x00030c28
        /*035c*/ 	.short	0x0100
        /*035e*/ 	.byte	0x08
	.zero		1


	//   ....[5]....
        /*0360*/ 	.word	0x000004b0
        /*0364*/ 	.word	0x000000ff
        /*0368*/ 	.word	0x00030c30
        /*036c*/ 	.short	0x0100
        /*036e*/ 	.byte	0x08
	.zero		1


	//   ....[6]....
        /*0370*/ 	.word	0x000004c0
        /*0374*/ 	.word	0x000000ff
        /*0378*/ 	.word	0x00030c40
        /*037c*/ 	.short	0x0100
        /*037e*/ 	.byte	0x08
	.zero		1


	//   ....[7]....
        /*0380*/ 	.word	0x000004d0
        /*0384*/ 	.word	0x000000ff
        /*0388*/ 	.word	0x00030c38
        /*038c*/ 	.short	0x0100
        /*038e*/ 	.byte	0x08
	.zero		1


	//   ....[8]....
        /*0390*/ 	.word	0x000004e0
        /*0394*/ 	.word	0x000000ff
        /*0398*/ 	.word	0x00030c48
        /*039c*/ 	.short	0x0100
        /*039e*/ 	.byte	0x08
	.zero		1


	//   ....[9]....
        /*03a0*/ 	.word	0x000011b0
        /*03a4*/ 	.word	0x000000e2
        /*03a8*/ 	.word	0x00030c00
        /*03ac*/ 	.short	0x010a
        /*03ae*/ 	.byte	0x3f
	.zero		1


	//   ....[10]....
        /*03b0*/ 	.word	0x00001330
        /*03b4*/ 	.word	0x000000e2
        /*03b8*/ 	.word	0x00030c00
        /*03bc*/ 	.short	0x010a
        /*03be*/ 	.byte	0x3f
	.zero		1


	//   ....[11]....
        /*03c0*/ 	.word	0x00001a60
        /*03c4*/ 	.word	0x00000009
        /*03c8*/ 	.word	0x00030c10
        /*03cc*/ 	.short	0x010a
        /*03ce*/ 	.byte	0x3f
	.zero		1


	//   ....[12]....
        /*03d0*/ 	.word	0x00001ad0
        /*03d4*/ 	.word	0x00000009
        /*03d8*/ 	.word	0x00030c10
        /*03dc*/ 	.short	0x010a
        /*03de*/ 	.byte	0x3f
	.zero		1


	//   ....[13]....
        /*03e0*/ 	.word	0x00001ee0
        /*03e4*/ 	.word	0x00000009
        /*03e8*/ 	.word	0x00030c30
        /*03ec*/ 	.short	0x010a
        /*03ee*/ 	.byte	0x3f
	.zero		1


	//   ....[14]....
        /*03f0*/ 	.word	0x00001f60
        /*03f4*/ 	.word	0x00000009
        /*03f8*/ 	.word	0x00030c30
        /*03fc*/ 	.short	0x010a
        /*03fe*/ 	.byte	0x3f
	.zero		1


	//   ....[15]....
        /*0400*/ 	.word	0x00004690
        /*0404*/ 	.word	0x0000000a
        /*0408*/ 	.word	0x00000000
        /*040c*/ 	.short	0x0101
        /*040e*/ 	.byte	0x3f
	.zero		1


	//   ....[16]....
        /*0410*/ 	.word	0x00004ad0
        /*0414*/ 	.word	0x00000009
        /*0418*/ 	.word	0x00000000
        /*041c*/ 	.short	0x0101
        /*041e*/ 	.byte	0x3f
	.zero		1


	//   ....[17]....
        /*0420*/ 	.word	0x00006d70
        /*0424*/ 	.word	0x0000000c
        /*0428*/ 	.word	0x00030c20
        /*042c*/ 	.short	0x010a
        /*042e*/ 	.byte	0x3f
	.zero		1


	//   ....[18]....
        /*0430*/ 	.word	0x00007220
        /*0434*/ 	.word	0x0000000c
        /*0438*/ 	.word	0x00030c40
        /*043c*/ 	.short	0x010a
        /*043e*/ 	.byte	0x3f
	.zero		1


	//   ....[19]....
        /*0440*/ 	.word	0x00007460
        /*0444*/ 	.word	0x0000000c
        /*0448*/ 	.word	0x00030c28
        /*044c*/ 	.short	0x010a
        /*044e*/ 	.byte	0x3f
	.zero		1


	//   ....[20]....
        /*0450*/ 	.word	0x00007620
        /*0454*/ 	.word	0x0000000c
        /*0458*/ 	.word	0x00030c48
        /*045c*/ 	.short	0x010a
        /*045e*/ 	.byte	0x3f
	.zero		1


	//   ....[21]....
        /*0460*/ 	.word	0x00007830
        /*0464*/ 	.word	0x0000000c
        /*0468*/ 	.word	0x00030c20
        /*046c*/ 	.short	0x010a
        /*046e*/ 	.byte	0x3f
	.zero		1


	//   ....[22]....
        /*0470*/ 	.word	0x00007a50
        /*0474*/ 	.word	0x0000000c
        /*0478*/ 	.word	0x00030c40
        /*047c*/ 	.short	0x010a
        /*047e*/ 	.byte	0x3f
	.zero		1


	//   ....[23]....
        /*0480*/ 	.word	0x00007c60
        /*0484*/ 	.word	0x0000000c
        /*0488*/ 	.word	0x00030c28
        /*048c*/ 	.short	0x010a
        /*048e*/ 	.byte	0x3f
	.zero		1


	//   ....[24]....
        /*0490*/ 	.word	0x00007e70
        /*0494*/ 	.word	0x0000000d
        /*0498*/ 	.word	0x00030c40
        /*049c*/ 	.short	0x010a
        /*049e*/ 	.byte	0x3f
	.zero		1


	//   ....[25]....
        /*04a0*/ 	.word	0x00008260
        /*04a4*/ 	.word	0x00000007
        /*04a8*/ 	.word	0x00000000
        /*04ac*/ 	.short	0x010a
        /*04ae*/ 	.byte	0x3f
	.zero		1


	//   ....[26]....
        /*04b0*/ 	.word	0x000082b0
        /*04b4*/ 	.word	0x0000000b
        /*04b8*/ 	.word	0x00000000
        /*04bc*/ 	.short	0x010a
        /*04be*/ 	.byte	0x3f
	.zero		1


	//   ....[27]....
        /*04c0*/ 	.word	0x00008310
        /*04c4*/ 	.word	0x00000009
        /*04c8*/ 	.word	0x00000000
        /*04cc*/ 	.short	0x010a
        /*04ce*/ 	.byte	0x3f
	.zero		1


	//   ....[28]....
        /*04d0*/ 	.word	0x00008340
        /*04d4*/ 	.word	0x00000003
        /*04d8*/ 	.word	0x00000000
        /*04dc*/ 	.short	0x010a
        /*04de*/ 	.byte	0x3f
	.zero		1


	//   ....[29]....
        /*04e0*/ 	.word	0x00008410
        /*04e4*/ 	.word	0x000000e2
        /*04e8*/ 	.word	0x00030c00
        /*04ec*/ 	.short	0x010a
        /*04ee*/ 	.byte	0x3f
	.zero		1


	//   ....[30]....
        /*04f0*/ 	.word	0x00008460
        /*04f4*/ 	.word	0x00000009
        /*04f8*/ 	.word	0x00030c10
        /*04fc*/ 	.short	0x010a
        /*04fe*/ 	.byte	0x3f
	.zero		1


	//   ....[31]....
        /*0500*/ 	.word	0x000084b0
        /*0504*/ 	.word	0x00000009
        /*0508*/ 	.word	0x00030c30
        /*050c*/ 	.short	0x010a
        /*050e*/ 	.byte	0x3f
	.zero		1


	//   ....[32]....
        /*0510*/ 	.word	0x00008500
        /*0514*/ 	.word	0x0000000c
        /*0518*/ 	.word	0x00030c20
        /*051c*/ 	.short	0x010a
        /*051e*/ 	.byte	0x3f
	.zero		1


	//   ....[33]....
        /*0520*/ 	.word	0x00008550
        /*0524*/ 	.word	0x0000000c
        /*0528*/ 	.word	0x00030c40
        /*052c*/ 	.short	0x010a
        /*052e*/ 	.byte	0x3f
	.zero		1


	//   ....[34]....
        /*0530*/ 	.word	0x000085a0
        /*0534*/ 	.word	0x0000000c
        /*0538*/ 	.word	0x00030c28
        /*053c*/ 	.short	0x010a
        /*053e*/ 	.byte	0x3f
	.zero		1


	//   ....[35]....
        /*0540*/ 	.word	0x000085f0
        /*0544*/ 	.word	0x0000000c
        /*0548*/ 	.word	0x00030c48
        /*054c*/ 	.short	0x010a
        /*054e*/ 	.byte	0x3f
	.zero		1


	//   ....[36]....
        /*0550*/ 	.word	0x00008650
        /*0554*/ 	.word	0x0000000c
        /*0558*/ 	.word	0x00030c20
        /*055c*/ 	.short	0x010a
        /*055e*/ 	.byte	0x3f
	.zero		1


	//   ....[37]....
        /*0560*/ 	.word	0x000086a0
        /*0564*/ 	.word	0x0000000c
        /*0568*/ 	.word	0x00030c40
        /*056c*/ 	.short	0x010a
        /*056e*/ 	.byte	0x3f
	.zero		1


	//   ....[38]....
        /*0570*/ 	.word	0x000086f0
        /*0574*/ 	.word	0x0000000c
        /*0578*/ 	.word	0x00030c28
        /*057c*/ 	.short	0x010a
        /*057e*/ 	.byte	0x3f
	.zero		1


	//   ....[39]....
        /*0580*/ 	.word	0x00008740
        /*0584*/ 	.word	0x0000000d
        /*0588*/ 	.word	0x00030c40
        /*058c*/ 	.short	0x010a
        /*058e*/ 	.byte	0x3f
	.zero		1


	//   ....[40]....
        /*0590*/ 	.word	0x00008820
        /*0594*/ 	.word	0x00000007
        /*0598*/ 	.word	0x00000000
        /*059c*/ 	.short	0x010a
        /*059e*/ 	.byte	0x3f
	.zero		1


	//   ....[41]....
        /*05a0*/ 	.word	0x00008870
        /*05a4*/ 	.word	0x0000000b
        /*05a8*/ 	.word	0x00000000
        /*05ac*/ 	.short	0x010a
        /*05ae*/ 	.byte	0x3f
	.zero		1


	//   ....[42]....
        /*05b0*/ 	.word	0x000088c0
        /*05b4*/ 	.word	0x00000009
        /*05b8*/ 	.word	0x00000000
        /*05bc*/ 	.short	0x010a
        /*05be*/ 	.byte	0x3f
	.zero		1


	//----- nvinfo : EIATTR_NUM_MBARRIERS
	.align		4
.L_1258:
        /*05c0*/ 	.byte	0x03, 0x38
        /*05c2*/ 	.short	0x0009


	//----- nvinfo : EIATTR_EXIT_INSTR_OFFSETS
	.align		4
        /*05c4*/ 	.byte	0x04, 0x1c
        /*05c6*/ 	.short	(.L_1260 - .L_1259)


	//   ....[0]....
.L_1259:
        /*05c8*/ 	.word	0x00008390


	//----- nvinfo : EIATTR_MAX_THREADS
	.align		4
.L_1260:
        /*05cc*/ 	.byte	0x04, 0x05
        /*05ce*/ 	.short	(.L_1262 - .L_1261)
.L_1261:
        /*05d0*/ 	.word	0x00000180
        /*05d4*/ 	.word	0x00000001
        /*05d8*/ 	.word	0x00000001


	//----- nvinfo : EIATTR_CRS_STACK_SIZE
	.align		4
.L_1262:
        /*05dc*/ 	.byte	0x04, 0x1e
        /*05de*/ 	.short	(.L_1264 - .L_1263)
.L_1263:
        /*05e0*/ 	.word	0x00000000


	//----- nvinfo : EIATTR_CBANK_PARAM_SIZE
	.align		4
.L_1264:
        /*05e4*/ 	.byte	0x03, 0x19
        /*05e6*/ 	.short	0x06f0


	//----- nvinfo : EIATTR_PARAM_CBANK
	.align		4
        /*05e8*/ 	.byte	0x04, 0x0a
        /*05ea*/ 	.short	(.L_1266 - .L_1265)
	.align		4
.L_1265:
        /*05ec*/ 	.word	index@(.nv.constant0._ZN7cutlass13device_kernelIN5flash11enable_sm90INS1_16FlashAttnBwdSm90INS1_25CollectiveMainloopBwdSm90ILi2ELi2ELi2EN4cute5tupleIJNS5_1CILi1EEES8_S8_EEENS6_IJNS7_ILi128EEESA_NS7_ILi64EEEEEENS_10bfloat16_tEfNS_4arch4Sm90ELb0ELb0ELb0ELb1ELb0ELb1ELb0ELb0ELi2ELi1ELi2ELi2ELb0EEENS1_24CollectiveEpilogueBwdGQAISC_fSF_Li256ELb1ELb0EEENS1_19SingleTileSchedulerILb1ELb0ELb0ELi128EEEEEEEEEvNT_6ParamsE)
        /*05f0*/ 	.short	0x0210
        /*05f2*/ 	.short	0x06f0


	//----- nvinfo : EIATTR_SW_WAR
	.align		4
.L_1266:
        /*05f4*/ 	.byte	0x04, 0x36
        /*05f6*/ 	.short	(.L_1268 - .L_1267)
.L_1267:
        /*05f8*/ 	.word	0x00000008
.L_1268:


//--------------------- .nv.info._ZN7cutlass13device_kernelIN5flash11enable_sm90INS1_16FlashAttnBwdSm90INS1_25CollectiveMainloopBwdSm90ILi2ELi2ELi2EN4cute5tupleIJNS5_1CILi1EEES8_S8_EEENS6_IJNS7_ILi128EEESA_NS7_ILi64EEEEEENS_10bfloat16_tEfNS_4arch4Sm90ELb0ELb0ELb0ELb1ELb1ELb1ELb0ELb0ELi2ELi1ELi2ELi2ELb0EEENS1_24CollectiveEpilogueBwdGQAISC_fSF_Li256ELb1ELb1EEENS1_19SingleTileSchedulerILb1ELb0ELb0ELi128EEEEEEEEEvNT_6ParamsE --------------------------
	.section	.nv.info._ZN7cutlass13device_kernelIN5flash11enable_sm90INS1_16FlashAttnBwdSm90INS1_25CollectiveMainloopBwdSm90ILi2ELi2ELi2EN4cute5tupleIJNS5_1CILi1EEES8_S8_EEENS6_IJNS7_ILi128EEESA_NS7_ILi64EEEEEENS_10bfloat16_tEfNS_4arch4Sm90ELb0ELb0ELb0ELb1ELb1ELb1ELb0ELb0ELi2ELi1ELi2ELi2ELb0EEENS1_24CollectiveEpilogueBwdGQAISC_fSF_Li256ELb1ELb1EEENS1_19SingleTileSchedulerILb1ELb0ELb0ELi128EEEEEEEEEvNT_6ParamsE,"",@"SHT_CUDA_INFO"
	.sectionflags	@""
	.align	4


	//----- nvinfo : EIATTR_CUDA_API_VERSION
	.align		4
        /*0000*/ 	.byte	0x04, 0x37
        /*0002*/ 	.short	(.L_1270 - .L_1269)
.L_1269:
        /*0004*/ 	.word	0x00000082


	//----- nvinfo : EIATTR_KPARAM_INFO
	.align		4
.L_1270:
        /*0008*/ 	.byte	0x04, 0x17
        /*000a*/ 	.short	(.L_1272 - .L_1271)
.L_1271:
        /*000c*/ 	.word	0x00000000
        /*0010*/ 	.short	0x0000
        /*0012*/ 	.short	0x0070
        /*0014*/ 	.byte	0x00, 0xf0, 0x01, 0x1a


	//----- nvinfo : EIATTR_SPARSE_MMA_MASK
	.align		4
.L_1272:
        /*0018*/ 	.byte	0x03, 0x50
        /*001a*/ 	.short	0x0000


	//----- nvinfo : EIATTR_MAXREG_COUNT
	.align		4
        /*001c*/ 	.byte	0x03, 0x1b
        /*001e*/ 	.short	0x00a8


	//----- nvinfo : EIATTR_NUM_BARRIERS
	.align		4
        /*0020*/ 	.byte	0x02, 0x4c
        /*0022*/ 	.byte	0x10
	.zero		1


	//----- nvinfo : EIATTR_EXTERNS
	.align		4
        /*0024*/ 	.byte	0x04, 0x0f
        /*0026*/ 	.short	(.L_1274 - .L_1273)


	//   ....[0]....
	.align		4
.L_1273:
        /*0028*/ 	.word	index@(__assertfail)


	//----- nvinfo : EIATTR_ANNOTATIONS
	.align		4
.L_1274:
        /*002c*/ 	.byte	0x04, 0x55
        /*002e*/ 	.short	(.L_1276 - .L_1275)


	//   ....[0]....
.L_1275:
        /* <DEDUP_REMOVED lines=8> */


	//----- nvinfo : EIATTR_MERCURY_ISA_VERSION
	.align		4
.L_1276:
        /*0098*/ 	.byte	0x03, 0x5f
        /*009a*/ 	.short	0x0101


	//----- nvinfo : EIATTR_INT_WARP_WIDE_INSTR_OFFSETS
	.align		4
        /*009c*/ 	.byte	0x04, 0x31
        /*009e*/ 	.short	(.L_1278 - .L_1277)


	//   ....[0]....
.L_1277:
        /*00a0*/ 	.word	0x00000180


	//   ....[1]....
        /*00a4*/ 	.word	0x00000240


	//   ....[2]....
        /*00a8*/ 	.word	0x00006750


	//   ....[3]....
        /*00ac*/ 	.word	0x00006bc0


	//   ....[4]....
        /*00b0*/ 	.word	0x00007190


	//   ....[5]....
        /*00b4*/ 	.word	0x00007510


	//----- nvinfo : EIATTR_COOP_GROUP_MASK_REGIDS
	.align		4
.L_1278:
        /*00b8*/ 	.byte	0x04, 0x29
        /*00ba*/ 	.short	(.L_1280 - .L_1279)


	//   ....[0]....
.L_1279:
        /*00bc*/ 	.word	0xffffffff


	//   ....[1]....
        /*00c0*/ 	.word	0xffffffff


	//   ....[2]....
        /*00c4*/ 	.word	0xffffffff


	//   ....[3]....
        /*00c8*/ 	.word	0xffffffff


	//   ....[4]....
        /*00cc*/ 	.word	0xffffffff


	//   ....[5]....
        /*00d0*/ 	.word	0xffffffff


	//   ....[6]....
        /*00d4*/ 	.word	0xffffffff


	//   ....[7]....
        /*00d8*/ 	.word	0xffffffff


	//   ....[8]....
        /*00dc*/ 	.word	0xffffffff


	//   ....[9]....
        /*00e0*/ 	.word	0xffffffff


	//   ....[10]....
        /*00e4*/ 	.word	0xffffffff


	//   ....[11]....
        /*00e8*/ 	.word	0xffffffff


	//   ....[12]....
        /*00ec*/ 	.word	0xffffffff


	//   ....[13]....
        /*00f0*/ 	.word	0xffffffff


	//   ....[14]....
        /*00f4*/ 	.word	0xffffffff


	//   ....[15]....
        /*00f8*/ 	.word	0xffffffff


	//   ....[16]....
        /*00fc*/ 	.word	0xffffffff


	//   ....[17]....
        /*0100*/ 	.word	0xffffffff


	//   ....[18]....
        /*0104*/ 	.word	0xffffffff


	//   ....[19]....
        /*0108*/ 	.word	0xffffffff


	//   ....[20]....
        /*010c*/ 	.word	0xffffffff


	//   ....[21]....
        /*0110*/ 	.word	0xffffffff


	//   ....[22]....
        /*0114*/ 	.word	0xffffffff


	//   ....[23]....
        /*0118*/ 	.word	0xffffffff


	//   ....[24]....
        /*011c*/ 	.word	0xffffffff


	//   ....[25]....
        /*0120*/ 	.word	0xffffffff


	//   ....[26]....
        /*0124*/ 	.word	0xffffffff


	//   ....[27]....
        /*0128*/ 	.word	0xffffffff


	//   ....[28]....
        /*012c*/ 	.word	0xffffffff


	//   ....[29]....
        /*0130*/ 	.word	0xffffffff


	//   ....[30]....
        /*0134*/ 	.word	0xffffffff


	//   ....[31]....
        /*0138*/ 	.word	0xffffffff


	//   ....[32]....
        /*013c*/ 	.word	0xffffffff


	//   ....[33]....
        /*0140*/ 	.word	0xffffffff


	//   ....[34]....
        /*0144*/ 	.word	0xffffffff


	//   ....[35]....
        /*0148*/ 	.word	0xffffffff


	//   ....[36]....
        /*014c*/ 	.word	0xffffffff


	//   ....[37]....
        /*0150*/ 	.word	0xffffffff


	//   ....[38]....
        /*0154*/ 	.word	0xffffffff


	//   ....[39]....
        /*0158*/ 	.word	0xffffffff


	//   ....[40]....
        /*015c*/ 	.word	0xffffffff


	//   ....[41]....
        /*0160*/ 	.word	0xffffffff


	//   ....[42]....
        /*0164*/ 	.word	0xffffffff


	//   ....[43]....
        /*0168*/ 	.word	0xffffffff


	//   ....[44]....
        /*016c*/ 	.word	0xffffffff


	//   ....[45]....
        /*0170*/ 	.word	0xffffffff


	//   ....[46]....
        /*0174*/ 	.word	0xffffffff


	//   ....[47]....
        /*0178*/ 	.word	0xffffffff


	//   ....[48]....
        /*017c*/ 	.word	0xffffffff


	//   ....[49]....
        /*0180*/ 	.word	0xffffffff


	//   ....[50]....
        /*0184*/ 	.word	0xffffffff


	//   ....[51]....
        /*0188*/ 	.word	0xffffffff


	//   ....[52]....
        /*018c*/ 	.word	0xffffffff


	//   ....[53]....
        /*0190*/ 	.word	0xffffffff


	//   ....[54]....
        /*0194*/ 	.word	0xffffffff


	//   ....[55]....
        /*0198*/ 	.word	0xffffffff


	//   ....[56]....
        /*019c*/ 	.word	0xffffffff


	//   ....[57]....
        /*01a0*/ 	.word	0xffffffff


	//   ....[58]....
        /*01a4*/ 	.word	0xffffffff


	//   ....[59]....
        /*01a8*/ 	.word	0xffffffff


	//   ....[60]....
        /*01ac*/ 	.word	0xffffffff


	//   ....[61]....
        /*01b0*/ 	.word	0xffffffff


	//   ....[62]....
        /*01b4*/ 	.word	0xffffffff


	//   ....[63]....
        /*01b8*/ 	.word	0xffffffff


	//   ....[64]....
        /*01bc*/ 	.word	0xffffffff


	//   ....[65]....
        /*01c0*/ 	.word	0xffffffff


	//   ....[66]....
        /*01c4*/ 	.word	0xffffffff


	//   ....[67]....
        /*01c8*/ 	.word	0xffffffff


	//   ....[68]....
        /*01cc*/ 	.word	0xffffffff


	//   ....[69]....
        /*01d0*/ 	.word	0xffffffff


	//   ....[70]....
        /*01d4*/ 	.word	0xffffffff


	//   ....[71]....
        /*01d8*/ 	.word	0xffffffff


	//   ....[72]....
        /*01dc*/ 	.word	0xffffffff


	//   ....[73]....
        /*01e0*/ 	.word	0xffffffff


	//   ....[74]....
        /*01e4*/ 	.word	0xffffffff


	//   ....[75]....
        /*01e8*/ 	.word	0xffffffff


	//   ....[76]....
        /*01ec*/ 	.word	0xffffffff


	//   ....[77]....
        /*01f0*/ 	.word	0xffffffff


	//   ....[78]....
        /*01f4*/ 	.word	0xffffffff


	//   ....[79]....
        /*01f8*/ 	.word	0xffffffff


	//   ....[80]....
        /*01fc*/ 	.word	0xffffffff


	//   ....[81]....
        /*0200*/ 	.word	0x0500000f


	//   ....[82]....
        /*0204*/ 	.word	0x0500000f


	//   ....[83]....
        /*0208*/ 	.word	0x0500000f


	//   ....[84]....
        /*020c*/ 	.word	0x0500000f


	//   ....[85]....
        /*0210*/ 	.word	0x0500000f


	//   ....[86]....
        /*0214*/ 	.word	0x0500000f


	//----- nvinfo : EIATTR_COOP_GROUP_INSTR_OFFSETS
	.align		4
.L_1280:
        /*0218*/ 	.byte	0x04, 0x28
        /*021a*/ 	.short	(.L_1282 - .L_1281)


	//   ....[0]....
.L_1281:
        /*021c*/ 	.word	0x00000060


	//   ....[1]....
        /*0220*/ 	.word	0x00000190


	//   ....[2]....
        /*0224*/ 	.word	0x00000220


	//   ....[3]....
        /*0228*/ 	.word	0x000003a0


	//   ....[4]....
        /*022c*/ 	.word	0x00000610


	//   ....[5]....
        /*0230*/ 	.word	0x00001160


	//   ....[6]....
        /*0234*/ 	.word	0x00002020


	//   ....[7]....
        /*0238*/ 	.word	0x00002060


	//   ....[8]....
        /*023c*/ 	.word	0x000020a0


	//   ....[9]....
        /*0240*/ 	.word	0x00002100


	//   ....[10]....
        /*0244*/ 	.word	0x000021d0


	//   ....[11]....
        /*0248*/ 	.word	0x00002220


	//   ....[12]....
        /*024c*/ 	.word	0x00002260


	//   ....[13]....
        /*0250*/ 	.word	0x000022a0


	//   ....[14]....
        /*0254*/ 	.word	0x000022e0


	//   ....[15]....
        /*0258*/ 	.word	0x00002320


	//   ....[16]....
        /*025c*/ 	.word	0x00002360


	//   ....[17]....
        /*0260*/ 	.word	0x000023c0


	//   ....[18]....
        /*0264*/ 	.word	0x00002430


	//   ....[19]....
        /*0268*/ 	.word	0x00002470


	//   ....[20]....
        /*026c*/ 	.word	0x000024a0


	//   ....[21]....
        /*0270*/ 	.word	0x000024e0


	//   ....[22]....
        /*0274*/ 	.word	0x00002510


	//   ....[23]....
        /*0278*/ 	.word	0x00002580


	//   ....[24]....
        /*027c*/ 	.word	0x000025c0


	//   ....[25]....
        /*0280*/ 	.word	0x00002630


	//   ....[26]....
        /*0284*/ 	.word	0x00002680


	//   ....[27]....
        /*0288*/ 	.word	0x000026c0


	//   ....[28]....
        /*028c*/ 	.word	0x00002710


	//   ....[29]....
        /*0290*/ 	.word	0x00002750


	//   ....[30]....
        /*0294*/ 	.word	0x000027d0


	//   ....[31]....
        /*0298*/ 	.word	0x00002810


	//   ....[32]....
        /*029c*/ 	.word	0x00002850


	//   ....[33]....
        /*02a0*/ 	.word	0x00002a80


	//   ....[34]....
        /*02a4*/ 	.word	0x00002ad0


	//   ....[35]....
        /*02a8*/ 	.word	0x00002b10


	//   ....[36]....
        /*02ac*/ 	.word	0x00002bc0


	//   ....[37]....
        /*02b0*/ 	.word	0x00002bf0


	//   ....[38]....
        /*02b4*/ 	.word	0x00003050


	//   ....[39]....
        /*02b8*/ 	.word	0x00003060


	//   ....[40]....
        /*02bc*/ 	.word	0x00003070


	//   ....[41]....
        /*02c0*/ 	.word	0x00003080


	//   ....[42]....
        /*02c4*/ 	.word	0x00003090


	//   ....[43]....
        /*02c8*/ 	.word	0x000030a0


	//   ....[44]....
        /*02cc*/ 	.word	0x000030d0


	//   ....[45]....
        /*02d0*/ 	.word	0x00003100


	//   ....[46]....
        /*02d4*/ 	.word	0x00003140


	//   ....[47]....
        /*02d8*/ 	.word	0x00003180


	//   ....[48]....
        /*02dc*/ 	.word	0x000031c0


	//   ....[49]....
        /*02e0*/ 	.word	0x00003200


	//   ....[50]....
        /*02e4*/ 	.word	0x00003240


	//   ....[51]....
        /*02e8*/ 	.word	0x00003280


	//   ....[52]....
        /*02ec*/ 	.word	0x000032c0


	//   ....[53]....
        /*02f0*/ 	.word	0x00003320


	//   ....[54]....
        /*02f4*/ 	.word	0x00003360


	//   ....[55]....
        /*02f8*/ 	.word	0x000033a0


	//   ....[56]....
        /*02fc*/ 	.word	0x000033e0


	//   ....[57]....
        /*0300*/ 	.word	0x00003420


	//   ....[58]....
        /*0304*/ 	.word	0x00003460


	//   ....[59]....
        /*0308*/ 	.word	0x000034a0


	//   ....[60]....
        /*030c*/ 	.word	0x000034e0


	//   ....[61]....
        /*0310*/ 	.word	0x00003520


	//   ....[62]....
        /*0314*/ 	.word	0x00003560


	//   ....[63]....
        /*0318*/ 	.word	0x000035a0


	//   ....[64]....
        /*031c*/ 	.word	0x000035e0


	//   ....[65]....
        /*0320*/ 	.word	0x00003620


	//   ....[66]....
        /*0324*/ 	.word	0x00003660


	//   ....[67]....
        /*0328*/ 	.word	0x000036a0


	//   ....[68]....
        /*032c*/ 	.word	0x000036e0


	//   ....[69]....
        /*0330*/ 	.word	0x00003720


	//   ....[70]....
        /*0334*/ 	.word	0x000053f0


	//   ....[71]....
        /*0338*/ 	.word	0x00005580


	//   ....[72]....
        /*033c*/ 	.word	0x000057d0


	//   ....[73]....
        /*0340*/ 	.word	0x00005960


	//   ....[74]....
        /*0344*/ 	.word	0x00005a70


	//   ....[75]....
        /*0348*/ 	.word	0x000063f0


	//   ....[76]....
        /*034c*/ 	.word	0x00006680


	//   ....[77]....
        /*0350*/ 	.word	0x000068c0


	//   ....[78]....
        /*0354*/ 	.word	0x00006af0


	//   ....[79]....
        /*0358*/ 	.word	0x00006da0


	//   ....[80]....
        /*035c*/ 	.word	0x000070d0


	//   ....[81]....
        /*0360*/ 	.word	0x00009080


	//   ....[82]....
        /*0364*/ 	.word	0x000091d0


	//   ....[83]....
        /*0368*/ 	.word	0x00009240


	//   ....[84]....
        /*036c*/ 	.word	0x000092b0


	//   ....[85]....
        /*0370*/ 	.word	0x00009320


	//   ....[86]....
        /*0374*/ 	.word	0x00009390


	//----- nvinfo : EIATTR_REG_RECONFIG
	.align		4
.L_1282:
        /*0378*/ 	.byte	0x01, 0x54
	.zero		2


	//----- nvinfo : EIATTR_SYSCALL_OFFSETS
	.align		4
        /*037c*/ 	.byte	0x04, 0x46
        /*037e*/ 	.short	(.L_1284 - .L_1283)


	//   ....[0]....
.L_1283:
        /*0380*/ 	.word	0x00000dc0


	//   ....[1]....
        /*0384*/ 	.word	0x00000eb0


	//   ....[2]....
        /*0388*/ 	.word	0x00001010


	//   ....[3]....
        /*038c*/ 	.word	0x00001100


	//----- nvinfo : EIATTR_MBARRIER_INSTR_OFFSETS
	.align		4
.L_1284:
        /*0390*/ 	.byte	0x04, 0x39
        /*0392*/ 	.short	(.L_1286 - .L_1285)


	//   ....[0]....
.L_1285:
        /*0394*/ 	.word	0x00000260
        /*0398*/ 	.word	0x000000ff
        /*039c*/ 	.word	0x00030c00
        /*03a0*/ 	.short	0x0100
        /*03a2*/ 	.byte	0x06
	.zero		1


	//   ....[1]....
        /*03a4*/ 	.word	0x00000350
        /*03a8*/ 	.word	0x000000ff
        /*03ac*/ 	.word	0x00030c10
        /*03b0*/ 	.short	0x0100
        /*03b2*/ 	.byte	0x08
	.zero		1


	//   ....[2]....
        /*03b4*/ 	.word	0x00000360
        /*03b8*/ 	.word	0x000000ff
        /*03bc*/ 	.word	0x00030c20
        /*03c0*/ 	.short	0x0100
        /*03c2*/ 	.byte	0x08
	.zero		1


	//   ....[3]....
        /*03c4*/ 	.word	0x00000370
        /*03c8*/ 	.word	0x000000ff
        /*03cc*/ 	.word	0x00030c18
        /*03d0*/ 	.short	0x0100
        /*03d2*/ 	.byte	0x08
	.zero		1


	//   ....[4]....
        /*03d4*/ 	.word	0x00000380
        /*03d8*/ 	.word	0x000000ff
        /*03dc*/ 	.word	0x00030c28
        /*03e0*/ 	.short	0x0100
        /*03e2*/ 	.byte	0x08
	.zero		1


	//   ....[5]....
        /*03e4*/ 	.word	0x000004b0
        /*03e8*/ 	.word	0x000000ff
        /*03ec*/ 	.word	0x00030c30
        /*03f0*/ 	.short	0x0100
        /*03f2*/ 	.byte	0x08
	.zero		1


	//   ....[6]....
        /*03f4*/ 	.word	0x000004c0
        /*03f8*/ 	.word	0x000000ff
        /*03fc*/ 	.word	0x00030c40
        /*0400*/ 	.short	0x0100
        /*0402*/ 	.byte	0x08
	.zero		1


	//   ....[7]....
        /*0404*/ 	.word	0x000004d0
        /*0408*/ 	.word	0x000000ff
        /*040c*/ 	.word	0x00030c38
        /*0410*/ 	.short	0x0100
        /*0412*/ 	.byte	0x08
	.zero		1


	//   ....[8]....
        /*0414*/ 	.word	0x000004e0
        /*0418*/ 	.word	0x000000ff
        /*041c*/ 	.word	0x00030c48
        /*0420*/ 	.short	0x0100
        /*0422*/ 	.byte	0x08
	.zero		1


	//   ....[9]....
        /*0424*/ 	.word	0x000011b0
        /*0428*/ 	.word	0x000000e2
        /*042c*/ 	.word	0x00030c00
        /*0430*/ 	.short	0x010a
        /*0432*/ 	.byte	0x3f
	.zero		1


	//   ....[10]....
        /*0434*/ 	.word	0x00001330
        /*0438*/ 	.word	0x000000e2
        /*043c*/ 	.word	0x00030c00
        /*0440*/ 	.short	0x010a
        /*0442*/ 	.byte	0x3f
	.zero		1


	//   ....[11]....
        /*0444*/ 	.word	0x00001a60
        /*0448*/ 	.word	0x00000009
        /*044c*/ 	.word	0x00030c10
        /*0450*/ 	.short	0x010a
        /*0452*/ 	.byte	0x3f
	.zero		1


	//   ....[12]....
        /*0454*/ 	.word	0x00001ad0
        /*0458*/ 	.word	0x00000009
        /*045c*/ 	.word	0x00030c10
        /*0460*/ 	.short	0x010a
        /*0462*/ 	.byte	0x3f
	.zero		1


	//   ....[13]....
        /*0464*/ 	.word	0x00001ee0
        /*0468*/ 	.word	0x00000009
        /*046c*/ 	.word	0x00030c30
        /*0470*/ 	.short	0x010a
        /*0472*/ 	.byte	0x3f
	.zero		1


	//   ....[14]....
        /*0474*/ 	.word	0x00001f60
        /*0478*/ 	.word	0x00000009
        /*047c*/ 	.word	0x00030c30
        /*0480*/ 	.short	0x010a
        /*0482*/ 	.byte	0x3f
	.zero		1


	//   ....[15]....
        /*0484*/ 	.word	0x00004690
        /*0488*/ 	.word	0x0000000a
        /*048c*/ 	.word	0x00000000
        /*0490*/ 	.short	0x0101
        /*0492*/ 	.byte	0x3f
	.zero		1


	//   ....[16]....
        /*0494*/ 	.word	0x00004ad0
        /*0498*/ 	.word	0x00000009
        /*049c*/ 	.word	0x00000000
        /*04a0*/ 	.short	0x0101
        /*04a2*/ 	.byte	0x3f
	.zero		1


	//   ....[17]....
        /*04a4*/ 	.word	0x00007a10
        /*04a8*/ 	.word	0x0000000c
        /*04ac*/ 	.word	0x00030c20
        /*04b0*/ 	.short	0x010a
        /*04b2*/ 	.byte	0x3f
	.zero		1


	//   ....[18]....
        /*04b4*/ 	.word	0x00007ec0
        /*04b8*/ 	.word	0x0000000c
        /*04bc*/ 	.word	0x00030c40
        /*04c0*/ 	.short	0x010a
        /*04c2*/ 	.byte	0x3f
	.zero		1


	//   ....[19]....
        /*04c4*/ 	.word	0x00008100
        /*04c8*/ 	.word	0x0000000c
        /*04cc*/ 	.word	0x00030c28
        /*04d0*/ 	.short	0x010a
        /*04d2*/ 	.byte	0x3f
	.zero		1


	//   ....[20]....
        /*04d4*/ 	.word	0x000082c0
        /*04d8*/ 	.word	0x0000000c
        /*04dc*/ 	.word	0x00030c48
        /*04e0*/ 	.short	0x010a
        /*04e2*/ 	.byte	0x3f
	.zero		1


	//   ....[21]....
        /*04e4*/ 	.word	0x000084d0
        /*04e8*/ 	.word	0x0000000c
        /*04ec*/ 	.word	0x00030c20
        /*04f0*/ 	.short	0x010a
        /*04f2*/ 	.byte	0x3f
	.zero		1


	//   ....[22]....
        /*04f4*/ 	.word	0x000086f0
        /*04f8*/ 	.word	0x0000000c
        /*04fc*/ 	.word	0x00030c40
        /*0500*/ 	.short	0x010a
        /*0502*/ 	.byte	0x3f
	.zero		1


	//   ....[23]....
        /*0504*/ 	.word	0x00008900
        /*0508*/ 	.word	0x0000000c
        /*050c*/ 	.word	0x00030c28
        /*0510*/ 	.short	0x010a
        /*0512*/ 	.byte	0x3f
	.zero		1


	//   ....[24]....
        /*0514*/ 	.word	0x00008b10
        /*0518*/ 	.word	0x0000000d
        /*051c*/ 	.word	0x00030c40
        /*0520*/ 	.short	0x010a
        /*0522*/ 	.byte	0x3f
	.zero		1


	//   ....[25]....
        /*0524*/ 	.word	0x00008f00
        /*0528*/ 	.word	0x00000007
        /*052c*/ 	.word	0x00000000
        /*0530*/ 	.short	0x010a
        /*0532*/ 	.byte	0x3f
	.zero		1


	//   ....[26]....
        /*0534*/ 	.word	0x00008f50
        /*0538*/ 	.word	0x0000000b
        /*053c*/ 	.word	0x00000000
        /*0540*/ 	.short	0x010a
        /*0542*/ 	.byte	0x3f
	.zero		1


	//   ....[27]....
        /*0544*/ 	.word	0x00008fb0
        /*0548*/ 	.word	0x00000009
        /*054c*/ 	.word	0x00000000
        /*0550*/ 	.short	0x010a
        /*0552*/ 	.byte	0x3f
	.zero		1


	//   ....[28]....
        /*0554*/ 	.word	0x00008fe0
        /*0558*/ 	.word	0x00000003
        /*055c*/ 	.word	0x00000000
        /*0560*/ 	.short	0x010a
        /*0562*/ 	.byte	0x3f
	.zero		1


	//   ....[29]....
        /*0564*/ 	.word	0x000090b0
        /*0568*/ 	.word	0x000000e2
        /*056c*/ 	.word	0x00030c00
        /*0570*/ 	.short	0x010a
        /*0572*/ 	.byte	0x3f
	.zero		1


	//   ....[30]....
        /*0574*/ 	.word	0x00009100
        /*0578*/ 	.word	0x00000009
        /*057c*/ 	.word	0x00030c10
        /*0580*/ 	.short	0x010a
        /*0582*/ 	.byte	0x3f
	.zero		1


	//   ....[31]....
        /*0584*/ 	.word	0x00009150
        /*0588*/ 	.word	0x00000009
        /*058c*/ 	.word	0x00030c30
        /*0590*/ 	.short	0x010a
        /*0592*/ 	.byte	0x3f
	.zero		1


	//   ....[32]....
        /*0594*/ 	.word	0x000093d0
        /*0598*/ 	.word	0x0000000c
        /*059c*/ 	.word	0x00030c20
        /*05a0*/ 	.short	0x010a
        /*05a2*/ 	.byte	0x3f
	.zero		1


	//   ....[33]....
        /*05a4*/ 	.word	0x00009420
        /*05a8*/ 	.word	0x0000000c
        /*05ac*/ 	.word	0x00030c40
        /*05b0*/ 	.short	0x010a
        /*05b2*/ 	.byte	0x3f
	.zero		1


	//   ....[34]....
        /*05b4*/ 	.word	0x00009470
        /*05b8*/ 	.word	0x0000000c
        /*05bc*/ 	.word	0x00030c28
        /*05c0*/ 	.short	0x010a
        /*05c2*/ 	.byte	0x3f
	.zero		1


	//   ....[35]....
        /*05c4*/ 	.word	0x000094c0
        /*05c8*/ 	.word	0x0000000c
        /*05cc*/ 	.word	0x00030c48
        /*05d0*/ 	.short	0x010a
        /*05d2*/ 	.byte	0x3f
	.zero		1


	//   ....[36]....
        /*05d4*/ 	.word	0x00009520
        /*05d8*/ 	.word	0x0000000c
        /*05dc*/ 	.word	0x00030c20
        /*05e0*/ 	.short	0x010a
        /*05e2*/ 	.byte	0x3f
	.zero		1


	//   ....[37]....
        /*05e4*/ 	.word	0x00009570
        /*05e8*/ 	.word	0x0000000c
        /*05ec*/ 	.word	0x00030c40
        /*05f0*/ 	.short	0x010a
        /*05f2*/ 	.byte	0x3f
	.zero		1


	//   ....[38]....
        /*05f4*/ 	.word	0x000095c0
        /*05f8*/ 	.word	0x0000000c
        /*05fc*/ 	.word	0x00030c28
        /*0600*/ 	.short	0x010a
        /*0602*/ 	.byte	0x3f
	.zero		1


	//   ....[39]....
        /*0604*/ 	.word	0x00009610
        /*0608*/ 	.word	0x0000000d
        /*060c*/ 	.word	0x00030c40
        /*0610*/ 	.short	0x010a
        /*0612*/ 	.byte	0x3f
	.zero		1


	//   ....[40]....
        /*0614*/ 	.word	0x000096f0
        /*0618*/ 	.word	0x00000007
        /*061c*/ 	.word	0x00000000
        /*0620*/ 	.short	0x010a
        /*0622*/ 	.byte	0x3f
	.zero		1


	//   ....[41]....
        /*0624*/ 	.word	0x00009740
        /*0628*/ 	.word	0x0000000b
        /*062c*/ 	.word	0x00000000
        /*0630*/ 	.short	0x010a
        /*0632*/ 	.byte	0x3f
	.zero		1


	//   ....[42]....
        /*0634*/ 	.word	0x00009790
        /*0638*/ 	.word	0x00000009
        /*063c*/ 	.word	0x00000000
        /*0640*/ 	.short	0x010a
        /*0642*/ 	.byte	0x3f
	.zero		1


	//----- nvinfo : EIATTR_NUM_MBARRIERS
	.align		4
.L_1286:
        /*0644*/ 	.byte	0x03, 0x38
        /*0646*/ 	.short	0x0009


	//----- nvinfo : EIATTR_EXIT_INSTR_OFFSETS
	.align		4
        /*0648*/ 	.byte	0x04, 0x1c
        /*064a*/ 	.short	(.L_1288 - .L_1287)


	//   ....[0]....
.L_1287:
        /*064c*/ 	.word	0x00009030


	//----- nvinfo : EIATTR_MAX_THREADS
	.align		4
.L_1288:
        /*0650*/ 	.byte	0x04, 0x05
        /*0652*/ 	.short	(.L_1290 - .L_1289)
.L_1289:
        /*0654*/ 	.word	0x00000180
        /*0658*/ 	.word	0x00000001
        /*065c*/ 	.word	0x00000001


	//----- nvinfo : EIATTR_CRS_STACK_SIZE
	.align		4
.L_1290:
        /*0660*/ 	.byte	0x04, 0x1e
        /*0662*/ 	.short	(.L_1292 - .L_1291)
.L_1291:
        /*0664*/ 	.word	0x00000000


	//----- nvinfo : EIATTR_CBANK_PARAM_SIZE
	.align		4
.L_1292:
        /*0668*/ 	.byte	0x03, 0x19
        /*066a*/ 	.short	0x06f0


	//----- nvinfo : EIATTR_PARAM_CBANK
	.align		4
        /*066c*/ 	.byte	0x04, 0x0a
        /*066e*/ 	.short	(.L_1294 - .L_1293)
	.align		4
.L_1293:
        /*0670*/ 	.word	index@(.nv.constant0._ZN7cutlass13device_kernelIN5flash11enable_sm90INS1_16FlashAttnBwdSm90INS1_25CollectiveMainloopBwdSm90ILi2ELi2ELi2EN4cute5tupleIJNS5_1CILi1EEES8_S8_EEENS6_IJNS7_ILi128EEESA_NS7_ILi64EEEEEENS_10bfloat16_tEfNS_4arch4Sm90ELb0ELb0ELb0ELb1ELb1ELb1ELb0ELb0ELi2ELi1ELi2ELi2ELb0EEENS1_24CollectiveEpilogueBwdGQAISC_fSF_Li256ELb1ELb1EEENS1_19SingleTileSchedulerILb1ELb0ELb0ELi128EEEEEEEEEvNT_6ParamsE)
        /*0674*/ 	.short	0x0210
        /*0676*/ 	.short	0x06f0


	//----- nvinfo : EIATTR_SW_WAR
	.align		4
.L_1294:
        /*0678*/ 	.byte	0x04, 0x36
        /*067a*/ 	.short	(.L_1296 - .L_1295)
.L_1295:
        /*067c*/ 	.word	0x00000008
.L_1296:


//--------------------- .nv.info._ZN7cutlass13device_kernelIN5flash11enable_sm90INS1_16FlashAttnBwdSm90INS1_25CollectiveMainloopBwdSm90ILi2ELi2ELi2EN4cute5tupleIJNS5_1CILi1EEES8_S8_EEENS6_IJNS7_ILi128EEESA_NS7_ILi64EEEEEENS_10bfloat16_tEfNS_4arch4Sm90ELb0ELb1ELb0ELb0ELb0ELb1ELb0ELb0ELi2ELi1ELi2ELi2ELb0EEENS1_21CollectiveEpilogueBwdISC_SD_SF_Li256ELb0ELb0ELi1EEENS1_19SingleTileSchedulerILb0ELb0ELb0ELi128EEEEEEEEEvNT_6ParamsE --------------------------
	.section	.nv.info._ZN7cutlass13device_kernelIN5flash11enable_sm90INS1_16FlashAttnBwdSm90INS1_25CollectiveMainloopBwdSm90ILi2ELi2ELi2EN4cute5tupleIJNS5_1CILi1EEES8_S8_EEENS6_IJNS7_ILi128EEESA_NS7_ILi64EEEEEENS_10bfloat16_tEfNS_4arch4Sm90ELb0ELb1ELb0ELb0ELb0ELb1ELb0ELb0ELi2ELi1ELi2ELi2ELb0EEENS1_21CollectiveEpilogueBwdISC_SD_SF_Li256ELb0ELb0ELi1EEENS1_19SingleTileSchedulerILb0ELb0ELb0ELi128EEEEEEEEEvNT_6ParamsE,"",@"SHT_CUDA_INFO"
	.sectionflags	@""
	.align	4


	//----- nvinfo : EIATTR_CUDA_API_VERSION
	.align		4
        /*0000*/ 	.byte	0x04, 0x37
        /*0002*/ 	.short	(.L_1298 - .L_1297)
.L_1297:
        /*0004*/ 	.word	0x00000082


	//----- nvinfo : EIATTR_KPARAM_INFO
	.align		4
.L_1298:
        /*0008*/ 	.byte	0x04, 0x17
        /*000a*/ 	.short	(.L_1300 - .L_1299)
.L_1299:
        /*000c*/ 	.word	0x00000000
        /*0010*/ 	.short	0x0000
        /*0012*/ 	.short	0x0070
        /*0014*/ 	.byte	0x00, 0xf0, 0x01, 0x24


	//----- nvinfo : EIATTR_SPARSE_MMA_MASK
	.align		4
.L_1300:
        /*0018*/ 	.byte	0x03, 0x50
        /*001a*/ 	.short	0x0000


	//----- nvinfo : EIATTR_MAXREG_COUNT
	.align		4
        /*001c*/ 	.byte	0x03, 0x1b
        /*001e*/ 	.short	0x00a8


	//----- nvinfo : EIATTR_NUM_BARRIERS
	.align		4
        /*0020*/ 	.byte	0x02, 0x4c
        /*0022*/ 	.byte	0x10
	.zero		1


	//----- nvinfo : EIATTR_EXTERNS
	.align		4
        /*0024*/ 	.byte	0x04, 0x0f
        /*0026*/ 	.short	(.L_1302 - .L_1301)


	//   ....[0]....
	.align		4
.L_1301:
        /*0028*/ 	.word	index@(__assertfail)


	//----- nvinfo : EIATTR_ANNOTATIONS
	.align		4
.L_1302:
        /*002c*/ 	.byte	0x04, 0x55
        /*002e*/ 	.short	(.L_1304 - .L_1303)


	//   ....[0]....
.L_1303:
        /* <DEDUP_REMOVED lines=29> */


	//----- nvinfo : EIATTR_MERCURY_ISA_VERSION
	.align		4
.L_1304:
        /*01f0*/ 	.byte	0x03, 0x5f
        /*01f2*/ 	.short	0x0101


	//----- nvinfo : EIATTR_INT_WARP_WIDE_INSTR_OFFSETS
	.align		4
        /*01f4*/ 	.byte	0x04, 0x31
        /*01f6*/ 	.short	(.L_1306 - .L_1305)


	//   ....[0]....
.L_1305:
        /*01f8*/ 	.word	0x000001f0


	//   ....[1]....
        /*01fc*/ 	.word	0x00000220


	//----- nvinfo : EIATTR_COOP_GROUP_MASK_REGIDS
	.align		4
.L_1306:
        /*0200*/ 	.byte	0x04, 0x29
        /*0202*/ 	.short	(.L_1308 - .L_1307)


	//   ....[0]....
.L_1307:
        /*0204*/ 	.word	0xffffffff


	//   ....[1]....
        /*0208*/ 	.word	0xffffffff


	//   ....[2]....
        /*020c*/ 	.word	0xffffffff


	//   ....[3]....
        /*0210*/ 	.word	0xffffffff


	//   ....[4]....
        /*0214*/ 	.word	0xffffffff


	//   ....[5]....
        /*0218*/ 	.word	0xffffffff


	//   ....[6]....
        /*021c*/ 	.word	0xffffffff


	//   ....[7]....
        /*0220*/ 	.word	0xffffffff


	//   ....[8]....
        /*0224*/ 	.word	0xffffffff


	//   ....[9]....
        /*0228*/ 	.word	0xffffffff


	//   ....[10]....
        /*022c*/ 	.word	0xffffffff


	//   ....[11]....
        /*0230*/ 	.word	0xffffffff


	//   ....[12]....
        /*0234*/ 	.word	0xffffffff


	//   ....[13]....
        /*0238*/ 	.word	0xffffffff


	//   ....[14]....
        /*023c*/ 	.word	0xffffffff


	//   ....[15]....
        /*0240*/ 	.word	0xffffffff


	//   ....[16]....
        /*0244*/ 	.word	0xffffffff


	//   ....[17]....
        /*0248*/ 	.word	0xffffffff


	//   ....[18]....
        /*024c*/ 	.word	0xffffffff


	//   ....[19]....
        /*0250*/ 	.word	0xffffffff


	//   ....[20]....
        /*0254*/ 	.word	0xffffffff


	//   ....[21]....
        /*0258*/ 	.word	0xffffffff


	//   ....[22]....
        /*025c*/ 	.word	0xffffffff


	//   ....[23]....
        /*0260*/ 	.word	0xffffffff


	//   ....[24]....
        /*0264*/ 	.word	0xffffffff


	//   ....[25]....
        /*0268*/ 	.word	0xffffffff


	//   ....[26]....
        /*026c*/ 	.word	0xffffffff


	//   ....[27]....
        /*0270*/ 	.word	0xffffffff


	//   ....[28]....
        /*0274*/ 	.word	0xffffffff


	//   ....[29]....
        /*0278*/ 	.word	0xffffffff


	//   ....[30]....
        /*027c*/ 	.word	0xffffffff


	//   ....[31]....
        /*0280*/ 	.word	0xffffffff


	//   ....[32]....
        /*0284*/ 	.word	0xffffffff


	//   ....[33]....
        /*0288*/ 	.word	0xffffffff


	//   ....[34]....
        /*028c*/ 	.word	0xffffffff


	//   ....[35]....
        /*0290*/ 	.word	0xffffffff


	//   ....[36]....
        /*0294*/ 	.word	0xffffffff


	//   ....[37]....
        /*0298*/ 	.word	0xffffffff


	//   ....[38]....
        /*029c*/ 	.word	0xffffffff


	//   ....[39]....
        /*02a0*/ 	.word	0xffffffff


	//   ....[40]....
        /*02a4*/ 	.word	0xffffffff


	//   ....[41]....
        /*02a8*/ 	.word	0xffffffff


	//   ....[42]....
        /*02ac*/ 	.word	0xffffffff


	//   ....[43]....
        /*02b0*/ 	.word	0xffffffff


	//   ....[44]....
        /*02b4*/ 	.word	0xffffffff


	//   ....[45]....
        /*02b8*/ 	.word	0xffffffff


	//   ....[46]....
        /*02bc*/ 	.word	0xffffffff


	//   ....[47]....
        /*02c0*/ 	.word	0xffffffff


	//   ....[48]....
        /*02c4*/ 	.word	0xffffffff


	//   ....[49]....
        /*02c8*/ 	.word	0xffffffff


	//   ....[50]....
        /*02cc*/ 	.word	0xffffffff


	//   ....[51]....
        /*02d0*/ 	.word	0xffffffff


	//   ....[52]....
        /*02d4*/ 	.word	0xffffffff


	//   ....[53]....
        /*02d8*/ 	.word	0xffffffff


	//   ....[54]....
        /*02dc*/ 	.word	0xffffffff


	//   ....[55]....
        /*02e0*/ 	.word	0xffffffff


	//   ....[56]....
        /*02e4*/ 	.word	0xffffffff


	//   ....[57]....
        /*02e8*/ 	.word	0xffffffff


	//   ....[58]....
        /*02ec*/ 	.word	0xffffffff


	//   ....[59]....
        /*02f0*/ 	.word	0xffffffff


	//   ....[60]....
        /*02f4*/ 	.word	0xffffffff


	//   ....[61]....
        /*02f8*/ 	.word	0xffffffff


	//   ....[62]....
        /*02fc*/ 	.word	0xffffffff


	//   ....[63]....
        /*0300*/ 	.word	0xffffffff


	//   ....[64]....
        /*0304*/ 	.word	0xffffffff


	//   ....[65]....
        /*0308*/ 	.word	0xffffffff


	//   ....[66]....
        /*030c*/ 	.word	0xffffffff


	//   ....[67]....
        /*0310*/ 	.word	0xffffffff


	//   ....[68]....
        /*0314*/ 	.word	0xffffffff


	//   ....[69]....
        /*0318*/ 	.word	0xffffffff


	//   ....[70]....
        /*031c*/ 	.word	0xffffffff


	//   ....[71]....
        /*0320*/ 	.word	0xffffffff


	//   ....[72]....
        /*0324*/ 	.word	0xffffffff


	//   ....[73]....
        /*0328*/ 	.word	0xffffffff


	//   ....[74]....
        /*032c*/ 	.word	0xffffffff


	//   ....[75]....
        /*0330*/ 	.word	0xffffffff


	//   ....[76]....
        /*0334*/ 	.word	0xffffffff


	//   ....[77]....
        /*0338*/ 	.word	0xffffffff


	//   ....[78]....
        /*033c*/ 	.word	0xffffffff


	//   ....[79]....
        /*0340*/ 	.word	0xffffffff


	//   ....[80]....
        /*0344*/ 	.word	0xffffffff


	//   ....[81]....
        /*0348*/ 	.word	0xffffffff


	//   ....[82]....
        /*034c*/ 	.word	0xffffffff


	//   ....[83]....
        /*0350*/ 	.word	0xffffffff


	//   ....[84]....
        /*0354*/ 	.word	0xffffffff


	//   ....[85]....
        /*0358*/ 	.word	0xffffffff


	//   ....[86]....
        /*035c*/ 	.word	0xffffffff


	//   ....[87]....
        /*0360*/ 	.word	0xffffffff


	//   ....[88]....
        /*0364*/ 	.word	0xffffffff


	//   ....[89]....
        /*0368*/ 	.word	0xffffffff


	//   ....[90]....
        /*036c*/ 	.word	0xffffffff


	//   ....[91]....
        /*0370*/ 	.word	0xffffffff


	//   ....[92]....
        /*0374*/ 	.word	0xffffffff


	//   ....[93]....
        /*0378*/ 	.word	0xffffffff


	//   ....[94]....
        /*037c*/ 	.word	0xffffffff


	//   ....[95]....
        /*0380*/ 	.word	0xffffffff


	//   ....[96]....
        /*0384*/ 	.word	0xffffffff


	//   ....[97]....
        /*0388*/ 	.word	0xffffffff


	//   ....[98]....
        /*038c*/ 	.word	0xffffffff


	//   ....[99]....
        /*0390*/ 	.word	0xffffffff


	//   ....[100]....
        /*0394*/ 	.word	0xffffffff


	//   ....[101]....
        /*0398*/ 	.word	0xffffffff


	//   ....[102]....
        /*039c*/ 	.word	0xffffffff


	//   ....[103]....
        /*03a0*/ 	.word	0xffffffff


	//   ....[104]....
        /*03a4*/ 	.word	0xffffffff


	//   ....[105]....
        /*03a8*/ 	.word	0xffffffff


	//   ....[106]....
        /*03ac*/ 	.word	0xffffffff


	//   ....[107]....
        /*03b0*/ 	.word	0xffffffff


	//   ....[108]....
        /*03b4*/ 	.word	0xffffffff


	//   ....[109]....
        /*03b8*/ 	.word	0xffffffff


	//   ....[110]....
        /*03bc*/ 	.word	0xffffffff


	//   ....[111]....
        /*03c0*/ 	.word	0xffffffff


	//   ....[112]....
        /*03c4*/ 	.word	0xffffffff


	//   ....[113]....
        /*03c8*/ 	.word	0xffffffff


	//   ....[114]....
        /*03cc*/ 	.word	0xffffffff


	//   ....[115]....
        /*03d0*/ 	.word	0xffffffff


	//   ....[116]....
        /*03d4*/ 	.word	0xffffffff


	//   ....[117]....
        /*03d8*/ 	.word	0xffffffff


	//   ....[118]....
        /*03dc*/ 	.word	0xffffffff


	//   ....[119]....
        /*03e0*/ 	.word	0xffffffff


	//   ....[120]....
        /*03e4*/ 	.word	0xffffffff


	//   ....[121]....
        /*03e8*/ 	.word	0xffffffff


	//   ....[122]....
        /*03ec*/ 	.word	0xffffffff


	//   ....[123]....
        /*03f0*/ 	.word	0xffffffff


	//   ....[124]....
        /*03f4*/ 	.word	0xffffffff


	//   ....[125]....
        /*03f8*/ 	.word	0xffffffff


	//   ....[126]....
        /*03fc*/ 	.word	0xffffffff


	//   ....[127]....
        /*0400*/ 	.word	0xffffffff


	//   ....[128]....
        /*0404*/ 	.word	0xffffffff


	//   ....[129]....
        /*0408*/ 	.word	0xffffffff


	//   ....[130]....
        /*040c*/ 	.word	0xffffffff


	//   ....[131]....
        /*0410*/ 	.word	0xffffffff


	//   ....[132]....
        /*0414*/ 	.word	0xffffffff


	//   ....[133]....
        /*0418*/ 	.word	0xffffffff


	//   ....[134]....
        /*041c*/ 	.word	0xffffffff


	//   ....[135]....
        /*0420*/ 	.word	0xffffffff


	//   ....[136]....
        /*0424*/ 	.word	0xffffffff


	//   ....[137]....
        /*0428*/ 	.word	0xffffffff


	//   ....[138]....
        /*042c*/ 	.word	0xffffffff


	//   ....[139]....
        /*0430*/ 	.word	0xffffffff


	//   ....[140]....
        /*0434*/ 	.word	0xffffffff


	//   ....[141]....
        /*0438*/ 	.word	0xffffffff


	//   ....[142]....
        /*043c*/ 	.word	0xffffffff


	//   ....[143]....
        /*0440*/ 	.word	0xffffffff


	//   ....[144]....
        /*0444*/ 	.word	0xffffffff


	//   ....[145]....
        /*0448*/ 	.word	0xffffffff


	//   ....[146]....
        /*044c*/ 	.word	0xffffffff


	//   ....[147]....
        /*0450*/ 	.word	0xffffffff


	//   ....[148]....
        /*0454*/ 	.word	0xffffffff


	//   ....[149]....
        /*0458*/ 	.word	0xffffffff


	//   ....[150]....
        /*045c*/ 	.word	0xffffffff


	//   ....[151]....
        /*0460*/ 	.word	0xffffffff


	//   ....[152]....
        /*0464*/ 	.word	0xffffffff


	//   ....[153]....
        /*0468*/ 	.word	0xffffffff


	//   ....[154]....
        /*046c*/ 	.word	0xffffffff


	//   ....[155]....
        /*0470*/ 	.word	0xffffffff


	//   ....[156]....
        /*0474*/ 	.word	0xffffffff


	//   ....[157]....
        /*0478*/ 	.word	0xffffffff


	//   ....[158]....
        /*047c*/ 	.word	0xffffffff


	//   ....[159]....
        /*0480*/ 	.word	0xffffffff


	//   ....[160]....
        /*0484*/ 	.word	0xffffffff


	//   ....[161]....
        /*0488*/ 	.word	0xffffffff


	//   ....[162]....
        /*048c*/ 	.word	0xffffffff


	//   ....[163]....
        /*0490*/ 	.word	0xffffffff


	//   ....[164]....
        /*0494*/ 	.word	0xffffffff


	//   ....[165]....
        /*0498*/ 	.word	0xffffffff


	//   ....[166]....
        /*049c*/ 	.word	0xffffffff


	//   ....[167]....
        /*04a0*/ 	.word	0xffffffff


	//   ....[168]....
        /*04a4*/ 	.word	0xffffffff


	//   ....[169]....
        /*04a8*/ 	.word	0xffffffff


	//   ....[170]....
        /*04ac*/ 	.word	0xffffffff


	//   ....[171]....
        /*04b0*/ 	.word	0xffffffff


	//   ....[172]....
        /*04b4*/ 	.word	0xffffffff


	//   ....[173]....
        /*04b8*/ 	.word	0xffffffff


	//   ....[174]....
        /*04bc*/ 	.word	0xffffffff


	//   ....[175]....
        /*04c0*/ 	.word	0xffffffff


	//   ....[176]....
        /*04c4*/ 	.word	0xffffffff


	//   ....[177]....
        /*04c8*/ 	.word	0xffffffff


	//   ....[178]....
        /*04cc*/ 	.word	0xffffffff


	//   ....[179]....
        /*04d0*/ 	.word	0xffffffff


	//   ....[180]....
        /*04d4*/ 	.word	0xffffffff


	//   ....[181]....
        /*04d8*/ 	.word	0xffffffff


	//   ....[182]....
        /*04dc*/ 	.word	0xffffffff


	//   ....[183]....
        /*04e0*/ 	.word	0xffffffff


	//   ....[184]....
        /*04e4*/ 	.word	0xffffffff


	//   ....[185]....
        /*04e8*/ 	.word	0xffffffff


	//   ....[186]....
        /*04ec*/ 	.word	0xffffffff


	//   ....[187]....
        /*04f0*/ 	.word	0xffffffff


	//   ....[188]....
        /*04f4*/ 	.word	0xffffffff


	//   ....[189]....
        /*04f8*/ 	.word	0xffffffff


	//   ....[190]....
        /*04fc*/ 	.word	0xffffffff


	//   ....[191]....
        /*0500*/ 	.word	0xffffffff


	//   ....[192]....
        /*0504*/ 	.word	0xffffffff


	//   ....[193]....
        /*0508*/ 	.word	0xffffffff


	//   ....[194]....
        /*050c*/ 	.word	0xffffffff


	//   ....[195]....
        /*0510*/ 	.word	0xffffffff


	//   ....[196]....
        /*0514*/ 	.word	0xffffffff


	//   ....[197]....
        /*0518*/ 	.word	0xffffffff


	//   ....[198]....
        /*051c*/ 	.word	0xffffffff


	//   ....[199]....
        /*0520*/ 	.word	0xffffffff


	//   ....[200]....
        /*0524*/ 	.word	0x0500000f


	//----- nvinfo : EIATTR_COOP_GROUP_INSTR_OFFSETS
	.align		4
.L_1308:
        /*0528*/ 	.byte	0x04, 0x28
        /*052a*/ 	.short	(.L_1310 - .L_1309)


	//   ....[0]....
.L_1309:
        /*052c*/ 	.word	0x00000070


	//   ....[1]....
        /*0530*/ 	.word	0x00000200


	//   ....[2]....
        /*0534*/ 	.word	0x00000250


	//   ....[3]....
        /*0538*/ 	.word	0x00000440


	//   ....[4]....
        /*053c*/ 	.word	0x00000660


	//   ....[5]....
        /*0540*/ 	.word	0x00000fb0


	//   ....[6]....
        /*0544*/ 	.word	0x00001f90


	//   ....[7]....
        /*0548*/ 	.word	0x000020e0


	//   ....[8]....
        /*054c*/ 	.word	0x00002260


	//   ....[9]....
        /*0550*/ 	.word	0x000022c0


	//   ....[10]....
        /*0554*/ 	.word	0x00002320


	//   ....[11]....
        /*0558*/ 	.word	0x00002440


	//   ....[12]....
        /*055c*/ 	.word	0x00002620


	//   ....[13]....
        /*0560*/ 	.word	0x00002760


	//   ....[14]....
        /*0564*/ 	.word	0x00002850


	//   ....[15]....
        /*0568*/ 	.word	0x00002c20


	//   ....[16]....
        /*056c*/ 	.word	0x00002c30


	//   ....[17]....
        /*0570*/ 	.word	0x00002c50


	//   ....[18]....
        /*0574*/ 	.word	0x00002c90


	//   ....[19]....
        /*0578*/ 	.word	0x00002e90


	//   ....[20]....
        /*057c*/ 	.word	0x00002fe0


	//   ....[21]....
        /*0580*/ 	.word	0x00003060


	//   ....[22]....
        /*0584*/ 	.word	0x00003080


	//   ....[23]....
        /*0588*/ 	.word	0x000031f0


	//   ....[24]....
        /*058c*/ 	.word	0x00003220


	//   ....[25]....
        /*0590*/ 	.word	0x00003270


	//   ....[26]....
        /*0594*/ 	.word	0x00003280


	//   ....[27]....
        /*0598*/ 	.word	0x00003290


	//   ....[28]....
        /*059c*/ 	.word	0x000032a0


	//   ....[29]....
        /*05a0*/ 	.word	0x000032d0


	//   ....[30]....
        /*05a4*/ 	.word	0x00003390


	//   ....[31]....
        /*05a8*/ 	.word	0x000033b0


	//   ....[32]....
        /*05ac*/ 	.word	0x00003400


	//   ....[33]....
        /*05b0*/ 	.word	0x00003410


	//   ....[34]....
        /*05b4*/ 	.word	0x000034a0


	//   ....[35]....
        /*05b8*/ 	.word	0x000034b0


	//   ....[36]....
        /*05bc*/ 	.word	0x000034f0


	//   ....[37]....
        /*05c0*/ 	.word	0x00003540


	//   ....[38]....
        /*05c4*/ 	.word	0x00003550


	//   ....[39]....
        /*05c8*/ 	.word	0x00003580


	//   ....[40]....
        /*05cc*/ 	.word	0x000035c0


	//   ....[41]....
        /*05d0*/ 	.word	0x000035f0


	//   ....[42]....
        /*05d4*/ 	.word	0x00003620


	//   ....[43]....
        /*05d8*/ 	.word	0x00003630


	//   ....[44]....
        /*05dc*/ 	.word	0x00003650


	//   ....[45]....
        /*05e0*/ 	.word	0x00003760


	//   ....[46]....
        /*05e4*/ 	.word	0x000037b0


	//   ....[47]....
        /*05e8*/ 	.word	0x000037c0


	//   ....[48]....
        /*05ec*/ 	.word	0x000037d0


	//   ....[49]....
        /*05f0*/ 	.word	0x000037e0


	//   ....[50]....
        /*05f4*/ 	.word	0x000037f0


	//   ....[51]....
        /*05f8*/ 	.word	0x00003800


	//   ....[52]....
        /*05fc*/ 	.word	0x00003860


	//   ....[53]....
        /*0600*/ 	.word	0x000038c0


	//   ....[54]....
        /*0604*/ 	.word	0x000038f0


	//   ....[55]....
        /*0608*/ 	.word	0x00003930


	//   ....[56]....
        /*060c*/ 	.word	0x00003940


	//   ....[57]....
        /*0610*/ 	.word	0x00003960


	//   ....[58]....
        /*0614*/ 	.word	0x00003970


	//   ....[59]....
        /*0618*/ 	.word	0x00003980


	//   ....[60]....
        /*061c*/ 	.word	0x00003990


	//   ....[61]....
        /*0620*/ 	.word	0x000039a0


	//   ....[62]....
        /*0624*/ 	.word	0x000039e0


	//   ....[63]....
        /*0628*/ 	.word	0x000039f0


	//   ....[64]....
        /*062c*/ 	.word	0x00003a00


	//   ....[65]....
        /*0630*/ 	.word	0x00003a10


	//   ....[66]....
        /*0634*/ 	.word	0x00003a20


	//   ....[67]....
        /*0638*/ 	.word	0x00003a30


	//   ....[68]....
        /*063c*/ 	.word	0x00003a40


	//   ....[69]....
        /*0640*/ 	.word	0x00003a50


	//   ....[70]....
        /*0644*/ 	.word	0x00006210


	//   ....[71]....
        /*0648*/ 	.word	0x00006250


	//   ....[72]....
        /*064c*/ 	.word	0x00006290


	//   ....[73]....
        /*0650*/ 	.word	0x000062c0


	//   ....[74]....
        /*0654*/ 	.word	0x000062f0


	//   ....[75]....
        /*0658*/ 	.word	0x00006320


	//   ....[76]....
        /*065c*/ 	.word	0x000065a0


	//   ....[77]....
        /*0660*/ 	.word	0x00006650


	//   ....[78]....
        /*0664*/ 	.word	0x000066d0


	//   ....[79]....
        /*0668*/ 	.word	0x00006710


	//   ....[80]....
        /*066c*/ 	.word	0x00006740


	//   ....[81]....
        /*0670*/ 	.word	0x00006770


	//   ....[82]....
        /*0674*/ 	.word	0x000067b0


	//   ....[83]....
        /*0678*/ 	.word	0x000067d0


	//   ....[84]....
        /*067c*/ 	.word	0x00006810


	//   ....[85]....
        /*0680*/ 	.word	0x00006870


	//   ....[86]....
        /*0684*/ 	.word	0x00006920


	//   ....[87]....
        /*0688*/ 	.word	0x000069a0


	//   ....[88]....
        /*068c*/ 	.word	0x000069e0


	//   ....[89]....
        /*0690*/ 	.word	0x000069f0


	//   ....[90]....
        /*0694*/ 	.word	0x00006a10


	//   ....[91]....
        /*0698*/ 	.word	0x00006a60


	//   ....[92]....
        /*069c*/ 	.word	0x00006aa0


	//   ....[93]....
        /*06a0*/ 	.word	0x00006b30


	//   ....[94]....
        /*06a4*/ 	.word	0x00006b70


	//   ....[95]....
        /*06a8*/ 	.word	0x00006bb0


	//   ....[96]....
        /*06ac*/ 	.word	0x00006c00


	//   ....[97]....
        /*06b0*/ 	.word	0x00006c40


	//   ....[98]....
        /*06b4*/ 	.word	0x00006c80


	//   ....[99]....
        /*06b8*/ 	.word	0x00006d10


	//   ....[100]....
        /*06bc*/ 	.word	0x00006dd0


	//   ....[101]....
        /*06c0*/ 	.word	0x00006e30


	//   ....[102]....
        /*06c4*/ 	.word	0x00007230


	//   ....[103]....
        /*06c8*/ 	.word	0x00007240


	//   ....[104]....
        /*06cc*/ 	.word	0x00007250


	//   ....[105]....
        /*06d0*/ 	.word	0x00007260


	//   ....[106]....
        /*06d4*/ 	.word	0x00007270


	//   ....[107]....
        /*06d8*/ 	.word	0x00007280


	//   ....[108]....
        /*06dc*/ 	.word	0x000072a0


	//   ....[109]....
        /*06e0*/ 	.word	0x000072c0


	//   ....[110]....
        /*06e4*/ 	.word	0x00007320


	//   ....[111]....
        /*06e8*/ 	.word	0x00007360


	//   ....[112]....
        /*06ec*/ 	.word	0x000073c0


	//   ....[113]....
        /*06f0*/ 	.word	0x000073f0


	//   ....[114]....
        /*06f4*/ 	.word	0x00007430


	//   ....[115]....
        /*06f8*/ 	.word	0x00007440


	//   ....[116]....
        /*06fc*/ 	.word	0x000074a0


	//   ....[117]....
        /*0700*/ 	.word	0x000074b0


	//   ....[118]....
        /*0704*/ 	.word	0x000074c0


	//   ....[119]....
        /*0708*/ 	.word	0x000074f0


	//   ....[120]....
        /*070c*/ 	.word	0x00007530


	//   ....[121]....
        /*0710*/ 	.word	0x00007560


	//   ....[122]....
        /*0714*/ 	.word	0x000075a0


	//   ....[123]....
        /*0718*/ 	.word	0x000075d0


	//   ....[124]....
        /*071c*/ 	.word	0x000075f0


	//   ....[125]....
        /*0720*/ 	.word	0x00007630


	//   ....[126]....
        /*0724*/ 	.word	0x00007670


	//   ....[127]....
        /*0728*/ 	.word	0x000076b0


	//   ....[128]....
        /*072c*/ 	.word	0x000076c0


	//   ....[129]....
        /*0730*/ 	.word	0x000076d0


	//   ....[130]....
        /*0734*/ 	.word	0x000076e0


	//   ....[131]....
        /*0738*/ 	.word	0x000076f0


	//   ....[132]....
        /*073c*/ 	.word	0x00007730


	//   ....[133]....
        /*0740*/ 	.word	0x00007770


	//   ....[134]....
        /*0744*/ 	.word	0x00009c60


	//   ....[135]....
        /*0748*/ 	.word	0x00009ca0


	//   ....[136]....
        /*074c*/ 	.word	0x00009cc0


	//   ....[137]....
        /*0750*/ 	.word	0x00009d10


	//   ....[138]....
        /*0754*/ 	.word	0x00009de0


	//   ....[139]....
        /*0758*/ 	.word	0x00009e80


	//   ....[140]....
        /*075c*/ 	.word	0x00009f20


	//   ....[141]....
        /*0760*/ 	.word	0x00009fc0


	//   ....[142]....
        /*0764*/ 	.word	0x0000a000


	//   ....[143]....
        /*0768*/ 	.word	0x0000a0d0


	//   ....[144]....
        /*076c*/ 	.word	0x0000a110


	//   ....[145]....
        /*0770*/ 	.word	0x0000a150


	//   ....[146]....
        /*0774*/ 	.word	0x0000a1f0


	//   ....[147]....
        /*0778*/ 	.word	0x0000a230


	//   ....[148]....
        /*077c*/ 	.word	0x0000a2d0


	//   ....[149]....
        /*0780*/ 	.word	0x0000a350


	//   ....[150]....
        /*0784*/ 	.word	0x0000a4d0


	//   ....[151]....
        /*0788*/ 	.word	0x0000a620


	//   ....[152]....
        /*078c*/ 	.word	0x0000a6e0


	//   ....[153]....
        /*0790*/ 	.word	0x0000a760


	//   ....[154]....
        /*0794*/ 	.word	0x0000a8b0


	//   ....[155]....
        /*0798*/ 	.word	0x0000aec0


	//   ....[156]....
        /*079c*/ 	.word	0x0000afc0


	//   ....[157]....
        /*07a0*/ 	.word	0x0000b000


	//   ....[158]....
        /*07a4*/ 	.word	0x0000b040


	//   ....[159]....
        /*07a8*/ 	.word	0x0000b070


	//   ....[160]....
        /*07ac*/ 	.word	0x0000b0b0


	//   ....[161]....
        /*07b0*/ 	.word	0x0000b140


	//   ....[162]....
        /*07b4*/ 	.word	0x0000b220


	//   ....[163]....
        /*07b8*/ 	.word	0x0000b2a0


	//   ....[164]....
        /*07bc*/ 	.word	0x0000b2e0


	//   ....[165]....
        /*07c0*/ 	.word	0x0000b340


	//   ....[166]....
        /*07c4*/ 	.word	0x0000b4d0


	//   ....[167]....
        /*07c8*/ 	.word	0x0000b4e0


	//   ....[168]....
        /*07cc*/ 	.word	0x0000b4f0


	//   ....[169]....
        /*07d0*/ 	.word	0x0000b500


	//   ....[170]....
        /*07d4*/ 	.word	0x0000b510


	//   ....[171]....
        /*07d8*/ 	.word	0x0000b520


	//   ....[172]....
        /*07dc*/ 	.word	0x0000b550


	//   ....[173]....
        /*07e0*/ 	.word	0x0000b570


	//   ....[174]....
        /*07e4*/ 	.word	0x0000b590


	//   ....[175]....
        /*07e8*/ 	.word	0x0000b5c0


	//   ....[176]....
        /*07ec*/ 	.word	0x0000b5f0


	//   ....[177]....
        /*07f0*/ 	.word	0x0000b630


	//   ....[178]....
        /*07f4*/ 	.word	0x0000b690


	//   ....[179]....
        /*07f8*/ 	.word	0x0000b6c0


	//   ....[180]....
        /*07fc*/ 	.word	0x0000b700


	//   ....[181]....
        /*0800*/ 	.word	0x0000b720


	//   ....[182]....
        /*0804*/ 	.word	0x0000b760


	//   ....[183]....
        /*0808*/ 	.word	0x0000b780


	//   ....[184]....
        /*080c*/ 	.word	0x0000b7a0


	//   ....[185]....
        /*0810*/ 	.word	0x0000b820


	//   ....[186]....
        /*0814*/ 	.word	0x0000b870


	//   ....[187]....
        /*0818*/ 	.word	0x0000b8b0


	//   ....[188]....
        /*081c*/ 	.word	0x0000b8c0


	//   ....[189]....
        /*0820*/ 	.word	0x0000b900


	//   ....[190]....
        /*0824*/ 	.word	0x0000b940


	//   ....[191]....
        /*0828*/ 	.word	0x0000b980


	//   ....[192]....
        /*082c*/ 	.word	0x0000b9b0


	//   ....[193]....
        /*0830*/ 	.word	0x0000b9e0


	//   ....[194]....
        /*0834*/ 	.word	0x0000ba20


	//   ....[195]....
        /*0838*/ 	.word	0x0000ba30


	//   ....[196]....
        /*083c*/ 	.word	0x0000ba40


	//   ....[197]....
        /*0840*/ 	.word	0x0000ba50


	//   ....[198]....
        /*0844*/ 	.word	0x0000dad0


	//   ....[199]....
        /*0848*/ 	.word	0x0000ea80


	//   ....[200]....
        /*084c*/ 	.word	0x00011430


	//----- nvinfo : EIATTR_REG_RECONFIG
	.align		4
.L_1310:
        /*0850*/ 	.byte	0x01, 0x54
	.zero		2


	//----- nvinfo : EIATTR_SYSCALL_OFFSETS
	.align		4
        /*0854*/ 	.byte	0x04, 0x46
        /*0856*/ 	.short	(.L_1312 - .L_1311)


	//   ....[0]....
.L_1311:
        /*0858*/ 	.word	0x00000c10


	//   ....[1]....
        /*085c*/ 	.word	0x00000d00


	//   ....[2]....
        /*0860*/ 	.word	0x00000e60


	//   ....[3]....
        /*0864*/ 	.word	0x00000f50


	//   ....[4]....
        /*0868*/ 	.word	0x0000d440


	//   ....[5]....
        /*086c*/ 	.word	0x0000d570


	//   ....[6]....
        /*0870*/ 	.word	0x0000d690


	//   ....[7]....
        /*0874*/ 	.word	0x0000d7b0


	//----- nvinfo : EIATTR_MBARRIER_INSTR_OFFSETS
	.align		4
.L_1312:
        /*0878*/ 	.byte	0x04, 0x39
        /*087a*/ 	.short	(.L_1314 - .L_1313)


	//   ....[0]....
.L_1313:
        /*087c*/ 	.word	0x000002f0
        /*0880*/ 	.word	0x000000ff
        /*0884*/ 	.word	0x00030c00
        /*0888*/ 	.short	0x0100
        /*088a*/ 	.byte	0x06
	.zero		1


	//   ....[1]....
        /*088c*/ 	.word	0x000003f0
        /*0890*/ 	.word	0x000000ff
        /*0894*/ 	.word	0x00030c10
        /*0898*/ 	.short	0x0100
        /*089a*/ 	.byte	0x08
	.zero		1


	//   ....[2]....
        /*089c*/ 	.word	0x00000400
        /*08a0*/ 	.word	0x000000ff
        /*08a4*/ 	.word	0x00030c20
        /*08a8*/ 	.short	0x0100
        /*08aa*/ 	.byte	0x08
	.zero		1


	//   ....[3]....
        /*08ac*/ 	.word	0x00000410
        /*08b0*/ 	.word	0x000000ff
        /*08b4*/ 	.word	0x00030c18
        /*08b8*/ 	.short	0x0100
        /*08ba*/ 	.byte	0x08
	.zero		1


	//   ....[4]....
        /*08bc*/ 	.word	0x00000420
        /*08c0*/ 	.word	0x000000ff
        /*08c4*/ 	.word	0x00030c28
        /*08c8*/ 	.short	0x0100
        /*08ca*/ 	.byte	0x08
	.zero		1


	//   ....[5]....
        /*08cc*/ 	.word	0x00000550
        /*08d0*/ 	.word	0x000000ff
        /*08d4*/ 	.word	0x00030c30
        /*08d8*/ 	.short	0x0100
        /*08da*/ 	.byte	0x08
	.zero		1


	//   ....[6]....
        /*08dc*/ 	.word	0x00000560
        /*08e0*/ 	.word	0x000000ff
        /*08e4*/ 	.word	0x00030c40
        /*08e8*/ 	.short	0x0100
        /*08ea*/ 	.byte	0x08
	.zero		1


	//   ....[7]....
        /*08ec*/ 	.word	0x00000570
        /*08f0*/ 	.word	0x000000ff
        /*08f4*/ 	.word	0x00030c38
        /*08f8*/ 	.short	0x0100
        /*08fa*/ 	.byte	0x08
	.zero		1


	//   ....[8]....
        /*08fc*/ 	.word	0x00000580
        /*0900*/ 	.word	0x000000ff
        /*0904*/ 	.word	0x00030c48
        /*0908*/ 	.short	0x0100
        /*090a*/ 	.byte	0x08
	.zero		1


	//   ....[9]....
        /*090c*/ 	.word	0x00000ff0
        /*0910*/ 	.word	0x000000de
        /*0914*/ 	.word	0x00030c00
        /*0918*/ 	.short	0x010a
        /*091a*/ 	.byte	0x3f
	.zero		1


	//   ....[10]....
        /*091c*/ 	.word	0x00001110
        /*0920*/ 	.word	0x000000de
        /*0924*/ 	.word	0x00030c00
        /*0928*/ 	.short	0x010a
        /*092a*/ 	.byte	0x3f
	.zero		1


	//   ....[11]....
        /*092c*/ 	.word	0x000019c0
        /*0930*/ 	.word	0x00000008
        /*0934*/ 	.word	0x00030c10
        /*0938*/ 	.short	0x010a
        /*093a*/ 	.byte	0x3f
	.zero		1


	//   ....[12]....
        /*093c*/ 	.word	0x00001a30
        /*0940*/ 	.word	0x00000008
        /*0944*/ 	.word	0x00030c10
        /*0948*/ 	.short	0x010a
        /*094a*/ 	.byte	0x3f
	.zero		1


	//   ....[13]....
        /*094c*/ 	.word	0x00001e10
        /*0950*/ 	.word	0x00000008
        /*0954*/ 	.word	0x00030c30
        /*0958*/ 	.short	0x010a
        /*095a*/ 	.byte	0x3f
	.zero		1


	//   ....[14]....
        /*095c*/ 	.word	0x00001e90
        /*0960*/ 	.word	0x00000008
        /*0964*/ 	.word	0x00030c30
        /*0968*/ 	.short	0x010a
        /*096a*/ 	.byte	0x3f
	.zero		1


	//   ....[15]....
        /*096c*/ 	.word	0x00004f00
        /*0970*/ 	.word	0x00000009
        /*0974*/ 	.word	0x00000000
        /*0978*/ 	.short	0x0101
        /*097a*/ 	.byte	0x3f
	.zero		1


	//   ....[16]....
        /*097c*/ 	.word	0x00005350
        /*0980*/ 	.word	0x00000008
        /*0984*/ 	.word	0x00000000
        /*0988*/ 	.short	0x0101
        /*098a*/ 	.byte	0x3f
	.zero		1


	//   ....[17]....
        /*098c*/ 	.word	0x00005c10
        /*0990*/ 	.word	0x00000006
        /*0994*/ 	.word	0x00030c10
        /*0998*/ 	.short	0x010a
        /*099a*/ 	.byte	0x3f
	.zero		1


	//   ....[18]....
        /*099c*/ 	.word	0x00005c90
        /*09a0*/ 	.word	0x00000006
        /*09a4*/ 	.word	0x00030c10
        /*09a8*/ 	.short	0x010a
        /*09aa*/ 	.byte	0x3f
	.zero		1


	//   ....[19]....
        /*09ac*/ 	.word	0x00006090
        /*09b0*/ 	.word	0x00000006
        /*09b4*/ 	.word	0x00030c30
        /*09b8*/ 	.short	0x010a
        /*09ba*/ 	.byte	0x3f
	.zero		1


	//   ....[20]....
        /*09bc*/ 	.word	0x00006120
        /*09c0*/ 	.word	0x00000006
        /*09c4*/ 	.word	0x00030c30
        /*09c8*/ 	.short	0x010a
        /*09ca*/ 	.byte	0x3f
	.zero		1


	//   ....[21]....
        /*09cc*/ 	.word	0x000088f0
        /*09d0*/ 	.word	0x00000007
        /*09d4*/ 	.word	0x00000000
        /*09d8*/ 	.short	0x0101
        /*09da*/ 	.byte	0x3f
	.zero		1


	//   ....[22]....
        /*09dc*/ 	.word	0x00008d60
        /*09e0*/ 	.word	0x00000006
        /*09e4*/ 	.word	0x00000000
        /*09e8*/ 	.short	0x0101
        /*09ea*/ 	.byte	0x3f
	.zero		1


	//   ....[23]....
        /*09ec*/ 	.word	0x000095c0
        /*09f0*/ 	.word	0x00000007
        /*09f4*/ 	.word	0x00030c10
        /*09f8*/ 	.short	0x010a
        /*09fa*/ 	.byte	0x3f
	.zero		1


	//   ....[24]....
        /*09fc*/ 	.word	0x00009640
        /*0a00*/ 	.word	0x00000007
        /*0a04*/ 	.word	0x00030c10
        /*0a08*/ 	.short	0x010a
        /*0a0a*/ 	.byte	0x3f
	.zero		1


	//   ....[25]....
        /*0a0c*/ 	.word	0x00009a50
        /*0a10*/ 	.word	0x00000007
        /*0a14*/ 	.word	0x00030c30
        /*0a18*/ 	.short	0x010a
        /*0a1a*/ 	.byte	0x3f
	.zero		1


	//   ....[26]....
        /*0a1c*/ 	.word	0x00009ae0
        /*0a20*/ 	.word	0x00000007
        /*0a24*/ 	.word	0x00030c30
        /*0a28*/ 	.short	0x010a
        /*0a2a*/ 	.byte	0x3f
	.zero		1


	//   ....[27]....
        /*0a2c*/ 	.word	0x0000cc10
        /*0a30*/ 	.word	0x00000008
        /*0a34*/ 	.word	0x00000000
        /*0a38*/ 	.short	0x0101
        /*0a3a*/ 	.byte	0x3f
	.zero		1


	//   ....[28]....
        /*0a3c*/ 	.word	0x0000d080
        /*0a40*/ 	.word	0x00000007
        /*0a44*/ 	.word	0x00000000
        /*0a48*/ 	.short	0x0101
        /*0a4a*/ 	.byte	0x3f
	.zero		1


	//   ....[29]....
        /*0a4c*/ 	.word	0x0000fb80
        /*0a50*/ 	.word	0x00000010
        /*0a54*/ 	.word	0x00030c20
        /*0a58*/ 	.short	0x010a
        /*0a5a*/ 	.byte	0x3f
	.zero		1


	//   ....[30]....
        /*0a5c*/ 	.word	0x00010150
        /*0a60*/ 	.word	0x00000010
        /*0a64*/ 	.word	0x00030c40
        /*0a68*/ 	.short	0x010a
        /*0a6a*/ 	.byte	0x3f
	.zero		1


	//   ....[31]....
        /*0a6c*/ 	.word	0x00010380
        /*0a70*/ 	.word	0x00000010
        /*0a74*/ 	.word	0x00030c28
        /*0a78*/ 	.short	0x010a
        /*0a7a*/ 	.byte	0x3f
	.zero		1


	//   ....[32]....
        /*0a7c*/ 	.word	0x000105b0
        /*0a80*/ 	.word	0x00000010
        /*0a84*/ 	.word	0x00030c48
        /*0a88*/ 	.short	0x010a
        /*0a8a*/ 	.byte	0x3f
	.zero		1


	//   ....[33]....
        /*0a8c*/ 	.word	0x00010790
        /*0a90*/ 	.word	0x00000010
        /*0a94*/ 	.word	0x00030c20
        /*0a98*/ 	.short	0x010a
        /*0a9a*/ 	.byte	0x3f
	.zero		1


	//   ....[34]....
        /*0a9c*/ 	.word	0x00010a40
        /*0aa0*/ 	.word	0x00000010
        /*0aa4*/ 	.word	0x00030c40
        /*0aa8*/ 	.short	0x010a
        /*0aaa*/ 	.byte	0x3f
	.zero		1


	//   ....[35]....
        /*0aac*/ 	.word	0x00010c40
        /*0ab0*/ 	.word	0x00000010
        /*0ab4*/ 	.word	0x00030c28
        /*0ab8*/ 	.short	0x010a
        /*0aba*/ 	.byte	0x3f
	.zero		1


	//   ....[36]....
        /*0abc*/ 	.word	0x00010ec0
        /*0ac0*/ 	.word	0x00000003
        /*0ac4*/ 	.word	0x00030c40
        /*0ac8*/ 	.short	0x010a
        /*0aca*/ 	.byte	0x3f
	.zero		1


	//   ....[37]....
        /*0acc*/ 	.word	0x00011290
        /*0ad0*/ 	.word	0x00000006
        /*0ad4*/ 	.word	0x00000000
        /*0ad8*/ 	.short	0x010a
        /*0ada*/ 	.byte	0x3f
	.zero		1


	//   ....[38]....
        /*0adc*/ 	.word	0x000112f0
        /*0ae0*/ 	.word	0x00000003
        /*0ae4*/ 	.word	0x00000000
        /*0ae8*/ 	.short	0x010a
        /*0aea*/ 	.byte	0x3f
	.zero		1


	//   ....[39]....
        /*0aec*/ 	.word	0x00011350
        /*0af0*/ 	.word	0x00000002
        /*0af4*/ 	.word	0x00000000
        /*0af8*/ 	.short	0x010a
        /*0afa*/ 	.byte	0x3f
	.zero		1


	//   ....[40]....
        /*0afc*/ 	.word	0x00011380
        /*0b00*/ 	.word	0x00000003
        /*0b04*/ 	.word	0x00000000
        /*0b08*/ 	.short	0x010a
        /*0b0a*/ 	.byte	0x3f
	.zero		1


	//   ....[41]....
        /*0b0c*/ 	.word	0x00011460
        /*0b10*/ 	.word	0x000000de
        /*0b14*/ 	.word	0x00030c00
        /*0b18*/ 	.short	0x010a
        /*0b1a*/ 	.byte	0x3f
	.zero		1


	//   ....[42]....
        /*0b1c*/ 	.word	0x000114b0
        /*0b20*/ 	.word	0x00000008
        /*0b24*/ 	.word	0x00030c10
        /*0b28*/ 	.short	0x010a
        /*0b2a*/ 	.byte	0x3f
	.zero		1


	//   ....[43]....
        /*0b2c*/ 	.word	0x00011500
        /*0b30*/ 	.word	0x00000008
        /*0b34*/ 	.word	0x00030c30
        /*0b38*/ 	.short	0x010a
        /*0b3a*/ 	.byte	0x3f
	.zero		1


	//   ....[44]....
        /*0b3c*/ 	.word	0x00011550
        /*0b40*/ 	.word	0x00000006
        /*0b44*/ 	.word	0x00030c10
        /*0b48*/ 	.short	0x010a
        /*0b4a*/ 	.byte	0x3f
	.zero		1


	//   ....[45]....
        /*0b4c*/ 	.word	0x000115a0
        /*0b50*/ 	.word	0x00000006
        /*0b54*/ 	.word	0x00030c30
        /*0b58*/ 	.short	0x010a
        /*0b5a*/ 	.byte	0x3f
	.zero		1


	//   ....[46]....
        /*0b5c*/ 	.word	0x000115f0
        /*0b60*/ 	.word	0x00000007
        /*0b64*/ 	.word	0x00030c10
        /*0b68*/ 	.short	0x010a
        /*0b6a*/ 	.byte	0x3f
	.zero		1


	//   ....[47]....
        /*0b6c*/ 	.word	0x00011640
        /*0b70*/ 	.word	0x00000007
        /*0b74*/ 	.word	0x00030c30
        /*0b78*/ 	.short	0x010a
        /*0b7a*/ 	.byte	0x3f
	.zero		1


	//   ....[48]....
        /*0b7c*/ 	.word	0x00011690
        /*0b80*/ 	.word	0x00000010
        /*0b84*/ 	.word	0x00030c20
        /*0b88*/ 	.short	0x010a
        /*0b8a*/ 	.byte	0x3f
	.zero		1


	//   ....[49]....
        /*0b8c*/ 	.word	0x000116e0
        /*0b90*/ 	.word	0x00000010
        /*0b94*/ 	.word	0x00030c40
        /*0b98*/ 	.short	0x010a
        /*0b9a*/ 	.byte	0x3f
	.zero		1


	//   ....[50]....
        /*0b9c*/ 	.word	0x00011730
        /*0ba0*/ 	.word	0x00000010
        /*0ba4*/ 	.word	0x00030c28
        /*0ba8*/ 	.short	0x010a
        /*0baa*/ 	.byte	0x3f
	.zero		1


	//   ....[51]....
        /*0bac*/ 	.word	0x00011780
        /*0bb0*/ 	.word	0x00000010
        /*0bb4*/ 	.word	0x00030c48
        /*0bb8*/ 	.short	0x010a
        /*0bba*/ 	.byte	0x3f
	.zero		1


	//   ....[52]....
        /*0bbc*/ 	.word	0x000117e0
        /*0bc0*/ 	.word	0x00000010
        /*0bc4*/ 	.word	0x00030c20
        /*0bc8*/ 	.short	0x010a
        /*0bca*/ 	.byte	0x3f
	.zero		1


	//   ....[53]....
        /*0bcc*/ 	.word	0x00011830
        /*0bd0*/ 	.word	0x00000010
        /*0bd4*/ 	.word	0x00030c40
        /*0bd8*/ 	.short	0x010a
        /*0bda*/ 	.byte	0x3f
	.zero		1


	//   ....[54]....
        /*0bdc*/ 	.word	0x00011880
        /*0be0*/ 	.word	0x00000010
        /*0be4*/ 	.word	0x00030c28
        /*0be8*/ 	.short	0x010a
        /*0bea*/ 	.byte	0x3f
	.zero		1


	//   ....[55]....
        /*0bec*/ 	.word	0x000118d0
        /*0bf0*/ 	.word	0x00000003
        /*0bf4*/ 	.word	0x00030c40
        /*0bf8*/ 	.short	0x010a
        /*0bfa*/ 	.byte	0x3f
	.zero		1


	//   ....[56]....
        /*0bfc*/ 	.word	0x000119a0
        /*0c00*/ 	.word	0x00000006
        /*0c04*/ 	.word	0x00000000
        /*0c08*/ 	.short	0x010a
        /*0c0a*/ 	.byte	0x3f
	.zero		1


	//   ....[57]....
        /*0c0c*/ 	.word	0x000119f0
        /*0c10*/ 	.word	0x00000003
        /*0c14*/ 	.word	0x00000000
        /*0c18*/ 	.short	0x010a
        /*0c1a*/ 	.byte	0x3f
	.zero		1


	//   ....[58]....
        /*0c1c*/ 	.word	0x00011a40
        /*0c20*/ 	.word	0x00000002
        /*0c24*/ 	.word	0x00000000
        /*0c28*/ 	.short	0x010a
        /*0c2a*/ 	.byte	0x3f
	.zero		1


	//----- nvinfo : EIATTR_NUM_MBARRIERS
	.align		4
.L_1314:
        /*0c2c*/ 	.byte	0x03, 0x38
        /*0c2e*/ 	.short	0x0009


	//----- nvinfo : EIATTR_EXIT_INSTR_OFFSETS
	.align		4
        /*0c30*/ 	.byte	0x04, 0x1c
        /*0c32*/ 	.short	(.L_1316 - .L_1315)


	//   ....[0]....
.L_1315:
        /*0c34*/ 	.word	0x000113d0


	//----- nvinfo : EIATTR_MAX_THREADS
	.align		4
.L_1316:
        /*0c38*/ 	.byte	0x04, 0x05
        /*0c3a*/ 	.short	(.L_1318 - .L_1317)
.L_1317:
        /*0c3c*/ 	.word	0x00000180
        /*0c40*/ 	.word	0x00000001
        /*0c44*/ 	.word	0x00000001


	//----- nvinfo : EIATTR_CRS_STACK_SIZE
	.align		4
.L_1318:
        /*0c48*/ 	.byte	0x04, 0x1e
        /*0c4a*/ 	.short	(.L_1320 - .L_1319)
.L_1319:
        /*0c4c*/ 	.word	0x00000000


	//----- nvinfo : EIATTR_CBANK_PARAM_SIZE
	.align		4
.L_1320:
        /*0c50*/ 	.byte	0x03, 0x19
        /*0c52*/ 	.short	0x0970


	//----- nvinfo : EIATTR_PARAM_CBANK
	.align		4
        /*0c54*/ 	.byte	0x04, 0x0a
        /*0c56*/ 	.short	(.L_1322 - .L_1321)
	.align		4
.L_1321:
        /*0c58*/ 	.word	index@(.nv.constant0._ZN7cutlass13device_kernelIN5flash11enable_sm90INS1_16FlashAttnBwdSm90INS1_25CollectiveMainloopBwdSm90ILi2ELi2ELi2EN4cute5tupleIJNS5_1CILi1EEES8_S8_EEENS6_IJNS7_ILi128EEESA_NS7_ILi64EEEEEENS_10bfloat16_tEfNS_4arch4Sm90ELb0ELb1ELb0ELb0ELb0ELb1ELb0ELb0ELi2ELi1ELi2ELi2ELb0EEENS1_21CollectiveEpilogueBwdISC_SD_SF_Li256ELb0ELb0ELi1EEENS1_19SingleTileSchedulerILb0ELb0ELb0ELi128EEEEEEEEEvNT_6ParamsE)
        /*0c5c*/ 	.short	0x0210
        /*0c5e*/ 	.short	0x0970


	//----- nvinfo : EIATTR_SW_WAR
	.align		4
.L_1322:
        /*0c60*/ 	.byte	0x04, 0x36
        /*0c62*/ 	.short	(.L_1324 - .L_1323)
.L_1323:
        /*0c64*/ 	.word	0x00000008
.L_1324:


//--------------------- .nv.info._ZN7cutlass13device_kernelIN5flash11enable_sm90INS1_16FlashAttnBwdSm90INS1_25CollectiveMainloopBwdSm90ILi2ELi2ELi2EN4cute5tupleIJNS5_1CILi1EEES8_S8_EEENS6_IJNS7_ILi128EEESA_NS7_ILi64EEEEEENS_10bfloat16_tEfNS_4arch4Sm90ELb0ELb1ELb0ELb0ELb1ELb1ELb0ELb0ELi2ELi1ELi2ELi2ELb0EEENS1_21CollectiveEpilogueBwdISC_SD_SF_Li256ELb0ELb0ELi1EEENS1_19SingleTileSchedulerILb0ELb0ELb0ELi128EEEEEEEEEvNT_6ParamsE --------------------------
	.section	.nv.info._ZN7cutlass13device_kernelIN5flash11enable_sm90INS1_16FlashAttnBwdSm90INS1_25CollectiveMainloopBwdSm90ILi2ELi2ELi2EN4cute5tupleIJNS5_1CILi1EEES8_S8_EEENS6_IJNS7_ILi128EEESA_NS7_ILi64EEEEEENS_10bfloat16_tEfNS_4arch4Sm90ELb0ELb1ELb0ELb0ELb1ELb1ELb0ELb0ELi2ELi1ELi2ELi2ELb0EEENS1_21CollectiveEpilogueBwdISC_SD_SF_Li256ELb0ELb0ELi1EEENS1_19SingleTileSchedulerILb0ELb0ELb0ELi128EEEEEEEEEvNT_6ParamsE,"",@"SHT_CUDA_INFO"
	.sectionflags	@""
	.align	4


	//----- nvinfo : EIATTR_CUDA_API_VERSION
	.align		4
        /*0000*/ 	.byte	0x04, 0x37
        /*0002*/ 	.short	(.L_1326 - .L_1325)
.L_1325:
        /*0004*/ 	.word	0x00000082


	//----- nvinfo : EIATTR_KPARAM_INFO
	.align		4
.L_1326:
        /*0008*/ 	.byte	0x04, 0x17
        /*000a*/ 	.short	(.L_1328 - .L_1327)
.L_1327:
        /*000c*/ 	.word	0x00000000
        /*0010*/ 	.short	0x0000
        /*0012*/ 	.short	0x0070
        /*0014*/ 	.byte	0x00, 0xf0, 0x01, 0x24


	//----- nvinfo : EIATTR_SPARSE_MMA_MASK
	.align		4
.L_1328:
        /*0018*/ 	.byte	0x03, 0x50
        /*001a*/ 	.short	0x0000


	//----- nvinfo : EIATTR_MAXREG_COUNT
	.align		4
        /*001c*/ 	.byte	0x03, 0x1b
        /*001e*/ 	.short	0x00a8


	//----- nvinfo : EIATTR_NUM_BARRIERS
	.align		4
        /*0020*/ 	.byte	0x02, 0x4c
        /*0022*/ 	.byte	0x10
	.zero		1


	//----- nvinfo : EIATTR_EXTERNS
	.align		4
        /*0024*/ 	.byte	0x04, 0x0f
        /*0026*/ 	.short	(.L_1330 - .L_1329)


	//   ....[0]....
	.align		4
.L_1329:
        /*0028*/ 	.word	index@(__assertfail)


	//----- nvinfo : EIATTR_ANNOTATIONS
	.align		4
.L_1330:
        /*002c*/ 	.byte	0x04, 0x55
        /*002e*/ 	.short	(.L_1332 - .L_1331)


	//   ....[0]....
.L_1331:
        /* <DEDUP_REMOVED lines=29> */


	//----- nvinfo : EIATTR_MERCURY_ISA_VERSION
	.align		4
.L_1332:
        /*01f0*/ 	.byte	0x03, 0x5f
        /*01f2*/ 	.short	0x0101


	//----- nvinfo : EIATTR_INT_WARP_WIDE_INSTR_OFFSETS
	.align		4
        /*01f4*/ 	.byte	0x04, 0x31
        /*01f6*/ 	.short	(.L_1334 - .L_1333)


	//   ....[0]....
.L_1333:
        /*01f8*/ 	.word	0x000001f0


	//   ....[1]....
        /*01fc*/ 	.word	0x00000220


	//   ....[2]....
        /*0200*/ 	.word	0x0000f2d0


	//   ....[3]....
        /*0204*/ 	.word	0x0000f8c0


	//   ....[4]....
        /*0208*/ 	.word	0x0000fd70


	//   ....[5]....
        /*020c*/ 	.word	0x00010030


	//   ....[6]....
        /*0210*/ 	.word	0x00010290


	//   ....[7]....
        /*0214*/ 	.word	0x00010420


	//----- nvinfo : EIATTR_COOP_GROUP_MASK_REGIDS
	.align		4
.L_1334:
        /*0218*/ 	.byte	0x04, 0x29
        /*021a*/ 	.short	(.L_1336 - .L_1335)


	//   ....[0]....
.L_1335:
        /*021c*/ 	.word	0xffffffff


	//   ....[1]....
        /*0220*/ 	.word	0xffffffff


	//   ....[2]....
        /*0224*/ 	.word	0xffffffff


	//   ....[3]....
        /*0228*/ 	.word	0xffffffff


	//   ....[4]....
        /*022c*/ 	.word	0xffffffff


	//   ....[5]....
        /*0230*/ 	.word	0xffffffff


	//   ....[6]....
        /*0234*/ 	.word	0xffffffff


	//   ....[7]....
        /*0238*/ 	.word	0xffffffff


	//   ....[8]....
        /*023c*/ 	.word	0xffffffff


	//   ....[9]....
        /*0240*/ 	.word	0xffffffff


	//   ....[10]....
        /*0244*/ 	.word	0xffffffff


	//   ....[11]....
        /*0248*/ 	.word	0xffffffff


	//   ....[12]....
        /*024c*/ 	.word	0xffffffff


	//   ....[13]....
        /*0250*/ 	.word	0xffffffff


	//   ....[14]....
        /*0254*/ 	.word	0xffffffff


	//   ....[15]....
        /*0258*/ 	.word	0xffffffff


	//   ....[16]....
        /*025c*/ 	.word	0xffffffff


	//   ....[17]....
        /*0260*/ 	.word	0xffffffff


	//   ....[18]....
        /*0264*/ 	.word	0xffffffff


	//   ....[19]....
        /*0268*/ 	.word	0xffffffff


	//   ....[20]....
        /*026c*/ 	.word	0xffffffff


	//   ....[21]....
        /*0270*/ 	.word	0xffffffff


	//   ....[22]....
        /*0274*/ 	.word	0xffffffff


	//   ....[23]....
        /*0278*/ 	.word	0xffffffff


	//   ....[24]....
        /*027c*/ 	.word	0xffffffff


	//   ....[25]....
        /*0280*/ 	.word	0xffffffff


	//   ....[26]....
        /*0284*/ 	.word	0xffffffff


	//   ....[27]....
        /*0288*/ 	.word	0xffffffff


	//   ....[28]....
        /*028c*/ 	.word	0xffffffff


	//   ....[29]....
        /*0290*/ 	.word	0xffffffff


	//   ....[30]....
        /*0294*/ 	.word	0xffffffff


	//   ....[31]....
        /*0298*/ 	.word	0xffffffff


	//   ....[32]....
        /*029c*/ 	.word	0xffffffff


	//   ....[33]....
        /*02a0*/ 	.word	0xffffffff


	//   ....[34]....
        /*02a4*/ 	.word	0xffffffff


	//   ....[35]....
        /*02a8*/ 	.word	0xffffffff


	//   ....[36]....
        /*02ac*/ 	.word	0xffffffff


	//   ....[37]....
        /*02b0*/ 	.word	0xffffffff


	//   ....[38]....
        /*02b4*/ 	.word	0xffffffff


	//   ....[39]....
        /*02b8*/ 	.word	0xffffffff


	//   ....[40]....
        /*02bc*/ 	.word	0xffffffff


	//   ....[41]....
        /*02c0*/ 	.word	0xffffffff


	//   ....[42]....
        /*02c4*/ 	.word	0xffffffff


	//   ....[43]....
        /*02c8*/ 	.word	0xffffffff


	//   ....[44]....
        /*02cc*/ 	.word	0xffffffff


	//   ....[45]....
        /*02d0*/ 	.word	0xffffffff


	//   ....[46]....
        /*02d4*/ 	.word	0xffffffff


	//   ....[47]....
        /*02d8*/ 	.word	0xffffffff


	//   ....[48]....
        /*02dc*/ 	.word	0xffffffff


	//   ....[49]....
        /*02e0*/ 	.word	0xffffffff


	//   ....[50]....
        /*02e4*/ 	.word	0xffffffff


	//   ....[51]....
        /*02e8*/ 	.word	0xffffffff


	//   ....[52]....
        /*02ec*/ 	.word	0xffffffff


	//   ....[53]....
        /*02f0*/ 	.word	0xffffffff


	//   ....[54]....
        /*02f4*/ 	.word	0xffffffff


	//   ....[55]....
        /*02f8*/ 	.word	0xffffffff


	//   ....[56]....
        /*02fc*/ 	.word	0xffffffff


	//   ....[57]....
        /*0300*/ 	.word	0xffffffff


	//   ....[58]....
        /*0304*/ 	.word	0xffffffff


	//   ....[59]....
        /*0308*/ 	.word	0xffffffff


	//   ....[60]....
        /*030c*/ 	.word	0xffffffff


	//   ....[61]....
        /*0310*/ 	.word	0xffffffff


	//   ....[62]....
        /*0314*/ 	.word	0xffffffff


	//   ....[63]....
        /*0318*/ 	.word	0xffffffff


	//   ....[64]....
        /*031c*/ 	.word	0xffffffff


	//   ....[65]....
        /*0320*/ 	.word	0xffffffff


	//   ....[66]....
        /*0324*/ 	.word	0xffffffff


	//   ....[67]....
        /*0328*/ 	.word	0xffffffff


	//   ....[68]....
        /*032c*/ 	.word	0xffffffff


	//   ....[69]....
        /*0330*/ 	.word	0xffffffff


	//   ....[70]....
        /*0334*/ 	.word	0xffffffff


	//   ....[71]....
        /*0338*/ 	.word	0xffffffff


	//   ....[72]....
        /*033c*/ 	.word	0xffffffff


	//   ....[73]....
        /*0340*/ 	.word	0xffffffff


	//   ....[74]....
        /*0344*/ 	.word	0xffffffff


	//   ....[75]....
        /*0348*/ 	.word	0xffffffff


	//   ....[76]....
        /*034c*/ 	.word	0xffffffff


	//   ....[77]....
        /*0350*/ 	.word	0xffffffff


	//   ....[78]....
        /*0354*/ 	.word	0xffffffff


	//   ....[79]....
        /*0358*/ 	.word	0xffffffff


	//   ....[80]....
        /*035c*/ 	.word	0xffffffff


	//   ....[81]....
        /*0360*/ 	.word	0xffffffff


	//   ....[82]....
        /*0364*/ 	.word	0xffffffff


	//   ....[83]....
        /*0368*/ 	.word	0xffffffff


	//   ....[84]....
        /*036c*/ 	.word	0xffffffff


	//   ....[85]....
        /*0370*/ 	.word	0xffffffff


	//   ....[86]....
        /*0374*/ 	.word	0xffffffff


	//   ....[87]....
        /*0378*/ 	.word	0xffffffff


	//   ....[88]....
        /*037c*/ 	.word	0xffffffff


	//   ....[89]....
        /*0380*/ 	.word	0xffffffff


	//   ....[90]....
        /*0384*/ 	.word	0xffffffff


	//   ....[91]....
        /*0388*/ 	.word	0xffffffff


	//   ....[92]....
        /*038c*/ 	.word	0xffffffff


	//   ....[93]....
        /*0390*/ 	.word	0xffffffff


	//   ....[94]....
        /*0394*/ 	.word	0xffffffff


	//   ....[95]....
        /*0398*/ 	.word	0xffffffff


	//   ....[96]....
        /*039c*/ 	.word	0xffffffff


	//   ....[97]....
        /*03a0*/ 	.word	0xffffffff


	//   ....[98]....
        /*03a4*/ 	.word	0xffffffff


	//   ....[99]....
        /*03a8*/ 	.word	0xffffffff


	//   ....[100]....
        /*03ac*/ 	.word	0xffffffff


	//   ....[101]....
        /*03b0*/ 	.word	0xffffffff


	//   ....[102]....
        /*03b4*/ 	.word	0xffffffff


	//   ....[103]....
        /*03b8*/ 	.word	0xffffffff


	//   ....[104]....
        /*03bc*/ 	.word	0xffffffff


	//   ....[105]....
        /*03c0*/ 	.word	0xffffffff


	//   ....[106]....
        /*03c4*/ 	.word	0xffffffff


	//   ....[107]....
        /*03c8*/ 	.word	0xffffffff


	//   ....[108]....
        /*03cc*/ 	.word	0xffffffff


	//   ....[109]....
        /*03d0*/ 	.word	0xffffffff


	//   ....[110]....
        /*03d4*/ 	.word	0xffffffff


	//   ....[111]....
        /*03d8*/ 	.word	0xffffffff


	//   ....[112]....
        /*03dc*/ 	.word	0xffffffff


	//   ....[113]....
        /*03e0*/ 	.word	0xffffffff


	//   ....[114]....
        /*03e4*/ 	.word	0xffffffff


	//   ....[115]....
        /*03e8*/ 	.word	0xffffffff


	//   ....[116]....
        /*03ec*/ 	.word	0xffffffff


	//   ....[117]....
        /*03f0*/ 	.word	0xffffffff


	//   ....[118]....
        /*03f4*/ 	.word	0xffffffff


	//   ....[119]....
        /*03f8*/ 	.word	0xffffffff


	//   ....[120]....
        /*03fc*/ 	.word	0xffffffff


	//   ....[121]....
        /*0400*/ 	.word	0xffffffff


	//   ....[122]....
        /*0404*/ 	.word	0xffffffff


	//   ....[123]....
        /*0408*/ 	.word	0xffffffff


	//   ....[124]....
        /*040c*/ 	.word	0xffffffff


	//   ....[125]....
        /*0410*/ 	.word	0xffffffff


	//   ....[126]....
        /*0414*/ 	.word	0xffffffff


	//   ....[127]....
        /*0418*/ 	.word	0xffffffff


	//   ....[128]....
        /*041c*/ 	.word	0xffffffff


	//   ....[129]....
        /*0420*/ 	.word	0xffffffff


	//   ....[130]....
        /*0424*/ 	.word	0xffffffff


	//   ....[131]....
        /*0428*/ 	.word	0xffffffff


	//   ....[132]....
        /*042c*/ 	.word	0xffffffff


	//   ....[133]....
        /*0430*/ 	.word	0xffffffff


	//   ....[134]....
        /*0434*/ 	.word	0xffffffff


	//   ....[135]....
        /*0438*/ 	.word	0xffffffff


	//   ....[136]....
        /*043c*/ 	.word	0xffffffff


	//   ....[137]....
        /*0440*/ 	.word	0xffffffff


	//   ....[138]....
        /*0444*/ 	.word	0xffffffff


	//   ....[139]....
        /*0448*/ 	.word	0xffffffff


	//   ....[140]....
        /*044c*/ 	.word	0xffffffff


	//   ....[141]....
        /*0450*/ 	.word	0xffffffff


	//   ....[142]....
        /*0454*/ 	.word	0xffffffff


	//   ....[143]....
        /*0458*/ 	.word	0xffffffff


	//   ....[144]....
        /*045c*/ 	.word	0xffffffff


	//   ....[145]....
        /*0460*/ 	.word	0xffffffff


	//   ....[146]....
        /*0464*/ 	.word	0xffffffff


	//   ....[147]....
        /*0468*/ 	.word	0xffffffff


	//   ....[148]....
        /*046c*/ 	.word	0xffffffff


	//   ....[149]....
        /*0470*/ 	.word	0xffffffff


	//   ....[150]....
        /*0474*/ 	.word	0xffffffff


	//   ....[151]....
        /*0478*/ 	.word	0xffffffff


	//   ....[152]....
        /*047c*/ 	.word	0xffffffff


	//   ....[153]....
        /*0480*/ 	.word	0xffffffff


	//   ....[154]....
        /*0484*/ 	.word	0xffffffff


	//   ....[155]....
        /*0488*/ 	.word	0xffffffff


	//   ....[156]....
        /*048c*/ 	.word	0xffffffff


	//   ....[157]....
        /*0490*/ 	.word	0xffffffff


	//   ....[158]....
        /*0494*/ 	.word	0xffffffff


	//   ....[159]....
        /*0498*/ 	.word	0xffffffff


	//   ....[160]....
        /*049c*/ 	.word	0xffffffff


	//   ....[161]....
        /*04a0*/ 	.word	0xffffffff


	//   ....[162]....
        /*04a4*/ 	.word	0xffffffff


	//   ....[163]....
        /*04a8*/ 	.word	0xffffffff


	//   ....[164]....
        /*04ac*/ 	.word	0xffffffff


	//   ....[165]....
        /*04b0*/ 	.word	0xffffffff


	//   ....[166]....
        /*04b4*/ 	.word	0xffffffff


	//   ....[167]....
        /*04b8*/ 	.word	0xffffffff


	//   ....[168]....
        /*04bc*/ 	.word	0xffffffff


	//   ....[169]....
        /*04c0*/ 	.word	0xffffffff


	//   ....[170]....
        /*04c4*/ 	.word	0xffffffff


	//   ....[171]....
        /*04c8*/ 	.word	0xffffffff


	//   ....[172]....
        /*04cc*/ 	.word	0xffffffff


	//   ....[173]....
        /*04d0*/ 	.word	0xffffffff


	//   ....[174]....
        /*04d4*/ 	.word	0xffffffff


	//   ....[175]....
        /*04d8*/ 	.word	0xffffffff


	//   ....[176]....
        /*04dc*/ 	.word	0xffffffff


	//   ....[177]....
        /*04e0*/ 	.word	0xffffffff


	//   ....[178]....
        /*04e4*/ 	.word	0xffffffff


	//   ....[179]....
        /*04e8*/ 	.word	0xffffffff


	//   ....[180]....
        /*04ec*/ 	.word	0xffffffff


	//   ....[181]....
        /*04f0*/ 	.word	0xffffffff


	//   ....[182]....
        /*04f4*/ 	.word	0xffffffff


	//   ....[183]....
        /*04f8*/ 	.word	0xffffffff


	//   ....[184]....
        /*04fc*/ 	.word	0xffffffff


	//   ....[185]....
        /*0500*/ 	.word	0xffffffff


	//   ....[186]....
        /*0504*/ 	.word	0xffffffff


	//   ....[187]....
        /*0508*/ 	.word	0xffffffff


	//   ....[188]....
        /*050c*/ 	.word	0xffffffff


	//   ....[189]....
        /*0510*/ 	.word	0xffffffff


	//   ....[190]....
        /*0514*/ 	.word	0xffffffff


	//   ....[191]....
        /*0518*/ 	.word	0xffffffff


	//   ....[192]....
        /*051c*/ 	.word	0xffffffff


	//   ....[193]....
        /*0520*/ 	.word	0xffffffff


	//   ....[194]....
        /*0524*/ 	.word	0xffffffff


	//   ....[195]....
        /*0528*/ 	.word	0xffffffff


	//   ....[196]....
        /*052c*/ 	.word	0xffffffff


	//   ....[197]....
        /*0530*/ 	.word	0xffffffff


	//   ....[198]....
        /*0534*/ 	.word	0xffffffff


	//   ....[199]....
        /*0538*/ 	.word	0xffffffff


	//   ....[200]....
        /*053c*/ 	.word	0xffffffff


	//   ....[201]....
        /*0540*/ 	.word	0xffffffff


	//   ....[202]....
        /*0544*/ 	.word	0xffffffff


	//   ....[203]....
        /*0548*/ 	.word	0xffffffff


	//   ....[204]....
        /*054c*/ 	.word	0xffffffff


	//   ....[205]....
        /*0550*/ 	.word	0xffffffff


	//   ....[206]....
        /*0554*/ 	.word	0xffffffff


	//   ....[207]....
        /*0558*/ 	.word	0xffffffff


	//   ....[208]....
        /*055c*/ 	.word	0xffffffff


	//   ....[209]....
        /*0560*/ 	.word	0x0500000f


	//   ....[210]....
        /*0564*/ 	.word	0x0500000f


	//   ....[211]....
        /*0568*/ 	.word	0x0500000f


	//   ....[212]....
        /*056c*/ 	.word	0x0500000f


	//----- nvinfo : EIATTR_COOP_GROUP_INSTR_OFFSETS
	.align		4
.L_1336:
        /*0570*/ 	.byte	0x04, 0x28
        /*0572*/ 	.short	(.L_1338 - .L_1337)


	//   ....[0]....
.L_1337:
        /*0574*/ 	.word	0x00000070


	//   ....[1]....
        /*0578*/ 	.word	0x00000200


	//   ....[2]....
        /*057c*/ 	.word	0x00000250


	//   ....[3]....
        /*0580*/ 	.word	0x00000440


	//   ....[4]....
        /*0584*/ 	.word	0x00000670


	//   ....[5]....
        /*0588*/ 	.word	0x00000fc0


	//   ....[6]....
        /*058c*/ 	.word	0x00001fa0


	//   ....[7]....
        /*0590*/ 	.word	0x000020f0


	//   ....[8]....
        /*0594*/ 	.word	0x00002270


	//   ....[9]....
        /*0598*/ 	.word	0x000022d0


	//   ....[10]....
        /*059c*/ 	.word	0x00002330


	//   ....[11]....
        /*05a0*/ 	.word	0x00002450


	//   ....[12]....
        /*05a4*/ 	.word	0x00002630


	//   ....[13]....
        /*05a8*/ 	.word	0x00002770


	//   ....[14]....
        /*05ac*/ 	.word	0x00002860


	//   ....[15]....
        /*05b0*/ 	.word	0x00002c30


	//   ....[16]....
        /*05b4*/ 	.word	0x00002c40


	//   ....[17]....
        /*05b8*/ 	.word	0x00002c60


	//   ....[18]....
        /*05bc*/ 	.word	0x00002ca0


	//   ....[19]....
        /*05c0*/ 	.word	0x00002ea0


	//   ....[20]....
        /*05c4*/ 	.word	0x00002ff0


	//   ....[21]....
        /*05c8*/ 	.word	0x00003070


	//   ....[22]....
        /*05cc*/ 	.word	0x00003090


	//   ....[23]....
        /*05d0*/ 	.word	0x00003200


	//   ....[24]....
        /*05d4*/ 	.word	0x00003230


	//   ....[25]....
        /*05d8*/ 	.word	0x00003280


	//   ....[26]....
        /*05dc*/ 	.word	0x00003290


	//   ....[27]....
        /*05e0*/ 	.word	0x000032a0


	//   ....[28]....
        /*05e4*/ 	.word	0x000032b0


	//   ....[29]....
        /*05e8*/ 	.word	0x000032e0


	//   ....[30]....
        /*05ec*/ 	.word	0x000033a0


	//   ....[31]....
        /*05f0*/ 	.word	0x000033c0


	//   ....[32]....
        /*05f4*/ 	.word	0x00003410


	//   ....[33]....
        /*05f8*/ 	.word	0x00003420


	//   ....[34]....
        /*05fc*/ 	.word	0x000034b0


	//   ....[35]....
        /*0600*/ 	.word	0x000034c0


	//   ....[36]....
        /*0604*/ 	.word	0x00003500


	//   ....[37]....
        /*0608*/ 	.word	0x00003550


	//   ....[38]....
        /*060c*/ 	.word	0x00003560


	//   ....[39]....
        /*0610*/ 	.word	0x00003590


	//   ....[40]....
        /*0614*/ 	.word	0x000035d0


	//   ....[41]....
        /*0618*/ 	.word	0x00003600


	//   ....[42]....
        /*061c*/ 	.word	0x00003630


	//   ....[43]....
        /*0620*/ 	.word	0x00003640


	//   ....[44]....
        /*0624*/ 	.word	0x00003660


	//   ....[45]....
        /*0628*/ 	.word	0x00003770


	//   ....[46]....
        /*062c*/ 	.word	0x000037c0


	//   ....[47]....
        /*0630*/ 	.word	0x000037d0


	//   ....[48]....
        /*0634*/ 	.word	0x000037e0


	//   ....[49]....
        /*0638*/ 	.word	0x000037f0


	//   ....[50]....
        /*063c*/ 	.word	0x00003800


	//   ....[51]....
        /*0640*/ 	.word	0x00003810


	//   ....[52]....
        /*0644*/ 	.word	0x00003870


	//   ....[53]....
        /*0648*/ 	.word	0x000038d0


	//   ....[54]....
        /*064c*/ 	.word	0x00003900


	//   ....[55]....
        /*0650*/ 	.word	0x00003940


	//   ....[56]....
        /*0654*/ 	.word	0x00003950


	//   ....[57]....
        /*0658*/ 	.word	0x00003970


	//   ....[58]....
        /*065c*/ 	.word	0x00003980


	//   ....[59]....
        /*0660*/ 	.word	0x00003990


	//   ....[60]....
        /*0664*/ 	.word	0x000039a0


	//   ....[61]....
        /*0668*/ 	.word	0x000039b0


	//   ....[62]....
        /*066c*/ 	.word	0x000039f0


	//   ....[63]....
        /*0670*/ 	.word	0x00003a00


	//   ....[64]....
        /*0674*/ 	.word	0x00003a10


	//   ....[65]....
        /*0678*/ 	.word	0x00003a20


	//   ....[66]....
        /*067c*/ 	.word	0x00003a30


	//   ....[67]....
        /*0680*/ 	.word	0x00003a40


	//   ....[68]....
        /*0684*/ 	.word	0x00003a50


	//   ....[69]....
        /*0688*/ 	.word	0x00003a60


	//   ....[70]....
        /*068c*/ 	.word	0x00006220


	//   ....[71]....
        /*0690*/ 	.word	0x00006260


	//   ....[72]....
        /*0694*/ 	.word	0x000062a0


	//   ....[73]....
        /*0698*/ 	.word	0x000062d0


	//   ....[74]....
        /*069c*/ 	.word	0x00006300


	//   ....[75]....
        /*06a0*/ 	.word	0x00006330


	//   ....[76]....
        /*06a4*/ 	.word	0x000065b0


	//   ....[77]....
        /*06a8*/ 	.word	0x00006660


	//   ....[78]....
        /*06ac*/ 	.word	0x000066e0


	//   ....[79]....
        /*06b0*/ 	.word	0x00006720


	//   ....[80]....
        /*06b4*/ 	.word	0x00006750


	//   ....[81]....
        /*06b8*/ 	.word	0x00006780


	//   ....[82]....
        /*06bc*/ 	.word	0x000067c0


	//   ....[83]....
        /*06c0*/ 	.word	0x000067e0


	//   ....[84]....
        /*06c4*/ 	.word	0x00006820


	//   ....[85]....
        /*06c8*/ 	.word	0x00006880


	//   ....[86]....
        /*06cc*/ 	.word	0x00006930


	//   ....[87]....
        /*06d0*/ 	.word	0x000069b0


	//   ....[88]....
        /*06d4*/ 	.word	0x000069f0


	//   ....[89]....
        /*06d8*/ 	.word	0x00006a00


	//   ....[90]....
        /*06dc*/ 	.word	0x00006a20


	//   ....[91]....
        /*06e0*/ 	.word	0x00006a70


	//   ....[92]....
        /*06e4*/ 	.word	0x00006ab0


	//   ....[93]....
        /*06e8*/ 	.word	0x00006b40


	//   ....[94]....
        /*06ec*/ 	.word	0x00006b80


	//   ....[95]....
        /*06f0*/ 	.word	0x00006bc0


	//   ....[96]....
        /*06f4*/ 	.word	0x00006c10


	//   ....[97]....
        /*06f8*/ 	.word	0x00006c50


	//   ....[98]....
        /*06fc*/ 	.word	0x00006c90


	//   ....[99]....
        /*0700*/ 	.word	0x00006d20


	//   ....[100]....
        /*0704*/ 	.word	0x00006de0


	//   ....[101]....
        /*0708*/ 	.word	0x00006e40


	//   ....[102]....
        /*070c*/ 	.word	0x00007240


	//   ....[103]....
        /*0710*/ 	.word	0x00007250


	//   ....[104]....
        /*0714*/ 	.word	0x00007260


	//   ....[105]....
        /*0718*/ 	.word	0x00007270


	//   ....[106]....
        /*071c*/ 	.word	0x00007280


	//   ....[107]....
        /*0720*/ 	.word	0x00007290


	//   ....[108]....
        /*0724*/ 	.word	0x000072b0


	//   ....[109]....
        /*0728*/ 	.word	0x000072d0


	//   ....[110]....
        /*072c*/ 	.word	0x00007330


	//   ....[111]....
        /*0730*/ 	.word	0x00007370


	//   ....[112]....
        /*0734*/ 	.word	0x000073d0


	//   ....[113]....
        /*0738*/ 	.word	0x00007400


	//   ....[114]....
        /*073c*/ 	.word	0x00007440


	//   ....[115]....
        /*0740*/ 	.word	0x00007450


	//   ....[116]....
        /*0744*/ 	.word	0x000074b0


	//   ....[117]....
        /*0748*/ 	.word	0x000074c0


	//   ....[118]....
        /*074c*/ 	.word	0x000074d0


	//   ....[119]....
        /*0750*/ 	.word	0x00007500


	//   ....[120]....
        /*0754*/ 	.word	0x00007540


	//   ....[121]....
        /*0758*/ 	.word	0x00007570


	//   ....[122]....
        /*075c*/ 	.word	0x000075b0


	//   ....[123]....
        /*0760*/ 	.word	0x000075e0


	//   ....[124]....
        /*0764*/ 	.word	0x00007600


	//   ....[125]....
        /*0768*/ 	.word	0x00007640


	//   ....[126]....
        /*076c*/ 	.word	0x00007680


	//   ....[127]....
        /*0770*/ 	.word	0x000076c0


	//   ....[128]....
        /*0774*/ 	.word	0x000076d0


	//   ....[129]....
        /*0778*/ 	.word	0x000076e0


	//   ....[130]....
        /*077c*/ 	.word	0x000076f0


	//   ....[131]....
        /*0780*/ 	.word	0x00007700


	//   ....[132]....
        /*0784*/ 	.word	0x00007740


	//   ....[133]....
        /*0788*/ 	.word	0x00007780


	//   ....[134]....
        /*078c*/ 	.word	0x00009c70


	//   ....[135]....
        /*0790*/ 	.word	0x00009cb0


	//   ....[136]....
        /*0794*/ 	.word	0x00009cd0


	//   ....[137]....
        /*0798*/ 	.word	0x00009d20


	//   ....[138]....
        /*079c*/ 	.word	0x00009df0


	//   ....[139]....
        /*07a0*/ 	.word	0x00009e90


	//   ....[140]....
        /*07a4*/ 	.word	0x00009f30


	//   ....[141]....
        /*07a8*/ 	.word	0x00009fd0


	//   ....[142]....
        /*07ac*/ 	.word	0x0000a010


	//   ....[143]....
        /*07b0*/ 	.word	0x0000a0e0


	//   ....[144]....
        /*07b4*/ 	.word	0x0000a120


	//   ....[145]....
        /*07b8*/ 	.word	0x0000a160


	//   ....[146]....
        /*07bc*/ 	.word	0x0000a200


	//   ....[147]....
        /*07c0*/ 	.word	0x0000a240


	//   ....[148]....
        /*07c4*/ 	.word	0x0000a2e0


	//   ....[149]....
        /*07c8*/ 	.word	0x0000a360


	//   ....[150]....
        /*07cc*/ 	.word	0x0000a4e0


	//   ....[151]....
        /*07d0*/ 	.word	0x0000a630


	//   ....[152]....
        /*07d4*/ 	.word	0x0000a6f0


	//   ....[153]....
        /*07d8*/ 	.word	0x0000a770


	//   ....[154]....
        /*07dc*/ 	.word	0x0000a8c0


	//   ....[155]....
        /*07e0*/ 	.word	0x0000aed0


	//   ....[156]....
        /*07e4*/ 	.word	0x0000afd0


	//   ....[157]....
        /*07e8*/ 	.word	0x0000b010


	//   ....[158]....
        /*07ec*/ 	.word	0x0000b050


	//   ....[159]....
        /*07f0*/ 	.word	0x0000b080


	//   ....[160]....
        /*07f4*/ 	.word	0x0000b0c0


	//   ....[161]....
        /*07f8*/ 	.word	0x0000b150


	//   ....[162]....
        /*07fc*/ 	.word	0x0000b230


	//   ....[163]....
        /*0800*/ 	.word	0x0000b2b0


	//   ....[164]....
        /*0804*/ 	.word	0x0000b2f0


	//   ....[165]....
        /*0808*/ 	.word	0x0000b350


	//   ....[166]....
        /*080c*/ 	.word	0x0000b4e0


	//   ....[167]....
        /*0810*/ 	.word	0x0000b4f0


	//   ....[168]....
        /*0814*/ 	.word	0x0000b500


	//   ....[169]....
        /*0818*/ 	.word	0x0000b510


	//   ....[170]....
        /*081c*/ 	.word	0x0000b520


	//   ....[171]....
        /*0820*/ 	.word	0x0000b530


	//   ....[172]....
        /*0824*/ 	.word	0x0000b560


	//   ....[173]....
        /*0828*/ 	.word	0x0000b580


	//   ....[174]....
        /*082c*/ 	.word	0x0000b5a0


	//   ....[175]....
        /*0830*/ 	.word	0x0000b5d0


	//   ....[176]....
        /*0834*/ 	.word	0x0000b600


	//   ....[177]....
        /*0838*/ 	.word	0x0000b640


	//   ....[178]....
        /*083c*/ 	.word	0x0000b6a0


	//   ....[179]....
        /*0840*/ 	.word	0x0000b6d0


	//   ....[180]....
        /*0844*/ 	.word	0x0000b710


	//   ....[181]....
        /*0848*/ 	.word	0x0000b730


	//   ....[182]....
        /*084c*/ 	.word	0x0000b770


	//   ....[183]....
        /*0850*/ 	.word	0x0000b790


	//   ....[184]....
        /*0854*/ 	.word	0x0000b7b0


	//   ....[185]....
        /*0858*/ 	.word	0x0000b830


	//   ....[186]....
        /*085c*/ 	.word	0x0000b880


	//   ....[187]....
        /*0860*/ 	.word	0x0000b8c0


	//   ....[188]....
        /*0864*/ 	.word	0x0000b8d0


	//   ....[189]....
        /*0868*/ 	.word	0x0000b910


	//   ....[190]....
        /*086c*/ 	.word	0x0000b950


	//   ....[191]....
        /*0870*/ 	.word	0x0000b990


	//   ....[192]....
        /*0874*/ 	.word	0x0000b9c0


	//   ....[193]....
        /*0878*/ 	.word	0x0000b9f0


	//   ....[194]....
        /*087c*/ 	.word	0x0000ba30


	//   ....[195]....
        /*0880*/ 	.word	0x0000ba40


	//   ....[196]....
        /*0884*/ 	.word	0x0000ba50


	//   ....[197]....
        /*0888*/ 	.word	0x0000ba60


	//   ....[198]....
        /*088c*/ 	.word	0x0000dae0


	//   ....[199]....
        /*0890*/ 	.word	0x0000e980


	//   ....[200]....
        /*0894*/ 	.word	0x0000eed0


	//   ....[201]....
        /*0898*/ 	.word	0x0000f200


	//   ....[202]....
        /*089c*/ 	.word	0x0000f540


	//   ....[203]....
        /*08a0*/ 	.word	0x0000f7f0


	//   ....[204]....
        /*08a4*/ 	.word	0x0000fa30


	//   ....[205]....
        /*08a8*/ 	.word	0x0000fca0


	//   ....[206]....
        /*08ac*/ 	.word	0x0000ff70


	//   ....[207]....
        /*08b0*/ 	.word	0x00010190


	//   ....[208]....
        /*08b4*/ 	.word	0x00010320


	//   ....[209]....
        /*08b8*/ 	.word	0x00012240


	//   ....[210]....
        /*08bc*/ 	.word	0x000124d0


	//   ....[211]....
        /*08c0*/ 	.word	0x00012540


	//   ....[212]....
        /*08c4*/ 	.word	0x000125b0


	//----- nvinfo : EIATTR_REG_RECONFIG
	.align		4
.L_1338:
        /*08c8*/ 	.byte	0x01, 0x54
	.zero		2


	//----- nvinfo : EIATTR_SYSCALL_OFFSETS
	.align		4
        /*08cc*/ 	.byte	0x04, 0x46
        /*08ce*/ 	.short	(.L_1340 - .L_1339)


	//   ....[0]....
.L_1339:
        /*08d0*/ 	.word	0x00000c20


	//   ....[1]....
        /*08d4*/ 	.word	0x00000d10


	//   ....[2]....
        /*08d8*/ 	.word	0x00000e70


	//   ....[3]....
        /*08dc*/ 	.word	0x00000f60


	//   ....[4]....
        /*08e0*/ 	.word	0x0000d450


	//   ....[5]....
        /*08e4*/ 	.word	0x0000d580


	//   ....[6]....
        /*08e8*/ 	.word	0x0000d6a0


	//   ....[7]....
        /*08ec*/ 	.word	0x0000d7c0


	//----- nvinfo : EIATTR_MBARRIER_INSTR_OFFSETS
	.align		4
.L_1340:
        /*08f0*/ 	.byte	0x04, 0x39
        /*08f2*/ 	.short	(.L_1342 - .L_1341)


	//   ....[0]....
.L_1341:
        /*08f4*/ 	.word	0x000002f0
        /*08f8*/ 	.word	0x000000ff
        /*08fc*/ 	.word	0x00030c00
        /*0900*/ 	.short	0x0100
        /*0902*/ 	.byte	0x06
	.zero		1


	//   ....[1]....
        /*0904*/ 	.word	0x000003f0
        /*0908*/ 	.word	0x000000ff
        /*090c*/ 	.word	0x00030c10
        /*0910*/ 	.short	0x0100
        /*0912*/ 	.byte	0x08
	.zero		1


	//   ....[2]....
        /*0914*/ 	.word	0x00000400
        /*0918*/ 	.word	0x000000ff
        /*091c*/ 	.word	0x00030c20
        /*0920*/ 	.short	0x0100
        /*0922*/ 	.byte	0x08
	.zero		1


	//   ....[3]....
        /*0924*/ 	.word	0x00000410
        /*0928*/ 	.word	0x000000ff
        /*092c*/ 	.word	0x00030c18
        /*0930*/ 	.short	0x0100
        /*0932*/ 	.byte	0x08
	.zero		1


	//   ....[4]....
        /*0934*/ 	.word	0x00000420
        /*0938*/ 	.word	0x000000ff
        /*093c*/ 	.word	0x00030c28
        /*0940*/ 	.short	0x0100
        /*0942*/ 	.byte	0x08
	.zero		1


	//   ....[5]....
        /*0944*/ 	.word	0x00000550
        /*0948*/ 	.word	0x000000ff
        /*094c*/ 	.word	0x00030c30
        /*0950*/ 	.short	0x0100
        /*0952*/ 	.byte	0x08
	.zero		1


	//   ....[6]....
        /*0954*/ 	.word	0x00000560
        /*0958*/ 	.word	0x000000ff
        /*095c*/ 	.word	0x00030c40
        /*0960*/ 	.short	0x0100
        /*0962*/ 	.byte	0x08
	.zero		1


	//   ....[7]....
        /*0964*/ 	.word	0x00000570
        /*0968*/ 	.word	0x000000ff
        /*096c*/ 	.word	0x00030c38
        /*0970*/ 	.short	0x0100
        /*0972*/ 	.byte	0x08
	.zero		1


	//   ....[8]....
        /*0974*/ 	.word	0x00000580
        /*0978*/ 	.word	0x000000ff
        /*097c*/ 	.word	0x00030c48
        /*0980*/ 	.short	0x0100
        /*0982*/ 	.byte	0x08
	.zero		1


	//   ....[9]....
        /*0984*/ 	.word	0x00001000
        /*0988*/ 	.word	0x000000de
        /*098c*/ 	.word	0x00030c00
        /*0990*/ 	.short	0x010a
        /*0992*/ 	.byte	0x3f
	.zero		1


	//   ....[10]....
        /*0994*/ 	.word	0x00001120
        /*0998*/ 	.word	0x000000de
        /*099c*/ 	.word	0x00030c00
        /*09a0*/ 	.short	0x010a
        /*09a2*/ 	.byte	0x3f
	.zero		1


	//   ....[11]....
        /*09a4*/ 	.word	0x000019d0
        /*09a8*/ 	.word	0x00000008
        /*09ac*/ 	.word	0x00030c10
        /*09b0*/ 	.short	0x010a
        /*09b2*/ 	.byte	0x3f
	.zero		1


	//   ....[12]....
        /*09b4*/ 	.word	0x00001a40
        /*09b8*/ 	.word	0x00000008
        /*09bc*/ 	.word	0x00030c10
        /*09c0*/ 	.short	0x010a
        /*09c2*/ 	.byte	0x3f
	.zero		1


	//   ....[13]....
        /*09c4*/ 	.word	0x00001e20
        /*09c8*/ 	.word	0x00000008
        /*09cc*/ 	.word	0x00030c30
        /*09d0*/ 	.short	0x010a
        /*09d2*/ 	.byte	0x3f
	.zero		1


	//   ....[14]....
        /*09d4*/ 	.word	0x00001ea0
        /*09d8*/ 	.word	0x00000008
        /*09dc*/ 	.word	0x00030c30
        /*09e0*/ 	.short	0x010a
        /*09e2*/ 	.byte	0x3f
	.zero		1


	//   ....[15]....
        /*09e4*/ 	.word	0x00004f10
        /*09e8*/ 	.word	0x00000009
        /*09ec*/ 	.word	0x00000000
        /*09f0*/ 	.short	0x0101
        /*09f2*/ 	.byte	0x3f
	.zero		1


	//   ....[16]....
        /*09f4*/ 	.word	0x00005360
        /*09f8*/ 	.word	0x00000008
        /*09fc*/ 	.word	0x00000000
        /*0a00*/ 	.short	0x0101
        /*0a02*/ 	.byte	0x3f
	.zero		1


	//   ....[17]....
        /*0a04*/ 	.word	0x00005c20
        /*0a08*/ 	.word	0x00000006
        /*0a0c*/ 	.word	0x00030c10
        /*0a10*/ 	.short	0x010a
        /*0a12*/ 	.byte	0x3f
	.zero		1


	//   ....[18]....
        /*0a14*/ 	.word	0x00005ca0
        /*0a18*/ 	.word	0x00000006
        /*0a1c*/ 	.word	0x00030c10
        /*0a20*/ 	.short	0x010a
        /*0a22*/ 	.byte	0x3f
	.zero		1


	//   ....[19]....
        /*0a24*/ 	.word	0x000060a0
        /*0a28*/ 	.word	0x00000006
        /*0a2c*/ 	.word	0x00030c30
        /*0a30*/ 	.short	0x010a
        /*0a32*/ 	.byte	0x3f
	.zero		1


	//   ....[20]....
        /*0a34*/ 	.word	0x00006130
        /*0a38*/ 	.word	0x00000006
        /*0a3c*/ 	.word	0x00030c30
        /*0a40*/ 	.short	0x010a
        /*0a42*/ 	.byte	0x3f
	.zero		1


	//   ....[21]....
        /*0a44*/ 	.word	0x00008900
        /*0a48*/ 	.word	0x00000007
        /*0a4c*/ 	.word	0x00000000
        /*0a50*/ 	.short	0x0101
        /*0a52*/ 	.byte	0x3f
	.zero		1


	//   ....[22]....
        /*0a54*/ 	.word	0x00008d70
        /*0a58*/ 	.word	0x00000006
        /*0a5c*/ 	.word	0x00000000
        /*0a60*/ 	.short	0x0101
        /*0a62*/ 	.byte	0x3f
	.zero		1


	//   ....[23]....
        /*0a64*/ 	.word	0x000095d0
        /*0a68*/ 	.word	0x00000007
        /*0a6c*/ 	.word	0x00030c10
        /*0a70*/ 	.short	0x010a
        /*0a72*/ 	.byte	0x3f
	.zero		1


	//   ....[24]....
        /*0a74*/ 	.word	0x00009650
        /*0a78*/ 	.word	0x00000007
        /*0a7c*/ 	.word	0x00030c10
        /*0a80*/ 	.short	0x010a
        /*0a82*/ 	.byte	0x3f
	.zero		1


	//   ....[25]....
        /*0a84*/ 	.word	0x00009a60
        /*0a88*/ 	.word	0x00000007
        /*0a8c*/ 	.word	0x00030c30
        /*0a90*/ 	.short	0x010a
        /*0a92*/ 	.byte	0x3f
	.zero		1


	//   ....[26]....
        /*0a94*/ 	.word	0x00009af0
        /*0a98*/ 	.word	0x00000007
        /*0a9c*/ 	.word	0x00030c30
        /*0aa0*/ 	.short	0x010a
        /*0aa2*/ 	.byte	0x3f
	.zero		1


	//   ....[27]....
        /*0aa4*/ 	.word	0x0000cc20
        /*0aa8*/ 	.word	0x00000008
        /*0aac*/ 	.word	0x00000000
        /*0ab0*/ 	.short	0x0101
        /*0ab2*/ 	.byte	0x3f
	.zero		1


	//   ....[28]....
        /*0ab4*/ 	.word	0x0000d090
        /*0ab8*/ 	.word	0x00000007
        /*0abc*/ 	.word	0x00000000
        /*0ac0*/ 	.short	0x0101
        /*0ac2*/ 	.byte	0x3f
	.zero		1


	//   ....[29]....
        /*0ac4*/ 	.word	0x00010990
        /*0ac8*/ 	.word	0x00000010
        /*0acc*/ 	.word	0x00030c20
        /*0ad0*/ 	.short	0x010a
        /*0ad2*/ 	.byte	0x3f
	.zero		1


	//   ....[30]....
        /*0ad4*/ 	.word	0x00010f60
        /*0ad8*/ 	.word	0x00000010
        /*0adc*/ 	.word	0x00030c40
        /*0ae0*/ 	.short	0x010a
        /*0ae2*/ 	.byte	0x3f
	.zero		1


	//   ....[31]....
        /*0ae4*/ 	.word	0x00011190
        /*0ae8*/ 	.word	0x00000010
        /*0aec*/ 	.word	0x00030c28
        /*0af0*/ 	.short	0x010a
        /*0af2*/ 	.byte	0x3f
	.zero		1


	//   ....[32]....
        /*0af4*/ 	.word	0x000113c0
        /*0af8*/ 	.word	0x00000010
        /*0afc*/ 	.word	0x00030c48
        /*0b00*/ 	.short	0x010a
        /*0b02*/ 	.byte	0x3f
	.zero		1


	//   ....[33]....
        /*0b04*/ 	.word	0x000115a0
        /*0b08*/ 	.word	0x00000010
        /*0b0c*/ 	.word	0x00030c20
        /*0b10*/ 	.short	0x010a
        /*0b12*/ 	.byte	0x3f
	.zero		1


	//   ....[34]....
        /*0b14*/ 	.word	0x00011850
        /*0b18*/ 	.word	0x00000010
        /*0b1c*/ 	.word	0x00030c40
        /*0b20*/ 	.short	0x010a
        /*0b22*/ 	.byte	0x3f
	.zero		1


	//   ....[35]....
        /*0b24*/ 	.word	0x00011a50
        /*0b28*/ 	.word	0x00000010
        /*0b2c*/ 	.word	0x00030c28
        /*0b30*/ 	.short	0x010a
        /*0b32*/ 	.byte	0x3f
	.zero		1


	//   ....[36]....
        /*0b34*/ 	.word	0x00011cd0
        /*0b38*/ 	.word	0x00000003
        /*0b3c*/ 	.word	0x00030c40
        /*0b40*/ 	.short	0x010a
        /*0b42*/ 	.byte	0x3f
	.zero		1


	//   ....[37]....
        /*0b44*/ 	.word	0x000120a0
        /*0b48*/ 	.word	0x00000006
        /*0b4c*/ 	.word	0x00000000
        /*0b50*/ 	.short	0x010a
        /*0b52*/ 	.byte	0x3f
	.zero		1


	//   ....[38]....
        /*0b54*/ 	.word	0x00012100
        /*0b58*/ 	.word	0x00000003
        /*0b5c*/ 	.word	0x00000000
        /*0b60*/ 	.short	0x010a
        /*0b62*/ 	.byte	0x3f
	.zero		1


	//   ....[39]....
        /*0b64*/ 	.word	0x00012160
        /*0b68*/ 	.word	0x00000002
        /*0b6c*/ 	.word	0x00000000
        /*0b70*/ 	.short	0x010a
        /*0b72*/ 	.byte	0x3f
	.zero		1


	//   ....[40]....
        /*0b74*/ 	.word	0x00012190
        /*0b78*/ 	.word	0x00000003
        /*0b7c*/ 	.word	0x00000000
        /*0b80*/ 	.short	0x010a
        /*0b82*/ 	.byte	0x3f
	.zero		1


	//   ....[41]....
        /*0b84*/ 	.word	0x00012270
        /*0b88*/ 	.word	0x000000de
        /*0b8c*/ 	.word	0x00030c00
        /*0b90*/ 	.short	0x010a
        /*0b92*/ 	.byte	0x3f
	.zero		1


	//   ....[42]....
        /*0b94*/ 	.word	0x000122c0
        /*0b98*/ 	.word	0x00000008
        /*0b9c*/ 	.word	0x00030c10
        /*0ba0*/ 	.short	0x010a
        /*0ba2*/ 	.byte	0x3f
	.zero		1


	//   ....[43]....
        /*0ba4*/ 	.word	0x00012310
        /*0ba8*/ 	.word	0x00000008
        /*0bac*/ 	.word	0x00030c30
        /*0bb0*/ 	.short	0x010a
        /*0bb2*/ 	.byte	0x3f
	.zero		1


	//   ....[44]....
        /*0bb4*/ 	.word	0x00012360
        /*0bb8*/ 	.word	0x00000006
        /*0bbc*/ 	.word	0x00030c10
        /*0bc0*/ 	.short	0x010a
        /*0bc2*/ 	.byte	0x3f
	.zero		1


	//   ....[45]....
        /*0bc4*/ 	.word	0x000123b0
        /*0bc8*/ 	.word	0x00000006
        /*0bcc*/ 	.word	0x00030c30
        /*0bd0*/ 	.short	0x010a
        /*0bd2*/ 	.byte	0x3f
	.zero		1


	//   ....[46]....
        /*0bd4*/ 	.word	0x00012400
        /*0bd8*/ 	.word	0x00000007
        /*0bdc*/ 	.word	0x00030c10
        /*0be0*/ 	.short	0x010a
        /*0be2*/ 	.byte	0x3f
	.zero		1


	//   ....[47]....
        /*0be4*/ 	.word	0x00012450
        /*0be8*/ 	.word	0x00000007
        /*0bec*/ 	.word	0x00030c30
        /*0bf0*/ 	.short	0x010a
        /*0bf2*/ 	.byte	0x3f
	.zero		1


	//   ....[48]....
        /*0bf4*/ 	.word	0x000125f0
        /*0bf8*/ 	.word	0x00000010
        /*0bfc*/ 	.word	0x00030c20
        /*0c00*/ 	.short	0x010a
        /*0c02*/ 	.byte	0x3f
	.zero		1


	//   ....[49]....
        /*0c04*/ 	.word	0x00012640
        /*0c08*/ 	.word	0x00000010
        /*0c0c*/ 	.word	0x00030c40
        /*0c10*/ 	.short	0x010a
        /*0c12*/ 	.byte	0x3f
	.zero		1


	//   ....[50]....
        /*0c14*/ 	.word	0x00012690
        /*0c18*/ 	.word	0x00000010
        /*0c1c*/ 	.word	0x00030c28
        /*0c20*/ 	.short	0x010a
        /*0c22*/ 	.byte	0x3f
	.zero		1


	//   ....[51]....
        /*0c24*/ 	.word	0x000126e0
        /*0c28*/ 	.word	0x00000010
        /*0c2c*/ 	.word	0x00030c48
        /*0c30*/ 	.short	0x010a
        /*0c32*/ 	.byte	0x3f
	.zero		1


	//   ....[52]....
        /*0c34*/ 	.word	0x00012740
        /*0c38*/ 	.word	0x00000010
        /*0c3c*/ 	.word	0x00030c20
        /*0c40*/ 	.short	0x010a
        /*0c42*/ 	.byte	0x3f
	.zero		1


	//   ....[53]....
        /*0c44*/ 	.word	0x00012790
        /*0c48*/ 	.word	0x00000010
        /*0c4c*/ 	.word	0x00030c40
        /*0c50*/ 	.short	0x010a
        /*0c52*/ 	.byte	0x3f
	.zero		1


	//   ....[54]....
        /*0c54*/ 	.word	0x000127e0
        /*0c58*/ 	.word	0x00000010
        /*0c5c*/ 	.word	0x00030c28
        /*0c60*/ 	.short	0x010a
        /*0c62*/ 	.byte	0x3f
	.zero		1


	//   ....[55]....
        /*0c64*/ 	.word	0x00012830
        /*0c68*/ 	.word	0x00000003
        /*0c6c*/ 	.word	0x00030c40
        /*0c70*/ 	.short	0x010a
        /*0c72*/ 	.byte	0x3f
	.zero		1


	//   ....[56]....
        /*0c74*/ 	.word	0x00012900
        /*0c78*/ 	.word	0x00000006
        /*0c7c*/ 	.word	0x00000000
        /*0c80*/ 	.short	0x010a
        /*0c82*/ 	.byte	0x3f
	.zero		1


	//   ....[57]....
        /*0c84*/ 	.word	0x00012950
        /*0c88*/ 	.word	0x00000003
        /*0c8c*/ 	.word	0x00000000
        /*0c90*/ 	.short	0x010a
        /*0c92*/ 	.byte	0x3f
	.zero		1


	//   ....[58]....
        /*0c94*/ 	.word	0x000129a0
        /*0c98*/ 	.word	0x00000002
        /*0c9c*/ 	.word	0x00000000
        /*0ca0*/ 	.short	0x010a
        /*0ca2*/ 	.byte	0x3f
	.zero		1


	//----- nvinfo : EIATTR_NUM_MBARRIERS
	.align		4
.L_1342:
        /*0ca4*/ 	.byte	0x03, 0x38
        /*0ca6*/ 	.short	0x0009


	//----- nvinfo : EIATTR_EXIT_INSTR_OFFSETS
	.align		4
        /*0ca8*/ 	.byte	0x04, 0x1c
        /*0caa*/ 	.short	(.L_1344 - .L_1343)


	//   ....[0]....
.L_1343:
        /*0cac*/ 	.word	0x000121e0


	//----- nvinfo : EIATTR_MAX_THREADS
	.align		4
.L_1344:
        /*0cb0*/ 	.byte	0x04, 0x05
        /*0cb2*/ 	.short	(.L_1346 - .L_1345)
.L_1345:
        /*0cb4*/ 	.word	0x00000180
        /*0cb8*/ 	.word	0x00000001
        /*0cbc*/ 	.word	0x00000001


	//----- nvinfo : EIATTR_CRS_STACK_SIZE
	.align		4
.L_1346:
        /*0cc0*/ 	.byte	0x04, 0x1e
        /*0cc2*/ 	.short	(.L_1348 - .L_1347)
.L_1347:
        /*0cc4*/ 	.word	0x00000000


	//----- nvinfo : EIATTR_CBANK_PARAM_SIZE
	.align		4
.L_1348:
        /*0cc8*/ 	.byte	0x03, 0x19
        /*0cca*/ 	.short	0x0970


	//----- nvinfo : EIATTR_PARAM_CBANK
	.align		4
        /*0ccc*/ 	.byte	0x04, 0x0a
        /*0cce*/ 	.short	(.L_1350 - .L_1349)
	.align		4
.L_1349:
        /*0cd0*/ 	.word	index@(.nv.constant0._ZN7cutlass13device_kernelIN5flash11enable_sm90INS1_16FlashAttnBwdSm90INS1_25CollectiveMainloopBwdSm90ILi2ELi2ELi2EN4cute5tupleIJNS5_1CILi1EEES8_S8_EEENS6_IJNS7_ILi128EEESA_NS7_ILi64EEEEEENS_10bfloat16_tEfNS_4arch4Sm90ELb0ELb1ELb0ELb0ELb1ELb1ELb0ELb0ELi2ELi1ELi2ELi2ELb0EEENS1_21CollectiveEpilogueBwdISC_SD_SF_Li256ELb0ELb0ELi1EEENS1_19SingleTileSchedulerILb0ELb0ELb0ELi128EEEEEEEEEvNT_6ParamsE)
        /*0cd4*/ 	.short	0x0210
        /*0cd6*/ 	.short	0x0970


	//----- nvinfo : EIATTR_SW_WAR
	.align		4
.L_1350:
        /*0cd8*/ 	.byte	0x04, 0x36
        /*0cda*/ 	.short	(.L_1352 - .L_1351)
.L_1351:
        /*0cdc*/ 	.word	0x00000008
.L_1352:


//--------------------- .nv.info._ZN7cutlass13device_kernelIN5flash11enable_sm90INS1_16FlashAttnBwdSm90INS1_25CollectiveMainloopBwdSm90ILi2ELi2ELi2EN4cute5tupleIJNS5_1CILi1EEES8_S8_EEENS6_IJNS7_ILi128EEESA_NS7_ILi64EEEEEENS_10bfloat16_tEfNS_4arch4Sm90ELb0ELb1ELb0ELb0ELb0ELb1ELb0ELb0ELi2ELi1ELi2ELi2ELb0EEENS1_24CollectiveEpilogueBwdGQAISC_fSF_Li256ELb0ELb0EEENS1_19SingleTileSchedulerILb0ELb0ELb0ELi128EEEEEEEEEvNT_6ParamsE --------------------------
	.section	.nv.info._ZN7cutlass13device_kernelIN5flash11enable_sm90INS1_16FlashAttnBwdSm90INS1_25CollectiveMainloopBwdSm90ILi2ELi2ELi2EN4cute5tupleIJNS5_1CILi1EEES8_S8_EEENS6_IJNS7_ILi128EEESA_NS7_ILi64EEEEEENS_10bfloat16_tEfNS_4arch4Sm90ELb0ELb1ELb0ELb0ELb0ELb1ELb0ELb0ELi2ELi1ELi2ELi2ELb0EEENS1_24CollectiveEpilogueBwdGQAISC_fSF_Li256ELb0ELb0EEENS1_19SingleTileSchedulerILb0ELb0ELb0ELi128EEEEEEEEEvNT_6ParamsE,"",@"SHT_CUDA_INFO"
	.sectionflags	@""
	.align	4


	//----- nvinfo : EIATTR_CUDA_API_VERSION
	.align		4
        /*0000*/ 	.byte	0x04, 0x37
        /*0002*/ 	.short	(.L_1354 - .L_1353)
.L_1353:
        /*0004*/ 	.word	0x00000082


	//----- nvinfo : EIATTR_KPARAM_INFO
	.align		4
.L_1354:
        /*0008*/ 	.byte	0x04, 0x17
        /*000a*/ 	.short	(.L_1356 - .L_1355)
.L_1355:
        /*000c*/ 	.word	0x00000000
        /*0010*/ 	.short	0x0000
        /*0012*/ 	.short	0x0070
        /*0014*/ 	.byte	0x00, 0xf0, 0x01, 0x1a


	//----- nvinfo : EIATTR_SPARSE_MMA_MASK
	.align		4
.L_1356:
        /*0018*/ 	.byte	0x03, 0x50
        /*001a*/ 	.short	0x0000


	//----- nvinfo : EIATTR_MAXREG_COUNT
	.align		4
        /*001c*/ 	.byte	0x03, 0x1b
        /*001e*/ 	.short	0x00a8


	//----- nvinfo : EIATTR_NUM_BARRIERS
	.align		4
        /*0020*/ 	.byte	0x02, 0x4c
        /*0022*/ 	.byte	0x10
	.zero		1


	//----- nvinfo : EIATTR_EXTERNS
	.align		4
        /*0024*/ 	.byte	0x04, 0x0f
        /*0026*/ 	.short	(.L_1358 - .L_1357)


	//   ....[0]....
	.align		4
.L_1357:
        /*0028*/ 	.word	index@(__assertfail)


	//----- nvinfo : EIATTR_ANNOTATIONS
	.align		4
.L_1358:
        /*002c*/ 	.byte	0x04, 0x55
        /*002e*/ 	.short	(.L_1360 - .L_1359)


	//   ....[0]....
.L_1359:
        /* <DEDUP_REMOVED lines=29> */


	//----- nvinfo : EIATTR_MERCURY_ISA_VERSION
	.align		4
.L_1360:
        /*01f0*/ 	.byte	0x03, 0x5f
        /*01f2*/ 	.short	0x0101


	//----- nvinfo : EIATTR_INT_WARP_WIDE_INSTR_OFFSETS
	.align		4
        /*01f4*/ 	.byte	0x04, 0x31
        /*01f6*/ 	.short	(.L_1362 - .L_1361)


	//   ....[0]....
.L_1361:
        /*01f8*/ 	.word	0x00000190


	//   ....[1]....
        /*01fc*/ 	.word	0x000001c0


	//----- nvinfo : EIATTR_COOP_GROUP_MASK_REGIDS
	.align		4
.L_1362:
        /*0200*/ 	.byte	0x04, 0x29
        /*0202*/ 	.short	(.L_1364 - .L_1363)


	//   ....[0]....
.L_1363:
        /*0204*/ 	.word	0xffffffff


	//   ....[1]....
        /*0208*/ 	.word	0xffffffff


	//   ....[2]....
        /*020c*/ 	.word	0xffffffff


	//   ....[3]....
        /*0210*/ 	.word	0xffffffff


	//   ....[4]....
        /*0214*/ 	.word	0xffffffff


	//   ....[5]....
        /*0218*/ 	.word	0xffffffff


	//   ....[6]....
        /*021c*/ 	.word	0xffffffff


	//   ....[7]....
        /*0220*/ 	.word	0xffffffff


	//   ....[8]....
        /*0224*/ 	.word	0xffffffff


	//   ....[9]....
        /*0228*/ 	.word	0xffffffff


	//   ....[10]....
        /*022c*/ 	.word	0xffffffff


	//   ....[11]....
        /*0230*/ 	.word	0xffffffff


	//   ....[12]....
        /*0234*/ 	.word	0xffffffff


	//   ....[13]....
        /*0238*/ 	.word	0xffffffff


	//   ....[14]....
        /*023c*/ 	.word	0xffffffff


	//   ....[15]....
        /*0240*/ 	.word	0xffffffff


	//   ....[16]....
        /*0244*/ 	.word	0xffffffff


	//   ....[17]....
        /*0248*/ 	.word	0xffffffff


	//   ....[18]....
        /*024c*/ 	.word	0xffffffff


	//   ....[19]....
        /*0250*/ 	.word	0xffffffff


	//   ....[20]....
        /*0254*/ 	.word	0xffffffff


	//   ....[21]....
        /*0258*/ 	.word	0xffffffff


	//   ....[22]....
        /*025c*/ 	.word	0xffffffff


	//   ....[23]....
        /*0260*/ 	.word	0xffffffff


	//   ....[24]....
        /*0264*/ 	.word	0xffffffff


	//   ....[25]....
        /*0268*/ 	.word	0xffffffff


	//   ....[26]....
        /*026c*/ 	.word	0xffffffff


	//   ....[27]....
        /*0270*/ 	.word	0xffffffff


	//   ....[28]....
        /*0274*/ 	.word	0xffffffff


	//   ....[29]....
        /*0278*/ 	.word	0xffffffff


	//   ....[30]....
        /*027c*/ 	.word	0xffffffff


	//   ....[31]....
        /*0280*/ 	.word	0xffffffff


	//   ....[32]....
        /*0284*/ 	.word	0xffffffff


	//   ....[33]....
        /*0288*/ 	.word	0xffffffff


	//   ....[34]....
        /*028c*/ 	.word	0xffffffff


	//   ....[35]....
        /*0290*/ 	.word	0xffffffff


	//   ....[36]....
        /*0294*/ 	.word	0xffffffff


	//   ....[37]....
        /*0298*/ 	.word	0xffffffff


	//   ....[38]....
        /*029c*/ 	.word	0xffffffff


	//   ....[39]....
        /*02a0*/ 	.word	0xffffffff


	//   ....[40]....
        /*02a4*/ 	.word	0xffffffff


	//   ....[41]....
        /*02a8*/ 	.word	0xffffffff


	//   ....[42]....
        /*02ac*/ 	.word	0xffffffff


	//   ....[43]....
        /*02b0*/ 	.word	0xffffffff


	//   ....[44]....
        /*02b4*/ 	.word	0xffffffff


	//   ....[45]....
        /*02b8*/ 	.word	0xffffffff


	//   ....[46]....
        /*02bc*/ 	.word	0xffffffff


	//   ....[47]....
        /*02c0*/ 	.word	0xffffffff


	//   ....[48]....
        /*02c4*/ 	.word	0xffffffff


	//   ....[49]....
        /*02c8*/ 	.word	0xffffffff


	//   ....[50]....
        /*02cc*/ 	.word	0xffffffff


	//   ....[51]....
        /*02d0*/ 	.word	0xffffffff


	//   ....[52]....
        /*02d4*/ 	.word	0xffffffff


	//   ....[53]....
        /*02d8*/ 	.word	0xffffffff


	//   ....[54]....
        /*02dc*/ 	.word	0xffffffff


	//   ....[55]....
        /*02e0*/ 	.word	0xffffffff


	//   ....[56]....
        /*02e4*/ 	.word	0xffffffff


	//   ....[57]....
        /*02e8*/ 	.word	0xffffffff


	//   ....[58]....
        /*02ec*/ 	.word	0xffffffff


	//   ....[59]....
        /*02f0*/ 	.word	0xffffffff


	//   ....[60]....
        /*02f4*/ 	.word	0xffffffff


	//   ....[61]....
        /*02f8*/ 	.word	0xffffffff


	//   ....[62]....
        /*02fc*/ 	.word	0xffffffff


	//   ....[63]....
        /*0300*/ 	.word	0xffffffff


	//   ....[64]....
        /*0304*/ 	.word	0xffffffff


	//   ....[65]....
        /*0308*/ 	.word	0xffffffff


	//   ....[66]....
        /*030c*/ 	.word	0xffffffff


	//   ....[67]....
        /*0310*/ 	.word	0xffffffff


	//   ....[68]....
        /*0314*/ 	.word	0xffffffff


	//   ....[69]....
        /*0318*/ 	.word	0xffffffff


	//   ....[70]....
        /*031c*/ 	.word	0xffffffff


	//   ....[71]....
        /*0320*/ 	.word	0xffffffff


	//   ....[72]....
        /*0324*/ 	.word	0xffffffff


	//   ....[73]....
        /*0328*/ 	.word	0xffffffff


	//   ....[74]....
        /*032c*/ 	.word	0xffffffff


	//   ....[75]....
        /*0330*/ 	.word	0xffffffff


	//   ....[76]....
        /*0334*/ 	.word	0xffffffff


	//   ....[77]....
        /*0338*/ 	.word	0xffffffff


	//   ....[78]....
        /*033c*/ 	.word	0xffffffff


	//   ....[79]....
        /*0340*/ 	.word	0xffffffff


	//   ....[80]....
        /*0344*/ 	.word	0xffffffff


	//   ....[81]....
        /*0348*/ 	.word	0xffffffff


	//   ....[82]....
        /*034c*/ 	.word	0xffffffff


	//   ....[83]....
        /*0350*/ 	.word	0xffffffff


	//   ....[84]....
        /*0354*/ 	.word	0xffffffff


	//   ....[85]....
        /*0358*/ 	.word	0xffffffff


	//   ....[86]....
        /*035c*/ 	.word	0xffffffff


	//   ....[87]....
        /*0360*/ 	.word	0xffffffff


	//   ....[88]....
        /*0364*/ 	.word	0xffffffff


	//   ....[89]....
        /*0368*/ 	.word	0xffffffff


	//   ....[90]....
        /*036c*/ 	.word	0xffffffff


	//   ....[91]....
        /*0370*/ 	.word	0xffffffff


	//   ....[92]....
        /*0374*/ 	.word	0xffffffff


	//   ....[93]....
        /*0378*/ 	.word	0xffffffff


	//   ....[94]....
        /*037c*/ 	.word	0xffffffff


	//   ....[95]....
        /*0380*/ 	.word	0xffffffff


	//   ....[96]....
        /*0384*/ 	.word	0xffffffff


	//   ....[97]....
        /*0388*/ 	.word	0xffffffff


	//   ....[98]....
        /*038c*/ 	.word	0xffffffff


	//   ....[99]....
        /*0390*/ 	.word	0xffffffff


	//   ....[100]....
        /*0394*/ 	.word	0xffffffff


	//   ....[101]....
        /*0398*/ 	.word	0xffffffff


	//   ....[102]....
        /*039c*/ 	.word	0xffffffff


	//   ....[103]....
        /*03a0*/ 	.word	0xffffffff


	//   ....[104]....
        /*03a4*/ 	.word	0xffffffff


	//   ....[105]....
        /*03a8*/ 	.word	0xffffffff


	//   ....[106]....
        /*03ac*/ 	.word	0xffffffff


	//   ....[107]....
        /*03b0*/ 	.word	0xffffffff


	//   ....[108]....
        /*03b4*/ 	.word	0xffffffff


	//   ....[109]....
        /*03b8*/ 	.word	0xffffffff


	//   ....[110]....
        /*03bc*/ 	.word	0xffffffff


	//   ....[111]....
        /*03c0*/ 	.word	0xffffffff


	//   ....[112]....
        /*03c4*/ 	.word	0xffffffff


	//   ....[113]....
        /*03c8*/ 	.word	0xffffffff


	//   ....[114]....
        /*03cc*/ 	.word	0xffffffff


	//   ....[115]....
        /*03d0*/ 	.word	0xffffffff


	//   ....[116]....
        /*03d4*/ 	.word	0xffffffff


	//   ....[117]....
        /*03d8*/ 	.word	0xffffffff


	//   ....[118]....
        /*03dc*/ 	.word	0xffffffff


	//   ....[119]....
        /*03e0*/ 	.word	0xffffffff


	//   ....[120]....
        /*03e4*/ 	.word	0xffffffff


	//   ....[121]....
        /*03e8*/ 	.word	0xffffffff


	//   ....[122]....
        /*03ec*/ 	.word	0xffffffff


	//   ....[123]....
        /*03f0*/ 	.word	0xffffffff


	//   ....[124]....
        /*03f4*/ 	.word	0xffffffff


	//   ....[125]....
        /*03f8*/ 	.word	0xffffffff


	//   ....[126]....
        /*03fc*/ 	.word	0xffffffff


	//   ....[127]....
        /*0400*/ 	.word	0xffffffff


	//   ....[128]....
        /*0404*/ 	.word	0xffffffff


	//   ....[129]....
        /*0408*/ 	.word	0xffffffff


	//   ....[130]....
        /*040c*/ 	.word	0xffffffff


	//   ....[131]....
        /*0410*/ 	.word	0xffffffff


	//   ....[132]....
        /*0414*/ 	.word	0xffffffff


	//   ....[133]....
        /*0418*/ 	.word	0xffffffff


	//   ....[134]....
        /*041c*/ 	.word	0xffffffff


	//   ....[135]....
        /*0420*/ 	.word	0xffffffff


	//   ....[136]....
        /*0424*/ 	.word	0xffffffff


	//   ....[137]....
        /*0428*/ 	.word	0xffffffff


	//   ....[138]....
        /*042c*/ 	.word	0xffffffff


	//   ....[139]....
        /*0430*/ 	.word	0xffffffff


	//   ....[140]....
        /*0434*/ 	.word	0xffffffff


	//   ....[141]....
        /*0438*/ 	.word	0xffffffff


	//   ....[142]....
        /*043c*/ 	.word	0xffffffff


	//   ....[143]....
        /*0440*/ 	.word	0xffffffff


	//   ....[144]....
        /*0444*/ 	.word	0xffffffff


	//   ....[145]....
        /*0448*/ 	.word	0xffffffff


	//   ....[146]....
        /*044c*/ 	.word	0xffffffff


	//   ....[147]....
        /*0450*/ 	.word	0xffffffff


	//   ....[148]....
        /*0454*/ 	.word	0xffffffff


	//   ....[149]....
        /*0458*/ 	.word	0xffffffff


	//   ....[150]....
        /*045c*/ 	.word	0xffffffff


	//   ....[151]....
        /*0460*/ 	.word	0xffffffff


	//   ....[152]....
        /*0464*/ 	.word	0xffffffff


	//   ....[153]....
        /*0468*/ 	.word	0xffffffff


	//   ....[154]....
        /*046c*/ 	.word	0xffffffff


	//   ....[155]....
        /*0470*/ 	.word	0xffffffff


	//   ....[156]....
        /*0474*/ 	.word	0xffffffff


	//   ....[157]....
        /*0478*/ 	.word	0xffffffff


	//   ....[158]....
        /*047c*/ 	.word	0xffffffff


	//   ....[159]....
        /*0480*/ 	.word	0xffffffff


	//   ....[160]....
        /*0484*/ 	.word	0xffffffff


	//   ....[161]....
        /*0488*/ 	.word	0xffffffff


	//   ....[162]....
        /*048c*/ 	.word	0xffffffff


	//   ....[163]....
        /*0490*/ 	.word	0xffffffff


	//   ....[164]....
        /*0494*/ 	.word	0xffffffff


	//   ....[165]....
        /*0498*/ 	.word	0xffffffff


	//   ....[166]....
        /*049c*/ 	.word	0xffffffff


	//   ....[167]....
        /*04a0*/ 	.word	0xffffffff


	//   ....[168]....
        /*04a4*/ 	.word	0xffffffff


	//   ....[169]....
        /*04a8*/ 	.word	0xffffffff


	//   ....[170]....
        /*04ac*/ 	.word	0xffffffff


	//   ....[171]....
        /*04b0*/ 	.word	0xffffffff


	//   ....[172]....
        /*04b4*/ 	.word	0xffffffff


	//   ....[173]....
        /*04b8*/ 	.word	0xffffffff


	//   ....[174]....
        /*04bc*/ 	.word	0xffffffff


	//   ....[175]....
        /*04c0*/ 	.word	0xffffffff


	//   ....[176]....
        /*04c4*/ 	.word	0xffffffff


	//   ....[177]....
        /*04c8*/ 	.word	0xffffffff


	//   ....[178]....
        /*04cc*/ 	.word	0xffffffff


	//   ....[179]....
        /*04d0*/ 	.word	0xffffffff


	//   ....[180]....
        /*04d4*/ 	.word	0xffffffff


	//   ....[181]....
        /*04d8*/ 	.word	0xffffffff


	//   ....[182]....
        /*04dc*/ 	.word	0xffffffff


	//   ....[183]....
        /*04e0*/ 	.word	0xffffffff


	//   ....[184]....
        /*04e4*/ 	.word	0xffffffff


	//   ....[185]....
        /*04e8*/ 	.word	0xffffffff


	//   ....[186]....
        /*04ec*/ 	.word	0xffffffff


	//   ....[187]....
        /*04f0*/ 	.word	0xffffffff


	//   ....[188]....
        /*04f4*/ 	.word	0xffffffff


	//   ....[189]....
        /*04f8*/ 	.word	0xffffffff


	//   ....[190]....
        /*04fc*/ 	.word	0xffffffff


	//   ....[191]....
        /*0500*/ 	.word	0xffffffff


	//   ....[192]....
        /*0504*/ 	.word	0xffffffff


	//   ....[193]....
        /*0508*/ 	.word	0xffffffff


	//   ....[194]....
        /*050c*/ 	.word	0xffffffff


	//   ....[195]....
        /*0510*/ 	.word	0xffffffff


	//   ....[196]....
        /*0514*/ 	.word	0xffffffff


	//   ....[197]....
        /*0518*/ 	.word	0xffffffff


	//   ....[198]....
        /*051c*/ 	.word	0xffffffff


	//   ....[199]....
        /*0520*/ 	.word	0x0500000f


	//----- nvinfo : EIATTR_COOP_GROUP_INSTR_OFFSETS
	.align		4
.L_1364:
        /*0524*/ 	.byte	0x04, 0x28
        /*0526*/ 	.short	(.L_1366 - .L_1365)


	//   ....[0]....
.L_1365:
        /*0528*/ 	.word	0x00000070


	//   ....[1]....
        /*052c*/ 	.word	0x000001a0


	//   ....[2]....
        /*0530*/ 	.word	0x000001f0


	//   ....[3]....
        /*0534*/ 	.word	0x000003e0


	//   ....[4]....
        /*0538*/ 	.word	0x00000600


	//   ....[5]....
        /*053c*/ 	.word	0x00000f50


	//   ....[6]....
        /*0540*/ 	.word	0x00002110


	//   ....[7]....
        /*0544*/ 	.word	0x00002260


	//   ....[8]....
        /*0548*/ 	.word	0x000023f0


	//   ....[9]....
        /*054c*/ 	.word	0x00002490


	//   ....[10]....
        /*0550*/ 	.word	0x000024c0


	//   ....[11]....
        /*0554*/ 	.word	0x000025c0


	//   ....[12]....
        /*0558*/ 	.word	0x00002830


	//   ....[13]....
        /*055c*/ 	.word	0x00002910


	//   ....[14]....
        /*0560*/ 	.word	0x000029d0


	//   ....[15]....
        /*0564*/ 	.word	0x00002d90


	//   ....[16]....
        /*0568*/ 	.word	0x00002db0


	//   ....[17]....
        /*056c*/ 	.word	0x00002de0


	//   ....[18]....
        /*0570*/ 	.word	0x00002df0


	//   ....[19]....
        /*0574*/ 	.word	0x00002fd0


	//   ....[20]....
        /*0578*/ 	.word	0x00003160


	//   ....[21]....
        /*057c*/ 	.word	0x000031c0


	//   ....[22]....
        /*0580*/ 	.word	0x00003200


	//   ....[23]....
        /*0584*/ 	.word	0x00003350


	//   ....[24]....
        /*0588*/ 	.word	0x00003380


	//   ....[25]....
        /*058c*/ 	.word	0x000033a0


	//   ....[26]....
        /*0590*/ 	.word	0x000033c0


	//   ....[27]....
        /*0594*/ 	.word	0x00003410


	//   ....[28]....
        /*0598*/ 	.word	0x00003420


	//   ....[29]....
        /*059c*/ 	.word	0x00003430


	//   ....[30]....
        /*05a0*/ 	.word	0x00003550


	//   ....[31]....
        /*05a4*/ 	.word	0x00003570


	//   ....[32]....
        /*05a8*/ 	.word	0x00003580


	//   ....[33]....
        /*05ac*/ 	.word	0x000035a0


	//   ....[34]....
        /*05b0*/ 	.word	0x000035b0


	//   ....[35]....
        /*05b4*/ 	.word	0x000035c0


	//   ....[36]....
        /*05b8*/ 	.word	0x000035f0


	//   ....[37]....
        /*05bc*/ 	.word	0x00003670


	//   ....[38]....
        /*05c0*/ 	.word	0x000036d0


	//   ....[39]....
        /*05c4*/ 	.word	0x00003700


	//   ....[40]....
        /*05c8*/ 	.word	0x00003710


	//   ....[41]....
        /*05cc*/ 	.word	0x00003730


	//   ....[42]....
        /*05d0*/ 	.word	0x000037a0


	//   ....[43]....
        /*05d4*/ 	.word	0x000037b0


	//   ....[44]....
        /*05d8*/ 	.word	0x000037e0


	//   ....[45]....
        /*05dc*/ 	.word	0x00003910


	//   ....[46]....
        /*05e0*/ 	.word	0x00003930


	//   ....[47]....
        /*05e4*/ 	.word	0x00003940


	//   ....[48]....
        /*05e8*/ 	.word	0x00003950


	//   ....[49]....
        /*05ec*/ 	.word	0x00003960


	//   ....[50]....
        /*05f0*/ 	.word	0x00003970


	//   ....[51]....
        /*05f4*/ 	.word	0x00003980


	//   ....[52]....
        /*05f8*/ 	.word	0x000039e0


	//   ....[53]....
        /*05fc*/ 	.word	0x00003a40


	//   ....[54]....
        /*0600*/ 	.word	0x00003a70


	//   ....[55]....
        /*0604*/ 	.word	0x00003ab0


	//   ....[56]....
        /*0608*/ 	.word	0x00003ac0


	//   ....[57]....
        /*060c*/ 	.word	0x00003ae0


	//   ....[58]....
        /*0610*/ 	.word	0x00003af0


	//   ....[59]....
        /*0614*/ 	.word	0x00003b00


	//   ....[60]....
        /*0618*/ 	.word	0x00003b10


	//   ....[61]....
        /*061c*/ 	.word	0x00003b20


	//   ....[62]....
        /*0620*/ 	.word	0x00003b60


	//   ....[63]....
        /*0624*/ 	.word	0x00003b70


	//   ....[64]....
        /*0628*/ 	.word	0x00003b80


	//   ....[65]....
        /*062c*/ 	.word	0x00003b90


	//   ....[66]....
        /*0630*/ 	.word	0x00003ba0


	//   ....[67]....
        /*0634*/ 	.word	0x00003bb0


	//   ....[68]....
        /*0638*/ 	.word	0x00003bc0


	//   ....[69]....
        /*063c*/ 	.word	0x00003bd0


	//   ....[70]....
        /*0640*/ 	.word	0x00006340


	//   ....[71]....
        /*0644*/ 	.word	0x00006380


	//   ....[72]....
        /*0648*/ 	.word	0x000063c0


	//   ....[73]....
        /*064c*/ 	.word	0x00006400


	//   ....[74]....
        /*0650*/ 	.word	0x00006430


	//   ....[75]....
        /*0654*/ 	.word	0x00006460


	//   ....[76]....
        /*0658*/ 	.word	0x00006710


	//   ....[77]....
        /*065c*/ 	.word	0x000067c0


	//   ....[78]....
        /*0660*/ 	.word	0x00006840


	//   ....[79]....
        /*0664*/ 	.word	0x00006880


	//   ....[80]....
        /*0668*/ 	.word	0x000068b0


	//   ....[81]....
        /*066c*/ 	.word	0x000068e0


	//   ....[82]....
        /*0670*/ 	.word	0x00006900


	//   ....[83]....
        /*0674*/ 	.word	0x00006940


	//   ....[84]....
        /*0678*/ 	.word	0x00006960


	//   ....[85]....
        /*067c*/ 	.word	0x000069b0


	//   ....[86]....
        /*0680*/ 	.word	0x00006a50


	//   ....[87]....
        /*0684*/ 	.word	0x00006a90


	//   ....[88]....
        /*0688*/ 	.word	0x00006ad0


	//   ....[89]....
        /*068c*/ 	.word	0x00006b40


	//   ....[90]....
        /*0690*/ 	.word	0x00006b80


	//   ....[91]....
        /*0694*/ 	.word	0x00006ba0


	//   ....[92]....
        /*0698*/ 	.word	0x00006c50


	//   ....[93]....
        /*069c*/ 	.word	0x00006d20


	//   ....[94]....
        /*06a0*/ 	.word	0x00006d50


	//   ....[95]....
        /*06a4*/ 	.word	0x00006d60


	//   ....[96]....
        /*06a8*/ 	.word	0x00006d90


	//   ....[97]....
        /*06ac*/ 	.word	0x00006dd0


	//   ....[98]....
        /*06b0*/ 	.word	0x00006e00


	//   ....[99]....
        /*06b4*/ 	.word	0x00006eb0


	//   ....[100]....
        /*06b8*/ 	.word	0x00006f50


	//   ....[101]....
        /*06bc*/ 	.word	0x00006f90


	//   ....[102]....
        /*06c0*/ 	.word	0x000073a0


	//   ....[103]....
        /*06c4*/ 	.word	0x000073b0


	//   ....[104]....
        /*06c8*/ 	.word	0x000073c0


	//   ....[105]....
        /*06cc*/ 	.word	0x000073d0


	//   ....[106]....
        /*06d0*/ 	.word	0x000073e0


	//   ....[107]....
        /*06d4*/ 	.word	0x000073f0


	//   ....[108]....
        /*06d8*/ 	.word	0x00007420


	//   ....[109]....
        /*06dc*/ 	.word	0x00007450


	//   ....[110]....
        /*06e0*/ 	.word	0x00007460


	//   ....[111]....
        /*06e4*/ 	.word	0x00007490


	//   ....[112]....
        /*06e8*/ 	.word	0x000074c0


	//   ....[113]....
        /*06ec*/ 	.word	0x00007520


	//   ....[114]....
        /*06f0*/ 	.word	0x00007530


	//   ....[115]....
        /*06f4*/ 	.word	0x00007570


	//   ....[116]....
        /*06f8*/ 	.word	0x000075b0


	//   ....[117]....
        /*06fc*/ 	.word	0x000075f0


	//   ....[118]....
        /*0700*/ 	.word	0x00007600


	//   ....[119]....
        /*0704*/ 	.word	0x00007640


	//   ....[120]....
        /*0708*/ 	.word	0x00007680


	//   ....[121]....
        /*070c*/ 	.word	0x00007690


	//   ....[122]....
        /*0710*/ 	.word	0x000076d0


	//   ....[123]....
        /*0714*/ 	.word	0x00007710


	//   ....[124]....
        /*0718*/ 	.word	0x00007750


	//   ....[125]....
        /*071c*/ 	.word	0x00007760


	//   ....[126]....
        /*0720*/ 	.word	0x000077a0


	//   ....[127]....
        /*0724*/ 	.word	0x000077e0


	//   ....[128]....
        /*0728*/ 	.word	0x00007820


	//   ....[129]....
        /*072c*/ 	.word	0x00007860


	//   ....[130]....
        /*0730*/ 	.word	0x000078a0


	//   ....[131]....
        /*0734*/ 	.word	0x000078e0


	//   ....[132]....
        /*0738*/ 	.word	0x00007920


	//   ....[133]....
        /*073c*/ 	.word	0x00007940


	//   ....[134]....
        /*0740*/ 	.word	0x00009dc0


	//   ....[135]....
        /*0744*/ 	.word	0x00009e00


	//   ....[136]....
        /*0748*/ 	.word	0x00009e20


	//   ....[137]....
        /*074c*/ 	.word	0x00009e70


	//   ....[138]....
        /*0750*/ 	.word	0x00009f40


	//   ....[139]....
        /*0754*/ 	.word	0x0000a020


	//   ....[140]....
        /*0758*/ 	.word	0x0000a060


	//   ....[141]....
        /*075c*/ 	.word	0x0000a0f0


	//   ....[142]....
        /*0760*/ 	.word	0x0000a140


	//   ....[143]....
        /*0764*/ 	.word	0x0000a210


	//   ....[144]....
        /*0768*/ 	.word	0x0000a290


	//   ....[145]....
        /*076c*/ 	.word	0x0000a310


	//   ....[146]....
        /*0770*/ 	.word	0x0000a350


	//   ....[147]....
        /*0774*/ 	.word	0x0000a3c0


	//   ....[148]....
        /*0778*/ 	.word	0x0000a400


	//   ....[149]....
        /*077c*/ 	.word	0x0000a4c0


	//   ....[150]....
        /*0780*/ 	.word	0x0000a630


	//   ....[151]....
        /*0784*/ 	.word	0x0000a780


	//   ....[152]....
        /*0788*/ 	.word	0x0000a880


	//   ....[153]....
        /*078c*/ 	.word	0x0000a920


	//   ....[154]....
        /*0790*/ 	.word	0x0000aac0


	//   ....[155]....
        /*0794*/ 	.word	0x0000ae60


	//   ....[156]....
        /*0798*/ 	.word	0x0000b0e0


	//   ....[157]....
        /*079c*/ 	.word	0x0000b120


	//   ....[158]....
        /*07a0*/ 	.word	0x0000b150


	//   ....[159]....
        /*07a4*/ 	.word	0x0000b190


	//   ....[160]....
        /*07a8*/ 	.word	0x0000b1d0


	//   ....[161]....
        /*07ac*/ 	.word	0x0000b210


	//   ....[162]....
        /*07b0*/ 	.word	0x0000b250


	//   ....[163]....
        /*07b4*/ 	.word	0x0000b420


	//   ....[164]....
        /*07b8*/ 	.word	0x0000b460


	//   ....[165]....
        /*07bc*/ 	.word	0x0000b4a0


	//   ....[166]....
        /*07c0*/ 	.word	0x0000b630


	//   ....[167]....
        /*07c4*/ 	.word	0x0000b640


	//   ....[168]....
        /*07c8*/ 	.word	0x0000b650


	//   ....[169]....
        /*07cc*/ 	.word	0x0000b660


	//   ....[170]....
        /*07d0*/ 	.word	0x0000b670


	//   ....[171]....
        /*07d4*/ 	.word	0x0000b680


	//   ....[172]....
        /*07d8*/ 	.word	0x0000b6b0


	//   ....[173]....
        /*07dc*/ 	.word	0x0000b6e0


	//   ....[174]....
        /*07e0*/ 	.word	0x0000b720


	//   ....[175]....
        /*07e4*/ 	.word	0x0000b730


	//   ....[176]....
        /*07e8*/ 	.word	0x0000b780


	//   ....[177]....
        /*07ec*/ 	.word	0x0000b7c0


	//   ....[178]....
        /*07f0*/ 	.word	0x0000b7f0


	//   ....[179]....
        /*07f4*/ 	.word	0x0000b820


	//   ....[180]....
        /*07f8*/ 	.word	0x0000b840


	//   ....[181]....
        /*07fc*/ 	.word	0x0000b8b0


	//   ....[182]....
        /*0800*/ 	.word	0x0000b8c0


	//   ....[183]....
        /*0804*/ 	.word	0x0000b8f0


	//   ....[184]....
        /*0808*/ 	.word	0x0000b930


	//   ....[185]....
        /*080c*/ 	.word	0x0000b970


	//   ....[186]....
        /*0810*/ 	.word	0x0000b9b0


	//   ....[187]....
        /*0814*/ 	.word	0x0000b9d0


	//   ....[188]....
        /*0818*/ 	.word	0x0000ba10


	//   ....[189]....
        /*081c*/ 	.word	0x0000ba20


	//   ....[190]....
        /*0820*/ 	.word	0x0000ba30


	//   ....[191]....
        /*0824*/ 	.word	0x0000ba60


	//   ....[192]....
        /*0828*/ 	.word	0x0000baa0


	//   ....[193]....
        /*082c*/ 	.word	0x0000bae0


	//   ....[194]....
        /*0830*/ 	.word	0x0000bb10


	//   ....[195]....
        /*0834*/ 	.word	0x0000bb20


	//   ....[196]....
        /*0838*/ 	.word	0x0000bb50


	//   ....[197]....
        /*083c*/ 	.word	0x0000bb90


	//   ....[198]....
        /*0840*/ 	.word	0x0000dc80


	//   ....[199]....
        /*0844*/ 	.word	0x00010630


	//----- nvinfo : EIATTR_REG_RECONFIG
	.align		4
.L_1366:
        /*0848*/ 	.byte	0x01, 0x54
	.zero		2


	//----- nvinfo : EIATTR_SYSCALL_OFFSETS
	.align		4
        /*084c*/ 	.byte	0x04, 0x46
        /*084e*/ 	.short	(.L_1368 - .L_1367)


	//   ....[0]....
.L_1367:
        /*0850*/ 	.word	0x00000bb0


	//   ....[1]....
        /*0854*/ 	.word	0x00000ca0


	//   ....[2]....
        /*0858*/ 	.word	0x00000e00


	//   ....[3]....
        /*085c*/ 	.word	0x00000ef0


	//----- nvinfo : EIATTR_MBARRIER_INSTR_OFFSETS
	.align		4
.L_1368:
        /*0860*/ 	.byte	0x04, 0x39
        /*0862*/ 	.short	(.L_1370 - .L_1369)


	//   ....[0]....
.L_1369:
        /*0864*/ 	.word	0x00000290
        /*0868*/ 	.word	0x000000ff
        /*086c*/ 	.word	0x00030c00
        /*0870*/ 	.short	0x0100
        /*0872*/ 	.byte	0x06
	.zero		1


	//   ....[1]....
        /*0874*/ 	.word	0x00000390
        /*0878*/ 	.word	0x000000ff
        /*087c*/ 	.word	0x00030c10
        /*0880*/ 	.short	0x0100
        /*0882*/ 	.byte	0x08
	.zero		1


	//   ....[2]....
        /*0884*/ 	.word	0x000003a0
        /*0888*/ 	.word	0x000000ff
        /*088c*/ 	.word	0x00030c20
        /*0890*/ 	.short	0x0100
        /*0892*/ 	.byte	0x08
	.zero		1


	//   ....[3]....
        /*0894*/ 	.word	0x000003b0
        /*0898*/ 	.word	0x000000ff
        /*089c*/ 	.word	0x00030c18
        /*08a0*/ 	.short	0x0100
        /*08a2*/ 	.byte	0x08
	.zero		1


	//   ....[4]....
        /*08a4*/ 	.word	0x000003c0
        /*08a8*/ 	.word	0x000000ff
        /*08ac*/ 	.word	0x00030c28
        /*08b0*/ 	.short	0x0100
        /*08b2*/ 	.byte	0x08
	.zero		1


	//   ....[5]....
        /*08b4*/ 	.word	0x000004f0
        /*08b8*/ 	.word	0x000000ff
        /*08bc*/ 	.word	0x00030c30
        /*08c0*/ 	.short	0x0100
        /*08c2*/ 	.byte	0x08
	.zero		1


	//   ....[6]....
        /*08c4*/ 	.word	0x00000500
        /*08c8*/ 	.word	0x000000ff
        /*08cc*/ 	.word	0x00030c40
        /*08d0*/ 	.short	0x0100
        /*08d2*/ 	.byte	0x08
	.zero		1


	//   ....[7]....
        /*08d4*/ 	.word	0x00000510
        /*08d8*/ 	.word	0x000000ff
        /*08dc*/ 	.word	0x00030c38
        /*08e0*/ 	.short	0x0100
        /*08e2*/ 	.byte	0x08
	.zero		1


	//   ....[8]....
        /*08e4*/ 	.word	0x00000520
        /*08e8*/ 	.word	0x000000ff
        /*08ec*/ 	.word	0x00030c48
        /*08f0*/ 	.short	0x0100
        /*08f2*/ 	.byte	0x08
	.zero		1


	//   ....[9]....
        /*08f4*/ 	.word	0x00000f90
        /*08f8*/ 	.word	0x000000de
        /*08fc*/ 	.word	0x00030c00
        /*0900*/ 	.short	0x010a
        /*0902*/ 	.byte	0x3f
	.zero		1


	//   ....[10]....
        /*0904*/ 	.word	0x000010b0
        /*0908*/ 	.word	0x000000de
        /*090c*/ 	.word	0x00030c00
        /*0910*/ 	.short	0x010a
        /*0912*/ 	.byte	0x3f
	.zero		1


	//   ....[11]....
        /*0914*/ 	.word	0x00001b40
        /*0918*/ 	.word	0x00000008
        /*091c*/ 	.word	0x00030c10
        /*0920*/ 	.short	0x010a
        /*0922*/ 	.byte	0x3f
	.zero		1


	//   ....[12]....
        /*0924*/ 	.word	0x00001bb0
        /*0928*/ 	.word	0x00000008
        /*092c*/ 	.word	0x00030c10
        /*0930*/ 	.short	0x010a
        /*0932*/ 	.byte	0x3f
	.zero		1


	//   ....[13]....
        /*0934*/ 	.word	0x00001f90
        /*0938*/ 	.word	0x00000008
        /*093c*/ 	.word	0x00030c30
        /*0940*/ 	.short	0x010a
        /*0942*/ 	.byte	0x3f
	.zero		1


	//   ....[14]....
        /*0944*/ 	.word	0x00002010
        /*0948*/ 	.word	0x00000008
        /*094c*/ 	.word	0x00030c30
        /*0950*/ 	.short	0x010a
        /*0952*/ 	.byte	0x3f
	.zero		1


	//   ....[15]....
        /*0954*/ 	.word	0x00005080
        /*0958*/ 	.word	0x00000009
        /*095c*/ 	.word	0x00000000
        /*0960*/ 	.short	0x0101
        /*0962*/ 	.byte	0x3f
	.zero		1


	//   ....[16]....
        /*0964*/ 	.word	0x000054d0
        /*0968*/ 	.word	0x00000008
        /*096c*/ 	.word	0x00000000
        /*0970*/ 	.short	0x0101
        /*0972*/ 	.byte	0x3f
	.zero		1


	//   ....[17]....
        /*0974*/ 	.word	0x00005d80
        /*0978*/ 	.word	0x00000006
        /*097c*/ 	.word	0x00030c10
        /*0980*/ 	.short	0x010a
        /*0982*/ 	.byte	0x3f
	.zero		1


	//   ....[18]....
        /*0984*/ 	.word	0x00005e00
        /*0988*/ 	.word	0x00000006
        /*098c*/ 	.word	0x00030c10
        /*0990*/ 	.short	0x010a
        /*0992*/ 	.byte	0x3f
	.zero		1


	//   ....[19]....
        /*0994*/ 	.word	0x00006200
        /*0998*/ 	.word	0x00000006
        /*099c*/ 	.word	0x00030c30
        /*09a0*/ 	.short	0x010a
        /*09a2*/ 	.byte	0x3f
	.zero		1


	//   ....[20]....
        /*09a4*/ 	.word	0x00006290
        /*09a8*/ 	.word	0x00000006
        /*09ac*/ 	.word	0x00030c30
        /*09b0*/ 	.short	0x010a
        /*09b2*/ 	.byte	0x3f
	.zero		1


	//   ....[21]....
        /*09b4*/ 	.word	0x00008a60
        /*09b8*/ 	.word	0x00000007
        /*09bc*/ 	.word	0x00000000
        /*09c0*/ 	.short	0x0101
        /*09c2*/ 	.byte	0x3f
	.zero		1


	//   ....[22]....
        /*09c4*/ 	.word	0x00008ed0
        /*09c8*/ 	.word	0x00000006
        /*09cc*/ 	.word	0x00000000
        /*09d0*/ 	.short	0x0101
        /*09d2*/ 	.byte	0x3f
	.zero		1


	//   ....[23]....
        /*09d4*/ 	.word	0x00009720
        /*09d8*/ 	.word	0x00000007
        /*09dc*/ 	.word	0x00030c10
        /*09e0*/ 	.short	0x010a
        /*09e2*/ 	.byte	0x3f
	.zero		1


	//   ....[24]....
        /*09e4*/ 	.word	0x000097a0
        /*09e8*/ 	.word	0x00000007
        /*09ec*/ 	.word	0x00030c10
        /*09f0*/ 	.short	0x010a
        /*09f2*/ 	.byte	0x3f
	.zero		1


	//   ....[25]....
        /*09f4*/ 	.word	0x00009bb0
        /*09f8*/ 	.word	0x00000007
        /*09fc*/ 	.word	0x00030c30
        /*0a00*/ 	.short	0x010a
        /*0a02*/ 	.byte	0x3f
	.zero		1


	//   ....[26]....
        /*0a04*/ 	.word	0x00009c40
        /*0a08*/ 	.word	0x00000007
        /*0a0c*/ 	.word	0x00030c30
        /*0a10*/ 	.short	0x010a
        /*0a12*/ 	.byte	0x3f
	.zero		1


	//   ....[27]....
        /*0a14*/ 	.word	0x0000cd70
        /*0a18*/ 	.word	0x00000008
        /*0a1c*/ 	.word	0x00000000
        /*0a20*/ 	.short	0x0101
        /*0a22*/ 	.byte	0x3f
	.zero		1


	//   ....[28]....
        /*0a24*/ 	.word	0x0000d1e0
        /*0a28*/ 	.word	0x00000007
        /*0a2c*/ 	.word	0x00000000
        /*0a30*/ 	.short	0x0101
        /*0a32*/ 	.byte	0x3f
	.zero		1


	//   ....[29]....
        /*0a34*/ 	.word	0x0000ed80
        /*0a38*/ 	.word	0x00000010
        /*0a3c*/ 	.word	0x00030c20
        /*0a40*/ 	.short	0x010a
        /*0a42*/ 	.byte	0x3f
	.zero		1


	//   ....[30]....
        /*0a44*/ 	.word	0x0000f350
        /*0a48*/ 	.word	0x00000010
        /*0a4c*/ 	.word	0x00030c40
        /*0a50*/ 	.short	0x010a
        /*0a52*/ 	.byte	0x3f
	.zero		1


	//   ....[31]....
        /*0a54*/ 	.word	0x0000f580
        /*0a58*/ 	.word	0x00000010
        /*0a5c*/ 	.word	0x00030c28
        /*0a60*/ 	.short	0x010a
        /*0a62*/ 	.byte	0x3f
	.zero		1


	//   ....[32]....
        /*0a64*/ 	.word	0x0000f7b0
        /*0a68*/ 	.word	0x00000010
        /*0a6c*/ 	.word	0x00030c48
        /*0a70*/ 	.short	0x010a
        /*0a72*/ 	.byte	0x3f
	.zero		1


	//   ....[33]....
        /*0a74*/ 	.word	0x0000f990
        /*0a78*/ 	.word	0x00000010
        /*0a7c*/ 	.word	0x00030c20
        /*0a80*/ 	.short	0x010a
        /*0a82*/ 	.byte	0x3f
	.zero		1


	//   ....[34]....
        /*0a84*/ 	.word	0x0000fc40
        /*0a88*/ 	.word	0x00000010
        /*0a8c*/ 	.word	0x00030c40
        /*0a90*/ 	.short	0x010a
        /*0a92*/ 	.byte	0x3f
	.zero		1


	//   ....[35]....
        /*0a94*/ 	.word	0x0000fe40
        /*0a98*/ 	.word	0x00000010
        /*0a9c*/ 	.word	0x00030c28
        /*0aa0*/ 	.short	0x010a
        /*0aa2*/ 	.byte	0x3f
	.zero		1


	//   ....[36]....
        /*0aa4*/ 	.word	0x000100c0
        /*0aa8*/ 	.word	0x00000003
        /*0aac*/ 	.word	0x00030c40
        /*0ab0*/ 	.short	0x010a
        /*0ab2*/ 	.byte	0x3f
	.zero		1


	//   ....[37]....
        /*0ab4*/ 	.word	0x00010490
        /*0ab8*/ 	.word	0x00000006
        /*0abc*/ 	.word	0x00000000
        /*0ac0*/ 	.short	0x010a
        /*0ac2*/ 	.byte	0x3f
	.zero		1


	//   ....[38]....
        /*0ac4*/ 	.word	0x000104f0
        /*0ac8*/ 	.word	0x00000003
        /*0acc*/ 	.word	0x00000000
        /*0ad0*/ 	.short	0x010a
        /*0ad2*/ 	.byte	0x3f
	.zero		1


	//   ....[39]....
        /*0ad4*/ 	.word	0x00010550
        /*0ad8*/ 	.word	0x00000002
        /*0adc*/ 	.word	0x00000000
        /*0ae0*/ 	.short	0x010a
        /*0ae2*/ 	.byte	0x3f
	.zero		1


	//   ....[40]....
        /*0ae4*/ 	.word	0x00010580
        /*0ae8*/ 	.word	0x00000003
        /*0aec*/ 	.word	0x00000000
        /*0af0*/ 	.short	0x010a
        /*0af2*/ 	.byte	0x3f
	.zero		1


	//   ....[41]....
        /*0af4*/ 	.word	0x00010660
        /*0af8*/ 	.word	0x000000de
        /*0afc*/ 	.word	0x00030c00
        /*0b00*/ 	.short	0x010a
        /*0b02*/ 	.byte	0x3f
	.zero		1


	//   ....[42]....
        /*0b04*/ 	.word	0x000106b0
        /*0b08*/ 	.word	0x00000008
        /*0b0c*/ 	.word	0x00030c10
        /*0b10*/ 	.short	0x010a
        /*0b12*/ 	.byte	0x3f
	.zero		1


	//   ....[43]....
        /*0b14*/ 	.word	0x00010700
        /*0b18*/ 	.word	0x00000008
        /*0b1c*/ 	.word	0x00030c30
        /*0b20*/ 	.short	0x010a
        /*0b22*/ 	.byte	0x3f
	.zero		1


	//   ....[44]....
        /*0b24*/ 	.word	0x00010750
        /*0b28*/ 	.word	0x00000006
        /*0b2c*/ 	.word	0x00030c10
        /*0b30*/ 	.short	0x010a
        /*0b32*/ 	.byte	0x3f
	.zero		1


	//   ....[45]....
        /*0b34*/ 	.word	0x000107a0
        /*0b38*/ 	.word	0x00000006
        /*0b3c*/ 	.word	0x00030c30
        /*0b40*/ 	.short	0x010a
        /*0b42*/ 	.byte	0x3f
	.zero		1


	//   ....[46]....
        /*0b44*/ 	.word	0x000107f0
        /*0b48*/ 	.word	0x00000007
        /*0b4c*/ 	.word	0x00030c10
        /*0b50*/ 	.short	0x010a
        /*0b52*/ 	.byte	0x3f
	.zero		1


	//   ....[47]....
        /*0b54*/ 	.word	0x00010840
        /*0b58*/ 	.word	0x00000007
        /*0b5c*/ 	.word	0x00030c30
        /*0b60*/ 	.short	0x010a
        /*0b62*/ 	.byte	0x3f
	.zero		1


	//   ....[48]....
        /*0b64*/ 	.word	0x00010890
        /*0b68*/ 	.word	0x00000010
        /*0b6c*/ 	.word	0x00030c20
        /*0b70*/ 	.short	0x010a
        /*0b72*/ 	.byte	0x3f
	.zero		1


	//   ....[49]....
        /*0b74*/ 	.word	0x000108e0
        /*0b78*/ 	.word	0x00000010
        /*0b7c*/ 	.word	0x00030c40
        /*0b80*/ 	.short	0x010a
        /*0b82*/ 	.byte	0x3f
	.zero		1


	//   ....[50]....
        /*0b84*/ 	.word	0x00010930
        /*0b88*/ 	.word	0x00000010
        /*0b8c*/ 	.word	0x00030c28
        /*0b90*/ 	.short	0x010a
        /*0b92*/ 	.byte	0x3f
	.zero		1


	//   ....[51]....
        /*0b94*/ 	.word	0x00010980
        /*0b98*/ 	.word	0x00000010
        /*0b9c*/ 	.word	0x00030c48
        /*0ba0*/ 	.short	0x010a
        /*0ba2*/ 	.byte	0x3f
	.zero		1


	//   ....[52]....
        /*0ba4*/ 	.word	0x000109e0
        /*0ba8*/ 	.word	0x00000010
        /*0bac*/ 	.word	0x00030c20
        /*0bb0*/ 	.short	0x010a
        /*0bb2*/ 	.byte	0x3f
	.zero		1


	//   ....[53]....
        /*0bb4*/ 	.word	0x00010a30
        /*0bb8*/ 	.word	0x00000010
        /*0bbc*/ 	.word	0x00030c40
        /*0bc0*/ 	.short	0x010a
        /*0bc2*/ 	.byte	0x3f
	.zero		1


	//   ....[54]....
        /*0bc4*/ 	.word	0x00010a80
        /*0bc8*/ 	.word	0x00000010
        /*0bcc*/ 	.word	0x00030c28
        /*0bd0*/ 	.short	0x010a
        /*0bd2*/ 	.byte	0x3f
	.zero		1


	//   ....[55]....
        /*0bd4*/ 	.word	0x00010ad0
        /*0bd8*/ 	.word	0x00000003
        /*0bdc*/ 	.word	0x00030c40
        /*0be0*/ 	.short	0x010a
        /*0be2*/ 	.byte	0x3f
	.zero		1


	//   ....[56]....
        /*0be4*/ 	.word	0x00010ba0
        /*0be8*/ 	.word	0x00000006
        /*0bec*/ 	.word	0x00000000
        /*0bf0*/ 	.short	0x010a
        /*0bf2*/ 	.byte	0x3f
	.zero		1


	//   ....[57]....
        /*0bf4*/ 	.word	0x00010bf0
        /*0bf8*/ 	.word	0x00000003
        /*0bfc*/ 	.word	0x00000000
        /*0c00*/ 	.short	0x010a
        /*0c02*/ 	.byte	0x3f
	.zero		1


	//   ....[58]....
        /*0c04*/ 	.word	0x00010c40
        /*0c08*/ 	.word	0x00000002
        /*0c0c*/ 	.word	0x00000000
        /*0c10*/ 	.short	0x010a
        /*0c12*/ 	.byte	0x3f
	.zero		1


	//----- nvinfo : EIATTR_NUM_MBARRIERS
	.align		4
.L_1370:
        /*0c14*/ 	.byte	0x03, 0x38
        /*0c16*/ 	.short	0x0009


	//----- nvinfo : EIATTR_EXIT_INSTR_OFFSETS
	.align		4
        /*0c18*/ 	.byte	0x04, 0x1c
        /*0c1a*/ 	.short	(.L_1372 - .L_1371)


	//   ....[0]....
.L_1371:
        /*0c1c*/ 	.word	0x000105d0


	//----- nvinfo : EIATTR_MAX_THREADS
	.align		4
.L_1372:
        /*0c20*/ 	.byte	0x04, 0x05
        /*0c22*/ 	.short	(.L_1374 - .L_1373)
.L_1373:
        /*0c24*/ 	.word	0x00000180
        /*0c28*/ 	.word	0x00000001
        /*0c2c*/ 	.word	0x00000001


	//----- nvinfo : EIATTR_CRS_STACK_SIZE
	.align		4
.L_1374:
        /*0c30*/ 	.byte	0x04, 0x1e
        /*0c32*/ 	.short	(.L_1376 - .L_1375)
.L_1375:
        /*0c34*/ 	.word	0x00000000


	//----- nvinfo : EIATTR_CBANK_PARAM_SIZE
	.align		4
.L_1376:
        /*0c38*/ 	.byte	0x03, 0x19
        /*0c3a*/ 	.short	0x06f0


	//----- nvinfo : EIATTR_PARAM_CBANK
	.align		4
        /*0c3c*/ 	.byte	0x04, 0x0a
        /*0c3e*/ 	.short	(.L_1378 - .L_1377)
	.align		4
.L_1377:
        /*0c40*/ 	.word	index@(.nv.constant0._ZN7cutlass13device_kernelIN5flash11enable_sm90INS1_16FlashAttnBwdSm90INS1_25CollectiveMainloopBwdSm90ILi2ELi2ELi2EN4cute5tupleIJNS5_1CILi1EEES8_S8_EEENS6_IJNS7_ILi128EEESA_NS7_ILi64EEEEEENS_10bfloat16_tEfNS_4arch4Sm90ELb0ELb1ELb0ELb0ELb0ELb1ELb0ELb0ELi2ELi1ELi2ELi2ELb0EEENS1_24CollectiveEpilogueBwdGQAISC_fSF_Li256ELb0ELb0EEENS1_19SingleTileSchedulerILb0ELb0ELb0ELi128EEEEEEEEEvNT_6ParamsE)
        /*0c44*/ 	.short	0x0210
        /*0c46*/ 	.short	0x06f0


	//----- nvinfo : EIATTR_SW_WAR
	.align		4
.L_1378:
        /*0c48*/ 	.byte	0x04, 0x36
        /*0c4a*/ 	.short	(.L_1380 - .L_1379)
.L_1379:
        /*0c4c*/ 	.word	0x00000008
.L_1380:


//--------------------- .nv.info._ZN7cutlass13device_kernelIN5flash11enable_sm90INS1_16FlashAttnBwdSm90INS1_25CollectiveMainloopBwdSm90ILi2ELi2ELi2EN4cute5tupleIJNS5_1CILi1EEES8_S8_EEENS6_IJNS7_ILi128EEESA_NS7_ILi64EEEEEENS_10bfloat16_tEfNS_4arch4Sm90ELb0ELb1ELb0ELb0ELb1ELb1ELb0ELb0ELi2ELi1ELi2ELi2ELb0EEENS1_24CollectiveEpilogueBwdGQAISC_fSF_Li256ELb0ELb1EEENS1_19SingleTileSchedulerILb0ELb0ELb0ELi128EEEEEEEEEvNT_6ParamsE --------------------------
	.section	.nv.info._ZN7cutlass13device_kernelIN5flash11enable_sm90INS1_16FlashAttnBwdSm90INS1_25CollectiveMainloopBwdSm90ILi2ELi2ELi2EN4cute5tupleIJNS5_1CILi1EEES8_S8_EEENS6_IJNS7_ILi128EEESA_NS7_ILi64EEEEEENS_10bfloat16_tEfNS_4arch4Sm90ELb0ELb1ELb0ELb0ELb1ELb1ELb0ELb0ELi2ELi1ELi2ELi2ELb0EEENS1_24CollectiveEpilogueBwdGQAISC_fSF_Li256ELb0ELb1EEENS1_19SingleTileSchedulerILb0ELb0ELb0ELi128EEEEEEEEEvNT_6ParamsE,"",@"SHT_CUDA_INFO"
	.sectionflags	@""
	.align	4


	//----- nvinfo : EIATTR_CUDA_API_VERSION
	.align		4
        /*0000*/ 	.byte	0x04, 0x37
        /*0002*/ 	.short	(.L_1382 - .L_1381)
.L_1381:
        /*0004*/ 	.word	0x00000082


	//----- nvinfo : EIATTR_KPARAM_INFO
	.align		4
.L_1382:
        /*0008*/ 	.byte	0x04, 0x17
        /*000a*/ 	.short	(.L_1384 - .L_1383)
.L_1383:
        /*000c*/ 	.word	0x00000000
        /*0010*/ 	.short	0x0000
        /*0012*/ 	.short	0x0070
        /*0014*/ 	.byte	0x00, 0xf0, 0x01, 0x1a


	//----- nvinfo : EIATTR_SPARSE_MMA_MASK
	.align		4
.L_1384:
        /*0018*/ 	.byte	0x03, 0x50
        /*001a*/ 	.short	0x0000


	//----- nvinfo : EIATTR_MAXREG_COUNT
	.align		4
        /*001c*/ 	.byte	0x03, 0x1b
        /*001e*/ 	.short	0x00a8


	//----- nvinfo : EIATTR_NUM_BARRIERS
	.align		4
        /*0020*/ 	.byte	0x02, 0x4c
        /*0022*/ 	.byte	0x10
	.zero		1


	//----- nvinfo : EIATTR_EXTERNS
	.align		4
        /*0024*/ 	.byte	0x04, 0x0f
        /*0026*/ 	.short	(.L_1386 - .L_1385)


	//   ....[0]....
	.align		4
.L_1385:
        /*0028*/ 	.word	index@(__assertfail)


	//----- nvinfo : EIATTR_ANNOTATIONS
	.align		4
.L_1386:
        /*002c*/ 	.byte	0x04, 0x55
        /*002e*/ 	.short	(.L_1388 - .L_1387)


	//   ....[0]....
.L_1387:
        /* <DEDUP_REMOVED lines=29> */


	//----- nvinfo : EIATTR_MERCURY_ISA_VERSION
	.align		4
.L_1388:
        /*01f0*/ 	.byte	0x03, 0x5f
        /*01f2*/ 	.short	0x0101


	//----- nvinfo : EIATTR_INT_WARP_WIDE_INSTR_OFFSETS
	.align		4
        /*01f4*/ 	.byte	0x04, 0x31
        /*01f6*/ 	.short	(.L_1390 - .L_1389)


	//   ....[0]....
.L_1389:
        /*01f8*/ 	.word	0x00000190


	//   ....[1]....
        /*01fc*/ 	.word	0x000001c0


	//   ....[2]....
        /*0200*/ 	.word	0x0000ea20


	//   ....[3]....
        /*0204*/ 	.word	0x0000f010


	//   ....[4]....
        /*0208*/ 	.word	0x0000f4c0


	//   ....[5]....
        /*020c*/ 	.word	0x0000f780


	//   ....[6]....
        /*0210*/ 	.word	0x0000f9e0


	//   ....[7]....
        /*0214*/ 	.word	0x0000fb70


	//----- nvinfo : EIATTR_COOP_GROUP_MASK_REGIDS
	.align		4
.L_1390:
        /*0218*/ 	.byte	0x04, 0x29
        /*021a*/ 	.short	(.L_1392 - .L_1391)


	//   ....[0]....
.L_1391:
        /*021c*/ 	.word	0xffffffff


	//   ....[1]....
        /*0220*/ 	.word	0xffffffff


	//   ....[2]....
        /*0224*/ 	.word	0xffffffff


	//   ....[3]....
        /*0228*/ 	.word	0xffffffff


	//   ....[4]....
        /*022c*/ 	.word	0xffffffff


	//   ....[5]....
        /*0230*/ 	.word	0xffffffff


	//   ....[6]....
        /*0234*/ 	.word	0xffffffff


	//   ....[7]....
        /*0238*/ 	.word	0xffffffff


	//   ....[8]....
        /*023c*/ 	.word	0xffffffff


	//   ....[9]....
        /*0240*/ 	.word	0xffffffff


	//   ....[10]....
        /*0244*/ 	.word	0xffffffff


	//   ....[11]....
        /*0248*/ 	.word	0xffffffff


	//   ....[12]....
        /*024c*/ 	.word	0xffffffff


	//   ....[13]....
        /*0250*/ 	.word	0xffffffff


	//   ....[14]....
        /*0254*/ 	.word	0xffffffff


	//   ....[15]....
        /*0258*/ 	.word	0xffffffff


	//   ....[16]....
        /*025c*/ 	.word	0xffffffff


	//   ....[17]....
        /*0260*/ 	.word	0xffffffff


	//   ....[18]....
        /*0264*/ 	.word	0xffffffff


	//   ....[19]....
        /*0268*/ 	.word	0xffffffff


	//   ....[20]....
        /*026c*/ 	.word	0xffffffff


	//   ....[21]....
        /*0270*/ 	.word	0xffffffff


	//   ....[22]....
        /*0274*/ 	.word	0xffffffff


	//   ....[23]....
        /*0278*/ 	.word	0xffffffff


	//   ....[24]....
        /*027c*/ 	.word	0xffffffff


	//   ....[25]....
        /*0280*/ 	.word	0xffffffff


	//   ....[26]....
        /*0284*/ 	.word	0xffffffff


	//   ....[27]....
        /*0288*/ 	.word	0xffffffff


	//   ....[28]....
        /*028c*/ 	.word	0xffffffff


	//   ....[29]....
        /*0290*/ 	.word	0xffffffff


	//   ....[30]....
        /*0294*/ 	.word	0xffffffff


	//   ....[31]....
        /*0298*/ 	.word	0xffffffff


	//   ....[32]....
        /*029c*/ 	.word	0xffffffff


	//   ....[33]....
        /*02a0*/ 	.word	0xffffffff


	//   ....[34]....
        /*02a4*/ 	.word	0xffffffff


	//   ....[35]....
        /*02a8*/ 	.word	0xffffffff


	//   ....[36]....
        /*02ac*/ 	.word	0xffffffff


	//   ....[37]....
        /*02b0*/ 	.word	0xffffffff


	//   ....[38]....
        /*02b4*/ 	.word	0xffffffff


	//   ....[39]....
        /*02b8*/ 	.word	0xffffffff


	//   ....[40]....
        /*02bc*/ 	.word	0xffffffff


	//   ....[41]....
        /*02c0*/ 	.word	0xffffffff


	//   ....[42]....
        /*02c4*/ 	.word	0xffffffff


	//   ....[43]....
        /*02c8*/ 	.word	0xffffffff


	//   ....[44]....
        /*02cc*/ 	.word	0xffffffff


	//   ....[45]....
        /*02d0*/ 	.word	0xffffffff


	//   ....[46]....
        /*02d4*/ 	.word	0xffffffff


	//   ....[47]....
        /*02d8*/ 	.word	0xffffffff


	//   ....[48]....
        /*02dc*/ 	.word	0xffffffff


	//   ....[49]....
        /*02e0*/ 	.word	0xffffffff


	//   ....[50]....
        /*02e4*/ 	.word	0xffffffff


	//   ....[51]....
        /*02e8*/ 	.word	0xffffffff


	//   ....[52]....
        /*02ec*/ 	.word	0xffffffff


	//   ....[53]....
        /*02f0*/ 	.word	0xffffffff


	//   ....[54]....
        /*02f4*/ 	.word	0xffffffff


	//   ....[55]....
        /*02f8*/ 	.word	0xffffffff


	//   ....[56]....
        /*02fc*/ 	.word	0xffffffff


	//   ....[57]....
        /*0300*/ 	.word	0xffffffff


	//   ....[58]....
        /*0304*/ 	.word	0xffffffff


	//   ....[59]....
        /*0308*/ 	.word	0xffffffff


	//   ....[60]....
        /*030c*/ 	.word	0xffffffff


	//   ....[61]....
        /*0310*/ 	.word	0xffffffff


	//   ....[62]....
        /*0314*/ 	.word	0xffffffff


	//   ....[63]....
        /*0318*/ 	.word	0xffffffff


	//   ....[64]....
        /*031c*/ 	.word	0xffffffff


	//   ....[65]....
        /*0320*/ 	.word	0xffffffff


	//   ....[66]....
        /*0324*/ 	.word	0xffffffff


	//   ....[67]....
        /*0328*/ 	.word	0xffffffff


	//   ....[68]....
        /*032c*/ 	.word	0xffffffff


	//   ....[69]....
        /*0330*/ 	.word	0xffffffff


	//   ....[70]....
        /*0334*/ 	.word	0xffffffff


	//   ....[71]....
        /*0338*/ 	.word	0xffffffff


	//   ....[72]....
        /*033c*/ 	.word	0xffffffff


	//   ....[73]....
        /*0340*/ 	.word	0xffffffff


	//   ....[74]....
        /*0344*/ 	.word	0xffffffff


	//   ....[75]....
        /*0348*/ 	.word	0xffffffff


	//   ....[76]....
        /*034c*/ 	.word	0xffffffff


	//   ....[77]....
        /*0350*/ 	.word	0xffffffff


	//   ....[78]....
        /*0354*/ 	.word	0xffffffff


	//   ....[79]....
        /*0358*/ 	.word	0xffffffff


	//   ....[80]....
        /*035c*/ 	.word	0xffffffff


	//   ....[81]....
        /*0360*/ 	.word	0xffffffff


	//   ....[82]....
        /*0364*/ 	.word	0xffffffff


	//   ....[83]....
        /*0368*/ 	.word	0xffffffff


	//   ....[84]....
        /*036c*/ 	.word	0xffffffff


	//   ....[85]....
        /*0370*/ 	.word	0xffffffff


	//   ....[86]....
        /*0374*/ 	.word	0xffffffff


	//   ....[87]....
        /*0378*/ 	.word	0xffffffff


	//   ....[88]....
        /*037c*/ 	.word	0xffffffff


	//   ....[89]....
        /*0380*/ 	.word	0xffffffff


	//   ....[90]....
        /*0384*/ 	.word	0xffffffff


	//   ....[91]....
        /*0388*/ 	.word	0xffffffff


	//   ....[92]....
        /*038c*/ 	.word	0xffffffff


	//   ....[93]....
        /*0390*/ 	.word	0xffffffff


	//   ....[94]....
        /*0394*/ 	.word	0xffffffff


	//   ....[95]....
        /*0398*/ 	.word	0xffffffff


	//   ....[96]....
        /*039c*/ 	.word	0xffffffff


	//   ....[97]....
        /*03a0*/ 	.word	0xffffffff


	//   ....[98]....
        /*03a4*/ 	.word	0xffffffff


	//   ....[99]....
        /*03a8*/ 	.word	0xffffffff


	//   ....[100]....
        /*03ac*/ 	.word	0xffffffff


	//   ....[101]....
        /*03b0*/ 	.word	0xffffffff


	//   ....[102]....
        /*03b4*/ 	.word	0xffffffff


	//   ....[103]....
        /*03b8*/ 	.word	0xffffffff


	//   ....[104]....
        /*03bc*/ 	.word	0xffffffff


	//   ....[105]....
        /*03c0*/ 	.word	0xffffffff


	//   ....[106]....
        /*03c4*/ 	.word	0xffffffff


	//   ....[107]....
        /*03c8*/ 	.word	0xffffffff


	//   ....[108]....
        /*03cc*/ 	.word	0xffffffff


	//   ....[109]....
        /*03d0*/ 	.word	0xffffffff


	//   ....[110]....
        /*03d4*/ 	.word	0xffffffff


	//   ....[111]....
        /*03d8*/ 	.word	0xffffffff


	//   ....[112]....
        /*03dc*/ 	.word	0xffffffff


	//   ....[113]....
        /*03e0*/ 	.word	0xffffffff


	//   ....[114]....
        /*03e4*/ 	.word	0xffffffff


	//   ....[115]....
        /*03e8*/ 	.word	0xffffffff


	//   ....[116]....
        /*03ec*/ 	.word	0xffffffff


	//   ....[117]....
        /*03f0*/ 	.word	0xffffffff


	//   ....[118]....
        /*03f4*/ 	.word	0xffffffff


	//   ....[119]....
        /*03f8*/ 	.word	0xffffffff


	//   ....[120]....
        /*03fc*/ 	.word	0xffffffff


	//   ....[121]....
        /*0400*/ 	.word	0xffffffff


	//   ....[122]....
        /*0404*/ 	.word	0xffffffff


	//   ....[123]....
        /*0408*/ 	.word	0xffffffff


	//   ....[124]....
        /*040c*/ 	.word	0xffffffff


	//   ....[125]....
        /*0410*/ 	.word	0xffffffff


	//   ....[126]....
        /*0414*/ 	.word	0xffffffff


	//   ....[127]....
        /*0418*/ 	.word	0xffffffff


	//   ....[128]....
        /*041c*/ 	.word	0xffffffff


	//   ....[129]....
        /*0420*/ 	.word	0xffffffff


	//   ....[130]....
        /*0424*/ 	.word	0xffffffff


	//   ....[131]....
        /*0428*/ 	.word	0xffffffff


	//   ....[132]....
        /*042c*/ 	.word	0xffffffff


	//   ....[133]....
        /*0430*/ 	.word	0xffffffff


	//   ....[134]....
        /*0434*/ 	.word	0xffffffff


	//   ....[135]....
        /*0438*/ 	.word	0xffffffff


	//   ....[136]....
        /*043c*/ 	.word	0xffffffff


	//   ....[137]....
        /*0440*/ 	.word	0xffffffff


	//   ....[138]....
        /*0444*/ 	.word	0xffffffff


	//   ....[139]....
        /*0448*/ 	.word	0xffffffff


	//   ....[140]....
        /*044c*/ 	.word	0xffffffff


	//   ....[141]....
        /*0450*/ 	.word	0xffffffff


	//   ....[142]....
        /*0454*/ 	.word	0xffffffff


	//   ....[143]....
        /*0458*/ 	.word	0xffffffff


	//   ....[144]....
        /*045c*/ 	.word	0xffffffff


	//   ....[145]....
        /*0460*/ 	.word	0xffffffff


	//   ....[146]....
        /*0464*/ 	.word	0xffffffff


	//   ....[147]....
        /*0468*/ 	.word	0xffffffff


	//   ....[148]....
        /*046c*/ 	.word	0xffffffff


	//   ....[149]....
        /*0470*/ 	.word	0xffffffff


	//   ....[150]....
        /*0474*/ 	.word	0xffffffff


	//   ....[151]....
        /*0478*/ 	.word	0xffffffff


	//   ....[152]....
        /*047c*/ 	.word	0xffffffff


	//   ....[153]....
        /*0480*/ 	.word	0xffffffff


	//   ....[154]....
        /*0484*/ 	.word	0xffffffff


	//   ....[155]....
        /*0488*/ 	.word	0xffffffff


	//   ....[156]....
        /*048c*/ 	.word	0xffffffff


	//   ....[157]....
        /*0490*/ 	.word	0xffffffff


	//   ....[158]....
        /*0494*/ 	.word	0xffffffff


	//   ....[159]....
        /*0498*/ 	.word	0xffffffff


	//   ....[160]....
        /*049c*/ 	.word	0xffffffff


	//   ....[161]....
        /*04a0*/ 	.word	0xffffffff


	//   ....[162]....
        /*04a4*/ 	.word	0xffffffff


	//   ....[163]....
        /*04a8*/ 	.word	0xffffffff


	//   ....[164]....
        /*04ac*/ 	.word	0xffffffff


	//   ....[165]....
        /*04b0*/ 	.word	0xffffffff


	//   ....[166]....
        /*04b4*/ 	.word	0xffffffff


	//   ....[167]....
        /*04b8*/ 	.word	0xffffffff


	//   ....[168]....
        /*04bc*/ 	.word	0xffffffff


	//   ....[169]....
        /*04c0*/ 	.word	0xffffffff


	//   ....[170]....
        /*04c4*/ 	.word	0xffffffff


	//   ....[171]....
        /*04c8*/ 	.word	0xffffffff


	//   ....[172]....
        /*04cc*/ 	.word	0xffffffff


	//   ....[173]....
        /*04d0*/ 	.word	0xffffffff


	//   ....[174]....
        /*04d4*/ 	.word	0xffffffff


	//   ....[175]....
        /*04d8*/ 	.word	0xffffffff


	//   ....[176]....
        /*04dc*/ 	.word	0xffffffff


	//   ....[177]....
        /*04e0*/ 	.word	0xffffffff


	//   ....[178]....
        /*04e4*/ 	.word	0xffffffff


	//   ....[179]....
        /*04e8*/ 	.word	0xffffffff


	//   ....[180]....
        /*04ec*/ 	.word	0xffffffff


	//   ....[181]....
        /*04f0*/ 	.word	0xffffffff


	//   ....[182]....
        /*04f4*/ 	.word	0xffffffff


	//   ....[183]....
        /*04f8*/ 	.word	0xffffffff


	//   ....[184]....
        /*04fc*/ 	.word	0xffffffff


	//   ....[185]....
        /*0500*/ 	.word	0xffffffff


	//   ....[186]....
        /*0504*/ 	.word	0xffffffff


	//   ....[187]....
        /*0508*/ 	.word	0xffffffff


	//   ....[188]....
        /*050c*/ 	.word	0xffffffff


	//   ....[189]....
        /*0510*/ 	.word	0xffffffff


	//   ....[190]....
        /*0514*/ 	.word	0xffffffff


	//   ....[191]....
        /*0518*/ 	.word	0xffffffff


	//   ....[192]....
        /*051c*/ 	.word	0xffffffff


	//   ....[193]....
        /*0520*/ 	.word	0xffffffff


	//   ....[194]....
        /*0524*/ 	.word	0xffffffff


	//   ....[195]....
        /*0528*/ 	.word	0xffffffff


	//   ....[196]....
        /*052c*/ 	.word	0xffffffff


	//   ....[197]....
        /*0530*/ 	.word	0xffffffff


	//   ....[198]....
        /*0534*/ 	.word	0xffffffff


	//   ....[199]....
        /*0538*/ 	.word	0xffffffff


	//   ....[200]....
        /*053c*/ 	.word	0xffffffff


	//   ....[201]....
        /*0540*/ 	.word	0xffffffff


	//   ....[202]....
        /*0544*/ 	.word	0xffffffff


	//   ....[203]....
        /*0548*/ 	.word	0xffffffff


	//   ....[204]....
        /*054c*/ 	.word	0xffffffff


	//   ....[205]....
        /*0550*/ 	.word	0xffffffff


	//   ....[206]....
        /*0554*/ 	.word	0xffffffff


	//   ....[207]....
        /*0558*/ 	.word	0xffffffff


	//   ....[208]....
        /*055c*/ 	.word	0xffffffff


	//   ....[209]....
        /*0560*/ 	.word	0xffffffff


	//   ....[210]....
        /*0564*/ 	.word	0xffffffff


	//   ....[211]....
        /*0568*/ 	.word	0xffffffff


	//   ....[212]....
        /*056c*/ 	.word	0x0500000f


	//   ....[213]....
        /*0570*/ 	.word	0x0500000f


	//   ....[214]....
        /*0574*/ 	.word	0x0500000f


	//   ....[215]....
        /*0578*/ 	.word	0x0500000f


	//   ....[216]....
        /*057c*/ 	.word	0x0500000f


	//   ....[217]....
        /*0580*/ 	.word	0x0500000f


	//----- nvinfo : EIATTR_COOP_GROUP_INSTR_OFFSETS
	.align		4
.L_1392:
        /*0584*/ 	.byte	0x04, 0x28
        /*0586*/ 	.short	(.L_1394 - .L_1393)


	//   ....[0]....
.L_1393:
        /*0588*/ 	.word	0x00000070


	//   ....[1]....
        /*058c*/ 	.word	0x000001a0


	//   ....[2]....
        /*0590*/ 	.word	0x000001f0


	//   ....[3]....
        /*0594*/ 	.word	0x000003e0


	//   ....[4]....
        /*0598*/ 	.word	0x00000610


	//   ....[5]....
        /*059c*/ 	.word	0x00000f60


	//   ....[6]....
        /*05a0*/ 	.word	0x00002120


	//   ....[7]....
        /*05a4*/ 	.word	0x00002270


	//   ....[8]....
        /*05a8*/ 	.word	0x00002400


	//   ....[9]....
        /*05ac*/ 	.word	0x000024a0


	//   ....[10]....
        /*05b0*/ 	.word	0x000024d0


	//   ....[11]....
        /*05b4*/ 	.word	0x000025d0


	//   ....[12]....
        /*05b8*/ 	.word	0x00002840


	//   ....[13]....
        /*05bc*/ 	.word	0x00002920


	//   ....[14]....
        /*05c0*/ 	.word	0x000029e0


	//   ....[15]....
        /*05c4*/ 	.word	0x00002da0


	//   ....[16]....
        /*05c8*/ 	.word	0x00002dc0


	//   ....[17]....
        /*05cc*/ 	.word	0x00002df0


	//   ....[18]....
        /*05d0*/ 	.word	0x00002e00


	//   ....[19]....
        /*05d4*/ 	.word	0x00002fe0


	//   ....[20]....
        /*05d8*/ 	.word	0x00003170


	//   ....[21]....
        /*05dc*/ 	.word	0x000031d0


	//   ....[22]....
        /*05e0*/ 	.word	0x00003210


	//   ....[23]....
        /*05e4*/ 	.word	0x00003360


	//   ....[24]....
        /*05e8*/ 	.word	0x00003390


	//   ....[25]....
        /*05ec*/ 	.word	0x000033b0


	//   ....[26]....
        /*05f0*/ 	.word	0x000033d0


	//   ....[27]....
        /*05f4*/ 	.word	0x00003420


	//   ....[28]....
        /*05f8*/ 	.word	0x00003430


	//   ....[29]....
        /*05fc*/ 	.word	0x00003440


	//   ....[30]....
        /*0600*/ 	.word	0x00003560


	//   ....[31]....
        /*0604*/ 	.word	0x00003580


	//   ....[32]....
        /*0608*/ 	.word	0x00003590


	//   ....[33]....
        /*060c*/ 	.word	0x000035b0


	//   ....[34]....
        /*0610*/ 	.word	0x000035c0


	//   ....[35]....
        /*0614*/ 	.word	0x000035d0


	//   ....[36]....
        /*0618*/ 	.word	0x00003600


	//   ....[37]....
        /*061c*/ 	.word	0x00003680


	//   ....[38]....
        /*0620*/ 	.word	0x000036e0


	//   ....[39]....
        /*0624*/ 	.word	0x00003710


	//   ....[40]....
        /*0628*/ 	.word	0x00003720


	//   ....[41]....
        /*062c*/ 	.word	0x00003740


	//   ....[42]....
        /*0630*/ 	.word	0x000037b0


	//   ....[43]....
        /*0634*/ 	.word	0x000037c0


	//   ....[44]....
        /*0638*/ 	.word	0x000037f0


	//   ....[45]....
        /*063c*/ 	.word	0x00003920


	//   ....[46]....
        /*0640*/ 	.word	0x00003940


	//   ....[47]....
        /*0644*/ 	.word	0x00003950


	//   ....[48]....
        /*0648*/ 	.word	0x00003960


	//   ....[49]....
        /*064c*/ 	.word	0x00003970


	//   ....[50]....
        /*0650*/ 	.word	0x00003980


	//   ....[51]....
        /*0654*/ 	.word	0x00003990


	//   ....[52]....
        /*0658*/ 	.word	0x000039f0


	//   ....[53]....
        /*065c*/ 	.word	0x00003a50


	//   ....[54]....
        /*0660*/ 	.word	0x00003a80


	//   ....[55]....
        /*0664*/ 	.word	0x00003ac0


	//   ....[56]....
        /*0668*/ 	.word	0x00003ad0


	//   ....[57]....
        /*066c*/ 	.word	0x00003af0


	//   ....[58]....
        /*0670*/ 	.word	0x00003b00


	//   ....[59]....
        /*0674*/ 	.word	0x00003b10


	//   ....[60]....
        /*0678*/ 	.word	0x00003b20


	//   ....[61]....
        /*067c*/ 	.word	0x00003b30


	//   ....[62]....
        /*0680*/ 	.word	0x00003b70


	//   ....[63]....
        /*0684*/ 	.word	0x00003b80


	//   ....[64]....
        /*0688*/ 	.word	0x00003b90


	//   ....[65]....
        /*068c*/ 	.word	0x00003ba0


	//   ....[66]....
        /*0690*/ 	.word	0x00003bb0


	//   ....[67]....
        /*0694*/ 	.word	0x00003bc0


	//   ....[68]....
        /*0698*/ 	.word	0x00003bd0


	//   ....[69]....
        /*069c*/ 	.word	0x00003be0


	//   ....[70]....
        /*06a0*/ 	.word	0x00006350


	//   ....[71]....
        /*06a4*/ 	.word	0x00006390


	//   ....[72]....
        /*06a8*/ 	.word	0x000063d0


	//   ....[73]....
        /*06ac*/ 	.word	0x00006410


	//   ....[74]....
        /*06b0*/ 	.word	0x00006440


	//   ....[75]....
        /*06b4*/ 	.word	0x00006470


	//   ....[76]....
        /*06b8*/ 	.word	0x00006720


	//   ....[77]....
        /*06bc*/ 	.word	0x000067d0


	//   ....[78]....
        /*06c0*/ 	.word	0x00006850


	//   ....[79]....
        /*06c4*/ 	.word	0x00006890


	//   ....[80]....
        /*06c8*/ 	.word	0x000068c0


	//   ....[81]....
        /*06cc*/ 	.word	0x000068f0


	//   ....[82]....
        /*06d0*/ 	.word	0x00006910


	//   ....[83]....
        /*06d4*/ 	.word	0x00006950


	//   ....[84]....
        /*06d8*/ 	.word	0x00006970


	//   ....[85]....
        /*06dc*/ 	.word	0x000069c0


	//   ....[86]....
        /*06e0*/ 	.word	0x00006a60


	//   ....[87]....
        /*06e4*/ 	.word	0x00006aa0


	//   ....[88]....
        /*06e8*/ 	.word	0x00006ae0


	//   ....[89]....
        /*06ec*/ 	.word	0x00006b50


	//   ....[90]....
        /*06f0*/ 	.word	0x00006b90


	//   ....[91]....
        /*06f4*/ 	.word	0x00006bb0


	//   ....[92]....
        /*06f8*/ 	.word	0x00006c60


	//   ....[93]....
        /*06fc*/ 	.word	0x00006d30


	//   ....[94]....
        /*0700*/ 	.word	0x00006d60


	//   ....[95]....
        /*0704*/ 	.word	0x00006d70


	//   ....[96]....
        /*0708*/ 	.word	0x00006da0


	//   ....[97]....
        /*070c*/ 	.word	0x00006de0


	//   ....[98]....
        /*0710*/ 	.word	0x00006e10


	//   ....[99]....
        /*0714*/ 	.word	0x00006ec0


	//   ....[100]....
        /*0718*/ 	.word	0x00006f60


	//   ....[101]....
        /*071c*/ 	.word	0x00006fa0


	//   ....[102]....
        /*0720*/ 	.word	0x000073b0


	//   ....[103]....
        /*0724*/ 	.word	0x000073c0


	//   ....[104]....
        /*0728*/ 	.word	0x000073d0


	//   ....[105]....
        /*072c*/ 	.word	0x000073e0


	//   ....[106]....
        /*0730*/ 	.word	0x000073f0


	//   ....[107]....
        /*0734*/ 	.word	0x00007400


	//   ....[108]....
        /*0738*/ 	.word	0x00007430


	//   ....[109]....
        /*073c*/ 	.word	0x00007460


	//   ....[110]....
        /*0740*/ 	.word	0x00007470


	//   ....[111]....
        /*0744*/ 	.word	0x000074a0


	//   ....[112]....
        /*0748*/ 	.word	0x000074d0


	//   ....[113]....
        /*074c*/ 	.word	0x00007530


	//   ....[114]....
        /*0750*/ 	.word	0x00007540


	//   ....[115]....
        /*0754*/ 	.word	0x00007580


	//   ....[116]....
        /*0758*/ 	.word	0x000075c0


	//   ....[117]....
        /*075c*/ 	.word	0x00007600


	//   ....[118]....
        /*0760*/ 	.word	0x00007610


	//   ....[119]....
        /*0764*/ 	.word	0x00007650


	//   ....[120]....
        /*0768*/ 	.word	0x00007690


	//   ....[121]....
        /*076c*/ 	.word	0x000076a0


	//   ....[122]....
        /*0770*/ 	.word	0x000076e0


	//   ....[123]....
        /*0774*/ 	.word	0x00007720


	//   ....[124]....
        /*0778*/ 	.word	0x00007760


	//   ....[125]....
        /*077c*/ 	.word	0x00007770


	//   ....[126]....
        /*0780*/ 	.word	0x000077b0


	//   ....[127]....
        /*0784*/ 	.word	0x000077f0


	//   ....[128]....
        /*0788*/ 	.word	0x00007830


	//   ....[129]....
        /*078c*/ 	.word	0x00007870


	//   ....[130]....
        /*0790*/ 	.word	0x000078b0


	//   ....[131]....
        /*0794*/ 	.word	0x000078f0


	//   ....[132]....
        /*0798*/ 	.word	0x00007930


	//   ....[133]....
        /*079c*/ 	.word	0x00007950


	//   ....[134]....
        /*07a0*/ 	.word	0x00009dd0


	//   ....[135]....
        /*07a4*/ 	.word	0x00009e10


	//   ....[136]....
        /*07a8*/ 	.word	0x00009e30


	//   ....[137]....
        /*07ac*/ 	.word	0x00009e80


	//   ....[138]....
        /*07b0*/ 	.word	0x00009f50


	//   ....[139]....
        /*07b4*/ 	.word	0x0000a030


	//   ....[140]....
        /*07b8*/ 	.word	0x0000a070


	//   ....[141]....
        /*07bc*/ 	.word	0x0000a100


	//   ....[142]....
        /*07c0*/ 	.word	0x0000a150


	//   ....[143]....
        /*07c4*/ 	.word	0x0000a220


	//   ....[144]....
        /*07c8*/ 	.word	0x0000a2a0


	//   ....[145]....
        /*07cc*/ 	.word	0x0000a320


	//   ....[146]....
        /*07d0*/ 	.word	0x0000a360


	//   ....[147]....
        /*07d4*/ 	.word	0x0000a3d0


	//   ....[148]....
        /*07d8*/ 	.word	0x0000a410


	//   ....[149]....
        /*07dc*/ 	.word	0x0000a4d0


	//   ....[150]....
        /*07e0*/ 	.word	0x0000a640


	//   ....[151]....
        /*07e4*/ 	.word	0x0000a790


	//   ....[152]....
        /*07e8*/ 	.word	0x0000a890


	//   ....[153]....
        /*07ec*/ 	.word	0x0000a930


	//   ....[154]....
        /*07f0*/ 	.word	0x0000aad0


	//   ....[155]....
        /*07f4*/ 	.word	0x0000ae70


	//   ....[156]....
        /*07f8*/ 	.word	0x0000b0f0


	//   ....[157]....
        /*07fc*/ 	.word	0x0000b130


	//   ....[158]....
        /*0800*/ 	.word	0x0000b160


	//   ....[159]....
        /*0804*/ 	.word	0x0000b1a0


	//   ....[160]....
        /*0808*/ 	.word	0x0000b1e0


	//   ....[161]....
        /*080c*/ 	.word	0x0000b220


	//   ....[162]....
        /*0810*/ 	.word	0x0000b260


	//   ....[163]....
        /*0814*/ 	.word	0x0000b430


	//   ....[164]....
        /*0818*/ 	.word	0x0000b470


	//   ....[165]....
        /*081c*/ 	.word	0x0000b4b0


	//   ....[166]....
        /*0820*/ 	.word	0x0000b640


	//   ....[167]....
        /*0824*/ 	.word	0x0000b650


	//   ....[168]....
        /*0828*/ 	.word	0x0000b660


	//   ....[169]....
        /*082c*/ 	.word	0x0000b670


	//   ....[170]....
        /*0830*/ 	.word	0x0000b680


	//   ....[171]....
        /*0834*/ 	.word	0x0000b690


	//   ....[172]....
        /*0838*/ 	.word	0x0000b6c0


	//   ....[173]....
        /*083c*/ 	.word	0x0000b6f0


	//   ....[174]....
        /*0840*/ 	.word	0x0000b730


	//   ....[175]....
        /*0844*/ 	.word	0x0000b740


	//   ....[176]....
        /*0848*/ 	.word	0x0000b790


	//   ....[177]....
        /*084c*/ 	.word	0x0000b7d0


	//   ....[178]....
        /*0850*/ 	.word	0x0000b800


	//   ....[179]....
        /*0854*/ 	.word	0x0000b830


	//   ....[180]....
        /*0858*/ 	.word	0x0000b850


	//   ....[181]....
        /*085c*/ 	.word	0x0000b8c0


	//   ....[182]....
        /*0860*/ 	.word	0x0000b8d0


	//   ....[183]....
        /*0864*/ 	.word	0x0000b900


	//   ....[184]....
        /*0868*/ 	.word	0x0000b940


	//   ....[185]....
        /*086c*/ 	.word	0x0000b980


	//   ....[186]....
        /*0870*/ 	.word	0x0000b9c0


	//   ....[187]....
        /*0874*/ 	.word	0x0000b9e0


	//   ....[188]....
        /*0878*/ 	.word	0x0000ba20


	//   ....[189]....
        /*087c*/ 	.word	0x0000ba30


	//   ....[190]....
        /*0880*/ 	.word	0x0000ba40


	//   ....[191]....
        /*0884*/ 	.word	0x0000ba70


	//   ....[192]....
        /*0888*/ 	.word	0x0000bab0


	//   ....[193]....
        /*088c*/ 	.word	0x0000baf0


	//   ....[194]....
        /*0890*/ 	.word	0x0000bb20


	//   ....[195]....
        /*0894*/ 	.word	0x0000bb30


	//   ....[196]....
        /*0898*/ 	.word	0x0000bb60


	//   ....[197]....
        /*089c*/ 	.word	0x0000bba0


	//   ....[198]....
        /*08a0*/ 	.word	0x0000da20


	//   ....[199]....
        /*08a4*/ 	.word	0x0000dbc0


	//   ....[200]....
        /*08a8*/ 	.word	0x0000de10


	//   ....[201]....
        /*08ac*/ 	.word	0x0000dfb0


	//   ....[202]....
        /*08b0*/ 	.word	0x0000e0d0


	//   ....[203]....
        /*08b4*/ 	.word	0x0000e620


	//   ....[204]....
        /*08b8*/ 	.word	0x0000e950


	//   ....[205]....
        /*08bc*/ 	.word	0x0000ec90


	//   ....[206]....
        /*08c0*/ 	.word	0x0000ef40


	//   ....[207]....
        /*08c4*/ 	.word	0x0000f180


	//   ....[208]....
        /*08c8*/ 	.word	0x0000f3f0


	//   ....[209]....
        /*08cc*/ 	.word	0x0000f6c0


	//   ....[210]....
        /*08d0*/ 	.word	0x0000f8e0


	//   ....[211]....
        /*08d4*/ 	.word	0x0000fa70


	//   ....[212]....
        /*08d8*/ 	.word	0x00011990


	//   ....[213]....
        /*08dc*/ 	.word	0x00011c20


	//   ....[214]....
        /*08e0*/ 	.word	0x00011c90


	//   ....[215]....
        /*08e4*/ 	.word	0x00011d00


	//   ....[216]....
        /*08e8*/ 	.word	0x00011d70


	//   ....[217]....
        /*08ec*/ 	.word	0x00011de0


	//----- nvinfo : EIATTR_REG_RECONFIG
	.align		4
.L_1394:
        /*08f0*/ 	.byte	0x01, 0x54
	.zero		2


	//----- nvinfo : EIATTR_SYSCALL_OFFSETS
	.align		4
        /*08f4*/ 	.byte	0x04, 0x46
        /*08f6*/ 	.short	(.L_1396 - .L_1395)


	//   ....[0]....
.L_1395:
        /*08f8*/ 	.word	0x00000bc0


	//   ....[1]....
        /*08fc*/ 	.word	0x00000cb0


	//   ....[2]....
        /*0900*/ 	.word	0x00000e10


	//   ....[3]....
        /*0904*/ 	.word	0x00000f00


	//----- nvinfo : EIATTR_MBARRIER_INSTR_OFFSETS
	.align		4
.L_1396:
        /*0908*/ 	.byte	0x04, 0x39
        /*090a*/ 	.short	(.L_1398 - .L_1397)


	//   ....[0]....
.L_1397:
        /*090c*/ 	.word	0x00000290
        /*0910*/ 	.word	0x000000ff
        /*0914*/ 	.word	0x00030c00
        /*0918*/ 	.short	0x0100
        /*091a*/ 	.byte	0x06
	.zero		1


	//   ....[1]....
        /*091c*/ 	.word	0x00000390
        /*0920*/ 	.word	0x000000ff
        /*0924*/ 	.word	0x00030c10
        /*0928*/ 	.short	0x0100
        /*092a*/ 	.byte	0x08
	.zero		1


	//   ....[2]....
        /*092c*/ 	.word	0x000003a0
        /*0930*/ 	.word	0x000000ff
        /*0934*/ 	.word	0x00030c20
        /*0938*/ 	.short	0x0100
        /*093a*/ 	.byte	0x08
	.zero		1


	//   ....[3]....
        /*093c*/ 	.word	0x000003b0
        /*0940*/ 	.word	0x000000ff
        /*0944*/ 	.word	0x00030c18
        /*0948*/ 	.short	0x0100
        /*094a*/ 	.byte	0x08
	.zero		1


	//   ....[4]....
        /*094c*/ 	.word	0x000003c0
        /*0950*/ 	.word	0x000000ff
        /*0954*/ 	.word	0x00030c28
        /*0958*/ 	.short	0x0100
        /*095a*/ 	.byte	0x08
	.zero		1


	//   ....[5]....
        /*095c*/ 	.word	0x000004f0
        /*0960*/ 	.word	0x000000ff
        /*0964*/ 	.word	0x00030c30
        /*0968*/ 	.short	0x0100
        /*096a*/ 	.byte	0x08
	.zero		1


	//   ....[6]....
        /*096c*/ 	.word	0x00000500
        /*0970*/ 	.word	0x000000ff
        /*0974*/ 	.word	0x00030c40
        /*0978*/ 	.short	0x0100
        /*097a*/ 	.byte	0x08
	.zero		1


	//   ....[7]....
        /*097c*/ 	.word	0x00000510
        /*0980*/ 	.word	0x000000ff
        /*0984*/ 	.word	0x00030c38
        /*0988*/ 	.short	0x0100
        /*098a*/ 	.byte	0x08
	.zero		1


	//   ....[8]....
        /*098c*/ 	.word	0x00000520
        /*0990*/ 	.word	0x000000ff
        /*0994*/ 	.word	0x00030c48
        /*0998*/ 	.short	0x0100
        /*099a*/ 	.byte	0x08
	.zero		1


	//   ....[9]....
        /*099c*/ 	.word	0x00000fa0
        /*09a0*/ 	.word	0x000000de
        /*09a4*/ 	.word	0x00030c00
        /*09a8*/ 	.short	0x010a
        /*09aa*/ 	.byte	0x3f
	.zero		1


	//   ....[10]....
        /*09ac*/ 	.word	0x000010c0
        /*09b0*/ 	.word	0x000000de
        /*09b4*/ 	.word	0x00030c00
        /*09b8*/ 	.short	0x010a
        /*09ba*/ 	.byte	0x3f
	.zero		1


	//   ....[11]....
        /*09bc*/ 	.word	0x00001b50
        /*09c0*/ 	.word	0x00000008
        /*09c4*/ 	.word	0x00030c10
        /*09c8*/ 	.short	0x010a
        /*09ca*/ 	.byte	0x3f
	.zero		1


	//   ....[12]....
        /*09cc*/ 	.word	0x00001bc0
        /*09d0*/ 	.word	0x00000008
        /*09d4*/ 	.word	0x00030c10
        /*09d8*/ 	.short	0x010a
        /*09da*/ 	.byte	0x3f
	.zero		1


	//   ....[13]....
        /*09dc*/ 	.word	0x00001fa0
        /*09e0*/ 	.word	0x00000008
        /*09e4*/ 	.word	0x00030c30
        /*09e8*/ 	.short	0x010a
        /*09ea*/ 	.byte	0x3f
	.zero		1


	//   ....[14]....
        /*09ec*/ 	.word	0x00002020
        /*09f0*/ 	.word	0x00000008
        /*09f4*/ 	.word	0x00030c30
        /*09f8*/ 	.short	0x010a
        /*09fa*/ 	.byte	0x3f
	.zero		1


	//   ....[15]....
        /*09fc*/ 	.word	0x00005090
        /*0a00*/ 	.word	0x00000009
        /*0a04*/ 	.word	0x00000000
        /*0a08*/ 	.short	0x0101
        /*0a0a*/ 	.byte	0x3f
	.zero		1


	//   ....[16]....
        /*0a0c*/ 	.word	0x000054e0
        /*0a10*/ 	.word	0x00000008
        /*0a14*/ 	.word	0x00000000
        /*0a18*/ 	.short	0x0101
        /*0a1a*/ 	.byte	0x3f
	.zero		1


	//   ....[17]....
        /*0a1c*/ 	.word	0x00005d90
        /*0a20*/ 	.word	0x00000006
        /*0a24*/ 	.word	0x00030c10
        /*0a28*/ 	.short	0x010a
        /*0a2a*/ 	.byte	0x3f
	.zero		1


	//   ....[18]....
        /*0a2c*/ 	.word	0x00005e10
        /*0a30*/ 	.word	0x00000006
        /*0a34*/ 	.word	0x00030c10
        /*0a38*/ 	.short	0x010a
        /*0a3a*/ 	.byte	0x3f
	.zero		1


	//   ....[19]....
        /*0a3c*/ 	.word	0x00006210
        /*0a40*/ 	.word	0x00000006
        /*0a44*/ 	.word	0x00030c30
        /*0a48*/ 	.short	0x010a
        /*0a4a*/ 	.byte	0x3f
	.zero		1


	//   ....[20]....
        /*0a4c*/ 	.word	0x000062a0
        /*0a50*/ 	.word	0x00000006
        /*0a54*/ 	.word	0x00030c30
        /*0a58*/ 	.short	0x010a
        /*0a5a*/ 	.byte	0x3f
	.zero		1


	//   ....[21]....
        /*0a5c*/ 	.word	0x00008a70
        /*0a60*/ 	.word	0x00000007
        /*0a64*/ 	.word	0x00000000
        /*0a68*/ 	.short	0x0101
        /*0a6a*/ 	.byte	0x3f
	.zero		1


	//   ....[22]....
        /*0a6c*/ 	.word	0x00008ee0
        /*0a70*/ 	.word	0x00000006
        /*0a74*/ 	.word	0x00000000
        /*0a78*/ 	.short	0x0101
        /*0a7a*/ 	.byte	0x3f
	.zero		1


	//   ....[23]....
        /*0a7c*/ 	.word	0x00009730
        /*0a80*/ 	.word	0x00000007
        /*0a84*/ 	.word	0x00030c10
        /*0a88*/ 	.short	0x010a
        /*0a8a*/ 	.byte	0x3f
	.zero		1


	//   ....[24]....
        /*0a8c*/ 	.word	0x000097b0
        /*0a90*/ 	.word	0x00000007
        /*0a94*/ 	.word	0x00030c10
        /*0a98*/ 	.short	0x010a
        /*0a9a*/ 	.byte	0x3f
	.zero		1


	//   ....[25]....
        /*0a9c*/ 	.word	0x00009bc0
        /*0aa0*/ 	.word	0x00000007
        /*0aa4*/ 	.word	0x00030c30
        /*0aa8*/ 	.short	0x010a
        /*0aaa*/ 	.byte	0x3f
	.zero		1


	//   ....[26]....
        /*0aac*/ 	.word	0x00009c50
        /*0ab0*/ 	.word	0x00000007
        /*0ab4*/ 	.word	0x00030c30
        /*0ab8*/ 	.short	0x010a
        /*0aba*/ 	.byte	0x3f
	.zero		1


	//   ....[27]....
        /*0abc*/ 	.word	0x0000cd80
        /*0ac0*/ 	.word	0x00000008
        /*0ac4*/ 	.word	0x00000000
        /*0ac8*/ 	.short	0x0101
        /*0aca*/ 	.byte	0x3f
	.zero		1


	//   ....[28]....
        /*0acc*/ 	.word	0x0000d1f0
        /*0ad0*/ 	.word	0x00000007
        /*0ad4*/ 	.word	0x00000000
        /*0ad8*/ 	.short	0x0101
        /*0ada*/ 	.byte	0x3f
	.zero		1


	//   ....[29]....
        /*0adc*/ 	.word	0x000100e0
        /*0ae0*/ 	.word	0x00000010
        /*0ae4*/ 	.word	0x00030c20
        /*0ae8*/ 	.short	0x010a
        /*0aea*/ 	.byte	0x3f
	.zero		1


	//   ....[30]....
        /*0aec*/ 	.word	0x000106b0
        /*0af0*/ 	.word	0x00000010
        /*0af4*/ 	.word	0x00030c40
        /*0af8*/ 	.short	0x010a
        /*0afa*/ 	.byte	0x3f
	.zero		1


	//   ....[31]....
        /*0afc*/ 	.word	0x000108e0
        /*0b00*/ 	.word	0x00000010
        /*0b04*/ 	.word	0x00030c28
        /*0b08*/ 	.short	0x010a
        /*0b0a*/ 	.byte	0x3f
	.zero		1


	//   ....[32]....
        /*0b0c*/ 	.word	0x00010b10
        /*0b10*/ 	.word	0x00000010
        /*0b14*/ 	.word	0x00030c48
        /*0b18*/ 	.short	0x010a
        /*0b1a*/ 	.byte	0x3f
	.zero		1


	//   ....[33]....
        /*0b1c*/ 	.word	0x00010cf0
        /*0b20*/ 	.word	0x00000010
        /*0b24*/ 	.word	0x00030c20
        /*0b28*/ 	.short	0x010a
        /*0b2a*/ 	.byte	0x3f
	.zero		1


	//   ....[34]....
        /*0b2c*/ 	.word	0x00010fa0
        /*0b30*/ 	.word	0x00000010
        /*0b34*/ 	.word	0x00030c40
        /*0b38*/ 	.short	0x010a
        /*0b3a*/ 	.byte	0x3f
	.zero		1


	//   ....[35]....
        /*0b3c*/ 	.word	0x000111a0
        /*0b40*/ 	.word	0x00000010
        /*0b44*/ 	.word	0x00030c28
        /*0b48*/ 	.short	0x010a
        /*0b4a*/ 	.byte	0x3f
	.zero		1


	//   ....[36]....
        /*0b4c*/ 	.word	0x00011420
        /*0b50*/ 	.word	0x00000003
        /*0b54*/ 	.word	0x00030c40
        /*0b58*/ 	.short	0x010a
        /*0b5a*/ 	.byte	0x3f
	.zero		1


	//   ....[37]....
        /*0b5c*/ 	.word	0x000117f0
        /*0b60*/ 	.word	0x00000006
        /*0b64*/ 	.word	0x00000000
        /*0b68*/ 	.short	0x010a
        /*0b6a*/ 	.byte	0x3f
	.zero		1


	//   ....[38]....
        /*0b6c*/ 	.word	0x00011850
        /*0b70*/ 	.word	0x00000003
        /*0b74*/ 	.word	0x00000000
        /*0b78*/ 	.short	0x010a
        /*0b7a*/ 	.byte	0x3f
	.zero		1


	//   ....[39]....
        /*0b7c*/ 	.word	0x000118b0
        /*0b80*/ 	.word	0x00000002
        /*0b84*/ 	.word	0x00000000
        /*0b88*/ 	.short	0x010a
        /*0b8a*/ 	.byte	0x3f
	.zero		1


	//   ....[40]....
        /*0b8c*/ 	.word	0x000118e0
        /*0b90*/ 	.word	0x00000003
        /*0b94*/ 	.word	0x00000000
        /*0b98*/ 	.short	0x010a
        /*0b9a*/ 	.byte	0x3f
	.zero		1


	//   ....[41]....
        /*0b9c*/ 	.word	0x000119c0
        /*0ba0*/ 	.word	0x000000de
        /*0ba4*/ 	.word	0x00030c00
        /*0ba8*/ 	.short	0x010a
        /*0baa*/ 	.byte	0x3f
	.zero		1


	//   ....[42]....
        /*0bac*/ 	.word	0x00011a10
        /*0bb0*/ 	.word	0x00000008
        /*0bb4*/ 	.word	0x00030c10
        /*0bb8*/ 	.short	0x010a
        /*0bba*/ 	.byte	0x3f
	.zero		1


	//   ....[43]....
        /*0bbc*/ 	.word	0x00011a60
        /*0bc0*/ 	.word	0x00000008
        /*0bc4*/ 	.word	0x00030c30
        /*0bc8*/ 	.short	0x010a
        /*0bca*/ 	.byte	0x3f
	.zero		1


	//   ....[44]....
        /*0bcc*/ 	.word	0x00011ab0
        /*0bd0*/ 	.word	0x00000006
        /*0bd4*/ 	.word	0x00030c10
        /*0bd8*/ 	.short	0x010a
        /*0bda*/ 	.byte	0x3f
	.zero		1


	//   ....[45]....
        /*0bdc*/ 	.word	0x00011b00
        /*0be0*/ 	.word	0x00000006
        /*0be4*/ 	.word	0x00030c30
        /*0be8*/ 	.short	0x010a
        /*0bea*/ 	.byte	0x3f
	.zero		1


	//   ....[46]....
        /*0bec*/ 	.word	0x00011b50
        /*0bf0*/ 	.word	0x00000007
        /*0bf4*/ 	.word	0x00030c10
        /*0bf8*/ 	.short	0x010a
        /*0bfa*/ 	.byte	0x3f
	.zero		1


	//   ....[47]....
        /*0bfc*/ 	.word	0x00011ba0
        /*0c00*/ 	.word	0x00000007
        /*0c04*/ 	.word	0x00030c30
        /*0c08*/ 	.short	0x010a
        /*0c0a*/ 	.byte	0x3f
	.zero		1


	//   ....[48]....
        /*0c0c*/ 	.word	0x00011e20
        /*0c10*/ 	.word	0x00000010
        /*0c14*/ 	.word	0x00030c20
        /*0c18*/ 	.short	0x010a
        /*0c1a*/ 	.byte	0x3f
	.zero		1


	//   ....[49]....
        /*0c1c*/ 	.word	0x00011e70
        /*0c20*/ 	.word	0x00000010
        /*0c24*/ 	.word	0x00030c40
        /*0c28*/ 	.short	0x010a
        /*0c2a*/ 	.byte	0x3f
	.zero		1


	//   ....[50]....
        /*0c2c*/ 	.word	0x00011ec0
        /*0c30*/ 	.word	0x00000010
        /*0c34*/ 	.word	0x00030c28
        /*0c38*/ 	.short	0x010a
        /*0c3a*/ 	.byte	0x3f
	.zero		1


	//   ....[51]....
        /*0c3c*/ 	.word	0x00011f10
        /*0c40*/ 	.word	0x00000010
        /*0c44*/ 	.word	0x00030c48
        /*0c48*/ 	.short	0x010a
        /*0c4a*/ 	.byte	0x3f
	.zero		1


	//   ....[52]....
        /*0c4c*/ 	.word	0x00011f70
        /*0c50*/ 	.word	0x00000010
        /*0c54*/ 	.word	0x00030c20
        /*0c58*/ 	.short	0x010a
        /*0c5a*/ 	.byte	0x3f
	.zero		1


	//   ....[53]....
        /*0c5c*/ 	.word	0x00011fc0
        /*0c60*/ 	.word	0x00000010
        /*0c64*/ 	.word	0x00030c40
        /*0c68*/ 	.short	0x010a
        /*0c6a*/ 	.byte	0x3f
	.zero		1


	//   ....[54]....
        /*0c6c*/ 	.word	0x00012010
        /*0c70*/ 	.word	0x00000010
        /*0c74*/ 	.word	0x00030c28
        /*0c78*/ 	.short	0x010a
        /*0c7a*/ 	.byte	0x3f
	.zero		1


	//   ....[55]....
        /*0c7c*/ 	.word	0x00012060
        /*0c80*/ 	.word	0x00000003
        /*0c84*/ 	.word	0x00030c40
        /*0c88*/ 	.short	0x010a
        /*0c8a*/ 	.byte	0x3f
	.zero		1


	//   ....[56]....
        /*0c8c*/ 	.word	0x00012130
        /*0c90*/ 	.word	0x00000006
        /*0c94*/ 	.word	0x00000000
        /*0c98*/ 	.short	0x010a
        /*0c9a*/ 	.byte	0x3f
	.zero		1


	//   ....[57]....
        /*0c9c*/ 	.word	0x00012180
        /*0ca0*/ 	.word	0x00000003
        /*0ca4*/ 	.word	0x00000000
        /*0ca8*/ 	.short	0x010a
        /*0caa*/ 	.byte	0x3f
	.zero		1


	//   ....[58]....
        /*0cac*/ 	.word	0x000121d0
        /*0cb0*/ 	.word	0x00000002
        /*0cb4*/ 	.word	0x00000000
        /*0cb8*/ 	.short	0x010a
        /*0cba*/ 	.byte	0x3f
	.zero		1


	//----- nvinfo : EIATTR_NUM_MBARRIERS
	.align		4
.L_1398:
        /*0cbc*/ 	.byte	0x03, 0x38
        /*0cbe*/ 	.short	0x0009


	//----- nvinfo : EIATTR_EXIT_INSTR_OFFSETS
	.align		4
        /*0cc0*/ 	.byte	0x04, 0x1c
        /*0cc2*/ 	.short	(.L_1400 - .L_1399)


	//   ....[0]....
.L_1399:
        /*0cc4*/ 	.word	0x00011930


	//----- nvinfo : EIATTR_MAX_THREADS
	.align		4
.L_1400:
        /*0cc8*/ 	.byte	0x04, 0x05
        /*0cca*/ 	.short	(.L_1402 - .L_1401)
.L_1401:
        /*0ccc*/ 	.word	0x00000180
        /*0cd0*/ 	.word	0x00000001
        /*0cd4*/ 	.word	0x00000001


	//----- nvinfo : EIATTR_CRS_STACK_SIZE
	.align		4
.L_1402:
        /*0cd8*/ 	.byte	0x04, 0x1e
        /*0cda*/ 	.short	(.L_1404 - .L_1403)
.L_1403:
        /*0cdc*/ 	.word	0x00000000


	//----- nvinfo : EIATTR_CBANK_PARAM_SIZE
	.align		4
.L_1404:
        /*0ce0*/ 	.byte	0x03, 0x19
        /*0ce2*/ 	.short	0x06f0


	//----- nvinfo : EIATTR_PARAM_CBANK
	.align		4
        /*0ce4*/ 	.byte	0x04, 0x0a
        /*0ce6*/ 	.short	(.L_1406 - .L_1405)
	.align		4
.L_1405:
        /*0ce8*/ 	.word	index@(.nv.constant0._ZN7cutlass13device_kernelIN5flash11enable_sm90INS1_16FlashAttnBwdSm90INS1_25CollectiveMainloopBwdSm90ILi2ELi2ELi2EN4cute5tupleIJNS5_1CILi1EEES8_S8_EEENS6_IJNS7_ILi128EEESA_NS7_ILi64EEEEEENS_10bfloat16_tEfNS_4arch4Sm90ELb0ELb1ELb0ELb0ELb1ELb1ELb0ELb0ELi2ELi1ELi2ELi2ELb0EEENS1_24CollectiveEpilogueBwdGQAISC_fSF_Li256ELb0ELb1EEENS1_19SingleTileSchedulerILb0ELb0ELb0ELi128EEEEEEEEEvNT_6ParamsE)
        /*0cec*/ 	.short	0x0210
        /*0cee*/ 	.short	0x06f0


	//----- nvinfo : EIATTR_SW_WAR
	.align		4
.L_1406:
        /*0cf0*/ 	.byte	0x04, 0x36
        /*0cf2*/ 	.short	(.L_1408 - .L_1407)
.L_1407:
        /*0cf4*/ 	.word	0x00000008
.L_1408:


//--------------------- .nv.info._ZN7cutlass13device_kernelIN5flash11enable_sm90INS1_16FlashAttnBwdSm90INS1_25CollectiveMainloopBwdSm90ILi2ELi2ELi2EN4cute5tupleIJNS5_1CILi1EEES8_S8_EEENS6_IJNS7_ILi128EEESA_NS7_ILi64EEEEEENS_10bfloat16_tEfNS_4arch4Sm90ELb0ELb1ELb0ELb1ELb0ELb1ELb0ELb0ELi2ELi1ELi2ELi2ELb0EEENS1_21CollectiveEpilogueBwdISC_SD_SF_Li256ELb1ELb0ELi1EEENS1_19SingleTileSchedulerILb1ELb0ELb0ELi128EEEEEEEEEvNT_6ParamsE --------------------------
	.section	.nv.info._ZN7cutlass13device_kernelIN5flash11enable_sm90INS1_16FlashAttnBwdSm90INS1_25CollectiveMainloopBwdSm90ILi2ELi2ELi2EN4cute5tupleIJNS5_1CILi1EEES8_S8_EEENS6_IJNS7_ILi128EEESA_NS7_ILi64EEEEEENS_10bfloat16_tEfNS_4arch4Sm90ELb0ELb1ELb0ELb1ELb0ELb1ELb0ELb0ELi2ELi1ELi2ELi2ELb0EEENS1_21CollectiveEpilogueBwdISC_SD_SF_Li256ELb1ELb0ELi1EEENS1_19SingleTileSchedulerILb1ELb0ELb0ELi128EEEEEEEEEvNT_6ParamsE,"",@"SHT_CUDA_INFO"
	.sectionflags	@""
	.align	4


	//----- nvinfo : EIATTR_CUDA_API_VERSION
	.align		4
        /*0000*/ 	.byte	0x04, 0x37
        /*0002*/ 	.short	(.L_1410 - .L_1409)
.L_1409:
        /*0004*/ 	.word	0x00000082


	//----- nvinfo : EIATTR_KPARAM_INFO
	.align		4
.L_1410:
        /*0008*/ 	.byte	0x04, 0x17
        /*000a*/ 	.short	(.L_1412 - .L_1411)
.L_1411:
        /*000c*/ 	.word	0x00000000
        /*0010*/ 	.short	0x0000
        /*0012*/ 	.short	0x0070
        /*0014*/ 	.byte	0x00, 0xf0, 0x01, 0x1a


	//----- nvinfo : EIATTR_SPARSE_MMA_MASK
	.align		4
.L_1412:
        /*0018*/ 	.byte	0x03, 0x50
        /*001a*/ 	.short	0x0000


	//----- nvinfo : EIATTR_MAXREG_COUNT
	.align		4
        /*001c*/ 	.byte	0x03, 0x1b
        /*001e*/ 	.short	0x00a8


	//----- nvinfo : EIATTR_NUM_BARRIERS
	.align		4
        /*0020*/ 	.byte	0x02, 0x4c
        /*0022*/ 	.byte	0x10
	.zero		1


	//----- nvinfo : EIATTR_EXTERNS
	.align		4
        /*0024*/ 	.byte	0x04, 0x0f
        /*0026*/ 	.short	(.L_1414 - .L_1413)


	//   ....[0]....
	.align		4
.L_1413:
        /*0028*/ 	.word	index@(__assertfail)


	//----- nvinfo : EIATTR_ANNOTATIONS
	.align		4
.L_1414:
        /*002c*/ 	.byte	0x04, 0x55
        /*002e*/ 	.short	(.L_1416 - .L_1415)


	//   ....[0]....
.L_1415:
        /* <DEDUP_REMOVED lines=31> */


	//----- nvinfo : EIATTR_MERCURY_ISA_VERSION
	.align		4
.L_1416:
        /*0210*/ 	.byte	0x03, 0x5f
        /*0212*/ 	.short	0x0101


	//----- nvinfo : EIATTR_INT_WARP_WIDE_INSTR_OFFSETS
	.align		4
        /*0214*/ 	.byte	0x04, 0x31
        /*0216*/ 	.short	(.L_1418 - .L_1417)


	//   ....[0]....
.L_1417:
        /*0218*/ 	.word	0x00000190


	//   ....[1]....
        /*021c*/ 	.word	0x000001c0


	//----- nvinfo : EIATTR_COOP_GROUP_MASK_REGIDS
	.align		4
.L_1418:
        /*0220*/ 	.byte	0x04, 0x29
        /*0222*/ 	.short	(.L_1420 - .L_1419)


	//   ....[0]....
.L_1419:
        /*0224*/ 	.word	0xffffffff


	//   ....[1]....
        /*0228*/ 	.word	0xffffffff


	//   ....[2]....
        /*022c*/ 	.word	0xffffffff


	//   ....[3]....
        /*0230*/ 	.word	0xffffffff


	//   ....[4]....
        /*0234*/ 	.word	0xffffffff


	//   ....[5]....
        /*0238*/ 	.word	0xffffffff


	//   ....[6]....
        /*023c*/ 	.word	0xffffffff


	//   ....[7]....
        /*0240*/ 	.word	0xffffffff


	//   ....[8]....
        /*0244*/ 	.word	0xffffffff


	//   ....[9]....
        /*0248*/ 	.word	0xffffffff


	//   ....[10]....
        /*024c*/ 	.word	0xffffffff


	//   ....[11]....
        /*0250*/ 	.word	0xffffffff


	//   ....[12]....
        /*0254*/ 	.word	0xffffffff


	//   ....[13]....
        /*0258*/ 	.word	0xffffffff


	//   ....[14]....
        /*025c*/ 	.word	0xffffffff


	//   ....[15]....
        /*0260*/ 	.word	0xffffffff


	//   ....[16]....
        /*0264*/ 	.word	0xffffffff


	//   ....[17]....
        /*0268*/ 	.word	0xffffffff


	//   ....[18]....
        /*026c*/ 	.word	0xffffffff


	//   ....[19]....
        /*0270*/ 	.word	0xffffffff


	//   ....[20]....
        /*0274*/ 	.word	0xffffffff


	//   ....[21]....
        /*0278*/ 	.word	0xffffffff


	//   ....[22]....
        /*027c*/ 	.word	0xffffffff


	//   ....[23]....
        /*0280*/ 	.word	0xffffffff


	//   ....[24]....
        /*0284*/ 	.word	0xffffffff


	//   ....[25]....
        /*0288*/ 	.word	0xffffffff


	//   ....[26]....
        /*028c*/ 	.word	0xffffffff


	//   ....[27]....
        /*0290*/ 	.word	0xffffffff


	//   ....[28]....
        /*0294*/ 	.word	0xffffffff


	//   ....[29]....
        /*0298*/ 	.word	0xffffffff


	//   ....[30]....
        /*029c*/ 	.word	0xffffffff


	//   ....[31]....
        /*02a0*/ 	.word	0xffffffff


	//   ....[32]....
        /*02a4*/ 	.word	0xffffffff


	//   ....[33]....
        /*02a8*/ 	.word	0xffffffff


	//   ....[34]....
        /*02ac*/ 	.word	0xffffffff


	//   ....[35]....
        /*02b0*/ 	.word	0xffffffff


	//   ....[36]....
        /*02b4*/ 	.word	0xffffffff


	//   ....[37]....
        /*02b8*/ 	.word	0xffffffff


	//   ....[38]....
        /*02bc*/ 	.word	0xffffffff


	//   ....[39]....
        /*02c0*/ 	.word	0xffffffff


	//   ....[40]....
        /*02c4*/ 	.word	0xffffffff


	//   ....[41]....
        /*02c8*/ 	.word	0xffffffff


	//   ....[42]....
        /*02cc*/ 	.word	0xffffffff


	//   ....[43]....
        /*02d0*/ 	.word	0xffffffff


	//   ....[44]....
        /*02d4*/ 	.word	0xffffffff


	//   ....[45]....
        /*02d8*/ 	.word	0xffffffff


	//   ....[46]....
        /*02dc*/ 	.word	0xffffffff


	//   ....[47]....
        /*02e0*/ 	.word	0xffffffff


	//   ....[48]....
        /*02e4*/ 	.word	0xffffffff


	//   ....[49]....
        /*02e8*/ 	.word	0xffffffff


	//   ....[50]....
        /*02ec*/ 	.word	0xffffffff


	//   ....[51]....
        /*02f0*/ 	.word	0xffffffff


	//   ....[52]....
        /*02f4*/ 	.word	0xffffffff


	//   ....[53]....
        /*02f8*/ 	.word	0xffffffff


	//   ....[54]....
        /*02fc*/ 	.word	0xffffffff


	//   ....[55]....
        /*0300*/ 	.word	0xffffffff


	//   ....[56]....
        /*0304*/ 	.word	0xffffffff


	//   ....[57]....
        /*0308*/ 	.word	0xffffffff


	//   ....[58]....
        /*030c*/ 	.word	0xffffffff


	//   ....[59]....
        /*0310*/ 	.word	0xffffffff


	//   ....[60]....
        /*0314*/ 	.word	0xffffffff


	//   ....[61]....
        /*0318*/ 	.word	0xffffffff


	//   ....[62]....
        /*031c*/ 	.word	0xffffffff


	//   ....[63]....
        /*0320*/ 	.word	0xffffffff


	//   ....[64]....
        /*0324*/ 	.word	0xffffffff


	//   ....[65]....
        /*0328*/ 	.word	0xffffffff


	//   ....[66]....
        /*032c*/ 	.word	0xffffffff


	//   ....[67]....
        /*0330*/ 	.word	0xffffffff


	//   ....[68]....
        /*0334*/ 	.word	0xffffffff


	//   ....[69]....
        /*0338*/ 	.word	0xffffffff


	//   ....[70]....
        /*033c*/ 	.word	0xffffffff


	//   ....[71]....
        /*0340*/ 	.word	0xffffffff


	//   ....[72]....
        /*0344*/ 	.word	0xffffffff


	//   ....[73]....
        /*0348*/ 	.word	0xffffffff


	//   ....[74]....
        /*034c*/ 	.word	0xffffffff


	//   ....[75]....
        /*0350*/ 	.word	0xffffffff


	//   ....[76]....
        /*0354*/ 	.word	0xffffffff


	//   ....[77]....
        /*0358*/ 	.word	0xffffffff


	//   ....[78]....
        /*035c*/ 	.word	0xffffffff


	//   ....[79]....
        /*0360*/ 	.word	0xffffffff


	//   ....[80]....
        /*0364*/ 	.word	0xffffffff


	//   ....[81]....
        /*0368*/ 	.word	0xffffffff


	//   ....[82]....
        /*036c*/ 	.word	0xffffffff


	//   ....[83]....
        /*0370*/ 	.word	0xffffffff


	//   ....[84]....
        /*0374*/ 	.word	0xffffffff


	//   ....[85]....
        /*0378*/ 	.word	0xffffffff


	//   ....[86]....
        /*037c*/ 	.word	0xffffffff


	//   ....[87]....
        /*0380*/ 	.word	0xffffffff


	//   ....[88]....
        /*0384*/ 	.word	0xffffffff


	//   ....[89]....
        /*0388*/ 	.word	0xffffffff


	//   ....[90]....
        /*038c*/ 	.word	0xffffffff


	//   ....[91]....
        /*0390*/ 	.word	0xffffffff


	//   ....[92]....
        /*0394*/ 	.word	0xffffffff


	//   ....[93]....
        /*0398*/ 	.word	0xffffffff


	//   ....[94]....
        /*039c*/ 	.word	0xffffffff


	//   ....[95]....
        /*03a0*/ 	.word	0xffffffff


	//   ....[96]....
        /*03a4*/ 	.word	0xffffffff


	//   ....[97]....
        /*03a8*/ 	.word	0xffffffff


	//   ....[98]....
        /*03ac*/ 	.word	0xffffffff


	//   ....[99]....
        /*03b0*/ 	.word	0xffffffff


	//   ....[100]....
        /*03b4*/ 	.word	0xffffffff


	//   ....[101]....
        /*03b8*/ 	.word	0xffffffff


	//   ....[102]....
        /*03bc*/ 	.word	0xffffffff


	//   ....[103]....
        /*03c0*/ 	.word	0xffffffff


	//   ....[104]....
        /*03c4*/ 	.word	0xffffffff


	//   ....[105]....
        /*03c8*/ 	.word	0xffffffff


	//   ....[106]....
        /*03cc*/ 	.word	0xffffffff


	//   ....[107]....
        /*03d0*/ 	.word	0xffffffff


	//   ....[108]....
        /*03d4*/ 	.word	0xffffffff


	//   ....[109]....
        /*03d8*/ 	.word	0xffffffff


	//   ....[110]....
        /*03dc*/ 	.word	0xffffffff


	//   ....[111]....
        /*03e0*/ 	.word	0xffffffff


	//   ....[112]....
        /*03e4*/ 	.word	0xffffffff


	//   ....[113]....
        /*03e8*/ 	.word	0xffffffff


	//   ....[114]....
        /*03ec*/ 	.word	0xffffffff


	//   ....[115]....
        /*03f0*/ 	.word	0xffffffff


	//   ....[116]....
        /*03f4*/ 	.word	0xffffffff


	//   ....[117]....
        /*03f8*/ 	.word	0xffffffff


	//   ....[118]....
        /*03fc*/ 	.word	0xffffffff


	//   ....[119]....
        /*0400*/ 	.word	0xffffffff


	//   ....[120]....
        /*0404*/ 	.word	0xffffffff


	//   ....[121]....
        /*0408*/ 	.word	0xffffffff


	//   ....[122]....
        /*040c*/ 	.word	0xffffffff


	//   ....[123]....
        /*0410*/ 	.word	0xffffffff


	//   ....[124]....
        /*0414*/ 	.word	0xffffffff


	//   ....[125]....
        /*0418*/ 	.word	0xffffffff


	//   ....[126]....
        /*041c*/ 	.word	0xffffffff


	//   ....[127]....
        /*0420*/ 	.word	0xffffffff


	//   ....[128]....
        /*0424*/ 	.word	0xffffffff


	//   ....[129]....
        /*0428*/ 	.word	0xffffffff


	//   ....[130]....
        /*042c*/ 	.word	0xffffffff


	//   ....[131]....
        /*0430*/ 	.word	0xffffffff


	//   ....[132]....
        /*0434*/ 	.word	0xffffffff


	//   ....[133]....
        /*0438*/ 	.word	0xffffffff


	//   ....[134]....
        /*043c*/ 	.word	0xffffffff


	//   ....[135]....
        /*0440*/ 	.word	0xffffffff


	//   ....[136]....
        /*0444*/ 	.word	0xffffffff


	//   ....[137]....
        /*0448*/ 	.word	0xffffffff


	//   ....[138]....
        /*044c*/ 	.word	0xffffffff


	//   ....[139]....
        /*0450*/ 	.word	0xffffffff


	//   ....[140]....
        /*0454*/ 	.word	0xffffffff


	//   ....[141]....
        /*0458*/ 	.word	0xffffffff


	//   ....[142]....
        /*045c*/ 	.word	0xffffffff


	//   ....[143]....
        /*0460*/ 	.word	0xffffffff


	//   ....[144]....
        /*0464*/ 	.word	0xffffffff


	//   ....[145]....
        /*0468*/ 	.word	0xffffffff


	//   ....[146]....
        /*046c*/ 	.word	0xffffffff


	//   ....[147]....
        /*0470*/ 	.word	0xffffffff


	//   ....[148]....
        /*0474*/ 	.word	0xffffffff


	//   ....[149]....
        /*0478*/ 	.word	0xffffffff


	//   ....[150]....
        /*047c*/ 	.word	0xffffffff


	//   ....[151]....
        /*0480*/ 	.word	0xffffffff


	//   ....[152]....
        /*0484*/ 	.word	0xffffffff


	//   ....[153]....
        /*0488*/ 	.word	0xffffffff


	//   ....[154]....
        /*048c*/ 	.word	0xffffffff


	//   ....[155]....
        /*0490*/ 	.word	0xffffffff


	//   ....[156]....
        /*0494*/ 	.word	0xffffffff


	//   ....[157]....
        /*0498*/ 	.word	0xffffffff


	//   ....[158]....
        /*049c*/ 	.word	0xffffffff


	//   ....[159]....
        /*04a0*/ 	.word	0xffffffff


	//   ....[160]....
        /*04a4*/ 	.word	0xffffffff


	//   ....[161]....
        /*04a8*/ 	.word	0xffffffff


	//   ....[162]....
        /*04ac*/ 	.word	0xffffffff


	//   ....[163]....
        /*04b0*/ 	.word	0xffffffff


	//   ....[164]....
        /*04b4*/ 	.word	0xffffffff


	//   ....[165]....
        /*04b8*/ 	.word	0xffffffff


	//   ....[166]....
        /*04bc*/ 	.word	0xffffffff


	//   ....[167]....
        /*04c0*/ 	.word	0xffffffff


	//   ....[168]....
        /*04c4*/ 	.word	0xffffffff


	//   ....[169]....
        /*04c8*/ 	.word	0xffffffff


	//   ....[170]....
        /*04cc*/ 	.word	0xffffffff


	//   ....[171]....
        /*04d0*/ 	.word	0xffffffff


	//   ....[172]....
        /*04d4*/ 	.word	0xffffffff


	//   ....[173]....
        /*04d8*/ 	.word	0xffffffff


	//   ....[174]....
        /*04dc*/ 	.word	0xffffffff


	//   ....[175]....
        /*04e0*/ 	.word	0xffffffff


	//   ....[176]....
        /*04e4*/ 	.word	0xffffffff


	//   ....[177]....
        /*04e8*/ 	.word	0xffffffff


	//   ....[178]....
        /*04ec*/ 	.word	0xffffffff


	//   ....[179]....
        /*04f0*/ 	.word	0xffffffff


	//   ....[180]....
        /*04f4*/ 	.word	0xffffffff


	//   ....[181]....
        /*04f8*/ 	.word	0xffffffff


	//   ....[182]....
        /*04fc*/ 	.word	0xffffffff


	//   ....[183]....
        /*0500*/ 	.word	0xffffffff


	//   ....[184]....
        /*0504*/ 	.word	0xffffffff


	//   ....[185]....
        /*0508*/ 	.word	0xffffffff


	//   ....[186]....
        /*050c*/ 	.word	0xffffffff


	//   ....[187]....
        /*0510*/ 	.word	0xffffffff


	//   ....[188]....
        /*0514*/ 	.word	0xffffffff


	//   ....[189]....
        /*0518*/ 	.word	0xffffffff


	//   ....[190]....
        /*051c*/ 	.word	0xffffffff


	//   ....[191]....
        /*0520*/ 	.word	0xffffffff


	//   ....[192]....
        /*0524*/ 	.word	0xffffffff


	//   ....[193]....
        /*0528*/ 	.word	0xffffffff


	//   ....[194]....
        /*052c*/ 	.word	0xffffffff


	//   ....[195]....
        /*0530*/ 	.word	0xffffffff


	//   ....[196]....
        /*0534*/ 	.word	0xffffffff


	//   ....[197]....
        /*0538*/ 	.word	0xffffffff


	//   ....[198]....
        /*053c*/ 	.word	0xffffffff


	//   ....[199]....
        /*0540*/ 	.word	0x0500000f


	//----- nvinfo : EIATTR_COOP_GROUP_INSTR_OFFSETS
	.align		4
.L_1420:
        /*0544*/ 	.byte	0x04, 0x28
        /*0546*/ 	.short	(.L_1422 - .L_1421)


	//   ....[0]....
.L_1421:
        /*0548*/ 	.word	0x00000070


	//   ....[1]....
        /*054c*/ 	.word	0x000001a0


	//   ....[2]....
        /*0550*/ 	.word	0x000001f0


	//   ....[3]....
        /*0554*/ 	.word	0x000003e0


	//   ....[4]....
        /*0558*/ 	.word	0x00000620


	//   ....[5]....
        /*055c*/ 	.word	0x00001410


	//   ....[6]....
        /*0560*/ 	.word	0x00002440


	//   ....[7]....
        /*0564*/ 	.word	0x00002500


	//   ....[8]....
        /*0568*/ 	.word	0x00002530


	//   ....[9]....
        /*056c*/ 	.word	0x00002660


	//   ....[10]....
        /*0570*/ 	.word	0x000026b0


	//   ....[11]....
        /*0574*/ 	.word	0x00002980


	//   ....[12]....
        /*0578*/ 	.word	0x000029f0


	//   ....[13]....
        /*057c*/ 	.word	0x00002a40


	//   ....[14]....
        /*0580*/ 	.word	0x00002d30


	//   ....[15]....
        /*0584*/ 	.word	0x00002db0


	//   ....[16]....
        /*0588*/ 	.word	0x00002f40


	//   ....[17]....
        /*058c*/ 	.word	0x000030d0


	//   ....[18]....
        /*0590*/ 	.word	0x00003100


	//   ....[19]....
        /*0594*/ 	.word	0x00003140


	//   ....[20]....
        /*0598*/ 	.word	0x00003290


	//   ....[21]....
        /*059c*/ 	.word	0x000032f0


	//   ....[22]....
        /*05a0*/ 	.word	0x000034c0


	//   ....[23]....
        /*05a4*/ 	.word	0x00003560


	//   ....[24]....
        /*05a8*/ 	.word	0x000035f0


	//   ....[25]....
        /*05ac*/ 	.word	0x000036c0


	//   ....[26]....
        /*05b0*/ 	.word	0x00003700


	//   ....[27]....
        /*05b4*/ 	.word	0x00003740


	//   ....[28]....
        /*05b8*/ 	.word	0x00003780


	//   ....[29]....
        /*05bc*/ 	.word	0x000037b0


	//   ....[30]....
        /*05c0*/ 	.word	0x00003830


	//   ....[31]....
        /*05c4*/ 	.word	0x00003890


	//   ....[32]....
        /*05c8*/ 	.word	0x000038e0


	//   ....[33]....
        /*05cc*/ 	.word	0x000038f0


	//   ....[34]....
        /*05d0*/ 	.word	0x00003950


	//   ....[35]....
        /*05d4*/ 	.word	0x000039e0


	//   ....[36]....
        /*05d8*/ 	.word	0x00003ab0


	//   ....[37]....
        /*05dc*/ 	.word	0x00003b90


	//   ....[38]....
        /*05e0*/ 	.word	0x00003c00


	//   ....[39]....
        /*05e4*/ 	.word	0x00003c30


	//   ....[40]....
        /*05e8*/ 	.word	0x00003c50


	//   ....[41]....
        /*05ec*/ 	.word	0x00003c60


	//   ....[42]....
        /*05f0*/ 	.word	0x00003c80


	//   ....[43]....
        /*05f4*/ 	.word	0x00003c90


	//   ....[44]....
        /*05f8*/ 	.word	0x00003cb0


	//   ....[45]....
        /*05fc*/ 	.word	0x00003d30


	//   ....[46]....
        /*0600*/ 	.word	0x00003dc0


	//   ....[47]....
        /*0604*/ 	.word	0x00003e00


	//   ....[48]....
        /*0608*/ 	.word	0x00003e40


	//   ....[49]....
        /*060c*/ 	.word	0x00003e80


	//   ....[50]....
        /*0610*/ 	.word	0x00003ef0


	//   ....[51]....
        /*0614*/ 	.word	0x00003f10


	//   ....[52]....
        /*0618*/ 	.word	0x00003f70


	//   ....[53]....
        /*061c*/ 	.word	0x00003ff0


	//   ....[54]....
        /*0620*/ 	.word	0x00004030


	//   ....[55]....
        /*0624*/ 	.word	0x00004070


	//   ....[56]....
        /*0628*/ 	.word	0x000040b0


	//   ....[57]....
        /*062c*/ 	.word	0x000040f0


	//   ....[58]....
        /*0630*/ 	.word	0x00004130


	//   ....[59]....
        /*0634*/ 	.word	0x00004170


	//   ....[60]....
        /*0638*/ 	.word	0x000041b0


	//   ....[61]....
        /*063c*/ 	.word	0x000041f0


	//   ....[62]....
        /*0640*/ 	.word	0x00004230


	//   ....[63]....
        /*0644*/ 	.word	0x00004270


	//   ....[64]....
        /*0648*/ 	.word	0x000042b0


	//   ....[65]....
        /*064c*/ 	.word	0x000042f0


	//   ....[66]....
        /*0650*/ 	.word	0x00004330


	//   ....[67]....
        /*0654*/ 	.word	0x00004370


	//   ....[68]....
        /*0658*/ 	.word	0x000043b0


	//   ....[69]....
        /*065c*/ 	.word	0x000043f0


	//   ....[70]....
        /*0660*/ 	.word	0x00006610


	//   ....[71]....
        /*0664*/ 	.word	0x00006670


	//   ....[72]....
        /*0668*/ 	.word	0x000066b0


	//   ....[73]....
        /*066c*/ 	.word	0x000066e0


	//   ....[74]....
        /*0670*/ 	.word	0x00006710


	//   ....[75]....
        /*0674*/ 	.word	0x00006740


	//   ....[76]....
        /*0678*/ 	.word	0x00006a20


	//   ....[77]....
        /*067c*/ 	.word	0x00006a30


	//   ....[78]....
        /*0680*/ 	.word	0x00006a60


	//   ....[79]....
        /*0684*/ 	.word	0x00006a90


	//   ....[80]....
        /*0688*/ 	.word	0x00006ad0


	//   ....[81]....
        /*068c*/ 	.word	0x00006bc0


	//   ....[82]....
        /*0690*/ 	.word	0x00006ca0


	//   ....[83]....
        /*0694*/ 	.word	0x00006ce0


	//   ....[84]....
        /*0698*/ 	.word	0x00006d20


	//   ....[85]....
        /*069c*/ 	.word	0x00006d50


	//   ....[86]....
        /*06a0*/ 	.word	0x00006d90


	//   ....[87]....
        /*06a4*/ 	.word	0x00006dc0


	//   ....[88]....
        /*06a8*/ 	.word	0x00006de0


	//   ....[89]....
        /*06ac*/ 	.word	0x00006e50


	//   ....[90]....
        /*06b0*/ 	.word	0x00006e90


	//   ....[91]....
        /*06b4*/ 	.word	0x00006ed0


	//   ....[92]....
        /*06b8*/ 	.word	0x00006f10


	//   ....[93]....
        /*06bc*/ 	.word	0x00006f50


	//   ....[94]....
        /*06c0*/ 	.word	0x00006fc0


	//   ....[95]....
        /*06c4*/ 	.word	0x00007000


	//   ....[96]....
        /*06c8*/ 	.word	0x00007060


	//   ....[97]....
        /*06cc*/ 	.word	0x000070b0


	//   ....[98]....
        /*06d0*/ 	.word	0x000070f0


	//   ....[99]....
        /*06d4*/ 	.word	0x000071c0


	//   ....[100]....
        /*06d8*/ 	.word	0x00007200


	//   ....[101]....
        /*06dc*/ 	.word	0x00007270


	//   ....[102]....
        /*06e0*/ 	.word	0x00007690


	//   ....[103]....
        /*06e4*/ 	.word	0x000076a0


	//   ....[104]....
        /*06e8*/ 	.word	0x000076b0


	//   ....[105]....
        /*06ec*/ 	.word	0x000076c0


	//   ....[106]....
        /*06f0*/ 	.word	0x000076d0


	//   ....[107]....
        /*06f4*/ 	.word	0x000076e0


	//   ....[108]....
        /*06f8*/ 	.word	0x00007710


	//   ....[109]....
        /*06fc*/ 	.word	0x00007740


	//   ....[110]....
        /*0700*/ 	.word	0x00007780


	//   ....[111]....
        /*0704*/ 	.word	0x000077a0


	//   ....[112]....
        /*0708*/ 	.word	0x000077e0


	//   ....[113]....
        /*070c*/ 	.word	0x00007820


	//   ....[114]....
        /*0710*/ 	.word	0x00007860


	//   ....[115]....
        /*0714*/ 	.word	0x00007870


	//   ....[116]....
        /*0718*/ 	.word	0x000078a0


	//   ....[117]....
        /*071c*/ 	.word	0x000078e0


	//   ....[118]....
        /*0720*/ 	.word	0x00007910


	//   ....[119]....
        /*0724*/ 	.word	0x00007940


	//   ....[120]....
        /*0728*/ 	.word	0x00007990


	//   ....[121]....
        /*072c*/ 	.word	0x000079d0


	//   ....[122]....
        /*0730*/ 	.word	0x000079f0


	//   ....[123]....
        /*0734*/ 	.word	0x00007a30


	//   ....[124]....
        /*0738*/ 	.word	0x00007a70


	//   ....[125]....
        /*073c*/ 	.word	0x00007ab0


	//   ....[126]....
        /*0740*/ 	.word	0x00007ac0


	//   ....[127]....
        /*0744*/ 	.word	0x00007af0


	//   ....[128]....
        /*0748*/ 	.word	0x00007b00


	//   ....[129]....
        /*074c*/ 	.word	0x00007b10


	//   ....[130]....
        /*0750*/ 	.word	0x00007b20


	//   ....[131]....
        /*0754*/ 	.word	0x00007b30


	//   ....[132]....
        /*0758*/ 	.word	0x00007b70


	//   ....[133]....
        /*075c*/ 	.word	0x00007bb0


	//   ....[134]....
        /*0760*/ 	.word	0x0000a040


	//   ....[135]....
        /*0764*/ 	.word	0x0000a180


	//   ....[136]....
        /*0768*/ 	.word	0x0000a1b0


	//   ....[137]....
        /*076c*/ 	.word	0x0000a260


	//   ....[138]....
        /*0770*/ 	.word	0x0000a2e0


	//   ....[139]....
        /*0774*/ 	.word	0x0000a3c0


	//   ....[140]....
        /*0778*/ 	.word	0x0000a400


	//   ....[141]....
        /*077c*/ 	.word	0x0000a4f0


	//   ....[142]....
        /*0780*/ 	.word	0x0000a530


	//   ....[143]....
        /*0784*/ 	.word	0x0000a570


	//   ....[144]....
        /*0788*/ 	.word	0x0000a620


	//   ....[145]....
        /*078c*/ 	.word	0x0000a710


	//   ....[146]....
        /*0790*/ 	.word	0x0000a770


	//   ....[147]....
        /*0794*/ 	.word	0x0000a810


	//   ....[148]....
        /*0798*/ 	.word	0x0000a850


	//   ....[149]....
        /*079c*/ 	.word	0x0000a880


	//   ....[150]....
        /*07a0*/ 	.word	0x0000a9a0


	//   ....[151]....
        /*07a4*/ 	.word	0x0000a9e0


	//   ....[152]....
        /*07a8*/ 	.word	0x0000ab40


	//   ....[153]....
        /*07ac*/ 	.word	0x0000ac40


	//   ....[154]....
        /*07b0*/ 	.word	0x0000ac80


	//   ....[155]....
        /*07b4*/ 	.word	0x0000b1d0


	//   ....[156]....
        /*07b8*/ 	.word	0x0000b2d0


	//   ....[157]....
        /*07bc*/ 	.word	0x0000b300


	//   ....[158]....
        /*07c0*/ 	.word	0x0000b340


	//   ....[159]....
        /*07c4*/ 	.word	0x0000b3c0


	//   ....[160]....
        /*07c8*/ 	.word	0x0000b400


	//   ....[161]....
        /*07cc*/ 	.word	0x0000b490


	//   ....[162]....
        /*07d0*/ 	.word	0x0000b4d0


	//   ....[163]....
        /*07d4*/ 	.word	0x0000b6d0


	//   ....[164]....
        /*07d8*/ 	.word	0x0000b710


	//   ....[165]....
        /*07dc*/ 	.word	0x0000b760


	//   ....[166]....
        /*07e0*/ 	.word	0x0000b910


	//   ....[167]....
        /*07e4*/ 	.word	0x0000b920


	//   ....[168]....
        /*07e8*/ 	.word	0x0000b930


	//   ....[169]....
        /*07ec*/ 	.word	0x0000b940


	//   ....[170]....
        /*07f0*/ 	.word	0x0000b950


	//   ....[171]....
        /*07f4*/ 	.word	0x0000b960


	//   ....[172]....
        /*07f8*/ 	.word	0x0000b990


	//   ....[173]....
        /*07fc*/ 	.word	0x0000b9c0


	//   ....[174]....
        /*0800*/ 	.word	0x0000ba00


	//   ....[175]....
        /*0804*/ 	.word	0x0000ba30


	//   ....[176]....
        /*0808*/ 	.word	0x0000ba70


	//   ....[177]....
        /*080c*/ 	.word	0x0000baa0


	//   ....[178]....
        /*0810*/ 	.word	0x0000bae0


	//   ....[179]....
        /*0814*/ 	.word	0x0000baf0


	//   ....[180]....
        /*0818*/ 	.word	0x0000bb10


	//   ....[181]....
        /*081c*/ 	.word	0x0000bb50


	//   ....[182]....
        /*0820*/ 	.word	0x0000bb90


	//   ....[183]....
        /*0824*/ 	.word	0x0000bc30


	//   ....[184]....
        /*0828*/ 	.word	0x0000bc70


	//   ....[185]....
        /*082c*/ 	.word	0x0000bcb0


	//   ....[186]....
        /*0830*/ 	.word	0x0000bce0


	//   ....[187]....
        /*0834*/ 	.word	0x0000bd20


	//   ....[188]....
        /*0838*/ 	.word	0x0000bd30


	//   ....[189]....
        /*083c*/ 	.word	0x0000bd40


	//   ....[190]....
        /*0840*/ 	.word	0x0000bd70


	//   ....[191]....
        /*0844*/ 	.word	0x0000bdb0


	//   ....[192]....
        /*0848*/ 	.word	0x0000bde0


	//   ....[193]....
        /*084c*/ 	.word	0x0000be00


	//   ....[194]....
        /*0850*/ 	.word	0x0000be20


	//   ....[195]....
        /*0854*/ 	.word	0x0000be30


	//   ....[196]....
        /*0858*/ 	.word	0x0000be40


	//   ....[197]....
        /*085c*/ 	.word	0x0000be50


	//   ....[198]....
        /*0860*/ 	.word	0x0000f6c0


	//   ....[199]....
        /*0864*/ 	.word	0x00012e10


	//----- nvinfo : EIATTR_REG_RECONFIG
	.align		4
.L_1422:
        /*0868*/ 	.byte	0x01, 0x54
	.zero		2


	//----- nvinfo : EIATTR_SYSCALL_OFFSETS
	.align		4
        /*086c*/ 	.byte	0x04, 0x46
        /*086e*/ 	.short	(.L_1424 - .L_1423)


	//   ....[0]....
.L_1423:
        /*0870*/ 	.word	0x00001070


	//   ....[1]....
        /*0874*/ 	.word	0x00001160


	//   ....[2]....
        /*0878*/ 	.word	0x000012c0


	//   ....[3]....
        /*087c*/ 	.word	0x000013b0


	//----- nvinfo : EIATTR_MBARRIER_INSTR_OFFSETS
	.align		4
.L_1424:
        /*0880*/ 	.byte	0x04, 0x39
        /*0882*/ 	.short	(.L_1426 - .L_1425)


	//   ....[0]....
.L_1425:
        /*0884*/ 	.word	0x00000290
        /*0888*/ 	.word	0x000000ff
        /*088c*/ 	.word	0x00030c00
        /*0890*/ 	.short	0x0100
        /*0892*/ 	.byte	0x06
	.zero		1


	//   ....[1]....
        /*0894*/ 	.word	0x00000390
        /*0898*/ 	.word	0x000000ff
        /*089c*/ 	.word	0x00030c10
        /*08a0*/ 	.short	0x0100
        /*08a2*/ 	.byte	0x08
	.zero		1


	//   ....[2]....
        /*08a4*/ 	.word	0x000003a0
        /*08a8*/ 	.word	0x000000ff
        /*08ac*/ 	.word	0x00030c20
        /*08b0*/ 	.short	0x0100
        /*08b2*/ 	.byte	0x08
	.zero		1


	//   ....[3]....
        /*08b4*/ 	.word	0x000003b0
        /*08b8*/ 	.word	0x000000ff
        /*08bc*/ 	.word	0x00030c18
        /*08c0*/ 	.short	0x0100
        /*08c2*/ 	.byte	0x08
	.zero		1


	//   ....[4]....
        /*08c4*/ 	.word	0x000003c0
        /*08c8*/ 	.word	0x000000ff
        /*08cc*/ 	.word	0x00030c28
        /*08d0*/ 	.short	0x0100
        /*08d2*/ 	.byte	0x08
	.zero		1


	//   ....[5]....
        /*08d4*/ 	.word	0x000004f0
        /*08d8*/ 	.word	0x000000ff
        /*08dc*/ 	.word	0x00030c30
        /*08e0*/ 	.short	0x0100
        /*08e2*/ 	.byte	0x08
	.zero		1


	//   ....[6]....
        /*08e4*/ 	.word	0x00000500
        /*08e8*/ 	.word	0x000000ff
        /*08ec*/ 	.word	0x00030c40
        /*08f0*/ 	.short	0x0100
        /*08f2*/ 	.byte	0x08
	.zero		1


	//   ....[7]....
        /*08f4*/ 	.word	0x00000510
        /*08f8*/ 	.word	0x000000ff
        /*08fc*/ 	.word	0x00030c38
        /*0900*/ 	.short	0x0100
        /*0902*/ 	.byte	0x08
	.zero		1


	//   ....[8]....
        /*0904*/ 	.word	0x00000520
        /*0908*/ 	.word	0x000000ff
        /*090c*/ 	.word	0x00030c48
        /*0910*/ 	.short	0x0100
        /*0912*/ 	.byte	0x08
	.zero		1


	//   ....[9]....
        /*0914*/ 	.word	0x00001450
        /*0918*/ 	.word	0x00000010
        /*091c*/ 	.word	0x00030c00
        /*0920*/ 	.short	0x010a
        /*0922*/ 	.byte	0x3f
	.zero		1


	//   ....[10]....
        /*0924*/ 	.word	0x00001570
        /*0928*/ 	.word	0x00000010
        /*092c*/ 	.word	0x00030c00
        /*0930*/ 	.short	0x010a
        /*0932*/ 	.byte	0x3f
	.zero		1


	//   ....[11]....
        /*0934*/ 	.word	0x00001de0
        /*0938*/ 	.word	0x00000008
        /*093c*/ 	.word	0x00030c10
        /*0940*/ 	.short	0x010a
        /*0942*/ 	.byte	0x3f
	.zero		1


	//   ....[12]....
        /*0944*/ 	.word	0x00001e50
        /*0948*/ 	.word	0x00000008
        /*094c*/ 	.word	0x00030c10
        /*0950*/ 	.short	0x010a
        /*0952*/ 	.byte	0x3f
	.zero		1


	//   ....[13]....
        /*0954*/ 	.word	0x00002230
        /*0958*/ 	.word	0x00000008
        /*095c*/ 	.word	0x00030c30
        /*0960*/ 	.short	0x010a
        /*0962*/ 	.byte	0x3f
	.zero		1


	//   ....[14]....
        /*0964*/ 	.word	0x000022a0
        /*0968*/ 	.word	0x00000008
        /*096c*/ 	.word	0x00030c30
        /*0970*/ 	.short	0x010a
        /*0972*/ 	.byte	0x3f
	.zero		1


	//   ....[15]....
        /*0974*/ 	.word	0x00005330
        /*0978*/ 	.word	0x00000009
        /*097c*/ 	.word	0x00000000
        /*0980*/ 	.short	0x0101
        /*0982*/ 	.byte	0x3f
	.zero		1


	//   ....[16]....
        /*0984*/ 	.word	0x00005780
        /*0988*/ 	.word	0x00000008
        /*098c*/ 	.word	0x00000000
        /*0990*/ 	.short	0x0101
        /*0992*/ 	.byte	0x3f
	.zero		1


	//   ....[17]....
        /*0994*/ 	.word	0x00006050
        /*0998*/ 	.word	0x00000007
        /*099c*/ 	.word	0x00030c10
        /*09a0*/ 	.short	0x010a
        /*09a2*/ 	.byte	0x3f
	.zero		1


	//   ....[18]....
        /*09a4*/ 	.word	0x000060d0
        /*09a8*/ 	.word	0x00000007
        /*09ac*/ 	.word	0x00030c10
        /*09b0*/ 	.short	0x010a
        /*09b2*/ 	.byte	0x3f
	.zero		1


	//   ....[19]....
        /*09b4*/ 	.word	0x000064e0
        /*09b8*/ 	.word	0x00000007
        /*09bc*/ 	.word	0x00030c30
        /*09c0*/ 	.short	0x010a
        /*09c2*/ 	.byte	0x3f
	.zero		1


	//   ....[20]....
        /*09c4*/ 	.word	0x00006570
        /*09c8*/ 	.word	0x00000007
        /*09cc*/ 	.word	0x00030c30
        /*09d0*/ 	.short	0x010a
        /*09d2*/ 	.byte	0x3f
	.zero		1


	//   ....[21]....
        /*09d4*/ 	.word	0x00008d40
        /*09d8*/ 	.word	0x00000008
        /*09dc*/ 	.word	0x00000000
        /*09e0*/ 	.short	0x0101
        /*09e2*/ 	.byte	0x3f
	.zero		1


	//   ....[22]....
        /*09e4*/ 	.word	0x000091a0
        /*09e8*/ 	.word	0x00000007
        /*09ec*/ 	.word	0x00000000
        /*09f0*/ 	.short	0x0101
        /*09f2*/ 	.byte	0x3f
	.zero		1


	//   ....[23]....
        /*09f4*/ 	.word	0x00009a00
        /*09f8*/ 	.word	0x00000007
        /*09fc*/ 	.word	0x00030c10
        /*0a00*/ 	.short	0x010a
        /*0a02*/ 	.byte	0x3f
	.zero		1


	//   ....[24]....
        /*0a04*/ 	.word	0x00009a80
        /*0a08*/ 	.word	0x00000007
        /*0a0c*/ 	.word	0x00030c10
        /*0a10*/ 	.short	0x010a
        /*0a12*/ 	.byte	0x3f
	.zero		1


	//   ....[25]....
        /*0a14*/ 	.word	0x00009e80
        /*0a18*/ 	.word	0x00000007
        /*0a1c*/ 	.word	0x00030c30
        /*0a20*/ 	.short	0x010a
        /*0a22*/ 	.byte	0x3f
	.zero		1


	//   ....[26]....
        /*0a24*/ 	.word	0x00009f10
        /*0a28*/ 	.word	0x00000007
        /*0a2c*/ 	.word	0x00030c30
        /*0a30*/ 	.short	0x010a
        /*0a32*/ 	.byte	0x3f
	.zero		1


	//   ....[27]....
        /*0a34*/ 	.word	0x0000d050
        /*0a38*/ 	.word	0x00000008
        /*0a3c*/ 	.word	0x00000000
        /*0a40*/ 	.short	0x0101
        /*0a42*/ 	.byte	0x3f
	.zero		1


	//   ....[28]....
        /*0a44*/ 	.word	0x0000d4c0
        /*0a48*/ 	.word	0x00000007
        /*0a4c*/ 	.word	0x00000000
        /*0a50*/ 	.short	0x0101
        /*0a52*/ 	.byte	0x3f
	.zero		1


	//   ....[29]....
        /*0a54*/ 	.word	0x00011440
        /*0a58*/ 	.word	0x0000000f
        /*0a5c*/ 	.word	0x00030c20
        /*0a60*/ 	.short	0x010a
        /*0a62*/ 	.byte	0x3f
	.zero		1


	//   ....[30]....
        /*0a64*/ 	.word	0x00011a30
        /*0a68*/ 	.word	0x0000000f
        /*0a6c*/ 	.word	0x00030c40
        /*0a70*/ 	.short	0x010a
        /*0a72*/ 	.byte	0x3f
	.zero		1


	//   ....[31]....
        /*0a74*/ 	.word	0x00011c90
        /*0a78*/ 	.word	0x0000000f
        /*0a7c*/ 	.word	0x00030c28
        /*0a80*/ 	.short	0x010a
        /*0a82*/ 	.byte	0x3f
	.zero		1


	//   ....[32]....
        /*0a84*/ 	.word	0x00011ef0
        /*0a88*/ 	.word	0x0000000f
        /*0a8c*/ 	.word	0x00030c48
        /*0a90*/ 	.short	0x010a
        /*0a92*/ 	.byte	0x3f
	.zero		1


	//   ....[33]....
        /*0a94*/ 	.word	0x000120f0
        /*0a98*/ 	.word	0x0000000f
        /*0a9c*/ 	.word	0x00030c20
        /*0aa0*/ 	.short	0x010a
        /*0aa2*/ 	.byte	0x3f
	.zero		1


	//   ....[34]....
        /*0aa4*/ 	.word	0x000123c0
        /*0aa8*/ 	.word	0x0000000f
        /*0aac*/ 	.word	0x00030c40
        /*0ab0*/ 	.short	0x010a
        /*0ab2*/ 	.byte	0x3f
	.zero		1


	//   ....[35]....
        /*0ab4*/ 	.word	0x000125f0
        /*0ab8*/ 	.word	0x0000000f
        /*0abc*/ 	.word	0x00030c28
        /*0ac0*/ 	.short	0x010a
        /*0ac2*/ 	.byte	0x3f
	.zero		1


	//   ....[36]....
        /*0ac4*/ 	.word	0x00012890
        /*0ac8*/ 	.word	0x00000003
        /*0acc*/ 	.word	0x00030c40
        /*0ad0*/ 	.short	0x010a
        /*0ad2*/ 	.byte	0x3f
	.zero		1


	//   ....[37]....
        /*0ad4*/ 	.word	0x00012c80
        /*0ad8*/ 	.word	0x00000007
        /*0adc*/ 	.word	0x00000000
        /*0ae0*/ 	.short	0x010a
        /*0ae2*/ 	.byte	0x3f
	.zero		1


	//   ....[38]....
        /*0ae4*/ 	.word	0x00012cd0
        /*0ae8*/ 	.word	0x00000003
        /*0aec*/ 	.word	0x00000000
        /*0af0*/ 	.short	0x010a
        /*0af2*/ 	.byte	0x3f
	.zero		1


	//   ....[39]....
        /*0af4*/ 	.word	0x00012d30
        /*0af8*/ 	.word	0x00000005
        /*0afc*/ 	.word	0x00000000
        /*0b00*/ 	.short	0x010a
        /*0b02*/ 	.byte	0x3f
	.zero		1


	//   ....[40]....
        /*0b04*/ 	.word	0x00012d60
        /*0b08*/ 	.word	0x00000003
        /*0b0c*/ 	.word	0x00000000
        /*0b10*/ 	.short	0x010a
        /*0b12*/ 	.byte	0x3f
	.zero		1


	//   ....[41]....
        /*0b14*/ 	.word	0x00012e40
        /*0b18*/ 	.word	0x00000010
        /*0b1c*/ 	.word	0x00030c00
        /*0b20*/ 	.short	0x010a
        /*0b22*/ 	.byte	0x3f
	.zero		1


	//   ....[42]....
        /*0b24*/ 	.word	0x00012e90
        /*0b28*/ 	.word	0x00000008
        /*0b2c*/ 	.word	0x00030c10
        /*0b30*/ 	.short	0x010a
        /*0b32*/ 	.byte	0x3f
	.zero		1


	//   ....[43]....
        /*0b34*/ 	.word	0x00012ee0
        /*0b38*/ 	.word	0x00000008
        /*0b3c*/ 	.word	0x00030c30
        /*0b40*/ 	.short	0x010a
        /*0b42*/ 	.byte	0x3f
	.zero		1


	//   ....[44]....
        /*0b44*/ 	.word	0x00012f30
        /*0b48*/ 	.word	0x00000007
        /*0b4c*/ 	.word	0x00030c10
        /*0b50*/ 	.short	0x010a
        /*0b52*/ 	.byte	0x3f
	.zero		1


	//   ....[45]....
        /*0b54*/ 	.word	0x00012f80
        /*0b58*/ 	.word	0x00000007
        /*0b5c*/ 	.word	0x00030c30
        /*0b60*/ 	.short	0x010a
        /*0b62*/ 	.byte	0x3f
	.zero		1


	//   ....[46]....
        /*0b64*/ 	.word	0x00012fd0
        /*0b68*/ 	.word	0x00000007
        /*0b6c*/ 	.word	0x00030c10
        /*0b70*/ 	.short	0x010a
        /*0b72*/ 	.byte	0x3f
	.zero		1


	//   ....[47]....
        /*0b74*/ 	.word	0x00013020
        /*0b78*/ 	.word	0x00000007
        /*0b7c*/ 	.word	0x00030c30
        /*0b80*/ 	.short	0x010a
        /*0b82*/ 	.byte	0x3f
	.zero		1


	//   ....[48]....
        /*0b84*/ 	.word	0x00013070
        /*0b88*/ 	.word	0x0000000f
        /*0b8c*/ 	.word	0x00030c20
        /*0b90*/ 	.short	0x010a
        /*0b92*/ 	.byte	0x3f
	.zero		1


	//   ....[49]....
        /*0b94*/ 	.word	0x000130c0
        /*0b98*/ 	.word	0x0000000f
        /*0b9c*/ 	.word	0x00030c40
        /*0ba0*/ 	.short	0x010a
        /*0ba2*/ 	.byte	0x3f
	.zero		1


	//   ....[50]....
        /*0ba4*/ 	.word	0x00013110
        /*0ba8*/ 	.word	0x0000000f
        /*0bac*/ 	.word	0x00030c28
        /*0bb0*/ 	.short	0x010a
        /*0bb2*/ 	.byte	0x3f
	.zero		1


	//   ....[51]....
        /*0bb4*/ 	.word	0x00013160
        /*0bb8*/ 	.word	0x0000000f
        /*0bbc*/ 	.word	0x00030c48
        /*0bc0*/ 	.short	0x010a
        /*0bc2*/ 	.byte	0x3f
	.zero		1


	//   ....[52]....
        /*0bc4*/ 	.word	0x000131c0
        /*0bc8*/ 	.word	0x0000000f
        /*0bcc*/ 	.word	0x00030c20
        /*0bd0*/ 	.short	0x010a
        /*0bd2*/ 	.byte	0x3f
	.zero		1


	//   ....[53]....
        /*0bd4*/ 	.word	0x00013210
        /*0bd8*/ 	.word	0x0000000f
        /*0bdc*/ 	.word	0x00030c40
        /*0be0*/ 	.short	0x010a
        /*0be2*/ 	.byte	0x3f
	.zero		1


	//   ....[54]....
        /*0be4*/ 	.word	0x00013260
        /*0be8*/ 	.word	0x0000000f
        /*0bec*/ 	.word	0x00030c28
        /*0bf0*/ 	.short	0x010a
        /*0bf2*/ 	.byte	0x3f
	.zero		1


	//   ....[55]....
        /*0bf4*/ 	.word	0x000132b0
        /*0bf8*/ 	.word	0x00000003
        /*0bfc*/ 	.word	0x00030c40
        /*0c00*/ 	.short	0x010a
        /*0c02*/ 	.byte	0x3f
	.zero		1


	//   ....[56]....
        /*0c04*/ 	.word	0x00013380
        /*0c08*/ 	.word	0x00000007
        /*0c0c*/ 	.word	0x00000000
        /*0c10*/ 	.short	0x010a
        /*0c12*/ 	.byte	0x3f
	.zero		1


	//   ....[57]....
        /*0c14*/ 	.word	0x000133d0
        /*0c18*/ 	.word	0x00000003
        /*0c1c*/ 	.word	0x00000000
        /*0c20*/ 	.short	0x010a
        /*0c22*/ 	.byte	0x3f
	.zero		1


	//   ....[58]....
        /*0c24*/ 	.word	0x00013420
        /*0c28*/ 	.word	0x00000005
        /*0c2c*/ 	.word	0x00000000
        /*0c30*/ 	.short	0x010a
        /*0c32*/ 	.byte	0x3f
	.zero		1


	//----- nvinfo : EIATTR_NUM_MBARRIERS
	.align		4
.L_1426:
        /*0c34*/ 	.byte	0x03, 0x38
        /*0c36*/ 	.short	0x0009


	//----- nvinfo : EIATTR_EXIT_INSTR_OFFSETS
	.align		4
        /*0c38*/ 	.byte	0x04, 0x1c
        /*0c3a*/ 	.short	(.L_1428 - .L_1427)


	//   ....[0]....
.L_1427:
        /*0c3c*/ 	.word	0x00012db0


	//----- nvinfo : EIATTR_MAX_THREADS
	.align		4
.L_1428:
        /*0c40*/ 	.byte	0x04, 0x05
        /*0c42*/ 	.short	(.L_1430 - .L_1429)
.L_1429:
        /*0c44*/ 	.word	0x00000180
        /*0c48*/ 	.word	0x00000001
        /*0c4c*/ 	.word	0x00000001


	//----- nvinfo : EIATTR_CRS_STACK_SIZE
	.align		4
.L_1430:
        /*0c50*/ 	.byte	0x04, 0x1e
        /*0c52*/ 	.short	(.L_1432 - .L_1431)
.L_1431:
        /*0c54*/ 	.word	0x00000000


	//----- nvinfo : EIATTR_CBANK_PARAM_SIZE
	.align		4
.L_1432:
        /*0c58*/ 	.byte	0x03, 0x19
        /*0c5a*/ 	.short	0x06f0


	//----- nvinfo : EIATTR_PARAM_CBANK
	.align		4
        /*0c5c*/ 	.byte	0x04, 0x0a
        /*0c5e*/ 	.short	(.L_1434 - .L_1433)
	.align		4
.L_1433:
        /*0c60*/ 	.word	index@(.nv.constant0._ZN7cutlass13device_kernelIN5flash11enable_sm90INS1_16FlashAttnBwdSm90INS1_25CollectiveMainloopBwdSm90ILi2ELi2ELi2EN4cute5tupleIJNS5_1CILi1EEES8_S8_EEENS6_IJNS7_ILi128EEESA_NS7_ILi64EEEEEENS_10bfloat16_tEfNS_4arch4Sm90ELb0ELb1ELb0ELb1ELb0ELb1ELb0ELb0ELi2ELi1ELi2ELi2ELb0EEENS1_21CollectiveEpilogueBwdISC_SD_SF_Li256ELb1ELb0ELi1EEENS1_19SingleTileSchedulerILb1ELb0ELb0ELi128EEEEEEEEEvNT_6ParamsE)
        /*0c64*/ 	.short	0x0210
        /*0c66*/ 	.short	0x06f0


	//----- nvinfo : EIATTR_SW_WAR
	.align		4
.L_1434:
        /*0c68*/ 	.byte	0x04, 0x36
        /*0c6a*/ 	.short	(.L_1436 - .L_1435)
.L_1435:
        /*0c6c*/ 	.word	0x00000008
.L_1436:


//--------------------- .nv.info._ZN7cutlass13device_kernelIN5flash11enable_sm90INS1_16FlashAttnBwdSm90INS1_25CollectiveMainloopBwdSm90ILi2ELi2ELi2EN4cute5tupleIJNS5_1CILi1EEES8_S8_EEENS6_IJNS7_ILi128EEESA_NS7_ILi64EEEEEENS_10bfloat16_tEfNS_4arch4Sm90ELb0ELb1ELb0ELb1ELb1ELb1ELb0ELb0ELi2ELi1ELi2ELi2ELb0EEENS1_21CollectiveEpilogueBwdISC_SD_SF_Li256ELb1ELb0ELi1EEENS1_19SingleTileSchedulerILb1ELb0ELb0ELi128EEEEEEEEEvNT_6ParamsE --------------------------
	.section	.nv.info._ZN7cutlass13device_kernelIN5flash11enable_sm90INS1_16FlashAttnBwdSm90INS1_25CollectiveMainloopBwdSm90ILi2ELi2ELi2EN4cute5tupleIJNS5_1CILi1EEES8_S8_EEENS6_IJNS7_ILi128EEESA_NS7_ILi64EEEEEENS_10bfloat16_tEfNS_4arch4Sm90ELb0ELb1ELb0ELb1ELb1ELb1ELb0ELb0ELi2ELi1ELi2ELi2ELb0EEENS1_21CollectiveEpilogueBwdISC_SD_SF_Li256ELb1ELb0ELi1EEENS1_19SingleTileSchedulerILb1ELb0ELb0ELi128EEEEEEEEEvNT_6ParamsE,"",@"SHT_CUDA_INFO"
	.sectionflags	@""
	.align	4


	//----- nvinfo : EIATTR_CUDA_API_VERSION
	.align		4
        /*0000*/ 	.byte	0x04, 0x37
        /*0002*/ 	.short	(.L_1438 - .L_1437)
.L_1437:
        /*0004*/ 	.word	0x00000082


	//----- nvinfo : EIATTR_KPARAM_INFO
	.align		4
.L_1438:
        /*0008*/ 	.byte	0x04, 0x17
        /*000a*/ 	.short	(.L_1440 - .L_1439)
.L_1439:
        /*000c*/ 	.word	0x00000000
        /*0010*/ 	.short	0x0000
        /*0012*/ 	.short	0x0070
        /*0014*/ 	.byte	0x00, 0xf0, 0x01, 0x1a


	//----- nvinfo : EIATTR_SPARSE_MMA_MASK
	.align		4
.L_1440:
        /*0018*/ 	.byte	0x03, 0x50
        /*001a*/ 	.short	0x0000


	//----- nvinfo : EIATTR_MAXREG_COUNT
	.align		4
        /*001c*/ 	.byte	0x03, 0x1b
        /*001e*/ 	.short	0x00a8


	//----- nvinfo : EIATTR_NUM_BARRIERS
	.align		4
        /*0020*/ 	.byte	0x02, 0x4c
        /*0022*/ 	.byte	0x10
	.zero		1


	//----- nvinfo : EIATTR_EXTERNS
	.align		4
        /*0024*/ 	.byte	0x04, 0x0f
        /*0026*/ 	.short	(.L_1442 - .L_1441)


	//   ....[0]....
	.align		4
.L_1441:
        /*0028*/ 	.word	index@(__assertfail)


	//----- nvinfo : EIATTR_ANNOTATIONS
	.align		4
.L_1442:
        /*002c*/ 	.byte	0x04, 0x55
        /*002e*/ 	.short	(.L_1444 - .L_1443)


	//   ....[0]....
.L_1443:
        /* <DEDUP_REMOVED lines=31> */


	//----- nvinfo : EIATTR_MERCURY_ISA_VERSION
	.align		4
.L_1444:
        /*0210*/ 	.byte	0x03, 0x5f
        /*0212*/ 	.short	0x0101


	//----- nvinfo : EIATTR_INT_WARP_WIDE_INSTR_OFFSETS
	.align		4
        /*0214*/ 	.byte	0x04, 0x31
        /*0216*/ 	.short	(.L_1446 - .L_1445)


	//   ....[0]....
.L_1445:
        /*0218*/ 	.word	0x00000190


	//   ....[1]....
        /*021c*/ 	.word	0x000001c0


	//   ....[2]....
        /*0220*/ 	.word	0x000105a0


	//   ....[3]....
        /*0224*/ 	.word	0x00010bf0


	//   ....[4]....
        /*0228*/ 	.word	0x000110a0


	//   ....[5]....
        /*022c*/ 	.word	0x00011360


	//   ....[6]....
        /*0230*/ 	.word	0x000115c0


	//   ....[7]....
        /*0234*/ 	.word	0x00011750


	//----- nvinfo : EIATTR_COOP_GROUP_MASK_REGIDS
	.align		4
.L_1446:
        /*0238*/ 	.byte	0x04, 0x29
        /*023a*/ 	.short	(.L_1448 - .L_1447)


	//   ....[0]....
.L_1447:
        /*023c*/ 	.word	0xffffffff


	//   ....[1]....
        /*0240*/ 	.word	0xffffffff


	//   ....[2]....
        /*0244*/ 	.word	0xffffffff


	//   ....[3]....
        /*0248*/ 	.word	0xffffffff


	//   ....[4]....
        /*024c*/ 	.word	0xffffffff


	//   ....[5]....
        /*0250*/ 	.word	0xffffffff


	//   ....[6]....
        /*0254*/ 	.word	0xffffffff


	//   ....[7]....
        /*0258*/ 	.word	0xffffffff


	//   ....[8]....
        /*025c*/ 	.word	0xffffffff


	//   ....[9]....
        /*0260*/ 	.word	0xffffffff


	//   ....[10]....
        /*0264*/ 	.word	0xffffffff


	//   ....[11]....
        /*0268*/ 	.word	0xffffffff


	//   ....[12]....
        /*026c*/ 	.word	0xffffffff


	//   ....[13]....
        /*0270*/ 	.word	0xffffffff


	//   ....[14]....
        /*0274*/ 	.word	0xffffffff


	//   ....[15]....
        /*0278*/ 	.word	0xffffffff


	//   ....[16]....
        /*027c*/ 	.word	0xffffffff


	//   ....[17]....
        /*0280*/ 	.word	0xffffffff


	//   ....[18]....
        /*0284*/ 	.word	0xffffffff


	//   ....[19]....
        /*0288*/ 	.word	0xffffffff


	//   ....[20]....
        /*028c*/ 	.word	0xffffffff


	//   ....[21]....
        /*0290*/ 	.word	0xffffffff


	//   ....[22]....
        /*0294*/ 	.word	0xffffffff


	//   ....[23]....
        /*0298*/ 	.word	0xffffffff


	//   ....[24]....
        /*029c*/ 	.word	0xffffffff


	//   ....[25]....
        /*02a0*/ 	.word	0xffffffff


	//   ....[26]....
        /*02a4*/ 	.word	0xffffffff


	//   ....[27]....
        /*02a8*/ 	.word	0xffffffff


	//   ....[28]....
        /*02ac*/ 	.word	0xffffffff


	//   ....[29]....
        /*02b0*/ 	.word	0xffffffff


	//   ....[30]....
        /*02b4*/ 	.word	0xffffffff


	//   ....[31]....
        /*02b8*/ 	.word	0xffffffff


	//   ....[32]....
        /*02bc*/ 	.word	0xffffffff


	//   ....[33]....
        /*02c0*/ 	.word	0xffffffff


	//   ....[34]....
        /*02c4*/ 	.word	0xffffffff


	//   ....[35]....
        /*02c8*/ 	.word	0xffffffff


	//   ....[36]....
        /*02cc*/ 	.word	0xffffffff


	//   ....[37]....
        /*02d0*/ 	.word	0xffffffff


	//   ....[38]....
        /*02d4*/ 	.word	0xffffffff


	//   ....[39]....
        /*02d8*/ 	.word	0xffffffff


	//   ....[40]....
        /*02dc*/ 	.word	0xffffffff


	//   ....[41]....
        /*02e0*/ 	.word	0xffffffff


	//   ....[42]....
        /*02e4*/ 	.word	0xffffffff


	//   ....[43]....
        /*02e8*/ 	.word	0xffffffff


	//   ....[44]....
        /*02ec*/ 	.word	0xffffffff


	//   ....[45]....
        /*02f0*/ 	.word	0xffffffff


	//   ....[46]....
        /*02f4*/ 	.word	0xffffffff


	//   ....[47]....
        /*02f8*/ 	.word	0xffffffff


	//   ....[48]....
        /*02fc*/ 	.word	0xffffffff


	//   ....[49]....
        /*0300*/ 	.word	0xffffffff


	//   ....[50]....
        /*0304*/ 	.word	0xffffffff


	//   ....[51]....
        /*0308*/ 	.word	0xffffffff


	//   ....[52]....
        /*030c*/ 	.word	0xffffffff


	//   ....[53]....
        /*0310*/ 	.word	0xffffffff


	//   ....[54]....
        /*0314*/ 	.word	0xffffffff


	//   ....[55]....
        /*0318*/ 	.word	0xffffffff


	//   ....[56]....
        /*031c*/ 	.word	0xffffffff


	//   ....[57]....
        /*0320*/ 	.word	0xffffffff


	//   ....[58]....
        /*0324*/ 	.word	0xffffffff


	//   ....[59]....
        /*0328*/ 	.word	0xffffffff


	//   ....[60]....
        /*032c*/ 	.word	0xffffffff


	//   ....[61]....
        /*0330*/ 	.word	0xffffffff


	//   ....[62]....
        /*0334*/ 	.word	0xffffffff


	//   ....[63]....
        /*0338*/ 	.word	0xffffffff


	//   ....[64]....
        /*033c*/ 	.word	0xffffffff


	//   ....[65]....
        /*0340*/ 	.word	0xffffffff


	//   ....[66]....
        /*0344*/ 	.word	0xffffffff


	//   ....[67]....
        /*0348*/ 	.word	0xffffffff


	//   ....[68]....
        /*034c*/ 	.word	0xffffffff


	//   ....[69]....
        /*0350*/ 	.word	0xffffffff


	//   ....[70]....
        /*0354*/ 	.word	0xffffffff


	//   ....[71]....
        /*0358*/ 	.word	0xffffffff


	//   ....[72]....
        /*035c*/ 	.word	0xffffffff


	//   ....[73]....
        /*0360*/ 	.word	0xffffffff


	//   ....[74]....
        /*0364*/ 	.word	0xffffffff


	//   ....[75]....
        /*0368*/ 	.word	0xffffffff


	//   ....[76]....
        /*036c*/ 	.word	0xffffffff


	//   ....[77]....
        /*0370*/ 	.word	0xffffffff


	//   ....[78]....
        /*0374*/ 	.word	0xffffffff


	//   ....[79]....
        /*0378*/ 	.word	0xffffffff


	//   ....[80]....
        /*037c*/ 	.word	0xffffffff


	//   ....[81]....
        /*0380*/ 	.word	0xffffffff


	//   ....[82]....
        /*0384*/ 	.word	0xffffffff


	//   ....[83]....
        /*0388*/ 	.word	0xffffffff


	//   ....[84]....
        /*038c*/ 	.word	0xffffffff


	//   ....[85]....
        /*0390*/ 	.word	0xffffffff


	//   ....[86]....
        /*0394*/ 	.word	0xffffffff


	//   ....[87]....
        /*0398*/ 	.word	0xffffffff


	//   ....[88]....
        /*039c*/ 	.word	0xffffffff


	//   ....[89]....
        /*03a0*/ 	.word	0xffffffff


	//   ....[90]....
        /*03a4*/ 	.word	0xffffffff


	//   ....[91]....
        /*03a8*/ 	.word	0xffffffff


	//   ....[92]....
        /*03ac*/ 	.word	0xffffffff


	//   ....[93]....
        /*03b0*/ 	.word	0xffffffff


	//   ....[94]....
        /*03b4*/ 	.word	0xffffffff


	//   ....[95]....
        /*03b8*/ 	.word	0xffffffff


	//   ....[96]....
        /*03bc*/ 	.word	0xffffffff


	//   ....[97]....
        /*03c0*/ 	.word	0xffffffff


	//   ....[98]....
        /*03c4*/ 	.word	0xffffffff


	//   ....[99]....
        /*03c8*/ 	.word	0xffffffff


	//   ....[100]....
        /*03cc*/ 	.word	0xffffffff


	//   ....[101]....
        /*03d0*/ 	.word	0xffffffff


	//   ....[102]....
        /*03d4*/ 	.word	0xffffffff


	//   ....[103]....
        /*03d8*/ 	.word	0xffffffff


	//   ....[104]....
        /*03dc*/ 	.word	0xffffffff


	//   ....[105]....
        /*03e0*/ 	.word	0xffffffff


	//   ....[106]....
        /*03e4*/ 	.word	0xffffffff


	//   ....[107]....
        /*03e8*/ 	.word	0xffffffff


	//   ....[108]....
        /*03ec*/ 	.word	0xffffffff


	//   ....[109]....
        /*03f0*/ 	.word	0xffffffff


	//   ....[110]....
        /*03f4*/ 	.word	0xffffffff


	//   ....[111]....
        /*03f8*/ 	.word	0xffffffff


	//   ....[112]....
        /*03fc*/ 	.word	0xffffffff


	//   ....[113]....
        /*0400*/ 	.word	0xffffffff


	//   ....[114]....
        /*0404*/ 	.word	0xffffffff


	//   ....[115]....
        /*0408*/ 	.word	0xffffffff


	//   ....[116]....
        /*040c*/ 	.word	0xffffffff


	//   ....[117]....
        /*0410*/ 	.word	0xffffffff


	//   ....[118]....
        /*0414*/ 	.word	0xffffffff


	//   ....[119]....
        /*0418*/ 	.word	0xffffffff


	//   ....[120]....
        /*041c*/ 	.word	0xffffffff


	//   ....[121]....
        /*0420*/ 	.word	0xffffffff


	//   ....[122]....
        /*0424*/ 	.word	0xffffffff


	//   ....[123]....
        /*0428*/ 	.word	0xffffffff


	//   ....[124]....
        /*042c*/ 	.word	0xffffffff


	//   ....[125]....
        /*0430*/ 	.word	0xffffffff


	//   ....[126]....
        /*0434*/ 	.word	0xffffffff


	//   ....[127]....
        /*0438*/ 	.word	0xffffffff


	//   ....[128]....
        /*043c*/ 	.word	0xffffffff


	//   ....[129]....
        /*0440*/ 	.word	0xffffffff


	//   ....[130]....
        /*0444*/ 	.word	0xffffffff


	//   ....[131]....
        /*0448*/ 	.word	0xffffffff


	//   ....[132]....
        /*044c*/ 	.word	0xffffffff


	//   ....[133]....
        /*0450*/ 	.word	0xffffffff


	//   ....[134]....
        /*0454*/ 	.word	0xffffffff


	//   ....[135]....
        /*0458*/ 	.word	0xffffffff


	//   ....[136]....
        /*045c*/ 	.word	0xffffffff


	//   ....[137]....
        /*0460*/ 	.word	0xffffffff


	//   ....[138]....
        /*0464*/ 	.word	0xffffffff


	//   ....[139]....
        /*0468*/ 	.word	0xffffffff


	//   ....[140]....
        /*046c*/ 	.word	0xffffffff


	//   ....[141]....
        /*0470*/ 	.word	0xffffffff


	//   ....[142]....
        /*0474*/ 	.word	0xffffffff


	//   ....[143]....
        /*0478*/ 	.word	0xffffffff


	//   ....[144]....
        /*047c*/ 	.word	0xffffffff


	//   ....[145]....
        /*0480*/ 	.word	0xffffffff


	//   ....[146]....
        /*0484*/ 	.word	0xffffffff


	//   ....[147]....
        /*0488*/ 	.word	0xffffffff


	//   ....[148]....
        /*048c*/ 	.word	0xffffffff


	//   ....[149]....
        /*0490*/ 	.word	0xffffffff


	//   ....[150]....
        /*0494*/ 	.word	0xffffffff


	//   ....[151]....
        /*0498*/ 	.word	0xffffffff


	//   ....[152]....
        /*049c*/ 	.word	0xffffffff


	//   ....[153]....
        /*04a0*/ 	.word	0xffffffff


	//   ....[154]....
        /*04a4*/ 	.word	0xffffffff


	//   ....[155]....
        /*04a8*/ 	.word	0xffffffff


	//   ....[156]....
        /*04ac*/ 	.word	0xffffffff


	//   ....[157]....
        /*04b0*/ 	.word	0xffffffff


	//   ....[158]....
        /*04b4*/ 	.word	0xffffffff


	//   ....[159]....
        /*04b8*/ 	.word	0xffffffff


	//   ....[160]....
        /*04bc*/ 	.word	0xffffffff


	//   ....[161]....
        /*04c0*/ 	.word	0xffffffff


	//   ....[162]....
        /*04c4*/ 	.word	0xffffffff


	//   ....[163]....
        /*04c8*/ 	.word	0xffffffff


	//   ....[164]....
        /*04cc*/ 	.word	0xffffffff


	//   ....[165]....
        /*04d0*/ 	.word	0xffffffff


	//   ....[166]....
        /*04d4*/ 	.word	0xffffffff


	//   ....[167]....
        /*04d8*/ 	.word	0xffffffff


	//   ....[168]....
        /*04dc*/ 	.word	0xffffffff


	//   ....[169]....
        /*04e0*/ 	.word	0xffffffff


	//   ....[170]....
        /*04e4*/ 	.word	0xffffffff


	//   ....[171]....
        /*04e8*/ 	.word	0xffffffff


	//   ....[172]....
        /*04ec*/ 	.word	0xffffffff


	//   ....[173]....
        /*04f0*/ 	.word	0xffffffff


	//   ....[174]....
        /*04f4*/ 	.word	0xffffffff


	//   ....[175]....
        /*04f8*/ 	.word	0xffffffff


	//   ....[176]....
        /*04fc*/ 	.word	0xffffffff


	//   ....[177]....
        /*0500*/ 	.word	0xffffffff


	//   ....[178]....
        /*0504*/ 	.word	0xffffffff


	//   ....[179]....
        /*0508*/ 	.word	0xffffffff


	//   ....[180]....
        /*050c*/ 	.word	0xffffffff


	//   ....[181]....
        /*0510*/ 	.word	0xffffffff


	//   ....[182]....
        /*0514*/ 	.word	0xffffffff


	//   ....[183]....
        /*0518*/ 	.word	0xffffffff


	//   ....[184]....
        /*051c*/ 	.word	0xffffffff


	//   ....[185]....
        /*0520*/ 	.word	0xffffffff


	//   ....[186]....
        /*0524*/ 	.word	0xffffffff


	//   ....[187]....
        /*0528*/ 	.word	0xffffffff


	//   ....[188]....
        /*052c*/ 	.word	0xffffffff


	//   ....[189]....
        /*0530*/ 	.word	0xffffffff


	//   ....[190]....
        /*0534*/ 	.word	0xffffffff


	//   ....[191]....
        /*0538*/ 	.word	0xffffffff


	//   ....[192]....
        /*053c*/ 	.word	0xffffffff


	//   ....[193]....
        /*0540*/ 	.word	0xffffffff


	//   ....[194]....
        /*0544*/ 	.word	0xffffffff


	//   ....[195]....
        /*0548*/ 	.word	0xffffffff


	//   ....[196]....
        /*054c*/ 	.word	0xffffffff


	//   ....[197]....
        /*0550*/ 	.word	0xffffffff


	//   ....[198]....
        /*0554*/ 	.word	0xffffffff


	//   ....[199]....
        /*0558*/ 	.word	0xffffffff


	//   ....[200]....
        /*055c*/ 	.word	0xffffffff


	//   ....[201]....
        /*0560*/ 	.word	0xffffffff


	//   ....[202]....
        /*0564*/ 	.word	0xffffffff


	//   ....[203]....
        /*0568*/ 	.word	0xffffffff


	//   ....[204]....
        /*056c*/ 	.word	0xffffffff


	//   ....[205]....
        /*0570*/ 	.word	0xffffffff


	//   ....[206]....
        /*0574*/ 	.word	0xffffffff


	//   ....[207]....
        /*0578*/ 	.word	0xffffffff


	//   ....[208]....
        /*057c*/ 	.word	0x0500000f


	//   ....[209]....
        /*0580*/ 	.word	0x0500000f


	//   ....[210]....
        /*0584*/ 	.word	0x0500000f


	//   ....[211]....
        /*0588*/ 	.word	0x0500000f


	//----- nvinfo : EIATTR_COOP_GROUP_INSTR_OFFSETS
	.align		4
.L_1448:
        /*058c*/ 	.byte	0x04, 0x28
        /*058e*/ 	.short	(.L_1450 - .L_1449)


	//   ....[0]....
.L_1449:
        /*0590*/ 	.word	0x00000070


	//   ....[1]....
        /*0594*/ 	.word	0x000001a0


	//   ....[2]....
        /*0598*/ 	.word	0x000001f0


	//   ....[3]....
        /*059c*/ 	.word	0x000003e0


	//   ....[4]....
        /*05a0*/ 	.word	0x00000620


	//   ....[5]....
        /*05a4*/ 	.word	0x00001410


	//   ....[6]....
        /*05a8*/ 	.word	0x00002440


	//   ....[7]....
        /*05ac*/ 	.word	0x00002500


	//   ....[8]....
        /*05b0*/ 	.word	0x00002530


	//   ....[9]....
        /*05b4*/ 	.word	0x00002660


	//   ....[10]....
        /*05b8*/ 	.word	0x000026b0


	//   ....[11]....
        /*05bc*/ 	.word	0x00002980


	//   ....[12]....
        /*05c0*/ 	.word	0x000029f0


	//   ....[13]....
        /*05c4*/ 	.word	0x00002a40


	//   ....[14]....
        /*05c8*/ 	.word	0x00002d30


	//   ....[15]....
        /*05cc*/ 	.word	0x00002db0


	//   ....[16]....
        /*05d0*/ 	.word	0x00002f40


	//   ....[17]....
        /*05d4*/ 	.word	0x000030d0


	//   ....[18]....
        /*05d8*/ 	.word	0x00003100


	//   ....[19]....
        /*05dc*/ 	.word	0x00003140


	//   ....[20]....
        /*05e0*/ 	.word	0x00003290


	//   ....[21]....
        /*05e4*/ 	.word	0x000032f0


	//   ....[22]....
        /*05e8*/ 	.word	0x000034c0


	//   ....[23]....
        /*05ec*/ 	.word	0x00003560


	//   ....[24]....
        /*05f0*/ 	.word	0x000035f0


	//   ....[25]....
        /*05f4*/ 	.word	0x000036c0


	//   ....[26]....
        /*05f8*/ 	.word	0x00003700


	//   ....[27]....
        /*05fc*/ 	.word	0x00003740


	//   ....[28]....
        /*0600*/ 	.word	0x00003780


	//   ....[29]....
        /*0604*/ 	.word	0x000037b0


	//   ....[30]....
        /*0608*/ 	.word	0x00003830


	//   ....[31]....
        /*060c*/ 	.word	0x00003890


	//   ....[32]....
        /*0610*/ 	.word	0x000038e0


	//   ....[33]....
        /*0614*/ 	.word	0x000038f0


	//   ....[34]....
        /*0618*/ 	.word	0x00003950


	//   ....[35]....
        /*061c*/ 	.word	0x000039e0


	//   ....[36]....
        /*0620*/ 	.word	0x00003ab0


	//   ....[37]....
        /*0624*/ 	.word	0x00003b90


	//   ....[38]....
        /*0628*/ 	.word	0x00003c00


	//   ....[39]....
        /*062c*/ 	.word	0x00003c30


	//   ....[40]....
        /*0630*/ 	.word	0x00003c50


	//   ....[41]....
        /*0634*/ 	.word	0x00003c60


	//   ....[42]....
        /*0638*/ 	.word	0x00003c80


	//   ....[43]....
        /*063c*/ 	.word	0x00003c90


	//   ....[44]....
        /*0640*/ 	.word	0x00003cb0


	//   ....[45]....
        /*0644*/ 	.word	0x00003d30


	//   ....[46]....
        /*0648*/ 	.word	0x00003dc0


	//   ....[47]....
        /*064c*/ 	.word	0x00003e00


	//   ....[48]....
        /*0650*/ 	.word	0x00003e40


	//   ....[49]....
        /*0654*/ 	.word	0x00003e80


	//   ....[50]....
        /*0658*/ 	.word	0x00003ef0


	//   ....[51]....
        /*065c*/ 	.word	0x00003f10


	//   ....[52]....
        /*0660*/ 	.word	0x00003f70


	//   ....[53]....
        /*0664*/ 	.word	0x00003ff0


	//   ....[54]....
        /*0668*/ 	.word	0x00004030


	//   ....[55]....
        /*066c*/ 	.word	0x00004070


	//   ....[56]....
        /*0670*/ 	.word	0x000040b0


	//   ....[57]....
        /*0674*/ 	.word	0x000040f0


	//   ....[58]....
        /*0678*/ 	.word	0x00004130


	//   ....[59]....
        /*067c*/ 	.word	0x00004170


	//   ....[60]....
        /*0680*/ 	.word	0x000041b0


	//   ....[61]....
        /*0684*/ 	.word	0x000041f0


	//   ....[62]....
        /*0688*/ 	.word	0x00004230


	//   ....[63]....
        /*068c*/ 	.word	0x00004270


	//   ....[64]....
        /*0690*/ 	.word	0x000042b0


	//   ....[65]....
        /*0694*/ 	.word	0x000042f0


	//   ....[66]....
        /*0698*/ 	.word	0x00004330


	//   ....[67]....
        /*069c*/ 	.word	0x00004370


	//   ....[68]....
        /*06a0*/ 	.word	0x000043b0


	//   ....[69]....
        /*06a4*/ 	.word	0x000043f0


	//   ....[70]....
        /*06a8*/ 	.word	0x00006610


	//   ....[71]....
        /*06ac*/ 	.word	0x00006670


	//   ....[72]....
        /*06b0*/ 	.word	0x000066b0


	//   ....[73]....
        /*06b4*/ 	.word	0x000066e0


	//   ....[74]....
        /*06b8*/ 	.word	0x00006710


	//   ....[75]....
        /*06bc*/ 	.word	0x00006740


	//   ....[76]....
        /*06c0*/ 	.word	0x00006a20


	//   ....[77]....
        /*06c4*/ 	.word	0x00006a30


	//   ....[78]....
        /*06c8*/ 	.word	0x00006a60


	//   ....[79]....
        /*06cc*/ 	.word	0x00006a90


	//   ....[80]....
        /*06d0*/ 	.word	0x00006ad0


	//   ....[81]....
        /*06d4*/ 	.word	0x00006bc0


	//   ....[82]....
        /*06d8*/ 	.word	0x00006ca0


	//   ....[83]....
        /*06dc*/ 	.word	0x00006ce0


	//   ....[84]....
        /*06e0*/ 	.word	0x00006d20


	//   ....[85]....
        /*06e4*/ 	.word	0x00006d50


	//   ....[86]....
        /*06e8*/ 	.word	0x00006d90


	//   ....[87]....
        /*06ec*/ 	.word	0x00006dc0


	//   ....[88]....
        /*06f0*/ 	.word	0x00006de0


	//   ....[89]....
        /*06f4*/ 	.word	0x00006e50


	//   ....[90]....
        /*06f8*/ 	.word	0x00006e90


	//   ....[91]....
        /*06fc*/ 	.word	0x00006ed0


	//   ....[92]....
        /*0700*/ 	.word	0x00006f10


	//   ....[93]....
        /*0704*/ 	.word	0x00006f50


	//   ....[94]....
        /*0708*/ 	.word	0x00006fc0


	//   ....[95]....
        /*070c*/ 	.word	0x00007000


	//   ....[96]....
        /*0710*/ 	.word	0x00007060


	//   ....[97]....
        /*0714*/ 	.word	0x000070b0


	//   ....[98]....
        /*0718*/ 	.word	0x000070f0


	//   ....[99]....
        /*071c*/ 	.word	0x000071c0


	//   ....[100]....
        /*0720*/ 	.word	0x00007200


	//   ....[101]....
        /*0724*/ 	.word	0x00007270


	//   ....[102]....
        /*0728*/ 	.word	0x00007690


	//   ....[103]....
        /*072c*/ 	.word	0x000076a0


	//   ....[104]....
        /*0730*/ 	.word	0x000076b0


	//   ....[105]....
        /*0734*/ 	.word	0x000076c0


	//   ....[106]....
        /*0738*/ 	.word	0x000076d0


	//   ....[107]....
        /*073c*/ 	.word	0x000076e0


	//   ....[108]....
        /*0740*/ 	.word	0x00007710


	//   ....[109]....
        /*0744*/ 	.word	0x00007740


	//   ....[110]....
        /*0748*/ 	.word	0x00007780


	//   ....[111]....
        /*074c*/ 	.word	0x000077a0


	//   ....[112]....
        /*0750*/ 	.word	0x000077e0


	//   ....[113]....
        /*0754*/ 	.word	0x00007820


	//   ....[114]....
        /*0758*/ 	.word	0x00007860


	//   ....[115]....
        /*075c*/ 	.word	0x00007870


	//   ....[116]....
        /*0760*/ 	.word	0x000078a0


	//   ....[117]....
        /*0764*/ 	.word	0x000078e0


	//   ....[118]....
        /*0768*/ 	.word	0x00007910


	//   ....[119]....
        /*076c*/ 	.word	0x00007940


	//   ....[120]....
        /*0770*/ 	.word	0x00007990


	//   ....[121]....
        /*0774*/ 	.word	0x000079d0


	//   ....[122]....
        /*0778*/ 	.word	0x000079f0


	//   ....[123]....
        /*077c*/ 	.word	0x00007a30


	//   ....[124]....
        /*0780*/ 	.word	0x00007a70


	//   ....[125]....
        /*0784*/ 	.word	0x00007ab0


	//   ....[126]....
        /*0788*/ 	.word	0x00007ac0


	//   ....[127]....
        /*078c*/ 	.word	0x00007af0


	//   ....[128]....
        /*0790*/ 	.word	0x00007b00


	//   ....[129]....
        /*0794*/ 	.word	0x00007b10


	//   ....[130]....
        /*0798*/ 	.word	0x00007b20


	//   ....[131]....
        /*079c*/ 	.word	0x00007b30


	//   ....[132]....
        /*07a0*/ 	.word	0x00007b70


	//   ....[133]....
        /*07a4*/ 	.word	0x00007bb0


	//   ....[134]....
        /*07a8*/ 	.word	0x0000a040


	//   ....[135]....
        /*07ac*/ 	.word	0x0000a180


	//   ....[136]....
        /*07b0*/ 	.word	0x0000a1b0


	//   ....[137]....
        /*07b4*/ 	.word	0x0000a260


	//   ....[138]....
        /*07b8*/ 	.word	0x0000a2e0


	//   ....[139]....
        /*07bc*/ 	.word	0x0000a3c0


	//   ....[140]....
        /*07c0*/ 	.word	0x0000a400


	//   ....[141]....
        /*07c4*/ 	.word	0x0000a4f0


	//   ....[142]....
        /*07c8*/ 	.word	0x0000a530


	//   ....[143]....
        /*07cc*/ 	.word	0x0000a570


	//   ....[144]....
        /*07d0*/ 	.word	0x0000a620


	//   ....[145]....
        /*07d4*/ 	.word	0x0000a710


	//   ....[146]....
        /*07d8*/ 	.word	0x0000a770


	//   ....[147]....
        /*07dc*/ 	.word	0x0000a810


	//   ....[148]....
        /*07e0*/ 	.word	0x0000a850


	//   ....[149]....
        /*07e4*/ 	.word	0x0000a880


	//   ....[150]....
        /*07e8*/ 	.word	0x0000a9a0


	//   ....[151]....
        /*07ec*/ 	.word	0x0000a9e0


	//   ....[152]....
        /*07f0*/ 	.word	0x0000ab40


	//   ....[153]....
        /*07f4*/ 	.word	0x0000ac40


	//   ....[154]....
        /*07f8*/ 	.word	0x0000ac80


	//   ....[155]....
        /*07fc*/ 	.word	0x0000b1d0


	//   ....[156]....
        /*0800*/ 	.word	0x0000b2d0


	//   ....[157]....
        /*0804*/ 	.word	0x0000b300


	//   ....[158]....
        /*0808*/ 	.word	0x0000b340


	//   ....[159]....
        /*080c*/ 	.word	0x0000b3c0


	//   ....[160]....
        /*0810*/ 	.word	0x0000b400


	//   ....[161]....
        /*0814*/ 	.word	0x0000b490


	//   ....[162]....
        /*0818*/ 	.word	0x0000b4d0


	//   ....[163]....
        /*081c*/ 	.word	0x0000b6d0


	//   ....[164]....
        /*0820*/ 	.word	0x0000b710


	//   ....[165]....
        /*0824*/ 	.word	0x0000b760


	//   ....[166]....
        /*0828*/ 	.word	0x0000b910


	//   ....[167]....
        /*082c*/ 	.word	0x0000b920


	//   ....[168]....
        /*0830*/ 	.word	0x0000b930


	//   ....[169]....
        /*0834*/ 	.word	0x0000b940


	//   ....[170]....
        /*0838*/ 	.word	0x0000b950


	//   ....[171]....
        /*083c*/ 	.word	0x0000b960


	//   ....[172]....
        /*0840*/ 	.word	0x0000b990


	//   ....[173]....
        /*0844*/ 	.word	0x0000b9c0


	//   ....[174]....
        /*0848*/ 	.word	0x0000ba00


	//   ....[175]....
        /*084c*/ 	.word	0x0000ba30


	//   ....[176]....
        /*0850*/ 	.word	0x0000ba70


	//   ....[177]....
        /*0854*/ 	.word	0x0000baa0


	//   ....[178]....
        /*0858*/ 	.word	0x0000bae0


	//   ....[179]....
        /*085c*/ 	.word	0x0000baf0


	//   ....[180]....
        /*0860*/ 	.word	0x0000bb10


	//   ....[181]....
        /*0864*/ 	.word	0x0000bb50


	//   ....[182]....
        /*0868*/ 	.word	0x0000bb90


	//   ....[183]....
        /*086c*/ 	.word	0x0000bc30


	//   ....[184]....
        /*0870*/ 	.word	0x0000bc70


	//   ....[185]....
        /*0874*/ 	.word	0x0000bcb0


	//   ....[186]....
        /*0878*/ 	.word	0x0000bce0


	//   ....[187]....
        /*087c*/ 	.word	0x0000bd20


	//   ....[188]....
        /*0880*/ 	.word	0x0000bd30


	//   ....[189]....
        /*0884*/ 	.word	0x0000bd40


	//   ....[190]....
        /*0888*/ 	.word	0x0000bd70


	//   ....[191]....
        /*088c*/ 	.word	0x0000bdb0


	//   ....[192]....
        /*0890*/ 	.word	0x0000bde0


	//   ....[193]....
        /*0894*/ 	.word	0x0000be00


	//   ....[194]....
        /*0898*/ 	.word	0x0000be20


	//   ....[195]....
        /*089c*/ 	.word	0x0000be30


	//   ....[196]....
        /*08a0*/ 	.word	0x0000be40


	//   ....[197]....
        /*08a4*/ 	.word	0x0000be50


	//   ....[198]....
        /*08a8*/ 	.word	0x0000f6c0


	//   ....[199]....
        /*08ac*/ 	.word	0x000101a0


	//   ....[200]....
        /*08b0*/ 	.word	0x000104d0


	//   ....[201]....
        /*08b4*/ 	.word	0x00010850


	//   ....[202]....
        /*08b8*/ 	.word	0x00010b20


	//   ....[203]....
        /*08bc*/ 	.word	0x00010d60


	//   ....[204]....
        /*08c0*/ 	.word	0x00010fd0


	//   ....[205]....
        /*08c4*/ 	.word	0x000112a0


	//   ....[206]....
        /*08c8*/ 	.word	0x000114c0


	//   ....[207]....
        /*08cc*/ 	.word	0x00011650


	//   ....[208]....
        /*08d0*/ 	.word	0x00013d20


	//   ....[209]....
        /*08d4*/ 	.word	0x00013fb0


	//   ....[210]....
        /*08d8*/ 	.word	0x00014020


	//   ....[211]....
        /*08dc*/ 	.word	0x00014090


	//----- nvinfo : EIATTR_REG_RECONFIG
	.align		4
.L_1450:
        /*08e0*/ 	.byte	0x01, 0x54
	.zero		2


	//----- nvinfo : EIATTR_SYSCALL_OFFSETS
	.align		4
        /*08e4*/ 	.byte	0x04, 0x46
        /*08e6*/ 	.short	(.L_1452 - .L_1451)


	//   ....[0]....
.L_1451:
        /*08e8*/ 	.word	0x00001070


	//   ....[1]....
        /*08ec*/ 	.word	0x00001160


	//   ....[2]....
        /*08f0*/ 	.word	0x000012c0


	//   ....[3]....
        /*08f4*/ 	.word	0x000013b0


	//----- nvinfo : EIATTR_MBARRIER_INSTR_OFFSETS
	.align		4
.L_1452:
        /*08f8*/ 	.byte	0x04, 0x39
        /*08fa*/ 	.short	(.L_1454 - .L_1453)


	//   ....[0]....
.L_1453:
        /*08fc*/ 	.word	0x00000290
        /*0900*/ 	.word	0x000000ff
        /*0904*/ 	.word	0x00030c00
        /*0908*/ 	.short	0x0100
        /*090a*/ 	.byte	0x06
	.zero		1


	//   ....[1]....
        /*090c*/ 	.word	0x00000390
        /*0910*/ 	.word	0x000000ff
        /*0914*/ 	.word	0x00030c10
        /*0918*/ 	.short	0x0100
        /*091a*/ 	.byte	0x08
	.zero		1


	//   ....[2]....
        /*091c*/ 	.word	0x000003a0
        /*0920*/ 	.word	0x000000ff
        /*0924*/ 	.word	0x00030c20
        /*0928*/ 	.short	0x0100
        /*092a*/ 	.byte	0x08
	.zero		1


	//   ....[3]....
        /*092c*/ 	.word	0x000003b0
        /*0930*/ 	.word	0x000000ff
        /*0934*/ 	.word	0x00030c18
        /*0938*/ 	.short	0x0100
        /*093a*/ 	.byte	0x08
	.zero		1


	//   ....[4]....
        /*093c*/ 	.word	0x000003c0
        /*0940*/ 	.word	0x000000ff
        /*0944*/ 	.word	0x00030c28
        /*0948*/ 	.short	0x0100
        /*094a*/ 	.byte	0x08
	.zero		1


	//   ....[5]....
        /*094c*/ 	.word	0x000004f0
        /*0950*/ 	.word	0x000000ff
        /*0954*/ 	.word	0x00030c30
        /*0958*/ 	.short	0x0100
        /*095a*/ 	.byte	0x08
	.zero		1


	//   ....[6]....
        /*095c*/ 	.word	0x00000500
        /*0960*/ 	.word	0x000000ff
        /*0964*/ 	.word	0x00030c40
        /*0968*/ 	.short	0x0100
        /*096a*/ 	.byte	0x08
	.zero		1


	//   ....[7]....
        /*096c*/ 	.word	0x00000510
        /*0970*/ 	.word	0x000000ff
        /*0974*/ 	.word	0x00030c38
        /*0978*/ 	.short	0x0100
        /*097a*/ 	.byte	0x08
	.zero		1


	//   ....[8]....
        /*097c*/ 	.word	0x00000520
        /*0980*/ 	.word	0x000000ff
        /*0984*/ 	.word	0x00030c48
        /*0988*/ 	.short	0x0100
        /*098a*/ 	.byte	0x08
	.zero		1


	//   ....[9]....
        /*098c*/ 	.word	0x00001450
        /*0990*/ 	.word	0x00000010
        /*0994*/ 	.word	0x00030c00
        /*0998*/ 	.short	0x010a
        /*099a*/ 	.byte	0x3f
	.zero		1


	//   ....[10]....
        /*099c*/ 	.word	0x00001570
        /*09a0*/ 	.word	0x00000010
        /*09a4*/ 	.word	0x00030c00
        /*09a8*/ 	.short	0x010a
        /*09aa*/ 	.byte	0x3f
	.zero		1


	//   ....[11]....
        /*09ac*/ 	.word	0x00001de0
        /*09b0*/ 	.word	0x00000008
        /*09b4*/ 	.word	0x00030c10
        /*09b8*/ 	.short	0x010a
        /*09ba*/ 	.byte	0x3f
	.zero		1


	//   ....[12]....
        /*09bc*/ 	.word	0x00001e50
        /*09c0*/ 	.word	0x00000008
        /*09c4*/ 	.word	0x00030c10
        /*09c8*/ 	.short	0x010a
        /*09ca*/ 	.byte	0x3f
	.zero		1


	//   ....[13]....
        /*09cc*/ 	.word	0x00002230
        /*09d0*/ 	.word	0x00000008
        /*09d4*/ 	.word	0x00030c30
        /*09d8*/ 	.short	0x010a
        /*09da*/ 	.byte	0x3f
	.zero		1


	//   ....[14]....
        /*09dc*/ 	.word	0x000022a0
        /*09e0*/ 	.word	0x00000008
        /*09e4*/ 	.word	0x00030c30
        /*09e8*/ 	.short	0x010a
        /*09ea*/ 	.byte	0x3f
	.zero		1


	//   ....[15]....
        /*09ec*/ 	.word	0x00005330
        /*09f0*/ 	.word	0x00000009
        /*09f4*/ 	.word	0x00000000
        /*09f8*/ 	.short	0x0101
        /*09fa*/ 	.byte	0x3f
	.zero		1


	//   ....[16]....
        /*09fc*/ 	.word	0x00005780
        /*0a00*/ 	.word	0x00000008
        /*0a04*/ 	.word	0x00000000
        /*0a08*/ 	.short	0x0101
        /*0a0a*/ 	.byte	0x3f
	.zero		1


	//   ....[17]....
        /*0a0c*/ 	.word	0x00006050
        /*0a10*/ 	.word	0x00000007
        /*0a14*/ 	.word	0x00030c10
        /*0a18*/ 	.short	0x010a
        /*0a1a*/ 	.byte	0x3f
	.zero		1


	//   ....[18]....
        /*0a1c*/ 	.word	0x000060d0
        /*0a20*/ 	.word	0x00000007
        /*0a24*/ 	.word	0x00030c10
        /*0a28*/ 	.short	0x010a
        /*0a2a*/ 	.byte	0x3f
	.zero		1


	//   ....[19]....
        /*0a2c*/ 	.word	0x000064e0
        /*0a30*/ 	.word	0x00000007
        /*0a34*/ 	.word	0x00030c30
        /*0a38*/ 	.short	0x010a
        /*0a3a*/ 	.byte	0x3f
	.zero		1


	//   ....[20]....
        /*0a3c*/ 	.word	0x00006570
        /*0a40*/ 	.word	0x00000007
        /*0a44*/ 	.word	0x00030c30
        /*0a48*/ 	.short	0x010a
        /*0a4a*/ 	.byte	0x3f
	.zero		1


	//   ....[21]....
        /*0a4c*/ 	.word	0x00008d40
        /*0a50*/ 	.word	0x00000008
        /*0a54*/ 	.word	0x00000000
        /*0a58*/ 	.short	0x0101
        /*0a5a*/ 	.byte	0x3f
	.zero		1


	//   ....[22]....
        /*0a5c*/ 	.word	0x000091a0
        /*0a60*/ 	.word	0x00000007
        /*0a64*/ 	.word	0x00000000
        /*0a68*/ 	.short	0x0101
        /*0a6a*/ 	.byte	0x3f
	.zero		1


	//   ....[23]....
        /*0a6c*/ 	.word	0x00009a00
        /*0a70*/ 	.word	0x00000007
        /*0a74*/ 	.word	0x00030c10
        /*0a78*/ 	.short	0x010a
        /*0a7a*/ 	.byte	0x3f
	.zero		1


	//   ....[24]....
        /*0a7c*/ 	.word	0x00009a80
        /*0a80*/ 	.word	0x00000007
        /*0a84*/ 	.word	0x00030c10
        /*0a88*/ 	.short	0x010a
        /*0a8a*/ 	.byte	0x3f
	.zero		1


	//   ....[25]....
        /*0a8c*/ 	.word	0x00009e80
        /*0a90*/ 	.word	0x00000007
        /*0a94*/ 	.word	0x00030c30
        /*0a98*/ 	.short	0x010a
        /*0a9a*/ 	.byte	0x3f
	.zero		1


	//   ....[26]....
        /*0a9c*/ 	.word	0x00009f10
        /*0aa0*/ 	.word	0x00000007
        /*0aa4*/ 	.word	0x00030c30
        /*0aa8*/ 	.short	0x010a
        /*0aaa*/ 	.byte	0x3f
	.zero		1


	//   ....[27]....
        /*0aac*/ 	.word	0x0000d050
        /*0ab0*/ 	.word	0x00000008
        /*0ab4*/ 	.word	0x00000000
        /*0ab8*/ 	.short	0x0101
        /*0aba*/ 	.byte	0x3f
	.zero		1


	//   ....[28]....
        /*0abc*/ 	.word	0x0000d4c0
        /*0ac0*/ 	.word	0x00000007
        /*0ac4*/ 	.word	0x00000000
        /*0ac8*/ 	.short	0x0101
        /*0aca*/ 	.byte	0x3f
	.zero		1


	//   ....[29]....
        /*0acc*/ 	.word	0x00012350
        /*0ad0*/ 	.word	0x0000000f
        /*0ad4*/ 	.word	0x00030c20
        /*0ad8*/ 	.short	0x010a
        /*0ada*/ 	.byte	0x3f
	.zero		1


	//   ....[30]....
        /*0adc*/ 	.word	0x00012940
        /*0ae0*/ 	.word	0x0000000f
        /*0ae4*/ 	.word	0x00030c40
        /*0ae8*/ 	.short	0x010a
        /*0aea*/ 	.byte	0x3f
	.zero		1


	//   ....[31]....
        /*0aec*/ 	.word	0x00012ba0
        /*0af0*/ 	.word	0x0000000f
        /*0af4*/ 	.word	0x00030c28
        /*0af8*/ 	.short	0x010a
        /*0afa*/ 	.byte	0x3f
	.zero		1


	//   ....[32]....
        /*0afc*/ 	.word	0x00012e00
        /*0b00*/ 	.word	0x0000000f
        /*0b04*/ 	.word	0x00030c48
        /*0b08*/ 	.short	0x010a
        /*0b0a*/ 	.byte	0x3f
	.zero		1


	//   ....[33]....
        /*0b0c*/ 	.word	0x00013000
        /*0b10*/ 	.word	0x0000000f
        /*0b14*/ 	.word	0x00030c20
        /*0b18*/ 	.short	0x010a
        /*0b1a*/ 	.byte	0x3f
	.zero		1


	//   ....[34]....
        /*0b1c*/ 	.word	0x000132d0
        /*0b20*/ 	.word	0x0000000f
        /*0b24*/ 	.word	0x00030c40
        /*0b28*/ 	.short	0x010a
        /*0b2a*/ 	.byte	0x3f
	.zero		1


	//   ....[35]....
        /*0b2c*/ 	.word	0x00013500
        /*0b30*/ 	.word	0x0000000f
        /*0b34*/ 	.word	0x00030c28
        /*0b38*/ 	.short	0x010a
        /*0b3a*/ 	.byte	0x3f
	.zero		1


	//   ....[36]....
        /*0b3c*/ 	.word	0x000137a0
        /*0b40*/ 	.word	0x00000003
        /*0b44*/ 	.word	0x00030c40
        /*0b48*/ 	.short	0x010a
        /*0b4a*/ 	.byte	0x3f
	.zero		1


	//   ....[37]....
        /*0b4c*/ 	.word	0x00013b90
        /*0b50*/ 	.word	0x00000007
        /*0b54*/ 	.word	0x00000000
        /*0b58*/ 	.short	0x010a
        /*0b5a*/ 	.byte	0x3f
	.zero		1


	//   ....[38]....
        /*0b5c*/ 	.word	0x00013be0
        /*0b60*/ 	.word	0x00000003
        /*0b64*/ 	.word	0x00000000
        /*0b68*/ 	.short	0x010a
        /*0b6a*/ 	.byte	0x3f
	.zero		1


	//   ....[39]....
        /*0b6c*/ 	.word	0x00013c40
        /*0b70*/ 	.word	0x00000005
        /*0b74*/ 	.word	0x00000000
        /*0b78*/ 	.short	0x010a
        /*0b7a*/ 	.byte	0x3f
	.zero		1


	//   ....[40]....
        /*0b7c*/ 	.word	0x00013c70
        /*0b80*/ 	.word	0x00000003
        /*0b84*/ 	.word	0x00000000
        /*0b88*/ 	.short	0x010a
        /*0b8a*/ 	.byte	0x3f
	.zero		1


	//   ....[41]....
        /*0b8c*/ 	.word	0x00013d50
        /*0b90*/ 	.word	0x00000010
        /*0b94*/ 	.word	0x00030c00
        /*0b98*/ 	.short	0x010a
        /*0b9a*/ 	.byte	0x3f
	.zero		1


	//   ....[42]....
        /*0b9c*/ 	.word	0x00013da0
        /*0ba0*/ 	.word	0x00000008
        /*0ba4*/ 	.word	0x00030c10
        /*0ba8*/ 	.short	0x010a
        /*0baa*/ 	.byte	0x3f
	.zero		1


	//   ....[43]....
        /*0bac*/ 	.word	0x00013df0
        /*0bb0*/ 	.word	0x00000008
        /*0bb4*/ 	.word	0x00030c30
        /*0bb8*/ 	.short	0x010a
        /*0bba*/ 	.byte	0x3f
	.zero		1


	//   ....[44]....
        /*0bbc*/ 	.word	0x00013e40
        /*0bc0*/ 	.word	0x00000007
        /*0bc4*/ 	.word	0x00030c10
        /*0bc8*/ 	.short	0x010a
        /*0bca*/ 	.byte	0x3f
	.zero		1


	//   ....[45]....
        /*0bcc*/ 	.word	0x00013e90
        /*0bd0*/ 	.word	0x00000007
        /*0bd4*/ 	.word	0x00030c30
        /*0bd8*/ 	.short	0x010a
        /*0bda*/ 	.byte	0x3f
	.zero		1


	//   ....[46]....
        /*0bdc*/ 	.word	0x00013ee0
        /*0be0*/ 	.word	0x00000007
        /*0be4*/ 	.word	0x00030c10
        /*0be8*/ 	.short	0x010a
        /*0bea*/ 	.byte	0x3f
	.zero		1


	//   ....[47]....
        /*0bec*/ 	.word	0x00013f30
        /*0bf0*/ 	.word	0x00000007
        /*0bf4*/ 	.word	0x00030c30
        /*0bf8*/ 	.short	0x010a
        /*0bfa*/ 	.byte	0x3f
	.zero		1


	//   ....[48]....
        /*0bfc*/ 	.word	0x000140d0
        /*0c00*/ 	.word	0x0000000f
        /*0c04*/ 	.word	0x00030c20
        /*0c08*/ 	.short	0x010a
        /*0c0a*/ 	.byte	0x3f
	.zero		1


	//   ....[49]....
        /*0c0c*/ 	.word	0x00014120
        /*0c10*/ 	.word	0x0000000f
        /*0c14*/ 	.word	0x00030c40
        /*0c18*/ 	.short	0x010a
        /*0c1a*/ 	.byte	0x3f
	.zero		1


	//   ....[50]....
        /*0c1c*/ 	.word	0x00014170
        /*0c20*/ 	.word	0x0000000f
        /*0c24*/ 	.word	0x00030c28
        /*0c28*/ 	.short	0x010a
        /*0c2a*/ 	.byte	0x3f
	.zero		1


	//   ....[51]....
        /*0c2c*/ 	.word	0x000141c0
        /*0c30*/ 	.word	0x0000000f
        /*0c34*/ 	.word	0x00030c48
        /*0c38*/ 	.short	0x010a
        /*0c3a*/ 	.byte	0x3f
	.zero		1


	//   ....[52]....
        /*0c3c*/ 	.word	0x00014220
        /*0c40*/ 	.word	0x0000000f
        /*0c44*/ 	.word	0x00030c20
        /*0c48*/ 	.short	0x010a
        /*0c4a*/ 	.byte	0x3f
	.zero		1


	//   ....[53]....
        /*0c4c*/ 	.word	0x00014270
        /*0c50*/ 	.word	0x0000000f
        /*0c54*/ 	.word	0x00030c40
        /*0c58*/ 	.short	0x010a
        /*0c5a*/ 	.byte	0x3f
	.zero		1


	//   ....[54]....
        /*0c5c*/ 	.word	0x000142c0
        /*0c60*/ 	.word	0x0000000f
        /*0c64*/ 	.word	0x00030c28
        /*0c68*/ 	.short	0x010a
        /*0c6a*/ 	.byte	0x3f
	.zero		1


	//   ....[55]....
        /*0c6c*/ 	.word	0x00014310
        /*0c70*/ 	.word	0x00000003
        /*0c74*/ 	.word	0x00030c40
        /*0c78*/ 	.short	0x010a
        /*0c7a*/ 	.byte	0x3f
	.zero		1


	//   ....[56]....
        /*0c7c*/ 	.word	0x000143e0
        /*0c80*/ 	.word	0x00000007
        /*0c84*/ 	.word	0x00000000
        /*0c88*/ 	.short	0x010a
        /*0c8a*/ 	.byte	0x3f
	.zero		1


	//   ....[57]....
        /*0c8c*/ 	.word	0x00014430
        /*0c90*/ 	.word	0x00000003
        /*0c94*/ 	.word	0x00000000
        /*0c98*/ 	.short	0x010a
        /*0c9a*/ 	.byte	0x3f
	.zero		1


	//   ....[58]....
        /*0c9c*/ 	.word	0x00014480
        /*0ca0*/ 	.word	0x00000005
        /*0ca4*/ 	.word	0x00000000
        /*0ca8*/ 	.short	0x010a
        /*0caa*/ 	.byte	0x3f
	.zero		1


	//----- nvinfo : EIATTR_NUM_MBARRIERS
	.align		4
.L_1454:
        /*0cac*/ 	.byte	0x03, 0x38
        /*0cae*/ 	.short	0x0009


	//----- nvinfo : EIATTR_EXIT_INSTR_OFFSETS
	.align		4
        /*0cb0*/ 	.byte	0x04, 0x1c
        /*0cb2*/ 	.short	(.L_1456 - .L_1455)


	//   ....[0]....
.L_1455:
        /*0cb4*/ 	.word	0x00013cc0


	//----- nvinfo : EIATTR_MAX_THREADS
	.align		4
.L_1456:
        /*0cb8*/ 	.byte	0x04, 0x05
        /*0cba*/ 	.short	(.L_1458 - .L_1457)
.L_1457:
        /*0cbc*/ 	.word	0x00000180
        /*0cc0*/ 	.word	0x00000001
        /*0cc4*/ 	.word	0x00000001


	//----- nvinfo : EIATTR_CRS_STACK_SIZE
	.align		4
.L_1458:
        /*0cc8*/ 	.byte	0x04, 0x1e
        /*0cca*/ 	.short	(.L_1460 - .L_1459)
.L_1459:
        /*0ccc*/ 	.word	0x00000000


	//----- nvinfo : EIATTR_CBANK_PARAM_SIZE
	.align		4
.L_1460:
        /*0cd0*/ 	.byte	0x03, 0x19
        /*0cd2*/ 	.short	0x06f0


	//----- nvinfo : EIATTR_PARAM_CBANK
	.align		4
        /*0cd4*/ 	.byte	0x04, 0x0a
        /*0cd6*/ 	.short	(.L_1462 - .L_1461)
	.align		4
.L_1461:
        /*0cd8*/ 	.word	index@(.nv.constant0._ZN7cutlass13device_kernelIN5flash11enable_sm90INS1_16FlashAttnBwdSm90INS1_25CollectiveMainloopBwdSm90ILi2ELi2ELi2EN4cute5tupleIJNS5_1CILi1EEES8_S8_EEENS6_IJNS7_ILi128EEESA_NS7_ILi64EEEEEENS_10bfloat16_tEfNS_4arch4Sm90ELb0ELb1ELb0ELb1ELb1ELb1ELb0ELb0ELi2ELi1ELi2ELi2ELb0EEENS1_21CollectiveEpilogueBwdISC_SD_SF_Li256ELb1ELb0ELi1EEENS1_19SingleTileSchedulerILb1ELb0ELb0ELi128EEEEEEEEEvNT_6ParamsE)
        /*0cdc*/ 	.short	0x0210
        /*0cde*/ 	.short	0x06f0


	//----- nvinfo : EIATTR_SW_WAR
	.align		4
.L_1462:
        /*0ce0*/ 	.byte	0x04, 0x36
        /*0ce2*/ 	.short	(.L_1464 - .L_1463)
.L_1463:
        /*0ce4*/ 	.word	0x00000008
.L_1464:


//--------------------- .nv.info._ZN7cutlass13device_kernelIN5flash11enable_sm90INS1_16FlashAttnBwdSm90INS1_25CollectiveMainloopBwdSm90ILi2ELi2ELi2EN4cute5tupleIJNS5_1CILi1EEES8_S8_EEENS6_IJNS7_ILi128EEESA_NS7_ILi64EEEEEENS_10bfloat16_tEfNS_4arch4Sm90ELb0ELb1ELb0ELb1ELb0ELb1ELb0ELb0ELi2ELi1ELi2ELi2ELb0EEENS1_24CollectiveEpilogueBwdGQAISC_fSF_Li256ELb1ELb0EEENS1_19SingleTileSchedulerILb1ELb0ELb0ELi128EEEEEEEEEvNT_6ParamsE --------------------------
	.section	.nv.info._ZN7cutlass13device_kernelIN5flash11enable_sm90INS1_16FlashAttnBwdSm90INS1_25CollectiveMainloopBwdSm90ILi2ELi2ELi2EN4cute5tupleIJNS5_1CILi1EEES8_S8_EEENS6_IJNS7_ILi128EEESA_NS7_ILi64EEEEEENS_10bfloat16_tEfNS_4arch4Sm90ELb0ELb1ELb0ELb1ELb0ELb1ELb0ELb0ELi2ELi1ELi2ELi2ELb0EEENS1_24CollectiveEpilogueBwdGQAISC_fSF_Li256ELb1ELb0EEENS1_19SingleTileSchedulerILb1ELb0ELb0ELi128EEEEEEEEEvNT_6ParamsE,"",@"SHT_CUDA_INFO"
	.sectionflags	@""
	.align	4


	//----- nvinfo : EIATTR_CUDA_API_VERSION
	.align		4
        /*0000*/ 	.byte	0x04, 0x37
        /*0002*/ 	.short	(.L_1466 - .L_1465)
.L_1465:
        /*0004*/ 	.word	0x00000082


	//----- nvinfo : EIATTR_KPARAM_INFO
	.align		4
.L_1466:
        /*0008*/ 	.byte	0x04, 0x17
        /*000a*/ 	.short	(.L_1468 - .L_1467)
.L_1467:
        /*000c*/ 	.word	0x00000000
        /*0010*/ 	.short	0x0000
        /*0012*/ 	.short	0x0070
        /*0014*/ 	.byte	0x00, 0xf0, 0x01, 0x1a


	//----- nvinfo : EIATTR_SPARSE_MMA_MASK
	.align		4
.L_1468:
        /*0018*/ 	.byte	0x03, 0x50
        /*001a*/ 	.short	0x0000


	//----- nvinfo : EIATTR_MAXREG_COUNT
	.align		4
        /*001c*/ 	.byte	0x03, 0x1b
        /*001e*/ 	.short	0x00a8


	//----- nvinfo : EIATTR_NUM_BARRIERS
	.align		4
        /*0020*/ 	.byte	0x02, 0x4c
        /*0022*/ 	.byte	0x10
	.zero		1


	//----- nvinfo : EIATTR_EXTERNS
	.align		4
        /*0024*/ 	.byte	0x04, 0x0f
        /*0026*/ 	.short	(.L_1470 - .L_1469)


	//   ....[0]....
	.align		4
.L_1469:
        /*0028*/ 	.word	index@(__assertfail)


	//----- nvinfo : EIATTR_ANNOTATIONS
	.align		4
.L_1470:
        /*002c*/ 	.byte	0x04, 0x55
        /*002e*/ 	.short	(.L_1472 - .L_1471)


	//   ....[0]....
.L_1471:
        /* <DEDUP_REMOVED lines=31> */


	//----- nvinfo : EIATTR_MERCURY_ISA_VERSION
	.align		4
.L_1472:
        /*0210*/ 	.byte	0x03, 0x5f
        /*0212*/ 	.short	0x0101


	//----- nvinfo : EIATTR_INT_WARP_WIDE_INSTR_OFFSETS
	.align		4
        /*0214*/ 	.byte	0x04, 0x31
        /*0216*/ 	.short	(.L_1474 - .L_1473)


	//   ....[0]....
.L_1473:
        /*0218*/ 	.word	0x00000190


	//   ....[1]....
        /*021c*/ 	.word	0x000001c0


	//----- nvinfo : EIATTR_COOP_GROUP_MASK_REGIDS
	.align		4
.L_1474:
        /*0220*/ 	.byte	0x04, 0x29
        /*0222*/ 	.short	(.L_1476 - .L_1475)


	//   ....[0]....
.L_1475:
        /*0224*/ 	.word	0xffffffff


	//   ....[1]....
        /*0228*/ 	.word	0xffffffff


	//   ....[2]....
        /*022c*/ 	.word	0xffffffff


	//   ....[3]....
        /*0230*/ 	.word	0xffffffff


	//   ....[4]....
        /*0234*/ 	.word	0xffffffff


	//   ....[5]....
        /*0238*/ 	.word	0xffffffff


	//   ....[6]....
        /*023c*/ 	.word	0xffffffff


	//   ....[7]....
        /*0240*/ 	.word	0xffffffff


	//   ....[8]....
        /*0244*/ 	.word	0xffffffff


	//   ....[9]....
        /*0248*/ 	.word	0xffffffff


	//   ....[10]....
        /*024c*/ 	.word	0xffffffff


	//   ....[11]....
        /*0250*/ 	.word	0xffffffff


	//   ....[12]....
        /*0254*/ 	.word	0xffffffff


	//   ....[13]....
        /*0258*/ 	.word	0xffffffff


	//   ....[14]....
        /*025c*/ 	.word	0xffffffff


	//   ....[15]....
        /*0260*/ 	.word	0xffffffff


	//   ....[16]....
        /*0264*/ 	.word	0xffffffff


	//   ....[17]....
        /*0268*/ 	.word	0xffffffff


	//   ....[18]....
        /*026c*/ 	.word	0xffffffff


	//   ....[19]....
        /*0270*/ 	.word	0xffffffff


	//   ....[20]....
        /*0274*/ 	.word	0xffffffff


	//   ....[21]....
        /*0278*/ 	.word	0xffffffff


	//   ....[22]....
        /*027c*/ 	.word	0xffffffff


	//   ....[23]....
        /*0280*/ 	.word	0xffffffff


	//   ....[24]....
        /*0284*/ 	.word	0xffffffff


	//   ....[25]....
        /*0288*/ 	.word	0xffffffff


	//   ....[26]....
        /*028c*/ 	.word	0xffffffff


	//   ....[27]....
        /*0290*/ 	.word	0xffffffff


	//   ....[28]....
        /*0294*/ 	.word	0xffffffff


	//   ....[29]....
        /*0298*/ 	.word	0xffffffff


	//   ....[30]....
        /*029c*/ 	.word	0xffffffff


	//   ....[31]....
        /*02a0*/ 	.word	0xffffffff


	//   ....[32]....
        /*02a4*/ 	.word	0xffffffff


	//   ....[33]....
        /*02a8*/ 	.word	0xffffffff


	//   ....[34]....
        /*02ac*/ 	.word	0xffffffff


	//   ....[35]....
        /*02b0*/ 	.word	0xffffffff


	//   ....[36]....
        /*02b4*/ 	.word	0xffffffff


	//   ....[37]....
        /*02b8*/ 	.word	0xffffffff


	//   ....[38]....
        /*02bc*/ 	.word	0xffffffff


	//   ....[39]....
        /*02c0*/ 	.word	0xffffffff


	//   ....[40]....
        /*02c4*/ 	.word	0xffffffff


	//   ....[41]....
        /*02c8*/ 	.word	0xffffffff


	//   ....[42]....
        /*02cc*/ 	.word	0xffffffff


	//   ....[43]....
        /*02d0*/ 	.word	0xffffffff


	//   ....[44]....
        /*02d4*/ 	.word	0xffffffff


	//   ....[45]....
        /*02d8*/ 	.word	0xffffffff


	//   ....[46]....
        /*02dc*/ 	.word	0xffffffff


	//   ....[47]....
        /*02e0*/ 	.word	0xffffffff


	//   ....[48]....
        /*02e4*/ 	.word	0xffffffff


	//   ....[49]....
        /*02e8*/ 	.word	0xffffffff


	//   ....[50]....
        /*02ec*/ 	.word	0xffffffff


	//   ....[51]....
        /*02f0*/ 	.word	0xffffffff


	//   ....[52]....
        /*02f4*/ 	.word	0xffffffff


	//   ....[53]....
        /*02f8*/ 	.word	0xffffffff


	//   ....[54]....
        /*02fc*/ 	.word	0xffffffff


	//   ....[55]....
        /*0300*/ 	.word	0xffffffff


	//   ....[56]....
        /*0304*/ 	.word	0xffffffff


	//   ....[57]....
        /*0308*/ 	.word	0xffffffff


	//   ....[58]....
        /*030c*/ 	.word	0xffffffff


	//   ....[59]....
        /*0310*/ 	.word	0xffffffff


	//   ....[60]....
        /*0314*/ 	.word	0xffffffff


	//   ....[61]....
        /*0318*/ 	.word	0xffffffff


	//   ....[62]....
        /*031c*/ 	.word	0xffffffff


	//   ....[63]....
        /*0320*/ 	.word	0xffffffff


	//   ....[64]....
        /*0324*/ 	.word	0xffffffff


	//   ....[65]....
        /*0328*/ 	.word	0xffffffff


	//   ....[66]....
        /*032c*/ 	.word	0xffffffff


	//   ....[67]....
        /*0330*/ 	.word	0xffffffff


	//   ....[68]....
        /*0334*/ 	.word	0xffffffff


	//   ....[69]....
        /*0338*/ 	.word	0xffffffff


	//   ....[70]....
        /*033c*/ 	.word	0xffffffff


	//   ....[71]....
        /*0340*/ 	.word	0xffffffff


	//   ....[72]....
        /*0344*/ 	.word	0xffffffff


	//   ....[73]....
        /*0348*/ 	.word	0xffffffff


	//   ....[74]....
        /*034c*/ 	.word	0xffffffff


	//   ....[75]....
        /*0350*/ 	.word	0xffffffff


	//   ....[76]....
        /*0354*/ 	.word	0xffffffff


	//   ....[77]....
        /*0358*/ 	.word	0xffffffff


	//   ....[78]....
        /*035c*/ 	.word	0xffffffff


	//   ....[79]....
        /*0360*/ 	.word	0xffffffff


	//   ....[80]....
        /*0364*/ 	.word	0xffffffff


	//   ....[81]....
        /*0368*/ 	.word	0xffffffff


	//   ....[82]....
        /*036c*/ 	.word	0xffffffff


	//   ....[83]....
        /*0370*/ 	.word	0xffffffff


	//   ....[84]....
        /*0374*/ 	.word	0xffffffff


	//   ....[85]....
        /*0378*/ 	.word	0xffffffff


	//   ....[86]....
        /*037c*/ 	.word	0xffffffff


	//   ....[87]....
        /*0380*/ 	.word	0xffffffff


	//   ....[88]....
        /*0384*/ 	.word	0xffffffff


	//   ....[89]....
        /*0388*/ 	.word	0xffffffff


	//   ....[90]....
        /*038c*/ 	.word	0xffffffff


	//   ....[91]....
        /*0390*/ 	.word	0xffffffff


	//   ....[92]....
        /*0394*/ 	.word	0xffffffff


	//   ....[93]....
        /*0398*/ 	.word	0xffffffff


	//   ....[94]....
        /*039c*/ 	.word	0xffffffff


	//   ....[95]....
        /*03a0*/ 	.word	0xffffffff


	//   ....[96]....
        /*03a4*/ 	.word	0xffffffff


	//   ....[97]....
        /*03a8*/ 	.word	0xffffffff


	//   ....[98]....
        /*03ac*/ 	.word	0xffffffff


	//   ....[99]....
        /*03b0*/ 	.word	0xffffffff


	//   ....[100]....
        /*03b4*/ 	.word	0xffffffff


	//   ....[101]....
        /*03b8*/ 	.word	0xffffffff


	//   ....[102]....
        /*03bc*/ 	.word	0xffffffff


	//   ....[103]....
        /*03c0*/ 	.word	0xffffffff


	//   ....[104]....
        /*03c4*/ 	.word	0xffffffff


	//   ....[105]....
        /*03c8*/ 	.word	0xffffffff


	//   ....[106]....
        /*03cc*/ 	.word	0xffffffff


	//   ....[107]....
        /*03d0*/ 	.word	0xffffffff


	//   ....[108]....
        /*03d4*/ 	.word	0xffffffff


	//   ....[109]....
        /*03d8*/ 	.word	0xffffffff


	//   ....[110]....
        /*03dc*/ 	.word	0xffffffff


	//   ....[111]....
        /*03e0*/ 	.word	0xffffffff


	//   ....[112]....
        /*03e4*/ 	.word	0xffffffff


	//   ....[113]....
        /*03e8*/ 	.word	0xffffffff


	//   ....[114]....
        /*03ec*/ 	.word	0xffffffff


	//   ....[115]....
        /*03f0*/ 	.word	0xffffffff


	//   ....[116]....
        /*03f4*/ 	.word	0xffffffff


	//   ....[117]....
        /*03f8*/ 	.word	0xffffffff


	//   ....[118]....
        /*03fc*/ 	.word	0xffffffff


	//   ....[119]....
        /*0400*/ 	.word	0xffffffff


	//   ....[120]....
        /*0404*/ 	.word	0xffffffff


	//   ....[121]....
        /*0408*/ 	.word	0xffffffff


	//   ....[122]....
        /*040c*/ 	.word	0xffffffff


	//   ....[123]....
        /*0410*/ 	.word	0xffffffff


	//   ....[124]....
        /*0414*/ 	.word	0xffffffff


	//   ....[125]....
        /*0418*/ 	.word	0xffffffff


	//   ....[126]....
        /*041c*/ 	.word	0xffffffff


	//   ....[127]....
        /*0420*/ 	.word	0xffffffff


	//   ....[128]....
        /*0424*/ 	.word	0xffffffff


	//   ....[129]....
        /*0428*/ 	.word	0xffffffff


	//   ....[130]....
        /*042c*/ 	.word	0xffffffff


	//   ....[131]....
        /*0430*/ 	.word	0xffffffff


	//   ....[132]....
        /*0434*/ 	.word	0xffffffff


	//   ....[133]....
        /*0438*/ 	.word	0xffffffff


	//   ....[134]....
        /*043c*/ 	.word	0xffffffff


	//   ....[135]....
        /*0440*/ 	.word	0xffffffff


	//   ....[136]....
        /*0444*/ 	.word	0xffffffff


	//   ....[137]....
        /*0448*/ 	.word	0xffffffff


	//   ....[138]....
        /*044c*/ 	.word	0xffffffff


	//   ....[139]....
        /*0450*/ 	.word	0xffffffff


	//   ....[140]....
        /*0454*/ 	.word	0xffffffff


	//   ....[141]....
        /*0458*/ 	.word	0xffffffff


	//   ....[142]....
        /*045c*/ 	.word	0xffffffff


	//   ....[143]....
        /*0460*/ 	.word	0xffffffff


	//   ....[144]....
        /*0464*/ 	.word	0xffffffff


	//   ....[145]....
        /*0468*/ 	.word	0xffffffff


	//   ....[146]....
        /*046c*/ 	.word	0xffffffff


	//   ....[147]....
        /*0470*/ 	.word	0xffffffff


	//   ....[148]....
        /*0474*/ 	.word	0xffffffff


	//   ....[149]....
        /*0478*/ 	.word	0xffffffff


	//   ....[150]....
        /*047c*/ 	.word	0xffffffff


	//   ....[151]....
        /*0480*/ 	.word	0xffffffff


	//   ....[152]....
        /*0484*/ 	.word	0xffffffff


	//   ....[153]....
        /*0488*/ 	.word	0xffffffff


	//   ....[154]....
        /*048c*/ 	.word	0xffffffff


	//   ....[155]....
        /*0490*/ 	.word	0xffffffff


	//   ....[156]....
        /*0494*/ 	.word	0xffffffff


	//   ....[157]....
        /*0498*/ 	.word	0xffffffff


	//   ....[158]....
        /*049c*/ 	.word	0xffffffff


	//   ....[159]....
        /*04a0*/ 	.word	0xffffffff


	//   ....[160]....
        /*04a4*/ 	.word	0xffffffff


	//   ....[161]....
        /*04a8*/ 	.word	0xffffffff


	//   ....[162]....
        /*04ac*/ 	.word	0xffffffff


	//   ....[163]....
        /*04b0*/ 	.word	0xffffffff


	//   ....[164]....
        /*04b4*/ 	.word	0xffffffff


	//   ....[165]....
        /*04b8*/ 	.word	0xffffffff


	//   ....[166]....
        /*04bc*/ 	.word	0xffffffff


	//   ....[167]....
        /*04c0*/ 	.word	0xffffffff


	//   ....[168]....
        /*04c4*/ 	.word	0xffffffff


	//   ....[169]....
        /*04c8*/ 	.word	0xffffffff


	//   ....[170]....
        /*04cc*/ 	.word	0xffffffff


	//   ....[171]....
        /*04d0*/ 	.word	0xffffffff


	//   ....[172]....
        /*04d4*/ 	.word	0xffffffff


	//   ....[173]....
        /*04d8*/ 	.word	0xffffffff


	//   ....[174]....
        /*04dc*/ 	.word	0xffffffff


	//   ....[175]....
        /*04e0*/ 	.word	0xffffffff


	//   ....[176]....
        /*04e4*/ 	.word	0xffffffff


	//   ....[177]....
        /*04e8*/ 	.word	0xffffffff


	//   ....[178]....
        /*04ec*/ 	.word	0xffffffff


	//   ....[179]....
        /*04f0*/ 	.word	0xffffffff


	//   ....[180]....
        /*04f4*/ 	.word	0xffffffff


	//   ....[181]....
        /*04f8*/ 	.word	0xffffffff


	//   ....[182]....
        /*04fc*/ 	.word	0xffffffff


	//   ....[183]....
        /*0500*/ 	.word	0xffffffff


	//   ....[184]....
        /*0504*/ 	.word	0xffffffff


	//   ....[185]....
        /*0508*/ 	.word	0xffffffff


	//   ....[186]....
        /*050c*/ 	.word	0xffffffff


	//   ....[187]....
        /*0510*/ 	.word	0xffffffff


	//   ....[188]....
        /*0514*/ 	.word	0xffffffff


	//   ....[189]....
        /*0518*/ 	.word	0xffffffff


	//   ....[190]....
        /*051c*/ 	.word	0xffffffff


	//   ....[191]....
        /*0520*/ 	.word	0xffffffff


	//   ....[192]....
        /*0524*/ 	.word	0xffffffff


	//   ....[193]....
        /*0528*/ 	.word	0xffffffff


	//   ....[194]....
        /*052c*/ 	.word	0xffffffff


	//   ....[195]....
        /*0530*/ 	.word	0xffffffff


	//   ....[196]....
        /*0534*/ 	.word	0xffffffff


	//   ....[197]....
        /*0538*/ 	.word	0xffffffff


	//   ....[198]....
        /*053c*/ 	.word	0xffffffff


	//   ....[199]....
        /*0540*/ 	.word	0x0500000f


	//----- nvinfo : EIATTR_COOP_GROUP_INSTR_OFFSETS
	.align		4
.L_1476:
        /*0544*/ 	.byte	0x04, 0x28
        /*0546*/ 	.short	(.L_1478 - .L_1477)


	//   ....[0]....
.L_1477:
        /*0548*/ 	.word	0x00000070


	//   ....[1]....
        /*054c*/ 	.word	0x000001a0


	//   ....[2]....
        /*0550*/ 	.word	0x000001f0


	//   ....[3]....
        /*0554*/ 	.word	0x000003e0


	//   ....[4]....
        /*0558*/ 	.word	0x00000620


	//   ....[5]....
        /*055c*/ 	.word	0x00001410


	//   ....[6]....
        /*0560*/ 	.word	0x00002630


	//   ....[7]....
        /*0564*/ 	.word	0x000026f0


	//   ....[8]....
        /*0568*/ 	.word	0x00002720


	//   ....[9]....
        /*056c*/ 	.word	0x00002850


	//   ....[10]....
        /*0570*/ 	.word	0x000028f0


	//   ....[11]....
        /*0574*/ 	.word	0x00002c60


	//   ....[12]....
        /*0578*/ 	.word	0x00002cb0


	//   ....[13]....
        /*057c*/ 	.word	0x00002fd0


	//   ....[14]....
        /*0580*/ 	.word	0x00003150


	//   ....[15]....
        /*0584*/ 	.word	0x00003200


	//   ....[16]....
        /*0588*/ 	.word	0x00003240


	//   ....[17]....
        /*058c*/ 	.word	0x00003270


	//   ....[18]....
        /*0590*/ 	.word	0x000032b0


	//   ....[19]....
        /*0594*/ 	.word	0x000033b0


	//   ....[20]....
        /*0598*/ 	.word	0x000033f0


	//   ....[21]....
        /*059c*/ 	.word	0x00003590


	//   ....[22]....
        /*05a0*/ 	.word	0x000036c0


	//   ....[23]....
        /*05a4*/ 	.word	0x00003760


	//   ....[24]....
        /*05a8*/ 	.word	0x00003800


	//   ....[25]....
        /*05ac*/ 	.word	0x00003840


	//   ....[26]....
        /*05b0*/ 	.word	0x00003870


	//   ....[27]....
        /*05b4*/ 	.word	0x00003960


	//   ....[28]....
        /*05b8*/ 	.word	0x000039a0


	//   ....[29]....
        /*05bc*/ 	.word	0x000039e0


	//   ....[30]....
        /*05c0*/ 	.word	0x00003a00


	//   ....[31]....
        /*05c4*/ 	.word	0x00003a40


	//   ....[32]....
        /*05c8*/ 	.word	0x00003af0


	//   ....[33]....
        /*05cc*/ 	.word	0x00003b30


	//   ....[34]....
        /*05d0*/ 	.word	0x00003b70


	//   ....[35]....
        /*05d4*/ 	.word	0x00003bb0


	//   ....[36]....
        /*05d8*/ 	.word	0x00003c60


	//   ....[37]....
        /*05dc*/ 	.word	0x00003da0


	//   ....[38]....
        /*05e0*/ 	.word	0x00003e00


	//   ....[39]....
        /*05e4*/ 	.word	0x00003e40


	//   ....[40]....
        /*05e8*/ 	.word	0x00003e50


	//   ....[41]....
        /*05ec*/ 	.word	0x00003e70


	//   ....[42]....
        /*05f0*/ 	.word	0x00003e80


	//   ....[43]....
        /*05f4*/ 	.word	0x00003ea0


	//   ....[44]....
        /*05f8*/ 	.word	0x00003ec0


	//   ....[45]....
        /*05fc*/ 	.word	0x00003f40


	//   ....[46]....
        /*0600*/ 	.word	0x00003fb0


	//   ....[47]....
        /*0604*/ 	.word	0x00003ff0


	//   ....[48]....
        /*0608*/ 	.word	0x00004030


	//   ....[49]....
        /*060c*/ 	.word	0x00004070


	//   ....[50]....
        /*0610*/ 	.word	0x000040d0


	//   ....[51]....
        /*0614*/ 	.word	0x00004110


	//   ....[52]....
        /*0618*/ 	.word	0x00004160


	//   ....[53]....
        /*061c*/ 	.word	0x000041b0


	//   ....[54]....
        /*0620*/ 	.word	0x00004200


	//   ....[55]....
        /*0624*/ 	.word	0x00004260


	//   ....[56]....
        /*0628*/ 	.word	0x000042a0


	//   ....[57]....
        /*062c*/ 	.word	0x000042e0


	//   ....[58]....
        /*0630*/ 	.word	0x00004320


	//   ....[59]....
        /*0634*/ 	.word	0x00004360


	//   ....[60]....
        /*0638*/ 	.word	0x000043a0


	//   ....[61]....
        /*063c*/ 	.word	0x000043e0


	//   ....[62]....
        /*0640*/ 	.word	0x00004420


	//   ....[63]....
        /*0644*/ 	.word	0x00004460


	//   ....[64]....
        /*0648*/ 	.word	0x000044a0


	//   ....[65]....
        /*064c*/ 	.word	0x000044e0


	//   ....[66]....
        /*0650*/ 	.word	0x00004520


	//   ....[67]....
        /*0654*/ 	.word	0x00004560


	//   ....[68]....
        /*0658*/ 	.word	0x000045a0


	//   ....[69]....
        /*065c*/ 	.word	0x000045e0


	//   ....[70]....
        /*0660*/ 	.word	0x00006800


	//   ....[71]....
        /*0664*/ 	.word	0x00006860


	//   ....[72]....
        /*0668*/ 	.word	0x000068a0


	//   ....[73]....
        /*066c*/ 	.word	0x000068d0


	//   ....[74]....
        /*0670*/ 	.word	0x00006900


	//   ....[75]....
        /*0674*/ 	.word	0x00006930


	//   ....[76]....
        /*0678*/ 	.word	0x00006c10


	//   ....[77]....
        /*067c*/ 	.word	0x00006c20


	//   ....[78]....
        /*0680*/ 	.word	0x00006c50


	//   ....[79]....
        /*0684*/ 	.word	0x00006c80


	//   ....[80]....
        /*0688*/ 	.word	0x00006cc0


	//   ....[81]....
        /*068c*/ 	.word	0x00006db0


	//   ....[82]....
        /*0690*/ 	.word	0x00006e90


	//   ....[83]....
        /*0694*/ 	.word	0x00006ed0


	//   ....[84]....
        /*0698*/ 	.word	0x00006f10


	//   ....[85]....
        /*069c*/ 	.word	0x00006f20


	//   ....[86]....
        /*06a0*/ 	.word	0x00006f50


	//   ....[87]....
        /*06a4*/ 	.word	0x00006f60


	//   ....[88]....
        /*06a8*/ 	.word	0x00006f80


	//   ....[89]....
        /*06ac*/ 	.word	0x00006fc0


	//   ....[90]....
        /*06b0*/ 	.word	0x00007090


	//   ....[91]....
        /*06b4*/ 	.word	0x000070d0


	//   ....[92]....
        /*06b8*/ 	.word	0x00007110


	//   ....[93]....
        /*06bc*/ 	.word	0x00007150


	//   ....[94]....
        /*06c0*/ 	.word	0x00007190


	//   ....[95]....
        /*06c4*/ 	.word	0x000071e0


	//   ....[96]....
        /*06c8*/ 	.word	0x00007220


	//   ....[97]....
        /*06cc*/ 	.word	0x00007270


	//   ....[98]....
        /*06d0*/ 	.word	0x000072b0


	//   ....[99]....
        /*06d4*/ 	.word	0x000073c0


	//   ....[100]....
        /*06d8*/ 	.word	0x00007440


	//   ....[101]....
        /*06dc*/ 	.word	0x000074a0


	//   ....[102]....
        /*06e0*/ 	.word	0x00007880


	//   ....[103]....
        /*06e4*/ 	.word	0x00007890


	//   ....[104]....
        /*06e8*/ 	.word	0x000078a0


	//   ....[105]....
        /*06ec*/ 	.word	0x000078b0


	//   ....[106]....
        /*06f0*/ 	.word	0x000078c0


	//   ....[107]....
        /*06f4*/ 	.word	0x000078d0


	//   ....[108]....
        /*06f8*/ 	.word	0x00007900


	//   ....[109]....
        /*06fc*/ 	.word	0x00007930


	//   ....[110]....
        /*0700*/ 	.word	0x00007970


	//   ....[111]....
        /*0704*/ 	.word	0x00007990


	//   ....[112]....
        /*0708*/ 	.word	0x000079d0


	//   ....[113]....
        /*070c*/ 	.word	0x00007a10


	//   ....[114]....
        /*0710*/ 	.word	0x00007a50


	//   ....[115]....
        /*0714*/ 	.word	0x00007a60


	//   ....[116]....
        /*0718*/ 	.word	0x00007a90


	//   ....[117]....
        /*071c*/ 	.word	0x00007ad0


	//   ....[118]....
        /*0720*/ 	.word	0x00007b00


	//   ....[119]....
        /*0724*/ 	.word	0x00007b20


	//   ....[120]....
        /*0728*/ 	.word	0x00007b50


	//   ....[121]....
        /*072c*/ 	.word	0x00007b90


	//   ....[122]....
        /*0730*/ 	.word	0x00007bd0


	//   ....[123]....
        /*0734*/ 	.word	0x00007c10


	//   ....[124]....
        /*0738*/ 	.word	0x00007c50


	//   ....[125]....
        /*073c*/ 	.word	0x00007c60


	//   ....[126]....
        /*0740*/ 	.word	0x00007ca0


	//   ....[127]....
        /*0744*/ 	.word	0x00007ce0


	//   ....[128]....
        /*0748*/ 	.word	0x00007d20


	//   ....[129]....
        /*074c*/ 	.word	0x00007d30


	//   ....[130]....
        /*0750*/ 	.word	0x00007d40


	//   ....[131]....
        /*0754*/ 	.word	0x00007d50


	//   ....[132]....
        /*0758*/ 	.word	0x00007d90


	//   ....[133]....
        /*075c*/ 	.word	0x00007dd0


	//   ....[134]....
        /*0760*/ 	.word	0x0000a230


	//   ....[135]....
        /*0764*/ 	.word	0x0000a350


	//   ....[136]....
        /*0768*/ 	.word	0x0000a3b0


	//   ....[137]....
        /*076c*/ 	.word	0x0000a480


	//   ....[138]....
        /*0770*/ 	.word	0x0000a4d0


	//   ....[139]....
        /*0774*/ 	.word	0x0000a5b0


	//   ....[140]....
        /*0778*/ 	.word	0x0000a610


	//   ....[141]....
        /*077c*/ 	.word	0x0000a650


	//   ....[142]....
        /*0780*/ 	.word	0x0000a6d0


	//   ....[143]....
        /*0784*/ 	.word	0x0000a760


	//   ....[144]....
        /*0788*/ 	.word	0x0000a7a0


	//   ....[145]....
        /*078c*/ 	.word	0x0000a860


	//   ....[146]....
        /*0790*/ 	.word	0x0000a8a0


	//   ....[147]....
        /*0794*/ 	.word	0x0000a8e0


	//   ....[148]....
        /*0798*/ 	.word	0x0000a920


	//   ....[149]....
        /*079c*/ 	.word	0x0000a980


	//   ....[150]....
        /*07a0*/ 	.word	0x0000aa80


	//   ....[151]....
        /*07a4*/ 	.word	0x0000acf0


	//   ....[152]....
        /*07a8*/ 	.word	0x0000ae00


	//   ....[153]....
        /*07ac*/ 	.word	0x0000ae40


	//   ....[154]....
        /*07b0*/ 	.word	0x0000aed0


	//   ....[155]....
        /*07b4*/ 	.word	0x0000b3a0


	//   ....[156]....
        /*07b8*/ 	.word	0x0000b4a0


	//   ....[157]....
        /*07bc*/ 	.word	0x0000b4d0


	//   ....[158]....
        /*07c0*/ 	.word	0x0000b510


	//   ....[159]....
        /*07c4*/ 	.word	0x0000b540


	//   ....[160]....
        /*07c8*/ 	.word	0x0000b650


	//   ....[161]....
        /*07cc*/ 	.word	0x0000b840


	//   ....[162]....
        /*07d0*/ 	.word	0x0000b890


	//   ....[163]....
        /*07d4*/ 	.word	0x0000b8d0


	//   ....[164]....
        /*07d8*/ 	.word	0x0000b910


	//   ....[165]....
        /*07dc*/ 	.word	0x0000b920


	//   ....[166]....
        /*07e0*/ 	.word	0x0000baf0


	//   ....[167]....
        /*07e4*/ 	.word	0x0000bb00


	//   ....[168]....
        /*07e8*/ 	.word	0x0000bb10


	//   ....[169]....
        /*07ec*/ 	.word	0x0000bb20


	//   ....[170]....
        /*07f0*/ 	.word	0x0000bb30


	//   ....[171]....
        /*07f4*/ 	.word	0x0000bb40


	//   ....[172]....
        /*07f8*/ 	.word	0x0000bb70


	//   ....[173]....
        /*07fc*/ 	.word	0x0000bba0


	//   ....[174]....
        /*0800*/ 	.word	0x0000bbe0


	//   ....[175]....
        /*0804*/ 	.word	0x0000bc10


	//   ....[176]....
        /*0808*/ 	.word	0x0000bc50


	//   ....[177]....
        /*080c*/ 	.word	0x0000bc80


	//   ....[178]....
        /*0810*/ 	.word	0x0000bca0


	//   ....[179]....
        /*0814*/ 	.word	0x0000bce0


	//   ....[180]....
        /*0818*/ 	.word	0x0000bcf0


	//   ....[181]....
        /*081c*/ 	.word	0x0000bd70


	//   ....[182]....
        /*0820*/ 	.word	0x0000bda0


	//   ....[183]....
        /*0824*/ 	.word	0x0000bdd0


	//   ....[184]....
        /*0828*/ 	.word	0x0000be20


	//   ....[185]....
        /*082c*/ 	.word	0x0000be60


	//   ....[186]....
        /*0830*/ 	.word	0x0000be70


	//   ....[187]....
        /*0834*/ 	.word	0x0000beb0


	//   ....[188]....
        /*0838*/ 	.word	0x0000bee0


	//   ....[189]....
        /*083c*/ 	.word	0x0000bf20


	//   ....[190]....
        /*0840*/ 	.word	0x0000bf40


	//   ....[191]....
        /*0844*/ 	.word	0x0000bf50


	//   ....[192]....
        /*0848*/ 	.word	0x0000bf60


	//   ....[193]....
        /*084c*/ 	.word	0x0000bf70


	//   ....[194]....
        /*0850*/ 	.word	0x0000bf80


	//   ....[195]....
        /*0854*/ 	.word	0x0000bf90


	//   ....[196]....
        /*0858*/ 	.word	0x0000bfa0


	//   ....[197]....
        /*085c*/ 	.word	0x0000bfb0


	//   ....[198]....
        /*0860*/ 	.word	0x0000e240


	//   ....[199]....
        /*0864*/ 	.word	0x00011990


	//----- nvinfo : EIATTR_REG_RECONFIG
	.align		4
.L_1478:
        /*0868*/ 	.byte	0x01, 0x54
	.zero		2


	//----- nvinfo : EIATTR_SYSCALL_OFFSETS
	.align		4
        /*086c*/ 	.byte	0x04, 0x46
        /*086e*/ 	.short	(.L_1480 - .L_1479)


	//   ....[0]....
.L_1479:
        /*0870*/ 	.word	0x00001070


	//   ....[1]....
        /*0874*/ 	.word	0x00001160


	//   ....[2]....
        /*0878*/ 	.word	0x000012c0


	//   ....[3]....
        /*087c*/ 	.word	0x000013b0


	//----- nvinfo : EIATTR_MBARRIER_INSTR_OFFSETS
	.align		4
.L_1480:
        /*0880*/ 	.byte	0x04, 0x39
        /*0882*/ 	.short	(.L_1482 - .L_1481)


	//   ....[0]....
.L_1481:
        /*0884*/ 	.word	0x00000290
        /*0888*/ 	.word	0x000000ff
        /*088c*/ 	.word	0x00030c00
        /*0890*/ 	.short	0x0100
        /*0892*/ 	.byte	0x06
	.zero		1


	//   ....[1]....
        /*0894*/ 	.word	0x00000390
        /*0898*/ 	.word	0x000000ff
        /*089c*/ 	.word	0x00030c10
        /*08a0*/ 	.short	0x0100
        /*08a2*/ 	.byte	0x08
	.zero		1


	//   ....[2]....
        /*08a4*/ 	.word	0x000003a0
        /*08a8*/ 	.word	0x000000ff
        /*08ac*/ 	.word	0x00030c20
        /*08b0*/ 	.short	0x0100
        /*08b2*/ 	.byte	0x08
	.zero		1


	//   ....[3]....
        /*08b4*/ 	.word	0x000003b0
        /*08b8*/ 	.word	0x000000ff
        /*08bc*/ 	.word	0x00030c18
        /*08c0*/ 	.short	0x0100
        /*08c2*/ 	.byte	0x08
	.zero		1


	//   ....[4]....
        /*08c4*/ 	.word	0x000003c0
        /*08c8*/ 	.word	0x000000ff
        /*08cc*/ 	.word	0x00030c28
        /*08d0*/ 	.short	0x0100
        /*08d2*/ 	.byte	0x08
	.zero		1


	//   ....[5]....
        /*08d4*/ 	.word	0x000004f0
        /*08d8*/ 	.word	0x000000ff
        /*08dc*/ 	.word	0x00030c30
        /*08e0*/ 	.short	0x0100
        /*08e2*/ 	.byte	0x08
	.zero		1


	//   ....[6]....
        /*08e4*/ 	.word	0x00000500
        /*08e8*/ 	.word	0x000000ff
        /*08ec*/ 	.word	0x00030c40
        /*08f0*/ 	.short	0x0100
        /*08f2*/ 	.byte	0x08
	.zero		1


	//   ....[7]....
        /*08f4*/ 	.word	0x00000510
        /*08f8*/ 	.word	0x000000ff
        /*08fc*/ 	.word	0x00030c38
        /*0900*/ 	.short	0x0100
        /*0902*/ 	.byte	0x08
	.zero		1


	//   ....[8]....
        /*0904*/ 	.word	0x00000520
        /*0908*/ 	.word	0x000000ff
        /*090c*/ 	.word	0x00030c48
        /*0910*/ 	.short	0x0100
        /*0912*/ 	.byte	0x08
	.zero		1


	//   ....[9]....
        /*0914*/ 	.word	0x00001450
        /*0918*/ 	.word	0x00000010
        /*091c*/ 	.word	0x00030c00
        /*0920*/ 	.short	0x010a
        /*0922*/ 	.byte	0x3f
	.zero		1


	//   ....[10]....
        /*0924*/ 	.word	0x00001570
        /*0928*/ 	.word	0x00000010
        /*092c*/ 	.word	0x00030c00
        /*0930*/ 	.short	0x010a
        /*0932*/ 	.byte	0x3f
	.zero		1


	//   ....[11]....
        /*0934*/ 	.word	0x00001fd0
        /*0938*/ 	.word	0x00000008
        /*093c*/ 	.word	0x00030c10
        /*0940*/ 	.short	0x010a
        /*0942*/ 	.byte	0x3f
	.zero		1


	//   ....[12]....
        /*0944*/ 	.word	0x00002040
        /*0948*/ 	.word	0x00000008
        /*094c*/ 	.word	0x00030c10
        /*0950*/ 	.short	0x010a
        /*0952*/ 	.byte	0x3f
	.zero		1


	//   ....[13]....
        /*0954*/ 	.word	0x00002420
        /*0958*/ 	.word	0x00000008
        /*095c*/ 	.word	0x00030c30
        /*0960*/ 	.short	0x010a
        /*0962*/ 	.byte	0x3f
	.zero		1


	//   ....[14]....
        /*0964*/ 	.word	0x00002490
        /*0968*/ 	.word	0x00000008
        /*096c*/ 	.word	0x00030c30
        /*0970*/ 	.short	0x010a
        /*0972*/ 	.byte	0x3f
	.zero		1


	//   ....[15]....
        /*0974*/ 	.word	0x00005520
        /*0978*/ 	.word	0x00000009
        /*097c*/ 	.word	0x00000000
        /*0980*/ 	.short	0x0101
        /*0982*/ 	.byte	0x3f
	.zero		1


	//   ....[16]....
        /*0984*/ 	.word	0x00005970
        /*0988*/ 	.word	0x00000008
        /*098c*/ 	.word	0x00000000
        /*0990*/ 	.short	0x0101
        /*0992*/ 	.byte	0x3f
	.zero		1


	//   ....[17]....
        /*0994*/ 	.word	0x00006240
        /*0998*/ 	.word	0x00000007
        /*099c*/ 	.word	0x00030c10
        /*09a0*/ 	.short	0x010a
        /*09a2*/ 	.byte	0x3f
	.zero		1


	//   ....[18]....
        /*09a4*/ 	.word	0x000062c0
        /*09a8*/ 	.word	0x00000007
        /*09ac*/ 	.word	0x00030c10
        /*09b0*/ 	.short	0x010a
        /*09b2*/ 	.byte	0x3f
	.zero		1


	//   ....[19]....
        /*09b4*/ 	.word	0x000066d0
        /*09b8*/ 	.word	0x00000007
        /*09bc*/ 	.word	0x00030c30
        /*09c0*/ 	.short	0x010a
        /*09c2*/ 	.byte	0x3f
	.zero		1


	//   ....[20]....
        /*09c4*/ 	.word	0x00006760
        /*09c8*/ 	.word	0x00000007
        /*09cc*/ 	.word	0x00030c30
        /*09d0*/ 	.short	0x010a
        /*09d2*/ 	.byte	0x3f
	.zero		1


	//   ....[21]....
        /*09d4*/ 	.word	0x00008f30
        /*09d8*/ 	.word	0x00000008
        /*09dc*/ 	.word	0x00000000
        /*09e0*/ 	.short	0x0101
        /*09e2*/ 	.byte	0x3f
	.zero		1


	//   ....[22]....
        /*09e4*/ 	.word	0x00009390
        /*09e8*/ 	.word	0x00000007
        /*09ec*/ 	.word	0x00000000
        /*09f0*/ 	.short	0x0101
        /*09f2*/ 	.byte	0x3f
	.zero		1


	//   ....[23]....
        /*09f4*/ 	.word	0x00009bf0
        /*09f8*/ 	.word	0x00000007
        /*09fc*/ 	.word	0x00030c10
        /*0a00*/ 	.short	0x010a
        /*0a02*/ 	.byte	0x3f
	.zero		1


	//   ....[24]....
        /*0a04*/ 	.word	0x00009c70
        /*0a08*/ 	.word	0x00000007
        /*0a0c*/ 	.word	0x00030c10
        /*0a10*/ 	.short	0x010a
        /*0a12*/ 	.byte	0x3f
	.zero		1


	//   ....[25]....
        /*0a14*/ 	.word	0x0000a070
        /*0a18*/ 	.word	0x00000007
        /*0a1c*/ 	.word	0x00030c30
        /*0a20*/ 	.short	0x010a
        /*0a22*/ 	.byte	0x3f
	.zero		1


	//   ....[26]....
        /*0a24*/ 	.word	0x0000a100
        /*0a28*/ 	.word	0x00000007
        /*0a2c*/ 	.word	0x00030c30
        /*0a30*/ 	.short	0x010a
        /*0a32*/ 	.byte	0x3f
	.zero		1


	//   ....[27]....
        /*0a34*/ 	.word	0x0000d230
        /*0a38*/ 	.word	0x00000008
        /*0a3c*/ 	.word	0x00000000
        /*0a40*/ 	.short	0x0101
        /*0a42*/ 	.byte	0x3f
	.zero		1


	//   ....[28]....
        /*0a44*/ 	.word	0x0000d6a0
        /*0a48*/ 	.word	0x00000007
        /*0a4c*/ 	.word	0x00000000
        /*0a50*/ 	.short	0x0101
        /*0a52*/ 	.byte	0x3f
	.zero		1


	//   ....[29]....
        /*0a54*/ 	.word	0x0000ffc0
        /*0a58*/ 	.word	0x0000000f
        /*0a5c*/ 	.word	0x00030c20
        /*0a60*/ 	.short	0x010a
        /*0a62*/ 	.byte	0x3f
	.zero		1


	//   ....[30]....
        /*0a64*/ 	.word	0x000105b0
        /*0a68*/ 	.word	0x0000000f
        /*0a6c*/ 	.word	0x00030c40
        /*0a70*/ 	.short	0x010a
        /*0a72*/ 	.byte	0x3f
	.zero		1


	//   ....[31]....
        /*0a74*/ 	.word	0x00010810
        /*0a78*/ 	.word	0x0000000f
        /*0a7c*/ 	.word	0x00030c28
        /*0a80*/ 	.short	0x010a
        /*0a82*/ 	.byte	0x3f
	.zero		1


	//   ....[32]....
        /*0a84*/ 	.word	0x00010a70
        /*0a88*/ 	.word	0x0000000f
        /*0a8c*/ 	.word	0x00030c48
        /*0a90*/ 	.short	0x010a
        /*0a92*/ 	.byte	0x3f
	.zero		1


	//   ....[33]....
        /*0a94*/ 	.word	0x00010c70
        /*0a98*/ 	.word	0x0000000f
        /*0a9c*/ 	.word	0x00030c20
        /*0aa0*/ 	.short	0x010a
        /*0aa2*/ 	.byte	0x3f
	.zero		1


	//   ....[34]....
        /*0aa4*/ 	.word	0x00010f40
        /*0aa8*/ 	.word	0x0000000f
        /*0aac*/ 	.word	0x00030c40
        /*0ab0*/ 	.short	0x010a
        /*0ab2*/ 	.byte	0x3f
	.zero		1


	//   ....[35]....
        /*0ab4*/ 	.word	0x00011170
        /*0ab8*/ 	.word	0x0000000f
        /*0abc*/ 	.word	0x00030c28
        /*0ac0*/ 	.short	0x010a
        /*0ac2*/ 	.byte	0x3f
	.zero		1


	//   ....[36]....
        /*0ac4*/ 	.word	0x00011410
        /*0ac8*/ 	.word	0x00000003
        /*0acc*/ 	.word	0x00030c40
        /*0ad0*/ 	.short	0x010a
        /*0ad2*/ 	.byte	0x3f
	.zero		1


	//   ....[37]....
        /*0ad4*/ 	.word	0x00011800
        /*0ad8*/ 	.word	0x00000007
        /*0adc*/ 	.word	0x00000000
        /*0ae0*/ 	.short	0x010a
        /*0ae2*/ 	.byte	0x3f
	.zero		1


	//   ....[38]....
        /*0ae4*/ 	.word	0x00011850
        /*0ae8*/ 	.word	0x00000003
        /*0aec*/ 	.word	0x00000000
        /*0af0*/ 	.short	0x010a
        /*0af2*/ 	.byte	0x3f
	.zero		1


	//   ....[39]....
        /*0af4*/ 	.word	0x000118b0
        /*0af8*/ 	.word	0x00000005
        /*0afc*/ 	.word	0x00000000
        /*0b00*/ 	.short	0x010a
        /*0b02*/ 	.byte	0x3f
	.zero		1


	//   ....[40]....
        /*0b04*/ 	.word	0x000118e0
        /*0b08*/ 	.word	0x00000003
        /*0b0c*/ 	.word	0x00000000
        /*0b10*/ 	.short	0x010a
        /*0b12*/ 	.byte	0x3f
	.zero		1


	//   ....[41]....
        /*0b14*/ 	.word	0x000119c0
        /*0b18*/ 	.word	0x00000010
        /*0b1c*/ 	.word	0x00030c00
        /*0b20*/ 	.short	0x010a
        /*0b22*/ 	.byte	0x3f
	.zero		1


	//   ....[42]....
        /*0b24*/ 	.word	0x00011a10
        /*0b28*/ 	.word	0x00000008
        /*0b2c*/ 	.word	0x00030c10
        /*0b30*/ 	.short	0x010a
        /*0b32*/ 	.byte	0x3f
	.zero		1


	//   ....[43]....
        /*0b34*/ 	.word	0x00011a60
        /*0b38*/ 	.word	0x00000008
        /*0b3c*/ 	.word	0x00030c30
        /*0b40*/ 	.short	0x010a
        /*0b42*/ 	.byte	0x3f
	.zero		1


	//   ....[44]....
        /*0b44*/ 	.word	0x00011ab0
        /*0b48*/ 	.word	0x00000007
        /*0b4c*/ 	.word	0x00030c10
        /*0b50*/ 	.short	0x010a
        /*0b52*/ 	.byte	0x3f
	.zero		1


	//   ....[45]....
        /*0b54*/ 	.word	0x00011b00
        /*0b58*/ 	.word	0x00000007
        /*0b5c*/ 	.word	0x00030c30
        /*0b60*/ 	.short	0x010a
        /*0b62*/ 	.byte	0x3f
	.zero		1


	//   ....[46]....
        /*0b64*/ 	.word	0x00011b50
        /*0b68*/ 	.word	0x00000007
        /*0b6c*/ 	.word	0x00030c10
        /*0b70*/ 	.short	0x010a
        /*0b72*/ 	.byte	0x3f
	.zero		1


	//   ....[47]....
        /*0b74*/ 	.word	0x00011ba0
        /*0b78*/ 	.word	0x00000007
        /*0b7c*/ 	.word	0x00030c30
        /*0b80*/ 	.short	0x010a
        /*0b82*/ 	.byte	0x3f
	.zero		1


	//   ....[48]....
        /*0b84*/ 	.word	0x00011bf0
        /*0b88*/ 	.word	0x0000000f
        /*0b8c*/ 	.word	0x00030c20
        /*0b90*/ 	.short	0x010a
        /*0b92*/ 	.byte	0x3f
	.zero		1


	//   ....[49]....
        /*0b94*/ 	.word	0x00011c40
        /*0b98*/ 	.word	0x0000000f
        /*0b9c*/ 	.word	0x00030c40
        /*0ba0*/ 	.short	0x010a
        /*0ba2*/ 	.byte	0x3f
	.zero		1


	//   ....[50]....
        /*0ba4*/ 	.word	0x00011c90
        /*0ba8*/ 	.word	0x0000000f
        /*0bac*/ 	.word	0x00030c28
        /*0bb0*/ 	.short	0x010a
        /*0bb2*/ 	.byte	0x3f
	.zero		1


	//   ....[51]....
        /*0bb4*/ 	.word	0x00011ce0
        /*0bb8*/ 	.word	0x0000000f
        /*0bbc*/ 	.word	0x00030c48
        /*0bc0*/ 	.short	0x010a
        /*0bc2*/ 	.byte	0x3f
	.zero		1


	//   ....[52]....
        /*0bc4*/ 	.word	0x00011d40
        /*0bc8*/ 	.word	0x0000000f
        /*0bcc*/ 	.word	0x00030c20
        /*0bd0*/ 	.short	0x010a
        /*0bd2*/ 	.byte	0x3f
	.zero		1


	//   ....[53]....
        /*0bd4*/ 	.word	0x00011d90
        /*0bd8*/ 	.word	0x0000000f
        /*0bdc*/ 	.word	0x00030c40
        /*0be0*/ 	.short	0x010a
        /*0be2*/ 	.byte	0x3f
	.zero		1


	//   ....[54]....
        /*0be4*/ 	.word	0x00011de0
        /*0be8*/ 	.word	0x0000000f
        /*0bec*/ 	.word	0x00030c28
        /*0bf0*/ 	.short	0x010a
        /*0bf2*/ 	.byte	0x3f
	.zero		1


	//   ....[55]....
        /*0bf4*/ 	.word	0x00011e30
        /*0bf8*/ 	.word	0x00000003
        /*0bfc*/ 	.word	0x00030c40
        /*0c00*/ 	.short	0x010a
        /*0c02*/ 	.byte	0x3f
	.zero		1


	//   ....[56]....
        /*0c04*/ 	.word	0x00011f00
        /*0c08*/ 	.word	0x00000007
        /*0c0c*/ 	.word	0x00000000
        /*0c10*/ 	.short	0x010a
        /*0c12*/ 	.byte	0x3f
	.zero		1


	//   ....[57]....
        /*0c14*/ 	.word	0x00011f50
        /*0c18*/ 	.word	0x00000003
        /*0c1c*/ 	.word	0x00000000
        /*0c20*/ 	.short	0x010a
        /*0c22*/ 	.byte	0x3f
	.zero		1


	//   ....[58]....
        /*0c24*/ 	.word	0x00011fa0
        /*0c28*/ 	.word	0x00000005
        /*0c2c*/ 	.word	0x00000000
        /*0c30*/ 	.short	0x010a
        /*0c32*/ 	.byte	0x3f
	.zero		1


	//----- nvinfo : EIATTR_NUM_MBARRIERS
	.align		4
.L_1482:
        /*0c34*/ 	.byte	0x03, 0x38
        /*0c36*/ 	.short	0x0009


	//----- nvinfo : EIATTR_EXIT_INSTR_OFFSETS
	.align		4
        /*0c38*/ 	.byte	0x04, 0x1c
        /*0c3a*/ 	.short	(.L_1484 - .L_1483)


	//   ....[0]....
.L_1483:
        /*0c3c*/ 	.word	0x00011930


	//----- nvinfo : EIATTR_MAX_THREADS
	.align		4
.L_1484:
        /*0c40*/ 	.byte	0x04, 0x05
        /*0c42*/ 	.short	(.L_1486 - .L_1485)
.L_1485:
        /*0c44*/ 	.word	0x00000180
        /*0c48*/ 	.word	0x00000001
        /*0c4c*/ 	.word	0x00000001


	//----- nvinfo : EIATTR_CRS_STACK_SIZE
	.align		4
.L_1486:
        /*0c50*/ 	.byte	0x04, 0x1e
        /*0c52*/ 	.short	(.L_1488 - .L_1487)
.L_1487:
        /*0c54*/ 	.word	0x00000000


	//----- nvinfo : EIATTR_CBANK_PARAM_SIZE
	.align		4
.L_1488:
        /*0c58*/ 	.byte	0x03, 0x19
        /*0c5a*/ 	.short	0x06f0


	//----- nvinfo : EIATTR_PARAM_CBANK
	.align		4
        /*0c5c*/ 	.byte	0x04, 0x0a
        /*0c5e*/ 	.short	(.L_1490 - .L_1489)
	.align		4
.L_1489:
        /*0c60*/ 	.word	index@(.nv.constant0._ZN7cutlass13device_kernelIN5flash11enable_sm90INS1_16FlashAttnBwdSm90INS1_25CollectiveMainloopBwdSm90ILi2ELi2ELi2EN4cute5tupleIJNS5_1CILi1EEES8_S8_EEENS6_IJNS7_ILi128EEESA_NS7_ILi64EEEEEENS_10bfloat16_tEfNS_4arch4Sm90ELb0ELb1ELb0ELb1ELb0ELb1ELb0ELb0ELi2ELi1ELi2ELi2ELb0EEENS1_24CollectiveEpilogueBwdGQAISC_fSF_Li256ELb1ELb0EEENS1_19SingleTileSchedulerILb1ELb0ELb0ELi128EEEEEEEEEvNT_6ParamsE)
        /*0c64*/ 	.short	0x0210
        /*0c66*/ 	.short	0x06f0


	//----- nvinfo : EIATTR_SW_WAR
	.align		4
.L_1490:
        /*0c68*/ 	.byte	0x04, 0x36
        /*0c6a*/ 	.short	(.L_1492 - .L_1491)
.L_1491:
        /*0c6c*/ 	.word	0x00000008
.L_1492:


//--------------------- .nv.info._ZN7cutlass13device_kernelIN5flash11enable_sm90INS1_16FlashAttnBwdSm90INS1_25CollectiveMainloopBwdSm90ILi2ELi2ELi2EN4cute5tupleIJNS5_1CILi1EEES8_S8_EEENS6_IJNS7_ILi128EEESA_NS7_ILi64EEEEEENS_10bfloat16_tEfNS_4arch4Sm90ELb0ELb1ELb0ELb1ELb1ELb1ELb0ELb0ELi2ELi1ELi2ELi2ELb0EEENS1_24CollectiveEpilogueBwdGQAISC_fSF_Li256ELb1ELb1EEENS1_19SingleTileSchedulerILb1ELb0ELb0ELi128EEEEEEEEEvNT_6ParamsE --------------------------
	.section	.nv.info._ZN7cutlass13device_kernelIN5flash11enable_sm90INS1_16FlashAttnBwdSm90INS1_25CollectiveMainloopBwdSm90ILi2ELi2ELi2EN4cute5tupleIJNS5_1CILi1EEES8_S8_EEENS6_IJNS7_ILi128EEESA_NS7_ILi64EEEEEENS_10bfloat16_tEfNS_4arch4Sm90ELb0ELb1ELb0ELb1ELb1ELb1ELb0ELb0ELi2ELi1ELi2ELi2ELb0EEENS1_24CollectiveEpilogueBwdGQAISC_fSF_Li256ELb1ELb1EEENS1_19SingleTileSchedulerILb1ELb0ELb0ELi128EEEEEEEEEvNT_6ParamsE,"",@"SHT_CUDA_INFO"
	.sectionflags	@""
	.align	4


	//----- nvinfo : EIATTR_CUDA_API_VERSION
	.align		4
        /*0000*/ 	.byte	0x04, 0x37
        /*0002*/ 	.short	(.L_1494 - .L_1493)
.L_1493:
        /*0004*/ 	.word	0x00000082


	//----- nvinfo : EIATTR_KPARAM_INFO
	.align		4
.L_1494:
        /*0008*/ 	.byte	0x04, 0x17
        /*000a*/ 	.short	(.L_1496 - .L_1495)
.L_1495:
        /*000c*/ 	.word	0x00000000
        /*0010*/ 	.short	0x0000
        /*0012*/ 	.short	0x0070
        /*0014*/ 	.byte	0x00, 0xf0, 0x01, 0x1a


	//----- nvinfo : EIATTR_SPARSE_MMA_MASK
	.align		4
.L_1496:
        /*0018*/ 	.byte	0x03, 0x50
        /*001a*/ 	.short	0x0000


	//----- nvinfo : EIATTR_MAXREG_COUNT
	.align		4
        /*001c*/ 	.byte	0x03, 0x1b
        /*001e*/ 	.short	0x00a8


	//----- nvinfo : EIATTR_NUM_BARRIERS
	.align		4
        /*0020*/ 	.byte	0x02, 0x4c
        /*0022*/ 	.byte	0x10
	.zero		1


	//----- nvinfo : EIATTR_EXTERNS
	.align		4
        /*0024*/ 	.byte	0x04, 0x0f
        /*0026*/ 	.short	(.L_1498 - .L_1497)


	//   ....[0]....
	.align		4
.L_1497:
        /*0028*/ 	.word	index@(__assertfail)


	//----- nvinfo : EIATTR_ANNOTATIONS
	.align		4
.L_1498:
        /*002c*/ 	.byte	0x04, 0x55
        /*002e*/ 	.short	(.L_1500 - .L_1499)


	//   ....[0]....
.L_1499:
        /* <DEDUP_REMOVED lines=31> */


	//----- nvinfo : EIATTR_MERCURY_ISA_VERSION
	.align		4
.L_1500:
        /*0210*/ 	.byte	0x03, 0x5f
        /*0212*/ 	.short	0x0101


	//----- nvinfo : EIATTR_INT_WARP_WIDE_INSTR_OFFSETS
	.align		4
        /*0214*/ 	.byte	0x04, 0x31
        /*0216*/ 	.short	(.L_1502 - .L_1501)


	//   ....[0]....
.L_1501:
        /*0218*/ 	.word	0x00000190


	//   ....[1]....
        /*021c*/ 	.word	0x000001c0


	//   ....[2]....
        /*0220*/ 	.word	0x0000f5b0


	//   ....[3]....
        /*0224*/ 	.word	0x0000fc00


	//   ....[4]....
        /*0228*/ 	.word	0x000100b0


	//   ....[5]....
        /*022c*/ 	.word	0x00010370


	//   ....[6]....
        /*0230*/ 	.word	0x000105d0


	//   ....[7]....
        /*0234*/ 	.word	0x00010760


	//----- nvinfo : EIATTR_COOP_GROUP_MASK_REGIDS
	.align		4
.L_1502:
        /*0238*/ 	.byte	0x04, 0x29
        /*023a*/ 	.short	(.L_1504 - .L_1503)


	//   ....[0]....
.L_1503:
        /*023c*/ 	.word	0xffffffff


	//   ....[1]....
        /*0240*/ 	.word	0xffffffff


	//   ....[2]....
        /*0244*/ 	.word	0xffffffff


	//   ....[3]....
        /*0248*/ 	.word	0xffffffff


	//   ....[4]....
        /*024c*/ 	.word	0xffffffff


	//   ....[5]....
        /*0250*/ 	.word	0xffffffff


	//   ....[6]....
        /*0254*/ 	.word	0xffffffff


	//   ....[7]....
        /*0258*/ 	.word	0xffffffff


	//   ....[8]....
        /*025c*/ 	.word	0xffffffff


	//   ....[9]....
        /*0260*/ 	.word	0xffffffff


	//   ....[10]....
        /*0264*/ 	.word	0xffffffff


	//   ....[11]....
        /*0268*/ 	.word	0xffffffff


	//   ....[12]....
        /*026c*/ 	.word	0xffffffff


	//   ....[13]....
        /*0270*/ 	.word	0xffffffff


	//   ....[14]....
        /*0274*/ 	.word	0xffffffff


	//   ....[15]....
        /*0278*/ 	.word	0xffffffff


	//   ....[16]....
        /*027c*/ 	.word	0xffffffff


	//   ....[17]....
        /*0280*/ 	.word	0xffffffff


	//   ....[18]....
        /*0284*/ 	.word	0xffffffff


	//   ....[19]....
        /*0288*/ 	.word	0xffffffff


	//   ....[20]....
        /*028c*/ 	.word	0xffffffff


	//   ....[21]....
        /*0290*/ 	.word	0xffffffff


	//   ....[22]....
        /*0294*/ 	.word	0xffffffff


	//   ....[23]....
        /*0298*/ 	.word	0xffffffff


	//   ....[24]....
        /*029c*/ 	.word	0xffffffff


	//   ....[25]....
        /*02a0*/ 	.word	0xffffffff


	//   ....[26]....
        /*02a4*/ 	.word	0xffffffff


	//   ....[27]....
        /*02a8*/ 	.word	0xffffffff


	//   ....[28]....
        /*02ac*/ 	.word	0xffffffff


	//   ....[29]....
        /*02b0*/ 	.word	0xffffffff


	//   ....[30]....
        /*02b4*/ 	.word	0xffffffff


	//   ....[31]....
        /*02b8*/ 	.word	0xffffffff


	//   ....[32]....
        /*02bc*/ 	.word	0xffffffff


	//   ....[33]....
        /*02c0*/ 	.word	0xffffffff


	//   ....[34]....
        /*02c4*/ 	.word	0xffffffff


	//   ....[35]....
        /*02c8*/ 	.word	0xffffffff


	//   ....[36]....
        /*02cc*/ 	.word	0xffffffff


	//   ....[37]....
        /*02d0*/ 	.word	0xffffffff


	//   ....[38]....
        /*02d4*/ 	.word	0xffffffff


	//   ....[39]....
        /*02d8*/ 	.word	0xffffffff


	//   ....[40]....
        /*02dc*/ 	.word	0xffffffff


	//   ....[41]....
        /*02e0*/ 	.word	0xffffffff


	//   ....[42]....
        /*02e4*/ 	.word	0xffffffff


	//   ....[43]....
        /*02e8*/ 	.word	0xffffffff


	//   ....[44]....
        /*02ec*/ 	.word	0xffffffff


	//   ....[45]....
        /*02f0*/ 	.word	0xffffffff


	//   ....[46]....
        /*02f4*/ 	.word	0xffffffff


	//   ....[47]....
        /*02f8*/ 	.word	0xffffffff


	//   ....[48]....
        /*02fc*/ 	.word	0xffffffff


	//   ....[49]....
        /*0300*/ 	.word	0xffffffff


	//   ....[50]....
        /*0304*/ 	.word	0xffffffff


	//   ....[51]....
        /*0308*/ 	.word	0xffffffff


	//   ....[52]....
        /*030c*/ 	.word	0xffffffff


	//   ....[53]....
        /*0310*/ 	.word	0xffffffff


	//   ....[54]....
        /*0314*/ 	.word	0xffffffff


	//   ....[55]....
        /*0318*/ 	.word	0xffffffff


	//   ....[56]....
        /*031c*/ 	.word	0xffffffff


	//   ....[57]....
        /*0320*/ 	.word	0xffffffff


	//   ....[58]....
        /*0324*/ 	.word	0xffffffff


	//   ....[59]....
        /*0328*/ 	.word	0xffffffff


	//   ....[60]....
        /*032c*/ 	.word	0xffffffff


	//   ....[61]....
        /*0330*/ 	.word	0xffffffff


	//   ....[62]....
        /*0334*/ 	.word	0xffffffff


	//   ....[63]....
        /*0338*/ 	.word	0xffffffff


	//   ....[64]....
        /*033c*/ 	.word	0xffffffff


	//   ....[65]....
        /*0340*/ 	.word	0xffffffff


	//   ....[66]....
        /*0344*/ 	.word	0xffffffff


	//   ....[67]....
        /*0348*/ 	.word	0xffffffff


	//   ....[68]....
        /*034c*/ 	.word	0xffffffff


	//   ....[69]....
        /*0350*/ 	.word	0xffffffff


	//   ....[70]....
        /*0354*/ 	.word	0xffffffff


	//   ....[71]....
        /*0358*/ 	.word	0xffffffff


	//   ....[72]....
        /*035c*/ 	.word	0xffffffff


	//   ....[73]....
        /*0360*/ 	.word	0xffffffff


	//   ....[74]....
        /*0364*/ 	.word	0xffffffff


	//   ....[75]....
        /*0368*/ 	.word	0xffffffff


	//   ....[76]....
        /*036c*/ 	.word	0xffffffff


	//   ....[77]....
        /*0370*/ 	.word	0xffffffff


	//   ....[78]....
        /*0374*/ 	.word	0xffffffff


	//   ....[79]....
        /*0378*/ 	.word	0xffffffff


	//   ....[80]....
        /*037c*/ 	.word	0xffffffff


	//   ....[81]....
        /*0380*/ 	.word	0xffffffff


	//   ....[82]....
        /*0384*/ 	.word	0xffffffff


	//   ....[83]....
        /*0388*/ 	.word	0xffffffff


	//   ....[84]....
        /*038c*/ 	.word	0xffffffff


	//   ....[85]....
        /*0390*/ 	.word	0xffffffff


	//   ....[86]....
        /*0394*/ 	.word	0xffffffff


	//   ....[87]....
        /*0398*/ 	.word	0xffffffff


	//   ....[88]....
        /*039c*/ 	.word	0xffffffff


	//   ....[89]....
        /*03a0*/ 	.word	0xffffffff


	//   ....[90]....
        /*03a4*/ 	.word	0xffffffff


	//   ....[91]....
        /*03a8*/ 	.word	0xffffffff


	//   ....[92]....
        /*03ac*/ 	.word	0xffffffff


	//   ....[93]....
        /*03b0*/ 	.word	0xffffffff


	//   ....[94]....
        /*03b4*/ 	.word	0xffffffff


	//   ....[95]....
        /*03b8*/ 	.word	0xffffffff


	//   ....[96]....
        /*03bc*/ 	.word	0xffffffff


	//   ....[97]....
        /*03c0*/ 	.word	0xffffffff


	//   ....[98]....
        /*03c4*/ 	.word	0xffffffff


	//   ....[99]....
        /*03c8*/ 	.word	0xffffffff


	//   ....[100]....
        /*03cc*/ 	.word	0xffffffff


	//   ....[101]....
        /*03d0*/ 	.word	0xffffffff


	//   ....[102]....
        /*03d4*/ 	.word	0xffffffff


	//   ....[103]....
        /*03d8*/ 	.word	0xffffffff


	//   ....[104]....
        /*03dc*/ 	.word	0xffffffff


	//   ....[105]....
        /*03e0*/ 	.word	0xffffffff


	//   ....[106]....
        /*03e4*/ 	.word	0xffffffff


	//   ....[107]....
        /*03e8*/ 	.word	0xffffffff


	//   ....[108]....
        /*03ec*/ 	.word	0xffffffff


	//   ....[109]....
        /*03f0*/ 	.word	0xffffffff


	//   ....[110]....
        /*03f4*/ 	.word	0xffffffff


	//   ....[111]....
        /*03f8*/ 	.word	0xffffffff


	//   ....[112]....
        /*03fc*/ 	.word	0xffffffff


	//   ....[113]....
        /*0400*/ 	.word	0xffffffff


	//   ....[114]....
        /*0404*/ 	.word	0xffffffff


	//   ....[115]....
        /*0408*/ 	.word	0xffffffff


	//   ....[116]....
        /*040c*/ 	.word	0xffffffff


	//   ....[117]....
        /*0410*/ 	.word	0xffffffff


	//   ....[118]....
        /*0414*/ 	.word	0xffffffff


	//   ....[119]....
        /*0418*/ 	.word	0xffffffff


	//   ....[120]....
        /*041c*/ 	.word	0xffffffff


	//   ....[121]....
        /*0420*/ 	.word	0xffffffff


	//   ....[122]....
        /*0424*/ 	.word	0xffffffff


	//   ....[123]....
        /*0428*/ 	.word	0xffffffff


	//   ....[124]....
        /*042c*/ 	.word	0xffffffff


	//   ....[125]....
        /*0430*/ 	.word	0xffffffff


	//   ....[126]....
        /*0434*/ 	.word	0xffffffff


	//   ....[127]....
        /*0438*/ 	.word	0xffffffff


	//   ....[128]....
        /*043c*/ 	.word	0xffffffff


	//   ....[129]....
        /*0440*/ 	.word	0xffffffff


	//   ....[130]....
        /*0444*/ 	.word	0xffffffff


	//   ....[131]....
        /*0448*/ 	.word	0xffffffff


	//   ....[132]....
        /*044c*/ 	.word	0xffffffff


	//   ....[133]....
        /*0450*/ 	.word	0xffffffff


	//   ....[134]....
        /*0454*/ 	.word	0xffffffff


	//   ....[135]....
        /*0458*/ 	.word	0xffffffff


	//   ....[136]....
        /*045c*/ 	.word	0xffffffff


	//   ....[137]....
        /*0460*/ 	.word	0xffffffff


	//   ....[138]....
        /*0464*/ 	.word	0xffffffff


	//   ....[139]....
        /*0468*/ 	.word	0xffffffff


	//   ....[140]....
        /*046c*/ 	.word	0xffffffff


	//   ....[141]....
        /*0470*/ 	.word	0xffffffff


	//   ....[142]....
        /*0474*/ 	.word	0xffffffff


	//   ....[143]....
        /*0478*/ 	.word	0xffffffff


	//   ....[144]....
        /*047c*/ 	.word	0xffffffff


	//   ....[145]....
        /*0480*/ 	.word	0xffffffff


	//   ....[146]....
        /*0484*/ 	.word	0xffffffff


	//   ....[147]....
        /*0488*/ 	.word	0xffffffff


	//   ....[148]....
        /*048c*/ 	.word	0xffffffff


	//   ....[149]....
        /*0490*/ 	.word	0xffffffff


	//   ....[150]....
        /*0494*/ 	.word	0xffffffff


	//   ....[151]....
        /*0498*/ 	.word	0xffffffff


	//   ....[152]....
        /*049c*/ 	.word	0xffffffff


	//   ....[153]....
        /*04a0*/ 	.word	0xffffffff


	//   ....[154]....
        /*04a4*/ 	.word	0xffffffff


	//   ....[155]....
        /*04a8*/ 	.word	0xffffffff


	//   ....[156]....
        /*04ac*/ 	.word	0xffffffff


	//   ....[157]....
        /*04b0*/ 	.word	0xffffffff


	//   ....[158]....
        /*04b4*/ 	.word	0xffffffff


	//   ....[159]....
        /*04b8*/ 	.word	0xffffffff


	//   ....[160]....
        /*04bc*/ 	.word	0xffffffff


	//   ....[161]....
        /*04c0*/ 	.word	0xffffffff


	//   ....[162]....
        /*04c4*/ 	.word	0xffffffff


	//   ....[163]....
        /*04c8*/ 	.word	0xffffffff


	//   ....[164]....
        /*04cc*/ 	.word	0xffffffff


	//   ....[165]....
        /*04d0*/ 	.word	0xffffffff


	//   ....[166]....
        /*04d4*/ 	.word	0xffffffff


	//   ....[167]....
        /*04d8*/ 	.word	0xffffffff


	//   ....[168]....
        /*04dc*/ 	.word	0xffffffff


	//   ....[169]....
        /*04e0*/ 	.word	0xffffffff


	//   ....[170]....
        /*04e4*/ 	.word	0xffffffff


	//   ....[171]....
        /*04e8*/ 	.word	0xffffffff


	//   ....[172]....
        /*04ec*/ 	.word	0xffffffff


	//   ....[173]....
        /*04f0*/ 	.word	0xffffffff


	//   ....[174]....
        /*04f4*/ 	.word	0xffffffff


	//   ....[175]....
        /*04f8*/ 	.word	0xffffffff


	//   ....[176]....
        /*04fc*/ 	.word	0xffffffff


	//   ....[177]....
        /*0500*/ 	.word	0xffffffff


	//   ....[178]....
        /*0504*/ 	.word	0xffffffff


	//   ....[179]....
        /*0508*/ 	.word	0xffffffff


	//   ....[180]....
        /*050c*/ 	.word	0xffffffff


	//   ....[181]....
        /*0510*/ 	.word	0xffffffff


	//   ....[182]....
        /*0514*/ 	.word	0xffffffff


	//   ....[183]....
        /*0518*/ 	.word	0xffffffff


	//   ....[184]....
        /*051c*/ 	.word	0xffffffff


	//   ....[185]....
        /*0520*/ 	.word	0xffffffff


	//   ....[186]....
        /*0524*/ 	.word	0xffffffff


	//   ....[187]....
        /*0528*/ 	.word	0xffffffff


	//   ....[188]....
        /*052c*/ 	.word	0xffffffff


	//   ....[189]....
        /*0530*/ 	.word	0xffffffff


	//   ....[190]....
        /*0534*/ 	.word	0xffffffff


	//   ....[191]....
        /*0538*/ 	.word	0xffffffff


	//   ....[192]....
        /*053c*/ 	.word	0xffffffff


	//   ....[193]....
        /*0540*/ 	.word	0xffffffff


	//   ....[194]....
        /*0544*/ 	.word	0xffffffff


	//   ....[195]....
        /*0548*/ 	.word	0xffffffff


	//   ....[196]....
        /*054c*/ 	.word	0xffffffff


	//   ....[197]....
        /*0550*/ 	.word	0xffffffff


	//   ....[198]....
        /*0554*/ 	.word	0xffffffff


	//   ....[199]....
        /*0558*/ 	.word	0xffffffff


	//   ....[200]....
        /*055c*/ 	.word	0xffffffff


	//   ....[201]....
        /*0560*/ 	.word	0xffffffff


	//   ....[202]....
        /*0564*/ 	.word	0xffffffff


	//   ....[203]....
        /*0568*/ 	.word	0xffffffff


	//   ....[204]....
        /*056c*/ 	.word	0xffffffff


	//   ....[205]....
        /*0570*/ 	.word	0xffffffff


	//   ....[206]....
        /*0574*/ 	.word	0xffffffff


	//   ....[207]....
        /*0578*/ 	.word	0xffffffff


	//   ....[208]....
        /*057c*/ 	.word	0xffffffff


	//   ....[209]....
        /*0580*/ 	.word	0xffffffff


	//   ....[210]....
        /*0584*/ 	.word	0xffffffff


	//   ....[211]....
        /*0588*/ 	.word	0xffffffff


	//   ....[212]....
        /*058c*/ 	.word	0x0500000f


	//   ....[213]....
        /*0590*/ 	.word	0x0500000f


	//   ....[214]....
        /*0594*/ 	.word	0x0500000f


	//   ....[215]....
        /*0598*/ 	.word	0x0500000f


	//   ....[216]....
        /*059c*/ 	.word	0x0500000f


	//   ....[217]....
        /*05a0*/ 	.word	0x0500000f


	//----- nvinfo : EIATTR_COOP_GROUP_INSTR_OFFSETS
	.align		4
.L_1504:
        /*05a4*/ 	.byte	0x04, 0x28
        /*05a6*/ 	.short	(.L_1506 - .L_1505)


	//   ....[0]....
.L_1505:
        /*05a8*/ 	.word	0x00000070


	//   ....[1]....
        /*05ac*/ 	.word	0x000001a0


	//   ....[2]....
        /*05b0*/ 	.word	0x000001f0


	//   ....[3]....
        /*05b4*/ 	.word	0x000003e0


	//   ....[4]....
        /*05b8*/ 	.word	0x00000620


	//   ....[5]....
        /*05bc*/ 	.word	0x00001410


	//   ....[6]....
        /*05c0*/ 	.word	0x00002630


	//   ....[7]....
        /*05c4*/ 	.word	0x000026f0


	//   ....[8]....
        /*05c8*/ 	.word	0x00002720


	//   ....[9]....
        /*05cc*/ 	.word	0x00002850


	//   ....[10]....
        /*05d0*/ 	.word	0x000028f0


	//   ....[11]....
        /*05d4*/ 	.word	0x00002c60


	//   ....[12]....
        /*05d8*/ 	.word	0x00002cb0


	//   ....[13]....
        /*05dc*/ 	.word	0x00002fd0


	//   ....[14]....
        /*05e0*/ 	.word	0x00003150


	//   ....[15]....
        /*05e4*/ 	.word	0x00003200


	//   ....[16]....
        /*05e8*/ 	.word	0x00003240


	//   ....[17]....
        /*05ec*/ 	.word	0x00003270


	//   ....[18]....
        /*05f0*/ 	.word	0x000032b0


	//   ....[19]....
        /*05f4*/ 	.word	0x000033b0


	//   ....[20]....
        /*05f8*/ 	.word	0x000033f0


	//   ....[21]....
        /*05fc*/ 	.word	0x00003590


	//   ....[22]....
        /*0600*/ 	.word	0x000036c0


	//   ....[23]....
        /*0604*/ 	.word	0x00003760


	//   ....[24]....
        /*0608*/ 	.word	0x00003800


	//   ....[25]....
        /*060c*/ 	.word	0x00003840


	//   ....[26]....
        /*0610*/ 	.word	0x00003870


	//   ....[27]....
        /*0614*/ 	.word	0x00003960


	//   ....[28]....
        /*0618*/ 	.word	0x000039a0


	//   ....[29]....
        /*061c*/ 	.word	0x000039e0


	//   ....[30]....
        /*0620*/ 	.word	0x00003a00


	//   ....[31]....
        /*0624*/ 	.word	0x00003a40


	//   ....[32]....
        /*0628*/ 	.word	0x00003af0


	//   ....[33]....
        /*062c*/ 	.word	0x00003b30


	//   ....[34]....
        /*0630*/ 	.word	0x00003b70


	//   ....[35]....
        /*0634*/ 	.word	0x00003bb0


	//   ....[36]....
        /*0638*/ 	.word	0x00003c60


	//   ....[37]....
        /*063c*/ 	.word	0x00003da0


	//   ....[38]....
        /*0640*/ 	.word	0x00003e00


	//   ....[39]....
        /*0644*/ 	.word	0x00003e40


	//   ....[40]....
        /*0648*/ 	.word	0x00003e50


	//   ....[41]....
        /*064c*/ 	.word	0x00003e70


	//   ....[42]....
        /*0650*/ 	.word	0x00003e80


	//   ....[43]....
        /*0654*/ 	.word	0x00003ea0


	//   ....[44]....
        /*0658*/ 	.word	0x00003ec0


	//   ....[45]....
        /*065c*/ 	.word	0x00003f40


	//   ....[46]....
        /*0660*/ 	.word	0x00003fb0


	//   ....[47]....
        /*0664*/ 	.word	0x00003ff0


	//   ....[48]....
        /*0668*/ 	.word	0x00004030


	//   ....[49]....
        /*066c*/ 	.word	0x00004070


	//   ....[50]....
        /*0670*/ 	.word	0x000040d0


	//   ....[51]....
        /*0674*/ 	.word	0x00004110


	//   ....[52]....
        /*0678*/ 	.word	0x00004160


	//   ....[53]....
        /*067c*/ 	.word	0x000041b0


	//   ....[54]....
        /*0680*/ 	.word	0x00004200


	//   ....[55]....
        /*0684*/ 	.word	0x00004260


	//   ....[56]....
        /*0688*/ 	.word	0x000042a0


	//   ....[57]....
        /*068c*/ 	.word	0x000042e0


	//   ....[58]....
        /*0690*/ 	.word	0x00004320


	//   ....[59]....
        /*0694*/ 	.word	0x00004360


	//   ....[60]....
        /*0698*/ 	.word	0x000043a0


	//   ....[61]....
        /*069c*/ 	.word	0x000043e0


	//   ....[62]....
        /*06a0*/ 	.word	0x00004420


	//   ....[63]....
        /*06a4*/ 	.word	0x00004460


	//   ....[64]....
        /*06a8*/ 	.word	0x000044a0


	//   ....[65]....
        /*06ac*/ 	.word	0x000044e0


	//   ....[66]....
        /*06b0*/ 	.word	0x00004520


	//   ....[67]....
        /*06b4*/ 	.word	0x00004560


	//   ....[68]....
        /*06b8*/ 	.word	0x000045a0


	//   ....[69]....
        /*06bc*/ 	.word	0x000045e0


	//   ....[70]....
        /*06c0*/ 	.word	0x00006800


	//   ....[71]....
        /*06c4*/ 	.word	0x00006860


	//   ....[72]....
        /*06c8*/ 	.word	0x000068a0


	//   ....[73]....
        /*06cc*/ 	.word	0x000068d0


	//   ....[74]....
        /*06d0*/ 	.word	0x00006900


	//   ....[75]....
        /*06d4*/ 	.word	0x00006930


	//   ....[76]....
        /*06d8*/ 	.word	0x00006c10


	//   ....[77]....
        /*06dc*/ 	.word	0x00006c20


	//   ....[78]....
        /*06e0*/ 	.word	0x00006c50


	//   ....[79]....
        /*06e4*/ 	.word	0x00006c80


	//   ....[80]....
        /*06e8*/ 	.word	0x00006cc0


	//   ....[81]....
        /*06ec*/ 	.word	0x00006db0


	//   ....[82]....
        /*06f0*/ 	.word	0x00006e90


	//   ....[83]....
        /*06f4*/ 	.word	0x00006ed0


	//   ....[84]....
        /*06f8*/ 	.word	0x00006f10


	//   ....[85]....
        /*06fc*/ 	.word	0x00006f20


	//   ....[86]....
        /*0700*/ 	.word	0x00006f50


	//   ....[87]....
        /*0704*/ 	.word	0x00006f60


	//   ....[88]....
        /*0708*/ 	.word	0x00006f80


	//   ....[89]....
        /*070c*/ 	.word	0x00006fc0


	//   ....[90]....
        /*0710*/ 	.word	0x00007090


	//   ....[91]....
        /*0714*/ 	.word	0x000070d0


	//   ....[92]....
        /*0718*/ 	.word	0x00007110


	//   ....[93]....
        /*071c*/ 	.word	0x00007150


	//   ....[94]....
        /*0720*/ 	.word	0x00007190


	//   ....[95]....
        /*0724*/ 	.word	0x000071e0


	//   ....[96]....
        /*0728*/ 	.word	0x00007220


	//   ....[97]....
        /*072c*/ 	.word	0x00007270


	//   ....[98]....
        /*0730*/ 	.word	0x000072b0


	//   ....[99]....
        /*0734*/ 	.word	0x000073c0


	//   ....[100]....
        /*0738*/ 	.word	0x00007440


	//   ....[101]....
        /*073c*/ 	.word	0x000074a0


	//   ....[102]....
        /*0740*/ 	.word	0x00007880


	//   ....[103]....
        /*0744*/ 	.word	0x00007890


	//   ....[104]....
        /*0748*/ 	.word	0x000078a0


	//   ....[105]....
        /*074c*/ 	.word	0x000078b0


	//   ....[106]....
        /*0750*/ 	.word	0x000078c0


	//   ....[107]....
        /*0754*/ 	.word	0x000078d0


	//   ....[108]....
        /*0758*/ 	.word	0x00007900


	//   ....[109]....
        /*075c*/ 	.word	0x00007930


	//   ....[110]....
        /*0760*/ 	.word	0x00007970


	//   ....[111]....
        /*0764*/ 	.word	0x00007990


	//   ....[112]....
        /*0768*/ 	.word	0x000079d0


	//   ....[113]....
        /*076c*/ 	.word	0x00007a10


	//   ....[114]....
        /*0770*/ 	.word	0x00007a50


	//   ....[115]....
        /*0774*/ 	.word	0x00007a60


	//   ....[116]....
        /*0778*/ 	.word	0x00007a90


	//   ....[117]....
        /*077c*/ 	.word	0x00007ad0


	//   ....[118]....
        /*0780*/ 	.word	0x00007b00


	//   ....[119]....
        /*0784*/ 	.word	0x00007b20


	//   ....[120]....
        /*0788*/ 	.word	0x00007b50


	//   ....[121]....
        /*078c*/ 	.word	0x00007b90


	//   ....[122]....
        /*0790*/ 	.word	0x00007bd0


	//   ....[123]....
        /*0794*/ 	.word	0x00007c10


	//   ....[124]....
        /*0798*/ 	.word	0x00007c50


	//   ....[125]....
        /*079c*/ 	.word	0x00007c60


	//   ....[126]....
        /*07a0*/ 	.word	0x00007ca0


	//   ....[127]....
        /*07a4*/ 	.word	0x00007ce0


	//   ....[128]....
        /*07a8*/ 	.word	0x00007d20


	//   ....[129]....
        /*07ac*/ 	.word	0x00007d30


	//   ....[130]....
        /*07b0*/ 	.word	0x00007d40


	//   ....[131]....
        /*07b4*/ 	.word	0x00007d50


	//   ....[132]....
        /*07b8*/ 	.word	0x00007d90


	//   ....[133]....
        /*07bc*/ 	.word	0x00007dd0


	//   ....[134]....
        /*07c0*/ 	.word	0x0000a230


	//   ....[135]....
        /*07c4*/ 	.word	0x0000a350


	//   ....[136]....
        /*07c8*/ 	.word	0x0000a3b0


	//   ....[137]....
        /*07cc*/ 	.word	0x0000a480


	//   ....[138]....
        /*07d0*/ 	.word	0x0000a4d0


	//   ....[139]....
        /*07d4*/ 	.word	0x0000a5b0


	//   ....[140]....
        /*07d8*/ 	.word	0x0000a610


	//   ....[141]....
        /*07dc*/ 	.word	0x0000a650


	//   ....[142]....
        /*07e0*/ 	.word	0x0000a6d0


	//   ....[143]....
        /*07e4*/ 	.word	0x0000a760


	//   ....[144]....
        /*07e8*/ 	.word	0x0000a7a0


	//   ....[145]....
        /*07ec*/ 	.word	0x0000a860


	//   ....[146]....
        /*07f0*/ 	.word	0x0000a8a0


	//   ....[147]....
        /*07f4*/ 	.word	0x0000a8e0


	//   ....[148]....
        /*07f8*/ 	.word	0x0000a920


	//   ....[149]....
        /*07fc*/ 	.word	0x0000a980


	//   ....[150]....
        /*0800*/ 	.word	0x0000aa80


	//   ....[151]....
        /*0804*/ 	.word	0x0000acf0


	//   ....[152]....
        /*0808*/ 	.word	0x0000ae00


	//   ....[153]....
        /*080c*/ 	.word	0x0000ae40


	//   ....[154]....
        /*0810*/ 	.word	0x0000aed0


	//   ....[155]....
        /*0814*/ 	.word	0x0000b3a0


	//   ....[156]....
        /*0818*/ 	.word	0x0000b4a0


	//   ....[157]....
        /*081c*/ 	.word	0x0000b4d0


	//   ....[158]....
        /*0820*/ 	.word	0x0000b510


	//   ....[159]....
        /*0824*/ 	.word	0x0000b540


	//   ....[160]....
        /*0828*/ 	.word	0x0000b650


	//   ....[161]....
        /*082c*/ 	.word	0x0000b840


	//   ....[162]....
        /*0830*/ 	.word	0x0000b890


	//   ....[163]....
        /*0834*/ 	.word	0x0000b8d0


	//   ....[164]....
        /*0838*/ 	.word	0x0000b910


	//   ....[165]....
        /*083c*/ 	.word	0x0000b920


	//   ....[166]....
        /*0840*/ 	.word	0x0000baf0


	//   ....[167]....
        /*0844*/ 	.word	0x0000bb00


	//   ....[168]....
        /*0848*/ 	.word	0x0000bb10


	//   ....[169]....
        /*084c*/ 	.word	0x0000bb20


	//   ....[170]....
        /*0850*/ 	.word	0x0000bb30


	//   ....[171]....
        /*0854*/ 	.word	0x0000bb40


	//   ....[172]....
        /*0858*/ 	.word	0x0000bb70


	//   ....[173]....
        /*085c*/ 	.word	0x0000bba0


	//   ....[174]....
        /*0860*/ 	.word	0x0000bbe0


	//   ....[175]....
        /*0864*/ 	.word	0x0000bc10


	//   ....[176]....
        /*0868*/ 	.word	0x0000bc50


	//   ....[177]....
        /*086c*/ 	.word	0x0000bc80


	//   ....[178]....
        /*0870*/ 	.word	0x0000bca0


	//   ....[179]....
        /*0874*/ 	.word	0x0000bce0


	//   ....[180]....
        /*0878*/ 	.word	0x0000bcf0


	//   ....[181]....
        /*087c*/ 	.word	0x0000bd70


	//   ....[182]....
        /*0880*/ 	.word	0x0000bda0


	//   ....[183]....
        /*0884*/ 	.word	0x0000bdd0


	//   ....[184]....
        /*0888*/ 	.word	0x0000be20


	//   ....[185]....
        /*088c*/ 	.word	0x0000be60


	//   ....[186]....
        /*0890*/ 	.word	0x0000be70


	//   ....[187]....
        /*0894*/ 	.word	0x0000beb0


	//   ....[188]....
        /*0898*/ 	.word	0x0000bee0


	//   ....[189]....
        /*089c*/ 	.word	0x0000bf20


	//   ....[190]....
        /*08a0*/ 	.word	0x0000bf40


	//   ....[191]....
        /*08a4*/ 	.word	0x0000bf50


	//   ....[192]....
        /*08a8*/ 	.word	0x0000bf60


	//   ....[193]....
        /*08ac*/ 	.word	0x0000bf70


	//   ....[194]....
        /*08b0*/ 	.word	0x0000bf80


	//   ....[195]....
        /*08b4*/ 	.word	0x0000bf90


	//   ....[196]....
        /*08b8*/ 	.word	0x0000bfa0


	//   ....[197]....
        /*08bc*/ 	.word	0x0000bfb0


	//   ....[198]....
        /*08c0*/ 	.word	0x0000e030


	//   ....[199]....
        /*08c4*/ 	.word	0x0000e1d0


	//   ....[200]....
        /*08c8*/ 	.word	0x0000e420


	//   ....[201]....
        /*08cc*/ 	.word	0x0000e5c0


	//   ....[202]....
        /*08d0*/ 	.word	0x0000e6d0


	//   ....[203]....
        /*08d4*/ 	.word	0x0000f1b0


	//   ....[204]....
        /*08d8*/ 	.word	0x0000f4e0


	//   ....[205]....
        /*08dc*/ 	.word	0x0000f860


	//   ....[206]....
        /*08e0*/ 	.word	0x0000fb30


	//   ....[207]....
        /*08e4*/ 	.word	0x0000fd70


	//   ....[208]....
        /*08e8*/ 	.word	0x0000ffe0


	//   ....[209]....
        /*08ec*/ 	.word	0x000102b0


	//   ....[210]....
        /*08f0*/ 	.word	0x000104d0


	//   ....[211]....
        /*08f4*/ 	.word	0x00010660


	//   ....[212]....
        /*08f8*/ 	.word	0x00012d30


	//   ....[213]....
        /*08fc*/ 	.word	0x00012fc0


	//   ....[214]....
        /*0900*/ 	.word	0x00013030


	//   ....[215]....
        /*0904*/ 	.word	0x000130a0


	//   ....[216]....
        /*0908*/ 	.word	0x00013110


	//   ....[217]....
        /*090c*/ 	.word	0x00013180


	//----- nvinfo : EIATTR_REG_RECONFIG
	.align		4
.L_1506:
        /*0910*/ 	.byte	0x01, 0x54
	.zero		2


	//----- nvinfo : EIATTR_SYSCALL_OFFSETS
	.align		4
        /*0914*/ 	.byte	0x04, 0x46
        /*0916*/ 	.short	(.L_1508 - .L_1507)


	//   ....[0]....
.L_1507:
        /*0918*/ 	.word	0x00001070


	//   ....[1]....
        /*091c*/ 	.word	0x00001160


	//   ....[2]....
        /*0920*/ 	.word	0x000012c0


	//   ....[3]....
        /*0924*/ 	.word	0x000013b0


	//----- nvinfo : EIATTR_MBARRIER_INSTR_OFFSETS
	.align		4
.L_1508:
        /*0928*/ 	.byte	0x04, 0x39
        /*092a*/ 	.short	(.L_1510 - .L_1509)


	//   ....[0]....
.L_1509:
        /*092c*/ 	.word	0x00000290
        /*0930*/ 	.word	0x000000ff
        /*0934*/ 	.word	0x00030c00
        /*0938*/ 	.short	0x0100
        /*093a*/ 	.byte	0x06
	.zero		1


	//   ....[1]....
        /*093c*/ 	.word	0x00000390
        /*0940*/ 	.word	0x000000ff
        /*0944*/ 	.word	0x00030c10
        /*0948*/ 	.short	0x0100
        /*094a*/ 	.byte	0x08
	.zero		1


	//   ....[2]....
        /*094c*/ 	.word	0x000003a0
        /*0950*/ 	.word	0x000000ff
        /*0954*/ 	.word	0x00030c20
        /*0958*/ 	.short	0x0100
        /*095a*/ 	.byte	0x08
	.zero		1


	//   ....[3]....
        /*095c*/ 	.word	0x000003b0
        /*0960*/ 	.word	0x000000ff
        /*0964*/ 	.word	0x00030c18
        /*0968*/ 	.short	0x0100
        /*096a*/ 	.byte	0x08
	.zero		1


	//   ....[4]....
        /*096c*/ 	.word	0x000003c0
        /*0970*/ 	.word	0x000000ff
        /*0974*/ 	.word	0x00030c28
        /*0978*/ 	.short	0x0100
        /*097a*/ 	.byte	0x08
	.zero		1


	//   ....[5]....
        /*097c*/ 	.word	0x000004f0
        /*0980*/ 	.word	0x000000ff
        /*0984*/ 	.word	0x00030c30
        /*0988*/ 	.short	0x0100
        /*098a*/ 	.byte	0x08
	.zero		1


	//   ....[6]....
        /*098c*/ 	.word	0x00000500
        /*0990*/ 	.word	0x000000ff
        /*0994*/ 	.word	0x00030c40
        /*0998*/ 	.short	0x0100
        /*099a*/ 	.byte	0x08
	.zero		1


	//   ....[7]....
        /*099c*/ 	.word	0x00000510
        /*09a0*/ 	.word	0x000000ff
        /*09a4*/ 	.word	0x00030c38
        /*09a8*/ 	.short	0x0100
        /*09aa*/ 	.byte	0x08
	.zero		1


	//   ....[8]....
        /*09ac*/ 	.word	0x00000520
        /*09b0*/ 	.word	0x000000ff
        /*09b4*/ 	.word	0x00030c48
        /*09b8*/ 	.short	0x0100
        /*09ba*/ 	.byte	0x08
	.zero		1


	//   ....[9]....
        /*09bc*/ 	.word	0x00001450
        /*09c0*/ 	.word	0x00000010
        /*09c4*/ 	.word	0x00030c00
        /*09c8*/ 	.short	0x010a
        /*09ca*/ 	.byte	0x3f
	.zero		1


	//   ....[10]....
        /*09cc*/ 	.word	0x00001570
        /*09d0*/ 	.word	0x00000010
        /*09d4*/ 	.word	0x00030c00
        /*09d8*/ 	.short	0x010a
        /*09da*/ 	.byte	0x3f
	.zero		1


	//   ....[11]....
        /*09dc*/ 	.word	0x00001fd0
        /*09e0*/ 	.word	0x00000008
        /*09e4*/ 	.word	0x00030c10
        /*09e8*/ 	.short	0x010a
        /*09ea*/ 	.byte	0x3f
	.zero		1


	//   ....[12]....
        /*09ec*/ 	.word	0x00002040
        /*09f0*/ 	.word	0x00000008
        /*09f4*/ 	.word	0x00030c10
        /*09f8*/ 	.short	0x010a
        /*09fa*/ 	.byte	0x3f
	.zero		1


	//   ....[13]....
        /*09fc*/ 	.word	0x00002420
        /*0a00*/ 	.word	0x00000008
        /*0a04*/ 	.word	0x00030c30
        /*0a08*/ 	.short	0x010a
        /*0a0a*/ 	.byte	0x3f
	.zero		1


	//   ....[14]....
        /*0a0c*/ 	.word	0x00002490
        /*0a10*/ 	.word	0x00000008
        /*0a14*/ 	.word	0x00030c30
        /*0a18*/ 	.short	0x010a
        /*0a1a*/ 	.byte	0x3f
	.zero		1


	//   ....[15]....
        /*0a1c*/ 	.word	0x00005520
        /*0a20*/ 	.word	0x00000009
        /*0a24*/ 	.word	0x00000000
        /*0a28*/ 	.short	0x0101
        /*0a2a*/ 	.byte	0x3f
	.zero		1


	//   ....[16]....
        /*0a2c*/ 	.word	0x00005970
        /*0a30*/ 	.word	0x00000008
        /*0a34*/ 	.word	0x00000000
        /*0a38*/ 	.short	0x0101
        /*0a3a*/ 	.byte	0x3f
	.zero		1


	//   ....[17]....
        /*0a3c*/ 	.word	0x00006240
        /*0a40*/ 	.word	0x00000007
        /*0a44*/ 	.word	0x00030c10
        /*0a48*/ 	.short	0x010a
        /*0a4a*/ 	.byte	0x3f
	.zero		1


	//   ....[18]....
        /*0a4c*/ 	.word	0x000062c0
        /*0a50*/ 	.word	0x00000007
        /*0a54*/ 	.word	0x00030c10
        /*0a58*/ 	.short	0x010a
        /*0a5a*/ 	.byte	0x3f
	.zero		1


	//   ....[19]....
        /*0a5c*/ 	.word	0x000066d0
        /*0a60*/ 	.word	0x00000007
        /*0a64*/ 	.word	0x00030c30
        /*0a68*/ 	.short	0x010a
        /*0a6a*/ 	.byte	0x3f
	.zero		1


	//   ....[20]....
        /*0a6c*/ 	.word	0x00006760
        /*0a70*/ 	.word	0x00000007
        /*0a74*/ 	.word	0x00030c30
        /*0a78*/ 	.short	0x010a
        /*0a7a*/ 	.byte	0x3f
	.zero		1


	//   ....[21]....
        /*0a7c*/ 	.word	0x00008f30
        /*0a80*/ 	.word	0x00000008
        /*0a84*/ 	.word	0x00000000
        /*0a88*/ 	.short	0x0101
        /*0a8a*/ 	.byte	0x3f
	.zero		1


	//   ....[22]....
        /*0a8c*/ 	.word	0x00009390
        /*0a90*/ 	.word	0x00000007
        /*0a94*/ 	.word	0x00000000
        /*0a98*/ 	.short	0x0101
        /*0a9a*/ 	.byte	0x3f
	.zero		1


	//   ....[23]....
        /*0a9c*/ 	.word	0x00009bf0
        /*0aa0*/ 	.word	0x00000007
        /*0aa4*/ 	.word	0x00030c10
        /*0aa8*/ 	.short	0x010a
        /*0aaa*/ 	.byte	0x3f
	.zero		1


	//   ....[24]....
        /*0aac*/ 	.word	0x00009c70
        /*0ab0*/ 	.word	0x00000007
        /*0ab4*/ 	.word	0x00030c10
        /*0ab8*/ 	.short	0x010a
        /*0aba*/ 	.byte	0x3f
	.zero		1


	//   ....[25]....
        /*0abc*/ 	.word	0x0000a070
        /*0ac0*/ 	.word	0x00000007
        /*0ac4*/ 	.word	0x00030c30
        /*0ac8*/ 	.short	0x010a
        /*0aca*/ 	.byte	0x3f
	.zero		1


	//   ....[26]....
        /*0acc*/ 	.word	0x0000a100
        /*0ad0*/ 	.word	0x00000007
        /*0ad4*/ 	.word	0x00030c30
        /*0ad8*/ 	.short	0x010a
        /*0ada*/ 	.byte	0x3f
	.zero		1


	//   ....[27]....
        /*0adc*/ 	.word	0x0000d230
        /*0ae0*/ 	.word	0x00000008
        /*0ae4*/ 	.word	0x00000000
        /*0ae8*/ 	.short	0x0101
        /*0aea*/ 	.byte	0x3f
	.zero		1


	//   ....[28]....
        /*0aec*/ 	.word	0x0000d6a0
        /*0af0*/ 	.word	0x00000007
        /*0af4*/ 	.word	0x00000000
        /*0af8*/ 	.short	0x0101
        /*0afa*/ 	.byte	0x3f
	.zero		1


	//   ....[29]....
        /*0afc*/ 	.word	0x00011360
        /*0b00*/ 	.word	0x0000000f
        /*0b04*/ 	.word	0x00030c20
        /*0b08*/ 	.short	0x010a
        /*0b0a*/ 	.byte	0x3f
	.zero		1


	//   ....[30]....
        /*0b0c*/ 	.word	0x00011950
        /*0b10*/ 	.word	0x0000000f
        /*0b14*/ 	.word	0x00030c40
        /*0b18*/ 	.short	0x010a
        /*0b1a*/ 	.byte	0x3f
	.zero		1


	//   ....[31]....
        /*0b1c*/ 	.word	0x00011bb0
        /*0b20*/ 	.word	0x0000000f
        /*0b24*/ 	.word	0x00030c28
        /*0b28*/ 	.short	0x010a
        /*0b2a*/ 	.byte	0x3f
	.zero		1


	//   ....[32]....
        /*0b2c*/ 	.word	0x00011e10
        /*0b30*/ 	.word	0x0000000f
        /*0b34*/ 	.word	0x00030c48
        /*0b38*/ 	.short	0x010a
        /*0b3a*/ 	.byte	0x3f
	.zero		1


	//   ....[33]....
        /*0b3c*/ 	.word	0x00012010
        /*0b40*/ 	.word	0x0000000f
        /*0b44*/ 	.word	0x00030c20
        /*0b48*/ 	.short	0x010a
        /*0b4a*/ 	.byte	0x3f
	.zero		1


	//   ....[34]....
        /*0b4c*/ 	.word	0x000122e0
        /*0b50*/ 	.word	0x0000000f
        /*0b54*/ 	.word	0x00030c40
        /*0b58*/ 	.short	0x010a
        /*0b5a*/ 	.byte	0x3f
	.zero		1


	//   ....[35]....
        /*0b5c*/ 	.word	0x00012510
        /*0b60*/ 	.word	0x0000000f
        /*0b64*/ 	.word	0x00030c28
        /*0b68*/ 	.short	0x010a
        /*0b6a*/ 	.byte	0x3f
	.zero		1


	//   ....[36]....
        /*0b6c*/ 	.word	0x000127b0
        /*0b70*/ 	.word	0x00000003
        /*0b74*/ 	.word	0x00030c40
        /*0b78*/ 	.short	0x010a
        /*0b7a*/ 	.byte	0x3f
	.zero		1


	//   ....[37]....
        /*0b7c*/ 	.word	0x00012ba0
        /*0b80*/ 	.word	0x00000007
        /*0b84*/ 	.word	0x00000000
        /*0b88*/ 	.short	0x010a
        /*0b8a*/ 	.byte	0x3f
	.zero		1


	//   ....[38]....
        /*0b8c*/ 	.word	0x00012bf0
        /*0b90*/ 	.word	0x00000003
        /*0b94*/ 	.word	0x00000000
        /*0b98*/ 	.short	0x010a
        /*0b9a*/ 	.byte	0x3f
	.zero		1


	//   ....[39]....
        /*0b9c*/ 	.word	0x00012c50
        /*0ba0*/ 	.word	0x00000005
        /*0ba4*/ 	.word	0x00000000
        /*0ba8*/ 	.short	0x010a
        /*0baa*/ 	.byte	0x3f
	.zero		1


	//   ....[40]....
        /*0bac*/ 	.word	0x00012c80
        /*0bb0*/ 	.word	0x00000003
        /*0bb4*/ 	.word	0x00000000
        /*0bb8*/ 	.short	0x010a
        /*0bba*/ 	.byte	0x3f
	.zero		1


	//   ....[41]....
        /*0bbc*/ 	.word	0x00012d60
        /*0bc0*/ 	.word	0x00000010
        /*0bc4*/ 	.word	0x00030c00
        /*0bc8*/ 	.short	0x010a
        /*0bca*/ 	.byte	0x3f
	.zero		1


	//   ....[42]....
        /*0bcc*/ 	.word	0x00012db0
        /*0bd0*/ 	.word	0x00000008
        /*0bd4*/ 	.word	0x00030c10
        /*0bd8*/ 	.short	0x010a
        /*0bda*/ 	.byte	0x3f
	.zero		1


	//   ....[43]....
        /*0bdc*/ 	.word	0x00012e00
        /*0be0*/ 	.word	0x00000008
        /*0be4*/ 	.word	0x00030c30
        /*0be8*/ 	.short	0x010a
        /*0bea*/ 	.byte	0x3f
	.zero		1


	//   ....[44]....
        /*0bec*/ 	.word	0x00012e50
        /*0bf0*/ 	.word	0x00000007
        /*0bf4*/ 	.word	0x00030c10
        /*0bf8*/ 	.short	0x010a
        /*0bfa*/ 	.byte	0x3f
	.zero		1


	//   ....[45]....
        /*0bfc*/ 	.word	0x00012ea0
        /*0c00*/ 	.word	0x00000007
        /*0c04*/ 	.word	0x00030c30
        /*0c08*/ 	.short	0x010a
        /*0c0a*/ 	.byte	0x3f
	.zero		1


	//   ....[46]....
        /*0c0c*/ 	.word	0x00012ef0
        /*0c10*/ 	.word	0x00000007
        /*0c14*/ 	.word	0x00030c10
        /*0c18*/ 	.short	0x010a
        /*0c1a*/ 	.byte	0x3f
	.zero		1


	//   ....[47]....
        /*0c1c*/ 	.word	0x00012f40
        /*0c20*/ 	.word	0x00000007
        /*0c24*/ 	.word	0x00030c30
        /*0c28*/ 	.short	0x010a
        /*0c2a*/ 	.byte	0x3f
	.zero		1


	//   ....[48]....
        /*0c2c*/ 	.word	0x000131c0
        /*0c30*/ 	.word	0x0000000f
        /*0c34*/ 	.word	0x00030c20
        /*0c38*/ 	.short	0x010a
        /*0c3a*/ 	.byte	0x3f
	.zero		1


	//   ....[49]....
        /*0c3c*/ 	.word	0x00013210
        /*0c40*/ 	.word	0x0000000f
        /*0c44*/ 	.word	0x00030c40
        /*0c48*/ 	.short	0x010a
        /*0c4a*/ 	.byte	0x3f
	.zero		1


	//   ....[50]....
        /*0c4c*/ 	.word	0x00013260
        /*0c50*/ 	.word	0x0000000f
        /*0c54*/ 	.word	0x00030c28
        /*0c58*/ 	.short	0x010a
        /*0c5a*/ 	.byte	0x3f
	.zero		1


	//   ....[51]....
        /*0c5c*/ 	.word	0x000132b0
        /*0c60*/ 	.word	0x0000000f
        /*0c64*/ 	.word	0x00030c48
        /*0c68*/ 	.short	0x010a
        /*0c6a*/ 	.byte	0x3f
	.zero		1


	//   ....[52]....
        /*0c6c*/ 	.word	0x00013310
        /*0c70*/ 	.word	0x0000000f
        /*0c74*/ 	.word	0x00030c20
        /*0c78*/ 	.short	0x010a
        /*0c7a*/ 	.byte	0x3f
	.zero		1


	//   ....[53]....
        /*0c7c*/ 	.word	0x00013360
        /*0c80*/ 	.word	0x0000000f
        /*0c84*/ 	.word	0x00030c40
        /*0c88*/ 	.short	0x010a
        /*0c8a*/ 	.byte	0x3f
	.zero		1


	//   ....[54]....
        /*0c8c*/ 	.word	0x000133b0
        /*0c90*/ 	.word	0x0000000f
        /*0c94*/ 	.word	0x00030c28
        /*0c98*/ 	.short	0x010a
        /*0c9a*/ 	.byte	0x3f
	.zero		1


	//   ....[55]....
        /*0c9c*/ 	.word	0x00013400
        /*0ca0*/ 	.word	0x00000003
        /*0ca4*/ 	.word	0x00030c40
        /*0ca8*/ 	.short	0x010a
        /*0caa*/ 	.byte	0x3f
	.zero		1


	//   ....[56]....
        /*0cac*/ 	.word	0x000134d0
        /*0cb0*/ 	.word	0x00000007
        /*0cb4*/ 	.word	0x00000000
        /*0cb8*/ 	.short	0x010a
        /*0cba*/ 	.byte	0x3f
	.zero		1


	//   ....[57]....
        /*0cbc*/ 	.word	0x00013520
        /*0cc0*/ 	.word	0x00000003
        /*0cc4*/ 	.word	0x00000000
        /*0cc8*/ 	.short	0x010a
        /*0cca*/ 	.byte	0x3f
	.zero		1


	//   ....[58]....
        /*0ccc*/ 	.word	0x00013570
        /*0cd0*/ 	.word	0x00000005
        /*0cd4*/ 	.word	0x00000000
        /*0cd8*/ 	.short	0x010a
        /*0cda*/ 	.byte	0x3f
	.zero		1


	//----- nvinfo : EIATTR_NUM_MBARRIERS
	.align		4
.L_1510:
        /*0cdc*/ 	.byte	0x03, 0x38
        /*0cde*/ 	.short	0x0009


	//----- nvinfo : EIATTR_EXIT_INSTR_OFFSETS
	.align		4
        /*0ce0*/ 	.byte	0x04, 0x1c
        /*0ce2*/ 	.short	(.L_1512 - .L_1511)


	//   ....[0]....
.L_1511:
        /*0ce4*/ 	.word	0x00012cd0


	//----- nvinfo : EIATTR_MAX_THREADS
	.align		4
.L_1512:
        /*0ce8*/ 	.byte	0x04, 0x05
        /*0cea*/ 	.short	(.L_1514 - .L_1513)
.L_1513:
        /*0cec*/ 	.word	0x00000180
        /*0cf0*/ 	.word	0x00000001
        /*0cf4*/ 	.word	0x00000001


	//----- nvinfo : EIATTR_CRS_STACK_SIZE
	.align		4
.L_1514:
        /*0cf8*/ 	.byte	0x04, 0x1e
        /*0cfa*/ 	.short	(.L_1516 - .L_1515)
.L_1515:
        /*0cfc*/ 	.word	0x00000000


	//----- nvinfo : EIATTR_CBANK_PARAM_SIZE
	.align		4
.L_1516:
        /*0d00*/ 	.byte	0x03, 0x19
        /*0d02*/ 	.short	0x06f0


	//----- nvinfo : EIATTR_PARAM_CBANK
	.align		4
        /*0d04*/ 	.byte	0x04, 0x0a
        /*0d06*/ 	.short	(.L_1518 - .L_1517)
	.align		4
.L_1517:
        /*0d08*/ 	.word	index@(.nv.constant0._ZN7cutlass13device_kernelIN5flash11enable_sm90INS1_16FlashAttnBwdSm90INS1_25CollectiveMainloopBwdSm90ILi2ELi2ELi2EN4cute5tupleIJNS5_1CILi1EEES8_S8_EEENS6_IJNS7_ILi128EEESA_NS7_ILi64EEEEEENS_10bfloat16_tEfNS_4arch4Sm90ELb0ELb1ELb0ELb1ELb1ELb1ELb0ELb0ELi2ELi1ELi2ELi2ELb0EEENS1_24CollectiveEpilogueBwdGQAISC_fSF_Li256ELb1ELb1EEENS1_19SingleTileSchedulerILb1ELb0ELb0ELi128EEEEEEEEEvNT_6ParamsE)
        /*0d0c*/ 	.short	0x0210
        /*0d0e*/ 	.short	0x06f0


	//----- nvinfo : EIATTR_SW_WAR
	.align		4
.L_1518:
        /*0d10*/ 	.byte	0x04, 0x36
        /*0d12*/ 	.short	(.L_1520 - .L_1519)
.L_1519:
        /*0d14*/ 	.word	0x00000008
.L_1520:


//--------------------- .nv.info._ZN7cutlass13device_kernelIN5flash11enable_sm90INS1_16FlashAttnBwdSm90INS1_25CollectiveMainloopBwdSm90ILi2ELi2ELi2EN4cute5tupleIJNS5_1CILi1EEES8_S8_EEENS6_IJNS7_ILi128EEESA_NS7_ILi64EEEEEENS_10bfloat16_tEfNS_4arch4Sm90ELb1ELb0ELb0ELb0ELb0ELb1ELb0ELb0ELi2ELi1ELi2ELi2ELb0EEENS1_21CollectiveEpilogueBwdISC_SD_SF_Li256ELb0ELb0ELi1EEENS1_25SingleTileBwdLPTSchedulerILb0ELi128ELb0EEEEEEEEEvNT_6ParamsE --------------------------
	.section	.nv.info._ZN7cutlass13device_kernelIN5flash11enable_sm90INS1_16FlashAttnBwdSm90INS1_25CollectiveMainloopBwdSm90ILi2ELi2ELi2EN4cute5tupleIJNS5_1CILi1EEES8_S8_EEENS6_IJNS7_ILi128EEESA_NS7_ILi64EEEEEENS_10bfloat16_tEfNS_4arch4Sm90ELb1ELb0ELb0ELb0ELb0ELb1ELb0ELb0ELi2ELi1ELi2ELi2ELb0EEENS1_21CollectiveEpilogueBwdISC_SD_SF_Li256ELb0ELb0ELi1EEENS1_25SingleTileBwdLPTSchedulerILb0ELi128ELb0EEEEEEEEEvNT_6ParamsE,"",@"SHT_CUDA_INFO"
	.sectionflags	@""
	.align	4


	//----- nvinfo : EIATTR_CUDA_API_VERSION
	.align		4
        /*0000*/ 	.byte	0x04, 0x37
        /*0002*/ 	.short	(.L_1522 - .L_1521)
.L_1521:
        /*0004*/ 	.word	0x00000082


	//----- nvinfo : EIATTR_KPARAM_INFO
	.align		4
.L_1522:
        /*0008*/ 	.byte	0x04, 0x17
        /*000a*/ 	.short	(.L_1524 - .L_1523)
.L_1523:
        /*000c*/ 	.word	0x00000000
        /*0010*/ 	.short	0x0000
        /*0012*/ 	.short	0x0070
        /*0014*/ 	.byte	0x00, 0xf0, 0x01, 0x24


	//----- nvinfo : EIATTR_SPARSE_MMA_MASK
	.align		4
.L_1524:
        /*0018*/ 	.byte	0x03, 0x50
        /*001a*/ 	.short	0x0000


	//----- nvinfo : EIATTR_MAXREG_COUNT
	.align		4
        /*001c*/ 	.byte	0x03, 0x1b
        /*001e*/ 	.short	0x00a8


	//----- nvinfo : EIATTR_NUM_BARRIERS
	.align		4
        /*0020*/ 	.byte	0x02, 0x4c
        /*0022*/ 	.byte	0x10
	.zero		1


	//----- nvinfo : EIATTR_EXTERNS
	.align		4
        /*0024*/ 	.byte	0x04, 0x0f
        /*0026*/ 	.short	(.L_1526 - .L_1525)


	//   ....[0]....
	.align		4
.L_1525:
        /*0028*/ 	.word	index@(__assertfail)


	//----- nvinfo : EIATTR_ANNOTATIONS
	.align		4
.L_1526:
        /*002c*/ 	.byte	0x04, 0x55
        /*002e*/ 	.short	(.L_1528 - .L_1527)


	//   ....[0]....
.L_1527:
        /* <DEDUP_REMOVED lines=32> */


	//----- nvinfo : EIATTR_MERCURY_ISA_VERSION
	.align		4
.L_1528:
        /*0218*/ 	.byte	0x03, 0x5f
        /*021a*/ 	.short	0x0101


	//----- nvinfo : EIATTR_INT_WARP_WIDE_INSTR_OFFSETS
	.align		4
        /*021c*/ 	.byte	0x04, 0x31
        /*021e*/ 	.short	(.L_1530 - .L_1529)


	//   ....[0]....
.L_1529:
        /*0220*/ 	.word	0x000001e0


	//   ....[1]....
        /*0224*/ 	.word	0x000002a0


	//----- nvinfo : EIATTR_COOP_GROUP_MASK_REGIDS
	.align		4
.L_1530:
        /*0228*/ 	.byte	0x04, 0x29
        /*022a*/ 	.short	(.L_1532 - .L_1531)


	//   ....[0]....
.L_1531:
        /*022c*/ 	.word	0xffffffff


	//   ....[1]....
        /*0230*/ 	.word	0xffffffff


	//   ....[2]....
        /*0234*/ 	.word	0xffffffff


	//   ....[3]....
        /*0238*/ 	.word	0xffffffff


	//   ....[4]....
        /*023c*/ 	.word	0xffffffff


	//   ....[5]....
        /*0240*/ 	.word	0xffffffff


	//   ....[6]....
        /*0244*/ 	.word	0xffffffff


	//   ....[7]....
        /*0248*/ 	.word	0xffffffff


	//   ....[8]....
        /*024c*/ 	.word	0xffffffff


	//   ....[9]....
        /*0250*/ 	.word	0xffffffff


	//   ....[10]....
        /*0254*/ 	.word	0xffffffff


	//   ....[11]....
        /*0258*/ 	.word	0xffffffff


	//   ....[12]....
        /*025c*/ 	.word	0xffffffff


	//   ....[13]....
        /*0260*/ 	.word	0xffffffff


	//   ....[14]....
        /*0264*/ 	.word	0xffffffff


	//   ....[15]....
        /*0268*/ 	.word	0xffffffff


	//   ....[16]....
        /*026c*/ 	.word	0xffffffff


	//   ....[17]....
        /*0270*/ 	.word	0xffffffff


	//   ....[18]....
        /*0274*/ 	.word	0xffffffff


	//   ....[19]....
        /*0278*/ 	.word	0xffffffff


	//   ....[20]....
        /*027c*/ 	.word	0xffffffff


	//   ....[21]....
        /*0280*/ 	.word	0xffffffff


	//   ....[22]....
        /*0284*/ 	.word	0xffffffff


	//   ....[23]....
        /*0288*/ 	.word	0xffffffff


	//   ....[24]....
        /*028c*/ 	.word	0xffffffff


	//   ....[25]....
        /*0290*/ 	.word	0xffffffff


	//   ....[26]....
        /*0294*/ 	.word	0xffffffff


	//   ....[27]....
        /*0298*/ 	.word	0xffffffff


	//   ....[28]....
        /*029c*/ 	.word	0xffffffff


	//   ....[29]....
        /*02a0*/ 	.word	0xffffffff


	//   ....[30]....
        /*02a4*/ 	.word	0xffffffff


	//   ....[31]....
        /*02a8*/ 	.word	0xffffffff


	//   ....[32]....
        /*02ac*/ 	.word	0xffffffff


	//   ....[33]....
        /*02b0*/ 	.word	0xffffffff


	//   ....[34]....
        /*02b4*/ 	.word	0xffffffff


	//   ....[35]....
        /*02b8*/ 	.word	0xffffffff


	//   ....[36]....
        /*02bc*/ 	.word	0xffffffff


	//   ....[37]....
        /*02c0*/ 	.word	0xffffffff


	//   ....[38]....
        /*02c4*/ 	.word	0xffffffff


	//   ....[39]....
        /*02c8*/ 	.word	0xffffffff


	//   ....[40]....
        /*02cc*/ 	.word	0xffffffff


	//   ....[41]....
        /*02d0*/ 	.word	0xffffffff


	//   ....[42]....
        /*02d4*/ 	.word	0xffffffff


	//   ....[43]....
        /*02d8*/ 	.word	0xffffffff


	//   ....[44]....
        /*02dc*/ 	.word	0xffffffff


	//   ....[45]....
        /*02e0*/ 	.word	0xffffffff


	//   ....[46]....
        /*02e4*/ 	.word	0xffffffff


	//   ....[47]....
        /*02e8*/ 	.word	0xffffffff


	//   ....[48]....
        /*02ec*/ 	.word	0xffffffff


	//   ....[49]....
        /*02f0*/ 	.word	0xffffffff


	//   ....[50]....
        /*02f4*/ 	.word	0xffffffff


	//   ....[51]....
        /*02f8*/ 	.word	0xffffffff


	//   ....[52]....
        /*02fc*/ 	.word	0xffffffff


	//   ....[53]....
        /*0300*/ 	.word	0xffffffff


	//   ....[54]....
        /*0304*/ 	.word	0xffffffff


	//   ....[55]....
        /*0308*/ 	.word	0xffffffff


	//   ....[56]....
        /*030c*/ 	.word	0xffffffff


	//   ....[57]....
        /*0310*/ 	.word	0xffffffff


	//   ....[58]....
        /*0314*/ 	.word	0xffffffff


	//   ....[59]....
        /*0318*/ 	.word	0xffffffff


	//   ....[60]....
        /*031c*/ 	.word	0xffffffff


	//   ....[61]....
        /*0320*/ 	.word	0xffffffff


	//   ....[62]....
        /*0324*/ 	.word	0xffffffff


	//   ....[63]....
        /*0328*/ 	.word	0xffffffff


	//   ....[64]....
        /*032c*/ 	.word	0xffffffff


	//   ....[65]....
        /*0330*/ 	.word	0xffffffff


	//   ....[66]....
        /*0334*/ 	.word	0xffffffff


	//   ....[67]....
        /*0338*/ 	.word	0xffffffff


	//   ....[68]....
        /*033c*/ 	.word	0xffffffff


	//   ....[69]....
        /*0340*/ 	.word	0xffffffff


	//   ....[70]....
        /*0344*/ 	.word	0xffffffff


	//   ....[71]....
        /*0348*/ 	.word	0xffffffff


	//   ....[72]....
        /*034c*/ 	.word	0xffffffff


	//   ....[73]....
        /*0350*/ 	.word	0xffffffff


	//   ....[74]....
        /*0354*/ 	.word	0xffffffff


	//   ....[75]....
        /*0358*/ 	.word	0xffffffff


	//   ....[76]....
        /*035c*/ 	.word	0xffffffff


	//   ....[77]....
        /*0360*/ 	.word	0xffffffff


	//   ....[78]....
        /*0364*/ 	.word	0xffffffff


	//   ....[79]....
        /*0368*/ 	.word	0xffffffff


	//   ....[80]....
        /*036c*/ 	.word	0xffffffff


	//   ....[81]....
        /*0370*/ 	.word	0xffffffff


	//   ....[82]....
        /*0374*/ 	.word	0xffffffff


	//   ....[83]....
        /*0378*/ 	.word	0xffffffff


	//   ....[84]....
        /*037c*/ 	.word	0xffffffff


	//   ....[85]....
        /*0380*/ 	.word	0xffffffff


	//   ....[86]....
        /*0384*/ 	.word	0xffffffff


	//   ....[87]....
        /*0388*/ 	.word	0xffffffff


	//   ....[88]....
        /*038c*/ 	.word	0xffffffff


	//   ....[89]....
        /*0390*/ 	.word	0xffffffff


	//   ....[90]....
        /*0394*/ 	.word	0xffffffff


	//   ....[91]....
        /*0398*/ 	.word	0xffffffff


	//   ....[92]....
        /*039c*/ 	.word	0xffffffff


	//   ....[93]....
        /*03a0*/ 	.word	0xffffffff


	//   ....[94]....
        /*03a4*/ 	.word	0xffffffff


	//   ....[95]....
        /*03a8*/ 	.word	0xffffffff


	//   ....[96]....
        /*03ac*/ 	.word	0xffffffff


	//   ....[97]....
        /*03b0*/ 	.word	0xffffffff


	//   ....[98]....
        /*03b4*/ 	.word	0xffffffff


	//   ....[99]....
        /*03b8*/ 	.word	0xffffffff


	//   ....[100]....
        /*03bc*/ 	.word	0xffffffff


	//   ....[101]....
        /*03c0*/ 	.word	0xffffffff


	//   ....[102]....
        /*03c4*/ 	.word	0xffffffff


	//   ....[103]....
        /*03c8*/ 	.word	0xffffffff


	//   ....[104]....
        /*03cc*/ 	.word	0xffffffff


	//   ....[105]....
        /*03d0*/ 	.word	0xffffffff


	//   ....[106]....
        /*03d4*/ 	.word	0xffffffff


	//   ....[107]....
        /*03d8*/ 	.word	0xffffffff


	//   ....[108]....
        /*03dc*/ 	.word	0xffffffff


	//   ....[109]....
        /*03e0*/ 	.word	0xffffffff


	//   ....[110]....
        /*03e4*/ 	.word	0xffffffff


	//   ....[111]....
        /*03e8*/ 	.word	0xffffffff


	//   ....[112]....
        /*03ec*/ 	.word	0xffffffff


	//   ....[113]....
        /*03f0*/ 	.word	0xffffffff


	//   ....[114]....
        /*03f4*/ 	.word	0xffffffff


	//   ....[115]....
        /*03f8*/ 	.word	0xffffffff


	//   ....[116]....
        /*03fc*/ 	.word	0xffffffff


	//   ....[117]....
        /*0400*/ 	.word	0xffffffff


	//   ....[118]....
        /*0404*/ 	.word	0xffffffff


	//   ....[119]....
        /*0408*/ 	.word	0xffffffff


	//   ....[120]....
        /*040c*/ 	.word	0xffffffff


	//   ....[121]....
        /*0410*/ 	.word	0xffffffff


	//   ....[122]....
        /*0414*/ 	.word	0xffffffff


	//   ....[123]....
        /*0418*/ 	.word	0xffffffff


	//   ....[124]....
        /*041c*/ 	.word	0xffffffff


	//   ....[125]....
        /*0420*/ 	.word	0xffffffff


	//   ....[126]....
        /*0424*/ 	.word	0xffffffff


	//   ....[127]....
        /*0428*/ 	.word	0xffffffff


	//   ....[128]....
        /*042c*/ 	.word	0xffffffff


	//   ....[129]....
        /*0430*/ 	.word	0xffffffff


	//   ....[130]....
        /*0434*/ 	.word	0xffffffff


	//   ....[131]....
        /*0438*/ 	.word	0xffffffff


	//   ....[132]....
        /*043c*/ 	.word	0xffffffff


	//   ....[133]....
        /*0440*/ 	.word	0xffffffff


	//   ....[134]....
        /*0444*/ 	.word	0xffffffff


	//   ....[135]....
        /*0448*/ 	.word	0xffffffff


	//   ....[136]....
        /*044c*/ 	.word	0x0500000f


	//----- nvinfo : EIATTR_COOP_GROUP_INSTR_OFFSETS
	.align		4
.L_1532:
        /*0450*/ 	.byte	0x04, 0x28
        /*0452*/ 	.short	(.L_1534 - .L_1533)


	//   ....[0]....
.L_1533:
        /*0454*/ 	.word	0x00000060


	//   ....[1]....
        /*0458*/ 	.word	0x000001f0


	//   ....[2]....
        /*045c*/ 	.word	0x00000280


	//   ....[3]....
        /*0460*/ 	.word	0x00000400


	//   ....[4]....
        /*0464*/ 	.word	0x00000670


	//   ....[5]....
        /*0468*/ 	.word	0x00001110


	//   ....[6]....
        /*046c*/ 	.word	0x000021a0


	//   ....[7]....
        /*0470*/ 	.word	0x000022c0


	//   ....[8]....
        /*0474*/ 	.word	0x00002300


	//   ....[9]....
        /*0478*/ 	.word	0x00002340


	//   ....[10]....
        /*047c*/ 	.word	0x00002370


	//   ....[11]....
        /*0480*/ 	.word	0x000023a0


	//   ....[12]....
        /*0484*/ 	.word	0x000023d0


	//   ....[13]....
        /*0488*/ 	.word	0x00002420


	//   ....[14]....
        /*048c*/ 	.word	0x000026d0


	//   ....[15]....
        /*0490*/ 	.word	0x000027e0


	//   ....[16]....
        /*0494*/ 	.word	0x00002880


	//   ....[17]....
        /*0498*/ 	.word	0x00002940


	//   ....[18]....
        /*049c*/ 	.word	0x00002980


	//   ....[19]....
        /*04a0*/ 	.word	0x00002a00


	//   ....[20]....
        /*04a4*/ 	.word	0x00002aa0


	//   ....[21]....
        /*04a8*/ 	.word	0x00002b00


	//   ....[22]....
        /*04ac*/ 	.word	0x00002b90


	//   ....[23]....
        /*04b0*/ 	.word	0x00002c20


	//   ....[24]....
        /*04b4*/ 	.word	0x00002dd0


	//   ....[25]....
        /*04b8*/ 	.word	0x00002e30


	//   ....[26]....
        /*04bc*/ 	.word	0x00002ea0


	//   ....[27]....
        /*04c0*/ 	.word	0x00002ef0


	//   ....[28]....
        /*04c4*/ 	.word	0x00002f60


	//   ....[29]....
        /*04c8*/ 	.word	0x00002f90


	//   ....[30]....
        /*04cc*/ 	.word	0x00002fc0


	//   ....[31]....
        /*04d0*/ 	.word	0x00003020


	//   ....[32]....
        /*04d4*/ 	.word	0x000030d0


	//   ....[33]....
        /*04d8*/ 	.word	0x00003140


	//   ....[34]....
        /*04dc*/ 	.word	0x00003160


	//   ....[35]....
        /*04e0*/ 	.word	0x00003190


	//   ....[36]....
        /*04e4*/ 	.word	0x000031e0


	//   ....[37]....
        /*04e8*/ 	.word	0x00003280


	//   ....[38]....
        /*04ec*/ 	.word	0x00003510


	//   ....[39]....
        /*04f0*/ 	.word	0x00003530


	//   ....[40]....
        /*04f4*/ 	.word	0x00003540


	//   ....[41]....
        /*04f8*/ 	.word	0x00003560


	//   ....[42]....
        /*04fc*/ 	.word	0x00003570


	//   ....[43]....
        /*0500*/ 	.word	0x00003590


	//   ....[44]....
        /*0504*/ 	.word	0x000035c0


	//   ....[45]....
        /*0508*/ 	.word	0x00003600


	//   ....[46]....
        /*050c*/ 	.word	0x00003630


	//   ....[47]....
        /*0510*/ 	.word	0x00003670


	//   ....[48]....
        /*0514*/ 	.word	0x000036a0


	//   ....[49]....
        /*0518*/ 	.word	0x000036e0


	//   ....[50]....
        /*051c*/ 	.word	0x00003710


	//   ....[51]....
        /*0520*/ 	.word	0x00003750


	//   ....[52]....
        /*0524*/ 	.word	0x00003780


	//   ....[53]....
        /*0528*/ 	.word	0x000037c0


	//   ....[54]....
        /*052c*/ 	.word	0x000037f0


	//   ....[55]....
        /*0530*/ 	.word	0x00003830


	//   ....[56]....
        /*0534*/ 	.word	0x00003880


	//   ....[57]....
        /*0538*/ 	.word	0x000038b0


	//   ....[58]....
        /*053c*/ 	.word	0x000038c0


	//   ....[59]....
        /*0540*/ 	.word	0x000038f0


	//   ....[60]....
        /*0544*/ 	.word	0x00003900


	//   ....[61]....
        /*0548*/ 	.word	0x00003910


	//   ....[62]....
        /*054c*/ 	.word	0x00003920


	//   ....[63]....
        /*0550*/ 	.word	0x00003930


	//   ....[64]....
        /*0554*/ 	.word	0x00003940


	//   ....[65]....
        /*0558*/ 	.word	0x00003950


	//   ....[66]....
        /*055c*/ 	.word	0x00003960


	//   ....[67]....
        /*0560*/ 	.word	0x00003970


	//   ....[68]....
        /*0564*/ 	.word	0x00003980


	//   ....[69]....
        /*0568*/ 	.word	0x00003990


	//   ....[70]....
        /*056c*/ 	.word	0x00005e50


	//   ....[71]....
        /*0570*/ 	.word	0x00005e90


	//   ....[72]....
        /*0574*/ 	.word	0x00005f20


	//   ....[73]....
        /*0578*/ 	.word	0x00006050


	//   ....[74]....
        /*057c*/ 	.word	0x000060a0


	//   ....[75]....
        /*0580*/ 	.word	0x000060c0


	//   ....[76]....
        /*0584*/ 	.word	0x000060d0


	//   ....[77]....
        /*0588*/ 	.word	0x00006130


	//   ....[78]....
        /*058c*/ 	.word	0x00006170


	//   ....[79]....
        /*0590*/ 	.word	0x000061f0


	//   ....[80]....
        /*0594*/ 	.word	0x00006270


	//   ....[81]....
        /*0598*/ 	.word	0x00006290


	//   ....[82]....
        /*059c*/ 	.word	0x000062a0


	//   ....[83]....
        /*05a0*/ 	.word	0x000062c0


	//   ....[84]....
        /*05a4*/ 	.word	0x000062d0


	//   ....[85]....
        /*05a8*/ 	.word	0x000062e0


	//   ....[86]....
        /*05ac*/ 	.word	0x00006320


	//   ....[87]....
        /*05b0*/ 	.word	0x00006390


	//   ....[88]....
        /*05b4*/ 	.word	0x00006500


	//   ....[89]....
        /*05b8*/ 	.word	0x00006600


	//   ....[90]....
        /*05bc*/ 	.word	0x00006630


	//   ....[91]....
        /*05c0*/ 	.word	0x00006660


	//   ....[92]....
        /*05c4*/ 	.word	0x00006690


	//   ....[93]....
        /*05c8*/ 	.word	0x000067a0


	//   ....[94]....
        /*05cc*/ 	.word	0x00006800


	//   ....[95]....
        /*05d0*/ 	.word	0x00006840


	//   ....[96]....
        /*05d4*/ 	.word	0x00006880


	//   ....[97]....
        /*05d8*/ 	.word	0x00006900


	//   ....[98]....
        /*05dc*/ 	.word	0x000069b0


	//   ....[99]....
        /*05e0*/ 	.word	0x00006a50


	//   ....[100]....
        /*05e4*/ 	.word	0x00006a60


	//   ....[101]....
        /*05e8*/ 	.word	0x00006a70


	//   ....[102]....
        /*05ec*/ 	.word	0x00006a80


	//   ....[103]....
        /*05f0*/ 	.word	0x00006a90


	//   ....[104]....
        /*05f4*/ 	.word	0x00006bf0


	//   ....[105]....
        /*05f8*/ 	.word	0x00006c20


	//   ....[106]....
        /*05fc*/ 	.word	0x00006c40


	//   ....[107]....
        /*0600*/ 	.word	0x00006c50


	//   ....[108]....
        /*0604*/ 	.word	0x00006c60


	//   ....[109]....
        /*0608*/ 	.word	0x00006c70


	//   ....[110]....
        /*060c*/ 	.word	0x00006c80


	//   ....[111]....
        /*0610*/ 	.word	0x00006c90


	//   ....[112]....
        /*0614*/ 	.word	0x00006ca0


	//   ....[113]....
        /*0618*/ 	.word	0x00006d50


	//   ....[114]....
        /*061c*/ 	.word	0x00006dd0


	//   ....[115]....
        /*0620*/ 	.word	0x00006e10


	//   ....[116]....
        /*0624*/ 	.word	0x00006e40


	//   ....[117]....
        /*0628*/ 	.word	0x00006e60


	//   ....[118]....
        /*062c*/ 	.word	0x00006e80


	//   ....[119]....
        /*0630*/ 	.word	0x00006e90


	//   ....[120]....
        /*0634*/ 	.word	0x00006ea0


	//   ....[121]....
        /*0638*/ 	.word	0x00006eb0


	//   ....[122]....
        /*063c*/ 	.word	0x00006ed0


	//   ....[123]....
        /*0640*/ 	.word	0x00006ee0


	//   ....[124]....
        /*0644*/ 	.word	0x00006ef0


	//   ....[125]....
        /*0648*/ 	.word	0x00006f20


	//   ....[126]....
        /*064c*/ 	.word	0x00006f30


	//   ....[127]....
        /*0650*/ 	.word	0x00006f50


	//   ....[128]....
        /*0654*/ 	.word	0x00006f60


	//   ....[129]....
        /*0658*/ 	.word	0x00006f80


	//   ....[130]....
        /*065c*/ 	.word	0x00006f90


	//   ....[131]....
        /*0660*/ 	.word	0x00006fb0


	//   ....[132]....
        /*0664*/ 	.word	0x00006fc0


	//   ....[133]....
        /*0668*/ 	.word	0x00006fe0


	//   ....[134]....
        /*066c*/ 	.word	0x00009510


	//   ....[135]....
        /*0670*/ 	.word	0x0000a390


	//   ....[136]....
        /*0674*/ 	.word	0x0000d180


	//----- nvinfo : EIATTR_REG_RECONFIG
	.align		4
.L_1534:
        /*0678*/ 	.byte	0x01, 0x54
	.zero		2


	//----- nvinfo : EIATTR_SYSCALL_OFFSETS
	.align		4
        /*067c*/ 	.byte	0x04, 0x46
        /*067e*/ 	.short	(.L_1536 - .L_1535)


	//   ....[0]....
.L_1535:
        /*0680*/ 	.word	0x00000d70


	//   ....[1]....
        /*0684*/ 	.word	0x00000e60


	//   ....[2]....
        /*0688*/ 	.word	0x00000fc0


	//   ....[3]....
        /*068c*/ 	.word	0x000010b0


	//   ....[4]....
        /*0690*/ 	.word	0x00008d80


	//   ....[5]....
        /*0694*/ 	.word	0x00008eb0


	//   ....[6]....
        /*0698*/ 	.word	0x00008fd0


	//   ....[7]....
        /*069c*/ 	.word	0x000090f0


	//----- nvinfo : EIATTR_MBARRIER_INSTR_OFFSETS
	.align		4
.L_1536:
        /*06a0*/ 	.byte	0x04, 0x39
        /*06a2*/ 	.short	(.L_1538 - .L_1537)


	//   ....[0]....
.L_1537:
        /*06a4*/ 	.word	0x000002c0
        /*06a8*/ 	.word	0x000000ff
        /*06ac*/ 	.word	0x00030c00
        /*06b0*/ 	.short	0x0100
        /*06b2*/ 	.byte	0x06
	.zero		1


	//   ....[1]....
        /*06b4*/ 	.word	0x000003b0
        /*06b8*/ 	.word	0x000000ff
        /*06bc*/ 	.word	0x00030c10
        /*06c0*/ 	.short	0x0100
        /*06c2*/ 	.byte	0x08
	.zero		1


	//   ....[2]....
        /*06c4*/ 	.word	0x000003c0
        /*06c8*/ 	.word	0x000000ff
        /*06cc*/ 	.word	0x00030c20
        /*06d0*/ 	.short	0x0100
        /*06d2*/ 	.byte	0x08
	.zero		1


	//   ....[3]....
        /*06d4*/ 	.word	0x000003d0
        /*06d8*/ 	.word	0x000000ff
        /*06dc*/ 	.word	0x00030c18
        /*06e0*/ 	.short	0x0100
        /*06e2*/ 	.byte	0x08
	.zero		1


	//   ....[4]....
        /*06e4*/ 	.word	0x000003e0
        /*06e8*/ 	.word	0x000000ff
        /*06ec*/ 	.word	0x00030c28
        /*06f0*/ 	.short	0x0100
        /*06f2*/ 	.byte	0x08
	.zero		1


	//   ....[5]....
        /*06f4*/ 	.word	0x00000510
        /*06f8*/ 	.word	0x000000ff
        /*06fc*/ 	.word	0x00030c30
        /*0700*/ 	.short	0x0100
        /*0702*/ 	.byte	0x08
	.zero		1


	//   ....[6]....
        /*0704*/ 	.word	0x00000520
        /*0708*/ 	.word	0x000000ff
        /*070c*/ 	.word	0x00030c40
        /*0710*/ 	.short	0x0100
        /*0712*/ 	.byte	0x08
	.zero		1


	//   ....[7]....
        /*0714*/ 	.word	0x00000530
        /*0718*/ 	.word	0x000000ff
        /*071c*/ 	.word	0x00030c38
        /*0720*/ 	.short	0x0100
        /*0722*/ 	.byte	0x08
	.zero		1


	//   ....[8]....
        /*0724*/ 	.word	0x00000540
        /*0728*/ 	.word	0x000000ff
        /*072c*/ 	.word	0x00030c48
        /*0730*/ 	.short	0x0100
        /*0732*/ 	.byte	0x08
	.zero		1


	//   ....[9]....
        /*0734*/ 	.word	0x00001180
        /*0738*/ 	.word	0x000000ec
        /*073c*/ 	.word	0x00030c00
        /*0740*/ 	.short	0x010a
        /*0742*/ 	.byte	0x3f
	.zero		1


	//   ....[10]....
        /*0744*/ 	.word	0x000011a0
        /*0748*/ 	.word	0x000000ec
        /*074c*/ 	.word	0x00030c00
        /*0750*/ 	.short	0x010a
        /*0752*/ 	.byte	0x3f
	.zero		1


	//   ....[11]....
        /*0754*/ 	.word	0x00001b20
        /*0758*/ 	.word	0x00000006
        /*075c*/ 	.word	0x00030c10
        /*0760*/ 	.short	0x010a
        /*0762*/ 	.byte	0x3f
	.zero		1


	//   ....[12]....
        /*0764*/ 	.word	0x00001b90
        /*0768*/ 	.word	0x00000006
        /*076c*/ 	.word	0x00030c10
        /*0770*/ 	.short	0x010a
        /*0772*/ 	.byte	0x3f
	.zero		1


	//   ....[13]....
        /*0774*/ 	.word	0x00001fb0
        /*0778*/ 	.word	0x00000006
        /*077c*/ 	.word	0x00030c30
        /*0780*/ 	.short	0x010a
        /*0782*/ 	.byte	0x3f
	.zero		1


	//   ....[14]....
        /*0784*/ 	.word	0x00002050
        /*0788*/ 	.word	0x00000006
        /*078c*/ 	.word	0x00030c30
        /*0790*/ 	.short	0x010a
        /*0792*/ 	.byte	0x3f
	.zero		1


	//   ....[15]....
        /*0794*/ 	.word	0x00004c10
        /*0798*/ 	.word	0x00000005
        /*079c*/ 	.word	0x00000000
        /*07a0*/ 	.short	0x0101
        /*07a2*/ 	.byte	0x3f
	.zero		1


	//   ....[16]....
        /*07a4*/ 	.word	0x00005060
        /*07a8*/ 	.word	0x00000006
        /*07ac*/ 	.word	0x00000000
        /*07b0*/ 	.short	0x0101
        /*07b2*/ 	.byte	0x3f
	.zero		1


	//   ....[17]....
        /*07b4*/ 	.word	0x00005880
        /*07b8*/ 	.word	0x00000007
        /*07bc*/ 	.word	0x00030c10
        /*07c0*/ 	.short	0x010a
        /*07c2*/ 	.byte	0x3f
	.zero		1


	//   ....[18]....
        /*07c4*/ 	.word	0x00005900
        /*07c8*/ 	.word	0x00000007
        /*07cc*/ 	.word	0x00030c10
        /*07d0*/ 	.short	0x010a
        /*07d2*/ 	.byte	0x3f
	.zero		1


	//   ....[19]....
        /*07d4*/ 	.word	0x00005d10
        /*07d8*/ 	.word	0x00000007
        /*07dc*/ 	.word	0x00030c30
        /*07e0*/ 	.short	0x010a
        /*07e2*/ 	.byte	0x3f
	.zero		1


	//   ....[20]....
        /*07e4*/ 	.word	0x00005da0
        /*07e8*/ 	.word	0x00000007
        /*07ec*/ 	.word	0x00030c30
        /*07f0*/ 	.short	0x010a
        /*07f2*/ 	.byte	0x3f
	.zero		1


	//   ....[21]....
        /*07f4*/ 	.word	0x00008560
        /*07f8*/ 	.word	0x00000008
        /*07fc*/ 	.word	0x00000000
        /*0800*/ 	.short	0x0101
        /*0802*/ 	.byte	0x3f
	.zero		1


	//   ....[22]....
        /*0804*/ 	.word	0x000089c0
        /*0808*/ 	.word	0x00000007
        /*080c*/ 	.word	0x00000000
        /*0810*/ 	.short	0x0101
        /*0812*/ 	.byte	0x3f
	.zero		1


	//   ....[23]....
        /*0814*/ 	.word	0x0000b830
        /*0818*/ 	.word	0x00000000
        /*081c*/ 	.word	0x00030c20
        /*0820*/ 	.short	0x010a
        /*0822*/ 	.byte	0x3f
	.zero		1


	//   ....[24]....
        /*0824*/ 	.word	0x0000bd80
        /*0828*/ 	.word	0x00000000
        /*082c*/ 	.word	0x00030c40
        /*0830*/ 	.short	0x010a
        /*0832*/ 	.byte	0x3f
	.zero		1


	//   ....[25]....
        /*0834*/ 	.word	0x0000bfe0
        /*0838*/ 	.word	0x00000000
        /*083c*/ 	.word	0x00030c28
        /*0840*/ 	.short	0x010a
        /*0842*/ 	.byte	0x3f
	.zero		1


	//   ....[26]....
        /*0844*/ 	.word	0x0000c240
        /*0848*/ 	.word	0x00000000
        /*084c*/ 	.word	0x00030c48
        /*0850*/ 	.short	0x010a
        /*0852*/ 	.byte	0x3f
	.zero		1


	//   ....[27]....
        /*0854*/ 	.word	0x0000c450
        /*0858*/ 	.word	0x00000000
        /*085c*/ 	.word	0x00030c20
        /*0860*/ 	.short	0x010a
        /*0862*/ 	.byte	0x3f
	.zero		1


	//   ....[28]....
        /*0864*/ 	.word	0x0000c700
        /*0868*/ 	.word	0x00000000
        /*086c*/ 	.word	0x00030c40
        /*0870*/ 	.short	0x010a
        /*0872*/ 	.byte	0x3f
	.zero		1


	//   ....[29]....
        /*0874*/ 	.word	0x0000c930
        /*0878*/ 	.word	0x00000000
        /*087c*/ 	.word	0x00030c28
        /*0880*/ 	.short	0x010a
        /*0882*/ 	.byte	0x3f
	.zero		1


	//   ....[30]....
        /*0884*/ 	.word	0x0000cbe0
        /*0888*/ 	.word	0x00000004
        /*088c*/ 	.word	0x00030c40
        /*0890*/ 	.short	0x010a
        /*0892*/ 	.byte	0x3f
	.zero		1


	//   ....[31]....
        /*0894*/ 	.word	0x0000d000
        /*0898*/ 	.word	0x00000007
        /*089c*/ 	.word	0x00000000
        /*08a0*/ 	.short	0x010a
        /*08a2*/ 	.byte	0x3f
	.zero		1


	//   ....[32]....
        /*08a4*/ 	.word	0x0000d050
        /*08a8*/ 	.word	0x00000003
        /*08ac*/ 	.word	0x00000000
        /*08b0*/ 	.short	0x010a
        /*08b2*/ 	.byte	0x3f
	.zero		1


	//   ....[33]....
        /*08b4*/ 	.word	0x0000d0b0
        /*08b8*/ 	.word	0x00000005
        /*08bc*/ 	.word	0x00000000
        /*08c0*/ 	.short	0x010a
        /*08c2*/ 	.byte	0x3f
	.zero		1


	//   ....[34]....
        /*08c4*/ 	.word	0x0000d0e0
        /*08c8*/ 	.word	0x00000003
        /*08cc*/ 	.word	0x00000000
        /*08d0*/ 	.short	0x010a
        /*08d2*/ 	.byte	0x3f
	.zero		1


	//   ....[35]....
        /*08d4*/ 	.word	0x0000d1b0
        /*08d8*/ 	.word	0x000000ec
        /*08dc*/ 	.word	0x00030c00
        /*08e0*/ 	.short	0x010a
        /*08e2*/ 	.byte	0x3f
	.zero		1


	//   ....[36]....
        /*08e4*/ 	.word	0x0000d200
        /*08e8*/ 	.word	0x00000006
        /*08ec*/ 	.word	0x00030c10
        /*08f0*/ 	.short	0x010a
        /*08f2*/ 	.byte	0x3f
	.zero		1


	//   ....[37]....
        /*08f4*/ 	.word	0x0000d250
        /*08f8*/ 	.word	0x00000006
        /*08fc*/ 	.word	0x00030c30
        /*0900*/ 	.short	0x010a
        /*0902*/ 	.byte	0x3f
	.zero		1


	//   ....[38]....
        /*0904*/ 	.word	0x0000d2a0
        /*0908*/ 	.word	0x00000007
        /*090c*/ 	.word	0x00030c10
        /*0910*/ 	.short	0x010a
        /*0912*/ 	.byte	0x3f
	.zero		1


	//   ....[39]....
        /*0914*/ 	.word	0x0000d2f0
        /*0918*/ 	.word	0x00000007
        /*091c*/ 	.word	0x00030c30
        /*0920*/ 	.short	0x010a
        /*0922*/ 	.byte	0x3f
	.zero		1


	//   ....[40]....
        /*0924*/ 	.word	0x0000d340
        /*0928*/ 	.word	0x00000000
        /*092c*/ 	.word	0x00030c20
        /*0930*/ 	.short	0x010a
        /*0932*/ 	.byte	0x3f
	.zero		1


	//   ....[41]....
        /*0934*/ 	.word	0x0000d390
        /*0938*/ 	.word	0x00000000
        /*093c*/ 	.word	0x00030c40
        /*0940*/ 	.short	0x010a
        /*0942*/ 	.byte	0x3f
	.zero		1


	//   ....[42]....
        /*0944*/ 	.word	0x0000d3e0
        /*0948*/ 	.word	0x00000000
        /*094c*/ 	.word	0x00030c28
        /*0950*/ 	.short	0x010a
        /*0952*/ 	.byte	0x3f
	.zero		1


	//   ....[43]....
        /*0954*/ 	.word	0x0000d430
        /*0958*/ 	.word	0x00000000
        /*095c*/ 	.word	0x00030c48
        /*0960*/ 	.short	0x010a
        /*0962*/ 	.byte	0x3f
	.zero		1


	//   ....[44]....
        /*0964*/ 	.word	0x0000d490
        /*0968*/ 	.word	0x00000000
        /*096c*/ 	.word	0x00030c20
        /*0970*/ 	.short	0x010a
        /*0972*/ 	.byte	0x3f
	.zero		1


	//   ....[45]....
        /*0974*/ 	.word	0x0000d4e0
        /*0978*/ 	.word	0x00000000
        /*097c*/ 	.word	0x00030c40
        /*0980*/ 	.short	0x010a
        /*0982*/ 	.byte	0x3f
	.zero		1


	//   ....[46]....
        /*0984*/ 	.word	0x0000d530
        /*0988*/ 	.word	0x00000000
        /*098c*/ 	.word	0x00030c28
        /*0990*/ 	.short	0x010a
        /*0992*/ 	.byte	0x3f
	.zero		1


	//   ....[47]....
        /*0994*/ 	.word	0x0000d580
        /*0998*/ 	.word	0x00000004
        /*099c*/ 	.word	0x00030c40
        /*09a0*/ 	.short	0x010a
        /*09a2*/ 	.byte	0x3f
	.zero		1


	//   ....[48]....
        /*09a4*/ 	.word	0x0000d650
        /*09a8*/ 	.word	0x00000007
        /*09ac*/ 	.word	0x00000000
        /*09b0*/ 	.short	0x010a
        /*09b2*/ 	.byte	0x3f
	.zero		1


	//   ....[49]....
        /*09b4*/ 	.word	0x0000d6a0
        /*09b8*/ 	.word	0x00000003
        /*09bc*/ 	.word	0x00000000
        /*09c0*/ 	.short	0x010a
        /*09c2*/ 	.byte	0x3f
	.zero		1


	//   ....[50]....
        /*09c4*/ 	.word	0x0000d6f0
        /*09c8*/ 	.word	0x00000005
        /*09cc*/ 	.word	0x00000000
        /*09d0*/ 	.short	0x010a
        /*09d2*/ 	.byte	0x3f
	.zero		1


	//----- nvinfo : EIATTR_NUM_MBARRIERS
	.align		4
.L_1538:
        /*09d4*/ 	.byte	0x03, 0x38
        /*09d6*/ 	.short	0x0009


	//----- nvinfo : EIATTR_EXIT_INSTR_OFFSETS
	.align		4
        /*09d8*/ 	.byte	0x04, 0x1c
        /*09da*/ 	.short	(.L_1540 - .L_1539)


	//   ....[0]....
.L_1539:
        /*09dc*/ 	.word	0x0000d130


	//----- nvinfo : EIATTR_MAX_THREADS
	.align		4
.L_1540:
        /*09e0*/ 	.byte	0x04, 0x05
        /*09e2*/ 	.short	(.L_1542 - .L_1541)
.L_1541:
        /*09e4*/ 	.word	0x00000180
        /*09e8*/ 	.word	0x00000001
        /*09ec*/ 	.word	0x00000001


	//----- nvinfo : EIATTR_CRS_STACK_SIZE
	.align		4
.L_1542:
        /*09f0*/ 	.byte	0x04, 0x1e
        /*09f2*/ 	.short	(.L_1544 - .L_1543)
.L_1543:
        /*09f4*/ 	.word	0x00000000


	//----- nvinfo : EIATTR_CBANK_PARAM_SIZE
	.align		4
.L_1544:
        /*09f8*/ 	.byte	0x03, 0x19
        /*09fa*/ 	.short	0x0970


	//----- nvinfo : EIATTR_PARAM_CBANK
	.align		4
        /*09fc*/ 	.byte	0x04, 0x0a
        /*09fe*/ 	.short	(.L_1546 - .L_1545)
	.align		4
.L_1545:
        /*0a00*/ 	.word	index@(.nv.constant0._ZN7cutlass13device_kernelIN5flash11enable_sm90INS1_16FlashAttnBwdSm90INS1_25CollectiveMainloopBwdSm90ILi2ELi2ELi2EN4cute5tupleIJNS5_1CILi1EEES8_S8_EEENS6_IJNS7_ILi128EEESA_NS7_ILi64EEEEEENS_10bfloat16_tEfNS_4arch4Sm90ELb1ELb0ELb0ELb0ELb0ELb1ELb0ELb0ELi2ELi1ELi2ELi2ELb0EEENS1_21CollectiveEpilogueBwdISC_SD_SF_Li256ELb0ELb0ELi1EEENS1_25SingleTileBwdLPTSchedulerILb0ELi128ELb0EEEEEEEEEvNT_6ParamsE)
        /*0a04*/ 	.short	0x0210
        /*0a06*/ 	.short	0x0970


	//----- nvinfo : EIATTR_SW_WAR
	.align		4
.L_1546:
        /*0a08*/ 	.byte	0x04, 0x36
        /*0a0a*/ 	.short	(.L_1548 - .L_1547)
.L_1547:
        /*0a0c*/ 	.word	0x00000008
.L_1548:


//--------------------- .nv.info._ZN7cutlass13device_kernelIN5flash11enable_sm90INS1_16FlashAttnBwdSm90INS1_25CollectiveMainloopBwdSm90ILi2ELi2ELi2EN4cute5tupleIJNS5_1CILi1EEES8_S8_EEENS6_IJNS7_ILi128EEESA_NS7_ILi64EEEEEENS_10bfloat16_tEfNS_4arch4Sm90ELb1ELb0ELb0ELb0ELb1ELb1ELb0ELb0ELi2ELi1ELi2ELi2ELb0EEENS1_21CollectiveEpilogueBwdISC_SD_SF_Li256ELb0ELb0ELi1EEENS1_25SingleTileBwdLPTSchedulerILb0ELi128ELb1EEEEEEEEEvNT_6ParamsE --------------------------
	.section	.nv.info._ZN7cutlass13device_kernelIN5flash11enable_sm90INS1_16FlashAttnBwdSm90INS1_25CollectiveMainloopBwdSm90ILi2ELi2ELi2EN4cute5tupleIJNS5_1CILi1EEES8_S8_EEENS6_IJNS7_ILi128EEESA_NS7_ILi64EEEEEENS_10bfloat16_tEfNS_4arch4Sm90ELb1ELb0ELb0ELb0ELb1ELb1ELb0ELb0ELi2ELi1ELi2ELi2ELb0EEENS1_21CollectiveEpilogueBwdISC_SD_SF_Li256ELb0ELb0ELi1EEENS1_25SingleTileBwdLPTSchedulerILb0ELi128ELb1EEEEEEEEEvNT_6ParamsE,"",@"SHT_CUDA_INFO"
	.sectionflags	@""
	.align	4


	//----- nvinfo : EIATTR_CUDA_API_VERSION
	.align		4
        /*0000*/ 	.byte	0x04, 0x37
        /*0002*/ 	.short	(.L_1550 - .L_1549)
.L_1549:
        /*0004*/ 	.word	0x00000082


	//----- nvinfo : EIATTR_KPARAM_INFO
	.align		4
.L_1550:
        /*0008*/ 	.byte	0x04, 0x17
        /*000a*/ 	.short	(.L_1552 - .L_1551)
.L_1551:
        /*000c*/ 	.word	0x00000000
        /*0010*/ 	.short	0x0000
        /*0012*/ 	.short	0x0070
        /*0014*/ 	.byte	0x00, 0xf0, 0x01, 0x24


	//----- nvinfo : EIATTR_SPARSE_MMA_MASK
	.align		4
.L_1552:
        /*0018*/ 	.byte	0x03, 0x50
        /*001a*/ 	.short	0x0000


	//----- nvinfo : EIATTR_MAXREG_COUNT
	.align		4
        /*001c*/ 	.byte	0x03, 0x1b
        /*001e*/ 	.short	0x00a8


	//----- nvinfo : EIATTR_NUM_BARRIERS
	.align		4
        /*0020*/ 	.byte	0x02, 0x4c
        /*0022*/ 	.byte	0x10
	.zero		1


	//----- nvinfo : EIATTR_EXTERNS
	.align		4
        /*0024*/ 	.byte	0x04, 0x0f
        /*0026*/ 	.short	(.L_1554 - .L_1553)


	//   ....[0]....
	.align		4
.L_1553:
        /*0028*/ 	.word	index@(__assertfail)


	//----- nvinfo : EIATTR_ANNOTATIONS
	.align		4
.L_1554:
        /*002c*/ 	.byte	0x04, 0x55
        /*002e*/ 	.short	(.L_1556 - .L_1555)


	//   ....[0]....
.L_1555:
        /* <DEDUP_REMOVED lines=34> */


	//----- nvinfo : EIATTR_MERCURY_ISA_VERSION
	.align		4
.L_1556:
        /*0238*/ 	.byte	0x03, 0x5f
        /*023a*/ 	.short	0x0101


	//----- nvinfo : EIATTR_INT_WARP_WIDE_INSTR_OFFSETS
	.align		4
        /*023c*/ 	.byte	0x04, 0x31
        /*023e*/ 	.short	(.L_1558 - .L_1557)


	//   ....[0]....
.L_1557:
        /*0240*/ 	.word	0x000001e0


	//   ....[1]....
        /*0244*/ 	.word	0x000002a0


	//   ....[2]....
        /*0248*/ 	.word	0x0000aed0


	//   ....[3]....
        /*024c*/ 	.word	0x0000b540


	//   ....[4]....
        /*0250*/ 	.word	0x0000ba70


	//----- nvinfo : EIATTR_COOP_GROUP_MASK_REGIDS
	.align		4
.L_1558:
        /*0254*/ 	.byte	0x04, 0x29
        /*0256*/ 	.short	(.L_1560 - .L_1559)


	//   ....[0]....
.L_1559:
        /*0258*/ 	.word	0xffffffff


	//   ....[1]....
        /*025c*/ 	.word	0xffffffff


	//   ....[2]....
        /*0260*/ 	.word	0xffffffff


	//   ....[3]....
        /*0264*/ 	.word	0xffffffff


	//   ....[4]....
        /*0268*/ 	.word	0xffffffff


	//   ....[5]....
        /*026c*/ 	.word	0xffffffff


	//   ....[6]....
        /*0270*/ 	.word	0xffffffff


	//   ....[7]....
        /*0274*/ 	.word	0xffffffff


	//   ....[8]....
        /*0278*/ 	.word	0xffffffff


	//   ....[9]....
        /*027c*/ 	.word	0xffffffff


	//   ....[10]....
        /*0280*/ 	.word	0xffffffff


	//   ....[11]....
        /*0284*/ 	.word	0xffffffff


	//   ....[12]....
        /*0288*/ 	.word	0xffffffff


	//   ....[13]....
        /*028c*/ 	.word	0xffffffff


	//   ....[14]....
        /*0290*/ 	.word	0xffffffff


	//   ....[15]....
        /*0294*/ 	.word	0xffffffff


	//   ....[16]....
        /*0298*/ 	.word	0xffffffff


	//   ....[17]....
        /*029c*/ 	.word	0xffffffff


	//   ....[18]....
        /*02a0*/ 	.word	0xffffffff


	//   ....[19]....
        /*02a4*/ 	.word	0xffffffff


	//   ....[20]....
        /*02a8*/ 	.word	0xffffffff


	//   ....[21]....
        /*02ac*/ 	.word	0xffffffff


	//   ....[22]....
        /*02b0*/ 	.word	0xffffffff


	//   ....[23]....
        /*02b4*/ 	.word	0xffffffff


	//   ....[24]....
        /*02b8*/ 	.word	0xffffffff


	//   ....[25]....
        /*02bc*/ 	.word	0xffffffff


	//   ....[26]....
        /*02c0*/ 	.word	0xffffffff


	//   ....[27]....
        /*02c4*/ 	.word	0xffffffff


	//   ....[28]....
        /*02c8*/ 	.word	0xffffffff


	//   ....[29]....
        /*02cc*/ 	.word	0xffffffff


	//   ....[30]....
        /*02d0*/ 	.word	0xffffffff


	//   ....[31]....
        /*02d4*/ 	.word	0xffffffff


	//   ....[32]....
        /*02d8*/ 	.word	0xffffffff


	//   ....[33]....
        /*02dc*/ 	.word	0xffffffff


	//   ....[34]....
        /*02e0*/ 	.word	0xffffffff


	//   ....[35]....
        /*02e4*/ 	.word	0xffffffff


	//   ....[36]....
        /*02e8*/ 	.word	0xffffffff


	//   ....[37]....
        /*02ec*/ 	.word	0xffffffff


	//   ....[38]....
        /*02f0*/ 	.word	0xffffffff


	//   ....[39]....
        /*02f4*/ 	.word	0xffffffff


	//   ....[40]....
        /*02f8*/ 	.word	0xffffffff


	//   ....[41]....
        /*02fc*/ 	.word	0xffffffff


	//   ....[42]....
        /*0300*/ 	.word	0xffffffff


	//   ....[43]....
        /*0304*/ 	.word	0xffffffff


	//   ....[44]....
        /*0308*/ 	.word	0xffffffff


	//   ....[45]....
        /*030c*/ 	.word	0xffffffff


	//   ....[46]....
        /*0310*/ 	.word	0xffffffff


	//   ....[47]....
        /*0314*/ 	.word	0xffffffff


	//   ....[48]....
        /*0318*/ 	.word	0xffffffff


	//   ....[49]....
        /*031c*/ 	.word	0xffffffff


	//   ....[50]....
        /*0320*/ 	.word	0xffffffff


	//   ....[51]....
        /*0324*/ 	.word	0xffffffff


	//   ....[52]....
        /*0328*/ 	.word	0xffffffff


	//   ....[53]....
        /*032c*/ 	.word	0xffffffff


	//   ....[54]....
        /*0330*/ 	.word	0xffffffff


	//   ....[55]....
        /*0334*/ 	.word	0xffffffff


	//   ....[56]....
        /*0338*/ 	.word	0xffffffff


	//   ....[57]....
        /*033c*/ 	.word	0xffffffff


	//   ....[58]....
        /*0340*/ 	.word	0xffffffff


	//   ....[59]....
        /*0344*/ 	.word	0xffffffff


	//   ....[60]....
        /*0348*/ 	.word	0xffffffff


	//   ....[61]....
        /*034c*/ 	.word	0xffffffff


	//   ....[62]....
        /*0350*/ 	.word	0xffffffff


	//   ....[63]....
        /*0354*/ 	.word	0xffffffff


	//   ....[64]....
        /*0358*/ 	.word	0xffffffff


	//   ....[65]....
        /*035c*/ 	.word	0xffffffff


	//   ....[66]....
        /*0360*/ 	.word	0xffffffff


	//   ....[67]....
        /*0364*/ 	.word	0xffffffff


	//   ....[68]....
        /*0368*/ 	.word	0xffffffff


	//   ....[69]....
        /*036c*/ 	.word	0xffffffff


	//   ....[70]....
        /*0370*/ 	.word	0xffffffff


	//   ....[71]....
        /*0374*/ 	.word	0xffffffff


	//   ....[72]....
        /*0378*/ 	.word	0xffffffff


	//   ....[73]....
        /*037c*/ 	.word	0xffffffff


	//   ....[74]....
        /*0380*/ 	.word	0xffffffff


	//   ....[75]....
        /*0384*/ 	.word	0xffffffff


	//   ....[76]....
        /*0388*/ 	.word	0xffffffff


	//   ....[77]....
        /*038c*/ 	.word	0xffffffff


	//   ....[78]....
        /*0390*/ 	.word	0xffffffff


	//   ....[79]....
        /*0394*/ 	.word	0xffffffff


	//   ....[80]....
        /*0398*/ 	.word	0xffffffff


	//   ....[81]....
        /*039c*/ 	.word	0xffffffff


	//   ....[82]....
        /*03a0*/ 	.word	0xffffffff


	//   ....[83]....
        /*03a4*/ 	.word	0xffffffff


	//   ....[84]....
        /*03a8*/ 	.word	0xffffffff


	//   ....[85]....
        /*03ac*/ 	.word	0xffffffff


	//   ....[86]....
        /*03b0*/ 	.word	0xffffffff


	//   ....[87]....
        /*03b4*/ 	.word	0xffffffff


	//   ....[88]....
        /*03b8*/ 	.word	0xffffffff


	//   ....[89]....
        /*03bc*/ 	.word	0xffffffff


	//   ....[90]....
        /*03c0*/ 	.word	0xffffffff


	//   ....[91]....
        /*03c4*/ 	.word	0xffffffff


	//   ....[92]....
        /*03c8*/ 	.word	0xffffffff


	//   ....[93]....
        /*03cc*/ 	.word	0xffffffff


	//   ....[94]....
        /*03d0*/ 	.word	0xffffffff


	//   ....[95]....
        /*03d4*/ 	.word	0xffffffff


	//   ....[96]....
        /*03d8*/ 	.word	0xffffffff


	//   ....[97]....
        /*03dc*/ 	.word	0xffffffff


	//   ....[98]....
        /*03e0*/ 	.word	0xffffffff


	//   ....[99]....
        /*03e4*/ 	.word	0xffffffff


	//   ....[100]....
        /*03e8*/ 	.word	0xffffffff


	//   ....[101]....
        /*03ec*/ 	.word	0xffffffff


	//   ....[102]....
        /*03f0*/ 	.word	0xffffffff


	//   ....[103]....
        /*03f4*/ 	.word	0xffffffff


	//   ....[104]....
        /*03f8*/ 	.word	0xffffffff


	//   ....[105]....
        /*03fc*/ 	.word	0xffffffff


	//   ....[106]....
        /*0400*/ 	.word	0xffffffff


	//   ....[107]....
        /*0404*/ 	.word	0xffffffff


	//   ....[108]....
        /*0408*/ 	.word	0xffffffff


	//   ....[109]....
        /*040c*/ 	.word	0xffffffff


	//   ....[110]....
        /*0410*/ 	.word	0xffffffff


	//   ....[111]....
        /*0414*/ 	.word	0xffffffff


	//   ....[112]....
        /*0418*/ 	.word	0xffffffff


	//   ....[113]....
        /*041c*/ 	.word	0xffffffff


	//   ....[114]....
        /*0420*/ 	.word	0xffffffff


	//   ....[115]....
        /*0424*/ 	.word	0xffffffff


	//   ....[116]....
        /*0428*/ 	.word	0xffffffff


	//   ....[117]....
        /*042c*/ 	.word	0xffffffff


	//   ....[118]....
        /*0430*/ 	.word	0xffffffff


	//   ....[119]....
        /*0434*/ 	.word	0xffffffff


	//   ....[120]....
        /*0438*/ 	.word	0xffffffff


	//   ....[121]....
        /*043c*/ 	.word	0xffffffff


	//   ....[122]....
        /*0440*/ 	.word	0xffffffff


	//   ....[123]....
        /*0444*/ 	.word	0xffffffff


	//   ....[124]....
        /*0448*/ 	.word	0xffffffff


	//   ....[125]....
        /*044c*/ 	.word	0xffffffff


	//   ....[126]....
        /*0450*/ 	.word	0xffffffff


	//   ....[127]....
        /*0454*/ 	.word	0xffffffff


	//   ....[128]....
        /*0458*/ 	.word	0xffffffff


	//   ....[129]....
        /*045c*/ 	.word	0xffffffff


	//   ....[130]....
        /*0460*/ 	.word	0xffffffff


	//   ....[131]....
        /*0464*/ 	.word	0xffffffff


	//   ....[132]....
        /*0468*/ 	.word	0xffffffff


	//   ....[133]....
        /*046c*/ 	.word	0xffffffff


	//   ....[134]....
        /*0470*/ 	.word	0xffffffff


	//   ....[135]....
        /*0474*/ 	.word	0xffffffff


	//   ....[136]....
        /*0478*/ 	.word	0xffffffff


	//   ....[137]....
        /*047c*/ 	.word	0xffffffff


	//   ....[138]....
        /*0480*/ 	.word	0xffffffff


	//   ....[139]....
        /*0484*/ 	.word	0xffffffff


	//   ....[140]....
        /*0488*/ 	.word	0xffffffff


	//   ....[141]....
        /*048c*/ 	.word	0xffffffff


	//   ....[142]....
        /*0490*/ 	.word	0x0500000f


	//   ....[143]....
        /*0494*/ 	.word	0x0500000f


	//   ....[144]....
        /*0498*/ 	.word	0x0500000f


	//   ....[145]....
        /*049c*/ 	.word	0x0500000f


	//----- nvinfo : EIATTR_COOP_GROUP_INSTR_OFFSETS
	.align		4
.L_1560:
        /*04a0*/ 	.byte	0x04, 0x28
        /*04a2*/ 	.short	(.L_1562 - .L_1561)


	//   ....[0]....
.L_1561:
        /*04a4*/ 	.word	0x00000060


	//   ....[1]....
        /*04a8*/ 	.word	0x000001f0


	//   ....[2]....
        /*04ac*/ 	.word	0x00000280


	//   ....[3]....
        /*04b0*/ 	.word	0x00000400


	//   ....[4]....
        /*04b4*/ 	.word	0x00000680


	//   ....[5]....
        /*04b8*/ 	.word	0x00001170


	//   ....[6]....
        /*04bc*/ 	.word	0x000021f0


	//   ....[7]....
        /*04c0*/ 	.word	0x00002310


	//   ....[8]....
        /*04c4*/ 	.word	0x00002350


	//   ....[9]....
        /*04c8*/ 	.word	0x00002390


	//   ....[10]....
        /*04cc*/ 	.word	0x000023c0


	//   ....[11]....
        /*04d0*/ 	.word	0x000023f0


	//   ....[12]....
        /*04d4*/ 	.word	0x00002420


	//   ....[13]....
        /*04d8*/ 	.word	0x00002540


	//   ....[14]....
        /*04dc*/ 	.word	0x00002720


	//   ....[15]....
        /*04e0*/ 	.word	0x00002830


	//   ....[16]....
        /*04e4*/ 	.word	0x000028d0


	//   ....[17]....
        /*04e8*/ 	.word	0x000029c0


	//   ....[18]....
        /*04ec*/ 	.word	0x00002a80


	//   ....[19]....
        /*04f0*/ 	.word	0x00002b00


	//   ....[20]....
        /*04f4*/ 	.word	0x00002d90


	//   ....[21]....
        /*04f8*/ 	.word	0x00002dd0


	//   ....[22]....
        /*04fc*/ 	.word	0x00002e20


	//   ....[23]....
        /*0500*/ 	.word	0x00002e40


	//   ....[24]....
        /*0504*/ 	.word	0x00002e90


	//   ....[25]....
        /*0508*/ 	.word	0x00002ee0


	//   ....[26]....
        /*050c*/ 	.word	0x00002f70


	//   ....[27]....
        /*0510*/ 	.word	0x00002fa0


	//   ....[28]....
        /*0514*/ 	.word	0x00002fe0


	//   ....[29]....
        /*0518*/ 	.word	0x00003050


	//   ....[30]....
        /*051c*/ 	.word	0x00003090


	//   ....[31]....
        /*0520*/ 	.word	0x000030b0


	//   ....[32]....
        /*0524*/ 	.word	0x00003150


	//   ....[33]....
        /*0528*/ 	.word	0x000031d0


	//   ....[34]....
        /*052c*/ 	.word	0x00003210


	//   ....[35]....
        /*0530*/ 	.word	0x00003260


	//   ....[36]....
        /*0534*/ 	.word	0x00003300


	//   ....[37]....
        /*0538*/ 	.word	0x00003340


	//   ....[38]....
        /*053c*/ 	.word	0x00003590


	//   ....[39]....
        /*0540*/ 	.word	0x000035b0


	//   ....[40]....
        /*0544*/ 	.word	0x000035c0


	//   ....[41]....
        /*0548*/ 	.word	0x000035e0


	//   ....[42]....
        /*054c*/ 	.word	0x000035f0


	//   ....[43]....
        /*0550*/ 	.word	0x00003610


	//   ....[44]....
        /*0554*/ 	.word	0x00003640


	//   ....[45]....
        /*0558*/ 	.word	0x00003680


	//   ....[46]....
        /*055c*/ 	.word	0x000036b0


	//   ....[47]....
        /*0560*/ 	.word	0x000036f0


	//   ....[48]....
        /*0564*/ 	.word	0x00003720


	//   ....[49]....
        /*0568*/ 	.word	0x00003760


	//   ....[50]....
        /*056c*/ 	.word	0x00003790


	//   ....[51]....
        /*0570*/ 	.word	0x000037d0


	//   ....[52]....
        /*0574*/ 	.word	0x00003800


	//   ....[53]....
        /*0578*/ 	.word	0x00003830


	//   ....[54]....
        /*057c*/ 	.word	0x00003860


	//   ....[55]....
        /*0580*/ 	.word	0x00003890


	//   ....[56]....
        /*0584*/ 	.word	0x000038d0


	//   ....[57]....
        /*0588*/ 	.word	0x00003900


	//   ....[58]....
        /*058c*/ 	.word	0x00003910


	//   ....[59]....
        /*0590*/ 	.word	0x00003940


	//   ....[60]....
        /*0594*/ 	.word	0x00003950


	//   ....[61]....
        /*0598*/ 	.word	0x00003960


	//   ....[62]....
        /*059c*/ 	.word	0x00003970


	//   ....[63]....
        /*05a0*/ 	.word	0x00003980


	//   ....[64]....
        /*05a4*/ 	.word	0x00003990


	//   ....[65]....
        /*05a8*/ 	.word	0x000039a0


	//   ....[66]....
        /*05ac*/ 	.word	0x000039b0


	//   ....[67]....
        /*05b0*/ 	.word	0x000039c0


	//   ....[68]....
        /*05b4*/ 	.word	0x000039d0


	//   ....[69]....
        /*05b8*/ 	.word	0x000039e0


	//   ....[70]....
        /*05bc*/ 	.word	0x00005ea0


	//   ....[71]....
        /*05c0*/ 	.word	0x00005ee0


	//   ....[72]....
        /*05c4*/ 	.word	0x00005f70


	//   ....[73]....
        /*05c8*/ 	.word	0x000060a0


	//   ....[74]....
        /*05cc*/ 	.word	0x000060f0


	//   ....[75]....
        /*05d0*/ 	.word	0x00006110


	//   ....[76]....
        /*05d4*/ 	.word	0x00006120


	//   ....[77]....
        /*05d8*/ 	.word	0x00006180


	//   ....[78]....
        /*05dc*/ 	.word	0x000061c0


	//   ....[79]....
        /*05e0*/ 	.word	0x00006240


	//   ....[80]....
        /*05e4*/ 	.word	0x000062c0


	//   ....[81]....
        /*05e8*/ 	.word	0x000062e0


	//   ....[82]....
        /*05ec*/ 	.word	0x000062f0


	//   ....[83]....
        /*05f0*/ 	.word	0x00006310


	//   ....[84]....
        /*05f4*/ 	.word	0x00006320


	//   ....[85]....
        /*05f8*/ 	.word	0x00006330


	//   ....[86]....
        /*05fc*/ 	.word	0x00006370


	//   ....[87]....
        /*0600*/ 	.word	0x000063e0


	//   ....[88]....
        /*0604*/ 	.word	0x00006550


	//   ....[89]....
        /*0608*/ 	.word	0x00006650


	//   ....[90]....
        /*060c*/ 	.word	0x00006680


	//   ....[91]....
        /*0610*/ 	.word	0x000066b0


	//   ....[92]....
        /*0614*/ 	.word	0x000066e0


	//   ....[93]....
        /*0618*/ 	.word	0x000067f0


	//   ....[94]....
        /*061c*/ 	.word	0x00006850


	//   ....[95]....
        /*0620*/ 	.word	0x00006890


	//   ....[96]....
        /*0624*/ 	.word	0x000068d0


	//   ....[97]....
        /*0628*/ 	.word	0x00006950


	//   ....[98]....
        /*062c*/ 	.word	0x00006a00


	//   ....[99]....
        /*0630*/ 	.word	0x00006aa0


	//   ....[100]....
        /*0634*/ 	.word	0x00006ab0


	//   ....[101]....
        /*0638*/ 	.word	0x00006ac0


	//   ....[102]....
        /*063c*/ 	.word	0x00006ad0


	//   ....[103]....
        /*0640*/ 	.word	0x00006ae0


	//   ....[104]....
        /*0644*/ 	.word	0x00006c40


	//   ....[105]....
        /*0648*/ 	.word	0x00006c70


	//   ....[106]....
        /*064c*/ 	.word	0x00006c90


	//   ....[107]....
        /*0650*/ 	.word	0x00006ca0


	//   ....[108]....
        /*0654*/ 	.word	0x00006cb0


	//   ....[109]....
        /*0658*/ 	.word	0x00006cc0


	//   ....[110]....
        /*065c*/ 	.word	0x00006cd0


	//   ....[111]....
        /*0660*/ 	.word	0x00006ce0


	//   ....[112]....
        /*0664*/ 	.word	0x00006cf0


	//   ....[113]....
        /*0668*/ 	.word	0x00006da0


	//   ....[114]....
        /*066c*/ 	.word	0x00006e20


	//   ....[115]....
        /*0670*/ 	.word	0x00006e60


	//   ....[116]....
        /*0674*/ 	.word	0x00006e90


	//   ....[117]....
        /*0678*/ 	.word	0x00006eb0


	//   ....[118]....
        /*067c*/ 	.word	0x00006ed0


	//   ....[119]....
        /*0680*/ 	.word	0x00006ee0


	//   ....[120]....
        /*0684*/ 	.word	0x00006ef0


	//   ....[121]....
        /*0688*/ 	.word	0x00006f00


	//   ....[122]....
        /*068c*/ 	.word	0x00006f20


	//   ....[123]....
        /*0690*/ 	.word	0x00006f30


	//   ....[124]....
        /*0694*/ 	.word	0x00006f40


	//   ....[125]....
        /*0698*/ 	.word	0x00006f70


	//   ....[126]....
        /*069c*/ 	.word	0x00006f80


	//   ....[127]....
        /*06a0*/ 	.word	0x00006fa0


	//   ....[128]....
        /*06a4*/ 	.word	0x00006fb0


	//   ....[129]....
        /*06a8*/ 	.word	0x00006fd0


	//   ....[130]....
        /*06ac*/ 	.word	0x00006fe0


	//   ....[131]....
        /*06b0*/ 	.word	0x00007000


	//   ....[132]....
        /*06b4*/ 	.word	0x00007010


	//   ....[133]....
        /*06b8*/ 	.word	0x00007030


	//   ....[134]....
        /*06bc*/ 	.word	0x00009570


	//   ....[135]....
        /*06c0*/ 	.word	0x0000a300


	//   ....[136]....
        /*06c4*/ 	.word	0x0000aad0


	//   ....[137]....
        /*06c8*/ 	.word	0x0000ae00


	//   ....[138]....
        /*06cc*/ 	.word	0x0000b1c0


	//   ....[139]....
        /*06d0*/ 	.word	0x0000b470


	//   ....[140]....
        /*06d4*/ 	.word	0x0000b730


	//   ....[141]....
        /*06d8*/ 	.word	0x0000b9a0


	//   ....[142]....
        /*06dc*/ 	.word	0x0000db00


	//   ....[143]....
        /*06e0*/ 	.word	0x0000dcf0


	//   ....[144]....
        /*06e4*/ 	.word	0x0000dd60


	//   ....[145]....
        /*06e8*/ 	.word	0x0000ddd0


	//----- nvinfo : EIATTR_REG_RECONFIG
	.align		4
.L_1562:
        /*06ec*/ 	.byte	0x01, 0x54
	.zero		2


	//----- nvinfo : EIATTR_SYSCALL_OFFSETS
	.align		4
        /*06f0*/ 	.byte	0x04, 0x46
        /*06f2*/ 	.short	(.L_1564 - .L_1563)


	//   ....[0]....
.L_1563:
        /*06f4*/ 	.word	0x00000dd0


	//   ....[1]....
        /*06f8*/ 	.word	0x00000ec0


	//   ....[2]....
        /*06fc*/ 	.word	0x00001020


	//   ....[3]....
        /*0700*/ 	.word	0x00001110


	//   ....[4]....
        /*0704*/ 	.word	0x00008de0


	//   ....[5]....
        /*0708*/ 	.word	0x00008f10


	//   ....[6]....
        /*070c*/ 	.word	0x00009030


	//   ....[7]....
        /*0710*/ 	.word	0x00009150


	//----- nvinfo : EIATTR_MBARRIER_INSTR_OFFSETS
	.align		4
.L_1564:
        /*0714*/ 	.byte	0x04, 0x39
        /*0716*/ 	.short	(.L_1566 - .L_1565)


	//   ....[0]....
.L_1565:
        /*0718*/ 	.word	0x000002c0
        /*071c*/ 	.word	0x000000ff
        /*0720*/ 	.word	0x00030c00
        /*0724*/ 	.short	0x0100
        /*0726*/ 	.byte	0x06
	.zero		1


	//   ....[1]....
        /*0728*/ 	.word	0x000003b0
        /*072c*/ 	.word	0x000000ff
        /*0730*/ 	.word	0x00030c10
        /*0734*/ 	.short	0x0100
        /*0736*/ 	.byte	0x08
	.zero		1


	//   ....[2]....
        /*0738*/ 	.word	0x000003c0
        /*073c*/ 	.word	0x000000ff
        /*0740*/ 	.word	0x00030c20
        /*0744*/ 	.short	0x0100
        /*0746*/ 	.byte	0x08
	.zero		1


	//   ....[3]....
        /*0748*/ 	.word	0x000003d0
        /*074c*/ 	.word	0x000000ff
        /*0750*/ 	.word	0x00030c18
        /*0754*/ 	.short	0x0100
        /*0756*/ 	.byte	0x08
	.zero		1


	//   ....[4]....
        /*0758*/ 	.word	0x000003e0
        /*075c*/ 	.word	0x000000ff
        /*0760*/ 	.word	0x00030c28
        /*0764*/ 	.short	0x0100
        /*0766*/ 	.byte	0x08
	.zero		1


	//   ....[5]....
        /*0768*/ 	.word	0x00000510
        /*076c*/ 	.word	0x000000ff
        /*0770*/ 	.word	0x00030c30
        /*0774*/ 	.short	0x0100
        /*0776*/ 	.byte	0x08
	.zero		1


	//   ....[6]....
        /*0778*/ 	.word	0x00000520
        /*077c*/ 	.word	0x000000ff
        /*0780*/ 	.word	0x00030c40
        /*0784*/ 	.short	0x0100
        /*0786*/ 	.byte	0x08
	.zero		1


	//   ....[7]....
        /*0788*/ 	.word	0x00000530
        /*078c*/ 	.word	0x000000ff
        /*0790*/ 	.word	0x00030c38
        /*0794*/ 	.short	0x0100
        /*0796*/ 	.byte	0x08
	.zero		1


	//   ....[8]....
        /*0798*/ 	.word	0x00000540
        /*079c*/ 	.word	0x000000ff
        /*07a0*/ 	.word	0x00030c48
        /*07a4*/ 	.short	0x0100
        /*07a6*/ 	.byte	0x08
	.zero		1


	//   ....[9]....
        /*07a8*/ 	.word	0x000011f0
        /*07ac*/ 	.word	0x000000ec
        /*07b0*/ 	.word	0x00030c00
        /*07b4*/ 	.short	0x010a
        /*07b6*/ 	.byte	0x3f
	.zero		1


	//   ....[10]....
        /*07b8*/ 	.word	0x00001270
        /*07bc*/ 	.word	0x000000ec
        /*07c0*/ 	.word	0x00030c00
        /*07c4*/ 	.short	0x010a
        /*07c6*/ 	.byte	0x3f
	.zero		1


	//   ....[11]....
        /*07c8*/ 	.word	0x00001b70
        /*07cc*/ 	.word	0x00000006
        /*07d0*/ 	.word	0x00030c10
        /*07d4*/ 	.short	0x010a
        /*07d6*/ 	.byte	0x3f
	.zero		1


	//   ....[12]....
        /*07d8*/ 	.word	0x00001be0
        /*07dc*/ 	.word	0x00000006
        /*07e0*/ 	.word	0x00030c10
        /*07e4*/ 	.short	0x010a
        /*07e6*/ 	.byte	0x3f
	.zero		1


	//   ....[13]....
        /*07e8*/ 	.word	0x00002000
        /*07ec*/ 	.word	0x00000006
        /*07f0*/ 	.word	0x00030c30
        /*07f4*/ 	.short	0x010a
        /*07f6*/ 	.byte	0x3f
	.zero		1


	//   ....[14]....
        /*07f8*/ 	.word	0x000020a0
        /*07fc*/ 	.word	0x00000006
        /*0800*/ 	.word	0x00030c30
        /*0804*/ 	.short	0x010a
        /*0806*/ 	.byte	0x3f
	.zero		1


	//   ....[15]....
        /*0808*/ 	.word	0x00004c60
        /*080c*/ 	.word	0x00000005
        /*0810*/ 	.word	0x00000000
        /*0814*/ 	.short	0x0101
        /*0816*/ 	.byte	0x3f
	.zero		1


	//   ....[16]....
        /*0818*/ 	.word	0x000050b0
        /*081c*/ 	.word	0x00000006
        /*0820*/ 	.word	0x00000000
        /*0824*/ 	.short	0x0101
        /*0826*/ 	.byte	0x3f
	.zero		1


	//   ....[17]....
        /*0828*/ 	.word	0x000058d0
        /*082c*/ 	.word	0x00000007
        /*0830*/ 	.word	0x00030c10
        /*0834*/ 	.short	0x010a
        /*0836*/ 	.byte	0x3f
	.zero		1


	//   ....[18]....
        /*0838*/ 	.word	0x00005950
        /*083c*/ 	.word	0x00000007
        /*0840*/ 	.word	0x00030c10
        /*0844*/ 	.short	0x010a
        /*0846*/ 	.byte	0x3f
	.zero		1


	//   ....[19]....
        /*0848*/ 	.word	0x00005d60
        /*084c*/ 	.word	0x00000007
        /*0850*/ 	.word	0x00030c30
        /*0854*/ 	.short	0x010a
        /*0856*/ 	.byte	0x3f
	.zero		1


	//   ....[20]....
        /*0858*/ 	.word	0x00005df0
        /*085c*/ 	.word	0x00000007
        /*0860*/ 	.word	0x00030c30
        /*0864*/ 	.short	0x010a
        /*0866*/ 	.byte	0x3f
	.zero		1


	//   ....[21]....
        /*0868*/ 	.word	0x000085b0
        /*086c*/ 	.word	0x00000008
        /*0870*/ 	.word	0x00000000
        /*0874*/ 	.short	0x0101
        /*0876*/ 	.byte	0x3f
	.zero		1


	//   ....[22]....
        /*0878*/ 	.word	0x00008a10
        /*087c*/ 	.word	0x00000007
        /*0880*/ 	.word	0x00000000
        /*0884*/ 	.short	0x0101
        /*0886*/ 	.byte	0x3f
	.zero		1


	//   ....[23]....
        /*0888*/ 	.word	0x0000c1b0
        /*088c*/ 	.word	0x00000000
        /*0890*/ 	.word	0x00030c20
        /*0894*/ 	.short	0x010a
        /*0896*/ 	.byte	0x3f
	.zero		1


	//   ....[24]....
        /*0898*/ 	.word	0x0000c700
        /*089c*/ 	.word	0x00000000
        /*08a0*/ 	.word	0x00030c40
        /*08a4*/ 	.short	0x010a
        /*08a6*/ 	.byte	0x3f
	.zero		1


	//   ....[25]....
        /*08a8*/ 	.word	0x0000c960
        /*08ac*/ 	.word	0x00000000
        /*08b0*/ 	.word	0x00030c28
        /*08b4*/ 	.short	0x010a
        /*08b6*/ 	.byte	0x3f
	.zero		1


	//   ....[26]....
        /*08b8*/ 	.word	0x0000cbc0
        /*08bc*/ 	.word	0x00000000
        /*08c0*/ 	.word	0x00030c48
        /*08c4*/ 	.short	0x010a
        /*08c6*/ 	.byte	0x3f
	.zero		1


	//   ....[27]....
        /*08c8*/ 	.word	0x0000cdd0
        /*08cc*/ 	.word	0x00000000
        /*08d0*/ 	.word	0x00030c20
        /*08d4*/ 	.short	0x010a
        /*08d6*/ 	.byte	0x3f
	.zero		1


	//   ....[28]....
        /*08d8*/ 	.word	0x0000d080
        /*08dc*/ 	.word	0x00000000
        /*08e0*/ 	.word	0x00030c40
        /*08e4*/ 	.short	0x010a
        /*08e6*/ 	.byte	0x3f
	.zero		1


	//   ....[29]....
        /*08e8*/ 	.word	0x0000d2b0
        /*08ec*/ 	.word	0x00000000
        /*08f0*/ 	.word	0x00030c28
        /*08f4*/ 	.short	0x010a
        /*08f6*/ 	.byte	0x3f
	.zero		1


	//   ....[30]....
        /*08f8*/ 	.word	0x0000d560
        /*08fc*/ 	.word	0x00000004
        /*0900*/ 	.word	0x00030c40
        /*0904*/ 	.short	0x010a
        /*0906*/ 	.byte	0x3f
	.zero		1


	//   ....[31]....
        /*0908*/ 	.word	0x0000d980
        /*090c*/ 	.word	0x00000007
        /*0910*/ 	.word	0x00000000
        /*0914*/ 	.short	0x010a
        /*0916*/ 	.byte	0x3f
	.zero		1


	//   ....[32]....
        /*0918*/ 	.word	0x0000d9d0
        /*091c*/ 	.word	0x00000003
        /*0920*/ 	.word	0x00000000
        /*0924*/ 	.short	0x010a
        /*0926*/ 	.byte	0x3f
	.zero		1


	//   ....[33]....
        /*0928*/ 	.word	0x0000da30
        /*092c*/ 	.word	0x00000005
        /*0930*/ 	.word	0x00000000
        /*0934*/ 	.short	0x010a
        /*0936*/ 	.byte	0x3f
	.zero		1


	//   ....[34]....
        /*0938*/ 	.word	0x0000da60
        /*093c*/ 	.word	0x00000003
        /*0940*/ 	.word	0x00000000
        /*0944*/ 	.short	0x010a
        /*0946*/ 	.byte	0x3f
	.zero		1


	//   ....[35]....
        /*0948*/ 	.word	0x0000db30
        /*094c*/ 	.word	0x000000ec
        /*0950*/ 	.word	0x00030c00
        /*0954*/ 	.short	0x010a
        /*0956*/ 	.byte	0x3f
	.zero		1


	//   ....[36]....
        /*0958*/ 	.word	0x0000db80
        /*095c*/ 	.word	0x00000006
        /*0960*/ 	.word	0x00030c10
        /*0964*/ 	.short	0x010a
        /*0966*/ 	.byte	0x3f
	.zero		1


	//   ....[37]....
        /*0968*/ 	.word	0x0000dbd0
        /*096c*/ 	.word	0x00000006
        /*0970*/ 	.word	0x00030c30
        /*0974*/ 	.short	0x010a
        /*0976*/ 	.byte	0x3f
	.zero		1


	//   ....[38]....
        /*0978*/ 	.word	0x0000dc20
        /*097c*/ 	.word	0x00000007
        /*0980*/ 	.word	0x00030c10
        /*0984*/ 	.short	0x010a
        /*0986*/ 	.byte	0x3f
	.zero		1


	//   ....[39]....
        /*0988*/ 	.word	0x0000dc70
        /*098c*/ 	.word	0x00000007
        /*0990*/ 	.word	0x00030c30
        /*0994*/ 	.short	0x010a
        /*0996*/ 	.byte	0x3f
	.zero		1


	//   ....[40]....
        /*0998*/ 	.word	0x0000de10
        /*099c*/ 	.word	0x00000000
        /*09a0*/ 	.word	0x00030c20
        /*09a4*/ 	.short	0x010a
        /*09a6*/ 	.byte	0x3f
	.zero		1


	//   ....[41]....
        /*09a8*/ 	.word	0x0000de60
        /*09ac*/ 	.word	0x00000000
        /*09b0*/ 	.word	0x00030c40
        /*09b4*/ 	.short	0x010a
        /*09b6*/ 	.byte	0x3f
	.zero		1


	//   ....[42]....
        /*09b8*/ 	.word	0x0000deb0
        /*09bc*/ 	.word	0x00000000
        /*09c0*/ 	.word	0x00030c28
        /*09c4*/ 	.short	0x010a
        /*09c6*/ 	.byte	0x3f
	.zero		1


	//   ....[43]....
        /*09c8*/ 	.word	0x0000df00
        /*09cc*/ 	.word	0x00000000
        /*09d0*/ 	.word	0x00030c48
        /*09d4*/ 	.short	0x010a
        /*09d6*/ 	.byte	0x3f
	.zero		1


	//   ....[44]....
        /*09d8*/ 	.word	0x0000df60
        /*09dc*/ 	.word	0x00000000
        /*09e0*/ 	.word	0x00030c20
        /*09e4*/ 	.short	0x010a
        /*09e6*/ 	.byte	0x3f
	.zero		1


	//   ....[45]....
        /*09e8*/ 	.word	0x0000dfb0
        /*09ec*/ 	.word	0x00000000
        /*09f0*/ 	.word	0x00030c40
        /*09f4*/ 	.short	0x010a
        /*09f6*/ 	.byte	0x3f
	.zero		1


	//   ....[46]....
        /*09f8*/ 	.word	0x0000e000
        /*09fc*/ 	.word	0x00000000
        /*0a00*/ 	.word	0x00030c28
        /*0a04*/ 	.short	0x010a
        /*0a06*/ 	.byte	0x3f
	.zero		1


	//   ....[47]....
        /*0a08*/ 	.word	0x0000e050
        /*0a0c*/ 	.word	0x00000004
        /*0a10*/ 	.word	0x00030c40
        /*0a14*/ 	.short	0x010a
        /*0a16*/ 	.byte	0x3f
	.zero		1


	//   ....[48]....
        /*0a18*/ 	.word	0x0000e120
        /*0a1c*/ 	.word	0x00000007
        /*0a20*/ 	.word	0x00000000
        /*0a24*/ 	.short	0x010a
        /*0a26*/ 	.byte	0x3f
	.zero		1


	//   ....[49]....
        /*0a28*/ 	.word	0x0000e170
        /*0a2c*/ 	.word	0x00000003
        /*0a30*/ 	.word	0x00000000
        /*0a34*/ 	.short	0x010a
        /*0a36*/ 	.byte	0x3f
	.zero		1


	//   ....[50]....
        /*0a38*/ 	.word	0x0000e1c0
        /*0a3c*/ 	.word	0x00000005
        /*0a40*/ 	.word	0x00000000
        /*0a44*/ 	.short	0x010a
        /*0a46*/ 	.byte	0x3f
	.zero		1


	//----- nvinfo : EIATTR_NUM_MBARRIERS
	.align		4
.L_1566:
        /*0a48*/ 	.byte	0x03, 0x38
        /*0a4a*/ 	.short	0x0009


	//----- nvinfo : EIATTR_EXIT_INSTR_OFFSETS
	.align		4
        /*0a4c*/ 	.byte	0x04, 0x1c
        /*0a4e*/ 	.short	(.L_1568 - .L_1567)


	//   ....[0]....
.L_1567:
        /*0a50*/ 	.word	0x0000dab0


	//----- nvinfo : EIATTR_MAX_THREADS
	.align		4
.L_1568:
        /*0a54*/ 	.byte	0x04, 0x05
        /*0a56*/ 	.short	(.L_1570 - .L_1569)
.L_1569:
        /*0a58*/ 	.word	0x00000180
        /*0a5c*/ 	.word	0x00000001
        /*0a60*/ 	.word	0x00000001


	//----- nvinfo : EIATTR_CRS_STACK_SIZE
	.align		4
.L_1570:
        /*0a64*/ 	.byte	0x04, 0x1e
        /*0a66*/ 	.short	(.L_1572 - .L_1571)
.L_1571:
        /*0a68*/ 	.word	0x00000000


	//----- nvinfo : EIATTR_CBANK_PARAM_SIZE
	.align		4
.L_1572:
        /*0a6c*/ 	.byte	0x03, 0x19
        /*0a6e*/ 	.short	0x0970


	//----- nvinfo : EIATTR_PARAM_CBANK
	.align		4
        /*0a70*/ 	.byte	0x04, 0x0a
        /*0a72*/ 	.short	(.L_1574 - .L_1573)
	.align		4
.L_1573:
        /*0a74*/ 	.word	index@(.nv.constant0._ZN7cutlass13device_kernelIN5flash11enable_sm90INS1_16FlashAttnBwdSm90INS1_25CollectiveMainloopBwdSm90ILi2ELi2ELi2EN4cute5tupleIJNS5_1CILi1EEES8_S8_EEENS6_IJNS7_ILi128EEESA_NS7_ILi64EEEEEENS_10bfloat16_tEfNS_4arch4Sm90ELb1ELb0ELb0ELb0ELb1ELb1ELb0ELb0ELi2ELi1ELi2ELi2ELb0EEENS1_21CollectiveEpilogueBwdISC_SD_SF_Li256ELb0ELb0ELi1EEENS1_25SingleTileBwdLPTSchedulerILb0ELi128ELb1EEEEEEEEEvNT_6ParamsE)
        /*0a78*/ 	.short	0x0210
        /*0a7a*/ 	.short	0x0970


	//----- nvinfo : EIATTR_SW_WAR
	.align		4
.L_1574:
        /*0a7c*/ 	.byte	0x04, 0x36
        /*0a7e*/ 	.short	(.L_1576 - .L_1575)
.L_1575:
        /*0a80*/ 	.word	0x00000008
.L_1576:


//--------------------- .nv.info._ZN7cutlass13device_kernelIN5flash11enable_sm90INS1_16FlashAttnBwdSm90INS1_25CollectiveMainloopBwdSm90ILi2ELi2ELi2EN4cute5tupleIJNS5_1CILi1EEES8_S8_EEENS6_IJNS7_ILi128EEESA_NS7_ILi64EEEEEENS_10bfloat16_tEfNS_4arch4Sm90ELb1ELb0ELb0ELb0ELb0ELb1ELb0ELb0ELi2ELi1ELi2ELi2ELb0EEENS1_24CollectiveEpilogueBwdGQAISC_fSF_Li256ELb0ELb0EEENS1_25SingleTileBwdLPTSchedulerILb0ELi128ELb0EEEEEEEEEvNT_6ParamsE --------------------------
	.section	.nv.info._ZN7cutlass13device_kernelIN5flash11enable_sm90INS1_16FlashAttnBwdSm90INS1_25CollectiveMainloopBwdSm90ILi2ELi2ELi2EN4cute5tupleIJNS5_1CILi1EEES8_S8_EEENS6_IJNS7_ILi128EEESA_NS7_ILi64EEEEEENS_10bfloat16_tEfNS_4arch4Sm90ELb1ELb0ELb0ELb0ELb0ELb1ELb0ELb0ELi2ELi1ELi2ELi2ELb0EEENS1_24CollectiveEpilogueBwdGQAISC_fSF_Li256ELb0ELb0EEENS1_25SingleTileBwdLPTSchedulerILb0ELi128ELb0EEEEEEEEEvNT_6ParamsE,"",@"SHT_CUDA_INFO"
	.sectionflags	@""
	.align	4


	//----- nvinfo : EIATTR_CUDA_API_VERSION
	.align		4
        /*0000*/ 	.byte	0x04, 0x37
        /*0002*/ 	.short	(.L_1578 - .L_1577)
.L_1577:
        /*0004*/ 	.word	0x00000082


	//----- nvinfo : EIATTR_KPARAM_INFO
	.align		4
.L_1578:
        /*0008*/ 	.byte	0x04, 0x17
        /*000a*/ 	.short	(.L_1580 - .L_1579)
.L_1579:
        /*000c*/ 	.word	0x00000000
        /*0010*/ 	.short	0x0000
        /*0012*/ 	.short	0x0070
        /*0014*/ 	.byte	0x00, 0xf0, 0x01, 0x1c


	//----- nvinfo : EIATTR_SPARSE_MMA_MASK
	.align		4
.L_1580:
        /*0018*/ 	.byte	0x03, 0x50
        /*001a*/ 	.short	0x0000


	//----- nvinfo : EIATTR_MAXREG_COUNT
	.align		4
        /*001c*/ 	.byte	0x03, 0x1b
        /*001e*/ 	.short	0x00a8


	//----- nvinfo : EIATTR_NUM_BARRIERS
	.align		4
        /*0020*/ 	.byte	0x02, 0x4c
        /*0022*/ 	.byte	0x10
	.zero		1


	//----- nvinfo : EIATTR_EXTERNS
	.align		4
        /*0024*/ 	.byte	0x04, 0x0f
        /*0026*/ 	.short	(.L_1582 - .L_1581)


	//   ....[0]....
	.align		4
.L_1581:
        /*0028*/ 	.word	index@(__assertfail)


	//----- nvinfo : EIATTR_ANNOTATIONS
	.align		4
.L_1582:
        /*002c*/ 	.byte	0x04, 0x55
        /*002e*/ 	.short	(.L_1584 - .L_1583)


	//   ....[0]....
.L_1583:
        /* <DEDUP_REMOVED lines=24> */


	//----- nvinfo : EIATTR_MERCURY_ISA_VERSION
	.align		4
.L_1584:
        /*0198*/ 	.byte	0x03, 0x5f
        /*019a*/ 	.short	0x0101


	//----- nvinfo : EIATTR_INT_WARP_WIDE_INSTR_OFFSETS
	.align		4
        /*019c*/ 	.byte	0x04, 0x31
        /*019e*/ 	.short	(.L_1586 - .L_1585)


	//   ....[0]....
.L_1585:
        /*01a0*/ 	.word	0x00000190


	//   ....[1]....
        /*01a4*/ 	.word	0x000001c0


	//----- nvinfo : EIATTR_COOP_GROUP_MASK_REGIDS
	.align		4
.L_1586:
        /*01a8*/ 	.byte	0x04, 0x29
        /*01aa*/ 	.short	(.L_1588 - .L_1587)


	//   ....[0]....
.L_1587:
        /*01ac*/ 	.word	0xffffffff


	//   ....[1]....
        /*01b0*/ 	.word	0xffffffff


	//   ....[2]....
        /*01b4*/ 	.word	0xffffffff


	//   ....[3]....
        /*01b8*/ 	.word	0xffffffff


	//   ....[4]....
        /*01bc*/ 	.word	0xffffffff


	//   ....[5]....
        /*01c0*/ 	.word	0xffffffff


	//   ....[6]....
        /*01c4*/ 	.word	0xffffffff


	//   ....[7]....
        /*01c8*/ 	.word	0xffffffff


	//   ....[8]....
        /*01cc*/ 	.word	0xffffffff


	//   ....[9]....
        /*01d0*/ 	.word	0xffffffff


	//   ....[10]....
        /*01d4*/ 	.word	0xffffffff


	//   ....[11]....
        /*01d8*/ 	.word	0xffffffff


	//   ....[12]....
        /*01dc*/ 	.word	0xffffffff


	//   ....[13]....
        /*01e0*/ 	.word	0xffffffff


	//   ....[14]....
        /*01e4*/ 	.word	0xffffffff


	//   ....[15]....
        /*01e8*/ 	.word	0xffffffff


	//   ....[16]....
        /*01ec*/ 	.word	0xffffffff


	//   ....[17]....
        /*01f0*/ 	.word	0xffffffff


	//   ....[18]....
        /*01f4*/ 	.word	0xffffffff


	//   ....[19]....
        /*01f8*/ 	.word	0xffffffff


	//   ....[20]....
        /*01fc*/ 	.word	0xffffffff


	//   ....[21]....
        /*0200*/ 	.word	0xffffffff


	//   ....[22]....
        /*0204*/ 	.word	0xffffffff


	//   ....[23]....
        /*0208*/ 	.word	0xffffffff


	//   ....[24]....
        /*020c*/ 	.word	0xffffffff


	//   ....[25]....
        /*0210*/ 	.word	0xffffffff


	//   ....[26]....
        /*0214*/ 	.word	0xffffffff


	//   ....[27]....
        /*0218*/ 	.word	0xffffffff


	//   ....[28]....
        /*021c*/ 	.word	0xffffffff


	//   ....[29]....
        /*0220*/ 	.word	0xffffffff


	//   ....[30]....
        /*0224*/ 	.word	0xffffffff


	//   ....[31]....
        /*0228*/ 	.word	0xffffffff


	//   ....[32]....
        /*022c*/ 	.word	0xffffffff


	//   ....[33]....
        /*0230*/ 	.word	0xffffffff


	//   ....[34]....
        /*0234*/ 	.word	0xffffffff


	//   ....[35]....
        /*0238*/ 	.word	0xffffffff


	//   ....[36]....
        /*023c*/ 	.word	0xffffffff


	//   ....[37]....
        /*0240*/ 	.word	0xffffffff


	//   ....[38]....
        /*0244*/ 	.word	0xffffffff


	//   ....[39]....
        /*0248*/ 	.word	0xffffffff


	//   ....[40]....
        /*024c*/ 	.word	0xffffffff


	//   ....[41]....
        /*0250*/ 	.word	0xffffffff


	//   ....[42]....
        /*0254*/ 	.word	0xffffffff


	//   ....[43]....
        /*0258*/ 	.word	0xffffffff


	//   ....[44]....
        /*025c*/ 	.word	0xffffffff


	//   ....[45]....
        /*0260*/ 	.word	0xffffffff


	//   ....[46]....
        /*0264*/ 	.word	0xffffffff


	//   ....[47]....
        /*0268*/ 	.word	0xffffffff


	//   ....[48]....
        /*026c*/ 	.word	0xffffffff


	//   ....[49]....
        /*0270*/ 	.word	0xffffffff


	//   ....[50]....
        /*0274*/ 	.word	0xffffffff


	//   ....[51]....
        /*0278*/ 	.word	0xffffffff


	//   ....[52]....
        /*027c*/ 	.word	0xffffffff


	//   ....[53]....
        /*0280*/ 	.word	0xffffffff


	//   ....[54]....
        /*0284*/ 	.word	0xffffffff


	//   ....[55]....
        /*0288*/ 	.word	0xffffffff


	//   ....[56]....
        /*028c*/ 	.word	0xffffffff


	//   ....[57]....
        /*0290*/ 	.word	0xffffffff


	//   ....[58]....
        /*0294*/ 	.word	0xffffffff


	//   ....[59]....
        /*0298*/ 	.word	0xffffffff


	//   ....[60]....
        /*029c*/ 	.word	0xffffffff


	//   ....[61]....
        /*02a0*/ 	.word	0xffffffff


	//   ....[62]....
        /*02a4*/ 	.word	0xffffffff


	//   ....[63]....
        /*02a8*/ 	.word	0xffffffff


	//   ....[64]....
        /*02ac*/ 	.word	0xffffffff


	//   ....[65]....
        /*02b0*/ 	.word	0xffffffff


	//   ....[66]....
        /*02b4*/ 	.word	0xffffffff


	//   ....[67]....
        /*02b8*/ 	.word	0xffffffff


	//   ....[68]....
        /*02bc*/ 	.word	0xffffffff


	//   ....[69]....
        /*02c0*/ 	.word	0xffffffff


	//   ....[70]....
        /*02c4*/ 	.word	0xffffffff


	//   ....[71]....
        /*02c8*/ 	.word	0xffffffff


	//   ....[72]....
        /*02cc*/ 	.word	0xffffffff


	//   ....[73]....
        /*02d0*/ 	.word	0xffffffff


	//   ....[74]....
        /*02d4*/ 	.word	0xffffffff


	//   ....[75]....
        /*02d8*/ 	.word	0xffffffff


	//   ....[76]....
        /*02dc*/ 	.word	0xffffffff


	//   ....[77]....
        /*02e0*/ 	.word	0xffffffff


	//   ....[78]....
        /*02e4*/ 	.word	0xffffffff


	//   ....[79]....
        /*02e8*/ 	.word	0xffffffff


	//   ....[80]....
        /*02ec*/ 	.word	0xffffffff


	//   ....[81]....
        /*02f0*/ 	.word	0xffffffff


	//   ....[82]....
        /*02f4*/ 	.word	0xffffffff


	//   ....[83]....
        /*02f8*/ 	.word	0xffffffff


	//   ....[84]....
        /*02fc*/ 	.word	0xffffffff


	//   ....[85]....
        /*0300*/ 	.word	0xffffffff


	//   ....[86]....
        /*0304*/ 	.word	0xffffffff


	//   ....[87]....
        /*0308*/ 	.word	0xffffffff


	//   ....[88]....
        /*030c*/ 	.word	0xffffffff


	//   ....[89]....
        /*0310*/ 	.word	0xffffffff


	//   ....[90]....
        /*0314*/ 	.word	0xffffffff


	//   ....[91]....
        /*0318*/ 	.word	0xffffffff


	//   ....[92]....
        /*031c*/ 	.word	0xffffffff


	//   ....[93]....
        /*0320*/ 	.word	0xffffffff


	//   ....[94]....
        /*0324*/ 	.word	0xffffffff


	//   ....[95]....
        /*0328*/ 	.word	0xffffffff


	//   ....[96]....
        /*032c*/ 	.word	0xffffffff


	//   ....[97]....
        /*0330*/ 	.word	0xffffffff


	//   ....[98]....
        /*0334*/ 	.word	0xffffffff


	//   ....[99]....
        /*0338*/ 	.word	0xffffffff


	//   ....[100]....
        /*033c*/ 	.word	0xffffffff


	//   ....[101]....
        /*0340*/ 	.word	0xffffffff


	//   ....[102]....
        /*0344*/ 	.word	0xffffffff


	//   ....[103]....
        /*0348*/ 	.word	0xffffffff


	//   ....[104]....
        /*034c*/ 	.word	0xffffffff


	//   ....[105]....
        /*0350*/ 	.word	0xffffffff


	//   ....[106]....
        /*0354*/ 	.word	0xffffffff


	//   ....[107]....
        /*0358*/ 	.word	0xffffffff


	//   ....[108]....
        /*035c*/ 	.word	0xffffffff


	//   ....[109]....
        /*0360*/ 	.word	0xffffffff


	//   ....[110]....
        /*0364*/ 	.word	0xffffffff


	//   ....[111]....
        /*0368*/ 	.word	0xffffffff


	//   ....[112]....
        /*036c*/ 	.word	0xffffffff


	//   ....[113]....
        /*0370*/ 	.word	0xffffffff


	//   ....[114]....
        /*0374*/ 	.word	0xffffffff


	//   ....[115]....
        /*0378*/ 	.word	0xffffffff


	//   ....[116]....
        /*037c*/ 	.word	0xffffffff


	//   ....[117]....
        /*0380*/ 	.word	0xffffffff


	//   ....[118]....
        /*0384*/ 	.word	0xffffffff


	//   ....[119]....
        /*0388*/ 	.word	0xffffffff


	//   ....[120]....
        /*038c*/ 	.word	0xffffffff


	//   ....[121]....
        /*0390*/ 	.word	0xffffffff


	//   ....[122]....
        /*0394*/ 	.word	0xffffffff


	//   ....[123]....
        /*0398*/ 	.word	0xffffffff


	//   ....[124]....
        /*039c*/ 	.word	0xffffffff


	//   ....[125]....
        /*03a0*/ 	.word	0xffffffff


	//   ....[126]....
        /*03a4*/ 	.word	0xffffffff


	//   ....[127]....
        /*03a8*/ 	.word	0xffffffff


	//   ....[128]....
        /*03ac*/ 	.word	0xffffffff


	//   ....[129]....
        /*03b0*/ 	.word	0xffffffff


	//   ....[130]....
        /*03b4*/ 	.word	0xffffffff


	//   ....[131]....
        /*03b8*/ 	.word	0xffffffff


	//   ....[132]....
        /*03bc*/ 	.word	0xffffffff


	//   ....[133]....
        /*03c0*/ 	.word	0xffffffff


	//   ....[134]....
        /*03c4*/ 	.word	0xffffffff


	//   ....[135]....
        /*03c8*/ 	.word	0x0500000f


	//----- nvinfo : EIATTR_COOP_GROUP_INSTR_OFFSETS
	.align		4
.L_1588:
        /*03cc*/ 	.byte	0x04, 0x28
        /*03ce*/ 	.short	(.L_1590 - .L_1589)


	//   ....[0]....
.L_1589:
        /*03d0*/ 	.word	0x00000070


	//   ....[1]....
        /*03d4*/ 	.word	0x000001a0


	//   ....[2]....
        /*03d8*/ 	.word	0x000001f0


	//   ....[3]....
        /*03dc*/ 	.word	0x000003e0


	//   ....[4]....
        /*03e0*/ 	.word	0x00000620


	//   ....[5]....
        /*03e4*/ 	.word	0x00001100


	//   ....[6]....
        /*03e8*/ 	.word	0x00002320


	//   ....[7]....
        /*03ec*/ 	.word	0x000023c0


	//   ....[8]....
        /*03f0*/ 	.word	0x00002470


	//   ....[9]....
        /*03f4*/ 	.word	0x000024b0


	//   ....[10]....
        /*03f8*/ 	.word	0x00002510


	//   ....[11]....
        /*03fc*/ 	.word	0x00002540


	//   ....[12]....
        /*0400*/ 	.word	0x00002570


	//   ....[13]....
        /*0404*/ 	.word	0x000025b0


	//   ....[14]....
        /*0408*/ 	.word	0x000025f0


	//   ....[15]....
        /*040c*/ 	.word	0x00002630


	//   ....[16]....
        /*0410*/ 	.word	0x00002670


	//   ....[17]....
        /*0414*/ 	.word	0x000026b0


	//   ....[18]....
        /*0418*/ 	.word	0x00002730


	//   ....[19]....
        /*041c*/ 	.word	0x00002920


	//   ....[20]....
        /*0420*/ 	.word	0x00002a50


	//   ....[21]....
        /*0424*/ 	.word	0x00002a90


	//   ....[22]....
        /*0428*/ 	.word	0x00002b30


	//   ....[23]....
        /*042c*/ 	.word	0x00002bc0


	//   ....[24]....
        /*0430*/ 	.word	0x00002c90


	//   ....[25]....
        /*0434*/ 	.word	0x00002d70


	//   ....[26]....
        /*0438*/ 	.word	0x00002db0


	//   ....[27]....
        /*043c*/ 	.word	0x00002e70


	//   ....[28]....
        /*0440*/ 	.word	0x00002eb0


	//   ....[29]....
        /*0444*/ 	.word	0x00002ef0


	//   ....[30]....
        /*0448*/ 	.word	0x00002f50


	//   ....[31]....
        /*044c*/ 	.word	0x00003030


	//   ....[32]....
        /*0450*/ 	.word	0x00003070


	//   ....[33]....
        /*0454*/ 	.word	0x00003160


	//   ....[34]....
        /*0458*/ 	.word	0x000031d0


	//   ....[35]....
        /*045c*/ 	.word	0x00003230


	//   ....[36]....
        /*0460*/ 	.word	0x00003270


	//   ....[37]....
        /*0464*/ 	.word	0x00003330


	//   ....[38]....
        /*0468*/ 	.word	0x00003600


	//   ....[39]....
        /*046c*/ 	.word	0x00003610


	//   ....[40]....
        /*0470*/ 	.word	0x00003630


	//   ....[41]....
        /*0474*/ 	.word	0x00003640


	//   ....[42]....
        /*0478*/ 	.word	0x00003660


	//   ....[43]....
        /*047c*/ 	.word	0x00003670


	//   ....[44]....
        /*0480*/ 	.word	0x00003680


	//   ....[45]....
        /*0484*/ 	.word	0x000036b0


	//   ....[46]....
        /*0488*/ 	.word	0x00003700


	//   ....[47]....
        /*048c*/ 	.word	0x00003730


	//   ....[48]....
        /*0490*/ 	.word	0x00003760


	//   ....[49]....
        /*0494*/ 	.word	0x00003790


	//   ....[50]....
        /*0498*/ 	.word	0x000037a0


	//   ....[51]....
        /*049c*/ 	.word	0x000037b0


	//   ....[52]....
        /*04a0*/ 	.word	0x000037e0


	//   ....[53]....
        /*04a4*/ 	.word	0x00003850


	//   ....[54]....
        /*04a8*/ 	.word	0x00003880


	//   ....[55]....
        /*04ac*/ 	.word	0x000038b0


	//   ....[56]....
        /*04b0*/ 	.word	0x000038e0


	//   ....[57]....
        /*04b4*/ 	.word	0x00003910


	//   ....[58]....
        /*04b8*/ 	.word	0x00003920


	//   ....[59]....
        /*04bc*/ 	.word	0x00003930


	//   ....[60]....
        /*04c0*/ 	.word	0x00003940


	//   ....[61]....
        /*04c4*/ 	.word	0x00003950


	//   ....[62]....
        /*04c8*/ 	.word	0x00003960


	//   ....[63]....
        /*04cc*/ 	.word	0x00003970


	//   ....[64]....
        /*04d0*/ 	.word	0x000039a0


	//   ....[65]....
        /*04d4*/ 	.word	0x000039b0


	//   ....[66]....
        /*04d8*/ 	.word	0x000039c0


	//   ....[67]....
        /*04dc*/ 	.word	0x000039d0


	//   ....[68]....
        /*04e0*/ 	.word	0x000039e0


	//   ....[69]....
        /*04e4*/ 	.word	0x000039f0


	//   ....[70]....
        /*04e8*/ 	.word	0x00006020


	//   ....[71]....
        /*04ec*/ 	.word	0x00006060


	//   ....[72]....
        /*04f0*/ 	.word	0x000060a0


	//   ....[73]....
        /*04f4*/ 	.word	0x000060e0


	//   ....[74]....
        /*04f8*/ 	.word	0x00006120


	//   ....[75]....
        /*04fc*/ 	.word	0x000062a0


	//   ....[76]....
        /*0500*/ 	.word	0x00006430


	//   ....[77]....
        /*0504*/ 	.word	0x00006470


	//   ....[78]....
        /*0508*/ 	.word	0x000064a0


	//   ....[79]....
        /*050c*/ 	.word	0x00006600


	//   ....[80]....
        /*0510*/ 	.word	0x000066c0


	//   ....[81]....
        /*0514*/ 	.word	0x000066e0


	//   ....[82]....
        /*0518*/ 	.word	0x00006780


	//   ....[83]....
        /*051c*/ 	.word	0x000067c0


	//   ....[84]....
        /*0520*/ 	.word	0x000067f0


	//   ....[85]....
        /*0524*/ 	.word	0x00006830


	//   ....[86]....
        /*0528*/ 	.word	0x00006850


	//   ....[87]....
        /*052c*/ 	.word	0x00006870


	//   ....[88]....
        /*0530*/ 	.word	0x000068a0


	//   ....[89]....
        /*0534*/ 	.word	0x000068e0


	//   ....[90]....
        /*0538*/ 	.word	0x00006930


	//   ....[91]....
        /*053c*/ 	.word	0x00006970


	//   ....[92]....
        /*0540*/ 	.word	0x00006a80


	//   ....[93]....
        /*0544*/ 	.word	0x00006b10


	//   ....[94]....
        /*0548*/ 	.word	0x00006b50


	//   ....[95]....
        /*054c*/ 	.word	0x00006b90


	//   ....[96]....
        /*0550*/ 	.word	0x00006bb0


	//   ....[97]....
        /*0554*/ 	.word	0x00006be0


	//   ....[98]....
        /*0558*/ 	.word	0x00006c60


	//   ....[99]....
        /*055c*/ 	.word	0x00006ca0


	//   ....[100]....
        /*0560*/ 	.word	0x00006ce0


	//   ....[101]....
        /*0564*/ 	.word	0x00006d60


	//   ....[102]....
        /*0568*/ 	.word	0x00007060


	//   ....[103]....
        /*056c*/ 	.word	0x00007070


	//   ....[104]....
        /*0570*/ 	.word	0x00007080


	//   ....[105]....
        /*0574*/ 	.word	0x00007090


	//   ....[106]....
        /*0578*/ 	.word	0x000070a0


	//   ....[107]....
        /*057c*/ 	.word	0x000070b0


	//   ....[108]....
        /*0580*/ 	.word	0x000070e0


	//   ....[109]....
        /*0584*/ 	.word	0x00007110


	//   ....[110]....
        /*0588*/ 	.word	0x00007150


	//   ....[111]....
        /*058c*/ 	.word	0x00007170


	//   ....[112]....
        /*0590*/ 	.word	0x000071b0


	//   ....[113]....
        /*0594*/ 	.word	0x000071d0


	//   ....[114]....
        /*0598*/ 	.word	0x00007210


	//   ....[115]....
        /*059c*/ 	.word	0x00007240


	//   ....[116]....
        /*05a0*/ 	.word	0x000072a0


	//   ....[117]....
        /*05a4*/ 	.word	0x000072d0


	//   ....[118]....
        /*05a8*/ 	.word	0x000072f0


	//   ....[119]....
        /*05ac*/ 	.word	0x00007300


	//   ....[120]....
        /*05b0*/ 	.word	0x00007360


	//   ....[121]....
        /*05b4*/ 	.word	0x000073a0


	//   ....[122]....
        /*05b8*/ 	.word	0x000073e0


	//   ....[123]....
        /*05bc*/ 	.word	0x000073f0


	//   ....[124]....
        /*05c0*/ 	.word	0x00007430


	//   ....[125]....
        /*05c4*/ 	.word	0x00007450


	//   ....[126]....
        /*05c8*/ 	.word	0x00007460


	//   ....[127]....
        /*05cc*/ 	.word	0x00007470


	//   ....[128]....
        /*05d0*/ 	.word	0x00007480


	//   ....[129]....
        /*05d4*/ 	.word	0x000074c0


	//   ....[130]....
        /*05d8*/ 	.word	0x00007500


	//   ....[131]....
        /*05dc*/ 	.word	0x00007540


	//   ....[132]....
        /*05e0*/ 	.word	0x00007560


	//   ....[133]....
        /*05e4*/ 	.word	0x00007590


	//   ....[134]....
        /*05e8*/ 	.word	0x000095e0


	//   ....[135]....
        /*05ec*/ 	.word	0x0000c2e0


	//----- nvinfo : EIATTR_REG_RECONFIG
	.align		4
.L_1590:
        /*05f0*/ 	.byte	0x01, 0x54
	.zero		2


	//----- nvinfo : EIATTR_SYSCALL_OFFSETS
	.align		4
        /*05f4*/ 	.byte	0x04, 0x46
        /*05f6*/ 	.short	(.L_1592 - .L_1591)


	//   ....[0]....
.L_1591:
        /*05f8*/ 	.word	0x00000d60


	//   ....[1]....
        /*05fc*/ 	.word	0x00000e50


	//   ....[2]....
        /*0600*/ 	.word	0x00000fb0


	//   ....[3]....
        /*0604*/ 	.word	0x000010a0


	//----- nvinfo : EIATTR_MBARRIER_INSTR_OFFSETS
	.align		4
.L_1592:
        /*0608*/ 	.byte	0x04, 0x39
        /*060a*/ 	.short	(.L_1594 - .L_1593)


	//   ....[0]....
.L_1593:
        /*060c*/ 	.word	0x00000290
        /*0610*/ 	.word	0x000000ff
        /*0614*/ 	.word	0x00030c00
        /*0618*/ 	.short	0x0100
        /*061a*/ 	.byte	0x06
	.zero		1


	//   ....[1]....
        /*061c*/ 	.word	0x00000390
        /*0620*/ 	.word	0x000000ff
        /*0624*/ 	.word	0x00030c10
        /*0628*/ 	.short	0x0100
        /*062a*/ 	.byte	0x08
	.zero		1


	//   ....[2]....
        /*062c*/ 	.word	0x000003a0
        /*0630*/ 	.word	0x000000ff
        /*0634*/ 	.word	0x00030c20
        /*0638*/ 	.short	0x0100
        /*063a*/ 	.byte	0x08
	.zero		1


	//   ....[3]....
        /*063c*/ 	.word	0x000003b0
        /*0640*/ 	.word	0x000000ff
        /*0644*/ 	.word	0x00030c18
        /*0648*/ 	.short	0x0100
        /*064a*/ 	.byte	0x08
	.zero		1


	//   ....[4]....
        /*064c*/ 	.word	0x000003c0
        /*0650*/ 	.word	0x000000ff
        /*0654*/ 	.word	0x00030c28
        /*0658*/ 	.short	0x0100
        /*065a*/ 	.byte	0x08
	.zero		1


	//   ....[5]....
        /*065c*/ 	.word	0x000004f0
        /*0660*/ 	.word	0x000000ff
        /*0664*/ 	.word	0x00030c30
        /*0668*/ 	.short	0x0100
        /*066a*/ 	.byte	0x08
	.zero		1


	//   ....[6]....
        /*066c*/ 	.word	0x00000500
        /*0670*/ 	.word	0x000000ff
        /*0674*/ 	.word	0x00030c40
        /*0678*/ 	.short	0x0100
        /*067a*/ 	.byte	0x08
	.zero		1


	//   ....[7]....
        /*067c*/ 	.word	0x00000510
        /*0680*/ 	.word	0x000000ff
        /*0684*/ 	.word	0x00030c38
        /*0688*/ 	.short	0x0100
        /*068a*/ 	.byte	0x08
	.zero		1


	//   ....[8]....
        /*068c*/ 	.word	0x00000520
        /*0690*/ 	.word	0x000000ff
        /*0694*/ 	.word	0x00030c48
        /*0698*/ 	.short	0x0100
        /*069a*/ 	.byte	0x08
	.zero		1


	//   ....[9]....
        /*069c*/ 	.word	0x00001140
        /*06a0*/ 	.word	0x000000ec
        /*06a4*/ 	.word	0x00030c00
        /*06a8*/ 	.short	0x010a
        /*06aa*/ 	.byte	0x3f
	.zero		1


	//   ....[10]....
        /*06ac*/ 	.word	0x00001270
        /*06b0*/ 	.word	0x000000ec
        /*06b4*/ 	.word	0x00030c00
        /*06b8*/ 	.short	0x010a
        /*06ba*/ 	.byte	0x3f
	.zero		1


	//   ....[11]....
        /*06bc*/ 	.word	0x00001d00
        /*06c0*/ 	.word	0x00000006
        /*06c4*/ 	.word	0x00030c10
        /*06c8*/ 	.short	0x010a
        /*06ca*/ 	.byte	0x3f
	.zero		1


	//   ....[12]....
        /*06cc*/ 	.word	0x00001d70
        /*06d0*/ 	.word	0x00000006
        /*06d4*/ 	.word	0x00030c10
        /*06d8*/ 	.short	0x010a
        /*06da*/ 	.byte	0x3f
	.zero		1


	//   ....[13]....
        /*06dc*/ 	.word	0x00002190
        /*06e0*/ 	.word	0x00000006
        /*06e4*/ 	.word	0x00030c30
        /*06e8*/ 	.short	0x010a
        /*06ea*/ 	.byte	0x3f
	.zero		1


	//   ....[14]....
        /*06ec*/ 	.word	0x00002210
        /*06f0*/ 	.word	0x00000006
        /*06f4*/ 	.word	0x00030c30
        /*06f8*/ 	.short	0x010a
        /*06fa*/ 	.byte	0x3f
	.zero		1


	//   ....[15]....
        /*06fc*/ 	.word	0x00004de0
        /*0700*/ 	.word	0x00000005
        /*0704*/ 	.word	0x00000000
        /*0708*/ 	.short	0x0101
        /*070a*/ 	.byte	0x3f
	.zero		1


	//   ....[16]....
        /*070c*/ 	.word	0x00005230
        /*0710*/ 	.word	0x00000006
        /*0714*/ 	.word	0x00000000
        /*0718*/ 	.short	0x0101
        /*071a*/ 	.byte	0x3f
	.zero		1


	//   ....[17]....
        /*071c*/ 	.word	0x00005a40
        /*0720*/ 	.word	0x00000007
        /*0724*/ 	.word	0x00030c10
        /*0728*/ 	.short	0x010a
        /*072a*/ 	.byte	0x3f
	.zero		1


	//   ....[18]....
        /*072c*/ 	.word	0x00005ac0
        /*0730*/ 	.word	0x00000007
        /*0734*/ 	.word	0x00030c10
        /*0738*/ 	.short	0x010a
        /*073a*/ 	.byte	0x3f
	.zero		1


	//   ....[19]....
        /*073c*/ 	.word	0x00005ed0
        /*0740*/ 	.word	0x00000007
        /*0744*/ 	.word	0x00030c30
        /*0748*/ 	.short	0x010a
        /*074a*/ 	.byte	0x3f
	.zero		1


	//   ....[20]....
        /*074c*/ 	.word	0x00005f60
        /*0750*/ 	.word	0x00000007
        /*0754*/ 	.word	0x00030c30
        /*0758*/ 	.short	0x010a
        /*075a*/ 	.byte	0x3f
	.zero		1


	//   ....[21]....
        /*075c*/ 	.word	0x00008710
        /*0760*/ 	.word	0x00000008
        /*0764*/ 	.word	0x00000000
        /*0768*/ 	.short	0x0101
        /*076a*/ 	.byte	0x3f
	.zero		1


	//   ....[22]....
        /*076c*/ 	.word	0x00008b80
        /*0770*/ 	.word	0x00000007
        /*0774*/ 	.word	0x00000000
        /*0778*/ 	.short	0x0101
        /*077a*/ 	.byte	0x3f
	.zero		1


	//   ....[23]....
        /*077c*/ 	.word	0x0000aa40
        /*0780*/ 	.word	0x00000010
        /*0784*/ 	.word	0x00030c20
        /*0788*/ 	.short	0x010a
        /*078a*/ 	.byte	0x3f
	.zero		1


	//   ....[24]....
        /*078c*/ 	.word	0x0000b010
        /*0790*/ 	.word	0x00000010
        /*0794*/ 	.word	0x00030c40
        /*0798*/ 	.short	0x010a
        /*079a*/ 	.byte	0x3f
	.zero		1


	//   ....[25]....
        /*079c*/ 	.word	0x0000b240
        /*07a0*/ 	.word	0x00000010
        /*07a4*/ 	.word	0x00030c28
        /*07a8*/ 	.short	0x010a
        /*07aa*/ 	.byte	0x3f
	.zero		1


	//   ....[26]....
        /*07ac*/ 	.word	0x0000b470
        /*07b0*/ 	.word	0x00000010
        /*07b4*/ 	.word	0x00030c48
        /*07b8*/ 	.short	0x010a
        /*07ba*/ 	.byte	0x3f
	.zero		1


	//   ....[27]....
        /*07bc*/ 	.word	0x0000b650
        /*07c0*/ 	.word	0x00000010
        /*07c4*/ 	.word	0x00030c20
        /*07c8*/ 	.short	0x010a
        /*07ca*/ 	.byte	0x3f
	.zero		1


	//   ....[28]....
        /*07cc*/ 	.word	0x0000b900
        /*07d0*/ 	.word	0x00000010
        /*07d4*/ 	.word	0x00030c40
        /*07d8*/ 	.short	0x010a
        /*07da*/ 	.byte	0x3f
	.zero		1


	//   ....[29]....
        /*07dc*/ 	.word	0x0000bb00
        /*07e0*/ 	.word	0x00000010
        /*07e4*/ 	.word	0x00030c28
        /*07e8*/ 	.short	0x010a
        /*07ea*/ 	.byte	0x3f
	.zero		1


	//   ....[30]....
        /*07ec*/ 	.word	0x0000bd80
        /*07f0*/ 	.word	0x00000003
        /*07f4*/ 	.word	0x00030c40
        /*07f8*/ 	.short	0x010a
        /*07fa*/ 	.byte	0x3f
	.zero		1


	//   ....[31]....
        /*07fc*/ 	.word	0x0000c150
        /*0800*/ 	.word	0x00000006
        /*0804*/ 	.word	0x00000000
        /*0808*/ 	.short	0x010a
        /*080a*/ 	.byte	0x3f
	.zero		1


	//   ....[32]....
        /*080c*/ 	.word	0x0000c1b0
        /*0810*/ 	.word	0x00000003
        /*0814*/ 	.word	0x00000000
        /*0818*/ 	.short	0x010a
        /*081a*/ 	.byte	0x3f
	.zero		1


	//   ....[33]....
        /*081c*/ 	.word	0x0000c210
        /*0820*/ 	.word	0x00000002
        /*0824*/ 	.word	0x00000000
        /*0828*/ 	.short	0x010a
        /*082a*/ 	.byte	0x3f
	.zero		1


	//   ....[34]....
        /*082c*/ 	.word	0x0000c240
        /*0830*/ 	.word	0x00000003
        /*0834*/ 	.word	0x00000000
        /*0838*/ 	.short	0x010a
        /*083a*/ 	.byte	0x3f
	.zero		1


	//   ....[35]....
        /*083c*/ 	.word	0x0000c310
        /*0840*/ 	.word	0x000000ec
        /*0844*/ 	.word	0x00030c00
        /*0848*/ 	.short	0x010a
        /*084a*/ 	.byte	0x3f
	.zero		1


	//   ....[36]....
        /*084c*/ 	.word	0x0000c360
        /*0850*/ 	.word	0x00000006
        /*0854*/ 	.word	0x00030c10
        /*0858*/ 	.short	0x010a
        /*085a*/ 	.byte	0x3f
	.zero		1


	//   ....[37]....
        /*085c*/ 	.word	0x0000c3b0
        /*0860*/ 	.word	0x00000006
        /*0864*/ 	.word	0x00030c30
        /*0868*/ 	.short	0x010a
        /*086a*/ 	.byte	0x3f
	.zero		1


	//   ....[38]....
        /*086c*/ 	.word	0x0000c400
        /*0870*/ 	.word	0x00000007
        /*0874*/ 	.word	0x00030c10
        /*0878*/ 	.short	0x010a
        /*087a*/ 	.byte	0x3f
	.zero		1


	//   ....[39]....
        /*087c*/ 	.word	0x0000c450
        /*0880*/ 	.word	0x00000007
        /*0884*/ 	.word	0x00030c30
        /*0888*/ 	.short	0x010a
        /*088a*/ 	.byte	0x3f
	.zero		1


	//   ....[40]....
        /*088c*/ 	.word	0x0000c4a0
        /*0890*/ 	.word	0x00000010
        /*0894*/ 	.word	0x00030c20
        /*0898*/ 	.short	0x010a
        /*089a*/ 	.byte	0x3f
	.zero		1


	//   ....[41]....
        /*089c*/ 	.word	0x0000c4f0
        /*08a0*/ 	.word	0x00000010
        /*08a4*/ 	.word	0x00030c40
        /*08a8*/ 	.short	0x010a
        /*08aa*/ 	.byte	0x3f
	.zero		1


	//   ....[42]....
        /*08ac*/ 	.word	0x0000c540
        /*08b0*/ 	.word	0x00000010
        /*08b4*/ 	.word	0x00030c28
        /*08b8*/ 	.short	0x010a
        /*08ba*/ 	.byte	0x3f
	.zero		1


	//   ....[43]....
        /*08bc*/ 	.word	0x0000c590
        /*08c0*/ 	.word	0x00000010
        /*08c4*/ 	.word	0x00030c48
        /*08c8*/ 	.short	0x010a
        /*08ca*/ 	.byte	0x3f
	.zero		1


	//   ....[44]....
        /*08cc*/ 	.word	0x0000c5f0
        /*08d0*/ 	.word	0x00000010
        /*08d4*/ 	.word	0x00030c20
        /*08d8*/ 	.short	0x010a
        /*08da*/ 	.byte	0x3f
	.zero		1


	//   ....[45]....
        /*08dc*/ 	.word	0x0000c640
        /*08e0*/ 	.word	0x00000010
        /*08e4*/ 	.word	0x00030c40
        /*08e8*/ 	.short	0x010a
        /*08ea*/ 	.byte	0x3f
	.zero		1


	//   ....[46]....
        /*08ec*/ 	.word	0x0000c690
        /*08f0*/ 	.word	0x00000010
        /*08f4*/ 	.word	0x00030c28
        /*08f8*/ 	.short	0x010a
        /*08fa*/ 	.byte	0x3f
	.zero		1


	//   ....[47]....
        /*08fc*/ 	.word	0x0000c6e0
        /*0900*/ 	.word	0x00000003
        /*0904*/ 	.word	0x00030c40
        /*0908*/ 	.short	0x010a
        /*090a*/ 	.byte	0x3f
	.zero		1


	//   ....[48]....
        /*090c*/ 	.word	0x0000c7b0
        /*0910*/ 	.word	0x00000006
        /*0914*/ 	.word	0x00000000
        /*0918*/ 	.short	0x010a
        /*091a*/ 	.byte	0x3f
	.zero		1


	//   ....[49]....
        /*091c*/ 	.word	0x0000c800
        /*0920*/ 	.word	0x00000003
        /*0924*/ 	.word	0x00000000
        /*0928*/ 	.short	0x010a
        /*092a*/ 	.byte	0x3f
	.zero		1


	//   ....[50]....
        /*092c*/ 	.word	0x0000c850
        /*0930*/ 	.word	0x00000002
        /*0934*/ 	.word	0x00000000
        /*0938*/ 	.short	0x010a
        /*093a*/ 	.byte	0x3f
	.zero		1


	//----- nvinfo : EIATTR_NUM_MBARRIERS
	.align		4
.L_1594:
        /*093c*/ 	.byte	0x03, 0x38
        /*093e*/ 	.short	0x0009


	//----- nvinfo : EIATTR_EXIT_INSTR_OFFSETS
	.align		4
        /*0940*/ 	.byte	0x04, 0x1c
        /*0942*/ 	.short	(.L_1596 - .L_1595)


	//   ....[0]....
.L_1595:
        /*0944*/ 	.word	0x0000c290


	//----- nvinfo : EIATTR_MAX_THREADS
	.align		4
.L_1596:
        /*0948*/ 	.byte	0x04, 0x05
        /*094a*/ 	.short	(.L_1598 - .L_1597)
.L_1597:
        /*094c*/ 	.word	0x00000180
        /*0950*/ 	.word	0x00000001
        /*0954*/ 	.word	0x00000001


	//----- nvinfo : EIATTR_CRS_STACK_SIZE
	.align		4
.L_1598:
        /*0958*/ 	.byte	0x04, 0x1e
        /*095a*/ 	.short	(.L_1600 - .L_1599)
.L_1599:
        /*095c*/ 	.word	0x00000000


	//----- nvinfo : EIATTR_CBANK_PARAM_SIZE
	.align		4
.L_1600:
        /*0960*/ 	.byte	0x03, 0x19
        /*0962*/ 	.short	0x0770


	//----- nvinfo : EIATTR_PARAM_CBANK
	.align		4
        /*0964*/ 	.byte	0x04, 0x0a
        /*0966*/ 	.short	(.L_1602 - .L_1601)
	.align		4
.L_1601:
        /*0968*/ 	.word	index@(.nv.constant0._ZN7cutlass13device_kernelIN5flash11enable_sm90INS1_16FlashAttnBwdSm90INS1_25CollectiveMainloopBwdSm90ILi2ELi2ELi2EN4cute5tupleIJNS5_1CILi1EEES8_S8_EEENS6_IJNS7_ILi128EEESA_NS7_ILi64EEEEEENS_10bfloat16_tEfNS_4arch4Sm90ELb1ELb0ELb0ELb0ELb0ELb1ELb0ELb0ELi2ELi1ELi2ELi2ELb0EEENS1_24CollectiveEpilogueBwdGQAISC_fSF_Li256ELb0ELb0EEENS1_25SingleTileBwdLPTSchedulerILb0ELi128ELb0EEEEEEEEEvNT_6ParamsE)
        /*096c*/ 	.short	0x0210
        /*096e*/ 	.short	0x0770


	//----- nvinfo : EIATTR_SW_WAR
	.align		4
.L_1602:
        /*0970*/ 	.byte	0x04, 0x36
        /*0972*/ 	.short	(.L_1604 - .L_1603)
.L_1603:
        /*0974*/ 	.word	0x00000008
.L_1604:


//--------------------- .nv.info._ZN7cutlass13device_kernelIN5flash11enable_sm90INS1_16FlashAttnBwdSm90INS1_25CollectiveMainloopBwdSm90ILi2ELi2ELi2EN4cute5tupleIJNS5_1CILi1EEES8_S8_EEENS6_IJNS7_ILi128EEESA_NS7_ILi64EEEEEENS_10bfloat16_tEfNS_4arch4Sm90ELb1ELb0ELb0ELb0ELb1ELb1ELb0ELb0ELi2ELi1ELi2ELi2ELb0EEENS1_24CollectiveEpilogueBwdGQAISC_fSF_Li256ELb0ELb1EEENS1_25SingleTileBwdLPTSchedulerILb0ELi128ELb1EEEEEEEEEvNT_6ParamsE --------------------------
	.section	.nv.info._ZN7cutlass13device_kernelIN5flash11enable_sm90INS1_16FlashAttnBwdSm90INS1_25CollectiveMainloopBwdSm90ILi2ELi2ELi2EN4cute5tupleIJNS5_1CILi1EEES8_S8_EEENS6_IJNS7_ILi128EEESA_NS7_ILi64EEEEEENS_10bfloat16_tEfNS_4arch4Sm90ELb1ELb0ELb0ELb0ELb1ELb1ELb0ELb0ELi2ELi1ELi2ELi2ELb0EEENS1_24CollectiveEpilogueBwdGQAISC_fSF_Li256ELb0ELb1EEENS1_25SingleTileBwdLPTSchedulerILb0ELi128ELb1EEEEEEEEEvNT_6ParamsE,"",@"SHT_CUDA_INFO"
	.sectionflags	@""
	.align	4


	//----- nvinfo : EIATTR_CUDA_API_VERSION
	.align		4
        /*0000*/ 	.byte	0x04, 0x37
        /*0002*/ 	.short	(.L_1606 - .L_1605)
.L_1605:
        /*0004*/ 	.word	0x00000082


	//----- nvinfo : EIATTR_KPARAM_INFO
	.align		4
.L_1606:
        /*0008*/ 	.byte	0x04, 0x17
        /*000a*/ 	.short	(.L_1608 - .L_1607)
.L_1607:
        /*000c*/ 	.word	0x00000000
        /*0010*/ 	.short	0x0000
        /*0012*/ 	.short	0x0070
        /*0014*/ 	.byte	0x00, 0xf0, 0x01, 0x1c


	//----- nvinfo : EIATTR_SPARSE_MMA_MASK
	.align		4
.L_1608:
        /*0018*/ 	.byte	0x03, 0x50
        /*001a*/ 	.short	0x0000


	//----- nvinfo : EIATTR_MAXREG_COUNT
	.align		4
        /*001c*/ 	.byte	0x03, 0x1b
        /*001e*/ 	.short	0x00a8


	//----- nvinfo : EIATTR_NUM_BARRIERS
	.align		4
        /*0020*/ 	.byte	0x02, 0x4c
        /*0022*/ 	.byte	0x10
	.zero		1


	//----- nvinfo : EIATTR_EXTERNS
	.align		4
        /*0024*/ 	.byte	0x04, 0x0f
        /*0026*/ 	.short	(.L_1610 - .L_1609)


	//   ....[0]....
	.align		4
.L_1609:
        /*0028*/ 	.word	index@(__assertfail)


	//----- nvinfo : EIATTR_ANNOTATIONS
	.align		4
.L_1610:
        /*002c*/ 	.byte	0x04, 0x55
        /*002e*/ 	.short	(.L_1612 - .L_1611)


	//   ....[0]....
.L_1611:
        /* <DEDUP_REMOVED lines=34> */


	//----- nvinfo : EIATTR_MERCURY_ISA_VERSION
	.align		4
.L_1612:
        /*0238*/ 	.byte	0x03, 0x5f
        /*023a*/ 	.short	0x0101


	//----- nvinfo : EIATTR_INT_WARP_WIDE_INSTR_OFFSETS
	.align		4
        /*023c*/ 	.byte	0x04, 0x31
        /*023e*/ 	.short	(.L_1614 - .L_1613)


	//   ....[0]....
.L_1613:
        /*0240*/ 	.word	0x00000180


	//   ....[1]....
        /*0244*/ 	.word	0x00000240


	//   ....[2]....
        /*0248*/ 	.word	0x0000a660


	//   ....[3]....
        /*024c*/ 	.word	0x0000acd0


	//   ....[4]....
        /*0250*/ 	.word	0x0000b200


	//----- nvinfo : EIATTR_COOP_GROUP_MASK_REGIDS
	.align		4
.L_1614:
        /*0254*/ 	.byte	0x04, 0x29
        /*0256*/ 	.short	(.L_1616 - .L_1615)


	//   ....[0]....
.L_1615:
        /*0258*/ 	.word	0xffffffff


	//   ....[1]....
        /*025c*/ 	.word	0xffffffff


	//   ....[2]....
        /*0260*/ 	.word	0xffffffff


	//   ....[3]....
        /*0264*/ 	.word	0xffffffff


	//   ....[4]....
        /*0268*/ 	.word	0xffffffff


	//   ....[5]....
        /*026c*/ 	.word	0xffffffff


	//   ....[6]....
        /*0270*/ 	.word	0xffffffff


	//   ....[7]....
        /*0274*/ 	.word	0xffffffff


	//   ....[8]....
        /*0278*/ 	.word	0xffffffff


	//   ....[9]....
        /*027c*/ 	.word	0xffffffff


	//   ....[10]....
        /*0280*/ 	.word	0xffffffff


	//   ....[11]....
        /*0284*/ 	.word	0xffffffff


	//   ....[12]....
        /*0288*/ 	.word	0xffffffff


	//   ....[13]....
        /*028c*/ 	.word	0xffffffff


	//   ....[14]....
        /*0290*/ 	.word	0xffffffff


	//   ....[15]....
        /*0294*/ 	.word	0xffffffff


	//   ....[16]....
        /*0298*/ 	.word	0xffffffff


	//   ....[17]....
        /*029c*/ 	.word	0xffffffff


	//   ....[18]....
        /*02a0*/ 	.word	0xffffffff


	//   ....[19]....
        /*02a4*/ 	.word	0xffffffff


	//   ....[20]....
        /*02a8*/ 	.word	0xffffffff


	//   ....[21]....
        /*02ac*/ 	.word	0xffffffff


	//   ....[22]....
        /*02b0*/ 	.word	0xffffffff


	//   ....[23]....
        /*02b4*/ 	.word	0xffffffff


	//   ....[24]....
        /*02b8*/ 	.word	0xffffffff


	//   ....[25]....
        /*02bc*/ 	.word	0xffffffff


	//   ....[26]....
        /*02c0*/ 	.word	0xffffffff


	//   ....[27]....
        /*02c4*/ 	.word	0xffffffff


	//   ....[28]....
        /*02c8*/ 	.word	0xffffffff


	//   ....[29]....
        /*02cc*/ 	.word	0xffffffff


	//   ....[30]....
        /*02d0*/ 	.word	0xffffffff


	//   ....[31]....
        /*02d4*/ 	.word	0xffffffff


	//   ....[32]....
        /*02d8*/ 	.word	0xffffffff


	//   ....[33]....
        /*02dc*/ 	.word	0xffffffff


	//   ....[34]....
        /*02e0*/ 	.word	0xffffffff


	//   ....[35]....
        /*02e4*/ 	.word	0xffffffff


	//   ....[36]....
        /*02e8*/ 	.word	0xffffffff


	//   ....[37]....
        /*02ec*/ 	.word	0xffffffff


	//   ....[38]....
        /*02f0*/ 	.word	0xffffffff


	//   ....[39]....
        /*02f4*/ 	.word	0xffffffff


	//   ....[40]....
        /*02f8*/ 	.word	0xffffffff


	//   ....[41]....
        /*02fc*/ 	.word	0xffffffff


	//   ....[42]....
        /*0300*/ 	.word	0xffffffff


	//   ....[43]....
        /*0304*/ 	.word	0xffffffff


	//   ....[44]....
        /*0308*/ 	.word	0xffffffff


	//   ....[45]....
        /*030c*/ 	.word	0xffffffff


	//   ....[46]....
        /*0310*/ 	.word	0xffffffff


	//   ....[47]....
        /*0314*/ 	.word	0xffffffff


	//   ....[48]....
        /*0318*/ 	.word	0xffffffff


	//   ....[49]....
        /*031c*/ 	.word	0xffffffff


	//   ....[50]....
        /*0320*/ 	.word	0xffffffff


	//   ....[51]....
        /*0324*/ 	.word	0xffffffff


	//   ....[52]....
        /*0328*/ 	.word	0xffffffff


	//   ....[53]....
        /*032c*/ 	.word	0xffffffff


	//   ....[54]....
        /*0330*/ 	.word	0xffffffff


	//   ....[55]....
        /*0334*/ 	.word	0xffffffff


	//   ....[56]....
        /*0338*/ 	.word	0xffffffff


	//   ....[57]....
        /*033c*/ 	.word	0xffffffff


	//   ....[58]....
        /*0340*/ 	.word	0xffffffff


	//   ....[59]....
        /*0344*/ 	.word	0xffffffff


	//   ....[60]....
        /*0348*/ 	.word	0xffffffff


	//   ....[61]....
        /*034c*/ 	.word	0xffffffff


	//   ....[62]....
        /*0350*/ 	.word	0xffffffff


	//   ....[63]....
        /*0354*/ 	.word	0xffffffff


	//   ....[64]....
        /*0358*/ 	.word	0xffffffff


	//   ....[65]....
        /*035c*/ 	.word	0xffffffff


	//   ....[66]....
        /*0360*/ 	.word	0xffffffff


	//   ....[67]....
        /*0364*/ 	.word	0xffffffff


	//   ....[68]....
        /*0368*/ 	.word	0xffffffff


	//   ....[69]....
        /*036c*/ 	.word	0xffffffff


	//   ....[70]....
        /*0370*/ 	.word	0xffffffff


	//   ....[71]....
        /*0374*/ 	.word	0xffffffff


	//   ....[72]....
        /*0378*/ 	.word	0xffffffff


	//   ....[73]....
        /*037c*/ 	.word	0xffffffff


	//   ....[74]....
        /*0380*/ 	.word	0xffffffff


	//   ....[75]....
        /*0384*/ 	.word	0xffffffff


	//   ....[76]....
        /*0388*/ 	.word	0xffffffff


	//   ....[77]....
        /*038c*/ 	.word	0xffffffff


	//   ....[78]....
        /*0390*/ 	.word	0xffffffff


	//   ....[79]....
        /*0394*/ 	.word	0xffffffff


	//   ....[80]....
        /*0398*/ 	.word	0xffffffff


	//   ....[81]....
        /*039c*/ 	.word	0xffffffff


	//   ....[82]....
        /*03a0*/ 	.word	0xffffffff


	//   ....[83]....
        /*03a4*/ 	.word	0xffffffff


	//   ....[84]....
        /*03a8*/ 	.word	0xffffffff


	//   ....[85]....
        /*03ac*/ 	.word	0xffffffff


	//   ....[86]....
        /*03b0*/ 	.word	0xffffffff


	//   ....[87]....
        /*03b4*/ 	.word	0xffffffff


	//   ....[88]....
        /*03b8*/ 	.word	0xffffffff


	//   ....[89]....
        /*03bc*/ 	.word	0xffffffff


	//   ....[90]....
        /*03c0*/ 	.word	0xffffffff


	//   ....[91]....
        /*03c4*/ 	.word	0xffffffff


	//   ....[92]....
        /*03c8*/ 	.word	0xffffffff


	//   ....[93]....
        /*03cc*/ 	.word	0xffffffff


	//   ....[94]....
        /*03d0*/ 	.word	0xffffffff


	//   ....[95]....
        /*03d4*/ 	.word	0xffffffff


	//   ....[96]....
        /*03d8*/ 	.word	0xffffffff


	//   ....[97]....
        /*03dc*/ 	.word	0xffffffff


	//   ....[98]....
        /*03e0*/ 	.word	0xffffffff


	//   ....[99]....
        /*03e4*/ 	.word	0xffffffff


	//   ....[100]....
        /*03e8*/ 	.word	0xffffffff


	//   ....[101]....
        /*03ec*/ 	.word	0xffffffff


	//   ....[102]....
        /*03f0*/ 	.word	0xffffffff


	//   ....[103]....
        /*03f4*/ 	.word	0xffffffff


	//   ....[104]....
        /*03f8*/ 	.word	0xffffffff


	//   ....[105]....
        /*03fc*/ 	.word	0xffffffff


	//   ....[106]....
        /*0400*/ 	.word	0xffffffff


	//   ....[107]....
        /*0404*/ 	.word	0xffffffff


	//   ....[108]....
        /*0408*/ 	.word	0xffffffff


	//   ....[109]....
        /*040c*/ 	.word	0xffffffff


	//   ....[110]....
        /*0410*/ 	.word	0xffffffff


	//   ....[111]....
        /*0414*/ 	.word	0xffffffff


	//   ....[112]....
        /*0418*/ 	.word	0xffffffff


	//   ....[113]....
        /*041c*/ 	.word	0xffffffff


	//   ....[114]....
        /*0420*/ 	.word	0xffffffff


	//   ....[115]....
        /*0424*/ 	.word	0xffffffff


	//   ....[116]....
        /*0428*/ 	.word	0xffffffff


	//   ....[117]....
        /*042c*/ 	.word	0xffffffff


	//   ....[118]....
        /*0430*/ 	.word	0xffffffff


	//   ....[119]....
        /*0434*/ 	.word	0xffffffff


	//   ....[120]....
        /*0438*/ 	.word	0xffffffff


	//   ....[121]....
        /*043c*/ 	.word	0xffffffff


	//   ....[122]....
        /*0440*/ 	.word	0xffffffff


	//   ....[123]....
        /*0444*/ 	.word	0xffffffff


	//   ....[124]....
        /*0448*/ 	.word	0xffffffff


	//   ....[125]....
        /*044c*/ 	.word	0xffffffff


	//   ....[126]....
        /*0450*/ 	.word	0xffffffff


	//   ....[127]....
        /*0454*/ 	.word	0xffffffff


	//   ....[128]....
        /*0458*/ 	.word	0xffffffff


	//   ....[129]....
        /*045c*/ 	.word	0xffffffff


	//   ....[130]....
        /*0460*/ 	.word	0xffffffff


	//   ....[131]....
        /*0464*/ 	.word	0xffffffff


	//   ....[132]....
        /*0468*/ 	.word	0xffffffff


	//   ....[133]....
        /*046c*/ 	.word	0xffffffff


	//   ....[134]....
        /*0470*/ 	.word	0xffffffff


	//   ....[135]....
        /*0474*/ 	.word	0xffffffff


	//   ....[136]....
        /*0478*/ 	.word	0xffffffff


	//   ....[137]....
        /*047c*/ 	.word	0xffffffff


	//   ....[138]....
        /*0480*/ 	.word	0xffffffff


	//   ....[139]....
        /*0484*/ 	.word	0xffffffff


	//   ....[140]....
        /*0488*/ 	.word	0xffffffff


	//   ....[141]....
        /*048c*/ 	.word	0xffffffff


	//   ....[142]....
        /*0490*/ 	.word	0xffffffff


	//   ....[143]....
        /*0494*/ 	.word	0xffffffff


	//   ....[144]....
        /*0498*/ 	.word	0xffffffff


	//   ....[145]....
        /*049c*/ 	.word	0x0500000f


	//   ....[146]....
        /*04a0*/ 	.word	0x0500000f


	//   ....[147]....
        /*04a4*/ 	.word	0x0500000f


	//   ....[148]....
        /*04a8*/ 	.word	0x0500000f


	//   ....[149]....
        /*04ac*/ 	.word	0x0500000f


	//   ....[150]....
        /*04b0*/ 	.word	0x0500000f


	//----- nvinfo : EIATTR_COOP_GROUP_INSTR_OFFSETS
	.align		4
.L_1616:
        /*04b4*/ 	.byte	0x04, 0x28
        /*04b6*/ 	.short	(.L_1618 - .L_1617)


	//   ....[0]....
.L_1617:
        /*04b8*/ 	.word	0x00000060


	//   ....[1]....
        /*04bc*/ 	.word	0x00000190


	//   ....[2]....
        /*04c0*/ 	.word	0x00000220


	//   ....[3]....
        /*04c4*/ 	.word	0x000003a0


	//   ....[4]....
        /*04c8*/ 	.word	0x00000620


	//   ....[5]....
        /*04cc*/ 	.word	0x00001100


	//   ....[6]....
        /*04d0*/ 	.word	0x00002370


	//   ....[7]....
        /*04d4*/ 	.word	0x00002490


	//   ....[8]....
        /*04d8*/ 	.word	0x000024d0


	//   ....[9]....
        /*04dc*/ 	.word	0x00002510


	//   ....[10]....
        /*04e0*/ 	.word	0x00002540


	//   ....[11]....
        /*04e4*/ 	.word	0x00002570


	//   ....[12]....
        /*04e8*/ 	.word	0x000025a0


	//   ....[13]....
        /*04ec*/ 	.word	0x000026c0


	//   ....[14]....
        /*04f0*/ 	.word	0x000028a0


	//   ....[15]....
        /*04f4*/ 	.word	0x000029b0


	//   ....[16]....
        /*04f8*/ 	.word	0x00002a50


	//   ....[17]....
        /*04fc*/ 	.word	0x00002b10


	//   ....[18]....
        /*0500*/ 	.word	0x00002b50


	//   ....[19]....
        /*0504*/ 	.word	0x00002c10


	//   ....[20]....
        /*0508*/ 	.word	0x00002ca0


	//   ....[21]....
        /*050c*/ 	.word	0x00002f50


	//   ....[22]....
        /*0510*/ 	.word	0x00002fc0


	//   ....[23]....
        /*0514*/ 	.word	0x00003010


	//   ....[24]....
        /*0518*/ 	.word	0x00003070


	//   ....[25]....
        /*051c*/ 	.word	0x00003090


	//   ....[26]....
        /*0520*/ 	.word	0x000030e0


	//   ....[27]....
        /*0524*/ 	.word	0x00003140


	//   ....[28]....
        /*0528*/ 	.word	0x000031a0


	//   ....[29]....
        /*052c*/ 	.word	0x000031d0


	//   ....[30]....
        /*0530*/ 	.word	0x00003270


	//   ....[31]....
        /*0534*/ 	.word	0x000032d0


	//   ....[32]....
        /*0538*/ 	.word	0x00003310


	//   ....[33]....
        /*053c*/ 	.word	0x00003360


	//   ....[34]....
        /*0540*/ 	.word	0x00003440


	//   ....[35]....
        /*0544*/ 	.word	0x00003490


	//   ....[36]....
        /*0548*/ 	.word	0x000034d0


	//   ....[37]....
        /*054c*/ 	.word	0x00003530


	//   ....[38]....
        /*0550*/ 	.word	0x000036f0


	//   ....[39]....
        /*0554*/ 	.word	0x00003710


	//   ....[40]....
        /*0558*/ 	.word	0x00003720


	//   ....[41]....
        /*055c*/ 	.word	0x00003740


	//   ....[42]....
        /*0560*/ 	.word	0x00003750


	//   ....[43]....
        /*0564*/ 	.word	0x00003770


	//   ....[44]....
        /*0568*/ 	.word	0x000037a0


	//   ....[45]....
        /*056c*/ 	.word	0x000037e0


	//   ....[46]....
        /*0570*/ 	.word	0x00003810


	//   ....[47]....
        /*0574*/ 	.word	0x00003850


	//   ....[48]....
        /*0578*/ 	.word	0x00003880


	//   ....[49]....
        /*057c*/ 	.word	0x000038c0


	//   ....[50]....
        /*0580*/ 	.word	0x000038f0


	//   ....[51]....
        /*0584*/ 	.word	0x00003930


	//   ....[52]....
        /*0588*/ 	.word	0x00003960


	//   ....[53]....
        /*058c*/ 	.word	0x000039a0


	//   ....[54]....
        /*0590*/ 	.word	0x000039d0


	//   ....[55]....
        /*0594*/ 	.word	0x00003a10


	//   ....[56]....
        /*0598*/ 	.word	0x00003a60


	//   ....[57]....
        /*059c*/ 	.word	0x00003a90


	//   ....[58]....
        /*05a0*/ 	.word	0x00003aa0


	//   ....[59]....
        /*05a4*/ 	.word	0x00003ad0


	//   ....[60]....
        /*05a8*/ 	.word	0x00003ae0


	//   ....[61]....
        /*05ac*/ 	.word	0x00003af0


	//   ....[62]....
        /*05b0*/ 	.word	0x00003b00


	//   ....[63]....
        /*05b4*/ 	.word	0x00003b10


	//   ....[64]....
        /*05b8*/ 	.word	0x00003b20


	//   ....[65]....
        /*05bc*/ 	.word	0x00003b30


	//   ....[66]....
        /*05c0*/ 	.word	0x00003b40


	//   ....[67]....
        /*05c4*/ 	.word	0x00003b50


	//   ....[68]....
        /*05c8*/ 	.word	0x00003b60


	//   ....[69]....
        /*05cc*/ 	.word	0x00003b70


	//   ....[70]....
        /*05d0*/ 	.word	0x00006060


	//   ....[71]....
        /*05d4*/ 	.word	0x00006090


	//   ....[72]....
        /*05d8*/ 	.word	0x000060e0


	//   ....[73]....
        /*05dc*/ 	.word	0x00006130


	//   ....[74]....
        /*05e0*/ 	.word	0x00006290


	//   ....[75]....
        /*05e4*/ 	.word	0x000062d0


	//   ....[76]....
        /*05e8*/ 	.word	0x00006320


	//   ....[77]....
        /*05ec*/ 	.word	0x000063a0


	//   ....[78]....
        /*05f0*/ 	.word	0x00006470


	//   ....[79]....
        /*05f4*/ 	.word	0x00006490


	//   ....[80]....
        /*05f8*/ 	.word	0x000064a0


	//   ....[81]....
        /*05fc*/ 	.word	0x000064b0


	//   ....[82]....
        /*0600*/ 	.word	0x000064c0


	//   ....[83]....
        /*0604*/ 	.word	0x000064e0


	//   ....[84]....
        /*0608*/ 	.word	0x00006550


	//   ....[85]....
        /*060c*/ 	.word	0x00006610


	//   ....[86]....
        /*0610*/ 	.word	0x00006630


	//   ....[87]....
        /*0614*/ 	.word	0x00006670


	//   ....[88]....
        /*0618*/ 	.word	0x000067b0


	//   ....[89]....
        /*061c*/ 	.word	0x000067e0


	//   ....[90]....
        /*0620*/ 	.word	0x00006810


	//   ....[91]....
        /*0624*/ 	.word	0x00006830


	//   ....[92]....
        /*0628*/ 	.word	0x00006860


	//   ....[93]....
        /*062c*/ 	.word	0x00006970


	//   ....[94]....
        /*0630*/ 	.word	0x000069e0


	//   ....[95]....
        /*0634*/ 	.word	0x00006a20


	//   ....[96]....
        /*0638*/ 	.word	0x00006a50


	//   ....[97]....
        /*063c*/ 	.word	0x00006ad0


	//   ....[98]....
        /*0640*/ 	.word	0x00006bb0


	//   ....[99]....
        /*0644*/ 	.word	0x00006c00


	//   ....[100]....
        /*0648*/ 	.word	0x00006c10


	//   ....[101]....
        /*064c*/ 	.word	0x00006c20


	//   ....[102]....
        /*0650*/ 	.word	0x00006c30


	//   ....[103]....
        /*0654*/ 	.word	0x00006c40


	//   ....[104]....
        /*0658*/ 	.word	0x00006d90


	//   ....[105]....
        /*065c*/ 	.word	0x00006df0


	//   ....[106]....
        /*0660*/ 	.word	0x00006e20


	//   ....[107]....
        /*0664*/ 	.word	0x00006e40


	//   ....[108]....
        /*0668*/ 	.word	0x00006e60


	//   ....[109]....
        /*066c*/ 	.word	0x00006e70


	//   ....[110]....
        /*0670*/ 	.word	0x00006e90


	//   ....[111]....
        /*0674*/ 	.word	0x00006ec0


	//   ....[112]....
        /*0678*/ 	.word	0x00006ed0


	//   ....[113]....
        /*067c*/ 	.word	0x00006f40


	//   ....[114]....
        /*0680*/ 	.word	0x00006fc0


	//   ....[115]....
        /*0684*/ 	.word	0x00007000


	//   ....[116]....
        /*0688*/ 	.word	0x00007030


	//   ....[117]....
        /*068c*/ 	.word	0x00007050


	//   ....[118]....
        /*0690*/ 	.word	0x00007060


	//   ....[119]....
        /*0694*/ 	.word	0x00007070


	//   ....[120]....
        /*0698*/ 	.word	0x00007080


	//   ....[121]....
        /*069c*/ 	.word	0x00007090


	//   ....[122]....
        /*06a0*/ 	.word	0x000070a0


	//   ....[123]....
        /*06a4*/ 	.word	0x000070b0


	//   ....[124]....
        /*06a8*/ 	.word	0x000070c0


	//   ....[125]....
        /*06ac*/ 	.word	0x000070d0


	//   ....[126]....
        /*06b0*/ 	.word	0x000070f0


	//   ....[127]....
        /*06b4*/ 	.word	0x00007110


	//   ....[128]....
        /*06b8*/ 	.word	0x00007140


	//   ....[129]....
        /*06bc*/ 	.word	0x00007160


	//   ....[130]....
        /*06c0*/ 	.word	0x00007170


	//   ....[131]....
        /*06c4*/ 	.word	0x00007190


	//   ....[132]....
        /*06c8*/ 	.word	0x000071b0


	//   ....[133]....
        /*06cc*/ 	.word	0x000071d0


	//   ....[134]....
        /*06d0*/ 	.word	0x000093f0


	//   ....[135]....
        /*06d4*/ 	.word	0x00009590


	//   ....[136]....
        /*06d8*/ 	.word	0x000097e0


	//   ....[137]....
        /*06dc*/ 	.word	0x00009980


	//   ....[138]....
        /*06e0*/ 	.word	0x00009a90


	//   ....[139]....
        /*06e4*/ 	.word	0x0000a260


	//   ....[140]....
        /*06e8*/ 	.word	0x0000a590


	//   ....[141]....
        /*06ec*/ 	.word	0x0000a950


	//   ....[142]....
        /*06f0*/ 	.word	0x0000ac00


	//   ....[143]....
        /*06f4*/ 	.word	0x0000aec0


	//   ....[144]....
        /*06f8*/ 	.word	0x0000b130


	//   ....[145]....
        /*06fc*/ 	.word	0x0000d290


	//   ....[146]....
        /*0700*/ 	.word	0x0000d480


	//   ....[147]....
        /*0704*/ 	.word	0x0000d4f0


	//   ....[148]....
        /*0708*/ 	.word	0x0000d560


	//   ....[149]....
        /*070c*/ 	.word	0x0000d5d0


	//   ....[150]....
        /*0710*/ 	.word	0x0000d640


	//----- nvinfo : EIATTR_REG_RECONFIG
	.align		4
.L_1618:
        /*0714*/ 	.byte	0x01, 0x54
	.zero		2


	//----- nvinfo : EIATTR_SYSCALL_OFFSETS
	.align		4
        /*0718*/ 	.byte	0x04, 0x46
        /*071a*/ 	.short	(.L_1620 - .L_1619)


	//   ....[0]....
.L_1619:
        /*071c*/ 	.word	0x00000d60


	//   ....[1]....
        /*0720*/ 	.word	0x00000e50


	//   ....[2]....
        /*0724*/ 	.word	0x00000fb0


	//   ....[3]....
        /*0728*/ 	.word	0x000010a0


	//----- nvinfo : EIATTR_MBARRIER_INSTR_OFFSETS
	.align		4
.L_1620:
        /*072c*/ 	.byte	0x04, 0x39
        /*072e*/ 	.short	(.L_1622 - .L_1621)


	//   ....[0]....
.L_1621:
        /*0730*/ 	.word	0x00000260
        /*0734*/ 	.word	0x000000ff
        /*0738*/ 	.word	0x00030c00
        /*073c*/ 	.short	0x0100
        /*073e*/ 	.byte	0x06
	.zero		1


	//   ....[1]....
        /*0740*/ 	.word	0x00000350
        /*0744*/ 	.word	0x000000ff
        /*0748*/ 	.word	0x00030c10
        /*074c*/ 	.short	0x0100
        /*074e*/ 	.byte	0x08
	.zero		1


	//   ....[2]....
        /*0750*/ 	.word	0x00000360
        /*0754*/ 	.word	0x000000ff
        /*0758*/ 	.word	0x00030c20
        /*075c*/ 	.short	0x0100
        /*075e*/ 	.byte	0x08
	.zero		1


	//   ....[3]....
        /*0760*/ 	.word	0x00000370
        /*0764*/ 	.word	0x000000ff
        /*0768*/ 	.word	0x00030c18
        /*076c*/ 	.short	0x0100
        /*076e*/ 	.byte	0x08
	.zero		1


	//   ....[4]....
        /*0770*/ 	.word	0x00000380
        /*0774*/ 	.word	0x000000ff
        /*0778*/ 	.word	0x00030c28
        /*077c*/ 	.short	0x0100
        /*077e*/ 	.byte	0x08
	.zero		1


	//   ....[5]....
        /*0780*/ 	.word	0x000004b0
        /*0784*/ 	.word	0x000000ff
        /*0788*/ 	.word	0x00030c30
        /*078c*/ 	.short	0x0100
        /*078e*/ 	.byte	0x08
	.zero		1


	//   ....[6]....
        /*0790*/ 	.word	0x000004c0
        /*0794*/ 	.word	0x000000ff
        /*0798*/ 	.word	0x00030c40
        /*079c*/ 	.short	0x0100
        /*079e*/ 	.byte	0x08
	.zero		1


	//   ....[7]....
        /*07a0*/ 	.word	0x000004d0
        /*07a4*/ 	.word	0x000000ff
        /*07a8*/ 	.word	0x00030c38
        /*07ac*/ 	.short	0x0100
        /*07ae*/ 	.byte	0x08
	.zero		1


	//   ....[8]....
        /*07b0*/ 	.word	0x000004e0
        /*07b4*/ 	.word	0x000000ff
        /*07b8*/ 	.word	0x00030c48
        /*07bc*/ 	.short	0x0100
        /*07be*/ 	.byte	0x08
	.zero		1


	//   ....[9]....
        /*07c0*/ 	.word	0x00001180
        /*07c4*/ 	.word	0x000000ec
        /*07c8*/ 	.word	0x00030c00
        /*07cc*/ 	.short	0x010a
        /*07ce*/ 	.byte	0x3f
	.zero		1


	//   ....[10]....
        /*07d0*/ 	.word	0x00001210
        /*07d4*/ 	.word	0x000000ec
        /*07d8*/ 	.word	0x00030c00
        /*07dc*/ 	.short	0x010a
        /*07de*/ 	.byte	0x3f
	.zero		1


	//   ....[11]....
        /*07e0*/ 	.word	0x00001cf0
        /*07e4*/ 	.word	0x00000006
        /*07e8*/ 	.word	0x00030c10
        /*07ec*/ 	.short	0x010a
        /*07ee*/ 	.byte	0x3f
	.zero		1


	//   ....[12]....
        /*07f0*/ 	.word	0x00001d60
        /*07f4*/ 	.word	0x00000006
        /*07f8*/ 	.word	0x00030c10
        /*07fc*/ 	.short	0x010a
        /*07fe*/ 	.byte	0x3f
	.zero		1


	//   ....[13]....
        /*0800*/ 	.word	0x00002180
        /*0804*/ 	.word	0x00000006
        /*0808*/ 	.word	0x00030c30
        /*080c*/ 	.short	0x010a
        /*080e*/ 	.byte	0x3f
	.zero		1


	//   ....[14]....
        /*0810*/ 	.word	0x00002220
        /*0814*/ 	.word	0x00000006
        /*0818*/ 	.word	0x00030c30
        /*081c*/ 	.short	0x010a
        /*081e*/ 	.byte	0x3f
	.zero		1


	//   ....[15]....
        /*0820*/ 	.word	0x00004de0
        /*0824*/ 	.word	0x00000005
        /*0828*/ 	.word	0x00000000
        /*082c*/ 	.short	0x0101
        /*082e*/ 	.byte	0x3f
	.zero		1


	//   ....[16]....
        /*0830*/ 	.word	0x00005230
        /*0834*/ 	.word	0x00000006
        /*0838*/ 	.word	0x00000000
        /*083c*/ 	.short	0x0101
        /*083e*/ 	.byte	0x3f
	.zero		1


	//   ....[17]....
        /*0840*/ 	.word	0x00005a70
        /*0844*/ 	.word	0x00000007
        /*0848*/ 	.word	0x00030c10
        /*084c*/ 	.short	0x010a
        /*084e*/ 	.byte	0x3f
	.zero		1


	//   ....[18]....
        /*0850*/ 	.word	0x00005af0
        /*0854*/ 	.word	0x00000007
        /*0858*/ 	.word	0x00030c10
        /*085c*/ 	.short	0x010a
        /*085e*/ 	.byte	0x3f
	.zero		1


	//   ....[19]....
        /*0860*/ 	.word	0x00005f00
        /*0864*/ 	.word	0x00000007
        /*0868*/ 	.word	0x00030c30
        /*086c*/ 	.short	0x010a
        /*086e*/ 	.byte	0x3f
	.zero		1


	//   ....[20]....
        /*0870*/ 	.word	0x00005f90
        /*0874*/ 	.word	0x00000007
        /*0878*/ 	.word	0x00030c30
        /*087c*/ 	.short	0x010a
        /*087e*/ 	.byte	0x3f
	.zero		1


	//   ....[21]....
        /*0880*/ 	.word	0x00008750
        /*0884*/ 	.word	0x00000008
        /*0888*/ 	.word	0x00000000
        /*088c*/ 	.short	0x0101
        /*088e*/ 	.byte	0x3f
	.zero		1


	//   ....[22]....
        /*0890*/ 	.word	0x00008bb0
        /*0894*/ 	.word	0x00000007
        /*0898*/ 	.word	0x00000000
        /*089c*/ 	.short	0x0101
        /*089e*/ 	.byte	0x3f
	.zero		1


	//   ....[23]....
        /*08a0*/ 	.word	0x0000b940
        /*08a4*/ 	.word	0x00000000
        /*08a8*/ 	.word	0x00030c20
        /*08ac*/ 	.short	0x010a
        /*08ae*/ 	.byte	0x3f
	.zero		1


	//   ....[24]....
        /*08b0*/ 	.word	0x0000be90
        /*08b4*/ 	.word	0x00000000
        /*08b8*/ 	.word	0x00030c40
        /*08bc*/ 	.short	0x010a
        /*08be*/ 	.byte	0x3f
	.zero		1


	//   ....[25]....
        /*08c0*/ 	.word	0x0000c0f0
        /*08c4*/ 	.word	0x00000000
        /*08c8*/ 	.word	0x00030c28
        /*08cc*/ 	.short	0x010a
        /*08ce*/ 	.byte	0x3f
	.zero		1


	//   ....[26]....
        /*08d0*/ 	.word	0x0000c350
        /*08d4*/ 	.word	0x00000000
        /*08d8*/ 	.word	0x00030c48
        /*08dc*/ 	.short	0x010a
        /*08de*/ 	.byte	0x3f
	.zero		1


	//   ....[27]....
        /*08e0*/ 	.word	0x0000c560
        /*08e4*/ 	.word	0x00000000
        /*08e8*/ 	.word	0x00030c20
        /*08ec*/ 	.short	0x010a
        /*08ee*/ 	.byte	0x3f
	.zero		1


	//   ....[28]....
        /*08f0*/ 	.word	0x0000c810
        /*08f4*/ 	.word	0x00000000
        /*08f8*/ 	.word	0x00030c40
        /*08fc*/ 	.short	0x010a
        /*08fe*/ 	.byte	0x3f
	.zero		1


	//   ....[29]....
        /*0900*/ 	.word	0x0000ca40
        /*0904*/ 	.word	0x00000000
        /*0908*/ 	.word	0x00030c28
        /*090c*/ 	.short	0x010a
        /*090e*/ 	.byte	0x3f
	.zero		1


	//   ....[30]....
        /*0910*/ 	.word	0x0000ccf0
        /*0914*/ 	.word	0x00000004
        /*0918*/ 	.word	0x00030c40
        /*091c*/ 	.short	0x010a
        /*091e*/ 	.byte	0x3f
	.zero		1


	//   ....[31]....
        /*0920*/ 	.word	0x0000d110
        /*0924*/ 	.word	0x00000007
        /*0928*/ 	.word	0x00000000
        /*092c*/ 	.short	0x010a
        /*092e*/ 	.byte	0x3f
	.zero		1


	//   ....[32]....
        /*0930*/ 	.word	0x0000d160
        /*0934*/ 	.word	0x00000003
        /*0938*/ 	.word	0x00000000
        /*093c*/ 	.short	0x010a
        /*093e*/ 	.byte	0x3f
	.zero		1


	//   ....[33]....
        /*0940*/ 	.word	0x0000d1c0
        /*0944*/ 	.word	0x00000005
        /*0948*/ 	.word	0x00000000
        /*094c*/ 	.short	0x010a
        /*094e*/ 	.byte	0x3f
	.zero		1


	//   ....[34]....
        /*0950*/ 	.word	0x0000d1f0
        /*0954*/ 	.word	0x00000003
        /*0958*/ 	.word	0x00000000
        /*095c*/ 	.short	0x010a
        /*095e*/ 	.byte	0x3f
	.zero		1


	//   ....[35]....
        /*0960*/ 	.word	0x0000d2c0
        /*0964*/ 	.word	0x000000ec
        /*0968*/ 	.word	0x00030c00
        /*096c*/ 	.short	0x010a
        /*096e*/ 	.byte	0x3f
	.zero		1


	//   ....[36]....
        /*0970*/ 	.word	0x0000d310
        /*0974*/ 	.word	0x00000006
        /*0978*/ 	.word	0x00030c10
        /*097c*/ 	.short	0x010a
        /*097e*/ 	.byte	0x3f
	.zero		1


	//   ....[37]....
        /*0980*/ 	.word	0x0000d360
        /*0984*/ 	.word	0x00000006
        /*0988*/ 	.word	0x00030c30
        /*098c*/ 	.short	0x010a
        /*098e*/ 	.byte	0x3f
	.zero		1


	//   ....[38]....
        /*0990*/ 	.word	0x0000d3b0
        /*0994*/ 	.word	0x00000007
        /*0998*/ 	.word	0x00030c10
        /*099c*/ 	.short	0x010a
        /*099e*/ 	.byte	0x3f
	.zero		1


	//   ....[39]....
        /*09a0*/ 	.word	0x0000d400
        /*09a4*/ 	.word	0x00000007
        /*09a8*/ 	.word	0x00030c30
        /*09ac*/ 	.short	0x010a
        /*09ae*/ 	.byte	0x3f
	.zero		1


	//   ....[40]....
        /*09b0*/ 	.word	0x0000d680
        /*09b4*/ 	.word	0x00000000
        /*09b8*/ 	.word	0x00030c20
        /*09bc*/ 	.short	0x010a
        /*09be*/ 	.byte	0x3f
	.zero		1


	//   ....[41]....
        /*09c0*/ 	.word	0x0000d6d0
        /*09c4*/ 	.word	0x00000000
        /*09c8*/ 	.word	0x00030c40
        /*09cc*/ 	.short	0x010a
        /*09ce*/ 	.byte	0x3f
	.zero		1


	//   ....[42]....
        /*09d0*/ 	.word	0x0000d720
        /*09d4*/ 	.word	0x00000000
        /*09d8*/ 	.word	0x00030c28
        /*09dc*/ 	.short	0x010a
        /*09de*/ 	.byte	0x3f
	.zero		1


	//   ....[43]....
        /*09e0*/ 	.word	0x0000d770
        /*09e4*/ 	.word	0x00000000
        /*09e8*/ 	.word	0x00030c48
        /*09ec*/ 	.short	0x010a
        /*09ee*/ 	.byte	0x3f
	.zero		1


	//   ....[44]....
        /*09f0*/ 	.word	0x0000d7d0
        /*09f4*/ 	.word	0x00000000
        /*09f8*/ 	.word	0x00030c20
        /*09fc*/ 	.short	0x010a
        /*09fe*/ 	.byte	0x3f
	.zero		1


	//   ....[45]....
        /*0a00*/ 	.word	0x0000d820
        /*0a04*/ 	.word	0x00000000
        /*0a08*/ 	.word	0x00030c40
        /*0a0c*/ 	.short	0x010a
        /*0a0e*/ 	.byte	0x3f
	.zero		1


	//   ....[46]....
        /*0a10*/ 	.word	0x0000d870
        /*0a14*/ 	.word	0x00000000
        /*0a18*/ 	.word	0x00030c28
        /*0a1c*/ 	.short	0x010a
        /*0a1e*/ 	.byte	0x3f
	.zero		1


	//   ....[47]....
        /*0a20*/ 	.word	0x0000d8c0
        /*0a24*/ 	.word	0x00000004
        /*0a28*/ 	.word	0x00030c40
        /*0a2c*/ 	.short	0x010a
        /*0a2e*/ 	.byte	0x3f
	.zero		1


	//   ....[48]....
        /*0a30*/ 	.word	0x0000d990
        /*0a34*/ 	.word	0x00000007
        /*0a38*/ 	.word	0x00000000
        /*0a3c*/ 	.short	0x010a
        /*0a3e*/ 	.byte	0x3f
	.zero		1


	//   ....[49]....
        /*0a40*/ 	.word	0x0000d9e0
        /*0a44*/ 	.word	0x00000003
        /*0a48*/ 	.word	0x00000000
        /*0a4c*/ 	.short	0x010a
        /*0a4e*/ 	.byte	0x3f
	.zero		1


	//   ....[50]....
        /*0a50*/ 	.word	0x0000da30
        /*0a54*/ 	.word	0x00000005
        /*0a58*/ 	.word	0x00000000
        /*0a5c*/ 	.short	0x010a
        /*0a5e*/ 	.byte	0x3f
	.zero		1


	//----- nvinfo : EIATTR_NUM_MBARRIERS
	.align		4
.L_1622:
        /*0a60*/ 	.byte	0x03, 0x38
        /*0a62*/ 	.short	0x0009


	//----- nvinfo : EIATTR_EXIT_INSTR_OFFSETS
	.align		4
        /*0a64*/ 	.byte	0x04, 0x1c
        /*0a66*/ 	.short	(.L_1624 - .L_1623)


	//   ....[0]....
.L_1623:
        /*0a68*/ 	.word	0x0000d240


	//----- nvinfo : EIATTR_MAX_THREADS
	.align		4
.L_1624:
        /*0a6c*/ 	.byte	0x04, 0x05
        /*0a6e*/ 	.short	(.L_1626 - .L_1625)
.L_1625:
        /*0a70*/ 	.word	0x00000180
        /*0a74*/ 	.word	0x00000001
        /*0a78*/ 	.word	0x00000001


	//----- nvinfo : EIATTR_CRS_STACK_SIZE
	.align		4
.L_1626:
        /*0a7c*/ 	.byte	0x04, 0x1e
        /*0a7e*/ 	.short	(.L_1628 - .L_1627)
.L_1627:
        /*0a80*/ 	.word	0x00000000


	//----- nvinfo : EIATTR_CBANK_PARAM_SIZE
	.align		4
.L_1628:
        /*0a84*/ 	.byte	0x03, 0x19
        /*0a86*/ 	.short	0x0770


	//----- nvinfo : EIATTR_PARAM_CBANK
	.align		4
        /*0a88*/ 	.byte	0x04, 0x0a
        /*0a8a*/ 	.short	(.L_1630 - .L_1629)
	.align		4
.L_1629:
        /*0a8c*/ 	.word	index@(.nv.constant0._ZN7cutlass13device_kernelIN5flash11enable_sm90INS1_16FlashAttnBwdSm90INS1_25CollectiveMainloopBwdSm90ILi2ELi2ELi2EN4cute5tupleIJNS5_1CILi1EEES8_S8_EEENS6_IJNS7_ILi128EEESA_NS7_ILi64EEEEEENS_10bfloat16_tEfNS_4arch4Sm90ELb1ELb0ELb0ELb0ELb1ELb1ELb0ELb0ELi2ELi1ELi2ELi2ELb0EEENS1_24CollectiveEpilogueBwdGQAISC_fSF_Li256ELb0ELb1EEENS1_25SingleTileBwdLPTSchedulerILb0ELi128ELb1EEEEEEEEEvNT_6ParamsE)
        /*0a90*/ 	.short	0x0210
        /*0a92*/ 	.short	0x0770


	//----- nvinfo : EIATTR_SW_WAR
	.align		4
.L_1630:
        /*0a94*/ 	.byte	0x04, 0x36
        /*0a96*/ 	.short	(.L_1632 - .L_1631)
.L_1631:
        /*0a98*/ 	.word	0x00000008
.L_1632:


//--------------------- .nv.info._ZN7cutlass13device_kernelIN5flash22FlashAttnBwdPreprocessIN4cute5tupleIJNS3_1CILi128EEENS5_ILi64EEEEEENS_10bfloat16_tEfNS_4arch4Sm90ELb1ELb0EEEEEvNT_6ParamsE --------------------------
	.section	.nv.info._ZN7cutlass13device_kernelIN5flash22FlashAttnBwdPreprocessIN4cute5tupleIJNS3_1CILi128EEENS5_ILi64EEEEEENS_10bfloat16_tEfNS_4arch4Sm90ELb1ELb0EEEEEvNT_6ParamsE,"",@"SHT_CUDA_INFO"
	.sectionflags	@""
	.align	4


	//----- nvinfo : EIATTR_CUDA_API_VERSION
	.align		4
        /*0000*/ 	.byte	0x04, 0x37
        /*0002*/ 	.short	(.L_1634 - .L_1633)
.L_1633:
        /*0004*/ 	.word	0x00000082


	//----- nvinfo : EIATTR_KPARAM_INFO
	.align		4
.L_1634:
        /*0008*/ 	.byte	0x04, 0x17
        /*000a*/ 	.short	(.L_1636 - .L_1635)
.L_1635:
        /*000c*/ 	.word	0x00000000
        /*0010*/ 	.short	0x0000
        /*0012*/ 	.short	0x0000
        /*0014*/ 	.byte	0x00, 0xf0, 0xc1, 0x03


	//----- nvinfo : EIATTR_SPARSE_MMA_MASK
	.align		4
.L_1636:
        /*0018*/ 	.byte	0x03, 0x50
        /*001a*/ 	.short	0x0000


	//----- nvinfo : EIATTR_MAXREG_COUNT
	.align		4
        /*001c*/ 	.byte	0x03, 0x1b
        /*001e*/ 	.short	0x0080


	//----- nvinfo : EIATTR_MERCURY_ISA_VERSION
	.align		4
        /*0020*/ 	.byte	0x03, 0x5f
        /*0022*/ 	.short	0x0101


	//----- nvinfo : EIATTR_COOP_GROUP_MASK_REGIDS
	.align		4
        /*0024*/ 	.byte	0x04, 0x29
        /*0026*/ 	.short	(.L_1638 - .L_1637)


	//   ....[0]....
.L_1637:
        /*0028*/ 	.word	0xffffffff


	//   ....[1]....
        /*002c*/ 	.word	0xffffffff


	//   ....[2]....
        /*0030*/ 	.word	0xffffffff


	//   ....[3]....
        /*0034*/ 	.word	0xffffffff


	//   ....[4]....
        /*0038*/ 	.word	0xffffffff


	//   ....[5]....
        /*003c*/ 	.word	0xffffffff


	//   ....[6]....
        /*0040*/ 	.word	0xffffffff


	//   ....[7]....
        /*0044*/ 	.word	0xffffffff


	//   ....[8]....
        /*0048*/ 	.word	0xffffffff


	//   ....[9]....
        /*004c*/ 	.word	0xffffffff


	//   ....[10]....
        /*0050*/ 	.word	0xffffffff


	//   ....[11]....
        /*0054*/ 	.word	0xffffffff


	//----- nvinfo : EIATTR_COOP_GROUP_INSTR_OFFSETS
	.align		4
.L_1638:
        /*0058*/ 	.byte	0x04, 0x28
        /*005a*/ 	.short	(.L_1640 - .L_1639)


	//   ....[0]....
.L_1639:
        /*005c*/ 	.word	0x00001110


	//   ....[1]....
        /*0060*/ 	.word	0x00001120


	//   ....[2]....
        /*0064*/ 	.word	0x00001130


	//   ....[3]....
        /*0068*/ 	.word	0x00001140


	//   ....[4]....
        /*006c*/ 	.word	0x00001190


	//   ....[5]....
        /*0070*/ 	.word	0x000011a0


	//   ....[6]....
        /*0074*/ 	.word	0x000011b0


	//   ....[7]....
        /*0078*/ 	.word	0x000011c0


	//   ....[8]....
        /*007c*/ 	.word	0x00001230


	//   ....[9]....
        /*0080*/ 	.word	0x00001250


	//   ....[10]....
        /*0084*/ 	.word	0x00001260


	//   ....[11]....
        /*0088*/ 	.word	0x00001280


	//----- nvinfo : EIATTR_EXIT_INSTR_OFFSETS
	.align		4
.L_1640:
        /*008c*/ 	.byte	0x04, 0x1c
        /*008e*/ 	.short	(.L_1642 - .L_1641)


	//   ....[0]....
.L_1641:
        /*0090*/ 	.word	0x00001840


	//   ....[1]....
        /*0094*/ 	.word	0x000018c0


	//----- nvinfo : EIATTR_MAX_THREADS
	.align		4
.L_1642:
        /*0098*/ 	.byte	0x04, 0x05
        /*009a*/ 	.short	(.L_1644 - .L_1643)
.L_1643:
        /*009c*/ 	.word	0x00000100
        /*00a0*/ 	.word	0x00000001
        /*00a4*/ 	.word	0x00000001


	//----- nvinfo : EIATTR_CRS_STACK_SIZE
	.align		4
.L_1644:
        /*00a8*/ 	.byte	0x04, 0x1e
        /*00aa*/ 	.short	(.L_1646 - .L_1645)
.L_1645:
        /*00ac*/ 	.word	0x00000000


	//----- nvinfo : EIATTR_CBANK_PARAM_SIZE
	.align		4
.L_1646:
        /*00b0*/ 	.byte	0x03, 0x19
        /*00b2*/ 	.short	0x00f0


	//----- nvinfo : EIATTR_PARAM_CBANK
	.align		4
        /*00b4*/ 	.byte	0x04, 0x0a
        /*00b6*/ 	.short	(.L_1648 - .L_1647)
	.align		4
.L_1647:
        /*00b8*/ 	.word	index@(.nv.constant0._ZN7cutlass13device_kernelIN5flash22FlashAttnBwdPreprocessIN4cute5tupleIJNS3_1CILi128EEENS5_ILi64EEEEEENS_10bfloat16_tEfNS_4arch4Sm90ELb1ELb0EEEEEvNT_6ParamsE)
        /*00bc*/ 	.short	0x0210
        /*00be*/ 	.short	0x00f0


	//----- nvinfo : EIATTR_SW_WAR
	.align		4
.L_1648:
        /*00c0*/ 	.byte	0x04, 0x36
        /*00c2*/ 	.short	(.L_1650 - .L_1649)
.L_1649:
        /*00c4*/ 	.word	0x00000008
.L_1650:


//--------------------- .nv.info._ZN7cutlass13device_kernelIN5flash11enable_sm90INS1_16FlashAttnBwdSm90INS1_25CollectiveMainloopBwdSm90ILi2ELi2ELi2EN4cute5tupleIJNS5_1CILi1EEES8_S8_EEENS6_IJNS7_ILi128EEESA_NS7_ILi64EEEEEENS_10bfloat16_tEfNS_4arch4Sm90ELb1ELb0ELb0ELb1ELb0ELb1ELb0ELb0ELi2ELi1ELi2ELi2ELb0EEENS1_21CollectiveEpilogueBwdISC_SD_SF_Li256ELb1ELb0ELi1EEENS1_25SingleTileBwdLPTSchedulerILb1ELi128ELb0EEEEEEEEEvNT_6ParamsE --------------------------
	.section	.nv.info._ZN7cutlass13device_kernelIN5flash11enable_sm90INS1_16FlashAttnBwdSm90INS1_25CollectiveMainloopBwdSm90ILi2ELi2ELi2EN4cute5tupleIJNS5_1CILi1EEES8_S8_EEENS6_IJNS7_ILi128EEESA_NS7_ILi64EEEEEENS_10bfloat16_tEfNS_4arch4Sm90ELb1ELb0ELb0ELb1ELb0ELb1ELb0ELb0ELi2ELi1ELi2ELi2ELb0EEENS1_21CollectiveEpilogueBwdISC_SD_SF_Li256ELb1ELb0ELi1EEENS1_25SingleTileBwdLPTSchedulerILb1ELi128ELb0EEEEEEEEEvNT_6ParamsE,"",@"SHT_CUDA_INFO"
	.sectionflags	@""
	.align	4


	//----- nvinfo : EIATTR_CUDA_API_VERSION
	.align		4
        /*0000*/ 	.byte	0x04, 0x37
        /*0002*/ 	.short	(.L_1652 - .L_1651)
.L_1651:
        /*0004*/ 	.word	0x00000082


	//----- nvinfo : EIATTR_KPARAM_INFO
	.align		4
.L_1652:
        /*0008*/ 	.byte	0x04, 0x17
        /*000a*/ 	.short	(.L_1654 - .L_1653)
.L_1653:
        /*000c*/ 	.word	0x00000000
        /*0010*/ 	.short	0x0000
        /*0012*/ 	.short	0x0070
        /*0014*/ 	.byte	0x00, 0xf0, 0x01, 0x1a


	//----- nvinfo : EIATTR_SPARSE_MMA_MASK
	.align		4
.L_1654:
        /*0018*/ 	.byte	0x03, 0x50
        /*001a*/ 	.short	0x0000


	//----- nvinfo : EIATTR_MAXREG_COUNT
	.align		4
        /*001c*/ 	.byte	0x03, 0x1b
        /*001e*/ 	.short	0x00a8


	//----- nvinfo : EIATTR_NUM_BARRIERS
	.align		4
        /*0020*/ 	.byte	0x02, 0x4c
        /*0022*/ 	.byte	0x10
	.zero		1


	//----- nvinfo : EIATTR_EXTERNS
	.align		4
        /*0024*/ 	.byte	0x04, 0x0f
        /*0026*/ 	.short	(.L_1656 - .L_1655)


	//   ....[0]....
	.align		4
.L_1655:
        /*0028*/ 	.word	index@(__assertfail)


	//----- nvinfo : EIATTR_ANNOTATIONS
	.align		4
.L_1656:
        /*002c*/ 	.byte	0x04, 0x55
        /*002e*/ 	.short	(.L_1658 - .L_1657)


	//   ....[0]....
.L_1657:
        /* <DEDUP_REMOVED lines=22> */


	//----- nvinfo : EIATTR_MERCURY_ISA_VERSION
	.align		4
.L_1658:
        /*0180*/ 	.byte	0x03, 0x5f
        /*0182*/ 	.short	0x0101


	//----- nvinfo : EIATTR_INT_WARP_WIDE_INSTR_OFFSETS
	.align		4
        /*0184*/ 	.byte	0x04, 0x31
        /*0186*/ 	.short	(.L_1660 - .L_1659)


	//   ....[0]....
.L_1659:
        /*0188*/ 	.word	0x00000190


	//   ....[1]....
        /*018c*/ 	.word	0x000001c0


	//----- nvinfo : EIATTR_COOP_GROUP_MASK_REGIDS
	.align		4
.L_1660:
        /*0190*/ 	.byte	0x04, 0x29
        /*0192*/ 	.short	(.L_1662 - .L_1661)


	//   ....[0]....
.L_1661:
        /*0194*/ 	.word	0xffffffff


	//   ....[1]....
        /*0198*/ 	.word	0xffffffff


	//   ....[2]....
        /*019c*/ 	.word	0xffffffff


	//   ....[3]....
        /*01a0*/ 	.word	0xffffffff


	//   ....[4]....
        /*01a4*/ 	.word	0xffffffff


	//   ....[5]....
        /*01a8*/ 	.word	0xffffffff


	//   ....[6]....
        /*01ac*/ 	.word	0xffffffff


	//   ....[7]....
        /*01b0*/ 	.word	0xffffffff


	//   ....[8]....
        /*01b4*/ 	.word	0xffffffff


	//   ....[9]....
        /*01b8*/ 	.word	0xffffffff


	//   ....[10]....
        /*01bc*/ 	.word	0xffffffff


	//   ....[11]....
        /*01c0*/ 	.word	0xffffffff


	//   ....[12]....
        /*01c4*/ 	.word	0xffffffff


	//   ....[13]....
        /*01c8*/ 	.word	0xffffffff


	//   ....[14]....
        /*01cc*/ 	.word	0xffffffff


	//   ....[15]....
        /*01d0*/ 	.word	0xffffffff


	//   ....[16]....
        /*01d4*/ 	.word	0xffffffff


	//   ....[17]....
        /*01d8*/ 	.word	0xffffffff


	//   ....[18]....
        /*01dc*/ 	.word	0xffffffff


	//   ....[19]....
        /*01e0*/ 	.word	0xffffffff


	//   ....[20]....
        /*01e4*/ 	.word	0xffffffff


	//   ....[21]....
        /*01e8*/ 	.word	0xffffffff


	//   ....[22]....
        /*01ec*/ 	.word	0xffffffff


	//   ....[23]....
        /*01f0*/ 	.word	0xffffffff


	//   ....[24]....
        /*01f4*/ 	.word	0xffffffff


	//   ....[25]....
        /*01f8*/ 	.word	0xffffffff


	//   ....[26]....
        /*01fc*/ 	.word	0xffffffff


	//   ....[27]....
        /*0200*/ 	.word	0xffffffff


	//   ....[28]....
        /*0204*/ 	.word	0xffffffff


	//   ....[29]....
        /*0208*/ 	.word	0xffffffff


	//   ....[30]....
        /*020c*/ 	.word	0xffffffff


	//   ....[31]....
        /*0210*/ 	.word	0xffffffff


	//   ....[32]....
        /*0214*/ 	.word	0xffffffff


	//   ....[33]....
        /*0218*/ 	.word	0xffffffff


	//   ....[34]....
        /*021c*/ 	.word	0xffffffff


	//   ....[35]....
        /*0220*/ 	.word	0xffffffff


	//   ....[36]....
        /*0224*/ 	.word	0xffffffff


	//   ....[37]....
        /*0228*/ 	.word	0xffffffff


	//   ....[38]....
        /*022c*/ 	.word	0xffffffff


	//   ....[39]....
        /*0230*/ 	.word	0xffffffff


	//   ....[40]....
        /*0234*/ 	.word	0xffffffff


	//   ....[41]....
        /*0238*/ 	.word	0xffffffff


	//   ....[42]....
        /*023c*/ 	.word	0xffffffff


	//   ....[43]....
        /*0240*/ 	.word	0xffffffff


	//   ....[44]....
        /*0244*/ 	.word	0xffffffff


	//   ....[45]....
        /*0248*/ 	.word	0xffffffff


	//   ....[46]....
        /*024c*/ 	.word	0xffffffff


	//   ....[47]....
        /*0250*/ 	.word	0xffffffff


	//   ....[48]....
        /*0254*/ 	.word	0xffffffff


	//   ....[49]....
        /*0258*/ 	.word	0xffffffff


	//   ....[50]....
        /*025c*/ 	.word	0xffffffff


	//   ....[51]....
        /*0260*/ 	.word	0xffffffff


	//   ....[52]....
        /*0264*/ 	.word	0xffffffff


	//   ....[53]....
        /*0268*/ 	.word	0xffffffff


	//   ....[54]....
        /*026c*/ 	.word	0xffffffff


	//   ....[55]....
        /*0270*/ 	.word	0xffffffff


	//   ....[56]....
        /*0274*/ 	.word	0xffffffff


	//   ....[57]....
        /*0278*/ 	.word	0xffffffff


	//   ....[58]....
        /*027c*/ 	.word	0xffffffff


	//   ....[59]....
        /*0280*/ 	.word	0xffffffff


	//   ....[60]....
        /*0284*/ 	.word	0xffffffff


	//   ....[61]....
        /*0288*/ 	.word	0xffffffff


	//   ....[62]....
        /*028c*/ 	.word	0xffffffff


	//   ....[63]....
        /*0290*/ 	.word	0xffffffff


	//   ....[64]....
        /*0294*/ 	.word	0xffffffff


	//   ....[65]....
        /*0298*/ 	.word	0xffffffff


	//   ....[66]....
        /*029c*/ 	.word	0xffffffff


	//   ....[67]....
        /*02a0*/ 	.word	0xffffffff


	//   ....[68]....
        /*02a4*/ 	.word	0xffffffff


	//   ....[69]....
        /*02a8*/ 	.word	0xffffffff


	//   ....[70]....
        /*02ac*/ 	.word	0xffffffff


	//   ....[71]....
        /*02b0*/ 	.word	0xffffffff


	//   ....[72]....
        /*02b4*/ 	.word	0xffffffff


	//   ....[73]....
        /*02b8*/ 	.word	0xffffffff


	//   ....[74]....
        /*02bc*/ 	.word	0xffffffff


	//   ....[75]....
        /*02c0*/ 	.word	0xffffffff


	//   ....[76]....
        /*02c4*/ 	.word	0xffffffff


	//   ....[77]....
        /*02c8*/ 	.word	0xffffffff


	//   ....[78]....
        /*02cc*/ 	.word	0xffffffff


	//   ....[79]....
        /*02d0*/ 	.word	0xffffffff


	//   ....[80]....
        /*02d4*/ 	.word	0xffffffff


	//   ....[81]....
        /*02d8*/ 	.word	0xffffffff


	//   ....[82]....
        /*02dc*/ 	.word	0xffffffff


	//   ....[83]....
        /*02e0*/ 	.word	0xffffffff


	//   ....[84]....
        /*02e4*/ 	.word	0xffffffff


	//   ....[85]....
        /*02e8*/ 	.word	0xffffffff


	//   ....[86]....
        /*02ec*/ 	.word	0xffffffff


	//   ....[87]....
        /*02f0*/ 	.word	0xffffffff


	//   ....[88]....
        /*02f4*/ 	.word	0xffffffff


	//   ....[89]....
        /*02f8*/ 	.word	0xffffffff


	//   ....[90]....
        /*02fc*/ 	.word	0xffffffff


	//   ....[91]....
        /*0300*/ 	.word	0xffffffff


	//   ....[92]....
        /*0304*/ 	.word	0xffffffff


	//   ....[93]....
        /*0308*/ 	.word	0xffffffff


	//   ....[94]....
        /*030c*/ 	.word	0xffffffff


	//   ....[95]....
        /*0310*/ 	.word	0xffffffff


	//   ....[96]....
        /*0314*/ 	.word	0xffffffff


	//   ....[97]....
        /*0318*/ 	.word	0xffffffff


	//   ....[98]....
        /*031c*/ 	.word	0xffffffff


	//   ....[99]....
        /*0320*/ 	.word	0xffffffff


	//   ....[100]....
        /*0324*/ 	.word	0xffffffff


	//   ....[101]....
        /*0328*/ 	.word	0xffffffff


	//   ....[102]....
        /*032c*/ 	.word	0xffffffff


	//   ....[103]....
        /*0330*/ 	.word	0xffffffff


	//   ....[104]....
        /*0334*/ 	.word	0xffffffff


	//   ....[105]....
        /*0338*/ 	.word	0xffffffff


	//   ....[106]....
        /*033c*/ 	.word	0xffffffff


	//   ....[107]....
        /*0340*/ 	.word	0xffffffff


	//   ....[108]....
        /*0344*/ 	.word	0xffffffff


	//   ....[109]....
        /*0348*/ 	.word	0xffffffff


	//   ....[110]....
        /*034c*/ 	.word	0xffffffff


	//   ....[111]....
        /*0350*/ 	.word	0xffffffff


	//   ....[112]....
        /*0354*/ 	.word	0xffffffff


	//   ....[113]....
        /*0358*/ 	.word	0xffffffff


	//   ....[114]....
        /*035c*/ 	.word	0xffffffff


	//   ....[115]....
        /*0360*/ 	.word	0xffffffff


	//   ....[116]....
        /*0364*/ 	.word	0xffffffff


	//   ....[117]....
        /*0368*/ 	.word	0xffffffff


	//   ....[118]....
        /*036c*/ 	.word	0xffffffff


	//   ....[119]....
        /*0370*/ 	.word	0xffffffff


	//   ....[120]....
        /*0374*/ 	.word	0xffffffff


	//   ....[121]....
        /*0378*/ 	.word	0xffffffff


	//   ....[122]....
        /*037c*/ 	.word	0xffffffff


	//   ....[123]....
        /*0380*/ 	.word	0xffffffff


	//   ....[124]....
        /*0384*/ 	.word	0xffffffff


	//   ....[125]....
        /*0388*/ 	.word	0xffffffff


	//   ....[126]....
        /*038c*/ 	.word	0xffffffff


	//   ....[127]....
        /*0390*/ 	.word	0xffffffff


	//   ....[128]....
        /*0394*/ 	.word	0xffffffff


	//   ....[129]....
        /*0398*/ 	.word	0xffffffff


	//   ....[130]....
        /*039c*/ 	.word	0xffffffff


	//   ....[131]....
        /*03a0*/ 	.word	0xffffffff


	//   ....[132]....
        /*03a4*/ 	.word	0xffffffff


	//   ....[133]....
        /*03a8*/ 	.word	0xffffffff


	//   ....[134]....
        /*03ac*/ 	.word	0xffffffff


	//   ....[135]....
        /*03b0*/ 	.word	0x0500000f


	//----- nvinfo : EIATTR_COOP_GROUP_INSTR_OFFSETS
	.align		4
.L_1662:
        /*03b4*/ 	.byte	0x04, 0x28
        /*03b6*/ 	.short	(.L_1664 - .L_1663)


	//   ....[0]....
.L_1663:
        /*03b8*/ 	.word	0x00000070


	//   ....[1]....
        /*03bc*/ 	.word	0x000001a0


	//   ....[2]....
        /*03c0*/ 	.word	0x000001f0


	//   ....[3]....
        /*03c4*/ 	.word	0x000003e0


	//   ....[4]....
        /*03c8*/ 	.word	0x00000630


	//   ....[5]....
        /*03cc*/ 	.word	0x00001610


	//   ....[6]....
        /*03d0*/ 	.word	0x00002640


	//   ....[7]....
        /*03d4*/ 	.word	0x00002690


	//   ....[8]....
        /*03d8*/ 	.word	0x00002730


	//   ....[9]....
        /*03dc*/ 	.word	0x000027b0


	//   ....[10]....
        /*03e0*/ 	.word	0x000027f0


	//   ....[11]....
        /*03e4*/ 	.word	0x00002830


	//   ....[12]....
        /*03e8*/ 	.word	0x00002860


	//   ....[13]....
        /*03ec*/ 	.word	0x00002890


	//   ....[14]....
        /*03f0*/ 	.word	0x000028c0


	//   ....[15]....
        /*03f4*/ 	.word	0x00002930


	//   ....[16]....
        /*03f8*/ 	.word	0x00002bb0


	//   ....[17]....
        /*03fc*/ 	.word	0x00002c60


	//   ....[18]....
        /*0400*/ 	.word	0x00002d00


	//   ....[19]....
        /*0404*/ 	.word	0x00002d60


	//   ....[20]....
        /*0408*/ 	.word	0x00002da0


	//   ....[21]....
        /*040c*/ 	.word	0x00002de0


	//   ....[22]....
        /*0410*/ 	.word	0x00002ea0


	//   ....[23]....
        /*0414*/ 	.word	0x00002ee0


	//   ....[24]....
        /*0418*/ 	.word	0x00002f40


	//   ....[25]....
        /*041c*/ 	.word	0x00002f80


	//   ....[26]....
        /*0420*/ 	.word	0x00003020


	//   ....[27]....
        /*0424*/ 	.word	0x00003060


	//   ....[28]....
        /*0428*/ 	.word	0x00003380


	//   ....[29]....
        /*042c*/ 	.word	0x000033e0


	//   ....[30]....
        /*0430*/ 	.word	0x00003410


	//   ....[31]....
        /*0434*/ 	.word	0x00003440


	//   ....[32]....
        /*0438*/ 	.word	0x000034b0


	//   ....[33]....
        /*043c*/ 	.word	0x000034d0


	//   ....[34]....
        /*0440*/ 	.word	0x00003510


	//   ....[35]....
        /*0444*/ 	.word	0x00003550


	//   ....[36]....
        /*0448*/ 	.word	0x00003560


	//   ....[37]....
        /*044c*/ 	.word	0x000035c0


	//   ....[38]....
        /*0450*/ 	.word	0x000038e0


	//   ....[39]....
        /*0454*/ 	.word	0x000038f0


	//   ....[40]....
        /*0458*/ 	.word	0x00003900


	//   ....[41]....
        /*045c*/ 	.word	0x00003910


	//   ....[42]....
        /*0460*/ 	.word	0x00003920


	//   ....[43]....
        /*0464*/ 	.word	0x00003930


	//   ....[44]....
        /*0468*/ 	.word	0x00003940


	//   ....[45]....
        /*046c*/ 	.word	0x00003970


	//   ....[46]....
        /*0470*/ 	.word	0x00003990


	//   ....[47]....
        /*0474*/ 	.word	0x000039f0


	//   ....[48]....
        /*0478*/ 	.word	0x00003a20


	//   ....[49]....
        /*047c*/ 	.word	0x00003a50


	//   ....[50]....
        /*0480*/ 	.word	0x00003a60


	//   ....[51]....
        /*0484*/ 	.word	0x00003a70


	//   ....[52]....
        /*0488*/ 	.word	0x00003aa0


	//   ....[53]....
        /*048c*/ 	.word	0x00003ad0


	//   ....[54]....
        /*0490*/ 	.word	0x00003b00


	//   ....[55]....
        /*0494*/ 	.word	0x00003b70


	//   ....[56]....
        /*0498*/ 	.word	0x00003ba0


	//   ....[57]....
        /*049c*/ 	.word	0x00003bd0


	//   ....[58]....
        /*04a0*/ 	.word	0x00003be0


	//   ....[59]....
        /*04a4*/ 	.word	0x00003bf0


	//   ....[60]....
        /*04a8*/ 	.word	0x00003c00


	//   ....[61]....
        /*04ac*/ 	.word	0x00003c10


	//   ....[62]....
        /*04b0*/ 	.word	0x00003c40


	//   ....[63]....
        /*04b4*/ 	.word	0x00003c50


	//   ....[64]....
        /*04b8*/ 	.word	0x00003c90


	//   ....[65]....
        /*04bc*/ 	.word	0x00003cc0


	//   ....[66]....
        /*04c0*/ 	.word	0x00003cf0


	//   ....[67]....
        /*04c4*/ 	.word	0x00003d00


	//   ....[68]....
        /*04c8*/ 	.word	0x00003d10


	//   ....[69]....
        /*04cc*/ 	.word	0x00003d20


	//   ....[70]....
        /*04d0*/ 	.word	0x000062d0


	//   ....[71]....
        /*04d4*/ 	.word	0x00006310


	//   ....[72]....
        /*04d8*/ 	.word	0x00006380


	//   ....[73]....
        /*04dc*/ 	.word	0x000063c0


	//   ....[74]....
        /*04e0*/ 	.word	0x00006400


	//   ....[75]....
        /*04e4*/ 	.word	0x00006440


	//   ....[76]....
        /*04e8*/ 	.word	0x00006480


	//   ....[77]....
        /*04ec*/ 	.word	0x00006550


	//   ....[78]....
        /*04f0*/ 	.word	0x000069a0


	//   ....[79]....
        /*04f4*/ 	.word	0x000069b0


	//   ....[80]....
        /*04f8*/ 	.word	0x000069c0


	//   ....[81]....
        /*04fc*/ 	.word	0x00006a50


	//   ....[82]....
        /*0500*/ 	.word	0x00006a90


	//   ....[83]....
        /*0504*/ 	.word	0x00006ae0


	//   ....[84]....
        /*0508*/ 	.word	0x00006b30


	//   ....[85]....
        /*050c*/ 	.word	0x00006b50


	//   ....[86]....
        /*0510*/ 	.word	0x00006b60


	//   ....[87]....
        /*0514*/ 	.word	0x00006be0


	//   ....[88]....
        /*0518*/ 	.word	0x00006c20


	//   ....[89]....
        /*051c*/ 	.word	0x00006c30


	//   ....[90]....
        /*0520*/ 	.word	0x00006c50


	//   ....[91]....
        /*0524*/ 	.word	0x00006c90


	//   ....[92]....
        /*0528*/ 	.word	0x00006d80


	//   ....[93]....
        /*052c*/ 	.word	0x00006dc0


	//   ....[94]....
        /*0530*/ 	.word	0x00006e00


	//   ....[95]....
        /*0534*/ 	.word	0x00006e40


	//   ....[96]....
        /*0538*/ 	.word	0x00006e80


	//   ....[97]....
        /*053c*/ 	.word	0x00006ec0


	//   ....[98]....
        /*0540*/ 	.word	0x00006f40


	//   ....[99]....
        /*0544*/ 	.word	0x00006fb0


	//   ....[100]....
        /*0548*/ 	.word	0x00006fe0


	//   ....[101]....
        /*054c*/ 	.word	0x00007050


	//   ....[102]....
        /*0550*/ 	.word	0x00007330


	//   ....[103]....
        /*0554*/ 	.word	0x00007340


	//   ....[104]....
        /*0558*/ 	.word	0x00007350


	//   ....[105]....
        /*055c*/ 	.word	0x00007360


	//   ....[106]....
        /*0560*/ 	.word	0x00007370


	//   ....[107]....
        /*0564*/ 	.word	0x00007380


	//   ....[108]....
        /*0568*/ 	.word	0x000073b0


	//   ....[109]....
        /*056c*/ 	.word	0x000073e0


	//   ....[110]....
        /*0570*/ 	.word	0x00007420


	//   ....[111]....
        /*0574*/ 	.word	0x00007440


	//   ....[112]....
        /*0578*/ 	.word	0x00007480


	//   ....[113]....
        /*057c*/ 	.word	0x000074c0


	//   ....[114]....
        /*0580*/ 	.word	0x00007500


	//   ....[115]....
        /*0584*/ 	.word	0x00007530


	//   ....[116]....
        /*0588*/ 	.word	0x00007560


	//   ....[117]....
        /*058c*/ 	.word	0x000075a0


	//   ....[118]....
        /*0590*/ 	.word	0x000075b0


	//   ....[119]....
        /*0594*/ 	.word	0x00007600


	//   ....[120]....
        /*0598*/ 	.word	0x00007640


	//   ....[121]....
        /*059c*/ 	.word	0x00007670


	//   ....[122]....
        /*05a0*/ 	.word	0x00007680


	//   ....[123]....
        /*05a4*/ 	.word	0x00007690


	//   ....[124]....
        /*05a8*/ 	.word	0x000076d0


	//   ....[125]....
        /*05ac*/ 	.word	0x00007700


	//   ....[126]....
        /*05b0*/ 	.word	0x00007710


	//   ....[127]....
        /*05b4*/ 	.word	0x00007720


	//   ....[128]....
        /*05b8*/ 	.word	0x00007730


	//   ....[129]....
        /*05bc*/ 	.word	0x00007770


	//   ....[130]....
        /*05c0*/ 	.word	0x00007780


	//   ....[131]....
        /*05c4*/ 	.word	0x00007790


	//   ....[132]....
        /*05c8*/ 	.word	0x000077a0


	//   ....[133]....
        /*05cc*/ 	.word	0x000077e0


	//   ....[134]....
        /*05d0*/ 	.word	0x0000b090


	//   ....[135]....
        /*05d4*/ 	.word	0x0000eb50


	//----- nvinfo : EIATTR_REG_RECONFIG
	.align		4
.L_1664:
        /*05d8*/ 	.byte	0x01, 0x54
	.zero		2


	//----- nvinfo : EIATTR_SYSCALL_OFFSETS
	.align		4
        /*05dc*/ 	.byte	0x04, 0x46
        /*05de*/ 	.short	(.L_1666 - .L_1665)


	//   ....[0]....
.L_1665:
        /*05e0*/ 	.word	0x00001270


	//   ....[1]....
        /*05e4*/ 	.word	0x00001360


	//   ....[2]....
        /*05e8*/ 	.word	0x000014c0


	//   ....[3]....
        /*05ec*/ 	.word	0x000015b0


	//----- nvinfo : EIATTR_MBARRIER_INSTR_OFFSETS
	.align		4
.L_1666:
        /*05f0*/ 	.byte	0x04, 0x39
        /*05f2*/ 	.short	(.L_1668 - .L_1667)


	//   ....[0]....
.L_1667:
        /*05f4*/ 	.word	0x00000290
        /*05f8*/ 	.word	0x000000ff
        /*05fc*/ 	.word	0x00030c00
        /*0600*/ 	.short	0x0100
        /*0602*/ 	.byte	0x06
	.zero		1


	//   ....[1]....
        /*0604*/ 	.word	0x00000390
        /*0608*/ 	.word	0x000000ff
        /*060c*/ 	.word	0x00030c10
        /*0610*/ 	.short	0x0100
        /*0612*/ 	.byte	0x08
	.zero		1


	//   ....[2]....
        /*0614*/ 	.word	0x000003a0
        /*0618*/ 	.word	0x000000ff
        /*061c*/ 	.word	0x00030c20
        /*0620*/ 	.short	0x0100
        /*0622*/ 	.byte	0x08
	.zero		1


	//   ....[3]....
        /*0624*/ 	.word	0x000003b0
        /*0628*/ 	.word	0x000000ff
        /*062c*/ 	.word	0x00030c18
        /*0630*/ 	.short	0x0100
        /*0632*/ 	.byte	0x08
	.zero		1


	//   ....[4]....
        /*0634*/ 	.word	0x000003c0
        /*0638*/ 	.word	0x000000ff
        /*063c*/ 	.word	0x00030c28
        /*0640*/ 	.short	0x0100
        /*0642*/ 	.byte	0x08
	.zero		1


	//   ....[5]....
        /*0644*/ 	.word	0x000004f0
        /*0648*/ 	.word	0x000000ff
        /*064c*/ 	.word	0x00030c30
        /*0650*/ 	.short	0x0100
        /*0652*/ 	.byte	0x08
	.zero		1


	//   ....[6]....
        /*0654*/ 	.word	0x00000500
        /*0658*/ 	.word	0x000000ff
        /*065c*/ 	.word	0x00030c40
        /*0660*/ 	.short	0x0100
        /*0662*/ 	.byte	0x08
	.zero		1


	//   ....[7]....
        /*0664*/ 	.word	0x00000510
        /*0668*/ 	.word	0x000000ff
        /*066c*/ 	.word	0x00030c38
        /*0670*/ 	.short	0x0100
        /*0672*/ 	.byte	0x08
	.zero		1


	//   ....[8]....
        /*0674*/ 	.word	0x00000520
        /*0678*/ 	.word	0x000000ff
        /*067c*/ 	.word	0x00030c48
        /*0680*/ 	.short	0x0100
        /*0682*/ 	.byte	0x08
	.zero		1


	//   ....[9]....
        /*0684*/ 	.word	0x00001650
        /*0688*/ 	.word	0x000000ec
        /*068c*/ 	.word	0x00030c00
        /*0690*/ 	.short	0x010a
        /*0692*/ 	.byte	0x3f
	.zero		1


	//   ....[10]....
        /*0694*/ 	.word	0x00001780
        /*0698*/ 	.word	0x000000ec
        /*069c*/ 	.word	0x00030c00
        /*06a0*/ 	.short	0x010a
        /*06a2*/ 	.byte	0x3f
	.zero		1


	//   ....[11]....
        /*06a4*/ 	.word	0x00002010
        /*06a8*/ 	.word	0x00000006
        /*06ac*/ 	.word	0x00030c10
        /*06b0*/ 	.short	0x010a
        /*06b2*/ 	.byte	0x3f
	.zero		1


	//   ....[12]....
        /*06b4*/ 	.word	0x00002080
        /*06b8*/ 	.word	0x00000006
        /*06bc*/ 	.word	0x00030c10
        /*06c0*/ 	.short	0x010a
        /*06c2*/ 	.byte	0x3f
	.zero		1


	//   ....[13]....
        /*06c4*/ 	.word	0x000024a0
        /*06c8*/ 	.word	0x00000006
        /*06cc*/ 	.word	0x00030c30
        /*06d0*/ 	.short	0x010a
        /*06d2*/ 	.byte	0x3f
	.zero		1


	//   ....[14]....
        /*06d4*/ 	.word	0x00002520
        /*06d8*/ 	.word	0x00000006
        /*06dc*/ 	.word	0x00030c30
        /*06e0*/ 	.short	0x010a
        /*06e2*/ 	.byte	0x3f
	.zero		1


	//   ....[15]....
        /*06e4*/ 	.word	0x000050c0
        /*06e8*/ 	.word	0x00000005
        /*06ec*/ 	.word	0x00000000
        /*06f0*/ 	.short	0x0101
        /*06f2*/ 	.byte	0x3f
	.zero		1


	//   ....[16]....
        /*06f4*/ 	.word	0x00005510
        /*06f8*/ 	.word	0x00000006
        /*06fc*/ 	.word	0x00000000
        /*0700*/ 	.short	0x0101
        /*0702*/ 	.byte	0x3f
	.zero		1


	//   ....[17]....
        /*0704*/ 	.word	0x00005d10
        /*0708*/ 	.word	0x00000007
        /*070c*/ 	.word	0x00030c10
        /*0710*/ 	.short	0x010a
        /*0712*/ 	.byte	0x3f
	.zero		1


	//   ....[18]....
        /*0714*/ 	.word	0x00005d90
        /*0718*/ 	.word	0x00000007
        /*071c*/ 	.word	0x00030c10
        /*0720*/ 	.short	0x010a
        /*0722*/ 	.byte	0x3f
	.zero		1


	//   ....[19]....
        /*0724*/ 	.word	0x000061a0
        /*0728*/ 	.word	0x00000007
        /*072c*/ 	.word	0x00030c30
        /*0730*/ 	.short	0x010a
        /*0732*/ 	.byte	0x3f
	.zero		1


	//   ....[20]....
        /*0734*/ 	.word	0x00006230
        /*0738*/ 	.word	0x00000007
        /*073c*/ 	.word	0x00030c30
        /*0740*/ 	.short	0x010a
        /*0742*/ 	.byte	0x3f
	.zero		1


	//   ....[21]....
        /*0744*/ 	.word	0x000089e0
        /*0748*/ 	.word	0x00000008
        /*074c*/ 	.word	0x00000000
        /*0750*/ 	.short	0x0101
        /*0752*/ 	.byte	0x3f
	.zero		1


	//   ....[22]....
        /*0754*/ 	.word	0x00008e50
        /*0758*/ 	.word	0x00000007
        /*075c*/ 	.word	0x00000000
        /*0760*/ 	.short	0x0101
        /*0762*/ 	.byte	0x3f
	.zero		1


	//   ....[23]....
        /*0764*/ 	.word	0x0000d1e0
        /*0768*/ 	.word	0x0000000f
        /*076c*/ 	.word	0x00030c20
        /*0770*/ 	.short	0x010a
        /*0772*/ 	.byte	0x3f
	.zero		1


	//   ....[24]....
        /*0774*/ 	.word	0x0000d780
        /*0778*/ 	.word	0x0000000f
        /*077c*/ 	.word	0x00030c40
        /*0780*/ 	.short	0x010a
        /*0782*/ 	.byte	0x3f
	.zero		1


	//   ....[25]....
        /*0784*/ 	.word	0x0000d9e0
        /*0788*/ 	.word	0x0000000f
        /*078c*/ 	.word	0x00030c28
        /*0790*/ 	.short	0x010a
        /*0792*/ 	.byte	0x3f
	.zero		1


	//   ....[26]....
        /*0794*/ 	.word	0x0000dc40
        /*0798*/ 	.word	0x0000000f
        /*079c*/ 	.word	0x00030c48
        /*07a0*/ 	.short	0x010a
        /*07a2*/ 	.byte	0x3f
	.zero		1


	//   ....[27]....
        /*07a4*/ 	.word	0x0000de40
        /*07a8*/ 	.word	0x0000000f
        /*07ac*/ 	.word	0x00030c20
        /*07b0*/ 	.short	0x010a
        /*07b2*/ 	.byte	0x3f
	.zero		1


	//   ....[28]....
        /*07b4*/ 	.word	0x0000e110
        /*07b8*/ 	.word	0x0000000f
        /*07bc*/ 	.word	0x00030c40
        /*07c0*/ 	.short	0x010a
        /*07c2*/ 	.byte	0x3f
	.zero		1


	//   ....[29]....
        /*07c4*/ 	.word	0x0000e340
        /*07c8*/ 	.word	0x0000000f
        /*07cc*/ 	.word	0x00030c28
        /*07d0*/ 	.short	0x010a
        /*07d2*/ 	.byte	0x3f
	.zero		1


	//   ....[30]....
        /*07d4*/ 	.word	0x0000e5e0
        /*07d8*/ 	.word	0x00000003
        /*07dc*/ 	.word	0x00030c40
        /*07e0*/ 	.short	0x010a
        /*07e2*/ 	.byte	0x3f
	.zero		1


	//   ....[31]....
        /*07e4*/ 	.word	0x0000e9d0
        /*07e8*/ 	.word	0x00000007
        /*07ec*/ 	.word	0x00000000
        /*07f0*/ 	.short	0x010a
        /*07f2*/ 	.byte	0x3f
	.zero		1


	//   ....[32]....
        /*07f4*/ 	.word	0x0000ea20
        /*07f8*/ 	.word	0x00000003
        /*07fc*/ 	.word	0x00000000
        /*0800*/ 	.short	0x010a
        /*0802*/ 	.byte	0x3f
	.zero		1


	//   ....[33]....
        /*0804*/ 	.word	0x0000ea80
        /*0808*/ 	.word	0x00000005
        /*080c*/ 	.word	0x00000000
        /*0810*/ 	.short	0x010a
        /*0812*/ 	.byte	0x3f
	.zero		1


	//   ....[34]....
        /*0814*/ 	.word	0x0000eab0
        /*0818*/ 	.word	0x00000003
        /*081c*/ 	.word	0x00000000
        /*0820*/ 	.short	0x010a
        /*0822*/ 	.byte	0x3f
	.zero		1


	//   ....[35]....
        /*0824*/ 	.word	0x0000eb80
        /*0828*/ 	.word	0x000000ec
        /*082c*/ 	.word	0x00030c00
        /*0830*/ 	.short	0x010a
        /*0832*/ 	.byte	0x3f
	.zero		1


	//   ....[36]....
        /*0834*/ 	.word	0x0000ebd0
        /*0838*/ 	.word	0x00000006
        /*083c*/ 	.word	0x00030c10
        /*0840*/ 	.short	0x010a
        /*0842*/ 	.byte	0x3f
	.zero		1


	//   ....[37]....
        /*0844*/ 	.word	0x0000ec20
        /*0848*/ 	.word	0x00000006
        /*084c*/ 	.word	0x00030c30
        /*0850*/ 	.short	0x010a
        /*0852*/ 	.byte	0x3f
	.zero		1


	//   ....[38]....
        /*0854*/ 	.word	0x0000ec70
        /*0858*/ 	.word	0x00000007
        /*085c*/ 	.word	0x00030c10
        /*0860*/ 	.short	0x010a
        /*0862*/ 	.byte	0x3f
	.zero		1


	//   ....[39]....
        /*0864*/ 	.word	0x0000ecc0
        /*0868*/ 	.word	0x00000007
        /*086c*/ 	.word	0x00030c30
        /*0870*/ 	.short	0x010a
        /*0872*/ 	.byte	0x3f
	.zero		1


	//   ....[40]....
        /*0874*/ 	.word	0x0000ed10
        /*0878*/ 	.word	0x0000000f
        /*087c*/ 	.word	0x00030c20
        /*0880*/ 	.short	0x010a
        /*0882*/ 	.byte	0x3f
	.zero		1


	//   ....[41]....
        /*0884*/ 	.word	0x0000ed60
        /*0888*/ 	.word	0x0000000f
        /*088c*/ 	.word	0x00030c40
        /*0890*/ 	.short	0x010a
        /*0892*/ 	.byte	0x3f
	.zero		1


	//   ....[42]....
        /*0894*/ 	.word	0x0000edb0
        /*0898*/ 	.word	0x0000000f
        /*089c*/ 	.word	0x00030c28
        /*08a0*/ 	.short	0x010a
        /*08a2*/ 	.byte	0x3f
	.zero		1


	//   ....[43]....
        /*08a4*/ 	.word	0x0000ee00
        /*08a8*/ 	.word	0x0000000f
        /*08ac*/ 	.word	0x00030c48
        /*08b0*/ 	.short	0x010a
        /*08b2*/ 	.byte	0x3f
	.zero		1


	//   ....[44]....
        /*08b4*/ 	.word	0x0000ee60
        /*08b8*/ 	.word	0x0000000f
        /*08bc*/ 	.word	0x00030c20
        /*08c0*/ 	.short	0x010a
        /*08c2*/ 	.byte	0x3f
	.zero		1


	//   ....[45]....
        /*08c4*/ 	.word	0x0000eeb0
        /*08c8*/ 	.word	0x0000000f
        /*08cc*/ 	.word	0x00030c40
        /*08d0*/ 	.short	0x010a
        /*08d2*/ 	.byte	0x3f
	.zero		1


	//   ....[46]....
        /*08d4*/ 	.word	0x0000ef00
        /*08d8*/ 	.word	0x0000000f
        /*08dc*/ 	.word	0x00030c28
        /*08e0*/ 	.short	0x010a
        /*08e2*/ 	.byte	0x3f
	.zero		1


	//   ....[47]....
        /*08e4*/ 	.word	0x0000ef50
        /*08e8*/ 	.word	0x00000003
        /*08ec*/ 	.word	0x00030c40
        /*08f0*/ 	.short	0x010a
        /*08f2*/ 	.byte	0x3f
	.zero		1


	//   ....[48]....
        /*08f4*/ 	.word	0x0000f020
        /*08f8*/ 	.word	0x00000007
        /*08fc*/ 	.word	0x00000000
        /*0900*/ 	.short	0x010a
        /*0902*/ 	.byte	0x3f
	.zero		1


	//   ....[49]....
        /*0904*/ 	.word	0x0000f070
        /*0908*/ 	.word	0x00000003
        /*090c*/ 	.word	0x00000000
        /*0910*/ 	.short	0x010a
        /*0912*/ 	.byte	0x3f
	.zero		1


	//   ....[50]....
        /*0914*/ 	.word	0x0000f0c0
        /*0918*/ 	.word	0x00000005
        /*091c*/ 	.word	0x00000000
        /*0920*/ 	.short	0x010a
        /*0922*/ 	.byte	0x3f
	.zero		1


	//----- nvinfo : EIATTR_NUM_MBARRIERS
	.align		4
.L_1668:
        /*0924*/ 	.byte	0x03, 0x38
        /*0926*/ 	.short	0x0009


	//----- nvinfo : EIATTR_EXIT_INSTR_OFFSETS
	.align		4
        /*0928*/ 	.byte	0x04, 0x1c
        /*092a*/ 	.short	(.L_1670 - .L_1669)


	//   ....[0]....
.L_1669:
        /*092c*/ 	.word	0x0000eb00


	//----- nvinfo : EIATTR_MAX_THREADS
	.align		4
.L_1670:
        /*0930*/ 	.byte	0x04, 0x05
        /*0932*/ 	.short	(.L_1672 - .L_1671)
.L_1671:
        /*0934*/ 	.word	0x00000180
        /*0938*/ 	.word	0x00000001
        /*093c*/ 	.word	0x00000001


	//----- nvinfo : EIATTR_CRS_STACK_SIZE
	.align		4
.L_1672:
        /*0940*/ 	.byte	0x04, 0x1e
        /*0942*/ 	.short	(.L_1674 - .L_1673)
.L_1673:
        /*0944*/ 	.word	0x00000000


	//----- nvinfo : EIATTR_CBANK_PARAM_SIZE
	.align		4
.L_1674:
        /*0948*/ 	.byte	0x03, 0x19
        /*094a*/ 	.short	0x06f0


	//----- nvinfo : EIATTR_PARAM_CBANK
	.align		4
        /*094c*/ 	.byte	0x04, 0x0a
        /*094e*/ 	.short	(.L_1676 - .L_1675)
	.align		4
.L_1675:
        /*0950*/ 	.word	index@(.nv.constant0._ZN7cutlass13device_kernelIN5flash11enable_sm90INS1_16FlashAttnBwdSm90INS1_25CollectiveMainloopBwdSm90ILi2ELi2ELi2EN4cute5tupleIJNS5_1CILi1EEES8_S8_EEENS6_IJNS7_ILi128EEESA_NS7_ILi64EEEEEENS_10bfloat16_tEfNS_4arch4Sm90ELb1ELb0ELb0ELb1ELb0ELb1ELb0ELb0ELi2ELi1ELi2ELi2ELb0EEENS1_21CollectiveEpilogueBwdISC_SD_SF_Li256ELb1ELb0ELi1EEENS1_25SingleTileBwdLPTSchedulerILb1ELi128ELb0EEEEEEEEEvNT_6ParamsE)
        /*0954*/ 	.short	0x0210
        /*0956*/ 	.short	0x06f0


	//----- nvinfo : EIATTR_SW_WAR
	.align		4
.L_1676:
        /*0958*/ 	.byte	0x04, 0x36
        /*095a*/ 	.short	(.L_1678 - .L_1677)
.L_1677:
        /*095c*/ 	.word	0x00000008
.L_1678:


//--------------------- .nv.info._ZN7cutlass13device_kernelIN5flash11enable_sm90INS1_16FlashAttnBwdSm90INS1_25CollectiveMainloopBwdSm90ILi2ELi2ELi2EN4cute5tupleIJNS5_1CILi1EEES8_S8_EEENS6_IJNS7_ILi128EEESA_NS7_ILi64EEEEEENS_10bfloat16_tEfNS_4arch4Sm90ELb1ELb0ELb0ELb1ELb1ELb1ELb0ELb0ELi2ELi1ELi2ELi2ELb0EEENS1_21CollectiveEpilogueBwdISC_SD_SF_Li256ELb1ELb0ELi1EEENS1_25SingleTileBwdLPTSchedulerILb1ELi128ELb1EEEEEEEEEvNT_6ParamsE --------------------------
	.section	.nv.info._ZN7cutlass13device_kernelIN5flash11enable_sm90INS1_16FlashAttnBwdSm90INS1_25CollectiveMainloopBwdSm90ILi2ELi2ELi2EN4cute5tupleIJNS5_1CILi1EEES8_S8_EEENS6_IJNS7_ILi128EEESA_NS7_ILi64EEEEEENS_10bfloat16_tEfNS_4arch4Sm90ELb1ELb0ELb0ELb1ELb1ELb1ELb0ELb0ELi2ELi1ELi2ELi2ELb0EEENS1_21CollectiveEpilogueBwdISC_SD_SF_Li256ELb1ELb0ELi1EEENS1_25SingleTileBwdLPTSchedulerILb1ELi128ELb1EEEEEEEEEvNT_6ParamsE,"",@"SHT_CUDA_INFO"
	.sectionflags	@""
	.align	4


	//----- nvinfo : EIATTR_CUDA_API_VERSION
	.align		4
        /*0000*/ 	.byte	0x04, 0x37
        /*0002*/ 	.short	(.L_1680 - .L_1679)
.L_1679:
        /*0004*/ 	.word	0x00000082


	//----- nvinfo : EIATTR_KPARAM_INFO
	.align		4
.L_1680:
        /*0008*/ 	.byte	0x04, 0x17
        /*000a*/ 	.short	(.L_1682 - .L_1681)
.L_1681:
        /*000c*/ 	.word	0x00000000
        /*0010*/ 	.short	0x0000
        /*0012*/ 	.short	0x0070
        /*0014*/ 	.byte	0x00, 0xf0, 0x01, 0x1a


	//----- nvinfo : EIATTR_SPARSE_MMA_MASK
	.align		4
.L_1682:
        /*0018*/ 	.byte	0x03, 0x50
        /*001a*/ 	.short	0x0000


	//----- nvinfo : EIATTR_MAXREG_COUNT
	.align		4
        /*001c*/ 	.byte	0x03, 0x1b
        /*001e*/ 	.short	0x00a8


	//----- nvinfo : EIATTR_NUM_BARRIERS
	.align		4
        /*0020*/ 	.byte	0x02, 0x4c
        /*0022*/ 	.byte	0x10
	.zero		1


	//----- nvinfo : EIATTR_EXTERNS
	.align		4
        /*0024*/ 	.byte	0x04, 0x0f
        /*0026*/ 	.short	(.L_1684 - .L_1683)


	//   ....[0]....
	.align		4
.L_1683:
        /*0028*/ 	.word	index@(__assertfail)


	//----- nvinfo : EIATTR_ANNOTATIONS
	.align		4
.L_1684:
        /*002c*/ 	.byte	0x04, 0x55
        /*002e*/ 	.short	(.L_1686 - .L_1685)


	//   ....[0]....
.L_1685:
        /* <DEDUP_REMOVED lines=22> */


	//----- nvinfo : EIATTR_MERCURY_ISA_VERSION
	.align		4
.L_1686:
        /*0180*/ 	.byte	0x03, 0x5f
        /*0182*/ 	.short	0x0101


	//----- nvinfo : EIATTR_INT_WARP_WIDE_INSTR_OFFSETS
	.align		4
        /*0184*/ 	.byte	0x04, 0x31
        /*0186*/ 	.short	(.L_1688 - .L_1687)


	//   ....[0]....
.L_1687:
        /*0188*/ 	.word	0x00000190


	//   ....[1]....
        /*018c*/ 	.word	0x000001c0


	//   ....[2]....
        /*0190*/ 	.word	0x0000c260


	//   ....[3]....
        /*0194*/ 	.word	0x0000c910


	//   ....[4]....
        /*0198*/ 	.word	0x0000ce40


	//----- nvinfo : EIATTR_COOP_GROUP_MASK_REGIDS
	.align		4
.L_1688:
        /*019c*/ 	.byte	0x04, 0x29
        /*019e*/ 	.short	(.L_1690 - .L_1689)


	//   ....[0]....
.L_1689:
        /*01a0*/ 	.word	0xffffffff


	//   ....[1]....
        /*01a4*/ 	.word	0xffffffff


	//   ....[2]....
        /*01a8*/ 	.word	0xffffffff


	//   ....[3]....
        /*01ac*/ 	.word	0xffffffff


	//   ....[4]....
        /*01b0*/ 	.word	0xffffffff


	//   ....[5]....
        /*01b4*/ 	.word	0xffffffff


	//   ....[6]....
        /*01b8*/ 	.word	0xffffffff


	//   ....[7]....
        /*01bc*/ 	.word	0xffffffff


	//   ....[8]....
        /*01c0*/ 	.word	0xffffffff


	//   ....[9]....
        /*01c4*/ 	.word	0xffffffff


	//   ....[10]....
        /*01c8*/ 	.word	0xffffffff


	//   ....[11]....
        /*01cc*/ 	.word	0xffffffff


	//   ....[12]....
        /*01d0*/ 	.word	0xffffffff


	//   ....[13]....
        /*01d4*/ 	.word	0xffffffff


	//   ....[14]....
        /*01d8*/ 	.word	0xffffffff


	//   ....[15]....
        /*01dc*/ 	.word	0xffffffff


	//   ....[16]....
        /*01e0*/ 	.word	0xffffffff


	//   ....[17]....
        /*01e4*/ 	.word	0xffffffff


	//   ....[18]....
        /*01e8*/ 	.word	0xffffffff


	//   ....[19]....
        /*01ec*/ 	.word	0xffffffff


	//   ....[20]....
        /*01f0*/ 	.word	0xffffffff


	//   ....[21]....
        /*01f4*/ 	.word	0xffffffff


	//   ....[22]....
        /*01f8*/ 	.word	0xffffffff


	//   ....[23]....
        /*01fc*/ 	.word	0xffffffff


	//   ....[24]....
        /*0200*/ 	.word	0xffffffff


	//   ....[25]....
        /*0204*/ 	.word	0xffffffff


	//   ....[26]....
        /*0208*/ 	.word	0xffffffff


	//   ....[27]....
        /*020c*/ 	.word	0xffffffff


	//   ....[28]....
        /*0210*/ 	.word	0xffffffff


	//   ....[29]....
        /*0214*/ 	.word	0xffffffff


	//   ....[30]....
        /*0218*/ 	.word	0xffffffff


	//   ....[31]....
        /*021c*/ 	.word	0xffffffff


	//   ....[32]....
        /*0220*/ 	.word	0xffffffff


	//   ....[33]....
        /*0224*/ 	.word	0xffffffff


	//   ....[34]....
        /*0228*/ 	.word	0xffffffff


	//   ....[35]....
        /*022c*/ 	.word	0xffffffff


	//   ....[36]....
        /*0230*/ 	.word	0xffffffff


	//   ....[37]....
        /*0234*/ 	.word	0xffffffff


	//   ....[38]....
        /*0238*/ 	.word	0xffffffff


	//   ....[39]....
        /*023c*/ 	.word	0xffffffff


	//   ....[40]....
        /*0240*/ 	.word	0xffffffff


	//   ....[41]....
        /*0244*/ 	.word	0xffffffff


	//   ....[42]....
        /*0248*/ 	.word	0xffffffff


	//   ....[43]....
        /*024c*/ 	.word	0xffffffff


	//   ....[44]....
        /*0250*/ 	.word	0xffffffff


	//   ....[45]....
        /*0254*/ 	.word	0xffffffff


	//   ....[46]....
        /*0258*/ 	.word	0xffffffff


	//   ....[47]....
        /*025c*/ 	.word	0xffffffff


	//   ....[48]....
        /*0260*/ 	.word	0xffffffff


	//   ....[49]....
        /*0264*/ 	.word	0xffffffff


	//   ....[50]....
        /*0268*/ 	.word	0xffffffff


	//   ....[51]....
        /*026c*/ 	.word	0xffffffff


	//   ....[52]....
        /*0270*/ 	.word	0xffffffff


	//   ....[53]....
        /*0274*/ 	.word	0xffffffff


	//   ....[54]....
        /*0278*/ 	.word	0xffffffff


	//   ....[55]....
        /*027c*/ 	.word	0xffffffff


	//   ....[56]....
        /*0280*/ 	.word	0xffffffff


	//   ....[57]....
        /*0284*/ 	.word	0xffffffff


	//   ....[58]....
        /*0288*/ 	.word	0xffffffff


	//   ....[59]....
        /*028c*/ 	.word	0xffffffff


	//   ....[60]....
        /*0290*/ 	.word	0xffffffff


	//   ....[61]....
        /*0294*/ 	.word	0xffffffff


	//   ....[62]....
        /*0298*/ 	.word	0xffffffff


	//   ....[63]....
        /*029c*/ 	.word	0xffffffff


	//   ....[64]....
        /*02a0*/ 	.word	0xffffffff


	//   ....[65]....
        /*02a4*/ 	.word	0xffffffff


	//   ....[66]....
        /*02a8*/ 	.word	0xffffffff


	//   ....[67]....
        /*02ac*/ 	.word	0xffffffff


	//   ....[68]....
        /*02b0*/ 	.word	0xffffffff


	//   ....[69]....
        /*02b4*/ 	.word	0xffffffff


	//   ....[70]....
        /*02b8*/ 	.word	0xffffffff


	//   ....[71]....
        /*02bc*/ 	.word	0xffffffff


	//   ....[72]....
        /*02c0*/ 	.word	0xffffffff


	//   ....[73]....
        /*02c4*/ 	.word	0xffffffff


	//   ....[74]....
        /*02c8*/ 	.word	0xffffffff


	//   ....[75]....
        /*02cc*/ 	.word	0xffffffff


	//   ....[76]....
        /*02d0*/ 	.word	0xffffffff


	//   ....[77]....
        /*02d4*/ 	.word	0xffffffff


	//   ....[78]....
        /*02d8*/ 	.word	0xffffffff


	//   ....[79]....
        /*02dc*/ 	.word	0xffffffff


	//   ....[80]....
        /*02e0*/ 	.word	0xffffffff


	//   ....[81]....
        /*02e4*/ 	.word	0xffffffff


	//   ....[82]....
        /*02e8*/ 	.word	0xffffffff


	//   ....[83]....
        /*02ec*/ 	.word	0xffffffff


	//   ....[84]....
        /*02f0*/ 	.word	0xffffffff


	//   ....[85]....
        /*02f4*/ 	.word	0xffffffff


	//   ....[86]....
        /*02f8*/ 	.word	0xffffffff


	//   ....[87]....
        /*02fc*/ 	.word	0xffffffff


	//   ....[88]....
        /*0300*/ 	.word	0xffffffff


	//   ....[89]....
        /*0304*/ 	.word	0xffffffff


	//   ....[90]....
        /*0308*/ 	.word	0xffffffff


	//   ....[91]....
        /*030c*/ 	.word	0xffffffff


	//   ....[92]....
        /*0310*/ 	.word	0xffffffff


	//   ....[93]....
        /*0314*/ 	.word	0xffffffff


	//   ....[94]....
        /*0318*/ 	.word	0xffffffff


	//   ....[95]....
        /*031c*/ 	.word	0xffffffff


	//   ....[96]....
        /*0320*/ 	.word	0xffffffff


	//   ....[97]....
        /*0324*/ 	.word	0xffffffff


	//   ....[98]....
        /*0328*/ 	.word	0xffffffff


	//   ....[99]....
        /*032c*/ 	.word	0xffffffff


	//   ....[100]....
        /*0330*/ 	.word	0xffffffff


	//   ....[101]....
        /*0334*/ 	.word	0xffffffff


	//   ....[102]....
        /*0338*/ 	.word	0xffffffff


	//   ....[103]....
        /*033c*/ 	.word	0xffffffff


	//   ....[104]....
        /*0340*/ 	.word	0xffffffff


	//   ....[105]....
        /*0344*/ 	.word	0xffffffff


	//   ....[106]....
        /*0348*/ 	.word	0xffffffff


	//   ....[107]....
        /*034c*/ 	.word	0xffffffff


	//   ....[108]....
        /*0350*/ 	.word	0xffffffff


	//   ....[109]....
        /*0354*/ 	.word	0xffffffff


	//   ....[110]....
        /*0358*/ 	.word	0xffffffff


	//   ....[111]....
        /*035c*/ 	.word	0xffffffff


	//   ....[112]....
        /*0360*/ 	.word	0xffffffff


	//   ....[113]....
        /*0364*/ 	.word	0xffffffff


	//   ....[114]....
        /*0368*/ 	.word	0xffffffff


	//   ....[115]....
        /*036c*/ 	.word	0xffffffff


	//   ....[116]....
        /*0370*/ 	.word	0xffffffff


	//   ....[117]....
        /*0374*/ 	.word	0xffffffff


	//   ....[118]....
        /*0378*/ 	.word	0xffffffff


	//   ....[119]....
        /*037c*/ 	.word	0xffffffff


	//   ....[120]....
        /*0380*/ 	.word	0xffffffff


	//   ....[121]....
        /*0384*/ 	.word	0xffffffff


	//   ....[122]....
        /*0388*/ 	.word	0xffffffff


	//   ....[123]....
        /*038c*/ 	.word	0xffffffff


	//   ....[124]....
        /*0390*/ 	.word	0xffffffff


	//   ....[125]....
        /*0394*/ 	.word	0xffffffff


	//   ....[126]....
        /*0398*/ 	.word	0xffffffff


	//   ....[127]....
        /*039c*/ 	.word	0xffffffff


	//   ....[128]....
        /*03a0*/ 	.word	0xffffffff


	//   ....[129]....
        /*03a4*/ 	.word	0xffffffff


	//   ....[130]....
        /*03a8*/ 	.word	0xffffffff


	//   ....[131]....
        /*03ac*/ 	.word	0xffffffff


	//   ....[132]....
        /*03b0*/ 	.word	0xffffffff


	//   ....[133]....
        /*03b4*/ 	.word	0xffffffff


	//   ....[134]....
        /*03b8*/ 	.word	0xffffffff


	//   ....[135]....
        /*03bc*/ 	.word	0xffffffff


	//   ....[136]....
        /*03c0*/ 	.word	0xffffffff


	//   ....[137]....
        /*03c4*/ 	.word	0xffffffff


	//   ....[138]....
        /*03c8*/ 	.word	0xffffffff


	//   ....[139]....
        /*03cc*/ 	.word	0xffffffff


	//   ....[140]....
        /*03d0*/ 	.word	0xffffffff


	//   ....[141]....
        /*03d4*/ 	.word	0x0500000f


	//   ....[142]....
        /*03d8*/ 	.word	0x0500000f


	//   ....[143]....
        /*03dc*/ 	.word	0x0500000f


	//   ....[144]....
        /*03e0*/ 	.word	0x0500000f


	//----- nvinfo : EIATTR_COOP_GROUP_INSTR_OFFSETS
	.align		4
.L_1690:
        /*03e4*/ 	.byte	0x04, 0x28
        /*03e6*/ 	.short	(.L_1692 - .L_1691)


	//   ....[0]....
.L_1691:
        /*03e8*/ 	.word	0x00000070


	//   ....[1]....
        /*03ec*/ 	.word	0x000001a0


	//   ....[2]....
        /*03f0*/ 	.word	0x000001f0


	//   ....[3]....
        /*03f4*/ 	.word	0x000003e0


	//   ....[4]....
        /*03f8*/ 	.word	0x00000630


	//   ....[5]....
        /*03fc*/ 	.word	0x00001630


	//   ....[6]....
        /*0400*/ 	.word	0x00002660


	//   ....[7]....
        /*0404*/ 	.word	0x000026b0


	//   ....[8]....
        /*0408*/ 	.word	0x00002750


	//   ....[9]....
        /*040c*/ 	.word	0x000027d0


	//   ....[10]....
        /*0410*/ 	.word	0x00002810


	//   ....[11]....
        /*0414*/ 	.word	0x00002850


	//   ....[12]....
        /*0418*/ 	.word	0x00002880


	//   ....[13]....
        /*041c*/ 	.word	0x000028b0


	//   ....[14]....
        /*0420*/ 	.word	0x000028e0


	//   ....[15]....
        /*0424*/ 	.word	0x00002950


	//   ....[16]....
        /*0428*/ 	.word	0x00002bd0


	//   ....[17]....
        /*042c*/ 	.word	0x00002c80


	//   ....[18]....
        /*0430*/ 	.word	0x00002d20


	//   ....[19]....
        /*0434*/ 	.word	0x00002d80


	//   ....[20]....
        /*0438*/ 	.word	0x00002dc0


	//   ....[21]....
        /*043c*/ 	.word	0x00002e00


	//   ....[22]....
        /*0440*/ 	.word	0x00002ec0


	//   ....[23]....
        /*0444*/ 	.word	0x00002f00


	//   ....[24]....
        /*0448*/ 	.word	0x00002f60


	//   ....[25]....
        /*044c*/ 	.word	0x00002fa0


	//   ....[26]....
        /*0450*/ 	.word	0x00003040


	//   ....[27]....
        /*0454*/ 	.word	0x00003080


	//   ....[28]....
        /*0458*/ 	.word	0x000033a0


	//   ....[29]....
        /*045c*/ 	.word	0x00003400


	//   ....[30]....
        /*0460*/ 	.word	0x00003430


	//   ....[31]....
        /*0464*/ 	.word	0x00003460


	//   ....[32]....
        /*0468*/ 	.word	0x000034d0


	//   ....[33]....
        /*046c*/ 	.word	0x000034f0


	//   ....[34]....
        /*0470*/ 	.word	0x00003530


	//   ....[35]....
        /*0474*/ 	.word	0x00003570


	//   ....[36]....
        /*0478*/ 	.word	0x00003580


	//   ....[37]....
        /*047c*/ 	.word	0x000035e0


	//   ....[38]....
        /*0480*/ 	.word	0x00003900


	//   ....[39]....
        /*0484*/ 	.word	0x00003910


	//   ....[40]....
        /*0488*/ 	.word	0x00003920


	//   ....[41]....
        /*048c*/ 	.word	0x00003930


	//   ....[42]....
        /*0490*/ 	.word	0x00003940


	//   ....[43]....
        /*0494*/ 	.word	0x00003950


	//   ....[44]....
        /*0498*/ 	.word	0x00003960


	//   ....[45]....
        /*049c*/ 	.word	0x00003990


	//   ....[46]....
        /*04a0*/ 	.word	0x000039b0


	//   ....[47]....
        /*04a4*/ 	.word	0x00003a10


	//   ....[48]....
        /*04a8*/ 	.word	0x00003a40


	//   ....[49]....
        /*04ac*/ 	.word	0x00003a70


	//   ....[50]....
        /*04b0*/ 	.word	0x00003a80


	//   ....[51]....
        /*04b4*/ 	.word	0x00003a90


	//   ....[52]....
        /*04b8*/ 	.word	0x00003ac0


	//   ....[53]....
        /*04bc*/ 	.word	0x00003af0


	//   ....[54]....
        /*04c0*/ 	.word	0x00003b20


	//   ....[55]....
        /*04c4*/ 	.word	0x00003b90


	//   ....[56]....
        /*04c8*/ 	.word	0x00003bc0


	//   ....[57]....
        /*04cc*/ 	.word	0x00003bf0


	//   ....[58]....
        /*04d0*/ 	.word	0x00003c00


	//   ....[59]....
        /*04d4*/ 	.word	0x00003c10


	//   ....[60]....
        /*04d8*/ 	.word	0x00003c20


	//   ....[61]....
        /*04dc*/ 	.word	0x00003c30


	//   ....[62]....
        /*04e0*/ 	.word	0x00003c60


	//   ....[63]....
        /*04e4*/ 	.word	0x00003c70


	//   ....[64]....
        /*04e8*/ 	.word	0x00003cb0


	//   ....[65]....
        /*04ec*/ 	.word	0x00003ce0


	//   ....[66]....
        /*04f0*/ 	.word	0x00003d10


	//   ....[67]....
        /*04f4*/ 	.word	0x00003d20


	//   ....[68]....
        /*04f8*/ 	.word	0x00003d30


	//   ....[69]....
        /*04fc*/ 	.word	0x00003d40


	//   ....[70]....
        /*0500*/ 	.word	0x000062f0


	//   ....[71]....
        /*0504*/ 	.word	0x00006330


	//   ....[72]....
        /*0508*/ 	.word	0x000063a0


	//   ....[73]....
        /*050c*/ 	.word	0x000063e0


	//   ....[74]....
        /*0510*/ 	.word	0x00006420


	//   ....[75]....
        /*0514*/ 	.word	0x00006460


	//   ....[76]....
        /*0518*/ 	.word	0x000064a0


	//   ....[77]....
        /*051c*/ 	.word	0x00006570


	//   ....[78]....
        /*0520*/ 	.word	0x000069c0


	//   ....[79]....
        /*0524*/ 	.word	0x000069d0


	//   ....[80]....
        /*0528*/ 	.word	0x000069e0


	//   ....[81]....
        /*052c*/ 	.word	0x00006a70


	//   ....[82]....
        /*0530*/ 	.word	0x00006ab0


	//   ....[83]....
        /*0534*/ 	.word	0x00006b00


	//   ....[84]....
        /*0538*/ 	.word	0x00006b50


	//   ....[85]....
        /*053c*/ 	.word	0x00006b70


	//   ....[86]....
        /*0540*/ 	.word	0x00006b80


	//   ....[87]....
        /*0544*/ 	.word	0x00006c00


	//   ....[88]....
        /*0548*/ 	.word	0x00006c40


	//   ....[89]....
        /*054c*/ 	.word	0x00006c50


	//   ....[90]....
        /*0550*/ 	.word	0x00006c70


	//   ....[91]....
        /*0554*/ 	.word	0x00006cb0


	//   ....[92]....
        /*0558*/ 	.word	0x00006da0


	//   ....[93]....
        /*055c*/ 	.word	0x00006de0


	//   ....[94]....
        /*0560*/ 	.word	0x00006e20


	//   ....[95]....
        /*0564*/ 	.word	0x00006e60


	//   ....[96]....
        /*0568*/ 	.word	0x00006ea0


	//   ....[97]....
        /*056c*/ 	.word	0x00006ee0


	//   ....[98]....
        /*0570*/ 	.word	0x00006f60


	//   ....[99]....
        /*0574*/ 	.word	0x00006fd0


	//   ....[100]....
        /*0578*/ 	.word	0x00007000


	//   ....[101]....
        /*057c*/ 	.word	0x00007070


	//   ....[102]....
        /*0580*/ 	.word	0x00007350


	//   ....[103]....
        /*0584*/ 	.word	0x00007360


	//   ....[104]....
        /*0588*/ 	.word	0x00007370


	//   ....[105]....
        /*058c*/ 	.word	0x00007380


	//   ....[106]....
        /*0590*/ 	.word	0x00007390


	//   ....[107]....
        /*0594*/ 	.word	0x000073a0


	//   ....[108]....
        /*0598*/ 	.word	0x000073d0


	//   ....[109]....
        /*059c*/ 	.word	0x00007400


	//   ....[110]....
        /*05a0*/ 	.word	0x00007440


	//   ....[111]....
        /*05a4*/ 	.word	0x00007460


	//   ....[112]....
        /*05a8*/ 	.word	0x000074a0


	//   ....[113]....
        /*05ac*/ 	.word	0x000074e0


	//   ....[114]....
        /*05b0*/ 	.word	0x00007520


	//   ....[115]....
        /*05b4*/ 	.word	0x00007550


	//   ....[116]....
        /*05b8*/ 	.word	0x00007580


	//   ....[117]....
        /*05bc*/ 	.word	0x000075c0


	//   ....[118]....
        /*05c0*/ 	.word	0x000075d0


	//   ....[119]....
        /*05c4*/ 	.word	0x00007620


	//   ....[120]....
        /*05c8*/ 	.word	0x00007660


	//   ....[121]....
        /*05cc*/ 	.word	0x00007690


	//   ....[122]....
        /*05d0*/ 	.word	0x000076a0


	//   ....[123]....
        /*05d4*/ 	.word	0x000076b0


	//   ....[124]....
        /*05d8*/ 	.word	0x000076f0


	//   ....[125]....
        /*05dc*/ 	.word	0x00007720


	//   ....[126]....
        /*05e0*/ 	.word	0x00007730


	//   ....[127]....
        /*05e4*/ 	.word	0x00007740


	//   ....[128]....
        /*05e8*/ 	.word	0x00007750


	//   ....[129]....
        /*05ec*/ 	.word	0x00007790


	//   ....[130]....
        /*05f0*/ 	.word	0x000077a0


	//   ....[131]....
        /*05f4*/ 	.word	0x000077b0


	//   ....[132]....
        /*05f8*/ 	.word	0x000077c0


	//   ....[133]....
        /*05fc*/ 	.word	0x00007800


	//   ....[134]....
        /*0600*/ 	.word	0x0000b0b0


	//   ....[135]....
        /*0604*/ 	.word	0x0000be60


	//   ....[136]....
        /*0608*/ 	.word	0x0000c190


	//   ....[137]....
        /*060c*/ 	.word	0x0000c590


	//   ....[138]....
        /*0610*/ 	.word	0x0000c840


	//   ....[139]....
        /*0614*/ 	.word	0x0000cb00


	//   ....[140]....
        /*0618*/ 	.word	0x0000cd70


	//   ....[141]....
        /*061c*/ 	.word	0x0000f470


	//   ....[142]....
        /*0620*/ 	.word	0x0000f660


	//   ....[143]....
        /*0624*/ 	.word	0x0000f6d0


	//   ....[144]....
        /*0628*/ 	.word	0x0000f740


	//----- nvinfo : EIATTR_REG_RECONFIG
	.align		4
.L_1692:
        /*062c*/ 	.byte	0x01, 0x54
	.zero		2


	//----- nvinfo : EIATTR_SYSCALL_OFFSETS
	.align		4
        /*0630*/ 	.byte	0x04, 0x46
        /*0632*/ 	.short	(.L_1694 - .L_1693)


	//   ....[0]....
.L_1693:
        /*0634*/ 	.word	0x00001290


	//   ....[1]....
        /*0638*/ 	.word	0x00001380


	//   ....[2]....
        /*063c*/ 	.word	0x000014e0


	//   ....[3]....
        /*0640*/ 	.word	0x000015d0


	//----- nvinfo : EIATTR_MBARRIER_INSTR_OFFSETS
	.align		4
.L_1694:
        /*0644*/ 	.byte	0x04, 0x39
        /*0646*/ 	.short	(.L_1696 - .L_1695)


	//   ....[0]....
.L_1695:
        /*0648*/ 	.word	0x00000290
        /*064c*/ 	.word	0x000000ff
        /*0650*/ 	.word	0x00030c00
        /*0654*/ 	.short	0x0100
        /*0656*/ 	.byte	0x06
	.zero		1


	//   ....[1]....
        /*0658*/ 	.word	0x00000390
        /*065c*/ 	.word	0x000000ff
        /*0660*/ 	.word	0x00030c10
        /*0664*/ 	.short	0x0100
        /*0666*/ 	.byte	0x08
	.zero		1


	//   ....[2]....
        /*0668*/ 	.word	0x000003a0
        /*066c*/ 	.word	0x000000ff
        /*0670*/ 	.word	0x00030c20
        /*0674*/ 	.short	0x0100
        /*0676*/ 	.byte	0x08
	.zero		1


	//   ....[3]....
        /*0678*/ 	.word	0x000003b0
        /*067c*/ 	.word	0x000000ff
        /*0680*/ 	.word	0x00030c18
        /*0684*/ 	.short	0x0100
        /*0686*/ 	.byte	0x08
	.zero		1


	//   ....[4]....
        /*0688*/ 	.word	0x000003c0
        /*068c*/ 	.word	0x000000ff
        /*0690*/ 	.word	0x00030c28
        /*0694*/ 	.short	0x0100
        /*0696*/ 	.byte	0x08
	.zero		1


	//   ....[5]....
        /*0698*/ 	.word	0x000004f0
        /*069c*/ 	.word	0x000000ff
        /*06a0*/ 	.word	0x00030c30
        /*06a4*/ 	.short	0x0100
        /*06a6*/ 	.byte	0x08
	.zero		1


	//   ....[6]....
        /*06a8*/ 	.word	0x00000500
        /*06ac*/ 	.word	0x000000ff
        /*06b0*/ 	.word	0x00030c40
        /*06b4*/ 	.short	0x0100
        /*06b6*/ 	.byte	0x08
	.zero		1


	//   ....[7]....
        /*06b8*/ 	.word	0x00000510
        /*06bc*/ 	.word	0x000000ff
        /*06c0*/ 	.word	0x00030c38
        /*06c4*/ 	.short	0x0100
        /*06c6*/ 	.byte	0x08
	.zero		1


	//   ....[8]....
        /*06c8*/ 	.word	0x00000520
        /*06cc*/ 	.word	0x000000ff
        /*06d0*/ 	.word	0x00030c48
        /*06d4*/ 	.short	0x0100
        /*06d6*/ 	.byte	0x08
	.zero		1


	//   ....[9]....
        /*06d8*/ 	.word	0x00001670
        /*06dc*/ 	.word	0x000000ec
        /*06e0*/ 	.word	0x00030c00
        /*06e4*/ 	.short	0x010a
        /*06e6*/ 	.byte	0x3f
	.zero		1


	//   ....[10]....
        /*06e8*/ 	.word	0x000017a0
        /*06ec*/ 	.word	0x000000ec
        /*06f0*/ 	.word	0x00030c00
        /*06f4*/ 	.short	0x010a
        /*06f6*/ 	.byte	0x3f
	.zero		1


	//   ....[11]....
        /*06f8*/ 	.word	0x00002030
        /*06fc*/ 	.word	0x00000006
        /*0700*/ 	.word	0x00030c10
        /*0704*/ 	.short	0x010a
        /*0706*/ 	.byte	0x3f
	.zero		1


	//   ....[12]....
        /*0708*/ 	.word	0x000020a0
        /*070c*/ 	.word	0x00000006
        /*0710*/ 	.word	0x00030c10
        /*0714*/ 	.short	0x010a
        /*0716*/ 	.byte	0x3f
	.zero		1


	//   ....[13]....
        /*0718*/ 	.word	0x000024c0
        /*071c*/ 	.word	0x00000006
        /*0720*/ 	.word	0x00030c30
        /*0724*/ 	.short	0x010a
        /*0726*/ 	.byte	0x3f
	.zero		1


	//   ....[14]....
        /*0728*/ 	.word	0x00002540
        /*072c*/ 	.word	0x00000006
        /*0730*/ 	.word	0x00030c30
        /*0734*/ 	.short	0x010a
        /*0736*/ 	.byte	0x3f
	.zero		1


	//   ....[15]....
        /*0738*/ 	.word	0x000050e0
        /*073c*/ 	.word	0x00000005
        /*0740*/ 	.word	0x00000000
        /*0744*/ 	.short	0x0101
        /*0746*/ 	.byte	0x3f
	.zero		1


	//   ....[16]....
        /*0748*/ 	.word	0x00005530
        /*074c*/ 	.word	0x00000006
        /*0750*/ 	.word	0x00000000
        /*0754*/ 	.short	0x0101
        /*0756*/ 	.byte	0x3f
	.zero		1


	//   ....[17]....
        /*0758*/ 	.word	0x00005d30
        /*075c*/ 	.word	0x00000007
        /*0760*/ 	.word	0x00030c10
        /*0764*/ 	.short	0x010a
        /*0766*/ 	.byte	0x3f
	.zero		1


	//   ....[18]....
        /*0768*/ 	.word	0x00005db0
        /*076c*/ 	.word	0x00000007
        /*0770*/ 	.word	0x00030c10
        /*0774*/ 	.short	0x010a
        /*0776*/ 	.byte	0x3f
	.zero		1


	//   ....[19]....
        /*0778*/ 	.word	0x000061c0
        /*077c*/ 	.word	0x00000007
        /*0780*/ 	.word	0x00030c30
        /*0784*/ 	.short	0x010a
        /*0786*/ 	.byte	0x3f
	.zero		1


	//   ....[20]....
        /*0788*/ 	.word	0x00006250
        /*078c*/ 	.word	0x00000007
        /*0790*/ 	.word	0x00030c30
        /*0794*/ 	.short	0x010a
        /*0796*/ 	.byte	0x3f
	.zero		1


	//   ....[21]....
        /*0798*/ 	.word	0x00008a00
        /*079c*/ 	.word	0x00000008
        /*07a0*/ 	.word	0x00000000
        /*07a4*/ 	.short	0x0101
        /*07a6*/ 	.byte	0x3f
	.zero		1


	//   ....[22]....
        /*07a8*/ 	.word	0x00008e70
        /*07ac*/ 	.word	0x00000007
        /*07b0*/ 	.word	0x00000000
        /*07b4*/ 	.short	0x0101
        /*07b6*/ 	.byte	0x3f
	.zero		1


	//   ....[23]....
        /*07b8*/ 	.word	0x0000db00
        /*07bc*/ 	.word	0x0000000f
        /*07c0*/ 	.word	0x00030c20
        /*07c4*/ 	.short	0x010a
        /*07c6*/ 	.byte	0x3f
	.zero		1


	//   ....[24]....
        /*07c8*/ 	.word	0x0000e0a0
        /*07cc*/ 	.word	0x0000000f
        /*07d0*/ 	.word	0x00030c40
        /*07d4*/ 	.short	0x010a
        /*07d6*/ 	.byte	0x3f
	.zero		1


	//   ....[25]....
        /*07d8*/ 	.word	0x0000e300
        /*07dc*/ 	.word	0x0000000f
        /*07e0*/ 	.word	0x00030c28
        /*07e4*/ 	.short	0x010a
        /*07e6*/ 	.byte	0x3f
	.zero		1


	//   ....[26]....
        /*07e8*/ 	.word	0x0000e560
        /*07ec*/ 	.word	0x0000000f
        /*07f0*/ 	.word	0x00030c48
        /*07f4*/ 	.short	0x010a
        /*07f6*/ 	.byte	0x3f
	.zero		1


	//   ....[27]....
        /*07f8*/ 	.word	0x0000e760
        /*07fc*/ 	.word	0x0000000f
        /*0800*/ 	.word	0x00030c20
        /*0804*/ 	.short	0x010a
        /*0806*/ 	.byte	0x3f
	.zero		1


	//   ....[28]....
        /*0808*/ 	.word	0x0000ea30
        /*080c*/ 	.word	0x0000000f
        /*0810*/ 	.word	0x00030c40
        /*0814*/ 	.short	0x010a
        /*0816*/ 	.byte	0x3f
	.zero		1


	//   ....[29]....
        /*0818*/ 	.word	0x0000ec60
        /*081c*/ 	.word	0x0000000f
        /*0820*/ 	.word	0x00030c28
        /*0824*/ 	.short	0x010a
        /*0826*/ 	.byte	0x3f
	.zero		1


	//   ....[30]....
        /*0828*/ 	.word	0x0000ef00
        /*082c*/ 	.word	0x00000003
        /*0830*/ 	.word	0x00030c40
        /*0834*/ 	.short	0x010a
        /*0836*/ 	.byte	0x3f
	.zero		1


	//   ....[31]....
        /*0838*/ 	.word	0x0000f2f0
        /*083c*/ 	.word	0x00000007
        /*0840*/ 	.word	0x00000000
        /*0844*/ 	.short	0x010a
        /*0846*/ 	.byte	0x3f
	.zero		1


	//   ....[32]....
        /*0848*/ 	.word	0x0000f340
        /*084c*/ 	.word	0x00000003
        /*0850*/ 	.word	0x00000000
        /*0854*/ 	.short	0x010a
        /*0856*/ 	.byte	0x3f
	.zero		1


	//   ....[33]....
        /*0858*/ 	.word	0x0000f3a0
        /*085c*/ 	.word	0x00000005
        /*0860*/ 	.word	0x00000000
        /*0864*/ 	.short	0x010a
        /*0866*/ 	.byte	0x3f
	.zero		1


	//   ....[34]....
        /*0868*/ 	.word	0x0000f3d0
        /*086c*/ 	.word	0x00000003
        /*0870*/ 	.word	0x00000000
        /*0874*/ 	.short	0x010a
        /*0876*/ 	.byte	0x3f
	.zero		1


	//   ....[35]....
        /*0878*/ 	.word	0x0000f4a0
        /*087c*/ 	.word	0x000000ec
        /*0880*/ 	.word	0x00030c00
        /*0884*/ 	.short	0x010a
        /*0886*/ 	.byte	0x3f
	.zero		1


	//   ....[36]....
        /*0888*/ 	.word	0x0000f4f0
        /*088c*/ 	.word	0x00000006
        /*0890*/ 	.word	0x00030c10
        /*0894*/ 	.short	0x010a
        /*0896*/ 	.byte	0x3f
	.zero		1


	//   ....[37]....
        /*0898*/ 	.word	0x0000f540
        /*089c*/ 	.word	0x00000006
        /*08a0*/ 	.word	0x00030c30
        /*08a4*/ 	.short	0x010a
        /*08a6*/ 	.byte	0x3f
	.zero		1


	//   ....[38]....
        /*08a8*/ 	.word	0x0000f590
        /*08ac*/ 	.word	0x00000007
        /*08b0*/ 	.word	0x00030c10
        /*08b4*/ 	.short	0x010a
        /*08b6*/ 	.byte	0x3f
	.zero		1


	//   ....[39]....
        /*08b8*/ 	.word	0x0000f5e0
        /*08bc*/ 	.word	0x00000007
        /*08c0*/ 	.word	0x00030c30
        /*08c4*/ 	.short	0x010a
        /*08c6*/ 	.byte	0x3f
	.zero		1


	//   ....[40]....
        /*08c8*/ 	.word	0x0000f780
        /*08cc*/ 	.word	0x0000000f
        /*08d0*/ 	.word	0x00030c20
        /*08d4*/ 	.short	0x010a
        /*08d6*/ 	.byte	0x3f
	.zero		1


	//   ....[41]....
        /*08d8*/ 	.word	0x0000f7d0
        /*08dc*/ 	.word	0x0000000f
        /*08e0*/ 	.word	0x00030c40
        /*08e4*/ 	.short	0x010a
        /*08e6*/ 	.byte	0x3f
	.zero		1


	//   ....[42]....
        /*08e8*/ 	.word	0x0000f820
        /*08ec*/ 	.word	0x0000000f
        /*08f0*/ 	.word	0x00030c28
        /*08f4*/ 	.short	0x010a
        /*08f6*/ 	.byte	0x3f
	.zero		1


	//   ....[43]....
        /*08f8*/ 	.word	0x0000f870
        /*08fc*/ 	.word	0x0000000f
        /*0900*/ 	.word	0x00030c48
        /*0904*/ 	.short	0x010a
        /*0906*/ 	.byte	0x3f
	.zero		1


	//   ....[44]....
        /*0908*/ 	.word	0x0000f8d0
        /*090c*/ 	.word	0x0000000f
        /*0910*/ 	.word	0x00030c20
        /*0914*/ 	.short	0x010a
        /*0916*/ 	.byte	0x3f
	.zero		1


	//   ....[45]....
        /*0918*/ 	.word	0x0000f920
        /*091c*/ 	.word	0x0000000f
        /*0920*/ 	.word	0x00030c40
        /*0924*/ 	.short	0x010a
        /*0926*/ 	.byte	0x3f
	.zero		1


	//   ....[46]....
        /*0928*/ 	.word	0x0000f970
        /*092c*/ 	.word	0x0000000f
        /*0930*/ 	.word	0x00030c28
        /*0934*/ 	.short	0x010a
        /*0936*/ 	.byte	0x3f
	.zero		1


	//   ....[47]....
        /*0938*/ 	.word	0x0000f9c0
        /*093c*/ 	.word	0x00000003
        /*0940*/ 	.word	0x00030c40
        /*0944*/ 	.short	0x010a
        /*0946*/ 	.byte	0x3f
	.zero		1


	//   ....[48]....
        /*0948*/ 	.word	0x0000fa90
        /*094c*/ 	.word	0x00000007
        /*0950*/ 	.word	0x00000000
        /*0954*/ 	.short	0x010a
        /*0956*/ 	.byte	0x3f
	.zero		1


	//   ....[49]....
        /*0958*/ 	.word	0x0000fae0
        /*095c*/ 	.word	0x00000003
        /*0960*/ 	.word	0x00000000
        /*0964*/ 	.short	0x010a
        /*0966*/ 	.byte	0x3f
	.zero		1


	//   ....[50]....
        /*0968*/ 	.word	0x0000fb30
        /*096c*/ 	.word	0x00000005
        /*0970*/ 	.word	0x00000000
        /*0974*/ 	.short	0x010a
        /*0976*/ 	.byte	0x3f
	.zero		1


	//----- nvinfo : EIATTR_NUM_MBARRIERS
	.align		4
.L_1696:
        /*0978*/ 	.byte	0x03, 0x38
        /*097a*/ 	.short	0x0009


	//----- nvinfo : EIATTR_EXIT_INSTR_OFFSETS
	.align		4
        /*097c*/ 	.byte	0x04, 0x1c
        /*097e*/ 	.short	(.L_1698 - .L_1697)


	//   ....[0]....
.L_1697:
        /*0980*/ 	.word	0x0000f420


	//----- nvinfo : EIATTR_MAX_THREADS
	.align		4
.L_1698:
        /*0984*/ 	.byte	0x04, 0x05
        /*0986*/ 	.short	(.L_1700 - .L_1699)
.L_1699:
        /*0988*/ 	.word	0x00000180
        /*098c*/ 	.word	0x00000001
        /*0990*/ 	.word	0x00000001


	//----- nvinfo : EIATTR_CRS_STACK_SIZE
	.align		4
.L_1700:
        /*0994*/ 	.byte	0x04, 0x1e
        /*0996*/ 	.short	(.L_1702 - .L_1701)
.L_1701:
        /*0998*/ 	.word	0x00000000


	//----- nvinfo : EIATTR_CBANK_PARAM_SIZE
	.align		4
.L_1702:
        /*099c*/ 	.byte	0x03, 0x19
        /*099e*/ 	.short	0x06f0


	//----- nvinfo : EIATTR_PARAM_CBANK
	.align		4
        /*09a0*/ 	.byte	0x04, 0x0a
        /*09a2*/ 	.short	(.L_1704 - .L_1703)
	.align		4
.L_1703:
        /*09a4*/ 	.word	index@(.nv.constant0._ZN7cutlass13device_kernelIN5flash11enable_sm90INS1_16FlashAttnBwdSm90INS1_25CollectiveMainloopBwdSm90ILi2ELi2ELi2EN4cute5tupleIJNS5_1CILi1EEES8_S8_EEENS6_IJNS7_ILi128EEESA_NS7_ILi64EEEEEENS_10bfloat16_tEfNS_4arch4Sm90ELb1ELb0ELb0ELb1ELb1ELb1ELb0ELb0ELi2ELi1ELi2ELi2ELb0EEENS1_21CollectiveEpilogueBwdISC_SD_SF_Li256ELb1ELb0ELi1EEENS1_25SingleTileBwdLPTSchedulerILb1ELi128ELb1EEEEEEEEEvNT_6ParamsE)
        /*09a8*/ 	.short	0x0210
        /*09aa*/ 	.short	0x06f0


	//----- nvinfo : EIATTR_SW_WAR
	.align		4
.L_1704:
        /*09ac*/ 	.byte	0x04, 0x36
        /*09ae*/ 	.short	(.L_1706 - .L_1705)
.L_1705:
        /*09b0*/ 	.word	0x00000008
.L_1706:


//--------------------- .nv.info._ZN7cutlass13device_kernelIN5flash11enable_sm90INS1_16FlashAttnBwdSm90INS1_25CollectiveMainloopBwdSm90ILi2ELi2ELi2EN4cute5tupleIJNS5_1CILi1EEES8_S8_EEENS6_IJNS7_ILi128EEESA_NS7_ILi64EEEEEENS_10bfloat16_tEfNS_4arch4Sm90ELb1ELb0ELb0ELb1ELb0ELb1ELb0ELb0ELi2ELi1ELi2ELi2ELb0EEENS1_24CollectiveEpilogueBwdGQAISC_fSF_Li256ELb1ELb0EEENS1_25SingleTileBwdLPTSchedulerILb1ELi128ELb0EEEEEEEEEvNT_6ParamsE --------------------------
	.section	.nv.info._ZN7cutlass13device_kernelIN5flash11enable_sm90INS1_16FlashAttnBwdSm90INS1_25CollectiveMainloopBwdSm90ILi2ELi2ELi2EN4cute5tupleIJNS5_1CILi1EEES8_S8_EEENS6_IJNS7_ILi128EEESA_NS7_ILi64EEEEEENS_10bfloat16_tEfNS_4arch4Sm90ELb1ELb0ELb0ELb1ELb0ELb1ELb0ELb0ELi2ELi1ELi2ELi2ELb0EEENS1_24CollectiveEpilogueBwdGQAISC_fSF_Li256ELb1ELb0EEENS1_25SingleTileBwdLPTSchedulerILb1ELi128ELb0EEEEEEEEEvNT_6ParamsE,"",@"SHT_CUDA_INFO"
	.sectionflags	@""
	.align	4


	//----- nvinfo : EIATTR_CUDA_API_VERSION
	.align		4
        /*0000*/ 	.byte	0x04, 0x37
        /*0002*/ 	.short	(.L_1708 - .L_1707)
.L_1707:
        /*0004*/ 	.word	0x00000082


	//----- nvinfo : EIATTR_KPARAM_INFO
	.align		4
.L_1708:
        /*0008*/ 	.byte	0x04, 0x17
        /*000a*/ 	.short	(.L_1710 - .L_1709)
.L_1709:
        /*000c*/ 	.word	0x00000000
        /*0010*/ 	.short	0x0000
        /*0012*/ 	.short	0x0070
        /*0014*/ 	.byte	0x00, 0xf0, 0x01, 0x1c


	//----- nvinfo : EIATTR_SPARSE_MMA_MASK
	.align		4
.L_1710:
        /*0018*/ 	.byte	0x03, 0x50
        /*001a*/ 	.short	0x0000


	//----- nvinfo : EIATTR_MAXREG_COUNT
	.align		4
        /*001c*/ 	.byte	0x03, 0x1b
        /*001e*/ 	.short	0x00a8


	//----- nvinfo : EIATTR_NUM_BARRIERS
	.align		4
        /*0020*/ 	.byte	0x02, 0x4c
        /*0022*/ 	.byte	0x10
	.zero		1


	//----- nvinfo : EIATTR_EXTERNS
	.align		4
        /*0024*/ 	.byte	0x04, 0x0f
        /*0026*/ 	.short	(.L_1712 - .L_1711)


	//   ....[0]....
	.align		4
.L_1711:
        /*0028*/ 	.word	index@(__assertfail)


	//----- nvinfo : EIATTR_ANNOTATIONS
	.align		4
.L_1712:
        /*002c*/ 	.byte	0x04, 0x55
        /*002e*/ 	.short	(.L_1714 - .L_1713)


	//   ....[0]....
.L_1713:
        /* <DEDUP_REMOVED lines=24> */


	//----- nvinfo : EIATTR_MERCURY_ISA_VERSION
	.align		4
.L_1714:
        /*0198*/ 	.byte	0x03, 0x5f
        /*019a*/ 	.short	0x0101


	//----- nvinfo : EIATTR_INT_WARP_WIDE_INSTR_OFFSETS
	.align		4
        /*019c*/ 	.byte	0x04, 0x31
        /*019e*/ 	.short	(.L_1716 - .L_1715)


	//   ....[0]....
.L_1715:
        /*01a0*/ 	.word	0x00000190


	//   ....[1]....
        /*01a4*/ 	.word	0x000001c0


	//----- nvinfo : EIATTR_COOP_GROUP_MASK_REGIDS
	.align		4
.L_1716:
        /*01a8*/ 	.byte	0x04, 0x29
        /*01aa*/ 	.short	(.L_1718 - .L_1717)


	//   ....[0]....
.L_1717:
        /*01ac*/ 	.word	0xffffffff


	//   ....[1]....
        /*01b0*/ 	.word	0xffffffff


	//   ....[2]....
        /*01b4*/ 	.word	0xffffffff


	//   ....[3]....
        /*01b8*/ 	.word	0xffffffff


	//   ....[4]....
        /*01bc*/ 	.word	0xffffffff


	//   ....[5]....
        /*01c0*/ 	.word	0xffffffff


	//   ....[6]....
        /*01c4*/ 	.word	0xffffffff


	//   ....[7]....
        /*01c8*/ 	.word	0xffffffff


	//   ....[8]....
        /*01cc*/ 	.word	0xffffffff


	//   ....[9]....
        /*01d0*/ 	.word	0xffffffff


	//   ....[10]....
        /*01d4*/ 	.word	0xffffffff


	//   ....[11]....
        /*01d8*/ 	.word	0xffffffff


	//   ....[12]....
        /*01dc*/ 	.word	0xffffffff


	//   ....[13]....
        /*01e0*/ 	.word	0xffffffff


	//   ....[14]....
        /*01e4*/ 	.word	0xffffffff


	//   ....[15]....
        /*01e8*/ 	.word	0xffffffff


	//   ....[16]....
        /*01ec*/ 	.word	0xffffffff


	//   ....[17]....
        /*01f0*/ 	.word	0xffffffff


	//   ....[18]....
        /*01f4*/ 	.word	0xffffffff


	//   ....[19]....
        /*01f8*/ 	.word	0xffffffff


	//   ....[20]....
        /*01fc*/ 	.word	0xffffffff


	//   ....[21]....
        /*0200*/ 	.word	0xffffffff


	//   ....[22]....
        /*0204*/ 	.word	0xffffffff


	//   ....[23]....
        /*0208*/ 	.word	0xffffffff


	//   ....[24]....
        /*020c*/ 	.word	0xffffffff


	//   ....[25]....
        /*0210*/ 	.word	0xffffffff


	//   ....[26]....
        /*0214*/ 	.word	0xffffffff


	//   ....[27]....
        /*0218*/ 	.word	0xffffffff


	//   ....[28]....
        /*021c*/ 	.word	0xffffffff


	//   ....[29]....
        /*0220*/ 	.word	0xffffffff


	//   ....[30]....
        /*0224*/ 	.word	0xffffffff


	//   ....[31]....
        /*0228*/ 	.word	0xffffffff


	//   ....[32]....
        /*022c*/ 	.word	0xffffffff


	//   ....[33]....
        /*0230*/ 	.word	0xffffffff


	//   ....[34]....
        /*0234*/ 	.word	0xffffffff


	//   ....[35]....
        /*0238*/ 	.word	0xffffffff


	//   ....[36]....
        /*023c*/ 	.word	0xffffffff


	//   ....[37]....
        /*0240*/ 	.word	0xffffffff


	//   ....[38]....
        /*0244*/ 	.word	0xffffffff


	//   ....[39]....
        /*0248*/ 	.word	0xffffffff


	//   ....[40]....
        /*024c*/ 	.word	0xffffffff


	//   ....[41]....
        /*0250*/ 	.word	0xffffffff


	//   ....[42]....
        /*0254*/ 	.word	0xffffffff


	//   ....[43]....
        /*0258*/ 	.word	0xffffffff


	//   ....[44]....
        /*025c*/ 	.word	0xffffffff


	//   ....[45]....
        /*0260*/ 	.word	0xffffffff


	//   ....[46]....
        /*0264*/ 	.word	0xffffffff


	//   ....[47]....
        /*0268*/ 	.word	0xffffffff


	//   ....[48]....
        /*026c*/ 	.word	0xffffffff


	//   ....[49]....
        /*0270*/ 	.word	0xffffffff


	//   ....[50]....
        /*0274*/ 	.word	0xffffffff


	//   ....[51]....
        /*0278*/ 	.word	0xffffffff


	//   ....[52]....
        /*027c*/ 	.word	0xffffffff


	//   ....[53]....
        /*0280*/ 	.word	0xffffffff


	//   ....[54]....
        /*0284*/ 	.word	0xffffffff


	//   ....[55]....
        /*0288*/ 	.word	0xffffffff


	//   ....[56]....
        /*028c*/ 	.word	0xffffffff


	//   ....[57]....
        /*0290*/ 	.word	0xffffffff


	//   ....[58]....
        /*0294*/ 	.word	0xffffffff


	//   ....[59]....
        /*0298*/ 	.word	0xffffffff


	//   ....[60]....
        /*029c*/ 	.word	0xffffffff


	//   ....[61]....
        /*02a0*/ 	.word	0xffffffff


	//   ....[62]....
        /*02a4*/ 	.word	0xffffffff


	//   ....[63]....
        /*02a8*/ 	.word	0xffffffff


	//   ....[64]....
        /*02ac*/ 	.word	0xffffffff


	//   ....[65]....
        /*02b0*/ 	.word	0xffffffff


	//   ....[66]....
        /*02b4*/ 	.word	0xffffffff


	//   ....[67]....
        /*02b8*/ 	.word	0xffffffff


	//   ....[68]....
        /*02bc*/ 	.word	0xffffffff


	//   ....[69]....
        /*02c0*/ 	.word	0xffffffff


	//   ....[70]....
        /*02c4*/ 	.word	0xffffffff


	//   ....[71]....
        /*02c8*/ 	.word	0xffffffff


	//   ....[72]....
        /*02cc*/ 	.word	0xffffffff


	//   ....[73]....
        /*02d0*/ 	.word	0xffffffff


	//   ....[74]....
        /*02d4*/ 	.word	0xffffffff


	//   ....[75]....
        /*02d8*/ 	.word	0xffffffff


	//   ....[76]....
        /*02dc*/ 	.word	0xffffffff


	//   ....[77]....
        /*02e0*/ 	.word	0xffffffff


	//   ....[78]....
        /*02e4*/ 	.word	0xffffffff


	//   ....[79]....
        /*02e8*/ 	.word	0xffffffff


	//   ....[80]....
        /*02ec*/ 	.word	0xffffffff


	//   ....[81]....
        /*02f0*/ 	.word	0xffffffff


	//   ....[82]....
        /*02f4*/ 	.word	0xffffffff


	//   ....[83]....
        /*02f8*/ 	.word	0xffffffff


	//   ....[84]....
        /*02fc*/ 	.word	0xffffffff


	//   ....[85]....
        /*0300*/ 	.word	0xffffffff


	//   ....[86]....
        /*0304*/ 	.word	0xffffffff


	//   ....[87]....
        /*0308*/ 	.word	0xffffffff


	//   ....[88]....
        /*030c*/ 	.word	0xffffffff


	//   ....[89]....
        /*0310*/ 	.word	0xffffffff


	//   ....[90]....
        /*0314*/ 	.word	0xffffffff


	//   ....[91]....
        /*0318*/ 	.word	0xffffffff


	//   ....[92]....
        /*031c*/ 	.word	0xffffffff


	//   ....[93]....
        /*0320*/ 	.word	0xffffffff


	//   ....[94]....
        /*0324*/ 	.word	0xffffffff


	//   ....[95]....
        /*0328*/ 	.word	0xffffffff


	//   ....[96]....
        /*032c*/ 	.word	0xffffffff


	//   ....[97]....
        /*0330*/ 	.word	0xffffffff


	//   ....[98]....
        /*0334*/ 	.word	0xffffffff


	//   ....[99]....
        /*0338*/ 	.word	0xffffffff


	//   ....[100]....
        /*033c*/ 	.word	0xffffffff


	//   ....[101]....
        /*0340*/ 	.word	0xffffffff


	//   ....[102]....
        /*0344*/ 	.word	0xffffffff


	//   ....[103]....
        /*0348*/ 	.word	0xffffffff


	//   ....[104]....
        /*034c*/ 	.word	0xffffffff


	//   ....[105]....
        /*0350*/ 	.word	0xffffffff


	//   ....[106]....
        /*0354*/ 	.word	0xffffffff


	//   ....[107]....
        /*0358*/ 	.word	0xffffffff


	//   ....[108]....
        /*035c*/ 	.word	0xffffffff


	//   ....[109]....
        /*0360*/ 	.word	0xffffffff


	//   ....[110]....
        /*0364*/ 	.word	0xffffffff


	//   ....[111]....
        /*0368*/ 	.word	0xffffffff


	//   ....[112]....
        /*036c*/ 	.word	0xffffffff


	//   ....[113]....
        /*0370*/ 	.word	0xffffffff


	//   ....[114]....
        /*0374*/ 	.word	0xffffffff


	//   ....[115]....
        /*0378*/ 	.word	0xffffffff


	//   ....[116]....
        /*037c*/ 	.word	0xffffffff


	//   ....[117]....
        /*0380*/ 	.word	0xffffffff


	//   ....[118]....
        /*0384*/ 	.word	0xffffffff


	//   ....[119]....
        /*0388*/ 	.word	0xffffffff


	//   ....[120]....
        /*038c*/ 	.word	0xffffffff


	//   ....[121]....
        /*0390*/ 	.word	0xffffffff


	//   ....[122]....
        /*0394*/ 	.word	0xffffffff


	//   ....[123]....
        /*0398*/ 	.word	0xffffffff


	//   ....[124]....
        /*039c*/ 	.word	0xffffffff


	//   ....[125]....
        /*03a0*/ 	.word	0xffffffff


	//   ....[126]....
        /*03a4*/ 	.word	0xffffffff


	//   ....[127]....
        /*03a8*/ 	.word	0xffffffff


	//   ....[128]....
        /*03ac*/ 	.word	0xffffffff


	//   ....[129]....
        /*03b0*/ 	.word	0xffffffff


	//   ....[130]....
        /*03b4*/ 	.word	0xffffffff


	//   ....[131]....
        /*03b8*/ 	.word	0xffffffff


	//   ....[132]....
        /*03bc*/ 	.word	0xffffffff


	//   ....[133]....
        /*03c0*/ 	.word	0xffffffff


	//   ....[134]....
        /*03c4*/ 	.word	0xffffffff


	//   ....[135]....
        /*03c8*/ 	.word	0x0500000f


	//----- nvinfo : EIATTR_COOP_GROUP_INSTR_OFFSETS
	.align		4
.L_1718:
        /*03cc*/ 	.byte	0x04, 0x28
        /*03ce*/ 	.short	(.L_1720 - .L_1719)


	//   ....[0]....
.L_1719:
        /*03d0*/ 	.word	0x00000070


	//   ....[1]....
        /*03d4*/ 	.word	0x000001a0


	//   ....[2]....
        /*03d8*/ 	.word	0x000001f0


	//   ....[3]....
        /*03dc*/ 	.word	0x000003e0


	//   ....[4]....
        /*03e0*/ 	.word	0x00000630


	//   ....[5]....
        /*03e4*/ 	.word	0x00001620


	//   ....[6]....
        /*03e8*/ 	.word	0x00002840


	//   ....[7]....
        /*03ec*/ 	.word	0x00002890


	//   ....[8]....
        /*03f0*/ 	.word	0x00002920


	//   ....[9]....
        /*03f4*/ 	.word	0x000029c0


	//   ....[10]....
        /*03f8*/ 	.word	0x00002a00


	//   ....[11]....
        /*03fc*/ 	.word	0x00002a40


	//   ....[12]....
        /*0400*/ 	.word	0x00002a70


	//   ....[13]....
        /*0404*/ 	.word	0x00002ab0


	//   ....[14]....
        /*0408*/ 	.word	0x00002af0


	//   ....[15]....
        /*040c*/ 	.word	0x00002b30


	//   ....[16]....
        /*0410*/ 	.word	0x00002b60


	//   ....[17]....
        /*0414*/ 	.word	0x00002dd0


	//   ....[18]....
        /*0418*/ 	.word	0x00002e70


	//   ....[19]....
        /*041c*/ 	.word	0x00002eb0


	//   ....[20]....
        /*0420*/ 	.word	0x00002f40


	//   ....[21]....
        /*0424*/ 	.word	0x00002fa0


	//   ....[22]....
        /*0428*/ 	.word	0x00002ff0


	//   ....[23]....
        /*042c*/ 	.word	0x00003030


	//   ....[24]....
        /*0430*/ 	.word	0x000030b0


	//   ....[25]....
        /*0434*/ 	.word	0x000030f0


	//   ....[26]....
        /*0438*/ 	.word	0x00003580


	//   ....[27]....
        /*043c*/ 	.word	0x000035b0


	//   ....[28]....
        /*0440*/ 	.word	0x00003610


	//   ....[29]....
        /*0444*/ 	.word	0x00003650


	//   ....[30]....
        /*0448*/ 	.word	0x00003690


	//   ....[31]....
        /*044c*/ 	.word	0x000036b0


	//   ....[32]....
        /*0450*/ 	.word	0x000036e0


	//   ....[33]....
        /*0454*/ 	.word	0x00003730


	//   ....[34]....
        /*0458*/ 	.word	0x00003750


	//   ....[35]....
        /*045c*/ 	.word	0x00003770


	//   ....[36]....
        /*0460*/ 	.word	0x00003790


	//   ....[37]....
        /*0464*/ 	.word	0x000037d0


	//   ....[38]....
        /*0468*/ 	.word	0x00003ac0


	//   ....[39]....
        /*046c*/ 	.word	0x00003ad0


	//   ....[40]....
        /*0470*/ 	.word	0x00003ae0


	//   ....[41]....
        /*0474*/ 	.word	0x00003af0


	//   ....[42]....
        /*0478*/ 	.word	0x00003b00


	//   ....[43]....
        /*047c*/ 	.word	0x00003b10


	//   ....[44]....
        /*0480*/ 	.word	0x00003b20


	//   ....[45]....
        /*0484*/ 	.word	0x00003b50


	//   ....[46]....
        /*0488*/ 	.word	0x00003b70


	//   ....[47]....
        /*048c*/ 	.word	0x00003bd0


	//   ....[48]....
        /*0490*/ 	.word	0x00003c00


	//   ....[49]....
        /*0494*/ 	.word	0x00003c30


	//   ....[50]....
        /*0498*/ 	.word	0x00003c40


	//   ....[51]....
        /*049c*/ 	.word	0x00003c50


	//   ....[52]....
        /*04a0*/ 	.word	0x00003c80


	//   ....[53]....
        /*04a4*/ 	.word	0x00003cb0


	//   ....[54]....
        /*04a8*/ 	.word	0x00003ce0


	//   ....[55]....
        /*04ac*/ 	.word	0x00003d50


	//   ....[56]....
        /*04b0*/ 	.word	0x00003d80


	//   ....[57]....
        /*04b4*/ 	.word	0x00003db0


	//   ....[58]....
        /*04b8*/ 	.word	0x00003dc0


	//   ....[59]....
        /*04bc*/ 	.word	0x00003dd0


	//   ....[60]....
        /*04c0*/ 	.word	0x00003de0


	//   ....[61]....
        /*04c4*/ 	.word	0x00003df0


	//   ....[62]....
        /*04c8*/ 	.word	0x00003e20


	//   ....[63]....
        /*04cc*/ 	.word	0x00003e30


	//   ....[64]....
        /*04d0*/ 	.word	0x00003e70


	//   ....[65]....
        /*04d4*/ 	.word	0x00003ea0


	//   ....[66]....
        /*04d8*/ 	.word	0x00003ed0


	//   ....[67]....
        /*04dc*/ 	.word	0x00003ee0


	//   ....[68]....
        /*04e0*/ 	.word	0x00003ef0


	//   ....[69]....
        /*04e4*/ 	.word	0x00003f00


	//   ....[70]....
        /*04e8*/ 	.word	0x000064f0


	//   ....[71]....
        /*04ec*/ 	.word	0x00006530


	//   ....[72]....
        /*04f0*/ 	.word	0x000065a0


	//   ....[73]....
        /*04f4*/ 	.word	0x000065e0


	//   ....[74]....
        /*04f8*/ 	.word	0x00006620


	//   ....[75]....
        /*04fc*/ 	.word	0x00006660


	//   ....[76]....
        /*0500*/ 	.word	0x000066a0


	//   ....[77]....
        /*0504*/ 	.word	0x000068e0


	//   ....[78]....
        /*0508*/ 	.word	0x00006a60


	//   ....[79]....
        /*050c*/ 	.word	0x00006bd0


	//   ....[80]....
        /*0510*/ 	.word	0x00006be0


	//   ....[81]....
        /*0514*/ 	.word	0x00006bf0


	//   ....[82]....
        /*0518*/ 	.word	0x00006c90


	//   ....[83]....
        /*051c*/ 	.word	0x00006cd0


	//   ....[84]....
        /*0520*/ 	.word	0x00006d10


	//   ....[85]....
        /*0524*/ 	.word	0x00006d50


	//   ....[86]....
        /*0528*/ 	.word	0x00006d70


	//   ....[87]....
        /*052c*/ 	.word	0x00006d90


	//   ....[88]....
        /*0530*/ 	.word	0x00006dc0


	//   ....[89]....
        /*0534*/ 	.word	0x00006e30


	//   ....[90]....
        /*0538*/ 	.word	0x00006e60


	//   ....[91]....
        /*053c*/ 	.word	0x00006e70


	//   ....[92]....
        /*0540*/ 	.word	0x00006eb0


	//   ....[93]....
        /*0544*/ 	.word	0x00006fd0


	//   ....[94]....
        /*0548*/ 	.word	0x00007010


	//   ....[95]....
        /*054c*/ 	.word	0x00007050


	//   ....[96]....
        /*0550*/ 	.word	0x000070a0


	//   ....[97]....
        /*0554*/ 	.word	0x000070d0


	//   ....[98]....
        /*0558*/ 	.word	0x000070f0


	//   ....[99]....
        /*055c*/ 	.word	0x00007130


	//   ....[100]....
        /*0560*/ 	.word	0x000071b0


	//   ....[101]....
        /*0564*/ 	.word	0x00007200


	//   ....[102]....
        /*0568*/ 	.word	0x00007560


	//   ....[103]....
        /*056c*/ 	.word	0x00007570


	//   ....[104]....
        /*0570*/ 	.word	0x00007580


	//   ....[105]....
        /*0574*/ 	.word	0x00007590


	//   ....[106]....
        /*0578*/ 	.word	0x000075a0


	//   ....[107]....
        /*057c*/ 	.word	0x000075b0


	//   ....[108]....
        /*0580*/ 	.word	0x000075e0


	//   ....[109]....
        /*0584*/ 	.word	0x00007610


	//   ....[110]....
        /*0588*/ 	.word	0x00007650


	//   ....[111]....
        /*058c*/ 	.word	0x00007670


	//   ....[112]....
        /*0590*/ 	.word	0x000076b0


	//   ....[113]....
        /*0594*/ 	.word	0x000076d0


	//   ....[114]....
        /*0598*/ 	.word	0x00007710


	//   ....[115]....
        /*059c*/ 	.word	0x00007740


	//   ....[116]....
        /*05a0*/ 	.word	0x000077a0


	//   ....[117]....
        /*05a4*/ 	.word	0x000077d0


	//   ....[118]....
        /*05a8*/ 	.word	0x000077f0


	//   ....[119]....
        /*05ac*/ 	.word	0x00007800


	//   ....[120]....
        /*05b0*/ 	.word	0x00007860


	//   ....[121]....
        /*05b4*/ 	.word	0x000078a0


	//   ....[122]....
        /*05b8*/ 	.word	0x000078e0


	//   ....[123]....
        /*05bc*/ 	.word	0x000078f0


	//   ....[124]....
        /*05c0*/ 	.word	0x00007930


	//   ....[125]....
        /*05c4*/ 	.word	0x00007950


	//   ....[126]....
        /*05c8*/ 	.word	0x00007960


	//   ....[127]....
        /*05cc*/ 	.word	0x00007970


	//   ....[128]....
        /*05d0*/ 	.word	0x00007980


	//   ....[129]....
        /*05d4*/ 	.word	0x000079c0


	//   ....[130]....
        /*05d8*/ 	.word	0x00007a00


	//   ....[131]....
        /*05dc*/ 	.word	0x00007a40


	//   ....[132]....
        /*05e0*/ 	.word	0x00007a60


	//   ....[133]....
        /*05e4*/ 	.word	0x00007a90


	//   ....[134]....
        /*05e8*/ 	.word	0x00009c30


	//   ....[135]....
        /*05ec*/ 	.word	0x0000d6f0


	//----- nvinfo : EIATTR_REG_RECONFIG
	.align		4
.L_1720:
        /*05f0*/ 	.byte	0x01, 0x54
	.zero		2


	//----- nvinfo : EIATTR_SYSCALL_OFFSETS
	.align		4
        /*05f4*/ 	.byte	0x04, 0x46
        /*05f6*/ 	.short	(.L_1722 - .L_1721)


	//   ....[0]....
.L_1721:
        /*05f8*/ 	.word	0x00001280


	//   ....[1]....
        /*05fc*/ 	.word	0x00001370


	//   ....[2]....
        /*0600*/ 	.word	0x000014d0


	//   ....[3]....
        /*0604*/ 	.word	0x000015c0


	//----- nvinfo : EIATTR_MBARRIER_INSTR_OFFSETS
	.align		4
.L_1722:
        /*0608*/ 	.byte	0x04, 0x39
        /*060a*/ 	.short	(.L_1724 - .L_1723)


	//   ....[0]....
.L_1723:
        /*060c*/ 	.word	0x00000290
        /*0610*/ 	.word	0x000000ff
        /*0614*/ 	.word	0x00030c00
        /*0618*/ 	.short	0x0100
        /*061a*/ 	.byte	0x06
	.zero		1


	//   ....[1]....
        /*061c*/ 	.word	0x00000390
        /*0620*/ 	.word	0x000000ff
        /*0624*/ 	.word	0x00030c10
        /*0628*/ 	.short	0x0100
        /*062a*/ 	.byte	0x08
	.zero		1


	//   ....[2]....
        /*062c*/ 	.word	0x000003a0
        /*0630*/ 	.word	0x000000ff
        /*0634*/ 	.word	0x00030c20
        /*0638*/ 	.short	0x0100
        /*063a*/ 	.byte	0x08
	.zero		1


	//   ....[3]....
        /*063c*/ 	.word	0x000003b0
        /*0640*/ 	.word	0x000000ff
        /*0644*/ 	.word	0x00030c18
        /*0648*/ 	.short	0x0100
        /*064a*/ 	.byte	0x08
	.zero		1


	//   ....[4]....
        /*064c*/ 	.word	0x000003c0
        /*0650*/ 	.word	0x000000ff
        /*0654*/ 	.word	0x00030c28
        /*0658*/ 	.short	0x0100
        /*065a*/ 	.byte	0x08
	.zero		1


	//   ....[5]....
        /*065c*/ 	.word	0x000004f0
        /*0660*/ 	.word	0x000000ff
        /*0664*/ 	.word	0x00030c30
        /*0668*/ 	.short	0x0100
        /*066a*/ 	.byte	0x08
	.zero		1


	//   ....[6]....
        /*066c*/ 	.word	0x00000500
        /*0670*/ 	.word	0x000000ff
        /*0674*/ 	.word	0x00030c40
        /*0678*/ 	.short	0x0100
        /*067a*/ 	.byte	0x08
	.zero		1


	//   ....[7]....
        /*067c*/ 	.word	0x00000510
        /*0680*/ 	.word	0x000000ff
        /*0684*/ 	.word	0x00030c38
        /*0688*/ 	.short	0x0100
        /*068a*/ 	.byte	0x08
	.zero		1


	//   ....[8]....
        /*068c*/ 	.word	0x00000520
        /*0690*/ 	.word	0x000000ff
        /*0694*/ 	.word	0x00030c48
        /*0698*/ 	.short	0x0100
        /*069a*/ 	.byte	0x08
	.zero		1


	//   ....[9]....
        /*069c*/ 	.word	0x00001660
        /*06a0*/ 	.word	0x000000ec
        /*06a4*/ 	.word	0x00030c00
        /*06a8*/ 	.short	0x010a
        /*06aa*/ 	.byte	0x3f
	.zero		1


	//   ....[10]....
        /*06ac*/ 	.word	0x00001790
        /*06b0*/ 	.word	0x000000ec
        /*06b4*/ 	.word	0x00030c00
        /*06b8*/ 	.short	0x010a
        /*06ba*/ 	.byte	0x3f
	.zero		1


	//   ....[11]....
        /*06bc*/ 	.word	0x00002210
        /*06c0*/ 	.word	0x00000006
        /*06c4*/ 	.word	0x00030c10
        /*06c8*/ 	.short	0x010a
        /*06ca*/ 	.byte	0x3f
	.zero		1


	//   ....[12]....
        /*06cc*/ 	.word	0x00002280
        /*06d0*/ 	.word	0x00000006
        /*06d4*/ 	.word	0x00030c10
        /*06d8*/ 	.short	0x010a
        /*06da*/ 	.byte	0x3f
	.zero		1


	//   ....[13]....
        /*06dc*/ 	.word	0x000026a0
        /*06e0*/ 	.word	0x00000006
        /*06e4*/ 	.word	0x00030c30
        /*06e8*/ 	.short	0x010a
        /*06ea*/ 	.byte	0x3f
	.zero		1


	//   ....[14]....
        /*06ec*/ 	.word	0x00002720
        /*06f0*/ 	.word	0x00000006
        /*06f4*/ 	.word	0x00030c30
        /*06f8*/ 	.short	0x010a
        /*06fa*/ 	.byte	0x3f
	.zero		1


	//   ....[15]....
        /*06fc*/ 	.word	0x000052e0
        /*0700*/ 	.word	0x00000005
        /*0704*/ 	.word	0x00000000
        /*0708*/ 	.short	0x0101
        /*070a*/ 	.byte	0x3f
	.zero		1


	//   ....[16]....
        /*070c*/ 	.word	0x00005730
        /*0710*/ 	.word	0x00000006
        /*0714*/ 	.word	0x00000000
        /*0718*/ 	.short	0x0101
        /*071a*/ 	.byte	0x3f
	.zero		1


	//   ....[17]....
        /*071c*/ 	.word	0x00005f30
        /*0720*/ 	.word	0x00000007
        /*0724*/ 	.word	0x00030c10
        /*0728*/ 	.short	0x010a
        /*072a*/ 	.byte	0x3f
	.zero		1


	//   ....[18]....
        /*072c*/ 	.word	0x00005fb0
        /*0730*/ 	.word	0x00000007
        /*0734*/ 	.word	0x00030c10
        /*0738*/ 	.short	0x010a
        /*073a*/ 	.byte	0x3f
	.zero		1


	//   ....[19]....
        /*073c*/ 	.word	0x000063c0
        /*0740*/ 	.word	0x00000007
        /*0744*/ 	.word	0x00030c30
        /*0748*/ 	.short	0x010a
        /*074a*/ 	.byte	0x3f
	.zero		1


	//   ....[20]....
        /*074c*/ 	.word	0x00006450
        /*0750*/ 	.word	0x00000007
        /*0754*/ 	.word	0x00030c30
        /*0758*/ 	.short	0x010a
        /*075a*/ 	.byte	0x3f
	.zero		1


	//   ....[21]....
        /*075c*/ 	.word	0x00008c10
        /*0760*/ 	.word	0x00000008
        /*0764*/ 	.word	0x00000000
        /*0768*/ 	.short	0x0101
        /*076a*/ 	.byte	0x3f
	.zero		1


	//   ....[22]....
        /*076c*/ 	.word	0x00009080
        /*0770*/ 	.word	0x00000007
        /*0774*/ 	.word	0x00000000
        /*0778*/ 	.short	0x0101
        /*077a*/ 	.byte	0x3f
	.zero		1


	//   ....[23]....
        /*077c*/ 	.word	0x0000bd80
        /*0780*/ 	.word	0x0000000f
        /*0784*/ 	.word	0x00030c20
        /*0788*/ 	.short	0x010a
        /*078a*/ 	.byte	0x3f
	.zero		1


	//   ....[24]....
        /*078c*/ 	.word	0x0000c320
        /*0790*/ 	.word	0x0000000f
        /*0794*/ 	.word	0x00030c40
        /*0798*/ 	.short	0x010a
        /*079a*/ 	.byte	0x3f
	.zero		1


	//   ....[25]....
        /*079c*/ 	.word	0x0000c580
        /*07a0*/ 	.word	0x0000000f
        /*07a4*/ 	.word	0x00030c28
        /*07a8*/ 	.short	0x010a
        /*07aa*/ 	.byte	0x3f
	.zero		1


	//   ....[26]....
        /*07ac*/ 	.word	0x0000c7e0
        /*07b0*/ 	.word	0x0000000f
        /*07b4*/ 	.word	0x00030c48
        /*07b8*/ 	.short	0x010a
        /*07ba*/ 	.byte	0x3f
	.zero		1


	//   ....[27]....
        /*07bc*/ 	.word	0x0000c9e0
        /*07c0*/ 	.word	0x0000000f
        /*07c4*/ 	.word	0x00030c20
        /*07c8*/ 	.short	0x010a
        /*07ca*/ 	.byte	0x3f
	.zero		1


	//   ....[28]....
        /*07cc*/ 	.word	0x0000ccb0
        /*07d0*/ 	.word	0x0000000f
        /*07d4*/ 	.word	0x00030c40
        /*07d8*/ 	.short	0x010a
        /*07da*/ 	.byte	0x3f
	.zero		1


	//   ....[29]....
        /*07dc*/ 	.word	0x0000cee0
        /*07e0*/ 	.word	0x0000000f
        /*07e4*/ 	.word	0x00030c28
        /*07e8*/ 	.short	0x010a
        /*07ea*/ 	.byte	0x3f
	.zero		1


	//   ....[30]....
        /*07ec*/ 	.word	0x0000d180
        /*07f0*/ 	.word	0x00000003
        /*07f4*/ 	.word	0x00030c40
        /*07f8*/ 	.short	0x010a
        /*07fa*/ 	.byte	0x3f
	.zero		1


	//   ....[31]....
        /*07fc*/ 	.word	0x0000d570
        /*0800*/ 	.word	0x00000007
        /*0804*/ 	.word	0x00000000
        /*0808*/ 	.short	0x010a
        /*080a*/ 	.byte	0x3f
	.zero		1


	//   ....[32]....
        /*080c*/ 	.word	0x0000d5c0
        /*0810*/ 	.word	0x00000003
        /*0814*/ 	.word	0x00000000
        /*0818*/ 	.short	0x010a
        /*081a*/ 	.byte	0x3f
	.zero		1


	//   ....[33]....
        /*081c*/ 	.word	0x0000d620
        /*0820*/ 	.word	0x00000005
        /*0824*/ 	.word	0x00000000
        /*0828*/ 	.short	0x010a
        /*082a*/ 	.byte	0x3f
	.zero		1


	//   ....[34]....
        /*082c*/ 	.word	0x0000d650
        /*0830*/ 	.word	0x00000003
        /*0834*/ 	.word	0x00000000
        /*0838*/ 	.short	0x010a
        /*083a*/ 	.byte	0x3f
	.zero		1


	//   ....[35]....
        /*083c*/ 	.word	0x0000d720
        /*0840*/ 	.word	0x000000ec
        /*0844*/ 	.word	0x00030c00
        /*0848*/ 	.short	0x010a
        /*084a*/ 	.byte	0x3f
	.zero		1


	//   ....[36]....
        /*084c*/ 	.word	0x0000d770
        /*0850*/ 	.word	0x00000006
        /*0854*/ 	.word	0x00030c10
        /*0858*/ 	.short	0x010a
        /*085a*/ 	.byte	0x3f
	.zero		1


	//   ....[37]....
        /*085c*/ 	.word	0x0000d7c0
        /*0860*/ 	.word	0x00000006
        /*0864*/ 	.word	0x00030c30
        /*0868*/ 	.short	0x010a
        /*086a*/ 	.byte	0x3f
	.zero		1


	//   ....[38]....
        /*086c*/ 	.word	0x0000d810
        /*0870*/ 	.word	0x00000007
        /*0874*/ 	.word	0x00030c10
        /*0878*/ 	.short	0x010a
        /*087a*/ 	.byte	0x3f
	.zero		1


	//   ....[39]....
        /*087c*/ 	.word	0x0000d860
        /*0880*/ 	.word	0x00000007
        /*0884*/ 	.word	0x00030c30
        /*0888*/ 	.short	0x010a
        /*088a*/ 	.byte	0x3f
	.zero		1


	//   ....[40]....
        /*088c*/ 	.word	0x0000d8b0
        /*0890*/ 	.word	0x0000000f
        /*0894*/ 	.word	0x00030c20
        /*0898*/ 	.short	0x010a
        /*089a*/ 	.byte	0x3f
	.zero		1


	//   ....[41]....
        /*089c*/ 	.word	0x0000d900
        /*08a0*/ 	.word	0x0000000f
        /*08a4*/ 	.word	0x00030c40
        /*08a8*/ 	.short	0x010a
        /*08aa*/ 	.byte	0x3f
	.zero		1


	//   ....[42]....
        /*08ac*/ 	.word	0x0000d950
        /*08b0*/ 	.word	0x0000000f
        /*08b4*/ 	.word	0x00030c28
        /*08b8*/ 	.short	0x010a
        /*08ba*/ 	.byte	0x3f
	.zero		1


	//   ....[43]....
        /*08bc*/ 	.word	0x0000d9a0
        /*08c0*/ 	.word	0x0000000f
        /*08c4*/ 	.word	0x00030c48
        /*08c8*/ 	.short	0x010a
        /*08ca*/ 	.byte	0x3f
	.zero		1


	//   ....[44]....
        /*08cc*/ 	.word	0x0000da00
        /*08d0*/ 	.word	0x0000000f
        /*08d4*/ 	.word	0x00030c20
        /*08d8*/ 	.short	0x010a
        /*08da*/ 	.byte	0x3f
	.zero		1


	//   ....[45]....
        /*08dc*/ 	.word	0x0000da50
        /*08e0*/ 	.word	0x0000000f
        /*08e4*/ 	.word	0x00030c40
        /*08e8*/ 	.short	0x010a
        /*08ea*/ 	.byte	0x3f
	.zero		1


	//   ....[46]....
        /*08ec*/ 	.word	0x0000daa0
        /*08f0*/ 	.word	0x0000000f
        /*08f4*/ 	.word	0x00030c28
        /*08f8*/ 	.short	0x010a
        /*08fa*/ 	.byte	0x3f
	.zero		1


	//   ....[47]....
        /*08fc*/ 	.word	0x0000daf0
        /*0900*/ 	.word	0x00000003
        /*0904*/ 	.word	0x00030c40
        /*0908*/ 	.short	0x010a
        /*090a*/ 	.byte	0x3f
	.zero		1


	//   ....[48]....
        /*090c*/ 	.word	0x0000dbc0
        /*0910*/ 	.word	0x00000007
        /*0914*/ 	.word	0x00000000
        /*0918*/ 	.short	0x010a
        /*091a*/ 	.byte	0x3f
	.zero		1


	//   ....[49]....
        /*091c*/ 	.word	0x0000dc10
        /*0920*/ 	.word	0x00000003
        /*0924*/ 	.word	0x00000000
        /*0928*/ 	.short	0x010a
        /*092a*/ 	.byte	0x3f
	.zero		1


	//   ....[50]....
        /*092c*/ 	.word	0x0000dc60
        /*0930*/ 	.word	0x00000005
        /*0934*/ 	.word	0x00000000
        /*0938*/ 	.short	0x010a
        /*093a*/ 	.byte	0x3f
	.zero		1


	//----- nvinfo : EIATTR_NUM_MBARRIERS
	.align		4
.L_1724:
        /*093c*/ 	.byte	0x03, 0x38
        /*093e*/ 	.short	0x0009


	//----- nvinfo : EIATTR_EXIT_INSTR_OFFSETS
	.align		4
        /*0940*/ 	.byte	0x04, 0x1c
        /*0942*/ 	.short	(.L_1726 - .L_1725)


	//   ....[0]....
.L_1725:
        /*0944*/ 	.word	0x0000d6a0


	//----- nvinfo : EIATTR_MAX_THREADS
	.align		4
.L_1726:
        /*0948*/ 	.byte	0x04, 0x05
        /*094a*/ 	.short	(.L_1728 - .L_1727)
.L_1727:
        /*094c*/ 	.word	0x00000180
        /*0950*/ 	.word	0x00000001
        /*0954*/ 	.word	0x00000001


	//----- nvinfo : EIATTR_CRS_STACK_SIZE
	.align		4
.L_1728:
        /*0958*/ 	.byte	0x04, 0x1e
        /*095a*/ 	.short	(.L_1730 - .L_1729)
.L_1729:
        /*095c*/ 	.word	0x00000000


	//----- nvinfo : EIATTR_CBANK_PARAM_SIZE
	.align		4
.L_1730:
        /*0960*/ 	.byte	0x03, 0x19
        /*0962*/ 	.short	0x0770


	//----- nvinfo : EIATTR_PARAM_CBANK
	.align		4
        /*0964*/ 	.byte	0x04, 0x0a
        /*0966*/ 	.short	(.L_1732 - .L_1731)
	.align		4
.L_1731:
        /*0968*/ 	.word	index@(.nv.constant0._ZN7cutlass13device_kernelIN5flash11enable_sm90INS1_16FlashAttnBwdSm90INS1_25CollectiveMainloopBwdSm90ILi2ELi2ELi2EN4cute5tupleIJNS5_1CILi1EEES8_S8_EEENS6_IJNS7_ILi128EEESA_NS7_ILi64EEEEEENS_10bfloat16_tEfNS_4arch4Sm90ELb1ELb0ELb0ELb1ELb0ELb1ELb0ELb0ELi2ELi1ELi2ELi2ELb0EEENS1_24CollectiveEpilogueBwdGQAISC_fSF_Li256ELb1ELb0EEENS1_25SingleTileBwdLPTSchedulerILb1ELi128ELb0EEEEEEEEEvNT_6ParamsE)
        /*096c*/ 	.short	0x0210
        /*096e*/ 	.short	0x0770


	//----- nvinfo : EIATTR_SW_WAR
	.align		4
.L_1732:
        /*0970*/ 	.byte	0x04, 0x36
        /*0972*/ 	.short	(.L_1734 - .L_1733)
.L_1733:
        /*0974*/ 	.word	0x00000008
.L_1734:


//--------------------- .nv.info._ZN7cutlass13device_kernelIN5flash32FlashAttnBwdPostprocessConvertdQIN4cute5tupleIJNS3_1CILi128EEENS5_ILi64EEEEEENS_10bfloat16_tEfNS_4arch4Sm90ELi256ENS3_8TiledMMAINS3_8MMA_AtomIJNS3_4SM904GMMA27MMA_64x64x16_F32BF16BF16_RSILNSF_5MajorE0ELSH_1ELNSF_7ScaleInE1ELSI_1EEEEEENS3_6LayoutINS4_IJNS5_ILi2EEENS5_ILi1EEESN_EEENS4_IJSN_NS5_ILi0EEESP_EEEEENS4_IJNS3_10UnderscoreESS_SS_EEEEELb0EEEEEvNT_6ParamsE --------------------------
	.section	.nv.info._ZN7cutlass13device_kernelIN5flash32FlashAttnBwdPostprocessConvertdQIN4cute5tupleIJNS3_1CILi128EEENS5_ILi64EEEEEENS_10bfloat16_tEfNS_4arch4Sm90ELi256ENS3_8TiledMMAINS3_8MMA_AtomIJNS3_4SM904GMMA27MMA_64x64x16_F32BF16BF16_RSILNSF_5MajorE0ELSH_1ELNSF_7ScaleInE1ELSI_1EEEEEENS3_6LayoutINS4_IJNS5_ILi2EEENS5_ILi1EEESN_EEENS4_IJSN_NS5_ILi0EEESP_EEEEENS4_IJNS3_10UnderscoreESS_SS_EEEEELb0EEEEEvNT_6ParamsE,"",@"SHT_CUDA_INFO"
	.sectionflags	@""
	.align	4


	//----- nvinfo : EIATTR_CUDA_API_VERSION
	.align		4
        /*0000*/ 	.byte	0x04, 0x37
        /*0002*/ 	.short	(.L_1736 - .L_1735)
.L_1735:
        /*0004*/ 	.word	0x00000082


	//----- nvinfo : EIATTR_KPARAM_INFO
	.align		4
.L_1736:
        /*0008*/ 	.byte	0x04, 0x17
        /*000a*/ 	.short	(.L_1738 - .L_1737)
.L_1737:
        /*000c*/ 	.word	0x00000000
        /*0010*/ 	.short	0x0000
        /*0012*/ 	.short	0x0000
        /*0014*/ 	.byte	0x00, 0xf0, 0xc1, 0x01


	//----- nvinfo : EIATTR_SPARSE_MMA_MASK
	.align		4
.L_1738:
        /*0018*/ 	.byte	0x03, 0x50
        /*001a*/ 	.short	0x0000


	//----- nvinfo : EIATTR_MAXREG_COUNT
	.align		4
        /*001c*/ 	.byte	0x03, 0x1b
        /*001e*/ 	.short	0x0080


	//----- nvinfo : EIATTR_NUM_BARRIERS
	.align		4
        /*0020*/ 	.byte	0x02, 0x4c
        /*0022*/ 	.byte	0x01
	.zero		1


	//----- nvinfo : EIATTR_MERCURY_ISA_VERSION
	.align		4
        /*0024*/ 	.byte	0x03, 0x5f
        /*0026*/ 	.short	0x0101


	//----- nvinfo : EIATTR_MBARRIER_INSTR_OFFSETS
	.align		4
        /*0028*/ 	.byte	0x04, 0x39
        /*002a*/ 	.short	(.L_1740 - .L_1739)


	//   ....[0]....
.L_1739:
        /*002c*/ 	.word	0x000004a0
        /*0030*/ 	.word	0x000000ff
        /*0034*/ 	.word	0x0000c000
        /*0038*/ 	.short	0x0100
        /*003a*/ 	.byte	0x06
	.zero		1


	//   ....[1]....
        /*003c*/ 	.word	0x000005b0
        /*0040*/ 	.word	0x00000029
        /*0044*/ 	.word	0x0000c000
        /*0048*/ 	.short	0x010a
        /*004a*/ 	.byte	0x3f
	.zero		1


	//----- nvinfo : EIATTR_NUM_MBARRIERS
	.align		4
.L_1740:
        /*004c*/ 	.byte	0x03, 0x38
        /*004e*/ 	.short	0x0001


	//----- nvinfo : EIATTR_EXIT_INSTR_OFFSETS
	.align		4
        /*0050*/ 	.byte	0x04, 0x1c
        /*0052*/ 	.short	(.L_1742 - .L_1741)


	//   ....[0]....
.L_1741:
        /*0054*/ 	.word	0x000001b0


	//   ....[1]....
        /*0058*/ 	.word	0x000011a0


	//   ....[2]....
        /*005c*/ 	.word	0x00001270


	//----- nvinfo : EIATTR_MAX_THREADS
	.align		4
.L_1742:
        /*0060*/ 	.byte	0x04, 0x05
        /*0062*/ 	.short	(.L_1744 - .L_1743)
.L_1743:
        /*0064*/ 	.word	0x00000100
        /*0068*/ 	.word	0x00000001
        /*006c*/ 	.word	0x00000001


	//----- nvinfo : EIATTR_CRS_STACK_SIZE
	.align		4
.L_1744:
        /*0070*/ 	.byte	0x04, 0x1e
        /*0072*/ 	.short	(.L_1746 - .L_1745)
.L_1745:
        /*0074*/ 	.word	0x00000000


	//----- nvinfo : EIATTR_CBANK_PARAM_SIZE
	.align		4
.L_1746:
        /*0078*/ 	.byte	0x03, 0x19
        /*007a*/ 	.short	0x0070


	//----- nvinfo : EIATTR_PARAM_CBANK
	.align		4
        /*007c*/ 	.byte	0x04, 0x0a
        /*007e*/ 	.short	(.L_1748 - .L_1747)
	.align		4
.L_1747:
        /*0080*/ 	.word	index@(.nv.constant0._ZN7cutlass13device_kernelIN5flash32FlashAttnBwdPostprocessConvertdQIN4cute5tupleIJNS3_1CILi128EEENS5_ILi64EEEEEENS_10bfloat16_tEfNS_4arch4Sm90ELi256ENS3_8TiledMMAINS3_8MMA_AtomIJNS3_4SM904GMMA27MMA_64x64x16_F32BF16BF16_RSILNSF_5MajorE0ELSH_1ELNSF_7ScaleInE1ELSI_1EEEEEENS3_6LayoutINS4_IJNS5_ILi2EEENS5_ILi1EEESN_EEENS4_IJSN_NS5_ILi0EEESP_EEEEENS4_IJNS3_10UnderscoreESS_SS_EEEEELb0EEEEEvNT_6ParamsE)
        /*0084*/ 	.short	0x0210
        /*0086*/ 	.short	0x0070


	//----- nvinfo : EIATTR_SW_WAR
	.align		4
.L_1748:
        /*0088*/ 	.byte	0x04, 0x36
        /*008a*/ 	.short	(.L_1750 - .L_1749)
.L_1749:
        /*008c*/ 	.word	0x00000008
.L_1750:


//--------------------- .nv.info._ZN7cutlass13device_kernelIN5flash32FlashAttnBwdPostprocessConvertdQIN4cute5tupleIJNS3_1CILi128EEENS5_ILi64EEEEEENS_10bfloat16_tEfNS_4arch4Sm90ELi256ENS3_8TiledMMAINS3_8MMA_AtomIJNS3_4SM904GMMA27MMA_64x64x16_F32BF16BF16_SSILNSF_5MajorE0ELSH_1ELNSF_7ScaleInE1ELSI_1EEEEEENS3_6LayoutINS4_IJNS5_ILi2EEENS5_ILi1EEESN_EEENS4_IJSN_NS5_ILi0EEESP_EEEEENS4_IJNS3_10UnderscoreESS_SS_EEEEELb0EEEEEvNT_6ParamsE --------------------------
	.section	.nv.info._ZN7cutlass13device_kernelIN5flash32FlashAttnBwdPostprocessConvertdQIN4cute5tupleIJNS3_1CILi128EEENS5_ILi64EEEEEENS_10bfloat16_tEfNS_4arch4Sm90ELi256ENS3_8TiledMMAINS3_8MMA_AtomIJNS3_4SM904GMMA27MMA_64x64x16_F32BF16BF16_SSILNSF_5MajorE0ELSH_1ELNSF_7ScaleInE1ELSI_1EEEEEENS3_6LayoutINS4_IJNS5_ILi2EEENS5_ILi1EEESN_EEENS4_IJSN_NS5_ILi0EEESP_EEEEENS4_IJNS3_10UnderscoreESS_SS_EEEEELb0EEEEEvNT_6ParamsE,"",@"SHT_CUDA_INFO"
	.sectionflags	@""
	.align	4


	//----- nvinfo : EIATTR_CUDA_API_VERSION
	.align		4
        /*0000*/ 	.byte	0x04, 0x37
        /*0002*/ 	.short	(.L_1752 - .L_1751)
.L_1751:
        /*0004*/ 	.word	0x00000082


	//----- nvinfo : EIATTR_KPARAM_INFO
	.align		4
.L_1752:
        /*0008*/ 	.byte	0x04, 0x17
        /*000a*/ 	.short	(.L_1754 - .L_1753)
.L_1753:
        /*000c*/ 	.word	0x00000000
        /*0010*/ 	.short	0x0000
        /*0012*/ 	.short	0x0000
        /*0014*/ 	.byte	0x00, 0xf0, 0xc1, 0x01


	//----- nvinfo : EIATTR_SPARSE_MMA_MASK
	.align		4
.L_1754:
        /*0018*/ 	.byte	0x03, 0x50
        /*001a*/ 	.short	0x0000


	//----- nvinfo : EIATTR_MAXREG_COUNT
	.align		4
        /*001c*/ 	.byte	0x03, 0x1b
        /*001e*/ 	.short	0x0080


	//----- nvinfo : EIATTR_NUM_BARRIERS
	.align		4
        /*0020*/ 	.byte	0x02, 0x4c
        /*0022*/ 	.byte	0x01
	.zero		1


	//----- nvinfo : EIATTR_MERCURY_ISA_VERSION
	.align		4
        /*0024*/ 	.byte	0x03, 0x5f
        /*0026*/ 	.short	0x0101


	//----- nvinfo : EIATTR_MBARRIER_INSTR_OFFSETS
	.align		4
        /*0028*/ 	.byte	0x04, 0x39
        /*002a*/ 	.short	(.L_1756 - .L_1755)


	//   ....[0]....
.L_1755:
        /*002c*/ 	.word	0x000004a0
        /*0030*/ 	.word	0x000000ff
        /*0034*/ 	.word	0x0000c000
        /*0038*/ 	.short	0x0100
        /*003a*/ 	.byte	0x06
	.zero		1


	//   ....[1]....
        /*003c*/ 	.word	0x000005b0
        /*0040*/ 	.word	0x00000029
        /*0044*/ 	.word	0x0000c000
        /*0048*/ 	.short	0x010a
        /*004a*/ 	.byte	0x3f
	.zero		1


	//----- nvinfo : EIATTR_NUM_MBARRIERS
	.align		4
.L_1756:
        /*004c*/ 	.byte	0x03, 0x38
        /*004e*/ 	.short	0x0001


	//----- nvinfo : EIATTR_EXIT_INSTR_OFFSETS
	.align		4
        /*0050*/ 	.byte	0x04, 0x1c
        /*0052*/ 	.short	(.L_1758 - .L_1757)


	//   ....[0]....
.L_1757:
        /*0054*/ 	.word	0x000001b0


	//   ....[1]....
        /*0058*/ 	.word	0x000011a0


	//   ....[2]....
        /*005c*/ 	.word	0x00001270


	//----- nvinfo : EIATTR_MAX_THREADS
	.align		4
.L_1758:
        /*0060*/ 	.byte	0x04, 0x05
        /*0062*/ 	.short	(.L_1760 - .L_1759)
.L_1759:
        /*0064*/ 	.word	0x00000100
        /*0068*/ 	.word	0x00000001
        /*006c*/ 	.word	0x00000001


	//----- nvinfo : EIATTR_CRS_STACK_SIZE
	.align		4
.L_1760:
        /*0070*/ 	.byte	0x04, 0x1e
        /*0072*/ 	.short	(.L_1762 - .L_1761)
.L_1761:
        /*0074*/ 	.word	0x00000000


	//----- nvinfo : EIATTR_CBANK_PARAM_SIZE
	.align		4
.L_1762:
        /*0078*/ 	.byte	0x03, 0x19
        /*007a*/ 	.short	0x0070


	//----- nvinfo : EIATTR_PARAM_CBANK
	.align		4
        /*007c*/ 	.byte	0x04, 0x0a
        /*007e*/ 	.short	(.L_1764 - .L_1763)
	.align		4
.L_1763:
        /*0080*/ 	.word	index@(.nv.constant0._ZN7cutlass13device_kernelIN5flash32FlashAttnBwdPostprocessConvertdQIN4cute5tupleIJNS3_1CILi128EEENS5_ILi64EEEEEENS_10bfloat16_tEfNS_4arch4Sm90ELi256ENS3_8TiledMMAINS3_8MMA_AtomIJNS3_4SM904GMMA27MMA_64x64x16_F32BF16BF16_SSILNSF_5MajorE0ELSH_1ELNSF_7ScaleInE1ELSI_1EEEEEENS3_6LayoutINS4_IJNS5_ILi2EEENS5_ILi1EEESN_EEENS4_IJSN_NS5_ILi0EEESP_EEEEENS4_IJNS3_10UnderscoreESS_SS_EEEEELb0EEEEEvNT_6ParamsE)
        /*0084*/ 	.short	0x0210
        /*0086*/ 	.short	0x0070


	//----- nvinfo : EIATTR_SW_WAR
	.align		4
.L_1764:
        /*0088*/ 	.byte	0x04, 0x36
        /*008a*/ 	.short	(.L_1766 - .L_1765)
.L_1765:
        /*008c*/ 	.word	0x00000008
.L_1766:


//--------------------- .nv.info._ZN7cutlass13device_kernelIN5flash11enable_sm90INS1_16FlashAttnBwdSm90INS1_25CollectiveMainloopBwdSm90ILi2ELi2ELi2EN4cute5tupleIJNS5_1CILi1EEES8_S8_EEENS6_IJNS7_ILi128EEESA_NS7_ILi64EEEEEENS_10bfloat16_tEfNS_4arch4Sm90ELb1ELb0ELb0ELb1ELb1ELb1ELb0ELb0ELi2ELi1ELi2ELi2ELb0EEENS1_24CollectiveEpilogueBwdGQAISC_fSF_Li256ELb1ELb1EEENS1_25SingleTileBwdLPTSchedulerILb1ELi128ELb1EEEEEEEEEvNT_6ParamsE --------------------------
	.section	.nv.info._ZN7cutlass13device_kernelIN5flash11enable_sm90INS1_16FlashAttnBwdSm90INS1_25CollectiveMainloopBwdSm90ILi2ELi2ELi2EN4cute5tupleIJNS5_1CILi1EEES8_S8_EEENS6_IJNS7_ILi128EEESA_NS7_ILi64EEEEEENS_10bfloat16_tEfNS_4arch4Sm90ELb1ELb0ELb0ELb1ELb1ELb1ELb0ELb0ELi2ELi1ELi2ELi2ELb0EEENS1_24CollectiveEpilogueBwdGQAISC_fSF_Li256ELb1ELb1EEENS1_25SingleTileBwdLPTSchedulerILb1ELi128ELb1EEEEEEEEEvNT_6ParamsE,"",@"SHT_CUDA_INFO"
	.sectionflags	@""
	.align	4


	//----- nvinfo : EIATTR_CUDA_API_VERSION
	.align		4
        /*0000*/ 	.byte	0x04, 0x37
        /*0002*/ 	.short	(.L_1768 - .L_1767)
.L_1767:
        /*0004*/ 	.word	0x00000082


	//----- nvinfo : EIATTR_KPARAM_INFO
	.align		4
.L_1768:
        /*0008*/ 	.byte	0x04, 0x17
        /*000a*/ 	.short	(.L_1770 - .L_1769)
.L_1769:
        /*000c*/ 	.word	0x00000000
        /*0010*/ 	.short	0x0000
        /*0012*/ 	.short	0x0070
        /*0014*/ 	.byte	0x00, 0xf0, 0x01, 0x1c


	//----- nvinfo : EIATTR_SPARSE_MMA_MASK
	.align		4
.L_1770:
        /*0018*/ 	.byte	0x03, 0x50
        /*001a*/ 	.short	0x0000


	//----- nvinfo : EIATTR_MAXREG_COUNT
	.align		4
        /*001c*/ 	.byte	0x03, 0x1b
        /*001e*/ 	.short	0x00a8


	//----- nvinfo : EIATTR_NUM_BARRIERS
	.align		4
        /*0020*/ 	.byte	0x02, 0x4c
        /*0022*/ 	.byte	0x10
	.zero		1


	//----- nvinfo : EIATTR_EXTERNS
	.align		4
        /*0024*/ 	.byte	0x04, 0x0f
        /*0026*/ 	.short	(.L_1772 - .L_1771)


	//   ....[0]....
	.align		4
.L_1771:
        /*0028*/ 	.word	index@(__assertfail)


	//----- nvinfo : EIATTR_ANNOTATIONS
	.align		4
.L_1772:
        /*002c*/ 	.byte	0x04, 0x55
        /*002e*/ 	.short	(.L_1774 - .L_1773)


	//   ....[0]....
.L_1773:
        /* <DEDUP_REMOVED lines=22> */


	//----- nvinfo : EIATTR_MERCURY_ISA_VERSION
	.align		4
.L_1774:
        /*0180*/ 	.byte	0x03, 0x5f
        /*0182*/ 	.short	0x0101


	//----- nvinfo : EIATTR_INT_WARP_WIDE_INSTR_OFFSETS
	.align		4
        /*0184*/ 	.byte	0x04, 0x31
        /*0186*/ 	.short	(.L_1776 - .L_1775)


	//   ....[0]....
.L_1775:
        /*0188*/ 	.word	0x00000190


	//   ....[1]....
        /*018c*/ 	.word	0x000001c0


	//   ....[2]....
        /*0190*/ 	.word	0x0000b2f0


	//   ....[3]....
        /*0194*/ 	.word	0x0000b9a0


	//   ....[4]....
        /*0198*/ 	.word	0x0000bed0


	//----- nvinfo : EIATTR_COOP_GROUP_MASK_REGIDS
	.align		4
.L_1776:
        /*019c*/ 	.byte	0x04, 0x29
        /*019e*/ 	.short	(.L_1778 - .L_1777)


	//   ....[0]....
.L_1777:
        /*01a0*/ 	.word	0xffffffff


	//   ....[1]....
        /*01a4*/ 	.word	0xffffffff


	//   ....[2]....
        /*01a8*/ 	.word	0xffffffff


	//   ....[3]....
        /*01ac*/ 	.word	0xffffffff


	//   ....[4]....
        /*01b0*/ 	.word	0xffffffff


	//   ....[5]....
        /*01b4*/ 	.word	0xffffffff


	//   ....[6]....
        /*01b8*/ 	.word	0xffffffff


	//   ....[7]....
        /*01bc*/ 	.word	0xffffffff


	//   ....[8]....
        /*01c0*/ 	.word	0xffffffff


	//   ....[9]....
        /*01c4*/ 	.word	0xffffffff


	//   ....[10]....
        /*01c8*/ 	.word	0xffffffff


	//   ....[11]....
        /*01cc*/ 	.word	0xffffffff


	//   ....[12]....
        /*01d0*/ 	.word	0xffffffff


	//   ....[13]....
        /*01d4*/ 	.word	0xffffffff


	//   ....[14]....
        /*01d8*/ 	.word	0xffffffff


	//   ....[15]....
        /*01dc*/ 	.word	0xffffffff


	//   ....[16]....
        /*01e0*/ 	.word	0xffffffff


	//   ....[17]....
        /*01e4*/ 	.word	0xffffffff


	//   ....[18]....
        /*01e8*/ 	.word	0xffffffff


	//   ....[19]....
        /*01ec*/ 	.word	0xffffffff


	//   ....[20]....
        /*01f0*/ 	.word	0xffffffff


	//   ....[21]....
        /*01f4*/ 	.word	0xffffffff


	//   ....[22]....
        /*01f8*/ 	.word	0xffffffff


	//   ....[23]....
        /*01fc*/ 	.word	0xffffffff


	//   ....[24]....
        /*0200*/ 	.word	0xffffffff


	//   ....[25]....
        /*0204*/ 	.word	0xffffffff


	//   ....[26]....
        /*0208*/ 	.word	0xffffffff


	//   ....[27]....
        /*020c*/ 	.word	0xffffffff


	//   ....[28]....
        /*0210*/ 	.word	0xffffffff


	//   ....[29]....
        /*0214*/ 	.word	0xffffffff


	//   ....[30]....
        /*0218*/ 	.word	0xffffffff


	//   ....[31]....
        /*021c*/ 	.word	0xffffffff


	//   ....[32]....
        /*0220*/ 	.word	0xffffffff


	//   ....[33]....
        /*0224*/ 	.word	0xffffffff


	//   ....[34]....
        /*0228*/ 	.word	0xffffffff


	//   ....[35]....
        /*022c*/ 	.word	0xffffffff


	//   ....[36]....
        /*0230*/ 	.word	0xffffffff


	//   ....[37]....
        /*0234*/ 	.word	0xffffffff


	//   ....[38]....
        /*0238*/ 	.word	0xffffffff


	//   ....[39]....
        /*023c*/ 	.word	0xffffffff


	//   ....[40]....
        /*0240*/ 	.word	0xffffffff


	//   ....[41]....
        /*0244*/ 	.word	0xffffffff


	//   ....[42]....
        /*0248*/ 	.word	0xffffffff


	//   ....[43]....
        /*024c*/ 	.word	0xffffffff


	//   ....[44]....
        /*0250*/ 	.word	0xffffffff


	//   ....[45]....
        /*0254*/ 	.word	0xffffffff


	//   ....[46]....
        /*0258*/ 	.word	0xffffffff


	//   ....[47]....
        /*025c*/ 	.word	0xffffffff


	//   ....[48]....
        /*0260*/ 	.word	0xffffffff


	//   ....[49]....
        /*0264*/ 	.word	0xffffffff


	//   ....[50]....
        /*0268*/ 	.word	0xffffffff


	//   ....[51]....
        /*026c*/ 	.word	0xffffffff


	//   ....[52]....
        /*0270*/ 	.word	0xffffffff


	//   ....[53]....
        /*0274*/ 	.word	0xffffffff


	//   ....[54]....
        /*0278*/ 	.word	0xffffffff


	//   ....[55]....
        /*027c*/ 	.word	0xffffffff


	//   ....[56]....
        /*0280*/ 	.word	0xffffffff


	//   ....[57]....
        /*0284*/ 	.word	0xffffffff


	//   ....[58]....
        /*0288*/ 	.word	0xffffffff


	//   ....[59]....
        /*028c*/ 	.word	0xffffffff


	//   ....[60]....
        /*0290*/ 	.word	0xffffffff


	//   ....[61]....
        /*0294*/ 	.word	0xffffffff


	//   ....[62]....
        /*0298*/ 	.word	0xffffffff


	//   ....[63]....
        /*029c*/ 	.word	0xffffffff


	//   ....[64]....
        /*02a0*/ 	.word	0xffffffff


	//   ....[65]....
        /*02a4*/ 	.word	0xffffffff


	//   ....[66]....
        /*02a8*/ 	.word	0xffffffff


	//   ....[67]....
        /*02ac*/ 	.word	0xffffffff


	//   ....[68]....
        /*02b0*/ 	.word	0xffffffff


	//   ....[69]....
        /*02b4*/ 	.word	0xffffffff


	//   ....[70]....
        /*02b8*/ 	.word	0xffffffff


	//   ....[71]....
        /*02bc*/ 	.word	0xffffffff


	//   ....[72]....
        /*02c0*/ 	.word	0xffffffff


	//   ....[73]....
        /*02c4*/ 	.word	0xffffffff


	//   ....[74]....
        /*02c8*/ 	.word	0xffffffff


	//   ....[75]....
        /*02cc*/ 	.word	0xffffffff


	//   ....[76]....
        /*02d0*/ 	.word	0xffffffff


	//   ....[77]....
        /*02d4*/ 	.word	0xffffffff


	//   ....[78]....
        /*02d8*/ 	.word	0xffffffff


	//   ....[79]....
        /*02dc*/ 	.word	0xffffffff


	//   ....[80]....
        /*02e0*/ 	.word	0xffffffff


	//   ....[81]....
        /*02e4*/ 	.word	0xffffffff


	//   ....[82]....
        /*02e8*/ 	.word	0xffffffff


	//   ....[83]....
        /*02ec*/ 	.word	0xffffffff


	//   ....[84]....
        /*02f0*/ 	.word	0xffffffff


	//   ....[85]....
        /*02f4*/ 	.word	0xffffffff


	//   ....[86]....
        /*02f8*/ 	.word	0xffffffff


	//   ....[87]....
        /*02fc*/ 	.word	0xffffffff


	//   ....[88]....
        /*0300*/ 	.word	0xffffffff


	//   ....[89]....
        /*0304*/ 	.word	0xffffffff


	//   ....[90]....
        /*0308*/ 	.word	0xffffffff


	//   ....[91]....
        /*030c*/ 	.word	0xffffffff


	//   ....[92]....
        /*0310*/ 	.word	0xffffffff


	//   ....[93]....
        /*0314*/ 	.word	0xffffffff


	//   ....[94]....
        /*0318*/ 	.word	0xffffffff


	//   ....[95]....
        /*031c*/ 	.word	0xffffffff


	//   ....[96]....
        /*0320*/ 	.word	0xffffffff


	//   ....[97]....
        /*0324*/ 	.word	0xffffffff


	//   ....[98]....
        /*0328*/ 	.word	0xffffffff


	//   ....[99]....
        /*032c*/ 	.word	0xffffffff


	//   ....[100]....
        /*0330*/ 	.word	0xffffffff


	//   ....[101]....
        /*0334*/ 	.word	0xffffffff


	//   ....[102]....
        /*0338*/ 	.word	0xffffffff


	//   ....[103]....
        /*033c*/ 	.word	0xffffffff


	//   ....[104]....
        /*0340*/ 	.word	0xffffffff


	//   ....[105]....
        /*0344*/ 	.word	0xffffffff


	//   ....[106]....
        /*0348*/ 	.word	0xffffffff


	//   ....[107]....
        /*034c*/ 	.word	0xffffffff


	//   ....[108]....
        /*0350*/ 	.word	0xffffffff


	//   ....[109]....
        /*0354*/ 	.word	0xffffffff


	//   ....[110]....
        /*0358*/ 	.word	0xffffffff


	//   ....[111]....
        /*035c*/ 	.word	0xffffffff


	//   ....[112]....
        /*0360*/ 	.word	0xffffffff


	//   ....[113]....
        /*0364*/ 	.word	0xffffffff


	//   ....[114]....
        /*0368*/ 	.word	0xffffffff


	//   ....[115]....
        /*036c*/ 	.word	0xffffffff


	//   ....[116]....
        /*0370*/ 	.word	0xffffffff


	//   ....[117]....
        /*0374*/ 	.word	0xffffffff


	//   ....[118]....
        /*0378*/ 	.word	0xffffffff


	//   ....[119]....
        /*037c*/ 	.word	0xffffffff


	//   ....[120]....
        /*0380*/ 	.word	0xffffffff


	//   ....[121]....
        /*0384*/ 	.word	0xffffffff


	//   ....[122]....
        /*0388*/ 	.word	0xffffffff


	//   ....[123]....
        /*038c*/ 	.word	0xffffffff


	//   ....[124]....
        /*0390*/ 	.word	0xffffffff


	//   ....[125]....
        /*0394*/ 	.word	0xffffffff


	//   ....[126]....
        /*0398*/ 	.word	0xffffffff


	//   ....[127]....
        /*039c*/ 	.word	0xffffffff


	//   ....[128]....
        /*03a0*/ 	.word	0xffffffff


	//   ....[129]....
        /*03a4*/ 	.word	0xffffffff


	//   ....[130]....
        /*03a8*/ 	.word	0xffffffff


	//   ....[131]....
        /*03ac*/ 	.word	0xffffffff


	//   ....[132]....
        /*03b0*/ 	.word	0xffffffff


	//   ....[133]....
        /*03b4*/ 	.word	0xffffffff


	//   ....[134]....
        /*03b8*/ 	.word	0xffffffff


	//   ....[135]....
        /*03bc*/ 	.word	0xffffffff


	//   ....[136]....
        /*03c0*/ 	.word	0xffffffff


	//   ....[137]....
        /*03c4*/ 	.word	0xffffffff


	//   ....[138]....
        /*03c8*/ 	.word	0xffffffff


	//   ....[139]....
        /*03cc*/ 	.word	0xffffffff


	//   ....[140]....
        /*03d0*/ 	.word	0xffffffff


	//   ....[141]....
        /*03d4*/ 	.word	0xffffffff


	//   ....[142]....
        /*03d8*/ 	.word	0xffffffff


	//   ....[143]....
        /*03dc*/ 	.word	0xffffffff


	//   ....[144]....
        /*03e0*/ 	.word	0xffffffff


	//   ....[145]....
        /*03e4*/ 	.word	0x0500000f


	//   ....[146]....
        /*03e8*/ 	.word	0x0500000f


	//   ....[147]....
        /*03ec*/ 	.word	0x0500000f


	//   ....[148]....
        /*03f0*/ 	.word	0x0500000f


	//   ....[149]....
        /*03f4*/ 	.word	0x0500000f


	//   ....[150]....
        /*03f8*/ 	.word	0x0500000f


	//----- nvinfo : EIATTR_COOP_GROUP_INSTR_OFFSETS
	.align		4
.L_1778:
        /*03fc*/ 	.byte	0x04, 0x28
        /*03fe*/ 	.short	(.L_1780 - .L_1779)


	//   ....[0]....
.L_1779:
        /*0400*/ 	.word	0x00000070


	//   ....[1]....
        /*0404*/ 	.word	0x000001a0


	//   ....[2]....
        /*0408*/ 	.word	0x000001f0


	//   ....[3]....
        /*040c*/ 	.word	0x000003e0


	//   ....[4]....
        /*0410*/ 	.word	0x00000630


	//   ....[5]....
        /*0414*/ 	.word	0x00001620


	//   ....[6]....
        /*0418*/ 	.word	0x00002840


	//   ....[7]....
        /*041c*/ 	.word	0x00002890


	//   ....[8]....
        /*0420*/ 	.word	0x00002930


	//   ....[9]....
        /*0424*/ 	.word	0x000029b0


	//   ....[10]....
        /*0428*/ 	.word	0x000029f0


	//   ....[11]....
        /*042c*/ 	.word	0x00002a30


	//   ....[12]....
        /*0430*/ 	.word	0x00002a60


	//   ....[13]....
        /*0434*/ 	.word	0x00002a90


	//   ....[14]....
        /*0438*/ 	.word	0x00002ac0


	//   ....[15]....
        /*043c*/ 	.word	0x00002b30


	//   ....[16]....
        /*0440*/ 	.word	0x00002db0


	//   ....[17]....
        /*0444*/ 	.word	0x00002e60


	//   ....[18]....
        /*0448*/ 	.word	0x00002f00


	//   ....[19]....
        /*044c*/ 	.word	0x00002f60


	//   ....[20]....
        /*0450*/ 	.word	0x00002fa0


	//   ....[21]....
        /*0454*/ 	.word	0x00003000


	//   ....[22]....
        /*0458*/ 	.word	0x000030a0


	//   ....[23]....
        /*045c*/ 	.word	0x00003140


	//   ....[24]....
        /*0460*/ 	.word	0x00003180


	//   ....[25]....
        /*0464*/ 	.word	0x000031c0


	//   ....[26]....
        /*0468*/ 	.word	0x00003200


	//   ....[27]....
        /*046c*/ 	.word	0x00003320


	//   ....[28]....
        /*0470*/ 	.word	0x000035a0


	//   ....[29]....
        /*0474*/ 	.word	0x00003600


	//   ....[30]....
        /*0478*/ 	.word	0x00003630


	//   ....[31]....
        /*047c*/ 	.word	0x00003660


	//   ....[32]....
        /*0480*/ 	.word	0x000036d0


	//   ....[33]....
        /*0484*/ 	.word	0x000036f0


	//   ....[34]....
        /*0488*/ 	.word	0x00003730


	//   ....[35]....
        /*048c*/ 	.word	0x00003770


	//   ....[36]....
        /*0490*/ 	.word	0x00003780


	//   ....[37]....
        /*0494*/ 	.word	0x00003800


	//   ....[38]....
        /*0498*/ 	.word	0x00003ae0


	//   ....[39]....
        /*049c*/ 	.word	0x00003af0


	//   ....[40]....
        /*04a0*/ 	.word	0x00003b00


	//   ....[41]....
        /*04a4*/ 	.word	0x00003b10


	//   ....[42]....
        /*04a8*/ 	.word	0x00003b20


	//   ....[43]....
        /*04ac*/ 	.word	0x00003b30


	//   ....[44]....
        /*04b0*/ 	.word	0x00003b40


	//   ....[45]....
        /*04b4*/ 	.word	0x00003b70


	//   ....[46]....
        /*04b8*/ 	.word	0x00003b90


	//   ....[47]....
        /*04bc*/ 	.word	0x00003bf0


	//   ....[48]....
        /*04c0*/ 	.word	0x00003c20


	//   ....[49]....
        /*04c4*/ 	.word	0x00003c50


	//   ....[50]....
        /*04c8*/ 	.word	0x00003c60


	//   ....[51]....
        /*04cc*/ 	.word	0x00003c70


	//   ....[52]....
        /*04d0*/ 	.word	0x00003ca0


	//   ....[53]....
        /*04d4*/ 	.word	0x00003cd0


	//   ....[54]....
        /*04d8*/ 	.word	0x00003d00


	//   ....[55]....
        /*04dc*/ 	.word	0x00003d70


	//   ....[56]....
        /*04e0*/ 	.word	0x00003da0


	//   ....[57]....
        /*04e4*/ 	.word	0x00003dd0


	//   ....[58]....
        /*04e8*/ 	.word	0x00003de0


	//   ....[59]....
        /*04ec*/ 	.word	0x00003df0


	//   ....[60]....
        /*04f0*/ 	.word	0x00003e00


	//   ....[61]....
        /*04f4*/ 	.word	0x00003e10


	//   ....[62]....
        /*04f8*/ 	.word	0x00003e50


	//   ....[63]....
        /*04fc*/ 	.word	0x00003e60


	//   ....[64]....
        /*0500*/ 	.word	0x00003e80


	//   ....[65]....
        /*0504*/ 	.word	0x00003ed0


	//   ....[66]....
        /*0508*/ 	.word	0x00003f00


	//   ....[67]....
        /*050c*/ 	.word	0x00003f10


	//   ....[68]....
        /*0510*/ 	.word	0x00003f20


	//   ....[69]....
        /*0514*/ 	.word	0x00003f30


	//   ....[70]....
        /*0518*/ 	.word	0x00006520


	//   ....[71]....
        /*051c*/ 	.word	0x00006560


	//   ....[72]....
        /*0520*/ 	.word	0x000065d0


	//   ....[73]....
        /*0524*/ 	.word	0x00006610


	//   ....[74]....
        /*0528*/ 	.word	0x00006650


	//   ....[75]....
        /*052c*/ 	.word	0x00006690


	//   ....[76]....
        /*0530*/ 	.word	0x000066d0


	//   ....[77]....
        /*0534*/ 	.word	0x00006910


	//   ....[78]....
        /*0538*/ 	.word	0x00006a90


	//   ....[79]....
        /*053c*/ 	.word	0x00006c00


	//   ....[80]....
        /*0540*/ 	.word	0x00006c10


	//   ....[81]....
        /*0544*/ 	.word	0x00006c20


	//   ....[82]....
        /*0548*/ 	.word	0x00006cc0


	//   ....[83]....
        /*054c*/ 	.word	0x00006cf0


	//   ....[84]....
        /*0550*/ 	.word	0x00006d30


	//   ....[85]....
        /*0554*/ 	.word	0x00006d70


	//   ....[86]....
        /*0558*/ 	.word	0x00006d90


	//   ....[87]....
        /*055c*/ 	.word	0x00006db0


	//   ....[88]....
        /*0560*/ 	.word	0x00006de0


	//   ....[89]....
        /*0564*/ 	.word	0x00006e50


	//   ....[90]....
        /*0568*/ 	.word	0x00006e80


	//   ....[91]....
        /*056c*/ 	.word	0x00006e90


	//   ....[92]....
        /*0570*/ 	.word	0x00006ed0


	//   ....[93]....
        /*0574*/ 	.word	0x00006ff0


	//   ....[94]....
        /*0578*/ 	.word	0x00007030


	//   ....[95]....
        /*057c*/ 	.word	0x00007070


	//   ....[96]....
        /*0580*/ 	.word	0x000070c0


	//   ....[97]....
        /*0584*/ 	.word	0x000070f0


	//   ....[98]....
        /*0588*/ 	.word	0x00007110


	//   ....[99]....
        /*058c*/ 	.word	0x00007150


	//   ....[100]....
        /*0590*/ 	.word	0x000071d0


	//   ....[101]....
        /*0594*/ 	.word	0x00007220


	//   ....[102]....
        /*0598*/ 	.word	0x00007590


	//   ....[103]....
        /*059c*/ 	.word	0x000075a0


	//   ....[104]....
        /*05a0*/ 	.word	0x000075b0


	//   ....[105]....
        /*05a4*/ 	.word	0x000075c0


	//   ....[106]....
        /*05a8*/ 	.word	0x000075d0


	//   ....[107]....
        /*05ac*/ 	.word	0x000075e0


	//   ....[108]....
        /*05b0*/ 	.word	0x00007610


	//   ....[109]....
        /*05b4*/ 	.word	0x00007640


	//   ....[110]....
        /*05b8*/ 	.word	0x00007680


	//   ....[111]....
        /*05bc*/ 	.word	0x000076a0


	//   ....[112]....
        /*05c0*/ 	.word	0x000076e0


	//   ....[113]....
        /*05c4*/ 	.word	0x00007700


	//   ....[114]....
        /*05c8*/ 	.word	0x00007740


	//   ....[115]....
        /*05cc*/ 	.word	0x00007770


	//   ....[116]....
        /*05d0*/ 	.word	0x000077d0


	//   ....[117]....
        /*05d4*/ 	.word	0x00007800


	//   ....[118]....
        /*05d8*/ 	.word	0x00007820


	//   ....[119]....
        /*05dc*/ 	.word	0x00007830


	//   ....[120]....
        /*05e0*/ 	.word	0x00007890


	//   ....[121]....
        /*05e4*/ 	.word	0x000078d0


	//   ....[122]....
        /*05e8*/ 	.word	0x00007910


	//   ....[123]....
        /*05ec*/ 	.word	0x00007920


	//   ....[124]....
        /*05f0*/ 	.word	0x00007960


	//   ....[125]....
        /*05f4*/ 	.word	0x00007980


	//   ....[126]....
        /*05f8*/ 	.word	0x00007990


	//   ....[127]....
        /*05fc*/ 	.word	0x000079a0


	//   ....[128]....
        /*0600*/ 	.word	0x000079b0


	//   ....[129]....
        /*0604*/ 	.word	0x000079f0


	//   ....[130]....
        /*0608*/ 	.word	0x00007a30


	//   ....[131]....
        /*060c*/ 	.word	0x00007a70


	//   ....[132]....
        /*0610*/ 	.word	0x00007a90


	//   ....[133]....
        /*0614*/ 	.word	0x00007ac0


	//   ....[134]....
        /*0618*/ 	.word	0x00009aa0


	//   ....[135]....
        /*061c*/ 	.word	0x00009c40


	//   ....[136]....
        /*0620*/ 	.word	0x00009e90


	//   ....[137]....
        /*0624*/ 	.word	0x0000a030


	//   ....[138]....
        /*0628*/ 	.word	0x0000a140


	//   ....[139]....
        /*062c*/ 	.word	0x0000aef0


	//   ....[140]....
        /*0630*/ 	.word	0x0000b220


	//   ....[141]....
        /*0634*/ 	.word	0x0000b620


	//   ....[142]....
        /*0638*/ 	.word	0x0000b8d0


	//   ....[143]....
        /*063c*/ 	.word	0x0000bb90


	//   ....[144]....
        /*0640*/ 	.word	0x0000be00


	//   ....[145]....
        /*0644*/ 	.word	0x0000e500


	//   ....[146]....
        /*0648*/ 	.word	0x0000e6f0


	//   ....[147]....
        /*064c*/ 	.word	0x0000e760


	//   ....[148]....
        /*0650*/ 	.word	0x0000e7d0


	//   ....[149]....
        /*0654*/ 	.word	0x0000e840


	//   ....[150]....
        /*0658*/ 	.word	0x0000e8b0


	//----- nvinfo : EIATTR_REG_RECONFIG
	.align		4
.L_1780:
        /*065c*/ 	.byte	0x01, 0x54
	.zero		2


	//----- nvinfo : EIATTR_SYSCALL_OFFSETS
	.align		4
        /*0660*/ 	.byte	0x04, 0x46
        /*0662*/ 	.short	(.L_1782 - .L_1781)


	//   ....[0]....
.L_1781:
        /*0664*/ 	.word	0x00001280


	//   ....[1]....
        /*0668*/ 	.word	0x00001370


	//   ....[2]....
        /*066c*/ 	.word	0x000014d0


	//   ....[3]....
        /*0670*/ 	.word	0x000015c0


	//----- nvinfo : EIATTR_MBARRIER_INSTR_OFFSETS
	.align		4
.L_1782:
        /*0674*/ 	.byte	0x04, 0x39
        /*0676*/ 	.short	(.L_1784 - .L_1783)


	//   ....[0]....
.L_1783:
        /*0678*/ 	.word	0x00000290
        /*067c*/ 	.word	0x000000ff
        /*0680*/ 	.word	0x00030c00
        /*0684*/ 	.short	0x0100
        /*0686*/ 	.byte	0x06
	.zero		1


	//   ....[1]....
        /*0688*/ 	.word	0x00000390
        /*068c*/ 	.word	0x000000ff
        /*0690*/ 	.word	0x00030c10
        /*0694*/ 	.short	0x0100
        /*0696*/ 	.byte	0x08
	.zero		1


	//   ....[2]....
        /*0698*/ 	.word	0x000003a0
        /*069c*/ 	.word	0x000000ff
        /*06a0*/ 	.word	0x00030c20
        /*06a4*/ 	.short	0x0100
        /*06a6*/ 	.byte	0x08
	.zero		1


	//   ....[3]....
        /*06a8*/ 	.word	0x000003b0
        /*06ac*/ 	.word	0x000000ff
        /*06b0*/ 	.word	0x00030c18
        /*06b4*/ 	.short	0x0100
        /*06b6*/ 	.byte	0x08
	.zero		1


	//   ....[4]....
        /*06b8*/ 	.word	0x000003c0
        /*06bc*/ 	.word	0x000000ff
        /*06c0*/ 	.word	0x00030c28
        /*06c4*/ 	.short	0x0100
        /*06c6*/ 	.byte	0x08
	.zero		1


	//   ....[5]....
        /*06c8*/ 	.word	0x000004f0
        /*06cc*/ 	.word	0x000000ff
        /*06d0*/ 	.word	0x00030c30
        /*06d4*/ 	.short	0x0100
        /*06d6*/ 	.byte	0x08
	.zero		1


	//   ....[6]....
        /*06d8*/ 	.word	0x00000500
        /*06dc*/ 	.word	0x000000ff
        /*06e0*/ 	.word	0x00030c40
        /*06e4*/ 	.short	0x0100
        /*06e6*/ 	.byte	0x08
	.zero		1


	//   ....[7]....
        /*06e8*/ 	.word	0x00000510
        /*06ec*/ 	.word	0x000000ff
        /*06f0*/ 	.word	0x00030c38
        /*06f4*/ 	.short	0x0100
        /*06f6*/ 	.byte	0x08
	.zero		1


	//   ....[8]....
        /*06f8*/ 	.word	0x00000520
        /*06fc*/ 	.word	0x000000ff
        /*0700*/ 	.word	0x00030c48
        /*0704*/ 	.short	0x0100
        /*0706*/ 	.byte	0x08
	.zero		1


	//   ....[9]....
        /*0708*/ 	.word	0x00001660
        /*070c*/ 	.word	0x000000ec
        /*0710*/ 	.word	0x00030c00
        /*0714*/ 	.short	0x010a
        /*0716*/ 	.byte	0x3f
	.zero		1


	//   ....[10]....
        /*0718*/ 	.word	0x00001790
        /*071c*/ 	.word	0x000000ec
        /*0720*/ 	.word	0x00030c00
        /*0724*/ 	.short	0x010a
        /*0726*/ 	.byte	0x3f
	.zero		1


	//   ....[11]....
        /*0728*/ 	.word	0x00002210
        /*072c*/ 	.word	0x00000006
        /*0730*/ 	.word	0x00030c10
        /*0734*/ 	.short	0x010a
        /*0736*/ 	.byte	0x3f
	.zero		1


	//   ....[12]....
        /*0738*/ 	.word	0x00002280
        /*073c*/ 	.word	0x00000006
        /*0740*/ 	.word	0x00030c10
        /*0744*/ 	.short	0x010a
        /*0746*/ 	.byte	0x3f
	.zero		1


	//   ....[13]....
        /*0748*/ 	.word	0x000026a0
        /*074c*/ 	.word	0x00000006
        /*0750*/ 	.word	0x00030c30
        /*0754*/ 	.short	0x010a
        /*0756*/ 	.byte	0x3f
	.zero		1


	//   ....[14]....
        /*0758*/ 	.word	0x00002720
        /*075c*/ 	.word	0x00000006
        /*0760*/ 	.word	0x00030c30
        /*0764*/ 	.short	0x010a
        /*0766*/ 	.byte	0x3f
	.zero		1


	//   ....[15]....
        /*0768*/ 	.word	0x00005310
        /*076c*/ 	.word	0x00000005
        /*0770*/ 	.word	0x00000000
        /*0774*/ 	.short	0x0101
        /*0776*/ 	.byte	0x3f
	.zero		1


	//   ....[16]....
        /*0778*/ 	.word	0x00005760
        /*077c*/ 	.word	0x00000006
        /*0780*/ 	.word	0x00000000
        /*0784*/ 	.short	0x0101
        /*0786*/ 	.byte	0x3f
	.zero		1


	//   ....[17]....
        /*0788*/ 	.word	0x00005f60
        /*078c*/ 	.word	0x00000007
        /*0790*/ 	.word	0x00030c10
        /*0794*/ 	.short	0x010a
        /*0796*/ 	.byte	0x3f
	.zero		1


	//   ....[18]....
        /*0798*/ 	.word	0x00005fe0
        /*079c*/ 	.word	0x00000007
        /*07a0*/ 	.word	0x00030c10
        /*07a4*/ 	.short	0x010a
        /*07a6*/ 	.byte	0x3f
	.zero		1


	//   ....[19]....
        /*07a8*/ 	.word	0x000063f0
        /*07ac*/ 	.word	0x00000007
        /*07b0*/ 	.word	0x00030c30
        /*07b4*/ 	.short	0x010a
        /*07b6*/ 	.byte	0x3f
	.zero		1


	//   ....[20]....
        /*07b8*/ 	.word	0x00006480
        /*07bc*/ 	.word	0x00000007
        /*07c0*/ 	.word	0x00030c30
        /*07c4*/ 	.short	0x010a
        /*07c6*/ 	.byte	0x3f
	.zero		1


	//   ....[21]....
        /*07c8*/ 	.word	0x00008c80
        /*07cc*/ 	.word	0x00000008
        /*07d0*/ 	.word	0x00000000
        /*07d4*/ 	.short	0x0101
        /*07d6*/ 	.byte	0x3f
	.zero		1


	//   ....[22]....
        /*07d8*/ 	.word	0x000090f0
        /*07dc*/ 	.word	0x00000007
        /*07e0*/ 	.word	0x00000000
        /*07e4*/ 	.short	0x0101
        /*07e6*/ 	.byte	0x3f
	.zero		1


	//   ....[23]....
        /*07e8*/ 	.word	0x0000cb90
        /*07ec*/ 	.word	0x0000000f
        /*07f0*/ 	.word	0x00030c20
        /*07f4*/ 	.short	0x010a
        /*07f6*/ 	.byte	0x3f
	.zero		1


	//   ....[24]....
        /*07f8*/ 	.word	0x0000d130
        /*07fc*/ 	.word	0x0000000f
        /*0800*/ 	.word	0x00030c40
        /*0804*/ 	.short	0x010a
        /*0806*/ 	.byte	0x3f
	.zero		1


	//   ....[25]....
        /*0808*/ 	.word	0x0000d390
        /*080c*/ 	.word	0x0000000f
        /*0810*/ 	.word	0x00030c28
        /*0814*/ 	.short	0x010a
        /*0816*/ 	.byte	0x3f
	.zero		1


	//   ....[26]....
        /*0818*/ 	.word	0x0000d5f0
        /*081c*/ 	.word	0x0000000f
        /*0820*/ 	.word	0x00030c48
        /*0824*/ 	.short	0x010a
        /*0826*/ 	.byte	0x3f
	.zero		1


	//   ....[27]....
        /*0828*/ 	.word	0x0000d7f0
        /*082c*/ 	.word	0x0000000f
        /*0830*/ 	.word	0x00030c20
        /*0834*/ 	.short	0x010a
        /*0836*/ 	.byte	0x3f
	.zero		1


	//   ....[28]....
        /*0838*/ 	.word	0x0000dac0
        /*083c*/ 	.word	0x0000000f
        /*0840*/ 	.word	0x00030c40
        /*0844*/ 	.short	0x010a
        /*0846*/ 	.byte	0x3f
	.zero		1


	//   ....[29]....
        /*0848*/ 	.word	0x0000dcf0
        /*084c*/ 	.word	0x0000000f
        /*0850*/ 	.word	0x00030c28
        /*0854*/ 	.short	0x010a
        /*0856*/ 	.byte	0x3f
	.zero		1


	//   ....[30]....
        /*0858*/ 	.word	0x0000df90
        /*085c*/ 	.word	0x00000003
        /*0860*/ 	.word	0x00030c40
        /*0864*/ 	.short	0x010a
        /*0866*/ 	.byte	0x3f
	.zero		1


	//   ....[31]....
        /*0868*/ 	.word	0x0000e380
        /*086c*/ 	.word	0x00000007
        /*0870*/ 	.word	0x00000000
        /*0874*/ 	.short	0x010a
        /*0876*/ 	.byte	0x3f
	.zero		1


	//   ....[32]....
        /*0878*/ 	.word	0x0000e3d0
        /*087c*/ 	.word	0x00000003
        /*0880*/ 	.word	0x00000000
        /*0884*/ 	.short	0x010a
        /*0886*/ 	.byte	0x3f
	.zero		1


	//   ....[33]....
        /*0888*/ 	.word	0x0000e430
        /*088c*/ 	.word	0x00000005
        /*0890*/ 	.word	0x00000000
        /*0894*/ 	.short	0x010a
        /*0896*/ 	.byte	0x3f
	.zero		1


	//   ....[34]....
        /*0898*/ 	.word	0x0000e460
        /*089c*/ 	.word	0x00000003
        /*08a0*/ 	.word	0x00000000
        /*08a4*/ 	.short	0x010a
        /*08a6*/ 	.byte	0x3f
	.zero		1


	//   ....[35]....
        /*08a8*/ 	.word	0x0000e530
        /*08ac*/ 	.word	0x000000ec
        /*08b0*/ 	.word	0x00030c00
        /*08b4*/ 	.short	0x010a
        /*08b6*/ 	.byte	0x3f
	.zero		1


	//   ....[36]....
        /*08b8*/ 	.word	0x0000e580
        /*08bc*/ 	.word	0x00000006
        /*08c0*/ 	.word	0x00030c10
        /*08c4*/ 	.short	0x010a
        /*08c6*/ 	.byte	0x3f
	.zero		1


	//   ....[37]....
        /*08c8*/ 	.word	0x0000e5d0
        /*08cc*/ 	.word	0x00000006
        /*08d0*/ 	.word	0x00030c30
        /*08d4*/ 	.short	0x010a
        /*08d6*/ 	.byte	0x3f
	.zero		1


	//   ....[38]....
        /*08d8*/ 	.word	0x0000e620
        /*08dc*/ 	.word	0x00000007
        /*08e0*/ 	.word	0x00030c10
        /*08e4*/ 	.short	0x010a
        /*08e6*/ 	.byte	0x3f
	.zero		1


	//   ....[39]....
        /*08e8*/ 	.word	0x0000e670
        /*08ec*/ 	.word	0x00000007
        /*08f0*/ 	.word	0x00030c30
        /*08f4*/ 	.short	0x010a
        /*08f6*/ 	.byte	0x3f
	.zero		1


	//   ....[40]....
        /*08f8*/ 	.word	0x0000e8f0
        /*08fc*/ 	.word	0x0000000f
        /*0900*/ 	.word	0x00030c20
        /*0904*/ 	.short	0x010a
        /*0906*/ 	.byte	0x3f
	.zero		1


	//   ....[41]....
        /*0908*/ 	.word	0x0000e940
        /*090c*/ 	.word	0x0000000f
        /*0910*/ 	.word	0x00030c40
        /*0914*/ 	.short	0x010a
        /*0916*/ 	.byte	0x3f
	.zero		1


	//   ....[42]....
        /*0918*/ 	.word	0x0000e990
        /*091c*/ 	.word	0x0000000f
        /*0920*/ 	.word	0x00030c28
        /*0924*/ 	.short	0x010a
        /*0926*/ 	.byte	0x3f
	.zero		1


	//   ....[43]....
        /*0928*/ 	.word	0x0000e9e0
        /*092c*/ 	.word	0x0000000f
        /*0930*/ 	.word	0x00030c48
        /*0934*/ 	.short	0x010a
        /*0936*/ 	.byte	0x3f
	.zero		1


	//   ....[44]....
        /*0938*/ 	.word	0x0000ea40
        /*093c*/ 	.word	0x0000000f
        /*0940*/ 	.word	0x00030c20
        /*0944*/ 	.short	0x010a
        /*0946*/ 	.byte	0x3f
	.zero		1


	//   ....[45]....
        /*0948*/ 	.word	0x0000ea90
        /*094c*/ 	.word	0x0000000f
        /*0950*/ 	.word	0x00030c40
        /*0954*/ 	.short	0x010a
        /*0956*/ 	.byte	0x3f
	.zero		1


	//   ....[46]....
        /*0958*/ 	.word	0x0000eae0
        /*095c*/ 	.word	0x0000000f
        /*0960*/ 	.word	0x00030c28
        /*0964*/ 	.short	0x010a
        /*0966*/ 	.byte	0x3f
	.zero		1


	//   ....[47]....
        /*0968*/ 	.word	0x0000eb30
        /*096c*/ 	.word	0x00000003
        /*0970*/ 	.word	0x00030c40
        /*0974*/ 	.short	0x010a
        /*0976*/ 	.byte	0x3f
	.zero		1


	//   ....[48]....
        /*0978*/ 	.word	0x0000ec00
        /*097c*/ 	.word	0x00000007
        /*0980*/ 	.word	0x00000000
        /*0984*/ 	.short	0x010a
        /*0986*/ 	.byte	0x3f
	.zero		1


	//   ....[49]....
        /*0988*/ 	.word	0x0000ec50
        /*098c*/ 	.word	0x00000003
        /*0990*/ 	.word	0x00000000
        /*0994*/ 	.short	0x010a
        /*0996*/ 	.byte	0x3f
	.zero		1


	//   ....[50]....
        /*0998*/ 	.word	0x0000eca0
        /*099c*/ 	.word	0x00000005
        /*09a0*/ 	.word	0x00000000
        /*09a4*/ 	.short	0x010a
        /*09a6*/ 	.byte	0x3f
	.zero		1


	//----- nvinfo : EIATTR_NUM_MBARRIERS
	.align		4
.L_1784:
        /*09a8*/ 	.byte	0x03, 0x38
        /*09aa*/ 	.short	0x0009


	//----- nvinfo : EIATTR_EXIT_INSTR_OFFSETS
	.align		4
        /*09ac*/ 	.byte	0x04, 0x1c
        /*09ae*/ 	.short	(.L_1786 - .L_1785)


	//   ....[0]....
.L_1785:
        /*09b0*/ 	.word	0x0000e4b0


	//----- nvinfo : EIATTR_MAX_THREADS
	.align		4
.L_1786:
        /*09b4*/ 	.byte	0x04, 0x05
        /*09b6*/ 	.short	(.L_1788 - .L_1787)
.L_1787:
        /*09b8*/ 	.word	0x00000180
        /*09bc*/ 	.word	0x00000001
        /*09c0*/ 	.word	0x00000001


	//----- nvinfo : EIATTR_CRS_STACK_SIZE
	.align		4
.L_1788:
        /*09c4*/ 	.byte	0x04, 0x1e
        /*09c6*/ 	.short	(.L_1790 - .L_1789)
.L_1789:
        /*09c8*/ 	.word	0x00000000


	//----- nvinfo : EIATTR_CBANK_PARAM_SIZE
	.align		4
.L_1790:
        /*09cc*/ 	.byte	0x03, 0x19
        /*09ce*/ 	.short	0x0770


	//----- nvinfo : EIATTR_PARAM_CBANK
	.align		4
        /*09d0*/ 	.byte	0x04, 0x0a
        /*09d2*/ 	.short	(.L_1792 - .L_1791)
	.align		4
.L_1791:
        /*09d4*/ 	.word	index@(.nv.constant0._ZN7cutlass13device_kernelIN5flash11enable_sm90INS1_16FlashAttnBwdSm90INS1_25CollectiveMainloopBwdSm90ILi2ELi2ELi2EN4cute5tupleIJNS5_1CILi1EEES8_S8_EEENS6_IJNS7_ILi128EEESA_NS7_ILi64EEEEEENS_10bfloat16_tEfNS_4arch4Sm90ELb1ELb0ELb0ELb1ELb1ELb1ELb0ELb0ELi2ELi1ELi2ELi2ELb0EEENS1_24CollectiveEpilogueBwdGQAISC_fSF_Li256ELb1ELb1EEENS1_25SingleTileBwdLPTSchedulerILb1ELi128ELb1EEEEEEEEEvNT_6ParamsE)
        /*09d8*/ 	.short	0x0210
        /*09da*/ 	.short	0x0770


	//----- nvinfo : EIATTR_SW_WAR
	.align		4
.L_1792:
        /*09dc*/ 	.byte	0x04, 0x36
        /*09de*/ 	.short	(.L_1794 - .L_1793)
.L_1793:
        /*09e0*/ 	.word	0x00000008
.L_1794:


//--------------------- .nv.info._ZN7cutlass13device_kernelIN5flash22FlashAttnBwdPreprocessIN4cute5tupleIJNS3_1CILi128EEENS5_ILi64EEEEEENS_10bfloat16_tEfNS_4arch4Sm90ELb1ELb1EEEEEvNT_6ParamsE --------------------------
	.section	.nv.info._ZN7cutlass13device_kernelIN5flash22FlashAttnBwdPreprocessIN4cute5tupleIJNS3_1CILi128EEENS5_ILi64EEEEEENS_10bfloat16_tEfNS_4arch4Sm90ELb1ELb1EEEEEvNT_6ParamsE,"",@"SHT_CUDA_INFO"
	.sectionflags	@""
	.align	4


	//----- nvinfo : EIATTR_CUDA_API_VERSION
	.align		4
        /*0000*/ 	.byte	0x04, 0x37
        /*0002*/ 	.short	(.L_1796 - .L_1795)
.L_1795:
        /*0004*/ 	.word	0x00000082


	//----- nvinfo : EIATTR_KPARAM_INFO
	.align		4
.L_1796:
        /*0008*/ 	.byte	0x04, 0x17
        /*000a*/ 	.short	(.L_1798 - .L_1797)
.L_1797:
        /*000c*/ 	.word	0x00000000
        /*0010*/ 	.short	0x0000
        /*0012*/ 	.short	0x0000
        /*0014*/ 	.byte	0x00, 0xf0, 0xc1, 0x03


	//----- nvinfo : EIATTR_SPARSE_MMA_MASK
	.align		4
.L_1798:
        /*0018*/ 	.byte	0x03, 0x50
        /*001a*/ 	.short	0x0000


	//----- nvinfo : EIATTR_MAXREG_COUNT
	.align		4
        /*001c*/ 	.byte	0x03, 0x1b
        /*001e*/ 	.short	0x0080


	//----- nvinfo : EIATTR_MERCURY_ISA_VERSION
	.align		4
        /*0020*/ 	.byte	0x03, 0x5f
        /*0022*/ 	.short	0x0101


	//----- nvinfo : EIATTR_COOP_GROUP_MASK_REGIDS
	.align		4
        /*0024*/ 	.byte	0x04, 0x29
        /*0026*/ 	.short	(.L_1800 - .L_1799)


	//   ....[0]....
.L_1799:
        /*0028*/ 	.word	0xffffffff


	//   ....[1]....
        /*002c*/ 	.word	0xffffffff


	//   ....[2]....
        /*0030*/ 	.word	0xffffffff


	//   ....[3]....
        /*0034*/ 	.word	0xffffffff


	//   ....[4]....
        /*0038*/ 	.word	0xffffffff


	//   ....[5]....
        /*003c*/ 	.word	0xffffffff


	//   ....[6]....
        /*0040*/ 	.word	0xffffffff


	//   ....[7]....
        /*0044*/ 	.word	0xffffffff


	//   ....[8]....
        /*0048*/ 	.word	0xffffffff


	//   ....[9]....
        /*004c*/ 	.word	0xffffffff


	//   ....[10]....
        /*0050*/ 	.word	0xffffffff


	//   ....[11]....
        /*0054*/ 	.word	0xffffffff


	//----- nvinfo : EIATTR_COOP_GROUP_INSTR_OFFSETS
	.align		4
.L_1800:
        /*0058*/ 	.byte	0x04, 0x28
        /*005a*/ 	.short	(.L_1802 - .L_1801)


	//   ....[0]....
.L_1801:
        /*005c*/ 	.word	0x000013a0


	//   ....[1]....
        /*0060*/ 	.word	0x000013b0


	//   ....[2]....
        /*0064*/ 	.word	0x000013c0


	//   ....[3]....
        /*0068*/ 	.word	0x000013d0


	//   ....[4]....
        /*006c*/ 	.word	0x00001420


	//   ....[5]....
        /*0070*/ 	.word	0x00001430


	//   ....[6]....
        /*0074*/ 	.word	0x00001440


	//   ....[7]....
        /*0078*/ 	.word	0x00001450


	//   ....[8]....
        /*007c*/ 	.word	0x000014b0


	//   ....[9]....
        /*0080*/ 	.word	0x000014c0


	//   ....[10]....
        /*0084*/ 	.word	0x000014d0


	//   ....[11]....
        /*0088*/ 	.word	0x000014e0


	//----- nvinfo : EIATTR_EXIT_INSTR_OFFSETS
	.align		4
.L_1802:
        /*008c*/ 	.byte	0x04, 0x1c
        /*008e*/ 	.short	(.L_1804 - .L_1803)


	//   ....[0]....
.L_1803:
        /*0090*/ 	.word	0x000001c0


	//   ....[1]....
        /*0094*/ 	.word	0x00001b30


	//   ....[2]....
        /*0098*/ 	.word	0x00001bb0


	//----- nvinfo : EIATTR_MAX_THREADS
	.align		4
.L_1804:
        /*009c*/ 	.byte	0x04, 0x05
        /*009e*/ 	.short	(.L_1806 - .L_1805)
.L_1805:
        /*00a0*/ 	.word	0x00000100
        /*00a4*/ 	.word	0x00000001
        /*00a8*/ 	.word	0x00000001


	//----- nvinfo : EIATTR_CRS_STACK_SIZE
	.align		4
.L_1806:
        /*00ac*/ 	.byte	0x04, 0x1e
        /*00ae*/ 	.short	(.L_1808 - .L_1807)
.L_1807:
        /*00b0*/ 	.word	0x00000000


	//----- nvinfo : EIATTR_CBANK_PARAM_SIZE
	.align		4
.L_1808:
        /*00b4*/ 	.byte	0x03, 0x19
        /*00b6*/ 	.short	0x00f0


	//----- nvinfo : EIATTR_PARAM_CBANK
	.align		4
        /*00b8*/ 	.byte	0x04, 0x0a
        /*00ba*/ 	.short	(.L_1810 - .L_1809)
	.align		4
.L_1809:
        /*00bc*/ 	.word	index@(.nv.constant0._ZN7cutlass13device_kernelIN5flash22FlashAttnBwdPreprocessIN4cute5tupleIJNS3_1CILi128EEENS5_ILi64EEEEEENS_10bfloat16_tEfNS_4arch4Sm90ELb1ELb1EEEEEvNT_6ParamsE)
        /*00c0*/ 	.short	0x0210
        /*00c2*/ 	.short	0x00f0


	//----- nvinfo : EIATTR_SW_WAR
	.align		4
.L_1810:
        /*00c4*/ 	.byte	0x04, 0x36
        /*00c6*/ 	.short	(.L_1812 - .L_1811)
.L_1811:
        /*00c8*/ 	.word	0x00000008
.L_1812:


//--------------------- .nv.callgraph             --------------------------
	.section	.nv.callgraph,"",@"SHT_CUDA_CALLGRAPH"
	.align	4
	.sectionentsize	8
	.align		4
        /*0000*/ 	.word	0x00000000
	.align		4
        /*0004*/ 	.word	0xffffffff
	.align		4
        /*0008*/ 	.word	index@(_ZN7cutlass13device_kernelIN5flash11enable_sm90INS1_16FlashAttnBwdSm90INS1_25CollectiveMainloopBwdSm90ILi2ELi2ELi2EN4cute5tupleIJNS5_1CILi1EEES8_S8_EEENS6_IJNS7_ILi128EEESA_NS7_ILi64EEEEEENS_10bfloat16_tEfNS_4arch4Sm90ELb0ELb0ELb1ELb0ELb0ELb1ELb0ELb0ELi2ELi1ELi2ELi2ELb0EEENS1_21CollectiveEpilogueBwdISC_SD_SF_Li256ELb0ELb0ELi1EEENS1_19SingleTileSchedulerILb0ELb0ELb0ELi128EEEEEEEEEvNT_6ParamsE)
	.align		4
        /*000c*/ 	.word	index@(__assertfail)
	.align		4
        /*0010*/ 	.word	index@(_ZN7cutlass13device_kernelIN5flash11enable_sm90INS1_16FlashAttnBwdSm90INS1_25CollectiveMainloopBwdSm90ILi2ELi2ELi2EN4cute5tupleIJNS5_1CILi1EEES8_S8_EEENS6_IJNS7_ILi128EEESA_NS7_ILi64EEEEEENS_10bfloat16_tEfNS_4arch4Sm90ELb0ELb0ELb1ELb0ELb1ELb1ELb0ELb0ELi2ELi1ELi2ELi2ELb0EEENS1_21CollectiveEpilogueBwdISC_SD_SF_Li256ELb0ELb0ELi1EEENS1_19SingleTileSchedulerILb0ELb0ELb0ELi128EEEEEEEEEvNT_6ParamsE)
	.align		4
        /*0014*/ 	.word	index@(__assertfail)
	.align		4
        /*0018*/ 	.word	index@(_ZN7cutlass13device_kernelIN5flash11enable_sm90INS1_16FlashAttnBwdSm90INS1_25CollectiveMainloopBwdSm90ILi2ELi2ELi2EN4cute5tupleIJNS5_1CILi1EEES8_S8_EEENS6_IJNS7_ILi128EEESA_NS7_ILi64EEEEEENS_10bfloat16_tEfNS_4arch4Sm90ELb0ELb0ELb1ELb0ELb0ELb1ELb0ELb0ELi2ELi1ELi2ELi2ELb0EEENS1_24CollectiveEpilogueBwdGQAISC_fSF_Li256ELb0ELb0EEENS1_19SingleTileSchedulerILb0ELb0ELb0ELi128EEEEEEEEEvNT_6ParamsE)
	.align		4
        /*001c*/ 	.word	index@(__assertfail)
	.align		4
        /*0020*/ 	.word	index@(_ZN7cutlass13device_kernelIN5flash11enable_sm90INS1_16FlashAttnBwdSm90INS1_25CollectiveMainloopBwdSm90ILi2ELi2ELi2EN4cute5tupleIJNS5_1CILi1EEES8_S8_EEENS6_IJNS7_ILi128EEESA_NS7_ILi64EEEEEENS_10bfloat16_tEfNS_4arch4Sm90ELb0ELb0ELb1ELb0ELb1ELb1ELb0ELb0ELi2ELi1ELi2ELi2ELb0EEENS1_24CollectiveEpilogueBwdGQAISC_fSF_Li256ELb0ELb1EEENS1_19SingleTileSchedulerILb0ELb0ELb0ELi128EEEEEEEEEvNT_6ParamsE)
	.align		4
        /*0024*/ 	.word	index@(__assertfail)
	.align		4
        /*0028*/ 	.word	index@(_ZN7cutlass13device_kernelIN5flash11enable_sm90INS1_16FlashAttnBwdSm90INS1_25CollectiveMainloopBwdSm90ILi2ELi2ELi2EN4cute5tupleIJNS5_1CILi1EEES8_S8_EEENS6_IJNS7_ILi128EEESA_NS7_ILi64EEEEEENS_10bfloat16_tEfNS_4arch4Sm90ELb0ELb0ELb1ELb1ELb0ELb1ELb0ELb0ELi2ELi1ELi2ELi2ELb0EEENS1_21CollectiveEpilogueBwdISC_SD_SF_Li256ELb1ELb0ELi1EEENS1_19SingleTileSchedulerILb1ELb0ELb0ELi128EEEEEEEEEvNT_6ParamsE)
	.align		4
        /*002c*/ 	.word	index@(__assertfail)
	.align		4
        /*0030*/ 	.word	index@(_ZN7cutlass13device_kernelIN5flash11enable_sm90INS1_16FlashAttnBwdSm90INS1_25CollectiveMainloopBwdSm90ILi2ELi2ELi2EN4cute5tupleIJNS5_1CILi1EEES8_S8_EEENS6_IJNS7_ILi128EEESA_NS7_ILi64EEEEEENS_10bfloat16_tEfNS_4arch4Sm90ELb0ELb0ELb1ELb1ELb1ELb1ELb0ELb0ELi2ELi1ELi2ELi2ELb0EEENS1_21CollectiveEpilogueBwdISC_SD_SF_Li256ELb1ELb0ELi1EEENS1_19SingleTileSchedulerILb1ELb0ELb0ELi128EEEEEEEEEvNT_6ParamsE)
	.align		4
        /*0034*/ 	.word	index@(__assertfail)
	.align		4
        /*0038*/ 	.word	index@(_ZN7cutlass13device_kernelIN5flash11enable_sm90INS1_16FlashAttnBwdSm90INS1_25CollectiveMainloopBwdSm90ILi2ELi2ELi2EN4cute5tupleIJNS5_1CILi1EEES8_S8_EEENS6_IJNS7_ILi128EEESA_NS7_ILi64EEEEEENS_10bfloat16_tEfNS_4arch4Sm90ELb0ELb0ELb1ELb1ELb0ELb1ELb0ELb0ELi2ELi1ELi2ELi2ELb0EEENS1_24CollectiveEpilogueBwdGQAISC_fSF_Li256ELb1ELb0EEENS1_19SingleTileSchedulerILb1ELb0ELb0ELi128EEEEEEEEEvNT_6ParamsE)
	.align		4
        /*003c*/ 	.word	index@(__assertfail)
	.align		4
        /*0040*/ 	.word	index@(_ZN7cutlass13device_kernelIN5flash11enable_sm90INS1_16FlashAttnBwdSm90INS1_25CollectiveMainloopBwdSm90ILi2ELi2ELi2EN4cute5tupleIJNS5_1CILi1EEES8_S8_EEENS6_IJNS7_ILi128EEESA_NS7_ILi64EEEEEENS_10bfloat16_tEfNS_4arch4Sm90ELb0ELb0ELb1ELb1ELb1ELb1ELb0ELb0ELi2ELi1ELi2ELi2ELb0EEENS1_24CollectiveEpilogueBwdGQAISC_fSF_Li256ELb1ELb1EEENS1_19SingleTileSchedulerILb1ELb0ELb0ELi128EEEEEEEEEvNT_6ParamsE)
	.align		4
        /*0044*/ 	.word	index@(__assertfail)
	.align		4
        /*0048*/ 	.word	index@(_ZN7cutlass13device_kernelIN5flash11enable_sm90INS1_16FlashAttnBwdSm90INS1_25CollectiveMainloopBwdSm90ILi2ELi2ELi2EN4cute5tupleIJNS5_1CILi1EEES8_S8_EEENS6_IJNS7_ILi128EEESA_NS7_ILi64EEEEEENS_10bfloat16_tEfNS_4arch4Sm90ELb0ELb1ELb1ELb0ELb0ELb1ELb0ELb0ELi2ELi1ELi2ELi2ELb0EEENS1_21CollectiveEpilogueBwdISC_SD_SF_Li256ELb0ELb0ELi1EEENS1_19SingleTileSchedulerILb0ELb0ELb0ELi128EEEEEEEEEvNT_6ParamsE)
	.align		4
        /*004c*/ 	.word	index@(__assertfail)
	.align		4
        /*0050*/ 	.word	index@(_ZN7cutlass13device_kernelIN5flash11enable_sm90INS1_16FlashAttnBwdSm90INS1_25CollectiveMainloopBwdSm90ILi2ELi2ELi2EN4cute5tupleIJNS5_1CILi1EEES8_S8_EEENS6_IJNS7_ILi128EEESA_NS7_ILi64EEEEEENS_10bfloat16_tEfNS_4arch4Sm90ELb0ELb1ELb1ELb0ELb1ELb1ELb0ELb0ELi2ELi1ELi2ELi2ELb0EEENS1_21CollectiveEpilogueBwdISC_SD_SF_Li256ELb0ELb0ELi1EEENS1_19SingleTileSchedulerILb0ELb0ELb0ELi128EEEEEEEEEvNT_6ParamsE)
	.align		4
        /*0054*/ 	.word	index@(__assertfail)
	.align		4
        /*0058*/ 	.word	index@(_ZN7cutlass13device_kernelIN5flash11enable_sm90INS1_16FlashAttnBwdSm90INS1_25CollectiveMainloopBwdSm90ILi2ELi2ELi2EN4cute5tupleIJNS5_1CILi1EEES8_S8_EEENS6_IJNS7_ILi128EEESA_NS7_ILi64EEEEEENS_10bfloat16_tEfNS_4arch4Sm90ELb0ELb1ELb1ELb0ELb0ELb1ELb0ELb0ELi2ELi1ELi2ELi2ELb0EEENS1_24CollectiveEpilogueBwdGQAISC_fSF_Li256ELb0ELb0EEENS1_19SingleTileSchedulerILb0ELb0ELb0ELi128EEEEEEEEEvNT_6ParamsE)
	.align		4
        /*005c*/ 	.word	index@(__assertfail)
	.align		4
        /*0060*/ 	.word	index@(_ZN7cutlass13device_kernelIN5flash11enable_sm90INS1_16FlashAttnBwdSm90INS1_25CollectiveMainloopBwdSm90ILi2ELi2ELi2EN4cute5tupleIJNS5_1CILi1EEES8_S8_EEENS6_IJNS7_ILi128EEESA_NS7_ILi64EEEEEENS_10bfloat16_tEfNS_4arch4Sm90ELb0ELb1ELb1ELb0ELb1ELb1ELb0ELb0ELi2ELi1ELi2ELi2ELb0EEENS1_24CollectiveEpilogueBwdGQAISC_fSF_Li256ELb0ELb1EEENS1_19SingleTileSchedulerILb0ELb0ELb0ELi128EEEEEEEEEvNT_6ParamsE)
	.align		4
        /*0064*/ 	.word	index@(__assertfail)
	.align		4
        /*0068*/ 	.word	index@(_ZN7cutlass13device_kernelIN5flash11enable_sm90INS1_16FlashAttnBwdSm90INS1_25CollectiveMainloopBwdSm90ILi2ELi2ELi2EN4cute5tupleIJNS5_1CILi1EEES8_S8_EEENS6_IJNS7_ILi128EEESA_NS7_ILi64EEEEEENS_10bfloat16_tEfNS_4arch4Sm90ELb0ELb1ELb1ELb1ELb0ELb1ELb0ELb0ELi2ELi1ELi2ELi2ELb0EEENS1_21CollectiveEpilogueBwdISC_SD_SF_Li256ELb1ELb0ELi1EEENS1_19SingleTileSchedulerILb1ELb0ELb0ELi128EEEEEEEEEvNT_6ParamsE)
	.align		4
        /*006c*/ 	.word	index@(__assertfail)
	.align		4
        /*0070*/ 	.word	index@(_ZN7cutlass13device_kernelIN5flash11enable_sm90INS1_16FlashAttnBwdSm90INS1_25CollectiveMainloopBwdSm90ILi2ELi2ELi2EN4cute5tupleIJNS5_1CILi1EEES8_S8_EEENS6_IJNS7_ILi128EEESA_NS7_ILi64EEEEEENS_10bfloat16_tEfNS_4arch4Sm90ELb0ELb1ELb1ELb1ELb1ELb1ELb0ELb0ELi2ELi1ELi2ELi2ELb0EEENS1_21CollectiveEpilogueBwdISC_SD_SF_Li256ELb1ELb0ELi1EEENS1_19SingleTileSchedulerILb1ELb0ELb0ELi128EEEEEEEEEvNT_6ParamsE)
	.align		4
        /*0074*/ 	.word	index@(__assertfail)
	.align		4
        /*0078*/ 	.word	index@(_ZN7cutlass13device_kernelIN5flash11enable_sm90INS1_16FlashAttnBwdSm90INS1_25CollectiveMainloopBwdSm90ILi2ELi2ELi2EN4cute5tupleIJNS5_1CILi1EEES8_S8_EEENS6_IJNS7_ILi128EEESA_NS7_ILi64EEEEEENS_10bfloat16_tEfNS_4arch4Sm90ELb0ELb1ELb1ELb1ELb0ELb1ELb0ELb0ELi2ELi1ELi2ELi2ELb0EEENS1_24CollectiveEpilogueBwdGQAISC_fSF_Li256ELb1ELb0EEENS1_19SingleTileSchedulerILb1ELb0ELb0ELi128EEEEEEEEEvNT_6ParamsE)
	.align		4
        /*007c*/ 	.word	index@(__assertfail)
	.align		4
        /*0080*/ 	.word	index@(_ZN7cutlass13device_kernelIN5flash11enable_sm90INS1_16FlashAttnBwdSm90INS1_25CollectiveMainloopBwdSm90ILi2ELi2ELi2EN4cute5tupleIJNS5_1CILi1EEES8_S8_EEENS6_IJNS7_ILi128EEESA_NS7_ILi64EEEEEENS_10bfloat16_tEfNS_4arch4Sm90ELb0ELb1ELb1ELb1ELb1ELb1ELb0ELb0ELi2ELi1ELi2ELi2ELb0EEENS1_24CollectiveEpilogueBwdGQAISC_fSF_Li256ELb1ELb1EEENS1_19SingleTileSchedulerILb1ELb0ELb0ELi128EEEEEEEEEvNT_6ParamsE)
	.align		4
        /*0084*/ 	.word	index@(__assertfail)
	.align		4
        /*0088*/ 	.word	index@(_ZN7cutlass13device_kernelIN5flash11enable_sm90INS1_16FlashAttnBwdSm90INS1_25CollectiveMainloopBwdSm90ILi2ELi2ELi2EN4cute5tupleIJNS5_1CILi1EEES8_S8_EEENS6_IJNS7_ILi96EEENS7_ILi128EEENS7_ILi64EEEEEENS_10bfloat16_tEfNS_4arch4Sm90ELb1ELb0ELb1ELb0ELb0ELb1ELb0ELb1ELi2ELi1ELi2ELi2ELb0EEENS1_21CollectiveEpilogueBwdISD_SE_SG_Li256ELb0ELb0ELi1EEENS1_25SingleTileBwdLPTSchedulerILb0ELi128ELb0EEEEEEEEEvNT_6ParamsE)
	.align		4
        /*008c*/ 	.word	index@(__assertfail)
	.align		4
        /*0090*/ 	.word	index@(_ZN7cutlass13device_kernelIN5flash11enable_sm90INS1_16FlashAttnBwdSm90INS1_25CollectiveMainloopBwdSm90ILi2ELi2ELi2EN4cute5tupleIJNS5_1CILi1EEES8_S8_EEENS6_IJNS7_ILi96EEENS7_ILi128EEENS7_ILi64EEEEEENS_10bfloat16_tEfNS_4arch4Sm90ELb1ELb0ELb1ELb0ELb1ELb1ELb0ELb1ELi2ELi1ELi2ELi2ELb0EEENS1_21CollectiveEpilogueBwdISD_SE_SG_Li256ELb0ELb0ELi1EEENS1_25SingleTileBwdLPTSchedulerILb0ELi128ELb1EEEEEEEEEvNT_6ParamsE)
	.align		4
        /*0094*/ 	.word	index@(__assertfail)
	.align		4
        /*0098*/ 	.word	index@(_ZN7cutlass13device_kernelIN5flash11enable_sm90INS1_16FlashAttnBwdSm90INS1_25CollectiveMainloopBwdSm90ILi2ELi2ELi2EN4cute5tupleIJNS5_1CILi1EEES8_S8_EEENS6_IJNS7_ILi96EEENS7_ILi128EEENS7_ILi64EEEEEENS_10bfloat16_tEfNS_4arch4Sm90ELb1ELb0ELb1ELb0ELb0ELb1ELb0ELb1ELi2ELi1ELi2ELi2ELb0EEENS1_24CollectiveEpilogueBwdGQAISD_fSG_Li256ELb0ELb0EEENS1_25SingleTileBwdLPTSchedulerILb0ELi128ELb0EEEEEEEEEvNT_6ParamsE)
	.align		4
        /*009c*/ 	.word	index@(__assertfail)
	.align		4
        /*00a0*/ 	.word	index@(_ZN7cutlass13device_kernelIN5flash11enable_sm90INS1_16FlashAttnBwdSm90INS1_25CollectiveMainloopBwdSm90ILi2ELi2ELi2EN4cute5tupleIJNS5_1CILi1EEES8_S8_EEENS6_IJNS7_ILi96EEENS7_ILi128EEENS7_ILi64EEEEEENS_10bfloat16_tEfNS_4arch4Sm90ELb1ELb0ELb1ELb0ELb1ELb1ELb0ELb1ELi2ELi1ELi2ELi2ELb0EEENS1_24CollectiveEpilogueBwdGQAISD_fSG_Li256ELb0ELb1EEENS1_25SingleTileBwdLPTSchedulerILb0ELi128ELb1EEEEEEEEEvNT_6ParamsE)
	.align		4
        /*00a4*/ 	.word	index@(__assertfail)
	.align		4
        /*00a8*/ 	.word	index@(_ZN7cutlass13device_kernelIN5flash11enable_sm90INS1_16FlashAttnBwdSm90INS1_25CollectiveMainloopBwdSm90ILi2ELi2ELi2EN4cute5tupleIJNS5_1CILi1EEES8_S8_EEENS6_IJNS7_ILi96EEENS7_ILi128EEENS7_ILi64EEEEEENS_10bfloat16_tEfNS_4arch4Sm90ELb1ELb0ELb1ELb1ELb0ELb1ELb0ELb1ELi2ELi1ELi2ELi2ELb0EEENS1_21CollectiveEpilogueBwdISD_SE_SG_Li256ELb1ELb0ELi1EEENS1_25SingleTileBwdLPTSchedulerILb1ELi128ELb0EEEEEEEEEvNT_6ParamsE)
	.align		4
        /*00ac*/ 	.word	index@(__assertfail)
	.align		4
        /*00b0*/ 	.word	index@(_ZN7cutlass13device_kernelIN5flash11enable_sm90INS1_16FlashAttnBwdSm90INS1_25CollectiveMainloopBwdSm90ILi2ELi2ELi2EN4cute5tupleIJNS5_1CILi1EEES8_S8_EEENS6_IJNS7_ILi96EEENS7_ILi128EEENS7_ILi64EEEEEENS_10bfloat16_tEfNS_4arch4Sm90ELb1ELb0ELb1ELb1ELb1ELb1ELb0ELb1ELi2ELi1ELi2ELi2ELb0EEENS1_21CollectiveEpilogueBwdISD_SE_SG_Li256ELb1ELb0ELi1EEENS1_25SingleTileBwdLPTSchedulerILb1ELi128ELb1EEEEEEEEEvNT_6ParamsE)
	.align		4
        /*00b4*/ 	.word	index@(__assertfail)
	.align		4
        /*00b8*/ 	.word	index@(_ZN7cutlass13device_kernelIN5flash11enable_sm90INS1_16FlashAttnBwdSm90INS1_25CollectiveMainloopBwdSm90ILi2ELi2ELi2EN4cute5tupleIJNS5_1CILi1EEES8_S8_EEENS6_IJNS7_ILi96EEENS7_ILi128EEENS7_ILi64EEEEEENS_10bfloat16_tEfNS_4arch4Sm90ELb1ELb0ELb1ELb1ELb0ELb1ELb0ELb1ELi2ELi1ELi2ELi2ELb0EEENS1_24CollectiveEpilogueBwdGQAISD_fSG_Li256ELb1ELb0EEENS1_25SingleTileBwdLPTSchedulerILb1ELi128ELb0EEEEEEEEEvNT_6ParamsE)
	.align		4
        /*00bc*/ 	.word	index@(__assertfail)
	.align		4
        /*00c0*/ 	.word	index@(_ZN7cutlass13device_kernelIN5flash11enable_sm90INS1_16FlashAttnBwdSm90INS1_25CollectiveMainloopBwdSm90ILi2ELi2ELi2EN4cute5tupleIJNS5_1CILi1EEES8_S8_EEENS6_IJNS7_ILi96EEENS7_ILi128EEENS7_ILi64EEEEEENS_10bfloat16_tEfNS_4arch4Sm90ELb1ELb0ELb1ELb1ELb1ELb1ELb0ELb1ELi2ELi1ELi2ELi2ELb0EEENS1_24CollectiveEpilogueBwdGQAISD_fSG_Li256ELb1ELb1EEENS1_25SingleTileBwdLPTSchedulerILb1ELi128ELb1EEEEEEEEEvNT_6ParamsE)
	.align		4
        /*00c4*/ 	.word	index@(__assertfail)
	.align		4
        /*00c8*/ 	.word	index@(_ZN7cutlass13device_kernelIN5flash11enable_sm90INS1_16FlashAttnBwdSm90INS1_25CollectiveMainloopBwdSm90ILi2ELi2ELi2EN4cute5tupleIJNS5_1CILi1EEES8_S8_EEENS6_IJNS7_ILi128EEESA_NS7_ILi64EEEEEENS_10bfloat16_tEfNS_4arch4Sm90ELb0ELb0ELb0ELb0ELb0ELb1ELb0ELb0ELi2ELi1ELi2ELi2ELb0EEENS1_21CollectiveEpilogueBwdISC_SD_SF_Li256ELb0ELb0ELi1EEENS1_19SingleTileSchedulerILb0ELb0ELb0ELi128EEEEEEEEEvNT_6ParamsE)
	.align		4
        /*00cc*/ 	.word	index@(__assertfail)
	.align		4
        /*00d0*/ 	.word	index@(_ZN7cutlass13device_kernelIN5flash11enable_sm90INS1_16FlashAttnBwdSm90INS1_25CollectiveMainloopBwdSm90ILi2ELi2ELi2EN4cute5tupleIJNS5_1CILi1EEES8_S8_EEENS6_IJNS7_ILi128EEESA_NS7_ILi64EEEEEENS_10bfloat16_tEfNS_4arch4Sm90ELb0ELb0ELb0ELb0ELb1ELb1ELb0ELb0ELi2ELi1ELi2ELi2ELb0EEENS1_21CollectiveEpilogueBwdISC_SD_SF_Li256ELb0ELb0ELi1EEENS1_19SingleTileSchedulerILb0ELb0ELb0ELi128EEEEEEEEEvNT_6ParamsE)
	.align		4
        /*00d4*/ 	.word	index@(__assertfail)
	.align		4
        /*00d8*/ 	.word	index@(_ZN7cutlass13device_kernelIN5flash11enable_sm90INS1_16FlashAttnBwdSm90INS1_25CollectiveMainloopBwdSm90ILi2ELi2ELi2EN4cute5tupleIJNS5_1CILi1EEES8_S8_EEENS6_IJNS7_ILi128EEESA_NS7_ILi64EEEEEENS_10bfloat16_tEfNS_4arch4Sm90ELb0ELb0ELb0ELb0ELb0ELb1ELb0ELb0ELi2ELi1ELi2ELi2ELb0EEENS1_24CollectiveEpilogueBwdGQAISC_fSF_Li256ELb0ELb0EEENS1_19SingleTileSchedulerILb0ELb0ELb0ELi128EEEEEEEEEvNT_6ParamsE)
	.align		4
        /*00dc*/ 	.word	index@(__assertfail)
	.align		4
        /*00e0*/ 	.word	index@(_ZN7cutlass13device_kernelIN5flash11enable_sm90INS1_16FlashAttnBwdSm90INS1_25CollectiveMainloopBwdSm90ILi2ELi2ELi2EN4cute5tupleIJNS5_1CILi1EEES8_S8_EEENS6_IJNS7_ILi128EEESA_NS7_ILi64EEEEEENS_10bfloat16_tEfNS_4arch4Sm90ELb0ELb0ELb0ELb0ELb1ELb1ELb0ELb0ELi2ELi1ELi2ELi2ELb0EEENS1_24CollectiveEpilogueBwdGQAISC_fSF_Li256ELb0ELb1EEENS1_19SingleTileSchedulerILb0ELb0ELb0ELi128EEEEEEEEEvNT_6ParamsE)
	.align		4
        /*00e4*/ 	.word	index@(__assertfail)
	.align		4
        /*00e8*/ 	.word	index@(_ZN7cutlass13device_kernelIN5flash11enable_sm90INS1_16FlashAttnBwdSm90INS1_25CollectiveMainloopBwdSm90ILi2ELi2ELi2EN4cute5tupleIJNS5_1CILi1EEES8_S8_EEENS6_IJNS7_ILi128EEESA_NS7_ILi64EEEEEENS_10bfloat16_tEfNS_4arch4Sm90ELb0ELb0ELb0ELb1ELb0ELb1ELb0ELb0ELi2ELi1ELi2ELi2ELb0EEENS1_21CollectiveEpilogueBwdISC_SD_SF_Li256ELb1ELb0ELi1EEENS1_19SingleTileSchedulerILb1ELb0ELb0ELi128EEEEEEEEEvNT_6ParamsE)
	.align		4
        /*00ec*/ 	.word	index@(__assertfail)
	.align		4
        /*00f0*/ 	.word	index@(_ZN7cutlass13device_kernelIN5flash11enable_sm90INS1_16FlashAttnBwdSm90INS1_25CollectiveMainloopBwdSm90ILi2ELi2ELi2EN4cute5tupleIJNS5_1CILi1EEES8_S8_EEENS6_IJNS7_ILi128EEESA_NS7_ILi64EEEEEENS_10bfloat16_tEfNS_4arch4Sm90ELb0ELb0ELb0ELb1ELb1ELb1ELb0ELb0ELi2ELi1ELi2ELi2ELb0EEENS1_21CollectiveEpilogueBwdISC_SD_SF_Li256ELb1ELb0ELi1EEENS1_19SingleTileSchedulerILb1ELb0ELb0ELi128EEEEEEEEEvNT_6ParamsE)
	.align		4
        /*00f4*/ 	.word	index@(__assertfail)
	.align		4
        /*00f8*/ 	.word	index@(_ZN7cutlass13device_kernelIN5flash11enable_sm90INS1_16FlashAttnBwdSm90INS1_25CollectiveMainloopBwdSm90ILi2ELi2ELi2EN4cute5tupleIJNS5_1CILi1EEES8_S8_EEENS6_IJNS7_ILi128EEESA_NS7_ILi64EEEEEENS_10bfloat16_tEfNS_4arch4Sm90ELb0ELb0ELb0ELb1ELb0ELb1ELb0ELb0ELi2ELi1ELi2ELi2ELb0EEENS1_24CollectiveEpilogueBwdGQAISC_fSF_Li256ELb1ELb0EEENS1_19SingleTileSchedulerILb1ELb0ELb0ELi128EEEEEEEEEvNT_6ParamsE)
	.align		4
        /*00fc*/ 	.word	index@(__assertfail)
	.align		4
        /*0100*/ 	.word	index@(_ZN7cutlass13device_kernelIN5flash11enable_sm90INS1_16FlashAttnBwdSm90INS1_25CollectiveMainloopBwdSm90ILi2ELi2ELi2EN4cute5tupleIJNS5_1CILi1EEES8_S8_EEENS6_IJNS7_ILi128EEESA_NS7_ILi64EEEEEENS_10bfloat16_tEfNS_4arch4Sm90ELb0ELb0ELb0ELb1ELb1ELb1ELb0ELb0ELi2ELi1ELi2ELi2ELb0EEENS1_24CollectiveEpilogueBwdGQAISC_fSF_Li256ELb1ELb1EEENS1_19SingleTileSchedulerILb1ELb0ELb0ELi128EEEEEEEEEvNT_6ParamsE)
	.align		4
        /*0104*/ 	.word	index@(__assertfail)
	.align		4
        /*0108*/ 	.word	index@(_ZN7cutlass13device_kernelIN5flash11enable_sm90INS1_16FlashAttnBwdSm90INS1_25CollectiveMainloopBwdSm90ILi2ELi2ELi2EN4cute5tupleIJNS5_1CILi1EEES8_S8_EEENS6_IJNS7_ILi128EEESA_NS7_ILi64EEEEEENS_10bfloat16_tEfNS_4arch4Sm90ELb0ELb1ELb0ELb0ELb0ELb1ELb0ELb0ELi2ELi1ELi2ELi2ELb0EEENS1_21CollectiveEpilogueBwdISC_SD_SF_Li256ELb0ELb0ELi1EEENS1_19SingleTileSchedulerILb0ELb0ELb0ELi128EEEEEEEEEvNT_6ParamsE)
	.align		4
        /*010c*/ 	.word	index@(__assertfail)
	.align		4
        /*0110*/ 	.word	index@(_ZN7cutlass13device_kernelIN5flash11enable_sm90INS1_16FlashAttnBwdSm90INS1_25CollectiveMainloopBwdSm90ILi2ELi2ELi2EN4cute5tupleIJNS5_1CILi1EEES8_S8_EEENS6_IJNS7_ILi128EEESA_NS7_ILi64EEEEEENS_10bfloat16_tEfNS_4arch4Sm90ELb0ELb1ELb0ELb0ELb1ELb1ELb0ELb0ELi2ELi1ELi2ELi2ELb0EEENS1_21CollectiveEpilogueBwdISC_SD_SF_Li256ELb0ELb0ELi1EEENS1_19SingleTileSchedulerILb0ELb0ELb0ELi128EEEEEEEEEvNT_6ParamsE)
	.align		4
        /*0114*/ 	.word	index@(__assertfail)
	.align		4
        /*0118*/ 	.word	index@(_ZN7cutlass13device_kernelIN5flash11enable_sm90INS1_16FlashAttnBwdSm90INS1_25CollectiveMainloopBwdSm90ILi2ELi2ELi2EN4cute5tupleIJNS5_1CILi1EEES8_S8_EEENS6_IJNS7_ILi128EEESA_NS7_ILi64EEEEEENS_10bfloat16_tEfNS_4arch4Sm90ELb0ELb1ELb0ELb0ELb0ELb1ELb0ELb0ELi2ELi1ELi2ELi2ELb0EEENS1_24CollectiveEpilogueBwdGQAISC_fSF_Li256ELb0ELb0EEENS1_19SingleTileSchedulerILb0ELb0ELb0ELi128EEEEEEEEEvNT_6ParamsE)
	.align		4
        /*011c*/ 	.word	index@(__assertfail)
	.align		4
        /*0120*/ 	.word	index@(_ZN7cutlass13device_kernelIN5flash11enable_sm90INS1_16FlashAttnBwdSm90INS1_25CollectiveMainloopBwdSm90ILi2ELi2ELi2EN4cute5tupleIJNS5_1CILi1EEES8_S8_EEENS6_IJNS7_ILi128EEESA_NS7_ILi64EEEEEENS_10bfloat16_tEfNS_4arch4Sm90ELb0ELb1ELb0ELb0ELb1ELb1ELb0ELb0ELi2ELi1ELi2ELi2ELb0EEENS1_24CollectiveEpilogueBwdGQAISC_fSF_Li256ELb0ELb1EEENS1_19SingleTileSchedulerILb0ELb0ELb0ELi128EEEEEEEEEvNT_6ParamsE)
	.align		4
        /*0124*/ 	.word	index@(__assertfail)
	.align		4
        /*0128*/ 	.word	index@(_ZN7cutlass13device_kernelIN5flash11enable_sm90INS1_16FlashAttnBwdSm90INS1_25CollectiveMainloopBwdSm90ILi2ELi2ELi2EN4cute5tupleIJNS5_1CILi1EEES8_S8_EEENS6_IJNS7_ILi128EEESA_NS7_ILi64EEEEEENS_10bfloat16_tEfNS_4arch4Sm90ELb0ELb1ELb0ELb1ELb0ELb1ELb0ELb0ELi2ELi1ELi2ELi2ELb0EEENS1_21CollectiveEpilogueBwdISC_SD_SF_Li256ELb1ELb0ELi1EEENS1_19SingleTileSchedulerILb1ELb0ELb0ELi128EEEEEEEEEvNT_6ParamsE)
	.align		4
        /*012c*/ 	.word	index@(__assertfail)
	.align		4
        /*0130*/ 	.word	index@(_ZN7cutlass13device_kernelIN5flash11enable_sm90INS1_16FlashAttnBwdSm90INS1_25CollectiveMainloopBwdSm90ILi2ELi2ELi2EN4cute5tupleIJNS5_1CILi1EEES8_S8_EEENS6_IJNS7_ILi128EEESA_NS7_ILi64EEEEEENS_10bfloat16_tEfNS_4arch4Sm90ELb0ELb1ELb0ELb1ELb1ELb1ELb0ELb0ELi2ELi1ELi2ELi2ELb0EEENS1_21CollectiveEpilogueBwdISC_SD_SF_Li256ELb1ELb0ELi1EEENS1_19SingleTileSchedulerILb1ELb0ELb0ELi128EEEEEEEEEvNT_6ParamsE)
	.align		4
        /*0134*/ 	.word	index@(__assertfail)
	.align		4
        /*0138*/ 	.word	index@(_ZN7cutlass13device_kernelIN5flash11enable_sm90INS1_16FlashAttnBwdSm90INS1_25CollectiveMainloopBwdSm90ILi2ELi2ELi2EN4cute5tupleIJNS5_1CILi1EEES8_S8_EEENS6_IJNS7_ILi128EEESA_NS7_ILi64EEEEEENS_10bfloat16_tEfNS_4arch4Sm90ELb0ELb1ELb0ELb1ELb0ELb1ELb0ELb0ELi2ELi1ELi2ELi2ELb0EEENS1_24CollectiveEpilogueBwdGQAISC_fSF_Li256ELb1ELb0EEENS1_19SingleTileSchedulerILb1ELb0ELb0ELi128EEEEEEEEEvNT_6ParamsE)
	.align		4
        /*013c*/ 	.word	index@(__assertfail)
	.align		4
        /*0140*/ 	.word	index@(_ZN7cutlass13device_kernelIN5flash11enable_sm90INS1_16FlashAttnBwdSm90INS1_25CollectiveMainloopBwdSm90ILi2ELi2ELi2EN4cute5tupleIJNS5_1CILi1EEES8_S8_EEENS6_IJNS7_ILi128EEESA_NS7_ILi64EEEEEENS_10bfloat16_tEfNS_4arch4Sm90ELb0ELb1ELb0ELb1ELb1ELb1ELb0ELb0ELi2ELi1ELi2ELi2ELb0EEENS1_24CollectiveEpilogueBwdGQAISC_fSF_Li256ELb1ELb1EEENS1_19SingleTileSchedulerILb1ELb0ELb0ELi128EEEEEEEEEvNT_6ParamsE)
	.align		4
        /*0144*/ 	.word	index@(__assertfail)
	.align		4
        /*0148*/ 	.word	index@(_ZN7cutlass13device_kernelIN5flash11enable_sm90INS1_16FlashAttnBwdSm90INS1_25CollectiveMainloopBwdSm90ILi2ELi2ELi2EN4cute5tupleIJNS5_1CILi1EEES8_S8_EEENS6_IJNS7_ILi128EEESA_NS7_ILi64EEEEEENS_10bfloat16_tEfNS_4arch4Sm90ELb1ELb0ELb0ELb0ELb0ELb1ELb0ELb0ELi2ELi1ELi2ELi2ELb0EEENS1_21CollectiveEpilogueBwdISC_SD_SF_Li256ELb0ELb0ELi1EEENS1_25SingleTileBwdLPTSchedulerILb0ELi128ELb0EEEEEEEEEvNT_6ParamsE)
	.align		4
        /*014c*/ 	.word	index@(__assertfail)
	.align		4
        /*0150*/ 	.word	index@(_ZN7cutlass13device_kernelIN5flash11enable_sm90INS1_16FlashAttnBwdSm90INS1_25CollectiveMainloopBwdSm90ILi2ELi2ELi2EN4cute5tupleIJNS5_1CILi1EEES8_S8_EEENS6_IJNS7_ILi128EEESA_NS7_ILi64EEEEEENS_10bfloat16_tEfNS_4arch4Sm90ELb1ELb0ELb0ELb0ELb1ELb1ELb0ELb0ELi2ELi1ELi2ELi2ELb0EEENS1_21CollectiveEpilogueBwdISC_SD_SF_Li256ELb0ELb0ELi1EEENS1_25SingleTileBwdLPTSchedulerILb0ELi128ELb1EEEEEEEEEvNT_6ParamsE)
	.align		4
        /*0154*/ 	.word	index@(__assertfail)
	.align		4
        /*0158*/ 	.word	index@(_ZN7cutlass13device_kernelIN5flash11enable_sm90INS1_16FlashAttnBwdSm90INS1_25CollectiveMainloopBwdSm90ILi2ELi2ELi2EN4cute5tupleIJNS5_1CILi1EEES8_S8_EEENS6_IJNS7_ILi128EEESA_NS7_ILi64EEEEEENS_10bfloat16_tEfNS_4arch4Sm90ELb1ELb0ELb0ELb0ELb0ELb1ELb0ELb0ELi2ELi1ELi2ELi2ELb0EEENS1_24CollectiveEpilogueBwdGQAISC_fSF_Li256ELb0ELb0EEENS1_25SingleTileBwdLPTSchedulerILb0ELi128ELb0EEEEEEEEEvNT_6ParamsE)
	.align		4
        /*015c*/ 	.word	index@(__assertfail)
	.align		4
        /*0160*/ 	.word	index@(_ZN7cutlass13device_kernelIN5flash11enable_sm90INS1_16FlashAttnBwdSm90INS1_25CollectiveMainloopBwdSm90ILi2ELi2ELi2EN4cute5tupleIJNS5_1CILi1EEES8_S8_EEENS6_IJNS7_ILi128EEESA_NS7_ILi64EEEEEENS_10bfloat16_tEfNS_4arch4Sm90ELb1ELb0ELb0ELb0ELb1ELb1ELb0ELb0ELi2ELi1ELi2ELi2ELb0EEENS1_24CollectiveEpilogueBwdGQAISC_fSF_Li256ELb0ELb1EEENS1_25SingleTileBwdLPTSchedulerILb0ELi128ELb1EEEEEEEEEvNT_6ParamsE)
	.align		4
        /*0164*/ 	.word	index@(__assertfail)
	.align		4
        /*0168*/ 	.word	index@(_ZN7cutlass13device_kernelIN5flash11enable_sm90INS1_16FlashAttnBwdSm90INS1_25CollectiveMainloopBwdSm90ILi2ELi2ELi2EN4cute5tupleIJNS5_1CILi1EEES8_S8_EEENS6_IJNS7_ILi128EEESA_NS7_ILi64EEEEEENS_10bfloat16_tEfNS_4arch4Sm90ELb1ELb0ELb0ELb1ELb0ELb1ELb0ELb0ELi2ELi1ELi2ELi2ELb0EEENS1_21CollectiveEpilogueBwdISC_SD_SF_Li256ELb1ELb0ELi1EEENS1_25SingleTileBwdLPTSchedulerILb1ELi128ELb0EEEEEEEEEvNT_6ParamsE)
	.align		4
        /*016c*/ 	.word	index@(__assertfail)
	.align		4
        /*0170*/ 	.word	index@(_ZN7cutlass13device_kernelIN5flash11enable_sm90INS1_16FlashAttnBwdSm90INS1_25CollectiveMainloopBwdSm90ILi2ELi2ELi2EN4cute5tupleIJNS5_1CILi1EEES8_S8_EEENS6_IJNS7_ILi128EEESA_NS7_ILi64EEEEEENS_10bfloat16_tEfNS_4arch4Sm90ELb1ELb0ELb0ELb1ELb1ELb1ELb0ELb0ELi2ELi1ELi2ELi2ELb0EEENS1_21CollectiveEpilogueBwdISC_SD_SF_Li256ELb1ELb0ELi1EEENS1_25SingleTileBwdLPTSchedulerILb1ELi128ELb1EEEEEEEEEvNT_6ParamsE)
	.align		4
        /*0174*/ 	.word	index@(__assertfail)
	.align		4
        /*0178*/ 	.word	index@(_ZN7cutlass13device_kernelIN5flash11enable_sm90INS1_16FlashAttnBwdSm90INS1_25CollectiveMainloopBwdSm90ILi2ELi2ELi2EN4cute5tupleIJNS5_1CILi1EEES8_S8_EEENS6_IJNS7_ILi128EEESA_NS7_ILi64EEEEEENS_10bfloat16_tEfNS_4arch4Sm90ELb1ELb0ELb0ELb1ELb0ELb1ELb0ELb0ELi2ELi1ELi2ELi2ELb0EEENS1_24CollectiveEpilogueBwdGQAISC_fSF_Li256ELb1ELb0EEENS1_25SingleTileBwdLPTSchedulerILb1ELi128ELb0EEEEEEEEEvNT_6ParamsE)
	.align		4
        /*017c*/ 	.word	index@(__assertfail)
	.align		4
        /*0180*/ 	.word	index@(_ZN7cutlass13device_kernelIN5flash11enable_sm90INS1_16FlashAttnBwdSm90INS1_25CollectiveMainloopBwdSm90ILi2ELi2ELi2EN4cute5tupleIJNS5_1CILi1EEES8_S8_EEENS6_IJNS7_ILi128EEESA_NS7_ILi64EEEEEENS_10bfloat16_tEfNS_4arch4Sm90ELb1ELb0ELb0ELb1ELb1ELb1ELb0ELb0ELi2ELi1ELi2ELi2ELb0EEENS1_24CollectiveEpilogueBwdGQAISC_fSF_Li256ELb1ELb1EEENS1_25SingleTileBwdLPTSchedulerILb1ELi128ELb1EEEEEEEEEvNT_6ParamsE)
	.align		4
        /*0184*/ 	.word	index@(__assertfail)
	.align		4
        /*0188*/ 	.word	0x00000000
	.align		4
        /*018c*/ 	.word	0xfffffffe
	.align		4
        /*0190*/ 	.word	0x00000000
	.align		4
        /*0194*/ 	.word	0xfffffffd
	.align		4
        /*0198*/ 	.word	0x00000000
	.align		4
        /*019c*/ 	.word	0xfffffffc


//--------------------- .nv.constant4             --------------------------
	.section	.nv.constant4,"a",@progbits
	.align	8
	.align		8
.nv.constant4:
        /*0000*/ 	.dword	__assertfail
	.align		8
        /*0008*/ 	.dword	__unnamed_1
	.align		8
        /*0010*/ 	.dword	__unnamed_2
	.align		8
        /*0018*/ 	.dword	__unnamed_3
	.align		8
        /*0020*/ 	.dword	__unnamed_4
	.align		8
        /*0028*/ 	.dword	__unnamed_5
	.align		8
        /*0030*/ 	.dword	__unnamed_6
	.align		8
        /*0038*/ 	.dword	_ZN76_INTERNAL_322bdddb_40_flash_bwd_hdim64_bf16_softcapall_sm90_cu_3fbc093a_29514cuda3std3__45__cpo5beginE
	.align		8
        /*0040*/ 	.dword	_ZN76_INTERNAL_322bdddb_40_flash_bwd_hdim64_bf16_softcapall_sm90_cu_3fbc093a_29514cuda3std3__45__cpo3endE
	.align		8
        /*0048*/ 	.dword	_ZN76_INTERNAL_322bdddb_40_flash_bwd_hdim64_bf16_softcapall_sm90_cu_3fbc093a_29514cuda3std3__45__cpo6cbeginE
	.align		8
        /*0050*/ 	.dword	_ZN76_INTERNAL_322bdddb_40_flash_bwd_hdim64_bf16_softcapall_sm90_cu_3fbc093a_29514cuda3std3__45__cpo4cendE
	.align		8
        /*0058*/ 	.dword	_ZN76_INTERNAL_322bdddb_40_flash_bwd_hdim64_bf16_softcapall_sm90_cu_3fbc093a_29514cuda3std3__478_GLOBAL__N__322bdddb_40_flash_bwd_hdim64_bf16_softcapall_sm90_cu_3fbc093a_29516ignoreE
	.align		8
        /*0060*/ 	.dword	_ZN76_INTERNAL_322bdddb_40_flash_bwd_hdim64_bf16_softcapall_sm90_cu_3fbc093a_29514cuda3std3__419piecewise_constructE
	.align		8
        /*0068*/ 	.dword	_ZN76_INTERNAL_322bdddb_40_flash_bwd_hdim64_bf16_softcapall_sm90_cu_3fbc093a_29514cuda3std3__48in_placeE
	.align		8
        /*0070*/ 	.dword	_ZN76_INTERNAL_322bdddb_40_flash_bwd_hdim64_bf16_softcapall_sm90_cu_3fbc093a_29514cuda3std6ranges3__45__cpo4swapE
	.align		8
        /*0078*/ 	.dword	_ZN76_INTERNAL_322bdddb_40_flash_bwd_hdim64_bf16_softcapall_sm90_cu_3fbc093a_29514cuda3std6ranges3__45__cpo9iter_moveE
	.align		8
        /*0080*/ 	.dword	_ZN76_INTERNAL_322bdddb_40_flash_bwd_hdim64_bf16_softcapall_sm90_cu_3fbc093a_29514cute7productE
	.align		8
        /*0088*/ 	.dword	_ZN76_INTERNAL_322bdddb_40_flash_bwd_hdim64_bf16_softcapall_sm90_cu_3fbc093a_29514cute1_E
	.align		8
        /*0090*/ 	.dword	$str$23
	.align		8
        /*0098*/ 	.dword	$str$24


//--------------------- .text._ZN7cutlass13device_kernelIN5flash11enable_sm90INS1_16FlashAttnBwdSm90INS1_25CollectiveMainloopBwdSm90ILi2ELi2ELi2EN4cute5tupleIJNS5_1CILi1EEES8_S8_EEENS6_IJNS7_ILi128EEESA_NS7_ILi64EEEEEENS_10bfloat16_tEfNS_4arch4Sm90ELb0ELb0ELb1ELb0ELb0ELb1ELb0ELb0ELi2ELi1ELi2ELi2ELb0EEENS1_21CollectiveEpilogueBwdISC_SD_SF_Li256ELb0ELb0ELi1EEENS1_19SingleTileSchedulerILb0ELb0ELb0ELi128EEEEEEEEEvNT_6ParamsE --------------------------
	.section	.text._ZN7cutlass13device_kernelIN5flash11enable_sm90INS1_16FlashAttnBwdSm90INS1_25CollectiveMainloopBwdSm90ILi2ELi2ELi2EN4cute5tupleIJNS5_1CILi1EEES8_S8_EEENS6_IJNS7_ILi128EEESA_NS7_ILi64EEEEEENS_10bfloat16_tEfNS_4arch4Sm90ELb0ELb0ELb1ELb0ELb0ELb1ELb0ELb0ELi2ELi1ELi2ELi2ELb0EEENS1_21CollectiveEpilogueBwdISC_SD_SF_Li256ELb0ELb0ELi1EEENS1_19SingleTileSchedulerILb0ELb0ELb0ELi128EEEEEEEEEvNT_6ParamsE,"ax",@progbits
	.align	128
.text._ZN7cutlass13device_kernelIN5flash11enable_sm90INS1_16FlashAttnBwdSm90INS1_25CollectiveMainloopBwdSm90ILi2ELi2ELi2EN4cute5tupleIJNS5_1CILi1EEES8_S8_EEENS6_IJNS7_ILi128EEESA_NS7_ILi64EEEEEENS_10bfloat16_tEfNS_4arch4Sm90ELb0ELb0ELb1ELb0ELb0ELb1ELb0ELb0ELi2ELi1ELi2ELi2ELb0EEENS1_21CollectiveEpilogueBwdISC_SD_SF_Li256ELb0ELb0ELi1EEENS1_19SingleTileSchedulerILb0ELb0ELb0ELi128EEEEEEEEEvNT_6ParamsE:
        .type           _ZN7cutlass13device_kernelIN5flash11enable_sm90INS1_16FlashAttnBwdSm90INS1_25CollectiveMainloopBwdSm90ILi2ELi2ELi2EN4cute5tupleIJNS5_1CILi1EEES8_S8_EEENS6_IJNS7_ILi128EEESA_NS7_ILi64EEEEEENS_10bfloat16_tEfNS_4arch4Sm90ELb0ELb0ELb1ELb0ELb0ELb1ELb0ELb0ELi2ELi1ELi2ELi2ELb0EEENS1_21CollectiveEpilogueBwdISC_SD_SF_Li256ELb0ELb0ELi1EEENS1_19SingleTileSchedulerILb0ELb0ELb0ELi128EEEEEEEEEvNT_6ParamsE,@function
        .size           _ZN7cutlass13device_kernelIN5flash11enable_sm90INS1_16FlashAttnBwdSm90INS1_25CollectiveMainloopBwdSm90ILi2ELi2ELi2EN4cute5tupleIJNS5_1CILi1EEES8_S8_EEENS6_IJNS7_ILi128EEESA_NS7_ILi64EEEEEENS_10bfloat16_tEfNS_4arch4Sm90ELb0ELb0ELb1ELb0ELb0ELb1ELb0ELb0ELi2ELi1ELi2ELi2ELb0EEENS1_21CollectiveEpilogueBwdISC_SD_SF_Li256ELb0ELb0ELi1EEENS1_19SingleTileSchedulerILb0ELb0ELb0ELi128EEEEEEEEEvNT_6ParamsE,(.L_x_7374 - _ZN7cutlass13device_kernelIN5flash11enable_sm90INS1_16FlashAttnBwdSm90INS1_25CollectiveMainloopBwdSm90ILi2ELi2ELi2EN4cute5tupleIJNS5_1CILi1EEES8_S8_EEENS6_IJNS7_ILi128EEESA_NS7_ILi64EEEEEENS_10bfloat16_tEfNS_4arch4Sm90ELb0ELb0ELb1ELb0ELb0ELb1ELb0ELb0ELi2ELi1ELi2ELi2ELb0EEENS1_21CollectiveEpilogueBwdISC_SD_SF_Li256ELb0ELb0ELi1EEENS1_19SingleTileSchedulerILb0ELb0ELb0ELi128EEEEEEEEEvNT_6ParamsE)
        .other          _ZN7cutlass13device_kernelIN5flash11enable_sm90INS1_16FlashAttnBwdSm90INS1_25CollectiveMainloopBwdSm90ILi2ELi2ELi2EN4cute5tupleIJNS5_1CILi1EEES8_S8_EEENS6_IJNS7_ILi128EEESA_NS7_ILi64EEEEEENS_10bfloat16_tEfNS_4arch4Sm90ELb0ELb0ELb1ELb0ELb0ELb1ELb0ELb0ELi2ELi1ELi2ELi2ELb0EEENS1_21CollectiveEpilogueBwdISC_SD_SF_Li256ELb0ELb0ELi1EEENS1_19SingleTileSchedulerILb0ELb0ELb0ELi128EEEEEEEEEvNT_6ParamsE,@"STO_CUDA_ENTRY STV_DEFAULT"
_ZN7cutlass13device_kernelIN5flash11enable_sm90INS1_16FlashAttnBwdSm90INS1_25CollectiveMainloopBwdSm90ILi2ELi2ELi2EN4cute5tupleIJNS5_1CILi1EEES8_S8_EEENS6_IJNS7_ILi128EEESA_NS7_ILi64EEEEEENS_10bfloat16_tEfNS_4arch4Sm90ELb0ELb0ELb1ELb0ELb0ELb1ELb0ELb0ELi2ELi1ELi2ELi2ELb0EEENS1_21CollectiveEpilogueBwdISC_SD_SF_Li256ELb0ELb0ELi1EEENS1_19SingleTileSchedulerILb0ELb0ELb0ELi128EEEEEEEEEvNT_6ParamsE:
[----:B------:R-:W1:Y:S02]  /*0000*/  LDC R1, c[0x0][0x28] ;  /* 0x00000a00ff017b82 */ /* 0x000e640000000800 */
[----:B-1----:R-:W-:Y:S01]  /*0010*/  VIADD R1, R1, 0xffffff48 ;  /* 0xffffff4801017836 */ /* 0x002fe20000000000 */
[----:B------:R-:W1:Y:S01]  /*0020*/  S2R R3, SR_TID.X ;  /* 0x0000000000037919 */ /* 0x000e620000002100 */
[----:B------:R-:W-:Y:S01]  /*0030*/  ELECT P0, URZ, PT ;  /* 0x00000000003f782f */ /* 0x000fe20003800000 */
[----:B------:R-:W-:Y:S01]  /*0040*/  BSSY B0, `(.L_x_0) ;  /* 0x0000019000007945 */ /* 0x000fe20003800000 */
[----:B-1----:R-:W-:-:S05]  /*0050*/  SHF.R.U32.HI R0, RZ, 0x5, R3 ;  /* 0x00000005ff007819 */ /* 0x002fca0000011603 */
[----:B------:R-:W1:Y:S02]  /*0060*/  SHFL.IDX PT, R2, R0, RZ, 0x1f ;  /* 0x00001fff00027589 */ /* 0x000e6400000e0000 */
[----:B-1----:R-:W-:-:S13]  /*0070*/  ISETP.EQ.AND P0, PT, R2, RZ, P0 ;  /* 0x000000ff0200720c */ /* 0x002fda0000702270 */
[----:B------:R-:W-:Y:S05]  /*0080*/  @!P0 BRA `(.L_x_1) ;  /* 0x0000000000508947 */ /* 0x000fea0003800000 */
[----:B------:R-:W-:Y:S02]  /*0090*/  ULDC.64 UR4, c[0x0][0x198] ;  /* 0x0000660000047ab9 */ /* 0x000fe40000000a00 */
[----:B------:R-:W-:Y:S02]  /*00a0*/  UIADD3 UR6, UP0, UR4, 0xf0, URZ ;  /* 0x000000f004067890 */ /* 0x000fe4000ff1e03f */
[----:B------:R-:W-:Y:S02]  /*00b0*/  UIADD3 UR8, UP1, UR4, 0x1f0, URZ ;  /* 0x000001f004087890 */ /* 0x000fe4000ff3e03f */
[----:B------:R-:W-:Y:S02]  /*00c0*/  UIADD3 UR10, UP2, UR4, 0x2f0, URZ ;  /* 0x000002f0040a7890 */ /* 0x000fe4000ff5e03f */
[----:B------:R-:W-:Y:S02]  /*00d0*/  UIADD3 UR12, UP3, UR4, 0x3f0, URZ ;  /* 0x000003f0040c7890 */ /* 0x000fe4000ff7e03f */
[----:B------:R-:W-:-:S02]  /*00e0*/  UIADD3 UR14, UP4, UR4, 0x670, URZ ;  /* 0x00000670040e7890 */ /* 0x000fc4000ff9e03f */
[----:B------:R-:W-:Y:S02]  /*00f0*/  UIADD3.X UR7, URZ, UR5, URZ, UP0, !UPT ;  /* 0x000000053f077290 */ /* 0x000fe400087fe43f */
[----:B------:R-:W-:Y:S02]  /*0100*/  UIADD3 UR4, UP5, UR4, 0x770, URZ ;  /* 0x0000077004047890 */ /* 0x000fe4000ffbe03f */
[----:B------:R-:W-:Y:S02]  /*0110*/  UIADD3.X UR9, URZ, UR5, URZ, UP1, !UPT ;  /* 0x000000053f097290 */ /* 0x000fe40008ffe43f */
[----:B------:R-:W-:Y:S02]  /*0120*/  UIADD3.X UR11, URZ, UR5, URZ, UP2, !UPT ;  /* 0x000000053f0b7290 */ /* 0x000fe400097fe43f */
[----:B------:R-:W-:Y:S01]  /*0130*/  UIADD3.X UR13, URZ, UR5, URZ, UP3, !UPT ;  /* 0x000000053f0d7290 */ /* 0x000fe20009ffe43f */
[----:B------:R1:W-:Y:S01]  /*0140*/  UTMACCTL.PF [UR6] ;  /* 0x00000000060079b9 */ /* 0x0003e20008040000 */
[----:B------:R-:W-:-:S03]  /*0150*/  UIADD3.X UR15, URZ, UR5, URZ, UP4, !UPT ;  /* 0x000000053f0f7290 */ /* 0x000fc6000a7fe43f */
[----:B------:R1:W-:Y:S01]  /*0160*/  UTMACCTL.PF [UR8] ;  /* 0x00000000080079b9 */ /* 0x0003e20008040000 */
[----:B------:R-:W-:Y:S01]  /*0170*/  UIADD3.X UR5, URZ, UR5, URZ, UP5, !UPT ;  /* 0x000000053f057290 */ /* 0x000fe2000affe43f */
[----:B------:R1:W-:Y:S02]  /*0180*/  UTMACCTL.PF [UR10] ;  /* 0x000000000a0079b9 */ /* 0x0003e40008040000 */
[----:B------:R1:W-:Y:S02]  /*0190*/  UTMACCTL.PF [UR12] ;  /* 0x000000000c0079b9 */ /* 0x0003e40008040000 */
[----:B------:R1:W-:Y:S04]  /*01a0*/  UTMACCTL.PF [UR14] ;  /* 0x000000000e0079b9 */ /* 0x0003e80008040000 */
[----:B------:R1:W-:Y:S02]  /*01b0*/  UTMACCTL.PF [UR4] ;  /* 0x00000000040079b9 */ /* 0x0003e40008040000 */
[----:B-1----:R-:W-:Y:S01]  /*01c0*/  NOP ;  /* 0x0000000000007918 */ /* 0x002fe20000000000 */
.L_x_1:
[----:B------:R-:W-:Y:S05]  /*01d0*/  BSYNC B0 ;  /* 0x0000000000007941 */ /* 0x000fea0003800000 */
.L_x_0:
[----:B------:R-:W-:Y:S01]  /*01e0*/  VOTEU.ANY UP0, P0 ;  /* 0x00000000003f7886 */ /* 0x000fe20000000100 */
[----:B------:R-:W1:Y:S01]  /*01f0*/  SHFL.IDX PT, R2, R0, RZ, 0x1f ;  /* 0x00001fff00027589 */ /* 0x000e6200000e0000 */
[----:B------:R-:W-:Y:S01]  /*0200*/  UMOV UR4, 0x1 ;  /* 0x0000000100047882 */ /* 0x000fe20000000000 */
[----:B------:R-:W-:Y:S02]  /*0210*/  SHF.R.U32.HI R3, RZ, 0x7, R3 ;  /* 0x00000007ff037819 */ /* 0x000fe40000011603 */
[----:B------:R-:W2:Y:S01]  /*0220*/  @UP0 S2UR UR7, SR_CgaCtaId ;  /* 0x00000000000709c3 */ /* 0x000ea20000008800 */
[----:B------:R-:W-:Y:S01]  /*0230*/  @UP0 UMOV UR6, 0x400 ;  /* 0x0000040000060882 */ /* 0x000fe20000000000 */
[----:B------:R-:W-:-:S04]  /*0240*/  @UP0 UIADD3 UR4, -UR4, 0x100000, URZ ;  /* 0x0010000004040890 */ /* 0x000fc8000fffe13f */
[----:B------:R-:W-:Y:S02]  /*0250*/  @UP0 USHF.L.U32 UR5, UR4, 0xb, URZ ;  /* 0x0000000b04050899 */ /* 0x000fe4000800063f */
[----:B------:R-:W-:Y:S01]  /*0260*/  @UP0 USHF.L.U32 UR4, UR4, 0x1, URZ ;  /* 0x0000000104040899 */ /* 0x000fe2000800063f */
[----:B-1----:R-:W-:Y:S02]  /*0270*/  ISETP.NE.AND P1, PT, R2, RZ, PT ;  /* 0x000000ff0200720c */ /* 0x002fe40003f25270 */
[----:B------:R1:W3:Y:S01]  /*0280*/  SHFL.IDX PT, R2, R3, RZ, 0x1f ;  /* 0x00001fff03027589 */ /* 0x0002e200000e0000 */
[----:B--2---:R-:W-:Y:S01]  /*0290*/  @UP0 ULEA UR6, UR7, UR6, 0x18 ;  /* 0x0000000607060291 */ /* 0x004fe2000f8ec03f */
[----:B------:R-:W-:Y:S02]  /*02a0*/  VOTEU.ANY UP0, P0 ;  /* 0x00000000003f7886 */ /* 0x000fe40000000100 */
[----:B------:R-:W2:Y:S09]  /*02b0*/  FENCE.VIEW.ASYNC.S ;  /* 0x00000000000073c6 */ /* 0x000eb20000000000 */
[----:B--2---:R1:W2:Y:S02]  /*02c0*/  @UP0 SYNCS.EXCH.64 URZ, [UR6+0x30c00], UR4 ;  /* 0x030c0004063f05b2 */ /* 0x0042a40008000100 */
[----:B-1----:R-:W-:Y:S05]  /*02d0*/  @P1 BRA `(.L_x_2) ;  /* 0x0000000000481947 */ /* 0x002fea0003800000 */
[----:B------:R-:W1:Y:S01]  /*02e0*/  S2UR UR5, SR_CgaCtaId ;  /* 0x00000000000579c3 */ /* 0x000e620000008800 */
[----:B------:R-:W-:Y:S01]  /*02f0*/  UMOV UR4, 0x400 ;  /* 0x0000040000047882 */ /* 0x000fe20000000000 */
[----:B------:R-:W-:Y:S01]  /*0300*/  UMOV UR6, 0x1 ;  /* 0x0000000100067882 */ /* 0x000fe20000000000 */
[----:B------:R-:W-:Y:S01]  /*0310*/  UMOV UR9, 0x100 ;  /* 0x0000010000097882 */ /* 0x000fe20000000000 */
[----:B------:R-:W-:-:S04]  /*0320*/  UIADD3 UR6, -UR6, 0x100000, URZ ;  /* 0x0010000006067890 */ /* 0x000fc8000fffe13f */
[----:B------:R-:W-:Y:S02]  /*0330*/  USHF.L.U32 UR7, UR6, 0xb, URZ ;  /* 0x0000000b06077899 */ /* 0x000fe4000800063f */
[----:B------:R-:W-:Y:S01]  /*0340*/  USHF.L.U32 UR6, UR6, 0x1, URZ ;  /* 0x0000000106067899 */ /* 0x000fe2000800063f */
[----:B------:R-:W-:Y:S01]  /*0350*/  ELECT P0, URZ, PT ;  /* 0x00000000003f782f */ /* 0x000fe20003800000 */
[----:B-1----:R-:W-:Y:S02]  /*0360*/  ULEA UR8, UR5, UR4, 0x18 ;  /* 0x0000000405087291 */ /* 0x002fe4000f8ec03f */
[----:B------:R-:W-:-:S04]  /*0370*/  UIADD3 UR4, -UR9, 0x100000, URZ ;  /* 0x0010000009047890 */ /* 0x000fc8000fffe13f */
[----:B------:R-:W-:Y:S02]  /*0380*/  USHF.L.U32 UR5, UR4, 0xb, URZ ;  /* 0x0000000b04057899 */ /* 0x000fe4000800063f */
[----:B------:R-:W-:Y:S01]  /*0390*/  USHF.L.U32 UR4, UR4, 0x1, URZ ;  /* 0x0000000104047899 */ /* 0x000fe2000800063f */
[----:B------:R-:W1:Y:S03]  /*03a0*/  FENCE.VIEW.ASYNC.S ;  /* 0x00000000000073c6 */ /* 0x000e660000000000 */
[----:B-1----:R1:W4:Y:S08]  /*03b0*/  SYNCS.EXCH.64 URZ, [UR8+0x30c10], UR6 ;  /* 0x030c1006083f75b2 */ /* 0x0023300008000100 */
[----:B------:R1:W1:Y:S01]  /*03c0*/  SYNCS.EXCH.64 URZ, [UR8+0x30c20], UR4 ;  /* 0x030c2004083f75b2 */ /* 0x0002620008000100 */
[----:B------:R1:W1:Y:S01]  /*03d0*/  SYNCS.EXCH.64 URZ, [UR8+0x30c18], UR6 ;  /* 0x030c1806083f75b2 */ /* 0x0002620008000100 */
[----:B------:R1:W1:Y:S01]  /*03e0*/  SYNCS.EXCH.64 URZ, [UR8+0x30c28], UR4 ;  /* 0x030c2804083f75b2 */ /* 0x0002620008000100 */
[----:B------:R-:W-:Y:S01]  /*03f0*/  NOP ;  /* 0x0000000000007918 */ /* 0x000fe20000000000 */
.L_x_2:
[----:B------:R-:W5:Y:S01]  /*0400*/  SHFL.IDX PT, R3, R0, RZ, 0x1f ;  /* 0x00001fff00037589 */ /* 0x000f6200000e0000 */
[----:B------:R-:W-:Y:S01]  /*0410*/  NOP ;  /* 0x0000000000007918 */ /* 0x000fe20000000000 */
[----:B-----5:R-:W-:-:S13]  /*0420*/  ISETP.NE.AND P0, PT, R3, RZ, PT ;  /* 0x000000ff0300720c */ /* 0x020fda0003f05270 */
[----:B------:R-:W-:Y:S05]  /*0430*/  @P0 BRA `(.L_x_3) ;  /* 0x0000000000480947 */ /* 0x000fea0003800000 */
[----:B-1----:R-:W1:Y:S01]  /*0440*/  S2UR UR5, SR_CgaCtaId ;  /* 0x00000000000579c3 */ /* 0x002e620000008800 */
[----:B------:R-:W-:Y:S01]  /*0450*/  UMOV UR4, 0x400 ;  /* 0x0000040000047882 */ /* 0x000fe20000000000 */
[----:B------:R-:W-:Y:S01]  /*0460*/  UMOV UR6, 0x1 ;  /* 0x0000000100067882 */ /* 0x000fe20000000000 */
[----:B------:R-:W-:Y:S01]  /*0470*/  UMOV UR7, 0x100 ;  /* 0x0000010000077882 */ /* 0x000fe20000000000 */
[----:B------:R-:W-:Y:S01]  /*0480*/  ELECT P0, URZ, PT ;  /* 0x00000000003f782f */ /* 0x000fe20003800000 */
[----:B-1----:R-:W-:Y:S02]  /*0490*/  ULEA UR8, UR5, UR4, 0x18 ;  /* 0x0000000405087291 */ /* 0x002fe4000f8ec03f */
[----:B------:R-:W-:-:S04]  /*04a0*/  UIADD3 UR4, -UR6, 0x100000, URZ ;  /* 0x0010000006047890 */ /* 0x000fc8000fffe13f */
[----:B------:R-:W-:Y:S02]  /*04b0*/  USHF.L.U32 UR5, UR4, 0xb, URZ ;  /* 0x0000000b04057899 */ /* 0x000fe4000800063f */
[----:B------:R-:W-:Y:S02]  /*04c0*/  USHF.L.U32 UR4, UR4, 0x1, URZ ;  /* 0x0000000104047899 */ /* 0x000fe4000800063f */
[----:B------:R-:W-:-:S04]  /*04d0*/  UIADD3 UR6, -UR7, 0x100000, URZ ;  /* 0x0010000007067890 */ /* 0x000fc8000fffe13f */
[----:B------:R-:W-:Y:S02]  /*04e0*/  USHF.L.U32 UR7, UR6, 0xb, URZ ;  /* 0x0000000b06077899 */ /* 0x000fe4000800063f */
[----:B------:R-:W-:Y:S01]  /*04f0*/  USHF.L.U32 UR6, UR6, 0x1, URZ ;  /* 0x0000000106067899 */ /* 0x000fe2000800063f */
[----:B------:R-:W1:Y:S03]  /*0500*/  FENCE.VIEW.ASYNC.S ;  /* 0x00000000000073c6 */ /* 0x000e660000000000 */
[----:B-1----:R1:W1:Y:S08]  /*0510*/  SYNCS.EXCH.64 URZ, [UR8+0x30c30], UR4 ;  /* 0x030c3004083f75b2 */ /* 0x0022700008000100 */
[----:B------:R1:W1:Y:S01]  /*0520*/  SYNCS.EXCH.64 URZ, [UR8+0x30c40], UR6 ;  /* 0x030c4006083f75b2 */ /* 0x0002620008000100 */
[----:B------:R1:W1:Y:S01]  /*0530*/  SYNCS.EXCH.64 URZ, [UR8+0x30c38], UR4 ;  /* 0x030c3804083f75b2 */ /* 0x0002620008000100 */
[----:B------:R1:W1:Y:S01]  /*0540*/  SYNCS.EXCH.64 URZ, [UR8+0x30c48], UR6 ;  /* 0x030c4806083f75b2 */ /* 0x0002620008000100 */
[----:B------:R-:W-:Y:S01]  /*0550*/  NOP ;  /* 0x0000000000007918 */ /* 0x000fe20000000000 */
.L_x_3:
[----:B---3--:R-:W-:Y:S01]  /*0560*/  ISETP.NE.AND P0, PT, R2, RZ, PT ;  /* 0x000000ff0200720c */ /* 0x008fe20003f05270 */
[----:B------:R-:W-:Y:S01]  /*0570*/  IMAD.MOV.U32 R16, RZ, RZ, 0x1 ;  /* 0x00000001ff107424 */ /* 0x000fe200078e00ff */
[----:B------:R-:W-:Y:S01]  /*0580*/  NOP ;  /* 0x0000000000007918 */ /* 0x000fe20000000000 */
[----:B------:R-:W-:Y:S03]  /*0590*/  BSSY B6, `(.L_x_4) ;  /* 0x000087b000067945 */ /* 0x000fe60003800000 */
[----:B------:R-:W-:Y:S01]  /*05a0*/  SEL R16, R16, 0x2, !P0 ;  /* 0x0000000210107807 */ /* 0x000fe20004000000 */
[----:B-12-4-:R-:W-:Y:S06]  /*05b0*/  BAR.SYNC.DEFER_BLOCKING 0x0 ;  /* 0x0000000000007b1d */ /* 0x016fec0000010000 */
[----:B------:R-:W-:Y:S05]  /*05c0*/  @!P0 BRA `(.L_x_5) ;  /* 0x0000006000d08947 */ /* 0x000fea0003800000 */
.L_x_6:
[----:B------:R-:W-:-:S08]  /*05d0*/  NOP ;  /* 0x0000000000007918 */ /* 0x000fd00000000000 */
[----:B------:R-:W1:Y:S02]  /*05e0*/  USETMAXREG.TRY_ALLOC.CTAPOOL UP0, 0xf0 ;  /* 0x000000f0000079c8 */ /* 0x000e640008000600 */
[----:B-1----:R-:W-:-:S13]  /*05f0*/  PLOP3.LUT P0, PT, PT, PT, UP0, 0x80, 0x0 ;  /* 0x000000000000781c */ /* 0x002fda0003f0f008 */
[----:B------:R-:W-:Y:S05]  /*0600*/  @!P0 BRA `(.L_x_6) ;  /* 0xfffffffc00f08947 */ /* 0x000fea000383ffff */
[----:B------:R-:W-:Y:S01]  /*0610*/  LOP3.LUT R0, R0, 0x3, RZ, 0xc0, !PT ;  /* 0x0000000300007812 */ /* 0x000fe200078ec0ff */
[----:B------:R-:W1:Y:S01]  /*0620*/  S2R R2, SR_TID.X ;  /* 0x0000000000027919 */ /* 0x000e620000002100 */
[----:B------:R-:W2:Y:S04]  /*0630*/  S2UR UR4, SR_CTAID.Z ;  /* 0x00000000000479c3 */ /* 0x000ea80000002700 */
[----:B------:R-:W3:Y:S02]  /*0640*/  SHFL.IDX PT, R0, R0, RZ, 0x1f ;  /* 0x00001fff00007589 */ /* 0x000ee400000e0000 */
[----:B---3--:R-:W-:Y:S02]  /*0650*/  ISETP.NE.AND P0, PT, R0, RZ, PT ;  /* 0x000000ff0000720c */ /* 0x008fe40003f05270 */
[----:B-1----:R-:W-:-:S11]  /*0660*/  SHF.R.U32.HI R2, RZ, 0x7, R2 ;  /* 0x00000007ff027819 */ /* 0x002fd60000011602 */
[----:B------:R-:W-:-:S05]  /*0670*/  @!P0 IADD3 R2, R2, 0x9, RZ ;  /* 0x0000000902028810 */ /* 0x000fca0007ffe0ff */
[----:B------:R1:W-:Y:S06]  /*0680*/  @!P0 BAR.ARV R2, 0xa0 ;  /* 0x000280020000851d */ /* 0x0003ec0000002000 */
[----:B--2---:R-:W-:-:S13]  /*0690*/  ISETP.LE.AND P0, PT, RZ, UR4, PT ;  /* 0x00000004ff007c0c */ /* 0x004fda000bf03270 */
[----:B-1----:R-:W-:Y:S05]  /*06a0*/  @!P0 BRA `(.L_x_7) ;  /* 0x0000008400a48947 */ /* 0x002fea0003800000 */
[----:B------:R-:W1:Y:S01]  /*06b0*/  S2R R3, SR_TID.X ;  /* 0x0000000000037919 */ /* 0x000e620000002100 */
[----:B------:R-:W-:-:S04]  /*06c0*/  MOV R0, RZ ;  /* 0x000000ff00007202 */ /* 0x000fc80000000f00 */
[----:B------:R-:W-:Y:S01]  /*06d0*/  LOP3.LUT P0, RZ, R0, 0x3ff, RZ, 0xc0, !PT ;  /* 0x000003ff00ff7812 */ /* 0x000fe2000780c0ff */
[----:B-1----:R-:W-:-:S12]  /*06e0*/  VIADD R18, R3, 0xffffff80 ;  /* 0xffffff8003127836 */ /* 0x002fd80000000000 */
[----:B------:R-:W-:Y:S05]  /*06f0*/  @!P0 BRA `(.L_x_8) ;  /* 0x00000000007c8947 */ /* 0x000fea0003800000 */
[----:B------:R-:W-:Y:S01]  /*0700*/  MOV R2, 0x0 ;  /* 0x0000000000027802 */ /* 0x000fe20000000f00 */
[----:B------:R-:W-:Y:S01]  /*0710*/  ULDC.64 UR4, c[0x4][0x90] ;  /* 0x0100240000047ab9 */ /* 0x000fe20000000a00 */
[----:B------:R-:W-:Y:S01]  /*0720*/  ULDC.64 UR6, c[0x4][0x8] ;  /* 0x0100020000067ab9 */ /* 0x000fe20000000a00 */
[----:B------:R-:W-:Y:S01]  /*0730*/  IMAD.U32 R4, RZ, RZ, UR4 ;  /* 0x00000004ff047e24 */ /* 0x000fe2000f8e00ff */
[----:B------:R1:W2:Y:S01]  /*0740*/  LDC.64 R14, c[0x4][R2] ;  /* 0x01000000020e7b82 */ /* 0x0002a20000000a00 */
[----:B------:R-:W-:Y:S01]  /*0750*/  MOV R5, UR5 ;  /* 0x0000000500057c02 */ /* 0x000fe20008000f00 */
[----:B------:R-:W-:Y:S01]  /*0760*/  ULDC.64 UR4, c[0x4][0x98] ;  /* 0x0100260000047ab9 */ /* 0x000fe20000000a00 */
[----:B------:R-:W-:Y:S01]  /*0770*/  MOV R10, UR6 ;  /* 0x00000006000a7c02 */ /* 0x000fe20008000f00 */
[----:B------:R-:W-:Y:S01]  /*0780*/  IMAD.U32 R6, RZ, RZ, UR4 ;  /* 0x00000004ff067e24 */ /* 0x000fe2000f8e00ff */
[----:B------:R-:W-:Y:S01]  /*0790*/  MOV R12, 0x1 ;  /* 0x00000001000c7802 */ /* 0x000fe20000000f00 */
[----:B------:R-:W-:-:S02]  /*07a0*/  IMAD.U32 R7, RZ, RZ, UR5 ;  /* 0x00000005ff077e24 */ /* 0x000fc4000f8e00ff */
[----:B------:R-:W-:Y:S02]  /*07b0*/  IMAD.U32 R11, RZ, RZ, UR7 ;  /* 0x00000007ff0b7e24 */ /* 0x000fe4000f8e00ff */
[----:B------:R-:W-:Y:S02]  /*07c0*/  IMAD.MOV.U32 R8, RZ, RZ, 0x70 ;  /* 0x00000070ff087424 */ /* 0x000fe400078e00ff */
[----:B-1----:R-:W-:-:S07]  /*07d0*/  IMAD.MOV.U32 R13, RZ, RZ, RZ ;  /* 0x000000ffff0d7224 */ /* 0x002fce00078e00ff */
[----:B------:R-:W-:-:S07]  /*07e0*/  LEPC R20, `(.L_x_9) ;  /* 0x000000001014794e */ /* 0x000fce0000000000 */
[----:B--2---:R-:W-:Y:S05]  /*07f0*/  CALL.ABS.NOINC R14 ;  /* 0x000000000e007343 */ /* 0x004fea0003c00000 */
.L_x_9:
[----:B------:R-:W1:Y:S01]  /*0800*/  LDC.64 R2, c[0x4][R2] ;  /* 0x0100000002027b82 */ /* 0x000e620000000a00 */
[----:B------:R-:W-:Y:S01]  /*0810*/  ULDC.64 UR4, c[0x4][0x90] ;  /* 0x0100240000047ab9 */ /* 0x000fe20000000a00 */
[----:B------:R-:W-:Y:S01]  /*0820*/  ULDC.64 UR6, c[0x4][0x98] ;  /* 0x0100260000067ab9 */ /* 0x000fe20000000a00 */
[----:B------:R-:W-:Y:S01]  /*0830*/  IMAD.U32 R4, RZ, RZ, UR4 ;  /* 0x00000004ff047e24 */ /* 0x000fe2000f8e00ff */
[----:B------:R-:W-:Y:S01]  /*0840*/  MOV R5, UR5 ;  /* 0x0000000500057c02 */ /* 0x000fe20008000f00 */
[----:B------:R-:W-:Y:S01]  /*0850*/  ULDC.64 UR4, c[0x4][0x10] ;  /* 0x0100040000047ab9 */ /* 0x000fe20000000a00 */
[----:B------:R-:W-:Y:S01]  /*0860*/  IMAD.U32 R6, RZ, RZ, UR6 ;  /* 0x00000006ff067e24 */ /* 0x000fe2000f8e00ff */
[----:B------:R-:W-:Y:S01]  /*0870*/  MOV R10, UR4 ;  /* 0x00000004000a7c02 */ /* 0x000fe20008000f00 */
[----:B------:R-:W-:Y:S01]  /*0880*/  IMAD.U32 R7, RZ, RZ, UR7 ;  /* 0x00000007ff077e24 */ /* 0x000fe2000f8e00ff */
[----:B------:R-:W-:Y:S01]  /*0890*/  MOV R12, 0x1 ;  /* 0x00000001000c7802 */ /* 0x000fe20000000f00 */
[----:B------:R-:W-:-:S02]  /*08a0*/  IMAD.U32 R11, RZ, RZ, UR5 ;  /* 0x00000005ff0b7e24 */ /* 0x000fc4000f8e00ff */
[----:B------:R-:W-:Y:S02]  /*08b0*/  IMAD.MOV.U32 R8, RZ, RZ, 0x70 ;  /* 0x00000070ff087424 */ /* 0x000fe400078e00ff */
[----:B------:R-:W-:-:S07]  /*08c0*/  IMAD.MOV.U32 R13, RZ, RZ, RZ ;  /* 0x000000ffff0d7224 */ /* 0x000fce00078e00ff */
[----:B------:R-:W-:-:S07]  /*08d0*/  LEPC R20, `(.L_x_8) ;  /* 0x000000001014794e */ /* 0x000fce0000000000 */
[----:B-1----:R-:W-:Y:S05]  /*08e0*/  CALL.ABS.NOINC R2 ;  /* 0x0000000002007343 */ /* 0x002fea0003c00000 */
.L_x_8:
[----:B------:R-:W1:Y:S01]  /*08f0*/  S2R R3, SR_CgaCtaId ;  /* 0x0000000000037919 */ /* 0x000e620000008800 */
[----:B------:R-:W-:-:S04]  /*0900*/  MOV R2, 0x400 ;  /* 0x0000040000027802 */ /* 0x000fc80000000f00 */
[----:B-1----:R-:W-:-:S05]  /*0910*/  LEA R2, R3, R2, 0x18 ;  /* 0x0000000203027211 */ /* 0x002fca00078ec0ff */
[----:B------:R-:W-:-:S05]  /*0920*/  VIADD R0, R2, 0x20c00 ;  /* 0x00020c0002007836 */ /* 0x000fca0000000000 */
[----:B------:R-:W-:-:S13]  /*0930*/  LOP3.LUT P0, RZ, R0, 0x3ff, RZ, 0xc0, !PT ;  /* 0x000003ff00ff7812 */ /* 0x000fda000780c0ff */
[----:B------:R-:W-:Y:S05]  /*0940*/  @!P0 BRA `(.L_x_10) ;  /* 0x00000000007c8947 */ /* 0x000fea0003800000 */
[----:B------:R-:W-:Y:S01]  /*0950*/  MOV R17, 0x0 ;  /* 0x0000000000117802 */ /* 0x000fe20000000f00 */
[----:B------:R-:W-:Y:S01]  /*0960*/  ULDC.64 UR4, c[0x4][0x90] ;  /* 0x0100240000047ab9 */ /* 0x000fe20000000a00 */
[----:B------:R-:W-:Y:S01]  /*0970*/  ULDC.64 UR6, c[0x4][0x8] ;  /* 0x0100020000067ab9 */ /* 0x000fe20000000a00 */
[----:B------:R-:W-:Y:S01]  /*0980*/  MOV R4, UR4 ;  /* 0x0000000400047c02 */ /* 0x000fe20008000f00 */
[----:B------:R1:W2:Y:S01]  /*0990*/  LDC.64 R14, c[0x4][R17] ;  /* 0x01000000110e7b82 */ /* 0x0002a20000000a00 */
[----:B------:R-:W-:Y:S01]  /*09a0*/  IMAD.U32 R5, RZ, RZ, UR5 ;  /* 0x00000005ff057e24 */ /* 0x000fe2000f8e00ff */
[----:B------:R-:W-:Y:S01]  /*09b0*/  ULDC.64 UR4, c[0x4][0x98] ;  /* 0x0100260000047ab9 */ /* 0x000fe20000000a00 */
[----:B------:R-:W-:Y:S01]  /*09c0*/  IMAD.U32 R10, RZ, RZ, UR6 ;  /* 0x00000006ff0a7e24 */ /* 0x000fe2000f8e00ff */
[----:B------:R-:W-:Y:S01]  /*09d0*/  MOV R7, UR5 ;  /* 0x0000000500077c02 */ /* 0x000fe20008000f00 */
[----:B------:R-:W-:Y:S01]  /*09e0*/  IMAD.U32 R6, RZ, RZ, UR4 ;  /* 0x00000004ff067e24 */ /* 0x000fe2000f8e00ff */
[----:B------:R-:W-:Y:S01]  /*09f0*/  MOV R8, 0x70 ;  /* 0x0000007000087802 */ /* 0x000fe20000000f00 */
[----:B------:R-:W-:-:S02]  /*0a00*/  IMAD.U32 R11, RZ, RZ, UR7 ;  /* 0x00000007ff0b7e24 */ /* 0x000fc4000f8e00ff */
[----:B------:R-:W-:Y:S02]  /*0a10*/  IMAD.MOV.U32 R12, RZ, RZ, 0x1 ;  /* 0x00000001ff0c7424 */ /* 0x000fe400078e00ff */
[----:B-1----:R-:W-:-:S07]  /*0a20*/  IMAD.MOV.U32 R13, RZ, RZ, RZ ;  /* 0x000000ffff0d7224 */ /* 0x002fce00078e00ff */
[----:B------:R-:W-:-:S07]  /*0a30*/  LEPC R20, `(.L_x_11) ;  /* 0x000000001014794e */ /* 0x000fce0000000000 */
[----:B--2---:R-:W-:Y:S05]  /*0a40*/  CALL.ABS.NOINC R14 ;  /* 0x000000000e007343 */ /* 0x004fea0003c00000 */
.L_x_11:
[----:B------:R1:W2:Y:S01]  /*0a50*/  LDC.64 R14, c[0x4][R17] ;  /* 0x01000000110e7b82 */ /* 0x0002a20000000a00 */
[----:B------:R-:W-:Y:S01]  /*0a60*/  ULDC.64 UR4, c[0x4][0x90] ;  /* 0x0100240000047ab9 */ /* 0x000fe20000000a00 */
[----:B------:R-:W-:Y:S01]  /*0a70*/  ULDC.64 UR6, c[0x4][0x10] ;  /* 0x0100040000067ab9 */ /* 0x000fe20000000a00 */
[----:B------:R-:W-:Y:S01]  /*0a80*/  MOV R4, UR4 ;  /* 0x0000000400047c02 */ /* 0x000fe20008000f00 */
        /* <DEDUP_REMOVED lines=11> */
.L_x_10:
[----:B------:R-:W-:Y:S01]  /*0b40*/  SHF.R.S32.HI R3, RZ, 0x1f, R18 ;  /* 0x0000001fff037819 */ /* 0x000fe20000011412 */
[----:B------:R-:W-:-:S03]  /*0b50*/  UMOV UR4, 0xffffffff ;  /* 0xffffffff00047882 */ /* 0x000fc60000000000 */
[----:B------:R-:W-:-:S04]  /*0b60*/  LEA.HI R0, R3, R18, RZ, 0x7 ;  /* 0x0000001203007211 */ /* 0x000fc800078f38ff */
[----:B------:R-:W-:Y:S01]  /*0b70*/  SHF.R.S32.HI R13, RZ, 0x7, R0 ;  /* 0x00000007ff0d7819 */ /* 0x000fe20000011400 */
[----:B------:R-:W-:Y:S06]  /*0b80*/  BRA.DIV UR4, `(.L_x_12) ;  /* 0x0000008204747947 */ /* 0x000fec000b800000 */
[----:B------:R1:W2:Y:S02]  /*0b90*/  SHFL.IDX PT, R14, R13, RZ, 0x1f ;  /* 0x00001fff0d0e7589 */ /* 0x0002a400000e0000 */
.L_x_83:
[----:B------:R-:W-:Y:S02]  /*0ba0*/  SHF.L.U32 R9, RZ, 0x1f, RZ ;  /* 0x0000001fff097819 */ /* 0x000fe400000006ff */
[----:B------:R-:W-:Y:S02]  /*0bb0*/  LEA.HI R5, R3, R18, RZ, 0x4 ;  /* 0x0000001203057211 */ /* 0x000fe400078f20ff */
[----:B------:R-:W3:Y:S01]  /*0bc0*/  SYNCS.PHASECHK.TRANS64.TRYWAIT P0, [R2+URZ+0x30c00], R9 ;  /* 0x030c0009020075a7 */ /* 0x000ee2000800017f */
[----:B--2---:R-:W-:Y:S02]  /*0bd0*/  LEA.HI R4, R14, R14, RZ, 0x1 ;  /* 0x0000000e0e047211 */ /* 0x004fe400078f08ff */
[----:B------:R-:W-:-:S04]  /*0be0*/  SHF.R.S32.HI R6, RZ, 0x4, R5 ;  /* 0x00000004ff067819 */ /* 0x000fc80000011405 */
[----:B------:R-:W-:Y:S02]  /*0bf0*/  LEA.HI R7, R5, R6, RZ, 0x1 ;  /* 0x0000000605077211 */ /* 0x000fe400078f08ff */
[----:B------:R-:W-:Y:S02]  /*0c00*/  LOP3.LUT R5, R4, 0xffffe, RZ, 0xc0, !PT ;  /* 0x000ffffe04057812 */ /* 0x000fe400078ec0ff */
[----:B------:R-:W-:Y:S02]  /*0c10*/  LOP3.LUT R7, R7, 0xfffffffe, RZ, 0xc0, !PT ;  /* 0xfffffffe07077812 */ /* 0x000fe400078ec0ff */
[----:B------:R-:W-:-:S03]  /*0c20*/  IADD3 R12, R14, -R5, RZ ;  /* 0x800000050e0c7210 */ /* 0x000fc60007ffe0ff */
[----:B------:R-:W-:Y:S01]  /*0c30*/  IMAD.IADD R6, R6, 0x1, -R7 ;  /* 0x0000000106067824 */ /* 0x000fe200078e0a07 */
[----:B---3--:R-:W-:Y:S06]  /*0c40*/  @P0 BRA `(.L_x_13) ;  /* 0x0000000000080947 */ /* 0x008fec0003800000 */
[----:B------:R-:W2:Y:S02]  /*0c50*/  SYNCS.PHASECHK.TRANS64.TRYWAIT P0, [R2+URZ+0x30c00], R9 ;  /* 0x030c0009020075a7 */ /* 0x000ea4000800017f */
[----:B--2---:R-:W-:Y:S05]  /*0c60*/  @!P0 BRA `(.L_x_14) ;  /* 0x0000008000588947 */ /* 0x004fea0003800000 */
.L_x_13:
[----:B------:R-:W3:Y:S01]  /*0c70*/  LDC R11, c[0x0][0x280] ;  /* 0x0000a000ff0b7b82 */ /* 0x000ee20000000800 */
[----:B------:R-:W-:Y:S02]  /*0c80*/  LEA.HI R4, R3, R18, RZ, 0x5 ;  /* 0x0000001203047211 */ /* 0x000fe400078f28ff */
[----:B------:R-:W-:Y:S02]  /*0c90*/  CS2R R198, SRZ ;  /* 0x0000000000c67805 */ /* 0x000fe4000001ff00 */
[----:B------:R-:W-:Y:S02]  /*0ca0*/  CS2R R196, SRZ ;  /* 0x0000000000c47805 */ /* 0x000fe4000001ff00 */
[----:B------:R-:W-:Y:S02]  /*0cb0*/  CS2R R194, SRZ ;  /* 0x0000000000c27805 */ /* 0x000fe4000001ff00 */
[----:B------:R-:W-:Y:S02]  /*0cc0*/  CS2R R192, SRZ ;  /* 0x0000000000c07805 */ /* 0x000fe4000001ff00 */
[----:B------:R-:W-:-:S02]  /*0cd0*/  CS2R R190, SRZ ;  /* 0x0000000000be7805 */ /* 0x000fc4000001ff00 */
[----:B------:R-:W-:Y:S02]  /*0ce0*/  CS2R R188, SRZ ;  /* 0x0000000000bc7805 */ /* 0x000fe4000001ff00 */
        /* <DEDUP_REMOVED lines=16> */
[----:B---3--:R-:W-:-:S02]  /*0df0*/  ISETP.GE.AND P0, PT, R11, 0x1, PT ;  /* 0x000000010b00780c */ /* 0x008fc40003f06270 */
        /* <DEDUP_REMOVED lines=10> */
[----:B------:R-:W-:Y:S01]  /*0ea0*/  SHF.R.S32.HI R5, RZ, 0x5, R4 ;  /* 0x00000005ff057819 */ /* 0x000fe20000011404 */
[----:B------:R-:W-:Y:S06]  /*0eb0*/  @!P0 BRA `(.L_x_15) ;  /* 0x0000004c002c8947 */ /* 0x000fec0003800000 */
[----:B------:R-:W-:Y:S01]  /*0ec0*/  IMAD.SHL.U32 R7, R18, 0x40, RZ ;  /* 0x0000004012077824 */ /* 0x000fe200078e00ff */
[----:B------:R-:W-:Y:S01]  /*0ed0*/  SHF.L.U32 R10, R5, 0x4, RZ ;  /* 0x00000004050a7819 */ /* 0x000fe200000006ff */
[----:B------:R-:W3:Y:S01]  /*0ee0*/  S2R R20, SR_CTAID.X ;  /* 0x0000000000147919 */ /* 0x000ee20000002500 */
[-C--:B------:R-:W-:Y:S01]  /*0ef0*/  LEA.HI R8, R3, R18.reuse, RZ, 0x3 ;  /* 0x0000001203087211 */ /* 0x080fe200078f18ff */
[----:B------:R-:W3:Y:S01]  /*0f00*/  LDC R21, c[0x0][0x290] ;  /* 0x0000a400ff157b82 */ /* 0x000ee20000000800 */
[----:B------:R-:W-:Y:S02]  /*0f10*/  LOP3.LUT R7, R7, 0x1c0, RZ, 0xc0, !PT ;  /* 0x000001c007077812 */ /* 0x000fe400078ec0ff */
[----:B------:R-:W-:Y:S02]  /*0f20*/  LOP3.LUT R5, R0, 0xffffff80, RZ, 0xc0, !PT ;  /* 0xffffff8000057812 */ /* 0x000fe400078ec0ff */
[----:B--2---:R-:W-:Y:S02]  /*0f30*/  LOP3.LUT R9, R7, 0x30, R10, 0xf8, !PT ;  /* 0x0000003007097812 */ /* 0x004fe400078ef80a */
[----:B------:R-:W-:Y:S01]  /*0f40*/  LEA.HI R0, R3, R18, RZ, 0x2 ;  /* 0x0000001203007211 */ /* 0x000fe200078f10ff */
[----:B------:R-:W-:Y:S01]  /*0f50*/  IMAD.IADD R10, R18, 0x1, -R5 ;  /* 0x00000001120a7824 */ /* 0x000fe200078e0a05 */
[----:B------:R-:W-:Y:S01]  /*0f60*/  LOP3.LUT R8, R9, 0x8, R8, 0xf8, !PT ;  /* 0x0000000809087812 */ /* 0x000fe200078ef808 */
[----:B------:R-:W-:Y:S01]  /*0f70*/  VIADD R9, R11, 0x7f ;  /* 0x0000007f0b097836 */ /* 0x000fe20000000000 */
[----:B------:R-:W-:Y:S01]  /*0f80*/  LOP3.LUT R3, R4, 0xffffffe0, RZ, 0xc0, !PT ;  /* 0xffffffe004037812 */ /* 0x000fe200078ec0ff */
[----:B------:R-:W-:Y:S01]  /*0f90*/  IMAD R23, R13, 0x400, R10 ;  /* 0x000004000d177824 */ /* 0x000fe200078e020a */
[----:B------:R-:W-:-:S02]  /*0fa0*/  LOP3.LUT R11, R0, 0xfffffffc, RZ, 0xc0, !PT ;  /* 0xfffffffc000b7812 */ /* 0x000fc400078ec0ff */
[----:B------:R-:W-:Y:S02]  /*0fb0*/  SHF.R.S32.HI R0, RZ, 0x1f, R9 ;  /* 0x0000001fff007819 */ /* 0x000fe40000011409 */
[----:B------:R-:W-:Y:S01]  /*0fc0*/  SHF.R.U32.HI R7, RZ, 0x3, R7 ;  /* 0x00000003ff077819 */ /* 0x000fe20000011607 */
[C---:B------:R-:W-:Y:S01]  /*0fd0*/  IMAD.IADD R11, R18.reuse, 0x1, -R11 ;  /* 0x00000001120b7824 */ /* 0x040fe200078e0a0b */
[----:B------:R-:W-:Y:S02]  /*0fe0*/  IADD3 R3, R18, -R3, RZ ;  /* 0x8000000312037210 */ /* 0x000fe40007ffe0ff */
[----:B------:R-:W-:Y:S01]  /*0ff0*/  LEA.HI R22, R0, R9, RZ, 0x7 ;  /* 0x0000000900167211 */ /* 0x000fe200078f38ff */
[----:B------:R-:W-:Y:S01]  /*1000*/  IMAD R9, R13, 0x10, R6 ;  /* 0x000000100d097824 */ /* 0x000fe200078e0206 */
[----:B------:R-:W-:Y:S02]  /*1010*/  LOP3.LUT R8, R8, R7, RZ, 0x3c, !PT ;  /* 0x0000000708087212 */ /* 0x000fe400078e3cff */
[----:B------:R-:W-:-:S02]  /*1020*/  SHF.R.S32.HI R0, RZ, 0x1f, R3 ;  /* 0x0000001fff007819 */ /* 0x000fc40000011403 */
[----:B------:R-:W-:Y:S02]  /*1030*/  LEA.HI R5, R13, R13, RZ, 0x1 ;  /* 0x0000000d0d057211 */ /* 0x000fe400078f08ff */
[----:B------:R-:W-:Y:S01]  /*1040*/  LEA R6, R9, R8, 0x9 ;  /* 0x0000000809067211 */ /* 0x000fe200078e48ff */
[----:B---3--:R-:W-:Y:S01]  /*1050*/  IMAD R20, R20, -0x80, R21 ;  /* 0xffffff8014147824 */ /* 0x008fe200078e0215 */
[CC--:B------:R-:W-:Y:S02]  /*1060*/  LEA.HI R4, R0.reuse, R3.reuse, RZ, 0x3 ;  /* 0x0000000300047211 */ /* 0x0c0fe400078f18ff */
[----:B------:R-:W-:Y:S01]  /*1070*/  LEA.HI R7, R0, R3, RZ, 0x2 ;  /* 0x0000000300077211 */ /* 0x000fe200078f10ff */
[----:B------:R2:W-:Y:S01]  /*1080*/  STL [R1+0x4], R6 ;  /* 0x0000040601007387 */ /* 0x0005e20000100800 */
[----:B------:R-:W-:Y:S02]  /*1090*/  LOP3.LUT R0, R5, 0xfffffffe, RZ, 0xc0, !PT ;  /* 0xfffffffe05007812 */ /* 0x000fe400078ec0ff */
[----:B------:R-:W-:-:S02]  /*10a0*/  SHF.R.S32.HI R3, RZ, 0x1f, R10 ;  /* 0x0000001fff037819 */ /* 0x000fc4000001140a */
[----:B------:R-:W-:Y:S01]  /*10b0*/  SHF.R.S32.HI R5, RZ, 0x1f, R4 ;  /* 0x0000001fff057819 */ /* 0x000fe20000011404 */
[----:B------:R-:W-:Y:S01]  /*10c0*/  IMAD.IADD R19, R13, 0x1, -R0 ;  /* 0x000000010d137824 */ /* 0x000fe200078e0a00 */
[----:B------:R-:W-:Y:S02]  /*10d0*/  LEA.HI R0, R3, R10, RZ, 0x2 ;  /* 0x0000000a03007211 */ /* 0x000fe400078f10ff */
[----:B------:R-:W-:Y:S02]  /*10e0*/  MOV R199, RZ ;  /* 0x000000ff00c77202 */ /* 0x000fe40000000f00 */
[----:B--2---:R-:W-:Y:S02]  /*10f0*/  SHF.R.S32.HI R6, RZ, 0x3, R4 ;  /* 0x00000003ff067819 */ /* 0x004fe40000011404 */
[----:B------:R-:W-:Y:S02]  /*1100*/  SHF.R.S32.HI R4, RZ, 0x2, R7 ;  /* 0x00000002ff047819 */ /* 0x000fe40000011407 */
[----:B------:R-:W-:-:S02]  /*1110*/  LEA.HI R8, R5, R6, RZ, 0x4 ;  /* 0x0000000605087211 */ /* 0x000fc400078f20ff */
[----:B------:R-:W-:Y:S01]  /*1120*/  LEA.HI R7, R7, R4, RZ, 0x1 ;  /* 0x0000000407077211 */ /* 0x000fe200078f08ff */
[----:B-1----:R-:W-:Y:S01]  /*1130*/  VIADD R13, R4, 0x18 ;  /* 0x00000018040d7836 */ /* 0x002fe20000000000 */
[----:B------:R-:W-:Y:S02]  /*1140*/  LOP3.LUT R5, R0, 0x7ffffffc, RZ, 0xc0, !PT ;  /* 0x7ffffffc00057812 */ /* 0x000fe400078ec0ff */
[----:B------:R-:W-:Y:S02]  /*1150*/  LOP3.LUT R9, R8, 0x1ffffff0, RZ, 0xc0, !PT ;  /* 0x1ffffff008097812 */ /* 0x000fe400078ec0ff */
[----:B------:R-:W-:Y:S01]  /*1160*/  LEA.HI R8, R3, R10, RZ, 0x5 ;  /* 0x0000000a03087211 */ /* 0x000fe200078f28ff */
[----:B------:R-:W-:Y:S01]  /*1170*/  VIADD R3, R4, 0x8 ;  /* 0x0000000804037836 */ /* 0x000fe20000000000 */
[----:B------:R-:W-:Y:S01]  /*1180*/  LOP3.LUT R7, R7, 0xfffffffe, RZ, 0xc0, !PT ;  /* 0xfffffffe07077812 */ /* 0x000fe200078ec0ff */
[----:B------:R-:W-:Y:S01]  /*1190*/  IMAD.IADD R6, R6, 0x1, -R9 ;  /* 0x0000000106067824 */ /* 0x000fe200078e0a09 */
[----:B------:R-:W-:-:S02]  /*11a0*/  IADD3 R10, R10, -R5, RZ ;  /* 0x800000050a0a7210 */ /* 0x000fc40007ffe0ff */
[C---:B------:R-:W-:Y:S01]  /*11b0*/  IADD3 R5, R4.reuse, 0x10, RZ ;  /* 0x0000001004057810 */ /* 0x040fe20007ffe0ff */
[----:B------:R-:W-:Y:S01]  /*11c0*/  IMAD.IADD R7, R4, 0x1, -R7 ;  /* 0x0000000104077824 */ /* 0x000fe200078e0a07 */
[----:B------:R-:W-:Y:S02]  /*11d0*/  LEA.HI R4, R3, R3, RZ, 0x1 ;  /* 0x0000000303047211 */ /* 0x000fe400078f08ff */
[----:B------:R-:W-:Y:S02]  /*11e0*/  LEA.HI R9, R5, R5, RZ, 0x1 ;  /* 0x0000000505097211 */ /* 0x000fe400078f08ff */
[----:B------:R-:W-:Y:S02]  /*11f0*/  LEA.HI R15, R13, R13, RZ, 0x1 ;  /* 0x0000000d0d0f7211 */ /* 0x000fe400078f08ff */
[----:B------:R-:W-:Y:S02]  /*1200*/  SHF.R.S32.HI R17, RZ, 0x5, R8 ;  /* 0x00000005ff117819 */ /* 0x000fe40000011408 */
[----:B------:R-:W-:-:S02]  /*1210*/  LOP3.LUT R8, R4, 0xfffffffe, RZ, 0xc0, !PT ;  /* 0xfffffffe04087812 */ /* 0x000fc400078ec0ff */
[----:B------:R-:W-:Y:S01]  /*1220*/  LOP3.LUT R14, R9, 0xfffffffe, RZ, 0xc0, !PT ;  /* 0xfffffffe090e7812 */ /* 0x000fe200078ec0ff */
[----:B------:R-:W-:Y:S01]  /*1230*/  IMAD R21, R17, -0x10, R20 ;  /* 0xfffffff011157824 */ /* 0x000fe200078e0214 */
[----:B------:R-:W-:Y:S02]  /*1240*/  LOP3.LUT R18, R15, 0xfffffffe, RZ, 0xc0, !PT ;  /* 0xfffffffe0f127812 */ /* 0x000fe400078ec0ff */
[----:B------:R-:W-:Y:S01]  /*1250*/  IADD3 R8, R3, -R8, RZ ;  /* 0x8000000803087210 */ /* 0x000fe20007ffe0ff */
[----:B------:R-:W-:Y:S01]  /*1260*/  IMAD.IADD R14, R5, 0x1, -R14 ;  /* 0x00000001050e7824 */ /* 0x000fe200078e0a0e */
[----:B------:R-:W-:Y:S01]  /*1270*/  SHF.R.S32.HI R3, RZ, 0x1, R4 ;  /* 0x00000001ff037819 */ /* 0x000fe20000011404 */
[----:B------:R-:W-:Y:S01]  /*1280*/  IMAD.IADD R13, R13, 0x1, -R18 ;  /* 0x000000010d0d7824 */ /* 0x000fe200078e0a12 */
[----:B------:R-:W-:Y:S02]  /*1290*/  SHF.R.S32.HI R4, RZ, 0x1f, R4 ;  /* 0x0000001fff047819 */ /* 0x000fe40000011404 */
[----:B------:R-:W-:-:S02]  /*12a0*/  SHF.R.S32.HI R5, RZ, 0x1, R9 ;  /* 0x00000001ff057819 */ /* 0x000fc40000011409 */
[----:B------:R-:W-:Y:S02]  /*12b0*/  SHF.R.S32.HI R18, RZ, 0x1f, R9 ;  /* 0x0000001fff127819 */ /* 0x000fe40000011409 */
[--C-:B------:R-:W-:Y:S02]  /*12c0*/  SHF.R.S32.HI R17, RZ, 0x2, R0.reuse ;  /* 0x00000002ff117819 */ /* 0x100fe40000011400 */
[--C-:B------:R-:W-:Y:S02]  /*12d0*/  SHF.R.S32.HI R9, RZ, 0x1, R15.reuse ;  /* 0x00000001ff097819 */ /* 0x100fe4000001140f */
[----:B------:R-:W-:Y:S02]  /*12e0*/  SHF.R.S32.HI R20, RZ, 0x1f, R15 ;  /* 0x0000001fff147819 */ /* 0x000fe4000001140f */
[----:B------:R-:W-:Y:S02]  /*12f0*/  SHF.R.S32.HI R0, RZ, 0x1f, R0 ;  /* 0x0000001fff007819 */ /* 0x000fe40000011400 */
[----:B------:R-:W-:-:S02]  /*1300*/  LEA.HI R4, R4, R3, RZ, 0x4 ;  /* 0x0000000304047211 */ /* 0x000fc400078f20ff */
[----:B------:R-:W-:Y:S02]  /*1310*/  LEA.HI R18, R18, R5, RZ, 0x4 ;  /* 0x0000000512127211 */ /* 0x000fe400078f20ff */
[----:B------:R-:W-:Y:S02]  /*1320*/  LEA.HI R20, R20, R9, RZ, 0x4 ;  /* 0x0000000914147211 */ /* 0x000fe400078f20ff */
[----:B------:R-:W-:Y:S02]  /*1330*/  LEA.HI R0, R0, R17, RZ, 0x3 ;  /* 0x0000001100007211 */ /* 0x000fe400078f18ff */
[----:B------:R-:W-:Y:S02]  /*1340*/  LOP3.LUT R4, R4, 0x1ffffff0, RZ, 0xc0, !PT ;  /* 0x1ffffff004047812 */ /* 0x000fe400078ec0ff */
[----:B------:R-:W-:Y:S02]  /*1350*/  LOP3.LUT R18, R18, 0x1ffffff0, RZ, 0xc0, !PT ;  /* 0x1ffffff012127812 */ /* 0x000fe400078ec0ff */
[----:B------:R-:W-:-:S02]  /*1360*/  LOP3.LUT R20, R20, 0x1ffffff0, RZ, 0xc0, !PT ;  /* 0x1ffffff014147812 */ /* 0x000fc400078ec0ff */
[----:B------:R-:W-:Y:S01]  /*1370*/  LOP3.LUT R0, R0, 0xfffffff8, RZ, 0xc0, !PT ;  /* 0xfffffff800007812 */ /* 0x000fe200078ec0ff */
[----:B------:R-:W-:Y:S01]  /*1380*/  IMAD.IADD R5, R5, 0x1, -R18 ;  /* 0x0000000105057824 */ /* 0x000fe200078e0a12 */
[----:B------:R-:W-:Y:S01]  /*1390*/  IADD3 R3, R3, -R4, RZ ;  /* 0x8000000403037210 */ /* 0x000fe20007ffe0ff */
[----:B------:R-:W-:Y:S01]  /*13a0*/  IMAD.IADD R20, R9, 0x1, -R20 ;  /* 0x0000000109147824 */ /* 0x000fe200078e0a14 */
[----:B------:R-:W-:Y:S01]  /*13b0*/  IADD3 R0, R21, R0, -R17 ;  /* 0x0000000015007210 */ /* 0x000fe20007ffe811 */
[----:B------:R-:W-:Y:S01]  /*13c0*/  IMAD R4, R5, 0x8, R14 ;  /* 0x0000000805047824 */ /* 0x000fe200078e020e */
[----:B------:R-:W-:Y:S01]  /*13d0*/  LEA R7, R6, R7, 0x3 ;  /* 0x0000000706077211 */ /* 0x000fe200078e18ff */
[----:B------:R-:W-:Y:S01]  /*13e0*/  IMAD R6, R3, 0x8, R8 ;  /* 0x0000000803067824 */ /* 0x000fe200078e0208 */
[----:B------:R-:W-:Y:S01]  /*13f0*/  LEA R3, R20, R13, 0x3 ;  /* 0x0000000d14037211 */ /* 0x000fe200078e18ff */
[----:B------:R-:W-:Y:S01]  /*1400*/  IMAD R9, R19, -0x40, R0 ;  /* 0xffffffc013097824 */ /* 0x000fe200078e0200 */
[----:B------:R-:W-:Y:S01]  /*1410*/  SHF.R.S32.HI R0, RZ, 0x7, R22 ;  /* 0x00000007ff007819 */ /* 0x000fe20000011416 */
[----:B------:R-:W-:Y:S01]  /*1420*/  STL [R1+0x14], R7 ;  /* 0x0000140701007387 */ /* 0x000fe20000100800 */
[----:B------:R-:W-:Y:S01]  /*1430*/  LOP3.LUT R8, R16, 0x1, RZ, 0xfc, !PT ;  /* 0x0000000110087812 */ /* 0x000fe200078efcff */
[----:B------:R-:W-:-:S02]  /*1440*/  IMAD.MOV.U32 R5, RZ, RZ, RZ ;  /* 0x000000ffff057224 */ /* 0x000fc400078e00ff */
[----:B------:R1:W-:Y:S04]  /*1450*/  STL [R1+0x10], R6 ;  /* 0x0000100601007387 */ /* 0x0003e80000100800 */
[----:B------:R-:W-:Y:S04]  /*1460*/  STL [R1+0xc], R4 ;  /* 0x00000c0401007387 */ /* 0x000fe80000100800 */
[----:B------:R2:W-:Y:S01]  /*1470*/  STL [R1+0x8], R3 ;  /* 0x0000080301007387 */ /* 0x0005e20000100800 */
[----:B-1----:R-:W-:-:S03]  /*1480*/  CS2R R6, SRZ ;  /* 0x0000000000067805 */ /* 0x002fc6000001ff00 */
[----:B------:R1:W-:Y:S01]  /*1490*/  STL [R1], R0 ;  /* 0x0000000001007387 */ /* 0x0003e20000100800 */
[----:B--2---:R-:W-:-:S04]  /*14a0*/  IMAD.SHL.U32 R3, R23, 0x4, RZ ;  /* 0x0000000417037824 */ /* 0x004fc800078e00ff */
[----:B------:R-:W-:-:S07]  /*14b0*/  IMAD R4, R3, 0x4, R2 ;  /* 0x0000000403047824 */ /* 0x000fce00078e0202 */
.L_x_26:
[----:B------:R-:W-:Y:S01]  /*14c0*/  ISETP.NE.AND P0, PT, R8, 0x3, PT ;  /* 0x000000030800780c */ /* 0x000fe20003f05270 */
[----:B------:R-:W-:-:S12]  /*14d0*/  YIELD ;  /* 0x0000000000007946 */ /* 0x000fd80003800000 */
[----:B------:R-:W-:Y:S05]  /*14e0*/  @!P0 BRA `(.L_x_16) ;  /* 0x0000000000048947 */ /* 0x000fea0003800000 */
[----:B------:R-:W-:Y:S01]  /*14f0*/  BPT.TRAP 0x1 ;  /* 0x000000040000795c */ /* 0x000fe20000300000 */
.L_x_16:
[----:B------:R-:W-:Y:S01]  /*1500*/  IMAD R3, R5, 0x8, R2 ;  /* 0x0000000805037824 */ /* 0x000fe200078e0202 */
[----:B------:R-:W-:-:S04]  /*1510*/  SHF.L.U32 R20, R6, 0x1f, RZ ;  /* 0x0000001f06147819 */ /* 0x000fc800000006ff */
[----:B------:R2:W3:Y:S01]  /*1520*/  SYNCS.PHASECHK.TRANS64.TRYWAIT P1, [R3+URZ+0x30c10], R20 ;  /* 0x030c1014030075a7 */ /* 0x0004e2000802017f */
[----:B------:R-:W-:Y:S05]  /*1530*/  @!P0 BRA `(.L_x_17) ;  /* 0x0000000000048947 */ /* 0x000fea0003800000 */
[----:B------:R-:W-:Y:S01]  /*1540*/  BPT.TRAP 0x1 ;  /* 0x000000040000795c */ /* 0x000fe20000300000 */
.L_x_17:
[----:B-1----:R-:W-:-:S04]  /*1550*/  IADD3 R0, R2, 0x10000, RZ ;  /* 0x0001000002007810 */ /* 0x002fc80007ffe0ff */
[----:B------:R-:W-:-:S04]  /*1560*/  SHF.R.U32.HI R0, RZ, 0x4, R0 ;  /* 0x00000004ff007819 */ /* 0x000fc80000011600 */
[----:B------:R-:W-:Y:S01]  /*1570*/  LOP3.LUT R0, R0, 0x3fff, RZ, 0xc0, !PT ;  /* 0x00003fff00007812 */ /* 0x000fe200078ec0ff */
[----:B---3--:R-:W-:Y:S06]  /*1580*/  @P1 BRA `(.L_x_18) ;  /* 0x0000000000081947 */ /* 0x008fec0003800000 */
[----:B------:R-:W1:Y:S02]  /*1590*/  SYNCS.PHASECHK.TRANS64.TRYWAIT P1, [R3+URZ+0x30c10], R20 ;  /* 0x030c1014030075a7 */ /* 0x000e64000802017f */
[----:B-1----:R-:W-:Y:S05]  /*15a0*/  @!P1 BRA `(.L_x_19) ;  /* 0x00000078001c9947 */ /* 0x002fea0003800000 */
.L_x_18:
[----:B------:R-:W-:Y:S05]  /*15b0*/  WARPSYNC.ALL ;  /* 0x0000000000007948 */ /* 0x000fea0003800000 */
[----:B------:R-:W-:Y:S01]  /*15c0*/  LOP3.LUT R14, R0, 0x10000, RZ, 0xfc, !PT ;  /* 0x00010000000e7812 */ /* 0x000fe200078efcff */
[----:B------:R-:W-:Y:S01]  /*15d0*/  IMAD R13, R12, 0x2000, R2 ;  /* 0x000020000c0d7824 */ /* 0x000fe200078e0202 */
[----:B------:R-:W3:Y:S04]  /*15e0*/  LDL R17, [R1+0xc] ;  /* 0x00000c0001117983 */ /* 0x000ee80000100800 */
[----:B------:R-:W-:Y:S01]  /*15f0*/  R2UR UR9, R13 ;  /* 0x000000000d0972ca */ /* 0x000fe200000e0000 */
[----:B------:R-:W-:Y:S01]  /*1600*/  IMAD R14, R5, 0x400, R14 ;  /* 0x00000400050e7824 */ /* 0x000fe200078e020e */
[----:B------:R-:W4:Y:S04]  /*1610*/  LDL R18, [R1+0x14] ;  /* 0x0000140001127983 */ /* 0x000f280000100800 */
[----:B------:R-:W-:Y:S01]  /*1620*/  R2UR UR8, R14 ;  /* 0x000000000e0872ca */ /* 0x000fe200000e0000 */
[----:B------:R-:W5:Y:S04]  /*1630*/  LDL R15, [R1+0x10] ;  /* 0x00001000010f7983 */ /* 0x000f680000100800 */
[----:B------:R-:W2:Y:S02]  /*1640*/  LDL R16, [R1+0x8] ;  /* 0x0000080001107983 */ /* 0x000ea40000100800 */
[----:B------:R-:W-:-:S04]  /*1650*/  USHF.R.U32.HI UR4, URZ, 0x4, UR9 ;  /* 0x000000043f047899 */ /* 0x000fc80008011609 */
[----:B------:R-:W-:Y:S01]  /*1660*/  ULOP3.LUT UR4, UR4, 0x3fff, URZ, 0xc0, !UPT ;  /* 0x00003fff04047892 */ /* 0x000fe2000f8ec03f */
[----:B------:R-:W-:-:S03]  /*1670*/  WARPGROUP.ARRIVE ;  /* 0x00000000000079c5 */ /* 0x000fc60000000000 */
[----:B------:R-:W-:Y:S01]  /*1680*/  ULOP3.LUT UR10, UR4, 0x10000, URZ, 0xfc, !UPT ;  /* 0x00010000040a7892 */ /* 0x000fe2000f8efc3f */
[----:B------:R-:W-:Y:S01]  /*1690*/  UMOV UR6, UR8 ;  /* 0x0000000800067c82 */ /* 0x000fe20008000000 */
[----:B------:R-:W-:Y:S01]  /*16a0*/  UMOV UR7, 0x40000040 ;  /* 0x4000004000077882 */ /* 0x000fe20000000000 */
[----:B------:R-:W-:-:S04]  /*16b0*/  UMOV UR5, 0x40000040 ;  /* 0x4000004000057882 */ /* 0x000fc80000000000 */
[----:B------:R-:W-:Y:S02]  /*16c0*/  UMOV UR4, UR10 ;  /* 0x0000000a00047c82 */ /* 0x000fe40008000000 */
[----:B------:R-:W-:Y:S01]  /*16d0*/  HGMMA.64x128x16.F32.BF16 R72, gdesc[UR4], RZ, !UPT, gsb0 ;  /* 0x01e00000044879f0 */ /* 0x000fe2000c0018ff */
[----:B------:R-:W-:Y:S02]  /*16e0*/  UIADD3 UR6, UR8, 0x2, URZ ;  /* 0x0000000208067890 */ /* 0x000fe4000fffe03f */
[----:B------:R-:W-:Y:S01]  /*16f0*/  UIADD3 UR4, UR10, 0x2, URZ ;  /* 0x000000020a047890 */ /* 0x000fe2000fffe03f */
[----:B------:R-:W-:Y:S01]  /*1700*/  UMOV UR7, 0x40000040 ;  /* 0x4000004000077882 */ /* 0x000fe20000000000 */
[----:B------:R-:W-:Y:S01]  /*1710*/  UMOV UR5, 0x40000040 ;  /* 0x4000004000057882 */ /* 0x000fe20000000000 */
[----:B------:R-:W-:Y:S02]  /*1720*/  WARPGROUP.DEPBAR.LE gsb0, 0x0 ;  /* 0x00008000000079c5 */ /* 0x000fe40000010000 */
[----:B------:R-:W-:-:S06]  /*1730*/  WARPGROUP.ARRIVE ;  /* 0x00000000000079c5 */ /* 0x000fcc0000000000 */
[----:B------:R-:W-:Y:S01]  /*1740*/  HGMMA.64x128x16.F32.BF16 R72, gdesc[UR4], R72, gsb0 ;  /* 0x01e00000044879f0 */ /* 0x000fe20008001848 */
        /* <DEDUP_REMOVED lines=11> */
[C---:B---3--:R-:W-:Y:S01]  /*1800*/  IMAD R17, R5.reuse, 0x80, R17 ;  /* 0x0000008005117824 */ /* 0x048fe200078e0211 */
[C---:B----4-:R-:W-:Y:S01]  /*1810*/  LEA R13, R5.reuse, R18, 0x7 ;  /* 0x00000012050d7211 */ /* 0x050fe200078e38ff */
[C---:B-----5:R-:W-:Y:S01]  /*1820*/  IMAD R15, R5.reuse, 0x80, R15 ;  /* 0x00000080050f7824 */ /* 0x060fe200078e020f */
[----:B--2---:R-:W-:Y:S02]  /*1830*/  LEA R21, R5, R16, 0x7 ;  /* 0x0000001005157211 */ /* 0x004fe400078e38ff */
[C---:B------:R-:W-:Y:S01]  /*1840*/  LEA R19, R10.reuse, R17, 0x1 ;  /* 0x000000110a137211 */ /* 0x040fe200078e08ff */
[----:B------:R-:W-:-:S02]  /*1850*/  IMAD R15, R10, 0x2, R15 ;  /* 0x000000020a0f7824 */ /* 0x000fc400078e020f */
[C---:B------:R-:W-:Y:S02]  /*1860*/  IMAD R13, R10.reuse, 0x2, R13 ;  /* 0x000000020a0d7824 */ /* 0x040fe400078e020d */
[----:B------:R-:W-:Y:S01]  /*1870*/  IMAD R21, R10, 0x2, R21 ;  /* 0x000000020a157824 */ /* 0x000fe200078e0215 */
[----:B------:R-:W-:Y:S01]  /*1880*/  LEA R23, R15, R2, 0x2 ;  /* 0x000000020f177211 */ /* 0x000fe200078e10ff */
[--C-:B------:R-:W-:Y:S02]  /*1890*/  IMAD R202, R13, 0x4, R2.reuse ;  /* 0x000000040dca7824 */ /* 0x100fe400078e0202 */
[--C-:B------:R-:W-:Y:S02]  /*18a0*/  IMAD R17, R19, 0x4, R2.reuse ;  /* 0x0000000413117824 */ /* 0x100fe400078e0202 */
[----:B------:R-:W-:Y:S01]  /*18b0*/  IMAD R14, R21, 0x4, R2 ;  /* 0x00000004150e7824 */ /* 0x000fe200078e0202 */
[----:B------:R-:W-:Y:S02]  /*18c0*/  WARPGROUP.DEPBAR.LE gsb0, 0x0 ;  /* 0x00008000000079c5 */ /* 0x000fe40000010000 */
[----:B------:R-:W-:-:S06]  /*18d0*/  WARPGROUP.ARRIVE ;  /* 0x00000000000079c5 */ /* 0x000fcc0000000000 */
[----:B------:R-:W-:Y:S01]  /*18e0*/  HGMMA.64x128x16.F32.BF16 R72, gdesc[UR4], R72, gsb0 ;  /* 0x01e00000044879f0 */ /* 0x000fe20008001848 */
[----:B------:R-:W-:-:S05]  /*18f0*/  IADD3 R18, R2, 0x20000, RZ ;  /* 0x0002000002127810 */ /* 0x000fca0007ffe0ff */
[--C-:B------:R-:W-:Y:S01]  /*1900*/  IMAD R200, R13, 0x4, R18.reuse ;  /* 0x000000040dc87824 */ /* 0x100fe200078e0212 */
[----:B------:R-:W-:Y:S01]  /*1910*/  LEA R16, R19, R18, 0x2 ;  /* 0x0000001213107211 */ /* 0x000fe200078e10ff */
[--C-:B------:R-:W-:Y:S02]  /*1920*/  IMAD R13, R15, 0x4, R18.reuse ;  /* 0x000000040f0d7824 */ /* 0x100fe400078e0212 */
[----:B------:R-:W-:Y:S01]  /*1930*/  IMAD R15, R21, 0x4, R18 ;  /* 0x00000004150f7824 */ /* 0x000fe200078e0212 */
[----:B------:R-:W-:Y:S02]  /*1940*/  WARPGROUP.DEPBAR.LE gsb0, 0x0 ;  /* 0x00008000000079c5 */ /* 0x000fe40000010000 */
[----:B------:R-:W2:Y:S04]  /*1950*/  LDS R202, [R202+0x20000] ;  /* 0x02000000caca7984 */ /* 0x000ea80000000800 */
[----:B------:R-:W3:Y:S04]  /*1960*/  LDS R23, [R23+0x20000] ;  /* 0x0200000017177984 */ /* 0x000ee80000000800 */
[----:B------:R-:W4:Y:S04]  /*1970*/  LDS R17, [R17+0x20000] ;  /* 0x0200000011117984 */ /* 0x000f280000000800 */
[----:B------:R-:W1:Y:S01]  /*1980*/  LDS R14, [R14+0x20000] ;  /* 0x020000000e0e7984 */ /* 0x000e620000000800 */
[----:B------:R-:W-:Y:S05]  /*1990*/  @!P0 BRA `(.L_x_20) ;  /* 0x0000000000048947 */ /* 0x000fea0003800000 */
[----:B------:R-:W-:Y:S01]  /*19a0*/  BPT.TRAP 0x1 ;  /* 0x000000040000795c */ /* 0x000fe20000300000 */
.L_x_20:
[----:B------:R1:W1:Y:S01]  /*19b0*/  SYNCS.PHASECHK.TRANS64.TRYWAIT P1, [R3+URZ+0x30c30], R20 ;  /* 0x030c3014030075a7 */ /* 0x000262000802017f */
[----:B------:R-:W-:Y:S05]  /*19c0*/  @!P0 BRA `(.L_x_21) ;  /* 0x0000000000048947 */ /* 0x000fea0003800000 */
[----:B------:R-:W-:Y:S01]  /*19d0*/  BPT.TRAP 0x1 ;  /* 0x000000040000795c */ /* 0x000fe20000300000 */
.L_x_21:
[----:B-1----:R-:W-:Y:S05]  /*19e0*/  @P1 BRA `(.L_x_22) ;  /* 0x0000000000081947 */ /* 0x002fea0003800000 */
[----:B------:R-:W1:Y:S02]  /*19f0*/  SYNCS.PHASECHK.TRANS64.TRYWAIT P1, [R3+URZ+0x30c30], R20 ;  /* 0x030c3014030075a7 */ /* 0x000e64000802017f */
[----:B-1----:R-:W-:Y:S05]  /*1a00*/  @!P1 BRA `(.L_x_23) ;  /* 0x0000007400189947 */ /* 0x002fea0003800000 */
.L_x_22:
[----:B------:R-:W-:Y:S01]  /*1a10*/  VIADD R24, R2, 0x18000 ;  /* 0x0001800002187836 */ /* 0x000fe20000000000 */
[----:B------:R-:W-:Y:S01]  /*1a20*/  UIADD3 UR9, UR9, 0x4000, URZ ;  /* 0x0000400009097890 */ /* 0x000fe2000fffe03f */
[----:B------:R1:W-:Y:S01]  /*1a30*/  STL [R1+0xb4], R12 ;  /* 0x0000b40c01007387 */ /* 0x0003e20000100800 */
[----:B------:R-:W-:Y:S01]  /*1a40*/  ULDC UR10, c[0x0][0x75c] ;  /* 0x0001d700000a7ab9 */ /* 0x000fe20000000800 */
[----:B------:R-:W-:Y:S01]  /*1a50*/  UMOV UR7, 0x40000040 ;  /* 0x4000004000077882 */ /* 0x000fe20000000000 */
[----:B------:R-:W-:Y:S01]  /*1a60*/  SHF.R.U32.HI R24, RZ, 0x4, R24 ;  /* 0x00000004ff187819 */ /* 0x000fe20000011618 */
[----:B------:R-:W-:Y:S01]  /*1a70*/  USHF.R.U32.HI UR9, URZ, 0x4, UR9 ;  /* 0x000000043f097899 */ /* 0x000fe20008011609 */
[----:B------:R-:W-:Y:S01]  /*1a80*/  FMUL.FTZ R18, R72, UR10 ;  /* 0x0000000a48127c20 */ /* 0x000fe20008410000 */
[----:B------:R-:W-:Y:S01]  /*1a90*/  FMUL.FTZ R19, R73, UR10 ;  /* 0x0000000a49137c20 */ /* 0x000fe20008410000 */
[----:B------:R-:W-:Y:S01]  /*1aa0*/  LOP3.LUT R204, R24, 0x3fff, RZ, 0xc0, !PT ;  /* 0x00003fff18cc7812 */ /* 0x000fe200078ec0ff */
[----:B------:R-:W-:Y:S01]  /*1ab0*/  ULOP3.LUT UR9, UR9, 0x3fff, URZ, 0xc0, !UPT ;  /* 0x00003fff09097892 */ /* 0x000fe2000f8ec03f */
[----:B------:R-:W-:Y:S01]  /*1ac0*/  FMUL.FTZ R20, R74, UR10 ;  /* 0x0000000a4a147c20 */ /* 0x000fe20008410000 */
[----:B------:R-:W-:Y:S01]  /*1ad0*/  FMUL.FTZ R21, R75, UR10 ;  /* 0x0000000a4b157c20 */ /* 0x000fe20008410000 */
[----:B------:R-:W-:Y:S01]  /*1ae0*/  LOP3.LUT R24, R204, 0x10000, RZ, 0xfc, !PT ;  /* 0x00010000cc187812 */ /* 0x000fe200078efcff */
[----:B------:R-:W-:Y:S01]  /*1af0*/  ULOP3.LUT UR9, UR9, 0x10000, URZ, 0xfc, !UPT ;  /* 0x0001000009097892 */ /* 0x000fe2000f8efc3f */
[----:B------:R-:W-:Y:S01]  /*1b00*/  FMUL.FTZ R22, R76, UR10 ;  /* 0x0000000a4c167c20 */ /* 0x000fe20008410000 */
[----:B------:R-:W-:Y:S01]  /*1b10*/  FMUL.FTZ R203, R77, UR10 ;  /* 0x0000000a4dcb7c20 */ /* 0x000fe20008410000 */
[----:B------:R-:W-:Y:S01]  /*1b20*/  LEA R24, R5, R24, 0xa ;  /* 0x0000001805187211 */ /* 0x000fe200078e50ff */
[----:B------:R-:W-:Y:S01]  /*1b30*/  FMUL.FTZ R201, R78, UR10 ;  /* 0x0000000a4ec97c20 */ /* 0x000fe20008410000 */
[----:B------:R-:W-:Y:S01]  /*1b40*/  FMUL.FTZ R221, R79, UR10 ;  /* 0x0000000a4fdd7c20 */ /* 0x000fe20008410000 */
[----:B------:R-:W-:Y:S01]  /*1b50*/  FMUL.FTZ R220, R80, UR10 ;  /* 0x0000000a50dc7c20 */ /* 0x000fe20008410000 */
[----:B------:R-:W-:Y:S01]  /*1b60*/  R2UR UR8, R24 ;  /* 0x00000000180872ca */ /* 0x000fe200000e0000 */
[----:B------:R-:W-:Y:S01]  /*1b70*/  FMUL.FTZ R217, R81, UR10 ;  /* 0x0000000a51d97c20 */ /* 0x000fe20008410000 */
[----:B------:R-:W-:Y:S01]  /*1b80*/  FMUL.FTZ R216, R82, UR10 ;  /* 0x0000000a52d87c20 */ /* 0x000fe20008410000 */
[----:B------:R-:W-:Y:S01]  /*1b90*/  FMUL.FTZ R228, R83, UR10 ;  /* 0x0000000a53e47c20 */ /* 0x000fe20008410000 */
[----:B------:R-:W-:Y:S01]  /*1ba0*/  FMUL.FTZ R222, R84, UR10 ;  /* 0x0000000a54de7c20 */ /* 0x000fe20008410000 */
[----:B------:R-:W-:Y:S01]  /*1bb0*/  FMUL.FTZ R230, R85, UR10 ;  /* 0x0000000a55e67c20 */ /* 0x000fe20008410000 */
[----:B------:R-:W-:Y:S01]  /*1bc0*/  FMUL.FTZ R229, R86, UR10 ;  /* 0x0000000a56e57c20 */ /* 0x000fe20008410000 */
[----:B------:R-:W-:Y:S01]  /*1bd0*/  FMUL.FTZ R227, R87, UR10 ;  /* 0x0000000a57e37c20 */ /* 0x000fe20008410000 */
[----:B------:R-:W-:Y:S01]  /*1be0*/  UMOV UR4, UR9 ;  /* 0x0000000900047c82 */ /* 0x000fe20008000000 */
[----:B------:R-:W-:Y:S01]  /*1bf0*/  WARPGROUP.ARRIVE ;  /* 0x00000000000079c5 */ /* 0x000fe20000000000 */
[----:B------:R-:W-:Y:S01]  /*1c00*/  UMOV UR5, 0x40000040 ;  /* 0x4000004000057882 */ /* 0x000fe20000000000 */
[----:B------:R-:W-:Y:S01]  /*1c10*/  STL [R1+0xb0], R199 ;  /* 0x0000b0c701007387 */ /* 0x000fe20000100800 */
[----:B------:R-:W-:Y:S01]  /*1c20*/  FMUL.FTZ R92, R92, UR10 ;  /* 0x0000000a5c5c7c20 */ /* 0x000fe20008410000 */
[----:B------:R-:W-:Y:S01]  /*1c30*/  UMOV UR6, UR8 ;  /* 0x0000000800067c82 */ /* 0x000fe20008000000 */
[----:B------:R-:W2:Y:S01]  /*1c40*/  MUFU.TANH R20, R20 ;  /* 0x0000001400147308 */ /* 0x000ea20000002400 */
[----:B------:R-:W-:Y:S01]  /*1c50*/  HGMMA.64x128x16.F32.BF16 R24, gdesc[UR4], RZ, !UPT, gsb0 ;  /* 0x01e00000041879f0 */ /* 0x000fe2000c0018ff */
[----:B------:R-:W-:Y:S01]  /*1c60*/  UIADD3 UR6, UR8, 0x2, URZ ;  /* 0x0000000208067890 */ /* 0x000fe2000fffe03f */
[----:B------:R-:W-:Y:S01]  /*1c70*/  STL [R1+0xac], R198 ;  /* 0x0000acc601007387 */ /* 0x000fe20000100800 */
[----:B------:R-:W-:Y:S01]  /*1c80*/  UIADD3 UR4, UR9, 0x2, URZ ;  /* 0x0000000209047890 */ /* 0x000fe2000fffe03f */
[----:B------:R-:W-:Y:S01]  /*1c90*/  VIADD R218, R11, 0x4 ;  /* 0x000000040bda7836 */ /* 0x000fe20000000000 */
[----:B------:R-:W-:Y:S01]  /*1ca0*/  UMOV UR7, 0x40000040 ;  /* 0x4000004000077882 */ /* 0x000fe20000000000 */
[----:B------:R-:W-:Y:S01]  /*1cb0*/  UMOV UR5, 0x40000040 ;  /* 0x4000004000057882 */ /* 0x000fe20000000000 */
[----:B------:R-:W-:Y:S01]  /*1cc0*/  STL [R1+0xa8], R197 ;  /* 0x0000a8c501007387 */ /* 0x000fe20000100800 */
[----:B-1----:R1:W-:Y:S01]  /*1cd0*/  MUFU.TANH R12, R92 ;  /* 0x0000005c000c7308 */ /* 0x0023e20000002400 */
[----:B------:R-:W-:Y:S01]  /*1ce0*/  FMUL.FTZ R109, R109, UR10 ;  /* 0x0000000a6d6d7c20 */ /* 0x000fe20008410000 */
[----:B------:R-:W-:Y:S01]  /*1cf0*/  FMUL.FTZ R236, R89, UR10 ;  /* 0x0000000a59ec7c20 */ /* 0x000fe20008410000 */
[----:B------:R-:W-:Y:S01]  /*1d00*/  STL [R1+0xa4], R196 ;  /* 0x0000a4c401007387 */ /* 0x000fe20000100800 */
[----:B------:R-:W-:Y:S01]  /*1d10*/  FMUL.FTZ R232, R88, UR10 ;  /* 0x0000000a58e87c20 */ /* 0x000fe20008410000 */
[C---:B------:R-:W-:Y:S01]  /*1d20*/  ISETP.GT.AND P1, PT, R9.reuse, 0x8, PT ;  /* 0x000000080900780c */ /* 0x040fe20003f24270 */
[----:B------:R-:W-:Y:S01]  /*1d30*/  FMUL.FTZ R108, R108, UR10 ;  /* 0x0000000a6c6c7c20 */ /* 0x000fe20008410000 */
[----:B------:R-:W-:Y:S01]  /*1d40*/  STL [R1+0xa0], R195 ;  /* 0x0000a0c301007387 */ /* 0x000fe20000100800 */
[----:B------:R-:W3:Y:S01]  /*1d50*/  MUFU.TANH R18, R18 ;  /* 0x0000001200127308 */ /* 0x000ee20000002400 */
[----:B------:R-:W-:Y:S01]  /*1d60*/  ISETP.GT.AND P2, PT, R9, RZ, PT ;  /* 0x000000ff0900720c */ /* 0x000fe20003f44270 */
[----:B------:R-:W-:Y:S01]  /*1d70*/  FMUL.FTZ R231, R91, UR10 ;  /* 0x0000000a5be77c20 */ /* 0x000fe20008410000 */
[----:B------:R-:W-:Y:S01]  /*1d80*/  STL [R1+0x9c], R194 ;  /* 0x00009cc201007387 */ /* 0x000fe20000100800 */
[----:B------:R-:W-:Y:S01]  /*1d90*/  FMUL.FTZ R112, R112, UR10 ;  /* 0x0000000a70707c20 */ /* 0x000fe20008410000 */
[----:B--2---:R-:W-:Y:S01]  /*1da0*/  FSEL R91, R20, -INF , P1 ;  /* 0xff800000145b7808 */ /* 0x004fe20000800000 */
[----:B------:R-:W-:Y:S01]  /*1db0*/  FMUL.FTZ R235, R90, UR10 ;  /* 0x0000000a5aeb7c20 */ /* 0x000fe20008410000 */
[----:B------:R-:W-:Y:S01]  /*1dc0*/  STL [R1+0x98], R193 ;  /* 0x000098c101007387 */ /* 0x000fe20000100800 */
[----:B------:R-:W-:Y:S01]  /*1dd0*/  MUFU.TANH R19, R19 ;  /* 0x0000001300137308 */ /* 0x000fe20000002400 */
[----:B------:R-:W-:Y:S01]  /*1de0*/  FMUL.FTZ R102, R102, UR10 ;  /* 0x0000000a66667c20 */ /* 0x000fe20008410000 */
[----:B------:R-:W-:Y:S01]  /*1df0*/  FMUL.FTZ R114, R114, UR10 ;  /* 0x0000000a72727c20 */ /* 0x000fe20008410000 */
[----:B------:R-:W-:Y:S01]  /*1e00*/  STL [R1+0x94], R192 ;  /* 0x000094c001007387 */ /* 0x000fe20000100800 */
[----:B------:R-:W-:Y:S01]  /*1e10*/  FMUL.FTZ R113, R113, UR10 ;  /* 0x0000000a71717c20 */ /* 0x000fe20008410000 */
[----:B------:R-:W-:Y:S01]  /*1e20*/  FMUL.FTZ R110, R110, UR10 ;  /* 0x0000000a6e6e7c20 */ /* 0x000fe20008410000 */
[----:B------:R-:W-:Y:S01]  /*1e30*/  ULDC UR11, c[0x0][0x744] ;  /* 0x0001d100000b7ab9 */ /* 0x000fe20000000800 */
[----:B-1----:R-:W1:Y:S01]  /*1e40*/  SHFL.IDX PT, R92, R202, R11, 0x1f ;  /* 0x00001f0bca5c7589 */ /* 0x002e6200000e0000 */
[----:B------:R-:W-:Y:S01]  /*1e50*/  MUFU.TANH R21, R21 ;  /* 0x0000001500157308 */ /* 0x000fe20000002400 */
[----:B---3--:R-:W-:Y:S01]  /*1e60*/  FSEL R90, R18, -INF , P2 ;  /* 0xff800000125a7808 */ /* 0x008fe20001000000 */
[----:B------:R-:W-:Y:S01]  /*1e70*/  FMUL.FTZ R105, R105, UR10 ;  /* 0x0000000a69697c20 */ /* 0x000fe20008410000 */
[----:B------:R-:W-:Y:S01]  /*1e80*/  STL [R1+0x90], R191 ;  /* 0x000090bf01007387 */ /* 0x000fe20000100800 */
[----:B------:R-:W-:Y:S01]  /*1e90*/  FMUL.FTZ R122, R122, UR10 ;  /* 0x0000000a7a7a7c20 */ /* 0x000fe20008410000 */
[----:B------:R-:W-:Y:S01]  /*1ea0*/  FMUL.FTZ R111, R111, UR10 ;  /* 0x0000000a6f6f7c20 */ /* 0x000fe20008410000 */
        /* <DEDUP_REMOVED lines=13> */
[----:B------:R2:W-:Y:S01]  /*1f80*/  STL [R1+0x80], R187 ;  /* 0x000080bb01007387 */ /* 0x0005e20000100800 */
[----:B------:R-:W-:Y:S01]  /*1f90*/  FMUL.FTZ R93, R93, UR10 ;  /* 0x0000000a5d5d7c20 */ /* 0x000fe20008410000 */
[----:B------:R-:W-:Y:S01]  /*1fa0*/  FMUL.FTZ R131, R131, UR10 ;  /* 0x0000000a83837c20 */ /* 0x000fe20008410000 */
[----:B------:R-:W-:Y:S01]  /*1fb0*/  FMUL.FTZ R219, R135, UR10 ;  /* 0x0000000a87db7c20 */ /* 0x000fe20008410000 */
[----:B------:R-:W-:Y:S01]  /*1fc0*/  STL [R1+0x7c], R186 ;  /* 0x00007cba01007387 */ /* 0x000fe20000100800 */
[--C-:B-1----:R-:W-:Y:S01]  /*1fd0*/  FFMA.FTZ R91, R91, UR11, -R92.reuse ;  /* 0x0000000b5b5b7c23 */ /* 0x102fe2000801085c */
[----:B------:R-:W-:Y:S01]  /*1fe0*/  MUFU.TANH R193, R102 ;  /* 0x0000006600c17308 */ /* 0x000fe20000002400 */
[----:B------:R-:W-:Y:S01]  /*1ff0*/  FMUL.FTZ R129, R129, UR10 ;  /* 0x0000000a81817c20 */ /* 0x000fe20008410000 */
[----:B------:R1:W-:Y:S01]  /*2000*/  STL [R1+0x78], R185 ;  /* 0x000078b901007387 */ /* 0x0003e20000100800 */
[----:B------:R-:W-:Y:S01]  /*2010*/  FMUL.FTZ R107, R107, UR10 ;  /* 0x0000000a6b6b7c20 */ /* 0x000fe20008410000 */
[----:B------:R-:W-:Y:S01]  /*2020*/  FMUL.FTZ R237, R97, UR10 ;  /* 0x0000000a61ed7c20 */ /* 0x000fe20008410000 */
[----:B------:R-:W-:Y:S01]  /*2030*/  FMUL.FTZ R101, R101, UR10 ;  /* 0x0000000a65657c20 */ /* 0x000fe20008410000 */
[----:B------:R-:W3:Y:S01]  /*2040*/  SHFL.IDX PT, R89, R202, R218, 0x1f ;  /* 0x00001fdaca597589 */ /* 0x000ee200000e0000 */
[----:B------:R-:W-:Y:S01]  /*2050*/  FMUL.FTZ R104, R104, UR10 ;  /* 0x0000000a68687c20 */ /* 0x000fe20008410000 */
[----:B--2---:R2:W-:Y:S01]  /*2060*/  MUFU.TANH R187, R108 ;  /* 0x0000006c00bb7308 */ /* 0x0045e20000002400 */
[----:B------:R-:W-:Y:S01]  /*2070*/  FMUL.FTZ R106, R106, UR10 ;  /* 0x0000000a6a6a7c20 */ /* 0x000fe20008410000 */
[----:B------:R4:W-:Y:S01]  /*2080*/  STL [R1+0x74], R184 ;  /* 0x000074b801007387 */ /* 0x0009e20000100800 */
[----:B------:R-:W-:Y:S01]  /*2090*/  FMUL.FTZ R99, R99, UR10 ;  /* 0x0000000a63637c20 */ /* 0x000fe20008410000 */
[----:B------:R-:W-:Y:S01]  /*20a0*/  FMUL.FTZ R118, R118, UR10 ;  /* 0x0000000a76767c20 */ /* 0x000fe20008410000 */
[----:B------:R-:W-:Y:S01]  /*20b0*/  FMUL.FTZ R126, R126, UR10 ;  /* 0x0000000a7e7e7c20 */ /* 0x000fe20008410000 */
[----:B------:R-:W-:Y:S01]  /*20c0*/  STL [R1+0x70], R183 ;  /* 0x000070b701007387 */ /* 0x000fe20000100800 */
[----:B------:R-:W-:Y:S01]  /*20d0*/  FMUL.FTZ R128, R128, UR10 ;  /* 0x0000000a80807c20 */ /* 0x000fe20008410000 */
[----:B-1----:R1:W-:Y:S01]  /*20e0*/  MUFU.TANH R185, R109 ;  /* 0x0000006d00b97308 */ /* 0x0023e20000002400 */
[----:B--2---:R-:W-:Y:S01]  /*20f0*/  IADD3 R108, R11, 0xc, RZ ;  /* 0x0000000c0b6c7810 */ /* 0x004fe20007ffe0ff */
[----:B------:R2:W-:Y:S01]  /*2100*/  STL [R1+0x6c], R182 ;  /* 0x00006cb601007387 */ /* 0x0005e20000100800 */
[----:B------:R-:W-:Y:S01]  /*2110*/  FMUL.FTZ R134, R134, UR10 ;  /* 0x0000000a86867c20 */ /* 0x000fe20008410000 */
[----:B------:R-:W-:Y:S01]  /*2120*/  FMUL.FTZ R116, R116, UR10 ;  /* 0x0000000a74747c20 */ /* 0x000fe20008410000 */
[----:B------:R-:W-:Y:S01]  /*2130*/  FMUL.FTZ R133, R133, UR10 ;  /* 0x0000000a85857c20 */ /* 0x000fe20008410000 */
[----:B------:R3:W-:Y:S01]  /*2140*/  STL [R1+0x68], R181 ;  /* 0x000068b501007387 */ /* 0x0007e20000100800 */
[----:B------:R-:W-:Y:S01]  /*2150*/  FMUL.FTZ R121, R121, UR10 ;  /* 0x0000000a79797c20 */ /* 0x000fe20008410000 */
[----:B----4-:R4:W3:Y:S01]  /*2160*/  MUFU.TANH R184, R112 ;  /* 0x0000007000b87308 */ /* 0x0108e20000002400 */
[----:B-1----:R-:W-:Y:S01]  /*2170*/  VIADD R109, R11, 0x8 ;  /* 0x000000080b6d7836 */ /* 0x002fe20000000000 */
[----:B------:R-:W-:Y:S01]  /*2180*/  STL [R1+0x64], R180 ;  /* 0x000064b401007387 */ /* 0x000fe20000100800 */
[----:B------:R-:W-:Y:S01]  /*2190*/  FMUL.FTZ R127, R127, UR10 ;  /* 0x0000000a7f7f7c20 */ /* 0x000fe20008410000 */
[----:B------:R-:W-:Y:S01]  /*21a0*/  FMUL.FTZ R119, R119, UR10 ;  /* 0x0000000a77777c20 */ /* 0x000fe20008410000 */
[----:B------:R-:W-:Y:S01]  /*21b0*/  FMUL.FTZ R117, R117, UR10 ;  /* 0x0000000a75757c20 */ /* 0x000fe20008410000 */
[----:B------:R-:W-:Y:S01]  /*21c0*/  SHFL.IDX PT, R88, R202, R109, 0x1f ;  /* 0x00001f6dca587589 */ /* 0x000fe200000e0000 */
[----:B------:R-:W-:Y:S01]  /*21d0*/  FMUL.FTZ R130, R130, UR10 ;  /* 0x0000000a82827c20 */ /* 0x000fe20008410000 */
[----:B--2---:R1:W-:Y:S01]  /*21e0*/  MUFU.TANH R182, R114 ;  /* 0x0000007200b67308 */ /* 0x0043e20000002400 */
[----:B----4-:R-:W-:Y:S01]  /*21f0*/  VIADD R112, R11, 0x10 ;  /* 0x000000100b707836 */ /* 0x010fe20000000000 */
[----:B------:R-:W-:Y:S01]  /*2200*/  STL [R1+0x60], R179 ;  /* 0x000060b301007387 */ /* 0x000fe20000100800 */
[----:B------:R-:W-:Y:S01]  /*2210*/  FMUL.FTZ R125, R125, UR10 ;  /* 0x0000000a7d7d7c20 */ /* 0x000fe20008410000 */
[----:B------:R-:W-:Y:S01]  /*2220*/  LEA R204, R5, R204, 0xa ;  /* 0x000000cc05cc7211 */ /* 0x000fe200078e50ff */
[----:B------:R-:W-:Y:S01]  /*2230*/  FMUL.FTZ R120, R120, UR10 ;  /* 0x0000000a78787c20 */ /* 0x000fe20008410000 */
[----:B------:R-:W-:Y:S01]  /*2240*/  STL [R1+0x5c], R178 ;  /* 0x00005cb201007387 */ /* 0x000fe20000100800 */
[----:B------:R-:W-:Y:S01]  /*2250*/  FMUL.FTZ R123, R123, UR10 ;  /* 0x0000000a7b7b7c20 */ /* 0x000fe20008410000 */
[----:B---3--:R2:W-:Y:S01]  /*2260*/  MUFU.TANH R181, R113 ;  /* 0x0000007100b57308 */ /* 0x0085e20000002400 */
[----:B-1----:R-:W-:Y:S01]  /*2270*/  VIADD R114, R11, 0x1c ;  /* 0x0000001c0b727836 */ /* 0x002fe20000000000 */
[----:B------:R-:W-:Y:S01]  /*2280*/  STL [R1+0x58], R177 ;  /* 0x000058b101007387 */ /* 0x000fe20000100800 */
[----:B------:R-:W-:Y:S01]  /*2290*/  FSEL R214, R184, -INF , P2 ;  /* 0xff800000b8d67808 */ /* 0x000fe20001000000 */
[----:B------:R-:W-:Y:S01]  /*22a0*/  FMUL.FTZ R124, R124, UR10 ;  /* 0x0000000a7c7c7c20 */ /* 0x000fe20008410000 */
[----:B------:R-:W-:Y:S01]  /*22b0*/  R2UR UR10, R204 ;  /* 0x00000000cc0a72ca */ /* 0x000fe200000e0000 */
[----:B------:R-:W-:Y:S01]  /*22c0*/  STL [R1+0x54], R176 ;  /* 0x000054b001007387 */ /* 0x000fe20000100800 */
[----:B------:R-:W-:Y:S01]  /*22d0*/  FFMA.FTZ R20, -R20, R20, 1 ;  /* 0x3f80000014147423 */ /* 0x000fe20000010114 */
[----:B------:R1:W-:Y:S01]  /*22e0*/  MUFU.TANH R186, R110 ;  /* 0x0000006e00ba7308 */ /* 0x0003e20000002400 */
[----:B--2---:R-:W-:Y:S01]  /*22f0*/  FFMA.FTZ R113, R90, UR11, -R92 ;  /* 0x0000000b5a717c23 */ /* 0x004fe2000801085c */
[----:B------:R-:W-:Y:S01]  /*2300*/  STL [R1+0x50], R175 ;  /* 0x000050af01007387 */ /* 0x000fe20000100800 */
[----:B------:R-:W-:-:S02]  /*2310*/  FSEL R90, R19, -INF , P2 ;  /* 0xff800000135a7808 */ /* 0x000fc40001000000 */
[C---:B------:R-:W-:Y:S01]  /*2320*/  FSEL R92, R21.reuse, -INF , P1 ;  /* 0xff800000155c7808 */ /* 0x040fe20000800000 */
[----:B------:R-:W-:Y:S01]  /*2330*/  STL [R1+0x4c], R174 ;  /* 0x00004cae01007387 */ /* 0x000fe20000100800 */
[----:B------:R-:W-:Y:S01]  /*2340*/  FFMA.FTZ R21, -R21, R21, 1 ;  /* 0x3f80000015157423 */ /* 0x000fe20000010115 */
[----:B------:R-:W-:Y:S01]  /*2350*/  MUFU.TANH R203, R203 ;  /* 0x000000cb00cb7308 */ /* 0x000fe20000002400 */
[----:B-1----:R-:W-:Y:S01]  /*2360*/  VIADD R110, R11, 0x14 ;  /* 0x000000140b6e7836 */ /* 0x002fe20000000000 */
[----:B------:R1:W-:Y:S01]  /*2370*/  STL [R1+0x48], R173 ;  /* 0x000048ad01007387 */ /* 0x0003e20000100800 */
[--C-:B------:R-:W-:Y:S01]  /*2380*/  FFMA.FTZ R90, R90, UR11, -R89.reuse ;  /* 0x0000000b5a5a7c23 */ /* 0x100fe20008010859 */
[----:B------:R-:W-:Y:S01]  /*2390*/  FFMA.FTZ R92, R92, UR11, -R89 ;  /* 0x0000000b5c5c7c23 */ /* 0x000fe20008010859 */
[----:B------:R-:W-:Y:S01]  /*23a0*/  FSEL R89, R22, -INF , P2 ;  /* 0xff80000016597808 */ /* 0x000fe20001000000 */
[----:B------:R-:W-:Y:S02]  /*23b0*/  STL [R1+0x44], R172 ;  /* 0x000044ac01007387 */ /* 0x000fe40000100800 */
[----:B------:R-:W-:Y:S02]  /*23c0*/  MUFU.TANH R190, R105 ;  /* 0x0000006900be7308 */ /* 0x000fe40000002400 */
[----:B------:R-:W-:Y:S04]  /*23d0*/  STL [R1+0x40], R171 ;  /* 0x000040ab01007387 */ /* 0x000fe80000100800 */
[----:B------:R-:W-:Y:S02]  /*23e0*/  STL [R1+0x3c], R170 ;  /* 0x00003caa01007387 */ /* 0x000fe40000100800 */
[----:B-1----:R1:W-:Y:S02]  /*23f0*/  MUFU.TANH R173, R122 ;  /* 0x0000007a00ad7308 */ /* 0x0023e40000002400 */
[----:B------:R-:W-:Y:S01]  /*2400*/  SHFL.IDX PT, R102, R202, R108, 0x1f ;  /* 0x00001f6cca667589 */ /* 0x000fe200000e0000 */
[----:B------:R-:W-:-:S02]  /*2410*/  WARPGROUP.DEPBAR.LE gsb0, 0x0 ;  /* 0x00008000000079c5 */ /* 0x000fc40000010000 */
[----:B------:R-:W-:Y:S01]  /*2420*/  WARPGROUP.ARRIVE ;  /* 0x00000000000079c5 */ /* 0x000fe20000000000 */
[----:B------:R-:W-:Y:S02]  /*2430*/  STL [R1+0x38], R169 ;  /* 0x000038a901007387 */ /* 0x000fe40000100800 */
[----:B------:R-:W-:Y:S02]  /*2440*/  MUFU.TANH R221, R221 ;  /* 0x000000dd00dd7308 */ /* 0x000fe40000002400 */
[----:B------:R-:W-:Y:S01]  /*2450*/  STL [R1+0x34], R168 ;  /* 0x000034a801007387 */ /* 0x000fe20000100800 */
[----:B------:R-:W-:Y:S01]  /*2460*/  HGMMA.64x128x16.F32.BF16 R24, gdesc[UR4], R24, gsb0 ;  /* 0x01e00000041879f0 */ /* 0x000fe20008001818 */
[----:B------:R-:W-:Y:S02]  /*2470*/  UIADD3 UR6, UR8, 0x4, URZ ;  /* 0x0000000408067890 */ /* 0x000fe4000fffe03f */
[----:B------:R-:W-:Y:S01]  /*2480*/  UIADD3 UR4, UR9, 0x4, URZ ;  /* 0x0000000409047890 */ /* 0x000fe2000fffe03f */
[----:B------:R-:W-:Y:S01]  /*2490*/  STL [R1+0x30], R10 ;  /* 0x0000300a01007387 */ /* 0x000fe20000100800 */
[----:B------:R-:W-:Y:S01]  /*24a0*/  UMOV UR7, 0x40000040 ;  /* 0x4000004000077882 */ /* 0x000fe20000000000 */
[----:B------:R-:W-:Y:S01]  /*24b0*/  UMOV UR5, 0x40000040 ;  /* 0x4000004000057882 */ /* 0x000fe20000000000 */
[----:B------:R2:W-:Y:S01]  /*24c0*/  MUFU.TANH R183, R111 ;  /* 0x0000006f00b77308 */ /* 0x0005e20000002400 */
[----:B-1----:R-:W1:Y:S04]  /*24d0*/  SHFL.IDX PT, R122, R23, R112, 0x1f ;  /* 0x00001f70177a7589 */ /* 0x002e6800000e0000 */
[----:B------:R-:W-:Y:S03]  /*24e0*/  STL [R1+0x2c], R8 ;  /* 0x00002c0801007387 */ /* 0x000fe60000100800 */
[----:B------:R3:W-:Y:S01]  /*24f0*/  MUFU.EX2 R105, R91 ;  /* 0x0000005b00697308 */ /* 0x0007e20000000800 */
[----:B--2---:R-:W-:Y:S01]  /*2500*/  VIADD R111, R11, 0x18 ;  /* 0x000000180b6f7836 */ /* 0x004fe20000000000 */
[----:B------:R-:W-:Y:S04]  /*2510*/  STL [R1+0x28], R7 ;  /* 0x0000280701007387 */ /* 0x000fe80000100800 */
[----:B------:R-:W2:Y:S02]  /*2520*/  SHFL.IDX PT, R94, R202, R112, 0x1f ;  /* 0x00001f70ca5e7589 */ /* 0x000ea400000e0000 */
[----:B------:R4:W-:Y:S02]  /*2530*/  MUFU.TANH R197, R95 ;  /* 0x0000005f00c57308 */ /* 0x0009e40000002400 */
[----:B---3--:R-:W-:Y:S04]  /*2540*/  SHFL.IDX PT, R91, R202, R114, 0x1f ;  /* 0x00001f72ca5b7589 */ /* 0x008fe800000e0000 */
[----:B------:R-:W-:Y:S02]  /*2550*/  STL [R1+0x24], R6 ;  /* 0x0000240601007387 */ /* 0x000fe40000100800 */
[----:B------:R-:W3:Y:S02]  /*2560*/  MUFU.TANH R198, R96 ;  /* 0x0000006000c67308 */ /* 0x000ee40000002400 */
[----:B----4-:R-:W-:Y:S04]  /*2570*/  SHFL.IDX PT, R95, R202, R110, 0x1f ;  /* 0x00001f6eca5f7589 */ /* 0x010fe800000e0000 */
[----:B------:R-:W-:Y:S02]  /*2580*/  STL [R1+0x20], R4 ;  /* 0x0000200401007387 */ /* 0x000fe40000100800 */
[----:B------:R-:W-:Y:S02]  /*2590*/  MUFU.TANH R230, R230 ;  /* 0x000000e600e67308 */ /* 0x000fe40000002400 */
[----:B------:R-:W-:Y:S04]  /*25a0*/  SHFL.IDX PT, R135, R23, R108, 0x1f ;  /* 0x00001f6c17877589 */ /* 0x000fe800000e0000 */
[----:B------:R-:W-:Y:S02]  /*25b0*/  SHFL.IDX PT, R205, R23, R114, 0x1f ;  /* 0x00001f7217cd7589 */ /* 0x000fe400000e0000 */
[----:B------:R-:W-:Y:S01]  /*25c0*/  MUFU.TANH R233, R233 ;  /* 0x000000e900e97308 */ /* 0x000fe20000002400 */
[----:B---3--:R-:W-:Y:S01]  /*25d0*/  FSEL R211, R198, -INF , P2 ;  /* 0xff800000c6d37808 */ /* 0x008fe20001000000 */
[----:B------:R-:W-:Y:S04]  /*25e0*/  STL [R1+0x1c], R3 ;  /* 0x00001c0301007387 */ /* 0x000fe80000100800 */
[----:B------:R-:W-:Y:S01]  /*25f0*/  STL [R1+0x18], R0 ;  /* 0x0000180001007387 */ /* 0x000fe20000100800 */
[----:B-1----:R-:W-:Y:S01]  /*2600*/  FFMA.FTZ R211, R211, UR11, -R122 ;  /* 0x0000000bd3d37c23 */ /* 0x002fe2000801087a */
[----:B------:R-:W1:Y:S02]  /*2610*/  MUFU.TANH R220, R220 ;  /* 0x000000dc00dc7308 */ /* 0x000e640000002400 */
[----:B------:R-:W-:Y:S04]  /*2620*/  SHFL.IDX PT, R215, R17, R108, 0x1f ;  /* 0x00001f6c11d77589 */ /* 0x000fe800000e0000 */
[----:B------:R-:W3:Y:S02]  /*2630*/  SHFL.IDX PT, R213, R17, R112, 0x1f ;  /* 0x00001f7011d57589 */ /* 0x000ee400000e0000 */
[----:B------:R-:W4:Y:S02]  /*2640*/  MUFU.TANH R227, R227 ;  /* 0x000000e300e37308 */ /* 0x000f240000002400 */
[----:B------:R-:W-:Y:S06]  /*2650*/  SHFL.IDX PT, R224, R14, R109, 0x1f ;  /* 0x00001f6d0ee07589 */ /* 0x000fec00000e0000 */
[----:B------:R-:W3:Y:S01]  /*2660*/  MUFU.TANH R217, R217 ;  /* 0x000000d900d97308 */ /* 0x000ee20000002400 */
[C---:B-1----:R-:W-:Y:S01]  /*2670*/  FSEL R96, R220.reuse, -INF , P2 ;  /* 0xff800000dc607808 */ /* 0x042fe20001000000 */
[----:B------:R-:W-:-:S04]  /*2680*/  FFMA.FTZ R220, -R220, R220, 1 ;  /* 0x3f800000dcdc7423 */ /* 0x000fc800000101dc */
[----:B--2---:R-:W-:Y:S02]  /*2690*/  FFMA.FTZ R96, R96, UR11, -R94 ;  /* 0x0000000b60607c23 */ /* 0x004fe4000801085e */
[----:B------:R-:W-:Y:S01]  /*26a0*/  MUFU.TANH R216, R216 ;  /* 0x000000d800d87308 */ /* 0x000fe20000002400 */
[C---:B----4-:R-:W-:Y:S01]  /*26b0*/  FSEL R98, R227.reuse, -INF , P1 ;  /* 0xff800000e3627808 */ /* 0x050fe20000800000 */
[----:B------:R-:W-:Y:S01]  /*26c0*/  FFMA.FTZ R227, -R227, R227, 1 ;  /* 0x3f800000e3e37423 */ /* 0x000fe200000101e3 */
[----:B---3--:R-:W-:-:S05]  /*26d0*/  FFMA.FTZ R214, R214, UR11, -R213 ;  /* 0x0000000bd6d67c23 */ /* 0x008fca00080108d5 */
[----:B------:R1:W-:Y:S01]  /*26e0*/  MUFU.TANH R4, R132 ;  /* 0x0000008400047308 */ /* 0x0003e20000002400 */
[----:B------:R-:W-:-:S05]  /*26f0*/  FSEL R97, R217, -INF , P2 ;  /* 0xff800000d9617808 */ /* 0x000fca0001000000 */
[----:B------:R-:W-:Y:S02]  /*2700*/  FFMA.FTZ R97, R97, UR11, -R95 ;  /* 0x0000000b61617c23 */ /* 0x000fe4000801085f */
[----:B------:R-:W-:Y:S01]  /*2710*/  MUFU.TANH R228, R228 ;  /* 0x000000e400e47308 */ /* 0x000fe20000002400 */
[----:B-1----:R-:W-:Y:S07]  /*2720*/  SHFL.IDX PT, R132, R23, R111, 0x1f ;  /* 0x00001f6f17847589 */ /* 0x002fee00000e0000 */
[----:B------:R1:W-:Y:S08]  /*2730*/  MUFU.TANH R195, R100 ;  /* 0x0000006400c37308 */ /* 0x0003f00000002400 */
[----:B------:R2:W-:Y:S01]  /*2740*/  MUFU.TANH R192, R103 ;  /* 0x0000006700c07308 */ /* 0x0005e20000002400 */
[----:B-1----:R-:W-:Y:S07]  /*2750*/  SHFL.IDX PT, R100, R23, R218, 0x1f ;  /* 0x00001fda17647589 */ /* 0x002fee00000e0000 */
[----:B------:R1:W-:Y:S01]  /*2760*/  MUFU.TANH R180, R115 ;  /* 0x0000007300b47308 */ /* 0x0003e20000002400 */
[----:B--2---:R-:W-:Y:S01]  /*2770*/  FFMA.FTZ R103, R89, UR11, -R88 ;  /* 0x0000000b59677c23 */ /* 0x004fe20008010858 */
[C---:B------:R-:W-:Y:S01]  /*2780*/  FSEL R89, R201.reuse, -INF , P1 ;  /* 0xff800000c9597808 */ /* 0x040fe20000800000 */
[----:B------:R-:W-:-:S05]  /*2790*/  FFMA.FTZ R201, -R201, R201, 1 ;  /* 0x3f800000c9c97423 */ /* 0x000fca00000101c9 */
[----:B------:R2:W3:Y:S01]  /*27a0*/  MUFU.TANH R199, R93 ;  /* 0x0000005d00c77308 */ /* 0x0004e20000002400 */
[----:B-1----:R-:W1:Y:S01]  /*27b0*/  SHFL.IDX PT, R115, R23, R11, 0x1f ;  /* 0x00001f0b17737589 */ /* 0x002e6200000e0000 */
[----:B------:R-:W-:Y:S02]  /*27c0*/  WARPGROUP.DEPBAR.LE gsb0, 0x0 ;  /* 0x00008000000079c5 */ /* 0x000fe40000010000 */
[----:B------:R-:W-:-:S04]  /*27d0*/  WARPGROUP.ARRIVE ;  /* 0x00000000000079c5 */ /* 0x000fc80000000000 */
[----:B------:R-:W4:Y:S01]  /*27e0*/  MUFU.TANH R232, R232 ;  /* 0x000000e800e87308 */ /* 0x000f220000002400 */
[----:B--2---:R-:W-:Y:S01]  /*27f0*/  FSEL R93, R230, -INF , P2 ;  /* 0xff800000e65d7808 */ /* 0x004fe20001000000 */
[----:B------:R-:W-:Y:S01]  /*2800*/  HGMMA.64x128x16.F32.BF16 R24, gdesc[UR4], R24, gsb0 ;  /* 0x01e00000041879f0 */ /* 0x000fe20008001818 */
[----:B------:R-:W-:-:S03]  /*2810*/  UIADD3 UR6, UR8, 0x6, URZ ;  /* 0x0000000608067890 */ /* 0x000fc6000fffe03f */
[--C-:B------:R-:W-:Y:S01]  /*2820*/  FFMA.FTZ R93, R93, UR11, -R91.reuse ;  /* 0x0000000b5d5d7c23 */ /* 0x100fe2000801085b */
[----:B------:R-:W-:Y:S01]  /*2830*/  UIADD3 UR4, UR9, 0x6, URZ ;  /* 0x0000000609047890 */ /* 0x000fe2000fffe03f */
[----:B------:R2:W-:Y:S01]  /*2840*/  MUFU.TANH R6, R131 ;  /* 0x0000008300067308 */ /* 0x0005e20000002400 */
[----:B------:R-:W-:Y:S01]  /*2850*/  UMOV UR7, 0x40000040 ;  /* 0x4000004000077882 */ /* 0x000fe20000000000 */
[----:B------:R-:W-:Y:S01]  /*2860*/  UMOV UR5, 0x40000040 ;  /* 0x4000004000057882 */ /* 0x000fe20000000000 */
[----:B------:R-:W-:Y:S01]  /*2870*/  FFMA.FTZ R91, R98, UR11, -R91 ;  /* 0x0000000b625b7c23 */ /* 0x000fe2000801085b */
[----:B---3--:R-:W-:-:S04]  /*2880*/  FSEL R98, R199, -INF , P2 ;  /* 0xff800000c7627808 */ /* 0x008fc80001000000 */
[----:B------:R-:W3:Y:S01]  /*2890*/  MUFU.TANH R235, R235 ;  /* 0x000000eb00eb7308 */ /* 0x000ee20000002400 */
[----:B--2---:R-:W2:Y:S01]  /*28a0*/  SHFL.IDX PT, R131, R17, R11, 0x1f ;  /* 0x00001f0b11837589 */ /* 0x004ea200000e0000 */
[----:B------:R-:W-:-:S06]  /*28b0*/  FFMA.FTZ R98, R98, UR11, -R135 ;  /* 0x0000000b62627c23 */ /* 0x000fcc0008010887 */
[----:B------:R4:W-:Y:S08]  /*28c0*/  MUFU.TANH R8, R129 ;  /* 0x0000008100087308 */ /* 0x0009f00000002400 */
[----:B------:R1:W2:Y:S01]  /*28d0*/  MUFU.TANH R194, R101 ;  /* 0x0000006500c27308 */ /* 0x0002a20000002400 */
[----:B----4-:R-:W4:Y:S07]  /*28e0*/  SHFL.IDX PT, R129, R23, R110, 0x1f ;  /* 0x00001f6e17817589 */ /* 0x010f2e00000e0000 */
[----:B------:R3:W-:Y:S01]  /*28f0*/  MUFU.TANH R191, R104 ;  /* 0x0000006800bf7308 */ /* 0x0007e20000002400 */
[----:B-1----:R-:W-:Y:S01]  /*2900*/  FFMA.FTZ R101, R89, UR11, -R88 ;  /* 0x0000000b59657c23 */ /* 0x002fe20008010858 */
[C---:B------:R-:W-:Y:S01]  /*2910*/  FSEL R89, R203.reuse, -INF , P2 ;  /* 0xff800000cb597808 */ /* 0x040fe20001000000 */
[----:B------:R-:W-:Y:S01]  /*2920*/  FFMA.FTZ R203, -R203, R203, 1 ;  /* 0x3f800000cbcb7423 */ /* 0x000fe200000101cb */
[C---:B------:R-:W-:Y:S01]  /*2930*/  FSEL R88, R221.reuse, -INF , P1 ;  /* 0xff800000dd587808 */ /* 0x040fe20000800000 */
[----:B------:R-:W-:-:S03]  /*2940*/  FFMA.FTZ R221, -R221, R221, 1 ;  /* 0x3f800000dddd7423 */ /* 0x000fc600000101dd */
[----:B------:R-:W-:Y:S01]  /*2950*/  MUFU.TANH R188, R107 ;  /* 0x0000006b00bc7308 */ /* 0x000fe20000002400 */
[--C-:B---3--:R-:W-:Y:S01]  /*2960*/  FFMA.FTZ R104, R89, UR11, -R102.reuse ;  /* 0x0000000b59687c23 */ /* 0x108fe20008010866 */
[----:B------:R-:W-:Y:S01]  /*2970*/  FFMA.FTZ R102, R88, UR11, -R102 ;  /* 0x0000000b58667c23 */ /* 0x000fe20008010866 */
[----:B------:R-:W-:Y:S02]  /*2980*/  FSEL R89, R216, -INF , P1 ;  /* 0xff800000d8597808 */ /* 0x000fe40000800000 */
[----:B------:R-:W-:-:S03]  /*2990*/  FSEL R88, R228, -INF , P1 ;  /* 0xff800000e4587808 */ /* 0x000fc60000800000 */
[----:B------:R-:W-:Y:S01]  /*29a0*/  MUFU.TANH R189, R106 ;  /* 0x0000006a00bd7308 */ /* 0x000fe20000002400 */
[----:B------:R-:W-:Y:S01]  /*29b0*/  FFMA.FTZ R94, R89, UR11, -R94 ;  /* 0x0000000b595e7c23 */ /* 0x000fe2000801085e */
[----:B------:R-:W-:Y:S01]  /*29c0*/  FFMA.FTZ R95, R88, UR11, -R95 ;  /* 0x0000000b585f7c23 */ /* 0x000fe2000801085f */
[C---:B------:R-:W-:Y:S01]  /*29d0*/  FSEL R89, R232.reuse, -INF , P2 ;  /* 0xff800000e8597808 */ /* 0x040fe20001000000 */
[----:B------:R-:W-:Y:S01]  /*29e0*/  FFMA.FTZ R232, -R232, R232, 1 ;  /* 0x3f800000e8e87423 */ /* 0x000fe200000101e8 */
[----:B------:R-:W-:-:S03]  /*29f0*/  FSEL R88, R235, -INF , P1 ;  /* 0xff800000eb587808 */ /* 0x000fc60000800000 */
[----:B------:R1:W-:Y:S01]  /*2a00*/  MUFU.EX2 R107, R90 ;  /* 0x0000005a006b7308 */ /* 0x0003e20000000800 */
[--C-:B------:R-:W-:Y:S01]  /*2a10*/  FFMA.FTZ R89, R89, UR11, -R115.reuse ;  /* 0x0000000b59597c23 */ /* 0x100fe20008010873 */
[----:B------:R-:W-:-:S06]  /*2a20*/  FFMA.FTZ R115, R88, UR11, -R115 ;  /* 0x0000000b58737c23 */ /* 0x000fcc0008010873 */
[----:B------:R-:W-:Y:S01]  /*2a30*/  MUFU.TANH R237, R237 ;  /* 0x000000ed00ed7308 */ /* 0x000fe20000002400 */
[----:B-1----:R2:W1:Y:S07]  /*2a40*/  SHFL.IDX PT, R90, R202, R111, 0x1f ;  /* 0x00001f6fca5a7589 */ /* 0x00246e00000e0000 */
[----:B------:R-:W-:Y:S01]  /*2a50*/  MUFU.TANH R196, R99 ;  /* 0x0000006300c47308 */ /* 0x000fe20000002400 */
[----:B--2---:R-:W-:-:S07]  /*2a60*/  FSEL R202, R194, -INF , P2 ;  /* 0xff800000c2ca7808 */ /* 0x004fce0001000000 */
[----:B------:R-:W-:Y:S01]  /*2a70*/  MUFU.TANH R222, R222 ;  /* 0x000000de00de7308 */ /* 0x000fe20000002400 */
[----:B------:R-:W-:-:S07]  /*2a80*/  FFMA.FTZ R202, R202, UR11, -R205 ;  /* 0x0000000bcaca7c23 */ /* 0x000fce00080108cd */
[----:B------:R2:W3:Y:S08]  /*2a90*/  MUFU.TANH R177, R118 ;  /* 0x0000007600b17308 */ /* 0x0004f00000002400 */
[----:B------:R4:W-:Y:S01]  /*2aa0*/  MUFU.TANH R169, R126 ;  /* 0x0000007e00a97308 */ /* 0x0009e20000002400 */
[----:B--2---:R2:W-:Y:S07]  /*2ab0*/  SHFL.IDX PT, R118, R23, R109, 0x1f ;  /* 0x00001f6d17767589 */ /* 0x0045ee00000e0000 */
[----:B------:R-:W1:Y:S01]  /*2ac0*/  MUFU.TANH R229, R229 ;  /* 0x000000e500e57308 */ /* 0x000e620000002400 */
[----:B----4-:R-:W4:Y:S01]  /*2ad0*/  SHFL.IDX PT, R126, R17, R109, 0x1f ;  /* 0x00001f6d117e7589 */ /* 0x010f2200000e0000 */
[----:B---3--:R-:W-:-:S02]  /*2ae0*/  FSEL R207, R177, -INF , P1 ;  /* 0xff800000b1cf7808 */ /* 0x008fc40000800000 */
[----:B--2---:R-:W-:-:S04]  /*2af0*/  FSEL R23, R233, -INF , P1 ;  /* 0xff800000e9177808 */ /* 0x004fc80000800000 */
[----:B------:R-:W2:Y:S01]  /*2b00*/  MUFU.TANH R236, R236 ;  /* 0x000000ec00ec7308 */ /* 0x000ea20000002400 */
[----:B------:R-:W-:Y:S01]  /*2b10*/  FFMA.FTZ R122, R23, UR11, -R122 ;  /* 0x0000000b177a7c23 */ /* 0x000fe2000801087a */
[----:B------:R-:W-:-:S06]  /*2b20*/  FSEL R23, R193, -INF , P1 ;  /* 0xff800000c1177808 */ /* 0x000fcc0000800000 */
[----:B------:R-:W-:Y:S01]  /*2b30*/  MUFU.TANH R231, R231 ;  /* 0x000000e700e77308 */ /* 0x000fe20000002400 */
[----:B-1----:R-:W-:-:S07]  /*2b40*/  FSEL R99, R229, -INF , P1 ;  /* 0xff800000e5637808 */ /* 0x002fce0000800000 */
[----:B------:R1:W-:Y:S01]  /*2b50*/  MUFU.TANH R0, R134 ;  /* 0x0000008600007308 */ /* 0x0003e20000002400 */
[----:B--2---:R-:W-:Y:S01]  /*2b60*/  FSEL R88, R236, -INF , P2 ;  /* 0xff800000ec587808 */ /* 0x004fe20001000000 */
[----:B------:R-:W-:Y:S02]  /*2b70*/  WARPGROUP.DEPBAR.LE gsb0, 0x0 ;  /* 0x00008000000079c5 */ /* 0x000fe40000010000 */
[----:B------:R-:W-:Y:S02]  /*2b80*/  WARPGROUP.ARRIVE ;  /* 0x00000000000079c5 */ /* 0x000fe40000000000 */
[----:B------:R-:W-:Y:S02]  /*2b90*/  FFMA.FTZ R88, R88, UR11, -R100 ;  /* 0x0000000b58587c23 */ /* 0x000fe40008010864 */
[----:B------:R2:W-:Y:S01]  /*2ba0*/  MUFU.TANH R10, R128 ;  /* 0x00000080000a7308 */ /* 0x0005e20000002400 */
[----:B-1----:R-:W-:Y:S01]  /*2bb0*/  FSEL R134, R195, -INF , P2 ;  /* 0xff800000c3867808 */ /* 0x002fe20001000000 */
[----:B------:R-:W-:Y:S04]  /*2bc0*/  HGMMA.64x128x16.F32.BF16 R24, gdesc[UR4], R24, gsb0 ;  /* 0x01e00000041879f0 */ /* 0x000fe80008001818 */
[--C-:B------:R-:W-:Y:S01]  /*2bd0*/  FFMA.FTZ R134, R134, UR11, -R132.reuse ;  /* 0x0000000b86867c23 */ /* 0x100fe20008010884 */
[----:B------:R-:W-:Y:S01]  /*2be0*/  FFMA.FTZ R132, R23, UR11, -R132 ;  /* 0x0000000b17847c23 */ /* 0x000fe20008010884 */
[----:B------:R-:W-:Y:S01]  /*2bf0*/  MUFU.TANH R234, R234 ;  /* 0x000000ea00ea7308 */ /* 0x000fe20000002400 */
[----:B--2---:R-:W1:Y:S01]  /*2c00*/  SHFL.IDX PT, R128, R17, R218, 0x1f ;  /* 0x00001fda11807589 */ /* 0x004e6200000e0000 */
[----:B------:R-:W-:-:S06]  /*2c10*/  FSEL R23, R189, -INF , P1 ;  /* 0xff800000bd177808 */ /* 0x000fcc0000800000 */
[----:B------:R2:W3:Y:S08]  /*2c20*/  MUFU.TANH R179, R116 ;  /* 0x0000007400b37308 */ /* 0x0004f00000002400 */
[----:B------:R4:W-:Y:S01]  /*2c30*/  MUFU.TANH R3, R133 ;  /* 0x0000008500037308 */ /* 0x0009e20000002400 */
[----:B--2---:R-:W-:-:S05]  /*2c40*/  FSEL R116, R197, -INF , P1 ;  /* 0xff800000c5747808 */ /* 0x004fca0000800000 */
[----:B------:R-:W-:Y:S01]  /*2c50*/  FFMA.FTZ R135, R116, UR11, -R135 ;  /* 0x0000000b74877c23 */ /* 0x000fe20008010887 */
[----:B------:R-:W-:Y:S01]  /*2c60*/  FSEL R116, R196, -INF , P1 ;  /* 0xff800000c4747808 */ /* 0x000fe20000800000 */
[----:B------:R2:W-:Y:S01]  /*2c70*/  MUFU.TANH R174, R121 ;  /* 0x0000007900ae7308 */ /* 0x0005e20000002400 */
[----:B----4-:R-:W-:Y:S02]  /*2c80*/  FSEL R133, R191, -INF , P2 ;  /* 0xff800000bf857808 */ /* 0x010fe40001000000 */
[----:B---3--:R-:W-:-:S03]  /*2c90*/  FSEL R209, R179, -INF , P2 ;  /* 0xff800000b3d17808 */ /* 0x008fc60001000000 */
[--C-:B------:R-:W-:Y:S01]  /*2ca0*/  FFMA.FTZ R133, R133, UR11, -R131.reuse ;  /* 0x0000000b85857c23 */ /* 0x100fe20008010883 */
[----:B------:R-:W-:Y:S01]  /*2cb0*/  FFMA.FTZ R131, R23, UR11, -R131 ;  /* 0x0000000b17837c23 */ /* 0x000fe20008010883 */
[----:B------:R3:W-:Y:S01]  /*2cc0*/  MUFU.EX2 R106, R92 ;  /* 0x0000005c006a7308 */ /* 0x0007e20000000800 */
[----:B--2---:R-:W-:-:S05]  /*2cd0*/  FSEL R121, R237, -INF , P2 ;  /* 0xff800000ed797808 */ /* 0x004fca0001000000 */
[--C-:B------:R-:W-:Y:S01]  /*2ce0*/  FFMA.FTZ R121, R121, UR11, -R129.reuse ;  /* 0x0000000b79797c23 */ /* 0x100fe20008010881 */
[----:B------:R-:W-:Y:S01]  /*2cf0*/  FFMA.FTZ R129, R116, UR11, -R129 ;  /* 0x0000000b74817c23 */ /* 0x000fe20008010881 */
[----:B------:R2:W-:Y:S01]  /*2d00*/  MUFU.TANH R168, R127 ;  /* 0x0000007f00a87308 */ /* 0x0005e20000002400 */
[----:B---3--:R-:W-:Y:S02]  /*2d10*/  FSEL R92, R222, -INF , P2 ;  /* 0xff800000de5c7808 */ /* 0x008fe40001000000 */
[----:B------:R-:W-:-:S03]  /*2d20*/  FSEL R116, R192, -INF , P1 ;  /* 0xff800000c0747808 */ /* 0x000fc60000800000 */
[--C-:B------:R-:W-:Y:S01]  /*2d30*/  FFMA.FTZ R92, R92, UR11, -R90.reuse ;  /* 0x0000000b5c5c7c23 */ /* 0x100fe2000801085a */
[----:B------:R-:W-:Y:S01]  /*2d40*/  FFMA.FTZ R90, R99, UR11, -R90 ;  /* 0x0000000b635a7c23 */ /* 0x000fe2000801085a */
[----:B------:R3:W-:Y:S01]  /*2d50*/  MUFU.EX2 R23, R115 ;  /* 0x0000007300177308 */ /* 0x0007e20000000800 */
[----:B--2---:R-:W-:Y:S01]  /*2d60*/  FSEL R127, R187, -INF , P2 ;  /* 0xff800000bb7f7808 */ /* 0x004fe20001000000 */
[----:B------:R-:W-:Y:S01]  /*2d70*/  FFMA.FTZ R205, R116, UR11, -R205 ;  /* 0x0000000b74cd7c23 */ /* 0x000fe200080108cd */
[----:B------:R-:W-:Y:S02]  /*2d80*/  FSEL R99, R12, -INF , P2 ;  /* 0xff8000000c637808 */ /* 0x000fe40001000000 */
[----:B------:R-:W-:Y:S01]  /*2d90*/  FSEL R116, R188, -INF , P1 ;  /* 0xff800000bc747808 */ /* 0x000fe20000800000 */
[----:B------:R-:W-:Y:S02]  /*2da0*/  FFMA.FTZ R127, R127, UR11, -R126 ;  /* 0x0000000b7f7f7c23 */ /* 0x000fe4000801087e */
[----:B------:R2:W-:Y:S01]  /*2db0*/  MUFU.TANH R176, R119 ;  /* 0x0000007700b07308 */ /* 0x0005e20000002400 */
[----:B---3--:R-:W-:Y:S01]  /*2dc0*/  FSEL R115, R186, -INF , P1 ;  /* 0xff800000ba737808 */ /* 0x008fe20000800000 */
[----:B------:R-:W-:-:S04]  /*2dd0*/  FFMA.FTZ R99, R99, UR11, -R118 ;  /* 0x0000000b63637c23 */ /* 0x000fc80008010876 */
[----:B------:R-:W-:Y:S02]  /*2de0*/  FFMA.FTZ R126, R115, UR11, -R126 ;  /* 0x0000000b737e7c23 */ /* 0x000fe4000801087e */
[----:B------:R3:W4:Y:S01]  /*2df0*/  MUFU.TANH R178, R117 ;  /* 0x0000007500b27308 */ /* 0x0007220000002400 */
[C---:B--2---:R-:W-:Y:S01]  /*2e00*/  FSEL R119, R231.reuse, -INF , P1 ;  /* 0xff800000e7777808 */ /* 0x044fe20000800000 */
[----:B------:R-:W-:Y:S01]  /*2e10*/  SHFL.IDX PT, R115, R17, R114, 0x1f ;  /* 0x00001f7211737589 */ /* 0x000fe200000e0000 */
[----:B------:R-:W-:-:S03]  /*2e20*/  FFMA.FTZ R231, -R231, R231, 1 ;  /* 0x3f800000e7e77423 */ /* 0x000fc600000101e7 */
[----:B------:R-:W-:Y:S02]  /*2e30*/  FFMA.FTZ R100, R119, UR11, -R100 ;  /* 0x0000000b77647c23 */ /* 0x000fe40008010864 */
[----:B------:R2:W-:Y:S01]  /*2e40*/  MUFU.TANH R7, R130 ;  /* 0x0000008200077308 */ /* 0x0005e20000002400 */
[----:B---3--:R-:W-:Y:S01]  /*2e50*/  FSEL R117, R234, -INF , P1 ;  /* 0xff800000ea757808 */ /* 0x008fe20000800000 */
[----:B------:R-:W3:Y:S04]  /*2e60*/  SHFL.IDX PT, R119, R17, R110, 0x1f ;  /* 0x00001f6e11777589 */ /* 0x000ee800000e0000 */
[----:B------:R-:W-:Y:S02]  /*2e70*/  FFMA.FTZ R118, R117, UR11, -R118 ;  /* 0x0000000b75767c23 */ /* 0x000fe40008010876 */
[----:B------:R4:W3:Y:S01]  /*2e80*/  SHFL.IDX PT, R117, R17, R111, 0x1f ;  /* 0x00001f6f11757589 */ /* 0x0008e200000e0000 */
[----:B--2---:R-:W-:Y:S01]  /*2e90*/  FSEL R130, R190, -INF , P2 ;  /* 0xff800000be827808 */ /* 0x004fe20001000000 */
[----:B------:R2:W-:Y:S04]  /*2ea0*/  MUFU.TANH R170, R125 ;  /* 0x0000007d00aa7308 */ /* 0x0005e80000002400 */
[--C-:B-1----:R-:W-:Y:S01]  /*2eb0*/  FFMA.FTZ R130, R130, UR11, -R128.reuse ;  /* 0x0000000b82827c23 */ /* 0x102fe20008010880 */
[----:B------:R-:W-:Y:S01]  /*2ec0*/  FFMA.FTZ R128, R116, UR11, -R128 ;  /* 0x0000000b74807c23 */ /* 0x000fe20008010880 */
[----:B------:R-:W-:-:S02]  /*2ed0*/  FSEL R116, R183, -INF , P1 ;  /* 0xff800000b7747808 */ /* 0x000fc40000800000 */
[----:B------:R1:W-:Y:S01]  /*2ee0*/  MUFU.TANH R175, R120 ;  /* 0x0000007800af7308 */ /* 0x0003e20000002400 */
[----:B--2---:R-:W-:Y:S02]  /*2ef0*/  FSEL R125, R185, -INF , P2 ;  /* 0xff800000b97d7808 */ /* 0x004fe40001000000 */
[----:B----4-:R-:W-:-:S03]  /*2f00*/  FSEL R17, R180, -INF , P1 ;  /* 0xff800000b4117808 */ /* 0x010fc60000800000 */
[--C-:B------:R-:W-:Y:S01]  /*2f10*/  FFMA.FTZ R125, R125, UR11, -R215.reuse ;  /* 0x0000000b7d7d7c23 */ /* 0x100fe200080108d7 */
[----:B------:R-:W-:Y:S01]  /*2f20*/  FFMA.FTZ R215, R116, UR11, -R215 ;  /* 0x0000000b74d77c23 */ /* 0x000fe200080108d7 */
[----:B------:R-:W-:Y:S01]  /*2f30*/  FSEL R116, R182, -INF , P1 ;  /* 0xff800000b6747808 */ /* 0x000fe20000800000 */
[----:B------:R2:W-:Y:S01]  /*2f40*/  MUFU.TANH R172, R123 ;  /* 0x0000007b00ac7308 */ /* 0x0005e20000002400 */
[----:B-1----:R-:W-:-:S03]  /*2f50*/  FSEL R120, R181, -INF , P2 ;  /* 0xff800000b5787808 */ /* 0x002fc60001000000 */
[----:B------:R-:W-:Y:S01]  /*2f60*/  FFMA.FTZ R213, R116, UR11, -R213 ;  /* 0x0000000b74d57c23 */ /* 0x000fe200080108d5 */
[----:B------:R-:W-:Y:S01]  /*2f70*/  FSEL R116, R178, -INF , P2 ;  /* 0xff800000b2747808 */ /* 0x000fe20001000000 */
[--C-:B---3--:R-:W-:Y:S01]  /*2f80*/  FFMA.FTZ R120, R120, UR11, -R119.reuse ;  /* 0x0000000b78787c23 */ /* 0x108fe20008010877 */
[----:B------:R-:W-:Y:S01]  /*2f90*/  FFMA.FTZ R119, R17, UR11, -R119 ;  /* 0x0000000b11777c23 */ /* 0x000fe20008010877 */
[----:B------:R1:W-:Y:S01]  /*2fa0*/  MUFU.TANH R171, R124 ;  /* 0x0000007c00ab7308 */ /* 0x0003e20000002400 */
[----:B--2---:R-:W-:Y:S01]  /*2fb0*/  FSEL R123, R176, -INF , P1 ;  /* 0xff800000b07b7808 */ /* 0x004fe20000800000 */
[----:B------:R-:W-:-:S04]  /*2fc0*/  FFMA.FTZ R116, R116, UR11, -R115 ;  /* 0x0000000b74747c23 */ /* 0x000fc80008010873 */
[----:B------:R-:W-:Y:S02]  /*2fd0*/  FFMA.FTZ R115, R123, UR11, -R115 ;  /* 0x0000000b7b737c23 */ /* 0x000fe40008010873 */
[----:B------:R-:W-:Y:S01]  /*2fe0*/  SHFL.IDX PT, R123, R14, R218, 0x1f ;  /* 0x00001fda0e7b7589 */ /* 0x000fe200000e0000 */
[----:B------:R2:W-:Y:S03]  /*2ff0*/  MUFU.EX2 R17, R118 ;  /* 0x0000007600117308 */ /* 0x0005e60000000800 */
[----:B-1----:R-:W-:Y:S05]  /*3000*/  SHFL.IDX PT, R124, R14, R11, 0x1f ;  /* 0x00001f0b0e7c7589 */ /* 0x002fea00000e0000 */
[----:B------:R-:W-:Y:S01]  /*3010*/  MUFU.EX2 R94, R94 ;  /* 0x0000005e005e7308 */ /* 0x000fe20000000800 */
[--C-:B--2---:R-:W-:Y:S01]  /*3020*/  FFMA.FTZ R118, R209, UR11, -R117.reuse ;  /* 0x0000000bd1767c23 */ /* 0x104fe20008010875 */
[----:B------:R-:W-:Y:S01]  /*3030*/  FFMA.FTZ R117, R207, UR11, -R117 ;  /* 0x0000000bcf757c23 */ /* 0x000fe20008010875 */
[----:B------:R-:W-:-:S02]  /*3040*/  WARPGROUP.DEPBAR.LE gsb0, 0x0 ;  /* 0x00008000000079c5 */ /* 0x000fc40000010000 */
[----:B------:R-:W1:Y:S03]  /*3050*/  LDS R200, [R200+0x400] ;  /* 0x00040000c8c87984 */ /* 0x000e660000000800 */
[----:B------:R-:W2:Y:S01]  /*3060*/  MUFU.EX2 R103, R103 ;  /* 0x0000006700677308 */ /* 0x000ea20000000800 */
[----:B------:R-:W-:Y:S07]  /*3070*/  LDS R13, [R13+0x400] ;  /* 0x000400000d0d7984 */ /* 0x000fee0000000800 */
[----:B------:R-:W3:Y:S08]  /*3080*/  MUFU.EX2 R113, R113 ;  /* 0x0000007100717308 */ /* 0x000ef00000000800 */
[----:B------:R-:W-:Y:S08]  /*3090*/  MUFU.EX2 R101, R101 ;  /* 0x0000006500657308 */ /* 0x000ff00000000800 */
[----:B------:R-:W4:Y:S08]  /*30a0*/  MUFU.EX2 R97, R97 ;  /* 0x0000006100617308 */ /* 0x000f300000000800 */
[----:B------:R-:W4:Y:S01]  /*30b0*/  MUFU.EX2 R95, R95 ;  /* 0x0000005f005f7308 */ /* 0x000f220000000800 */
[----:B-1----:R-:W1:Y:S07]  /*30c0*/  SHFL.IDX PT, R208, R200, R109, 0x1f ;  /* 0x00001f6dc8d07589 */ /* 0x002e6e00000e0000 */
[----:B------:R-:W4:Y:S01]  /*30d0*/  MUFU.EX2 R92, R92 ;  /* 0x0000005c005c7308 */ /* 0x000f220000000800 */
[----:B------:R-:W2:Y:S04]  /*30e0*/  SHFL.IDX PT, R212, R200, R108, 0x1f ;  /* 0x00001f6cc8d47589 */ /* 0x000ea800000e0000 */
[----:B------:R-:W3:Y:S03]  /*30f0*/  SHFL.IDX PT, R206, R200, R11, 0x1f ;  /* 0x00001f0bc8ce7589 */ /* 0x000ee600000e0000 */
[----:B------:R-:W-:Y:S01]  /*3100*/  MUFU.TANH R219, R219 ;  /* 0x000000db00db7308 */ /* 0x000fe20000002400 */
[----:B------:R-:W4:Y:S04]  /*3110*/  SHFL.IDX PT, R204, R200, R218, 0x1f ;  /* 0x00001fdac8cc7589 */ /* 0x000f2800000e0000 */
[----:B------:R-:W-:Y:S03]  /*3120*/  SHFL.IDX PT, R225, R200, R112, 0x1f ;  /* 0x00001f70c8e17589 */ /* 0x000fe600000e0000 */
[----:B------:R-:W4:Y:S01]  /*3130*/  MUFU.EX2 R102, R102 ;  /* 0x0000006600667308 */ /* 0x000f220000000800 */
[----:B------:R-:W4:Y:S01]  /*3140*/  SHFL.IDX PT, R223, R200, R110, 0x1f ;  /* 0x00001f6ec8df7589 */ /* 0x000f2200000e0000 */
[--C-:B-1----:R-:W-:Y:S01]  /*3150*/  FADD.FTZ R207, R28, -R208.reuse ;  /* 0x800000d01ccf7221 */ /* 0x102fe20000010000 */
[----:B------:R-:W-:-:S05]  /*3160*/  FADD.FTZ R208, R30, -R208 ;  /* 0x800000d01ed07221 */ /* 0x000fca0000010000 */
[----:B------:R1:W-:Y:S01]  /*3170*/  MUFU.EX2 R28, R135 ;  /* 0x00000087001c7308 */ /* 0x0003e20000000800 */
[----:B--2---:R-:W-:Y:S01]  /*3180*/  FADD.FTZ R226, R29, -R212 ;  /* 0x800000d41de27221 */ /* 0x004fe20000010000 */
[----:B------:R-:W-:Y:S01]  /*3190*/  FMUL.FTZ R207, R103, R207 ;  /* 0x000000cf67cf7220 */ /* 0x000fe20000410000 */
[--C-:B---3--:R-:W-:Y:S01]  /*31a0*/  FADD.FTZ R210, R24, -R206.reuse ;  /* 0x800000ce18d27221 */ /* 0x108fe20000010000 */
[----:B------:R-:W-:Y:S01]  /*31b0*/  FADD.FTZ R206, R26, -R206 ;  /* 0x800000ce1ace7221 */ /* 0x000fe20000010000 */
[----:B------:R-:W-:Y:S01]  /*31c0*/  FSEL R26, R173, -INF , P1 ;  /* 0xff800000ad1a7808 */ /* 0x000fe20000800000 */
[----:B-1----:R-:W-:Y:S01]  /*31d0*/  FADD.FTZ R135, R31, -R212 ;  /* 0x800000d41f877221 */ /* 0x002fe20000010000 */
[--C-:B----4-:R-:W-:Y:S01]  /*31e0*/  FADD.FTZ R209, R25, -R204.reuse ;  /* 0x800000cc19d17221 */ /* 0x110fe20000010000 */
[----:B------:R-:W1:Y:S01]  /*31f0*/  SHFL.IDX PT, R212, R200, R111, 0x1f ;  /* 0x00001f6fc8d47589 */ /* 0x000e6200000e0000 */
[----:B------:R-:W-:Y:S01]  /*3200*/  FADD.FTZ R204, R27, -R204 ;  /* 0x800000cc1bcc7221 */ /* 0x000fe20000010000 */
[----:B------:R-:W-:Y:S01]  /*3210*/  FSEL R27, R175, -INF , P2 ;  /* 0xff800000af1b7808 */ /* 0x000fe20001000000 */
[----:B------:R2:W-:Y:S01]  /*3220*/  MUFU.EX2 R30, R211 ;  /* 0x000000d3001e7308 */ /* 0x0005e20000000800 */
[----:B------:R-:W3:Y:S01]  /*3230*/  SHFL.IDX PT, R31, R14, R108, 0x1f ;  /* 0x00001f6c0e1f7589 */ /* 0x000ee200000e0000 */
[----:B------:R-:W-:Y:S01]  /*3240*/  FSEL R25, R174, -INF , P2 ;  /* 0xff800000ae197808 */ /* 0x000fe20001000000 */
[--C-:B------:R-:W-:Y:S01]  /*3250*/  FFMA.FTZ R26, R26, UR11, -R124.reuse ;  /* 0x0000000b1a1a7c23 */ /* 0x100fe2000801087c */
[----:B------:R-:W-:Y:S01]  /*3260*/  FSEL R24, R172, -INF , P1 ;  /* 0xff800000ac187808 */ /* 0x000fe20000800000 */
[----:B------:R-:W-:Y:S01]  /*3270*/  FFMA.FTZ R27, R27, UR11, -R124 ;  /* 0x0000000b1b1b7c23 */ /* 0x000fe2000801087c */
[----:B------:R-:W-:Y:S01]  /*3280*/  FSEL R124, R171, -INF , P2 ;  /* 0xff800000ab7c7808 */ /* 0x000fe20001000000 */
[----:B------:R-:W-:Y:S01]  /*3290*/  FFMA.FTZ R25, R25, UR11, -R123 ;  /* 0x0000000b19197c23 */ /* 0x000fe2000801087b */
[----:B------:R-:W-:Y:S01]  /*32a0*/  FADD.FTZ R33, R33, -R223 ;  /* 0x800000df21217221 */ /* 0x000fe20000010000 */
[----:B--2---:R2:W4:Y:S01]  /*32b0*/  SHFL.IDX PT, R211, R200, R114, 0x1f ;  /* 0x00001f72c8d37589 */ /* 0x00452200000e0000 */
[----:B------:R-:W-:Y:S01]  /*32c0*/  FFMA.FTZ R24, R24, UR11, -R123 ;  /* 0x0000000b18187c23 */ /* 0x000fe2000801087b */
[----:B------:R-:W-:Y:S01]  /*32d0*/  FSEL R123, R169, -INF , P1 ;  /* 0xff800000a97b7808 */ /* 0x000fe20000800000 */
[--C-:B------:R-:W-:Y:S01]  /*32e0*/  FFMA.FTZ R124, R124, UR11, -R224.reuse ;  /* 0x0000000b7c7c7c23 */ /* 0x100fe200080108e0 */
[----:B------:R-:W-:Y:S01]  /*32f0*/  FADD.FTZ R223, R35, -R223 ;  /* 0x800000df23df7221 */ /* 0x000fe20000010000 */
[----:B------:R3:W-:Y:S01]  /*3300*/  MUFU.EX2 R29, R122 ;  /* 0x0000007a001d7308 */ /* 0x0007e20000000800 */
[----:B------:R-:W4:Y:S01]  /*3310*/  SHFL.IDX PT, R35, R14, R111, 0x1f ;  /* 0x00001f6f0e237589 */ /* 0x000f2200000e0000 */
[----:B------:R-:W-:Y:S01]  /*3320*/  FFMA.FTZ R123, R123, UR11, -R224 ;  /* 0x0000000b7b7b7c23 */ /* 0x000fe200080108e0 */
[----:B------:R-:W-:Y:S01]  /*3330*/  FMUL.FTZ R206, R105, R206 ;  /* 0x000000ce69ce7220 */ /* 0x000fe20000410000 */
[----:B------:R-:W-:Y:S01]  /*3340*/  FMUL.FTZ R210, R113, R210 ;  /* 0x000000d271d27220 */ /* 0x000fe20000410000 */
[--C-:B--2---:R-:W-:Y:S01]  /*3350*/  FADD.FTZ R200, R32, -R225.reuse ;  /* 0x800000e120c87221 */ /* 0x104fe20000010000 */
[----:B------:R-:W-:Y:S01]  /*3360*/  FADD.FTZ R225, R34, -R225 ;  /* 0x800000e122e17221 */ /* 0x000fe20000010000 */
[--C-:B-1----:R-:W-:Y:S01]  /*3370*/  FADD.FTZ R224, R36, -R212.reuse ;  /* 0x800000d424e07221 */ /* 0x102fe20000010000 */
[----:B------:R-:W-:Y:S01]  /*3380*/  FMUL.FTZ R36, R106, R204 ;  /* 0x000000cc6a247220 */ /* 0x000fe20000410000 */
[----:B------:R-:W-:Y:S01]  /*3390*/  FFMA.FTZ R204, -R22, R22, 1 ;  /* 0x3f80000016cc7423 */ /* 0x000fe20000010116 */
[----:B------:R-:W-:Y:S01]  /*33a0*/  FMUL.FTZ R225, R94, R225 ;  /* 0x000000e15ee17220 */ /* 0x000fe20000410000 */
[----:B------:R1:W-:Y:S01]  /*33b0*/  MUFU.EX2 R22, R131 ;  /* 0x0000008300167308 */ /* 0x0003e20000000800 */
[----:B------:R-:W-:Y:S01]  /*33c0*/  SHFL.IDX PT, R34, R14, R110, 0x1f ;  /* 0x00001f6e0e227589 */ /* 0x000fe200000e0000 */
[----:B---3--:R-:W-:Y:S01]  /*33d0*/  FSEL R122, R170, -INF , P2 ;  /* 0xff800000aa7a7808 */ /* 0x008fe20001000000 */
[----:B------:R-:W-:Y:S01]  /*33e0*/  FMUL.FTZ R204, R204, R207 ;  /* 0x000000cfcccc7220 */ /* 0x000fe20000410000 */
[----:B------:R-:W-:Y:S01]  /*33f0*/  FSEL R207, R4, -INF , P2 ;  /* 0xff80000004cf7808 */ /* 0x000fe20001000000 */
[----:B------:R-:W-:Y:S01]  /*3400*/  FMUL.FTZ R33, R97, R33 ;  /* 0x0000002161217220 */ /* 0x000fe20000410000 */
[----:B------:R-:W-:Y:S01]  /*3410*/  FADD.FTZ R38, R38, -R212 ;  /* 0x800000d426267221 */ /* 0x000fe20000010000 */
[----:B------:R-:W-:Y:S01]  /*3420*/  FFMA.FTZ R122, R122, UR11, -R31 ;  /* 0x0000000b7a7a7c23 */ /* 0x000fe2000801081f */
[----:B------:R2:W-:Y:S01]  /*3430*/  MUFU.EX2 R32, R121 ;  /* 0x0000007900207308 */ /* 0x0005e20000000800 */
[----:B-1----:R-:W-:Y:S01]  /*3440*/  FFMA.FTZ R131, -R216, R216, 1 ;  /* 0x3f800000d8837423 */ /* 0x002fe200000101d8 */
[--C-:B----4-:R-:W-:Y:S01]  /*3450*/  FADD.FTZ R37, R37, -R211.reuse ;  /* 0x800000d325257221 */ /* 0x110fe20000010000 */
[----:B------:R-:W1:Y:S01]  /*3460*/  SHFL.IDX PT, R216, R13, R11, 0x1f ;  /* 0x00001f0b0dd87589 */ /* 0x000e6200000e0000 */
[----:B------:R-:W-:Y:S01]  /*3470*/  FADD.FTZ R39, R39, -R211 ;  /* 0x800000d327277221 */ /* 0x000fe20000010000 */
[----:B------:R-:W-:Y:S01]  /*3480*/  FMUL.FTZ R131, R131, R225 ;  /* 0x000000e183837220 */ /* 0x000fe20000410000 */
[----:B------:R-:W-:Y:S01]  /*3490*/  FFMA.FTZ R207, R207, UR11, -R35 ;  /* 0x0000000bcfcf7c23 */ /* 0x000fe20008010823 */
[----:B------:R-:W3:Y:S01]  /*34a0*/  SHFL.IDX PT, R225, R13, R108, 0x1f ;  /* 0x00001f6c0de17589 */ /* 0x000ee200000e0000 */
[----:B------:R-:W-:Y:S01]  /*34b0*/  MUFU.EX2 R96, R96 ;  /* 0x0000006000607308 */ /* 0x000fe20000000800 */
[----:B--2---:R-:W-:Y:S01]  /*34c0*/  FSEL R121, R168, -INF , P1 ;  /* 0xff800000a8797808 */ /* 0x004fe20000800000 */
[----:B------:R-:W-:Y:S01]  /*34d0*/  FMUL.FTZ R223, R95, R223 ;  /* 0x000000df5fdf7220 */ /* 0x000fe20000410000 */
[----:B------:R-:W2:Y:S01]  /*34e0*/  SHFL.IDX PT, R211, R14, R112, 0x1f ;  /* 0x00001f700ed37589 */ /* 0x000ea200000e0000 */
[----:B------:R-:W-:Y:S01]  /*34f0*/  FSEL R212, R10, -INF , P2 ;  /* 0xff8000000ad47808 */ /* 0x000fe20001000000 */
[----:B------:R-:W-:Y:S01]  /*3500*/  FMUL.FTZ R209, R107, R209 ;  /* 0x000000d16bd17220 */ /* 0x000fe20000410000 */
[----:B------:R-:W-:Y:S01]  /*3510*/  FFMA.FTZ R121, R121, UR11, -R31 ;  /* 0x0000000b79797c23 */ /* 0x000fe2000801081f */
[----:B------:R-:W-:Y:S01]  /*3520*/  FMUL.FTZ R224, R92, R224 ;  /* 0x000000e05ce07220 */ /* 0x000fe20000410000 */
[----:B------:R4:W-:Y:S01]  /*3530*/  MUFU.EX2 R31, R129 ;  /* 0x00000081001f7308 */ /* 0x0009e20000000800 */
[----:B------:R-:W-:-:S07]  /*3540*/  FMUL.FTZ R135, R102, R135 ;  /* 0x0000008766877220 */ /* 0x000fce0000410000 */
[----:B------:R-:W2:Y:S01]  /*3550*/  MUFU.EX2 R90, R90 ;  /* 0x0000005a005a7308 */ /* 0x000ea20000000800 */
[----:B----4-:R-:W-:Y:S01]  /*3560*/  FFMA.FTZ R129, -R18, R18, 1 ;  /* 0x3f80000012817423 */ /* 0x010fe20000010112 */
[--C-:B-1----:R-:W-:Y:S01]  /*3570*/  FADD.FTZ R40, R40, -R216.reuse ;  /* 0x800000d828287221 */ /* 0x102fe20000010000 */
[----:B------:R-:W-:Y:S02]  /*3580*/  FADD.FTZ R42, R42, -R216 ;  /* 0x800000d82a2a7221 */ /* 0x000fe40000010000 */
[----:B------:R-:W-:Y:S01]  /*3590*/  FMUL.FTZ R129, R129, R210 ;  /* 0x000000d281817220 */ /* 0x000fe20000410000 */
[----:B------:R-:W-:Y:S01]  /*35a0*/  FSEL R210, R8, -INF , P2 ;  /* 0xff80000008d27808 */ /* 0x000fe20001000000 */
[----:B---3--:R-:W-:Y:S01]  /*35b0*/  FADD.FTZ R216, R45, -R225 ;  /* 0x800000e12dd87221 */ /* 0x008fe20000010000 */
[----:B------:R1:W-:Y:S01]  /*35c0*/  MUFU.EX2 R18, R134 ;  /* 0x0000008600127308 */ /* 0x0003e20000000800 */
[----:B------:R-:W-:Y:S01]  /*35d0*/  LDS R45, [R16+0x400] ;  /* 0x00040000102d7984 */ /* 0x000fe20000000800 */
[----:B------:R-:W-:Y:S01]  /*35e0*/  FMUL.FTZ R42, R23, R42 ;  /* 0x0000002a172a7220 */ /* 0x000fe20000410000 */
[----:B------:R-:W-:Y:S01]  /*35f0*/  FFMA.FTZ R210, R210, UR11, -R34 ;  /* 0x0000000bd2d27c23 */ /* 0x000fe20008010822 */
[----:B--2---:R-:W-:Y:S01]  /*3600*/  FFMA.FTZ R212, R212, UR11, -R211 ;  /* 0x0000000bd4d47c23 */ /* 0x004fe200080108d3 */
[----:B------:R-:W-:-:S03]  /*3610*/  FADD.FTZ R47, R47, -R225 ;  /* 0x800000e12f2f7221 */ /* 0x000fc60000010000 */
[----:B------:R-:W2:Y:S01]  /*3620*/  MUFU.EX2 R93, R93 ;  /* 0x0000005d005d7308 */ /* 0x000ea20000000800 */
[----:B-1----:R-:W-:Y:S01]  /*3630*/  FFMA.FTZ R134, -R19, R19, 1 ;  /* 0x3f80000013867423 */ /* 0x002fe20000010113 */
[----:B------:R-:W-:-:S03]  /*3640*/  FMUL.FTZ R38, R90, R38 ;  /* 0x000000265a267220 */ /* 0x000fc60000410000 */
[----:B------:R-:W-:Y:S01]  /*3650*/  FMUL.FTZ R134, R134, R209 ;  /* 0x000000d186867220 */ /* 0x000fe20000410000 */
[----:B------:R-:W-:Y:S02]  /*3660*/  FSEL R209, R3, -INF , P2 ;  /* 0xff80000003d17808 */ /* 0x000fe40001000000 */
[----:B------:R1:W-:Y:S08]  /*3670*/  MUFU.EX2 R19, R132 ;  /* 0x0000008400137308 */ /* 0x0003f00000000800 */
[----:B------:R-:W-:Y:S01]  /*3680*/  MUFU.EX2 R88, R88 ;  /* 0x0000005800587308 */ /* 0x000fe20000000800 */
[----:B-1----:R-:W-:Y:S01]  /*3690*/  FMUL.FTZ R132, R20, R206 ;  /* 0x000000ce14847220 */ /* 0x002fe20000410000 */
[----:B------:R-:W-:Y:S01]  /*36a0*/  FSEL R206, R6, -INF , P1 ;  /* 0xff80000006ce7808 */ /* 0x000fe20000800000 */
[----:B------:R1:W3:Y:S01]  /*36b0*/  SHFL.IDX PT, R20, R14, R114, 0x1f ;  /* 0x00001f720e147589 */ /* 0x0002e200000e0000 */
[----:B--2---:R-:W-:-:S03]  /*36c0*/  FMUL.FTZ R37, R93, R37 ;  /* 0x000000255d257220 */ /* 0x004fc60000410000 */
[----:B------:R-:W-:Y:S01]  /*36d0*/  FFMA.FTZ R206, R206, UR11, -R34 ;  /* 0x0000000bcece7c23 */ /* 0x000fe20008010822 */
[----:B------:R-:W2:Y:S08]  /*36e0*/  MUFU.EX2 R91, R91 ;  /* 0x0000005b005b7308 */ /* 0x000eb00000000800 */
[----:B-1----:R1:W-:Y:S08]  /*36f0*/  MUFU.EX2 R14, R202 ;  /* 0x000000ca000e7308 */ /* 0x0023f00000000800 */
[----:B------:R4:W-:Y:S01]  /*3700*/  MUFU.EX2 R34, R133 ;  /* 0x0000008500227308 */ /* 0x0009e20000000800 */
[----:B-1----:R-:W-:Y:S01]  /*3710*/  FMUL.FTZ R202, R21, R36 ;  /* 0x0000002415ca7220 */ /* 0x002fe20000410000 */
[----:B------:R-:W-:Y:S01]  /*3720*/  FSEL R21, R7, -INF , P1 ;  /* 0xff80000007157808 */ /* 0x000fe20000800000 */
[----:B---3--:R-:W-:Y:S01]  /*3730*/  FFMA.FTZ R209, R209, UR11, -R20 ;  /* 0x0000000bd1d17c23 */ /* 0x008fe20008010814 */
[----:B--2---:R-:W-:-:S03]  /*3740*/  FMUL.FTZ R39, R91, R39 ;  /* 0x000000275b277220 */ /* 0x004fc60000410000 */
[----:B------:R-:W-:Y:S01]  /*3750*/  FFMA.FTZ R211, R21, UR11, -R211 ;  /* 0x0000000b15d37c23 */ /* 0x000fe200080108d3 */
[----:B------:R1:W-:Y:S01]  /*3760*/  MUFU.EX2 R36, R205 ;  /* 0x000000cd00247308 */ /* 0x0003e20000000800 */
[----:B----4-:R-:W-:Y:S01]  /*3770*/  FFMA.FTZ R133, -R217, R217, 1 ;  /* 0x3f800000d9857423 */ /* 0x010fe200000101d9 */
[----:B------:R-:W-:Y:S01]  /*3780*/  FSEL R21, R219, -INF , P1 ;  /* 0xff800000db157808 */ /* 0x000fe20000800000 */
[----:B------:R-:W2:Y:S02]  /*3790*/  SHFL.IDX PT, R217, R13, R218, 0x1f ;  /* 0x00001fda0dd97589 */ /* 0x000ea400000e0000 */
[----:B------:R-:W-:-:S03]  /*37a0*/  FMUL.FTZ R133, R133, R33 ;  /* 0x0000002185857220 */ /* 0x000fc60000410000 */
[----:B------:R3:W-:Y:S01]  /*37b0*/  MUFU.EX2 R33, R128 ;  /* 0x0000008000217308 */ /* 0x0007e20000000800 */
[----:B-1----:R-:W-:-:S05]  /*37c0*/  FSEL R205, R0, -INF , P1 ;  /* 0xff80000000cd7808 */ /* 0x002fca0000800000 */
[----:B------:R-:W-:Y:S01]  /*37d0*/  FFMA.FTZ R205, R205, UR11, -R35 ;  /* 0x0000000bcdcd7c23 */ /* 0x000fe20008010823 */
[----:B------:R-:W-:Y:S01]  /*37e0*/  FMUL.FTZ R35, R101, R208 ;  /* 0x000000d065237220 */ /* 0x000fe20000410000 */
[----:B------:R-:W-:Y:S01]  /*37f0*/  FFMA.FTZ R208, R21, UR11, -R20 ;  /* 0x0000000b15d07c23 */ /* 0x000fe20008010814 */
[----:B---3--:R-:W-:Y:S01]  /*3800*/  FFMA.FTZ R128, -R222, R222, 1 ;  /* 0x3f800000de807423 */ /* 0x008fe200000101de */
[----:B------:R-:W-:Y:S01]  /*3810*/  FMUL.FTZ R20, R96, R200 ;  /* 0x000000c860147220 */ /* 0x000fe20000410000 */
[----:B------:R-:W-:Y:S01]  /*3820*/  FMUL.FTZ R201, R201, R35 ;  /* 0x00000023c9c97220 */ /* 0x000fe20000410000 */
[----:B------:R-:W1:Y:S01]  /*3830*/  SHFL.IDX PT, R222, R13, R114, 0x1f ;  /* 0x00001f720dde7589 */ /* 0x000e6200000e0000 */
[----:B------:R3:W-:Y:S01]  /*3840*/  MUFU.EX2 R35, R130 ;  /* 0x0000008200237308 */ /* 0x0007e20000000800 */
[----:B------:R-:W-:Y:S01]  /*3850*/  FMUL.FTZ R128, R128, R224 ;  /* 0x000000e080807220 */ /* 0x000fe20000410000 */
[----:B------:R-:W-:Y:S01]  /*3860*/  FMUL.FTZ R200, R221, R135 ;  /* 0x00000087ddc87220 */ /* 0x000fe20000410000 */
[----:B------:R-:W4:Y:S01]  /*3870*/  SHFL.IDX PT, R224, R13, R110, 0x1f ;  /* 0x00001f6e0de07589 */ /* 0x000f2200000e0000 */
[----:B------:R-:W-:Y:S01]  /*3880*/  FMUL.FTZ R135, R220, R20 ;  /* 0x00000014dc877220 */ /* 0x000fe20000410000 */
[----:B--2---:R-:W-:-:S02]  /*3890*/  FADD.FTZ R41, R41, -R217 ;  /* 0x800000d929297221 */ /* 0x004fc40000010000 */
[----:B------:R-:W2:Y:S01]  /*38a0*/  SHFL.IDX PT, R220, R13, R109, 0x1f ;  /* 0x00001f6d0ddc7589 */ /* 0x000ea200000e0000 */
[----:B------:R-:W4:Y:S01]  /*38b0*/  MUFU.EX2 R100, R100 ;  /* 0x0000006400647308 */ /* 0x000f220000000800 */
[----:B---3--:R-:W-:Y:S01]  /*38c0*/  FFMA.FTZ R130, -R228, R228, 1 ;  /* 0x3f800000e4827423 */ /* 0x008fe200000101e4 */
[----:B------:R-:W-:Y:S01]  /*38d0*/  FADD.FTZ R43, R43, -R217 ;  /* 0x800000d92b2b7221 */ /* 0x000fe20000010000 */
[----:B------:R-:W-:Y:S01]  /*38e0*/  SHFL.IDX PT, R221, R13, R111, 0x1f ;  /* 0x00001f6f0ddd7589 */ /* 0x000fe200000e0000 */
[----:B------:R-:W-:Y:S01]  /*38f0*/  FMUL.FTZ R41, R88, R41 ;  /* 0x0000002958297220 */ /* 0x000fe20000410000 */
[----:B------:R-:W-:Y:S02]  /*3900*/  FMUL.FTZ R130, R130, R223 ;  /* 0x000000df82827220 */ /* 0x000fe40000410000 */
[----:B------:R-:W3:Y:S01]  /*3910*/  SHFL.IDX PT, R223, R13, R112, 0x1f ;  /* 0x00001f700ddf7589 */ /* 0x000ee200000e0000 */
[----:B------:R-:W-:Y:S01]  /*3920*/  MUFU.EX2 R98, R98 ;  /* 0x0000006200627308 */ /* 0x000fe20000000800 */
[----:B-1----:R-:W-:-:S07]  /*3930*/  FADD.FTZ R53, R53, -R222 ;  /* 0x800000de35357221 */ /* 0x002fce0000010000 */
[----:B------:R-:W1:Y:S01]  /*3940*/  MUFU.EX2 R99, R99 ;  /* 0x0000006300637308 */ /* 0x000e620000000800 */
[----:B------:R-:W-:Y:S01]  /*3950*/  FADD.FTZ R222, R55, -R222 ;  /* 0x800000de37de7221 */ /* 0x000fe20000010000 */
[--C-:B----4-:R-:W-:Y:S01]  /*3960*/  FADD.FTZ R49, R49, -R224.reuse ;  /* 0x800000e031317221 */ /* 0x110fe20000010000 */
[----:B------:R-:W-:Y:S01]  /*3970*/  FFMA.FTZ R55, -R198, R198, 1 ;  /* 0x3f800000c6377423 */ /* 0x000fe200000101c6 */
[----:B------:R-:W-:Y:S01]  /*3980*/  FADD.FTZ R224, R51, -R224 ;  /* 0x800000e033e07221 */ /* 0x000fe20000010000 */
[----:B------:R-:W-:Y:S01]  /*3990*/  FMUL.FTZ R43, R100, R43 ;  /* 0x0000002b642b7220 */ /* 0x000fe20000410000 */
[----:B--2---:R-:W-:Y:S02]  /*39a0*/  FADD.FTZ R44, R44, -R220 ;  /* 0x800000dc2c2c7221 */ /* 0x004fe40000010000 */
[----:B------:R-:W2:Y:S01]  /*39b0*/  MUFU.EX2 R89, R89 ;  /* 0x0000005900597308 */ /* 0x000ea20000000800 */
[----:B------:R-:W-:-:S07]  /*39c0*/  FMUL.FTZ R49, R32, R49 ;  /* 0x0000003120317220 */ /* 0x000fce0000410000 */
[----:B------:R4:W-:Y:S01]  /*39d0*/  MUFU.EX2 R20, R127 ;  /* 0x0000007f00147308 */ /* 0x0009e20000000800 */
[--C-:B---3--:R-:W-:Y:S01]  /*39e0*/  FADD.FTZ R48, R48, -R223.reuse ;  /* 0x800000df30307221 */ /* 0x108fe20000010000 */
[----:B------:R-:W-:Y:S01]  /*39f0*/  FFMA.FTZ R51, -R237, R237, 1 ;  /* 0x3f800000ed337423 */ /* 0x000fe200000101ed */
[----:B------:R-:W-:Y:S01]  /*3a00*/  FADD.FTZ R50, R50, -R223 ;  /* 0x800000df32327221 */ /* 0x000fe20000010000 */
[----:B------:R-:W-:Y:S01]  /*3a10*/  FFMA.FTZ R217, -R199, R199, 1 ;  /* 0x3f800000c7d97423 */ /* 0x000fe200000101c7 */
[----:B------:R-:W-:Y:S01]  /*3a20*/  FMUL.FTZ R48, R30, R48 ;  /* 0x000000301e307220 */ /* 0x000fe20000410000 */
[----:B------:R-:W-:Y:S01]  /*3a30*/  FADD.FTZ R46, R46, -R220 ;  /* 0x800000dc2e2e7221 */ /* 0x000fe20000010000 */
[--C-:B------:R-:W-:Y:S01]  /*3a40*/  FADD.FTZ R52, R52, -R221.reuse ;  /* 0x800000dd34347221 */ /* 0x100fe20000010000 */
[----:B------:R3:W-:Y:S01]  /*3a50*/  MUFU.EX2 R13, R126 ;  /* 0x0000007e000d7308 */ /* 0x0007e20000000800 */
[----:B----4-:R-:W-:Y:S01]  /*3a60*/  FFMA.FTZ R127, -R230, R230, 1 ;  /* 0x3f800000e67f7423 */ /* 0x010fe200000101e6 */
[----:B------:R-:W-:Y:S01]  /*3a70*/  FMUL.FTZ R55, R55, R48 ;  /* 0x0000003037377220 */ /* 0x000fe20000410000 */
[----:B------:R-:W-:Y:S01]  /*3a80*/  FMUL.FTZ R51, R51, R49 ;  /* 0x0000003133337220 */ /* 0x000fe20000410000 */
[----:B------:R-:W-:Y:S01]  /*3a90*/  SHFL.IDX PT, R223, R45, R108, 0x1f ;  /* 0x00001f6c2ddf7589 */ /* 0x000fe200000e0000 */
[----:B------:R-:W-:Y:S01]  /*3aa0*/  FMUL.FTZ R127, R127, R37 ;  /* 0x000000257f7f7220 */ /* 0x000fe20000410000 */
[----:B-1----:R-:W-:Y:S01]  /*3ab0*/  FMUL.FTZ R44, R99, R44 ;  /* 0x0000002c632c7220 */ /* 0x002fe20000410000 */
[----:B--2---:R-:W-:Y:S01]  /*3ac0*/  FMUL.FTZ R40, R89, R40 ;  /* 0x0000002859287220 */ /* 0x004fe20000410000 */
[----:B------:R1:W-:Y:S01]  /*3ad0*/  MUFU.EX2 R37, R215 ;  /* 0x000000d700257308 */ /* 0x0003e20000000800 */
[----:B---3--:R-:W-:Y:S01]  /*3ae0*/  FFMA.FTZ R126, -R229, R229, 1 ;  /* 0x3f800000e57e7423 */ /* 0x008fe200000101e5 */
[----:B------:R-:W2:Y:S01]  /*3af0*/  SHFL.IDX PT, R48, R45, R109, 0x1f ;  /* 0x00001f6d2d307589 */ /* 0x000ea200000e0000 */
[----:B------:R-:W-:-:S02]  /*3b00*/  FADD.FTZ R221, R54, -R221 ;  /* 0x800000dd36dd7221 */ /* 0x000fc40000010000 */
[----:B------:R-:W-:-:S03]  /*3b10*/  FMUL.FTZ R126, R126, R38 ;  /* 0x000000267e7e7220 */ /* 0x000fc60000410000 */
[----:B------:R3:W-:Y:S01]  /*3b20*/  MUFU.EX2 R38, R213 ;  /* 0x000000d500267308 */ /* 0x0007e20000000800 */
[----:B-1----:R-:W-:Y:S01]  /*3b30*/  FFMA.FTZ R215, -R236, R236, 1 ;  /* 0x3f800000ecd77423 */ /* 0x002fe200000101ec */
[----:B------:R-:W1:Y:S03]  /*3b40*/  SHFL.IDX PT, R49, R45, R111, 0x1f ;  /* 0x00001f6f2d317589 */ /* 0x000e6600000e0000 */
[----:B------:R-:W-:Y:S01]  /*3b50*/  FMUL.FTZ R215, R215, R41 ;  /* 0x00000029d7d77220 */ /* 0x000fe20000410000 */
[----:B------:R-:W-:Y:S02]  /*3b60*/  FFMA.FTZ R41, -R12, R12, 1 ;  /* 0x3f8000000c297423 */ /* 0x000fe4000001010c */
[----:B------:R4:W-:Y:S01]  /*3b70*/  MUFU.EX2 R21, R125 ;  /* 0x0000007d00157308 */ /* 0x0009e20000000800 */
[----:B---3--:R-:W-:Y:S01]  /*3b80*/  FFMA.FTZ R213, -R235, R235, 1 ;  /* 0x3f800000ebd57423 */ /* 0x008fe200000101eb */
[----:B------:R-:W-:Y:S01]  /*3b90*/  FMUL.FTZ R46, R17, R46 ;  /* 0x0000002e112e7220 */ /* 0x000fe20000410000 */
[----:B------:R-:W-:Y:S01]  /*3ba0*/  FMUL.FTZ R47, R28, R47 ;  /* 0x0000002f1c2f7220 */ /* 0x000fe20000410000 */
[----:B------:R-:W-:Y:S01]  /*3bb0*/  FMUL.FTZ R224, R31, R224 ;  /* 0x000000e01fe07220 */ /* 0x000fe20000410000 */
[----:B------:R-:W-:Y:S01]  /*3bc0*/  FMUL.FTZ R213, R213, R42 ;  /* 0x0000002ad5d57220 */ /* 0x000fe20000410000 */
[----:B------:R-:W-:Y:S01]  /*3bd0*/  FMUL.FTZ R42, R98, R216 ;  /* 0x000000d8622a7220 */ /* 0x000fe20000410000 */
[----:B------:R-:W-:Y:S01]  /*3be0*/  FFMA.FTZ R234, -R234, R234, 1 ;  /* 0x3f800000eaea7423 */ /* 0x000fe200000101ea */
[----:B------:R-:W-:Y:S01]  /*3bf0*/  FFMA.FTZ R54, -R195, R195, 1 ;  /* 0x3f800000c3367423 */ /* 0x000fe200000101c3 */
[----:B----4-:R-:W-:Y:S01]  /*3c00*/  FMUL.FTZ R125, R227, R39 ;  /* 0x00000027e37d7220 */ /* 0x010fe20000410000 */
[----:B------:R-:W-:Y:S01]  /*3c10*/  FMUL.FTZ R217, R217, R42 ;  /* 0x0000002ad9d97220 */ /* 0x000fe20000410000 */
[----:B------:R3:W-:Y:S01]  /*3c20*/  MUFU.EX2 R39, R120 ;  /* 0x0000007800277308 */ /* 0x0007e20000000800 */
[----:B------:R-:W-:Y:S01]  /*3c30*/  FMUL.FTZ R216, R41, R44 ;  /* 0x0000002c29d87220 */ /* 0x000fe20000410000 */
[----:B------:R-:W-:Y:S01]  /*3c40*/  FFMA.FTZ R42, -R197, R197, 1 ;  /* 0x3f800000c52a7423 */ /* 0x000fe200000101c5 */
[----:B------:R-:W-:Y:S01]  /*3c50*/  FMUL.FTZ R44, R18, R52 ;  /* 0x00000034122c7220 */ /* 0x000fe20000410000 */
[----:B------:R-:W-:Y:S04]  /*3c60*/  SHFL.IDX PT, R220, R45, R110, 0x1f ;  /* 0x00001f6e2ddc7589 */ /* 0x000fe800000e0000 */
[----:B------:R4:W1:Y:S01]  /*3c70*/  MUFU.EX2 R16, R214 ;  /* 0x000000d600107308 */ /* 0x0008620000000800 */
[----:B---3--:R-:W-:Y:S01]  /*3c80*/  FMUL.FTZ R120, R231, R43 ;  /* 0x0000002be7787220 */ /* 0x008fe20000410000 */
[----:B------:R-:W-:Y:S01]  /*3c90*/  FFMA.FTZ R43, -R196, R196, 1 ;  /* 0x3f800000c42b7423 */ /* 0x000fe200000101c4 */
[----:B------:R-:W-:Y:S01]  /*3ca0*/  FMUL.FTZ R54, R54, R44 ;  /* 0x0000002c36367220 */ /* 0x000fe20000410000 */
[----:B------:R-:W-:Y:S01]  /*3cb0*/  FMUL.FTZ R225, R14, R53 ;  /* 0x000000350ee17220 */ /* 0x000fe20000410000 */
[----:B------:R-:W-:Y:S01]  /*3cc0*/  FMUL.FTZ R222, R36, R222 ;  /* 0x000000de24de7220 */ /* 0x000fe20000410000 */
[----:B------:R-:W-:Y:S01]  /*3cd0*/  FMUL.FTZ R52, R43, R224 ;  /* 0x000000e02b347220 */ /* 0x000fe20000410000 */
[----:B--2---:R-:W-:Y:S01]  /*3ce0*/  FADD.FTZ R60, R60, -R48 ;  /* 0x800000303c3c7221 */ /* 0x004fe20000010000 */
[----:B------:R2:W-:Y:S01]  /*3cf0*/  MUFU.EX2 R41, R118 ;  /* 0x0000007600297308 */ /* 0x0005e20000000800 */
[----:B----4-:R-:W-:Y:S01]  /*3d00*/  FMUL.FTZ R214, R232, R40 ;  /* 0x00000028e8d67220 */ /* 0x010fe20000410000 */
[----:B------:R-:W-:Y:S01]  /*3d10*/  FMUL.FTZ R224, R19, R221 ;  /* 0x000000dd13e07220 */ /* 0x000fe20000410000 */
[----:B------:R-:W3:Y:S05]  /*3d20*/  LDL.LU R12, [R1+0xb4] ;  /* 0x0000b400010c7983 */ /* 0x000eea0000300800 */
[----:B------:R4:W-:Y:S01]  /*3d30*/  MUFU.EX2 R40, R119 ;  /* 0x0000007700287308 */ /* 0x0009e20000000800 */
[----:B--2---:R-:W-:Y:S01]  /*3d40*/  FMUL.FTZ R118, R42, R47 ;  /* 0x0000002f2a767220 */ /* 0x004fe20000410000 */
[----:B------:R-:W-:Y:S01]  /*3d50*/  FFMA.FTZ R221, -R192, R192, 1 ;  /* 0x3f800000c0dd7423 */ /* 0x000fe200000101c0 */
[----:B------:R-:W2:Y:S05]  /*3d60*/  SHFL.IDX PT, R47, R45, R218, 0x1f ;  /* 0x00001fda2d2f7589 */ /* 0x000eaa00000e0000 */
[----:B------:R1:W-:Y:S01]  /*3d70*/  MUFU.EX2 R43, R116 ;  /* 0x00000074002b7308 */ /* 0x0003e20000000800 */
[----:B----4-:R-:W-:-:S07]  /*3d80*/  FMUL.FTZ R119, R234, R46 ;  /* 0x0000002eea777220 */ /* 0x010fce0000410000 */
[----:B------:R4:W-:Y:S01]  /*3d90*/  MUFU.EX2 R44, R115 ;  /* 0x00000073002c7308 */ /* 0x0009e20000000800 */
[----:B------:R-:W-:Y:S04]  /*3da0*/  SHFL.IDX PT, R46, R45, R11, 0x1f ;  /* 0x00001f0b2d2e7589 */ /* 0x000fe800000e0000 */
[----:B-1----:R-:W1:Y:S03]  /*3db0*/  SHFL.IDX PT, R116, R45, R112, 0x1f ;  /* 0x00001f702d747589 */ /* 0x002e6600000e0000 */
[----:B------:R2:W-:Y:S01]  /*3dc0*/  MUFU.EX2 R42, R117 ;  /* 0x00000075002a7308 */ /* 0x0005e20000000800 */
[----:B----4-:R-:W-:Y:S01]  /*3dd0*/  FFMA.FTZ R115, -R193, R193, 1 ;  /* 0x3f800000c1737423 */ /* 0x010fe200000101c1 */
[----:B------:R-:W-:Y:S01]  /*3de0*/  FADD.FTZ R48, R62, -R48 ;  /* 0x800000303e307221 */ /* 0x000fe20000010000 */
[----:B------:R4:W5:Y:S05]  /*3df0*/  LDL.LU R199, [R1+0xb0] ;  /* 0x0000b00001c77983 */ /* 0x00096a0000300800 */
[----:B------:R-:W4:Y:S01]  /*3e00*/  MUFU.EX2 R104, R104 ;  /* 0x0000006800687308 */ /* 0x000f220000000800 */
[----:B--2---:R2:W4:Y:S01]  /*3e10*/  SHFL.IDX PT, R117, R45, R114, 0x1f ;  /* 0x00001f722d757589 */ /* 0x00452200000e0000 */
[----:B------:R-:W-:Y:S01]  /*3e20*/  FMUL.FTZ R53, R115, R224 ;  /* 0x000000e073357220 */ /* 0x000fe20000410000 */
[----:B------:R-:W-:Y:S01]  /*3e30*/  FADD.FTZ R62, R70, -R49 ;  /* 0x80000031463e7221 */ /* 0x000fe20000010000 */
[--C-:B------:R-:W-:Y:S01]  /*3e40*/  FADD.FTZ R59, R59, -R47.reuse ;  /* 0x8000002f3b3b7221 */ /* 0x100fe20000010000 */
[----:B------:R1:W5:Y:S02]  /*3e50*/  LDL.LU R198, [R1+0xac] ;  /* 0x0000ac0001c67983 */ /* 0x0003640000300800 */
[----:B-1----:R-:W-:Y:S01]  /*3e60*/  FADD.FTZ R64, R64, -R116 ;  /* 0x8000007440407221 */ /* 0x002fe20000010000 */
[----:B--2---:R-:W-:Y:S01]  /*3e70*/  FFMA.FTZ R45, -R194, R194, 1 ;  /* 0x3f800000c22d7423 */ /* 0x004fe200000101c2 */
[--C-:B------:R-:W-:Y:S01]  /*3e80*/  FADD.FTZ R58, R58, -R46.reuse ;  /* 0x8000002e3a3a7221 */ /* 0x100fe20000010000 */
[----:B------:R1:W5:Y:S01]  /*3e90*/  LDL.LU R197, [R1+0xa8] ;  /* 0x0000a80001c57983 */ /* 0x0003620000300800 */
[----:B------:R-:W-:Y:S01]  /*3ea0*/  FADD.FTZ R56, R56, -R46 ;  /* 0x8000002e38387221 */ /* 0x000fe20000010000 */
[----:B------:R-:W-:Y:S01]  /*3eb0*/  FMUL.FTZ R115, R45, R225 ;  /* 0x000000e12d737220 */ /* 0x000fe20000410000 */
[----:B------:R-:W-:Y:S01]  /*3ec0*/  FADD.FTZ R57, R57, -R47 ;  /* 0x8000002f39397221 */ /* 0x000fe20000010000 */
[----:B------:R2:W1:Y:S01]  /*3ed0*/  MUFU.EX2 R45, R27 ;  /* 0x0000001b002d7308 */ /* 0x0004620000000800 */
[----:B------:R-:W-:Y:S01]  /*3ee0*/  FMUL.FTZ R64, R16, R64 ;  /* 0x0000004010407220 */ /* 0x000fe20000410000 */
[----:B------:R-:W-:Y:S01]  /*3ef0*/  FADD.FTZ R116, R66, -R116 ;  /* 0x8000007442747221 */ /* 0x000fe20000010000 */
[----:B------:R1:W5:Y:S01]  /*3f00*/  LDL.LU R196, [R1+0xa4] ;  /* 0x0000a40001c47983 */ /* 0x0003620000300800 */
[----:B------:R-:W-:Y:S01]  /*3f10*/  FMUL.FTZ R48, R13, R48 ;  /* 0x000000300d307220 */ /* 0x000fe20000410000 */
[--C-:B------:R-:W-:Y:S01]  /*3f20*/  FADD.FTZ R63, R63, -R223.reuse ;  /* 0x800000df3f3f7221 */ /* 0x100fe20000010000 */
[----:B------:R-:W-:Y:S01]  /*3f30*/  FADD.FTZ R67, R67, -R220 ;  /* 0x800000dc43437221 */ /* 0x000fe20000010000 */
[----:B------:R-:W-:Y:S01]  /*3f40*/  FMUL.FTZ R60, R20, R60 ;  /* 0x0000003c143c7220 */ /* 0x000fe20000410000 */
[----:B------:R-:W-:Y:S01]  /*3f50*/  MUFU.EX2 R124, R124 ;  /* 0x0000007c007c7308 */ /* 0x000fe20000000800 */
[----:B--2---:R-:W-:Y:S01]  /*3f60*/  FMUL.FTZ R27, R221, R222 ;  /* 0x000000dedd1b7220 */ /* 0x004fe20000410000 */
[----:B------:R-:W-:Y:S01]  /*3f70*/  FADD.FTZ R221, R61, -R223 ;  /* 0x800000df3ddd7221 */ /* 0x000fe20000010000 */
[----:B------:R-:W-:Y:S01]  /*3f80*/  FADD.FTZ R61, R68, -R49 ;  /* 0x80000031443d7221 */ /* 0x000fe20000010000 */
[--C-:B----4-:R-:W-:Y:S01]  /*3f90*/  FADD.FTZ R66, R69, -R117.reuse ;  /* 0x8000007545427221 */ /* 0x110fe20000010000 */
[----:B------:R2:W4:Y:S01]  /*3fa0*/  LDS R49, [R15+0x400] ;  /* 0x000400000f317984 */ /* 0x0005220000000800 */
[----:B------:R-:W-:Y:S01]  /*3fb0*/  FMUL.FTZ R59, R33, R59 ;  /* 0x0000003b213b7220 */ /* 0x000fe20000410000 */
[----:B------:R-:W-:Y:S01]  /*3fc0*/  FMUL.FTZ R58, R22, R58 ;  /* 0x0000003a163a7220 */ /* 0x000fe20000410000 */
[----:B------:R1:W-:Y:S01]  /*3fd0*/  MUFU.EX2 R46, R26 ;  /* 0x0000001a002e7308 */ /* 0x0003e20000000800 */
[----:B------:R1:W5:Y:S01]  /*3fe0*/  LDL.LU R195, [R1+0xa0] ;  /* 0x0000a00001c37983 */ /* 0x0003620000300800 */
[----:B------:R-:W-:-:S06]  /*3ff0*/  FADD.FTZ R117, R71, -R117 ;  /* 0x8000007547757221 */ /* 0x000fcc0000010000 */
[----:B------:R-:W-:Y:S01]  /*4000*/  MUFU.EX2 R121, R121 ;  /* 0x0000007900797308 */ /* 0x000fe20000000800 */
[----:B------:R-:W-:Y:S01]  /*4010*/  FFMA.FTZ R69, -R188, R188, 1 ;  /* 0x3f800000bc457423 */ /* 0x000fe200000101bc */
[----:B------:R1:W5:Y:S06]  /*4020*/  LDL.LU R194, [R1+0x9c] ;  /* 0x00009c0001c27983 */ /* 0x00036c0000300800 */
[----:B------:R-:W-:Y:S08]  /*4030*/  MUFU.EX2 R123, R123 ;  /* 0x0000007b007b7308 */ /* 0x000ff00000000800 */
[----:B------:R-:W-:Y:S08]  /*4040*/  MUFU.EX2 R206, R206 ;  /* 0x000000ce00ce7308 */ /* 0x000ff00000000800 */
[----:B------:R-:W-:Y:S08]  /*4050*/  MUFU.EX2 R207, R207 ;  /* 0x000000cf00cf7308 */ /* 0x000ff00000000800 */
[----:B------:R-:W-:Y:S08]  /*4060*/  MUFU.EX2 R210, R210 ;  /* 0x000000d200d27308 */ /* 0x000ff00000000800 */
[----:B------:R-:W-:Y:S08]  /*4070*/  MUFU.EX2 R122, R122 ;  /* 0x0000007a007a7308 */ /* 0x000ff00000000800 */
[----:B------:R-:W-:Y:S08]  /*4080*/  MUFU.EX2 R205, R205 ;  /* 0x000000cd00cd7308 */ /* 0x000ff00000000800 */
[----:B------:R-:W-:Y:S08]  /*4090*/  MUFU.EX2 R209, R209 ;  /* 0x000000d100d17308 */ /* 0x000ff00000000800 */
[----:B------:R-:W-:Y:S01]  /*40a0*/  MUFU.EX2 R208, R208 ;  /* 0x000000d000d07308 */ /* 0x000fe20000000800 */
[----:B------:R-:W-:Y:S01]  /*40b0*/  FFMA.FTZ R233, -R233, R233, 1 ;  /* 0x3f800000e9e97423 */ /* 0x000fe200000101e9 */
[----:B------:R-:W-:Y:S01]  /*40c0*/  FMUL.FTZ R50, R29, R50 ;  /* 0x000000321d327220 */ /* 0x000fe20000410000 */
[----:B------:R-:W-:-:S05]  /*40d0*/  FMUL.FTZ R226, R104, R226 ;  /* 0x000000e268e27220 */ /* 0x000fca0000410000 */
[----:B--2---:R2:W-:Y:S01]  /*40e0*/  MUFU.EX2 R15, R24 ;  /* 0x00000018000f7308 */ /* 0x0045e20000000800 */
[----:B----4-:R-:W-:Y:S04]  /*40f0*/  SHFL.IDX PT, R109, R49, R109, 0x1f ;  /* 0x00001f6d316d7589 */ /* 0x010fe800000e0000 */
[----:B------:R-:W-:Y:S01]  /*4100*/  SHFL.IDX PT, R108, R49, R108, 0x1f ;  /* 0x00001f6c316c7589 */ /* 0x000fe200000e0000 */
[----:B-1----:R-:W-:-:S03]  /*4110*/  FADD.FTZ R26, R65, -R220 ;  /* 0x800000dc411a7221 */ /* 0x002fc60000010000 */
[----:B------:R-:W-:Y:S01]  /*4120*/  SHFL.IDX PT, R112, R49, R112, 0x1f ;  /* 0x00001f7031707589 */ /* 0x000fe200000e0000 */
[----:B--2---:R-:W-:Y:S01]  /*4130*/  FFMA.FTZ R24, -R184, R184, 1 ;  /* 0x3f800000b8187423 */ /* 0x004fe200000101b8 */
[----:B------:R1:W2:Y:S02]  /*4140*/  MUFU.EX2 R47, R25 ;  /* 0x00000019002f7308 */ /* 0x0002a40000000800 */
[----:B------:R-:W-:Y:S01]  /*4150*/  SHFL.IDX PT, R114, R49, R114, 0x1f ;  /* 0x00001f7231727589 */ /* 0x000fe200000e0000 */
[----:B------:R-:W-:Y:S01]  /*4160*/  FMUL.FTZ R64, R24, R64 ;  /* 0x0000004018407220 */ /* 0x000fe20000410000 */
[----:B------:R-:W-:Y:S02]  /*4170*/  FFMA.FTZ R71, -R186, R186, 1 ;  /* 0x3f800000ba477423 */ /* 0x000fe400000101ba */
[----:B------:R-:W-:Y:S01]  /*4180*/  SHFL.IDX PT, R110, R49, R110, 0x1f ;  /* 0x00001f6e316e7589 */ /* 0x000fe200000e0000 */
[----:B------:R-:W-:Y:S01]  /*4190*/  FFMA.FTZ R68, -R191, R191, 1 ;  /* 0x3f800000bf447423 */ /* 0x000fe200000101bf */
[----:B------:R-:W-:-:S02]  /*41a0*/  FMUL.FTZ R56, R34, R56 ;  /* 0x0000003822387220 */ /* 0x000fc40000410000 */
[----:B------:R-:W-:Y:S01]  /*41b0*/  SHFL.IDX PT, R111, R49, R111, 0x1f ;  /* 0x00001f6f316f7589 */ /* 0x000fe200000e0000 */
[----:B------:R-:W-:Y:S01]  /*41c0*/  FMUL.FTZ R57, R35, R57 ;  /* 0x0000003923397220 */ /* 0x000fe20000410000 */
[----:B------:R-:W-:Y:S02]  /*41d0*/  FMUL.FTZ R69, R69, R59 ;  /* 0x0000003b45457220 */ /* 0x000fe40000410000 */
[----:B------:R4:W5:Y:S01]  /*41e0*/  LDL.LU R193, [R1+0x98] ;  /* 0x0000980001c17983 */ /* 0x0009620000300800 */
[----:B------:R-:W-:Y:S01]  /*41f0*/  FMUL.FTZ R63, R37, R63 ;  /* 0x0000003f253f7220 */ /* 0x000fe20000410000 */
[----:B------:R-:W-:Y:S01]  /*4200*/  FMUL.FTZ R67, R40, R67 ;  /* 0x0000004328437220 */ /* 0x000fe20000410000 */
[----:B------:R-:W-:Y:S01]  /*4210*/  FFMA.FTZ R70, -R187, R187, 1 ;  /* 0x3f800000bb467423 */ /* 0x000fe200000101bb */
[----:B------:R-:W2:Y:S01]  /*4220*/  SHFL.IDX PT, R24, R49, R11, 0x1f ;  /* 0x00001f0b31187589 */ /* 0x000ea200000e0000 */
[----:B-1----:R-:W-:Y:S01]  /*4230*/  FFMA.FTZ R25, -R189, R189, 1 ;  /* 0x3f800000bd197423 */ /* 0x002fe200000101bd */
[----:B------:R-:W-:-:S02]  /*4240*/  FFMA.FTZ R65, -R190, R190, 1 ;  /* 0x3f800000be417423 */ /* 0x000fc400000101be */
[----:B------:R1:W4:Y:S01]  /*4250*/  SHFL.IDX PT, R218, R49, R218, 0x1f ;  /* 0x00001fda31da7589 */ /* 0x00032200000e0000 */
[----:B------:R-:W-:Y:S01]  /*4260*/  FMUL.FTZ R25, R25, R58 ;  /* 0x0000003a19197220 */ /* 0x000fe20000410000 */
[----:B------:R-:W-:Y:S01]  /*4270*/  FMUL.FTZ R71, R71, R48 ;  /* 0x0000003047477220 */ /* 0x000fe20000410000 */
[----:B------:R-:W-:Y:S01]  /*4280*/  FMUL.FTZ R61, R41, R61 ;  /* 0x0000003d293d7220 */ /* 0x000fe20000410000 */
[----:B------:R1:W5:Y:S01]  /*4290*/  LDL.LU R192, [R1+0x94] ;  /* 0x0000940001c07983 */ /* 0x0003620000300800 */
[----:B------:R-:W-:Y:S01]  /*42a0*/  FFMA.FTZ R59, -R181, R181, 1 ;  /* 0x3f800000b53b7423 */ /* 0x000fe200000101b5 */
[----:B------:R-:W-:Y:S01]  /*42b0*/  FMUL.FTZ R26, R39, R26 ;  /* 0x0000001a271a7220 */ /* 0x000fe20000410000 */
[----:B------:R-:W-:Y:S01]  /*42c0*/  FMUL.FTZ R62, R42, R62 ;  /* 0x0000003e2a3e7220 */ /* 0x000fe20000410000 */
[----:B------:R1:W5:Y:S01]  /*42d0*/  LDL.LU R191, [R1+0x90] ;  /* 0x0000900001bf7983 */ /* 0x0003620000300800 */
[----:B------:R-:W-:Y:S01]  /*42e0*/  FFMA.FTZ R58, -R183, R183, 1 ;  /* 0x3f800000b73a7423 */ /* 0x000fe200000101b7 */
[----:B------:R-:W-:Y:S01]  /*42f0*/  FFMA.FTZ R48, -R180, R180, 1 ;  /* 0x3f800000b4307423 */ /* 0x000fe200000101b4 */
[----:B------:R-:W-:Y:S01]  /*4300*/  FMUL.FTZ R116, R38, R116 ;  /* 0x0000007426747220 */ /* 0x000fe20000410000 */
[----:B------:R1:W5:Y:S01]  /*4310*/  LDL.LU R190, [R1+0x8c] ;  /* 0x00008c0001be7983 */ /* 0x0003620000300800 */
        /* <DEDUP_REMOVED lines=8> */
[----:B------:R-:W-:Y:S01]  /*43a0*/  FMUL.FTZ R58, R58, R63 ;  /* 0x0000003f3a3a7220 */ /* 0x000fe20000410000 */
[----:B------:R-:W-:Y:S01]  /*43b0*/  FMUL.FTZ R26, R48, R67 ;  /* 0x00000043301a7220 */ /* 0x000fe20000410000 */
[----:B------:R-:W-:Y:S01]  /*43c0*/  FMUL.FTZ R50, R233, R50 ;  /* 0x00000032e9327220 */ /* 0x000fe20000410000 */
[----:B------:R1:W5:Y:S01]  /*43d0*/  LDL.LU R187, [R1+0x80] ;  /* 0x0000800001bb7983 */ /* 0x0003620000300800 */
[----:B------:R-:W-:Y:S01]  /*43e0*/  FFMA.FTZ R63, -R179, R179, 1 ;  /* 0x3f800000b33f7423 */ /* 0x000fe200000101b3 */
[----:B------:R-:W-:Y:S01]  /*43f0*/  FFMA.FTZ R67, -R177, R177, 1 ;  /* 0x3f800000b1437423 */ /* 0x000fe200000101b1 */
[----:B------:R-:W-:Y:S01]  /*4400*/  FMUL.FTZ R203, R203, R226 ;  /* 0x000000e2cbcb7220 */ /* 0x000fe20000410000 */
[----:B------:R3:W5:Y:S01]  /*4410*/  LDL.LU R186, [R1+0x7c] ;  /* 0x00007c0001ba7983 */ /* 0x0007620000300800 */
[----:B------:R-:W-:Y:S01]  /*4420*/  FFMA.FTZ R65, -R182, R182, 1 ;  /* 0x3f800000b6417423 */ /* 0x000fe200000101b6 */
[----:B--2---:R-:W-:-:S02]  /*4430*/  FADD.FTZ R72, R72, -R24 ;  /* 0x8000001848487221 */ /* 0x004fc40000010000 */
[----:B------:R2:W5:Y:S01]  /*4440*/  LDL.LU R185, [R1+0x78] ;  /* 0x0000780001b97983 */ /* 0x0005620000300800 */
[----:B-1----:R1:W2:Y:S03]  /*4450*/  MUFU.EX2 R49, R211 ;  /* 0x000000d300317308 */ /* 0x0022a60000000800 */
[----:B------:R2:W5:Y:S01]  /*4460*/  LDL.LU R184, [R1+0x74] ;  /* 0x0000740001b87983 */ /* 0x0005620000300800 */
[----:B------:R-:W-:-:S03]  /*4470*/  FMUL.FTZ R70, R70, R60 ;  /* 0x0000003c46467220 */ /* 0x000fc60000410000 */
[----:B------:R2:W5:Y:S01]  /*4480*/  LDL.LU R183, [R1+0x70] ;  /* 0x0000700001b77983 */ /* 0x0005620000300800 */
[----:B------:R-:W-:Y:S01]  /*4490*/  FMUL.FTZ R67, R67, R62 ;  /* 0x0000003e43437220 */ /* 0x000fe20000410000 */
[----:B-1----:R-:W-:Y:S02]  /*44a0*/  FMUL.FTZ R211, R43, R66 ;  /* 0x000000422bd37220 */ /* 0x002fe40000410000 */
[----:B------:R1:W5:Y:S01]  /*44b0*/  LDL.LU R182, [R1+0x6c] ;  /* 0x00006c0001b67983 */ /* 0x0003620000300800 */
[----:B------:R-:W-:Y:S01]  /*44c0*/  FMUL.FTZ R66, R63, R61 ;  /* 0x0000003d3f427220 */ /* 0x000fe20000410000 */
[----:B------:R-:W-:Y:S02]  /*44d0*/  FFMA.FTZ R60, -R178, R178, 1 ;  /* 0x3f800000b23c7423 */ /* 0x000fe400000101b2 */
[----:B------:R1:W5:Y:S01]  /*44e0*/  LDL.LU R181, [R1+0x68] ;  /* 0x0000680001b57983 */ /* 0x0003620000300800 */
[----:B------:R-:W-:Y:S01]  /*44f0*/  FFMA.FTZ R62, -R175, R175, 1 ;  /* 0x3f800000af3e7423 */ /* 0x000fe200000101af */
[----:B------:R-:W-:-:S02]  /*4500*/  FMUL.FTZ R63, R45, R72 ;  /* 0x000000482d3f7220 */ /* 0x000fc40000410000 */
[----:B------:R1:W5:Y:S01]  /*4510*/  LDL.LU R180, [R1+0x64] ;  /* 0x0000640001b47983 */ /* 0x0003620000300800 */
[----:B------:R-:W-:Y:S01]  /*4520*/  FMUL.FTZ R65, R65, R116 ;  /* 0x0000007441417220 */ /* 0x000fe20000410000 */
[----:B------:R-:W-:Y:S02]  /*4530*/  FFMA.FTZ R116, -R176, R176, 1 ;  /* 0x3f800000b0747423 */ /* 0x000fe400000101b0 */
[----:B------:R1:W5:Y:S01]  /*4540*/  LDL.LU R179, [R1+0x60] ;  /* 0x0000600001b37983 */ /* 0x0003620000300800 */
[--C-:B------:R-:W-:Y:S01]  /*4550*/  FADD.FTZ R76, R76, -R109.reuse ;  /* 0x8000006d4c4c7221 */ /* 0x100fe20000010000 */
[----:B------:R-:W-:Y:S02]  /*4560*/  FADD.FTZ R78, R78, -R109 ;  /* 0x8000006d4e4e7221 */ /* 0x000fe40000010000 */
[----:B------:R1:W5:Y:S01]  /*4570*/  LDL.LU R178, [R1+0x5c] ;  /* 0x00005c0001b27983 */ /* 0x0003620000300800 */
[----:B------:R-:W-:Y:S01]  /*4580*/  FMUL.FTZ R62, R62, R63 ;  /* 0x0000003f3e3e7220 */ /* 0x000fe20000410000 */
[----:B------:R-:W-:-:S02]  /*4590*/  FFMA.FTZ R109, -R174, R174, 1 ;  /* 0x3f800000ae6d7423 */ /* 0x000fc400000101ae */
[----:B------:R1:W5:Y:S01]  /*45a0*/  LDL.LU R177, [R1+0x58] ;  /* 0x0000580001b17983 */ /* 0x0003620000300800 */
[--C-:B------:R-:W-:Y:S01]  /*45b0*/  FADD.FTZ R77, R77, -R108.reuse ;  /* 0x8000006c4d4d7221 */ /* 0x100fe20000010000 */
[----:B------:R-:W-:Y:S02]  /*45c0*/  FADD.FTZ R79, R79, -R108 ;  /* 0x8000006c4f4f7221 */ /* 0x000fe40000010000 */
[----:B------:R1:W5:Y:S01]  /*45d0*/  LDL.LU R176, [R1+0x54] ;  /* 0x0000540001b07983 */ /* 0x0003620000300800 */
[----:B------:R-:W-:Y:S01]  /*45e0*/  FFMA.FTZ R63, -R173, R173, 1 ;  /* 0x3f800000ad3f7423 */ /* 0x000fe200000101ad */
[--C-:B------:R-:W-:Y:S02]  /*45f0*/  FADD.FTZ R80, R80, -R112.reuse ;  /* 0x8000007050507221 */ /* 0x100fe40000010000 */
[----:B------:R1:W5:Y:S01]  /*4600*/  LDL.LU R175, [R1+0x50] ;  /* 0x0000500001af7983 */ /* 0x0003620000300800 */
[----:B------:R-:W-:Y:S01]  /*4610*/  FADD.FTZ R82, R82, -R112 ;  /* 0x8000007052527221 */ /* 0x000fe20000010000 */
[----:B------:R-:W-:-:S02]  /*4620*/  FFMA.FTZ R108, -R172, R172, 1 ;  /* 0x3f800000ac6c7423 */ /* 0x000fc400000101ac */
[----:B------:R1:W5:Y:S01]  /*4630*/  LDL.LU R174, [R1+0x4c] ;  /* 0x00004c0001ae7983 */ /* 0x0003620000300800 */
[--C-:B------:R-:W-:Y:S01]  /*4640*/  FADD.FTZ R85, R85, -R114.reuse ;  /* 0x8000007255557221 */ /* 0x100fe20000010000 */
[----:B------:R-:W-:Y:S01]  /*4650*/  FADD.FTZ R87, R87, -R114 ;  /* 0x8000007257577221 */ /* 0x000fe20000010000 */
[----:B------:R-:W-:Y:S01]  /*4660*/  FFMA.FTZ R112, -R171, R171, 1 ;  /* 0x3f800000ab707423 */ /* 0x000fe200000101ab */
        /* <DEDUP_REMOVED lines=9> */
[----:B------:R-:W-:Y:S01]  /*4700*/  FMUL.FTZ R61, R60, R211 ;  /* 0x000000d33c3d7220 */ /* 0x000fe20000410000 */
[----:B------:R-:W-:-:S02]  /*4710*/  FFMA.FTZ R111, -R168, R168, 1 ;  /* 0x3f800000a86f7423 */ /* 0x000fc400000101a8 */
[----:B------:R1:W5:Y:S01]  /*4720*/  LDL.LU R170, [R1+0x3c] ;  /* 0x00003c0001aa7983 */ /* 0x0003620000300800 */
[----:B------:R4:W1:Y:S01]  /*4730*/  MUFU.EX2 R48, R212 ;  /* 0x000000d400307308 */ /* 0x0008620000000800 */
[----:B------:R-:W-:Y:S02]  /*4740*/  FFMA.FTZ R211, -R10, R10, 1 ;  /* 0x3f8000000ad37423 */ /* 0x000fe4000001010a */
[----:B------:R1:W5:Y:S01]  /*4750*/  LDL.LU R169, [R1+0x38] ;  /* 0x0000380001a97983 */ /* 0x0003620000300800 */
[----:B------:R-:W-:Y:S01]  /*4760*/  FMUL.FTZ R60, R116, R117 ;  /* 0x00000075743c7220 */ /* 0x000fe20000410000 */
[----:B------:R-:W-:Y:S02]  /*4770*/  FFMA.FTZ R116, -R7, R7, 1 ;  /* 0x3f80000007747423 */ /* 0x000fe40000010107 */
[----:B------:R1:W5:Y:S01]  /*4780*/  LDL.LU R168, [R1+0x34] ;  /* 0x0000340001a87983 */ /* 0x0003620000300800 */
[----:B----4-:R-:W-:-:S03]  /*4790*/  FFMA.FTZ R212, -R8, R8, 1 ;  /* 0x3f80000008d47423 */ /* 0x010fc60000010108 */
[----:B------:R4:W5:Y:S01]  /*47a0*/  LDL.LU R10, [R1+0x30] ;  /* 0x00003000010a7983 */ /* 0x0009620000300800 */
[----:B------:R-:W-:Y:S01]  /*47b0*/  FFMA.FTZ R117, -R6, R6, 1 ;  /* 0x3f80000006757423 */ /* 0x000fe20000010106 */
[----:B------:R-:W-:Y:S02]  /*47c0*/  FMUL.FTZ R57, R57, R221 ;  /* 0x000000dd39397220 */ /* 0x000fe40000410000 */
[----:B------:R4:W5:Y:S01]  /*47d0*/  LDL.LU R8, [R1+0x2c] ;  /* 0x00002c0001087983 */ /* 0x0009620000300800 */
[----:B------:R-:W-:Y:S01]  /*47e0*/  FFMA.FTZ R220, -R4, R4, 1 ;  /* 0x3f80000004dc7423 */ /* 0x000fe20000010104 */
[--C-:B------:R-:W-:Y:S02]  /*47f0*/  FADD.FTZ R73, R73, -R218.reuse ;  /* 0x800000da49497221 */ /* 0x100fe40000010000 */
[----:B------:R4:W5:Y:S01]  /*4800*/  LDL.LU R7, [R1+0x28] ;  /* 0x0000280001077983 */ /* 0x0009620000300800 */
[----:B------:R-:W-:Y:S01]  /*4810*/  FADD.FTZ R75, R75, -R218 ;  /* 0x800000da4b4b7221 */ /* 0x000fe20000010000 */
[----:B------:R-:W-:-:S02]  /*4820*/  FFMA.FTZ R221, -R3, R3, 1 ;  /* 0x3f80000003dd7423 */ /* 0x000fc40000010103 */
[----:B------:R4:W5:Y:S01]  /*4830*/  LDL.LU R6, [R1+0x24] ;  /* 0x0000240001067983 */ /* 0x0009620000300800 */
[----:B------:R-:W-:-:S03]  /*4840*/  FFMA.FTZ R218, -R0, R0, 1 ;  /* 0x3f80000000da7423 */ /* 0x000fc60000010100 */
[----:B------:R4:W5:Y:S04]  /*4850*/  LDL.LU R4, [R1+0x20] ;  /* 0x0000200001047983 */ /* 0x0009680000300800 */
[----:B------:R4:W5:Y:S04]  /*4860*/  LDL.LU R3, [R1+0x1c] ;  /* 0x00001c0001037983 */ /* 0x0009680000300800 */
[----:B------:R4:W5:Y:S04]  /*4870*/  LDL.LU R0, [R1+0x18] ;  /* 0x0000180001007983 */ /* 0x0009680000300800 */
[----:B------:R-:W3:Y:S01]  /*4880*/  LDL R222, [R1+0x4] ;  /* 0x0000040001de7983 */ /* 0x000ee20000100800 */
[----:B------:R-:W-:Y:S01]  /*4890*/  FADD.FTZ R24, R74, -R24 ;  /* 0x800000184a187221 */ /* 0x000fe20000010000 */
[----:B------:R-:W-:Y:S01]  /*48a0*/  FMUL.FTZ R72, R47, R73 ;  /* 0x000000492f487220 */ /* 0x000fe20000410000 */
[----:B------:R-:W-:-:S02]  /*48b0*/  FMUL.FTZ R73, R124, R76 ;  /* 0x0000004c7c497220 */ /* 0x000fc40000410000 */
[----:B------:R-:W-:Y:S01]  /*48c0*/  FMUL.FTZ R24, R46, R24 ;  /* 0x000000182e187220 */ /* 0x000fe20000410000 */
[----:B------:R-:W-:Y:S01]  /*48d0*/  FMUL.FTZ R75, R15, R75 ;  /* 0x0000004b0f4b7220 */ /* 0x000fe20000410000 */
[----:B------:R-:W-:Y:S02]  /*48e0*/  FMUL.FTZ R112, R112, R73 ;  /* 0x0000004970707220 */ /* 0x000fe40000410000 */
[----:B------:R-:W-:Y:S01]  /*48f0*/  FMUL.FTZ R63, R63, R24 ;  /* 0x000000183f3f7220 */ /* 0x000fe20000410000 */
[----:B------:R-:W-:Y:S01]  /*4900*/  FMUL.FTZ R24, R121, R79 ;  /* 0x0000004f79187220 */ /* 0x000fe20000410000 */
[----:B--2---:R-:W-:Y:S01]  /*4910*/  FMUL.FTZ R73, R49, R82 ;  /* 0x0000005231497220 */ /* 0x004fe20000410000 */
[----:B------:R-:W-:Y:S01]  /*4920*/  FMUL.FTZ R108, R108, R75 ;  /* 0x0000004b6c6c7220 */ /* 0x000fe20000410000 */
[----:B------:R-:W-:Y:S01]  /*4930*/  FMUL.FTZ R75, R123, R78 ;  /* 0x0000004e7b4b7220 */ /* 0x000fe20000410000 */
[----:B------:R-:W-:Y:S01]  /*4940*/  FMUL.FTZ R111, R111, R24 ;  /* 0x000000186f6f7220 */ /* 0x000fe20000410000 */
[----:B------:R-:W-:Y:S01]  /*4950*/  FMUL.FTZ R24, R206, R83 ;  /* 0x00000053ce187220 */ /* 0x000fe20000410000 */
[----:B------:R-:W-:Y:S01]  /*4960*/  FMUL.FTZ R116, R116, R73 ;  /* 0x0000004974747220 */ /* 0x000fe20000410000 */
[----:B------:R-:W-:Y:S01]  /*4970*/  FMUL.FTZ R73, R207, R84 ;  /* 0x00000054cf497220 */ /* 0x000fe20000410000 */
[----:B------:R-:W-:Y:S01]  /*4980*/  F2FP.BF16.F32.PACK_AB R69, R69, R25 ;  /* 0x000000194545723e */ /* 0x000fe200000010ff */
[----:B-1----:R-:W-:Y:S01]  /*4990*/  FMUL.FTZ R80, R48, R80 ;  /* 0x0000005030507220 */ /* 0x002fe20000410000 */
[----:B------:R-:W-:Y:S01]  /*49a0*/  FMUL.FTZ R81, R210, R81 ;  /* 0x00000051d2517220 */ /* 0x000fe20000410000 */
[----:B------:R-:W-:Y:S01]  /*49b0*/  FMUL.FTZ R109, R109, R72 ;  /* 0x000000486d6d7220 */ /* 0x000fe20000410000 */
[----:B------:R-:W-:Y:S01]  /*49c0*/  FMUL.FTZ R77, R122, R77 ;  /* 0x0000004d7a4d7220 */ /* 0x000fe20000410000 */
[----:B------:R-:W-:Y:S01]  /*49d0*/  FMUL.FTZ R110, R110, R75 ;  /* 0x0000004b6e6e7220 */ /* 0x000fe20000410000 */
[----:B------:R-:W-:Y:S01]  /*49e0*/  FMUL.FTZ R117, R117, R24 ;  /* 0x0000001875757220 */ /* 0x000fe20000410000 */
[----:B------:R-:W-:Y:S01]  /*49f0*/  FFMA.FTZ R219, -R219, R219, 1 ;  /* 0x3f800000dbdb7423 */ /* 0x000fe200000101db */
[----:B------:R-:W-:Y:S01]  /*4a00*/  FMUL.FTZ R75, R205, R86 ;  /* 0x00000056cd4b7220 */ /* 0x000fe20000410000 */
[----:B------:R-:W-:Y:S01]  /*4a10*/  FMUL.FTZ R24, R209, R85 ;  /* 0x00000055d1187220 */ /* 0x000fe20000410000 */
[----:B------:R-:W-:Y:S01]  /*4a20*/  FMUL.FTZ R72, R208, R87 ;  /* 0x00000057d0487220 */ /* 0x000fe20000410000 */
[----:B------:R-:W-:Y:S01]  /*4a30*/  FMUL.FTZ R220, R220, R73 ;  /* 0x00000049dcdc7220 */ /* 0x000fe20000410000 */
[----:B------:R-:W-:Y:S01]  /*4a40*/  F2FP.BF16.F32.PACK_AB R73, R52, R50 ;  /* 0x000000323449723e */ /* 0x000fe200000010ff */
[----:B------:R-:W-:Y:S01]  /*4a50*/  FMUL.FTZ R211, R211, R80 ;  /* 0x00000050d3d37220 */ /* 0x000fe20000410000 */
[----:B------:R-:W-:Y:S01]  /*4a60*/  FMUL.FTZ R212, R212, R81 ;  /* 0x00000051d4d47220 */ /* 0x000fe20000410000 */
[----:B------:R-:W-:Y:S01]  /*4a70*/  F2FP.BF16.F32.PACK_AB R84, R134, R129 ;  /* 0x000000818654723e */ /* 0x000fe200000010ff */
[----:B------:R-:W-:Y:S01]  /*4a80*/  FMUL.FTZ R114, R114, R77 ;  /* 0x0000004d72727220 */ /* 0x000fe20000410000 */
[----:B------:R-:W-:-:S02]  /*4a90*/  F2FP.BF16.F32.PACK_AB R85, R202, R132 ;  /* 0x00000084ca55723e */ /* 0x000fc400000010ff */
[----:B------:R-:W-:Y:S02]  /*4aa0*/  F2FP.BF16.F32.PACK_AB R86, R203, R204 ;  /* 0x000000cccb56723e */ /* 0x000fe400000010ff */
[----:B------:R-:W-:Y:S01]  /*4ab0*/  F2FP.BF16.F32.PACK_AB R87, R200, R201 ;  /* 0x000000c9c857723e */ /* 0x000fe200000010ff */
[----:B------:R-:W-:Y:S01]  /*4ac0*/  FMUL.FTZ R218, R218, R75 ;  /* 0x0000004bdada7220 */ /* 0x000fe20000410000 */
[----:B------:R-:W-:Y:S01]  /*4ad0*/  F2FP.BF16.F32.PACK_AB R80, R133, R135 ;  /* 0x000000878550723e */ /* 0x000fe200000010ff */
[----:B------:R-:W-:Y:S01]  /*4ae0*/  FMUL.FTZ R221, R221, R24 ;  /* 0x00000018dddd7220 */ /* 0x000fe20000410000 */
[----:B------:R-:W-:Y:S01]  /*4af0*/  F2FP.BF16.F32.PACK_AB R81, R130, R131 ;  /* 0x000000838251723e */ /* 0x000fe200000010ff */
[----:B------:R-:W-:Y:S01]  /*4b00*/  FMUL.FTZ R219, R219, R72 ;  /* 0x00000048dbdb7220 */ /* 0x000fe20000410000 */
[----:B------:R-:W-:Y:S02]  /*4b10*/  F2FP.BF16.F32.PACK_AB R82, R127, R128 ;  /* 0x000000807f52723e */ /* 0x000fe400000010ff */
[----:B------:R-:W-:-:S02]  /*4b20*/  F2FP.BF16.F32.PACK_AB R83, R125, R126 ;  /* 0x0000007e7d53723e */ /* 0x000fc400000010ff */
[----:B------:R-:W-:Y:S02]  /*4b30*/  F2FP.BF16.F32.PACK_AB R76, R215, R214 ;  /* 0x000000d6d74c723e */ /* 0x000fe400000010ff */
[----:B------:R-:W-:Y:S02]  /*4b40*/  F2FP.BF16.F32.PACK_AB R77, R120, R213 ;  /* 0x000000d5784d723e */ /* 0x000fe400000010ff */
[----:B------:R-:W-:Y:S02]  /*4b50*/  F2FP.BF16.F32.PACK_AB R78, R217, R216 ;  /* 0x000000d8d94e723e */ /* 0x000fe400000010ff */
[----:B------:R-:W-:Y:S02]  /*4b60*/  F2FP.BF16.F32.PACK_AB R79, R118, R119 ;  /* 0x00000077764f723e */ /* 0x000fe400000010ff */
        /* <DEDUP_REMOVED lines=20> */
[----:B------:R-:W-:Y:S01]  /*4cb0*/  F2FP.BF16.F32.PACK_AB R27, R102, R101 ;  /* 0x00000065661b723e */ /* 0x000fe200000010ff */
[----:B------:R-:W-:Y:S01]  /*4cc0*/  UMOV UR11, 0x40000040 ;  /* 0x40000040000b7882 */ /* 0x000fe20000000000 */
[----:B------:R-:W-:Y:S01]  /*4cd0*/  UIADD3 UR4, UR10, 0x80, URZ ;  /* 0x000000800a047890 */ /* 0x000fe2000fffe03f */
[----:B------:R-:W-:-:S06]  /*4ce0*/  UMOV UR7, 0x40000040 ;  /* 0x4000004000077882 */ /* 0x000fcc0000000000 */
[----:B------:R-:W-:Y:S01]  /*4cf0*/  UMOV UR6, UR4 ;  /* 0x0000000400067c82 */ /* 0x000fe20008000000 */
[----:B------:R-:W-:Y:S01]  /*4d00*/  F2FP.BF16.F32.PACK_AB R88, R88, R89 ;  /* 0x000000595858723e */ /* 0x000fe200000010ff */
[----:B------:R-:W-:Y:S01]  /*4d10*/  UIADD3 UR4, UR10, 0x100, URZ ;  /* 0x000001000a047890 */ /* 0x000fe2000fffe03f */
[----:B------:R-:W-:Y:S02]  /*4d20*/  F2FP.BF16.F32.PACK_AB R89, R100, R23 ;  /* 0x000000176459723e */ /* 0x000fe400000010ff */
[----:B---3--:R-:W-:-:S05]  /*4d30*/  LEA R25, R5, R222, 0xe ;  /* 0x000000de05197211 */ /* 0x008fca00078e70ff */
[----:B------:R-:W-:Y:S01]  /*4d40*/  IMAD R50, R25, 0x2, R2 ;  /* 0x0000000219327824 */ /* 0x000fe200078e0202 */
[----:B------:R-:W-:-:S04]  /*4d50*/  F2FP.BF16.F32.PACK_AB R25, R106, R105 ;  /* 0x000000696a19723e */ /* 0x000fc800000010ff */
[----:B------:R-:W-:Y:S04]  /*4d60*/  STSM.16.MT88.4 [R50+0x20c00], R84 ;  /* 0x020c005432007844 */ /* 0x000fe80000004200 */
[----:B------:R-:W-:Y:S04]  /*4d70*/  STSM.16.MT88.4 [R50+0x21400], R80 ;  /* 0x0214005032007844 */ /* 0x000fe80000004200 */
[----:B------:R-:W-:Y:S04]  /*4d80*/  STSM.16.MT88.4 [R50+0x21c00], R76 ;  /* 0x021c004c32007844 */ /* 0x000fe80000004200 */
[----:B------:R-:W-:Y:S04]  /*4d90*/  STSM.16.MT88.4 [R50+0x22400], R72 ;  /* 0x0224004832007844 */ /* 0x000fe80000004200 */
[----:B------:R-:W-:Y:S04]  /*4da0*/  STSM.16.MT88.4 [R50+0x22c00], R68 ;  /* 0x022c004432007844 */ /* 0x000fe80000004200 */
[----:B------:R-:W-:Y:S04]  /*4db0*/  STSM.16.MT88.4 [R50+0x23400], R64 ;  /* 0x0234004032007844 */ /* 0x000fe80000004200 */
[----:B------:R-:W-:Y:S04]  /*4dc0*/  STSM.16.MT88.4 [R50+0x23c00], R60 ;  /* 0x023c003c32007844 */ /* 0x000fe80000004200 */
[----:B------:R1:W-:Y:S01]  /*4dd0*/  STSM.16.MT88.4 [R50+0x24400], R56 ;  /* 0x0244003832007844 */ /* 0x0003e20000004200 */
[----:B------:R-:W-:-:S06]  /*4de0*/  WARPGROUP.ARRIVE ;  /* 0x00000000000079c5 */ /* 0x000fcc0000000000 */
[----:B------:R-:W-:Y:S03]  /*4df0*/  HGMMA.64x64x16.F32.BF16 R136, R24, gdesc[UR8].tnspB, R136, gsb0 ;  /* 0x40e0000818887df0 */ /* 0x000fe60008001888 */
[----:B------:R-:W-:Y:S02]  /*4e00*/  WARPGROUP.DEPBAR.LE gsb0, 0x0 ;  /* 0x00008000000079c5 */ /* 0x000fe40000010000 */
[----:B------:R-:W-:Y:S02]  /*4e10*/  F2FP.BF16.F32.PACK_AB R24, R97, R96 ;  /* 0x000000606118723e */ /* 0x000fe400000010ff */
[----:B------:R-:W-:Y:S02]  /*4e20*/  F2FP.BF16.F32.PACK_AB R25, R95, R94 ;  /* 0x0000005e5f19723e */ /* 0x000fe400000010ff */
[----:B------:R-:W-:Y:S02]  /*4e30*/  F2FP.BF16.F32.PACK_AB R26, R93, R92 ;  /* 0x0000005c5d1a723e */ /* 0x000fe400000010ff */
[----:B------:R-:W-:-:S04]  /*4e40*/  F2FP.BF16.F32.PACK_AB R27, R91, R90 ;  /* 0x0000005a5b1b723e */ /* 0x000fc800000010ff */
[----:B------:R-:W-:-:S06]  /*4e50*/  WARPGROUP.ARRIVE ;  /* 0x00000000000079c5 */ /* 0x000fcc0000000000 */
[----:B------:R-:W-:Y:S01]  /*4e60*/  HGMMA.64x64x16.F32.BF16 R136, R24, gdesc[UR4].tnspB, R136, gsb0 ;  /* 0x40e0000418887df0 */ /* 0x000fe20008001888 */
[----:B------:R-:W-:Y:S02]  /*4e70*/  F2FP.BF16.F32.PACK_AB R90, R98, R99 ;  /* 0x00000063625a723e */ /* 0x000fe400000010ff */
[----:B------:R-:W-:Y:S01]  /*4e80*/  F2FP.BF16.F32.PACK_AB R91, R28, R17 ;  /* 0x000000111c5b723e */ /* 0x000fe200000010ff */
[----:B------:R-:W-:Y:S01]  /*4e90*/  UMOV UR6, UR4 ;  /* 0x0000000400067c82 */ /* 0x000fe20008000000 */
[----:B------:R-:W-:Y:S01]  /*4ea0*/  UMOV UR7, 0x40000040 ;  /* 0x4000004000077882 */ /* 0x000fe20000000000 */
[----:B------:R-:W-:Y:S02]  /*4eb0*/  F2FP.BF16.F32.PACK_AB R28, R32, R30 ;  /* 0x0000001e201c723e */ /* 0x000fe400000010ff */
[----:B------:R-:W-:Y:S01]  /*4ec0*/  F2FP.BF16.F32.PACK_AB R29, R31, R29 ;  /* 0x0000001d1f1d723e */ /* 0x000fe200000010ff */
[----:B------:R-:W-:Y:S02]  /*4ed0*/  WARPGROUP.DEPBAR.LE gsb0, 0x0 ;  /* 0x00008000000079c5 */ /* 0x000fe40000010000 */
[----:B------:R-:W-:-:S06]  /*4ee0*/  WARPGROUP.ARRIVE ;  /* 0x00000000000079c5 */ /* 0x000fcc0000000000 */
[----:B------:R-:W-:Y:S01]  /*4ef0*/  HGMMA.64x64x16.F32.BF16 R136, R88, gdesc[UR4].tnspB, R136, gsb0 ;  /* 0x40e0000458887df0 */ /* 0x000fe20008001888 */
[----:B------:R-:W-:Y:S01]  /*4f00*/  F2FP.BF16.F32.PACK_AB R30, R14, R18 ;  /* 0x000000120e1e723e */ /* 0x000fe200000010ff */
[----:B------:R-:W-:Y:S01]  /*4f10*/  UIADD3 UR4, UR10, 0x180, URZ ;  /* 0x000001800a047890 */ /* 0x000fe2000fffe03f */
[----:B------:R-:W-:Y:S01]  /*4f20*/  F2FP.BF16.F32.PACK_AB R31, R36, R19 ;  /* 0x00000013241f723e */ /* 0x000fe200000010ff */
[----:B------:R-:W-:-:S05]  /*4f30*/  UMOV UR7, 0x40000040 ;  /* 0x4000004000077882 */ /* 0x000fca0000000000 */
[----:B------:R-:W-:Y:S01]  /*4f40*/  UMOV UR6, UR4 ;  /* 0x0000000400067c82 */ /* 0x000fe20008000000 */
[----:B------:R-:W-:Y:S02]  /*4f50*/  WARPGROUP.DEPBAR.LE gsb0, 0x0 ;  /* 0x00008000000079c5 */ /* 0x000fe40000010000 */
[----:B------:R-:W-:-:S06]  /*4f60*/  WARPGROUP.ARRIVE ;  /* 0x00000000000079c5 */ /* 0x000fcc0000000000 */
[----:B------:R-:W-:Y:S01]  /*4f70*/  HGMMA.64x64x16.F32.BF16 R136, R28, gdesc[UR4].tnspB, R136, gsb0 ;  /* 0x40e000041c887df0 */ /* 0x000fe20008001888 */
[----:B------:R-:W-:Y:S01]  /*4f80*/  F2FP.BF16.F32.PACK_AB R32, R35, R34 ;  /* 0x000000222320723e */ /* 0x000fe200000010ff */
[----:B------:R-:W-:Y:S01]  /*4f90*/  UIADD3 UR4, UR10, 0x200, URZ ;  /* 0x000002000a047890 */ /* 0x000fe2000fffe03f */
[----:B------:R-:W-:Y:S02]  /*4fa0*/  F2FP.BF16.F32.PACK_AB R33, R33, R22 ;  /* 0x000000162121723e */ /* 0x000fe400000010ff */
[----:B------:R-:W-:Y:S02]  /*4fb0*/  F2FP.BF16.F32.PACK_AB R34, R21, R20 ;  /* 0x000000141522723e */ /* 0x000fe400000010ff */
[----:B------:R-:W-:Y:S01]  /*4fc0*/  F2FP.BF16.F32.PACK_AB R35, R37, R13 ;  /* 0x0000000d2523723e */ /* 0x000fe200000010ff */
[----:B------:R-:W-:Y:S01]  /*4fd0*/  UMOV UR7, 0x40000040 ;  /* 0x4000004000077882 */ /* 0x000fe20000000000 */
[----:B------:R-:W-:Y:S01]  /*4fe0*/  UMOV UR6, UR4 ;  /* 0x0000000400067c82 */ /* 0x000fe20008000000 */
[----:B------:R-:W-:-:S02]  /*4ff0*/  WARPGROUP.DEPBAR.LE gsb0, 0x0 ;  /* 0x00008000000079c5 */ /* 0x000fc40000010000 */
        /* <DEDUP_REMOVED lines=12> */
[----:B------:R-:W-:Y:S01]  /*50c0*/  UIADD3 UR4, UR10, 0x300, URZ ;  /* 0x000003000a047890 */ /* 0x000fe2000fffe03f */
[----:B------:R-:W-:-:S06]  /*50d0*/  UMOV UR7, 0x40000040 ;  /* 0x4000004000077882 */ /* 0x000fcc0000000000 */
[----:B------:R-:W-:Y:S01]  /*50e0*/  UMOV UR6, UR4 ;  /* 0x0000000400067c82 */ /* 0x000fe20008000000 */
[----:B------:R-:W-:Y:S01]  /*50f0*/  VIADD R51, R2, 0x20c00 ;  /* 0x00020c0002337836 */ /* 0x000fe20000000000 */
[----:B------:R-:W-:Y:S02]  /*5100*/  WARPGROUP.DEPBAR.LE gsb0, 0x0 ;  /* 0x00008000000079c5 */ /* 0x000fe40000010000 */
[----:B------:R-:W-:Y:S02]  /*5110*/  F2FP.BF16.F32.PACK_AB R24, R47, R45 ;  /* 0x0000002d2f18723e */ /* 0x000fe400000010ff */
[----:B------:R-:W-:Y:S02]  /*5120*/  F2FP.BF16.F32.PACK_AB R25, R15, R46 ;  /* 0x0000002e0f19723e */ /* 0x000fe400000010ff */
[----:B------:R-:W-:Y:S02]  /*5130*/  F2FP.BF16.F32.PACK_AB R26, R122, R124 ;  /* 0x0000007c7a1a723e */ /* 0x000fe400000010ff */
[----:B------:R-:W-:-:S04]  /*5140*/  F2FP.BF16.F32.PACK_AB R27, R121, R123 ;  /* 0x0000007b791b723e */ /* 0x000fc800000010ff */
[----:B------:R-:W-:-:S06]  /*5150*/  WARPGROUP.ARRIVE ;  /* 0x00000000000079c5 */ /* 0x000fcc0000000000 */
[----:B------:R-:W-:Y:S01]  /*5160*/  HGMMA.64x64x16.F32.BF16 R136, R24, gdesc[UR4].tnspB, R136, gsb0 ;  /* 0x40e0000418887df0 */ /* 0x000fe20008001888 */
[----:B------:R-:W-:Y:S01]  /*5170*/  LEA R13, R12, R51, 0xd ;  /* 0x000000330c0d7211 */ /* 0x000fe200078e68ff */
[----:B------:R-:W-:Y:S01]  /*5180*/  UIADD3 UR10, UR10, 0x380, URZ ;  /* 0x000003800a0a7890 */ /* 0x000fe2000fffe03f */
[----:B------:R-:W-:Y:S02]  /*5190*/  F2FP.BF16.F32.PACK_AB R48, R210, R48 ;  /* 0x00000030d230723e */ /* 0x000fe400000010ff */
[----:B------:R-:W-:Y:S02]  /*51a0*/  F2FP.BF16.F32.PACK_AB R49, R206, R49 ;  /* 0x00000031ce31723e */ /* 0x000fe400000010ff */
[----:B-1----:R-:W-:Y:S02]  /*51b0*/  F2FP.BF16.F32.PACK_AB R50, R209, R207 ;  /* 0x000000cfd132723e */ /* 0x002fe400000010ff */
[----:B------:R-:W-:Y:S01]  /*51c0*/  F2FP.BF16.F32.PACK_AB R51, R208, R205 ;  /* 0x000000cdd033723e */ /* 0x000fe200000010ff */
[----:B------:R-:W-:Y:S01]  /*51d0*/  UMOV UR11, 0x40000040 ;  /* 0x40000040000b7882 */ /* 0x000fe20000000000 */
[----:B------:R-:W-:-:S02]  /*51e0*/  WARPGROUP.DEPBAR.LE gsb0, 0x0 ;  /* 0x00008000000079c5 */ /* 0x000fc40000010000 */
[----:B------:R-:W-:-:S06]  /*51f0*/  WARPGROUP.ARRIVE ;  /* 0x00000000000079c5 */ /* 0x000fcc0000000000 */
[----:B------:R-:W-:Y:S01]  /*5200*/  HGMMA.64x64x16.F32.BF16 R136, R48, gdesc[UR8].tnspB, R136, gsb0 ;  /* 0x40e0000830887df0 */ /* 0x000fe20008001888 */
[----:B------:R-:W-:-:S04]  /*5210*/  SHF.R.U32.HI R13, RZ, 0x4, R13 ;  /* 0x00000004ff0d7819 */ /* 0x000fc8000001160d */
[----:B------:R-:W-:Y:S02]  /*5220*/  LOP3.LUT R13, R13, 0x3fff, RZ, 0xc0, !PT ;  /* 0x00003fff0d0d7812 */ /* 0x000fe400078ec0ff */
[----:B------:R-:W-:Y:S02]  /*5230*/  R2UR UR4, R2 ;  /* 0x00000000020472ca */ /* 0x000fe400000e0000 */
[----:B------:R-:W-:-:S05]  /*5240*/  LOP3.LUT R14, R13, 0x10000, RZ, 0xfc, !PT ;  /* 0x000100000d0e7812 */ /* 0x000fca00078efcff */
[----:B------:R-:W-:-:S05]  /*5250*/  IMAD R14, R5, 0x800, R14 ;  /* 0x00000800050e7824 */ /* 0x000fca00078e020e */
[----:B------:R-:W-:Y:S01]  /*5260*/  R2UR UR8, R14 ;  /* 0x000000000e0872ca */ /* 0x000fe200000e0000 */
[----:B------:R-:W-:-:S04]  /*5270*/  USHF.R.U32.HI UR4, URZ, 0x4, UR4 ;  /* 0x000000043f047899 */ /* 0x000fc80008011604 */
[----:B------:R-:W-:Y:S01]  /*5280*/  ULOP3.LUT UR9, UR4, 0x3fff, URZ, 0xc0, !UPT ;  /* 0x00003fff04097892 */ /* 0x000fe2000f8ec03f */
[----:B------:R-:W-:Y:S02]  /*5290*/  WARPGROUP.DEPBAR.LE gsb0, 0x0 ;  /* 0x00008000000079c5 */ /* 0x000fe40000010000 */
[----:B------:R1:W-:Y:S06]  /*52a0*/  MEMBAR.ALL.CTA ;  /* 0x0000000000007992 */ /* 0x0003ec0000008000 */
[----:B-1----:R-:W1:Y:S02]  /*52b0*/  FENCE.VIEW.ASYNC.S ;  /* 0x00000000000073c6 */ /* 0x002e640000000000 */
[----:B-1----:R-:W-:Y:S06]  /*52c0*/  BAR.SYNC.DEFER_BLOCKING 0x9, 0x100 ;  /* 0x0244000000007b1d */ /* 0x002fec0000010000 */
[----:B------:R-:W-:Y:S01]  /*52d0*/  UMOV UR4, UR8 ;  /* 0x0000000800047c82 */ /* 0x000fe20008000000 */
[----:B------:R-:W-:Y:S01]  /*52e0*/  UMOV UR5, 0x40000040 ;  /* 0x4000004000057882 */ /* 0x000fe20000000000 */
[----:B------:R-:W-:Y:S01]  /*52f0*/  UMOV UR6, UR9 ;  /* 0x0000000900067c82 */ /* 0x000fe20008000000 */
[----:B------:R-:W-:Y:S01]  /*5300*/  UMOV UR7, 0x40000040 ;  /* 0x4000004000077882 */ /* 0x000fe20000000000 */
[----:B------:R-:W-:-:S06]  /*5310*/  WARPGROUP.ARRIVE ;  /* 0x00000000000079c5 */ /* 0x000fcc0000000000 */
[----:B------:R-:W-:Y:S01]  /*5320*/  HGMMA.64x64x16.F32.BF16 R24, gdesc[UR4].tnspB, RZ, !UPT, gsb0 ;  /* 0x40e00000041879f0 */ /* 0x000fe2000c0018ff */
[----:B------:R-:W-:Y:S02]  /*5330*/  UIADD3 UR4, UR8, 0x2, URZ ;  /* 0x0000000208047890 */ /* 0x000fe4000fffe03f */
[----:B------:R-:W-:Y:S01]  /*5340*/  UIADD3 UR6, UR9, 0x80, URZ ;  /* 0x0000008009067890 */ /* 0x000fe2000fffe03f */
[----:B------:R-:W-:Y:S01]  /*5350*/  UMOV UR5, 0x40000040 ;  /* 0x4000004000057882 */ /* 0x000fe20000000000 */
[----:B------:R-:W-:Y:S01]  /*5360*/  UMOV UR7, 0x40000040 ;  /* 0x4000004000077882 */ /* 0x000fe20000000000 */
[----:B------:R-:W-:Y:S02]  /*5370*/  WARPGROUP.DEPBAR.LE gsb0, 0x0 ;  /* 0x00008000000079c5 */ /* 0x000fe40000010000 */
[----:B------:R-:W-:-:S06]  /*5380*/  WARPGROUP.ARRIVE ;  /* 0x00000000000079c5 */ /* 0x000fcc0000000000 */
[----:B------:R-:W-:Y:S01]  /*5390*/  HGMMA.64x64x16.F32.BF16 R24, gdesc[UR4].tnspB, R24, gsb0 ;  /* 0x40e00000041879f0 */ /* 0x000fe20008001818 */
        /* <DEDUP_REMOVED lines=41> */
[----:B------:R-:W-:Y:S03]  /*5630*/  HGMMA.64x64x16.F32.BF16 R24, gdesc[UR4].tnspB, R24, gsb0 ;  /* 0x40e00000041879f0 */ /* 0x000fe60008001818 */
[----:B------:R-:W-:Y:S02]  /*5640*/  WARPGROUP.DEPBAR.LE gsb0, 0x0 ;  /* 0x00008000000079c5 */ /* 0x000fe40000010000 */
[----:B----4-:R-:W-:Y:S05]  /*5650*/  @!P0 BRA `(.L_x_24) ;  /* 0x0000000000048947 */ /* 0x010fea0003800000 */
[----:B------:R-:W-:Y:S01]  /*5660*/  BPT.TRAP 0x1 ;  /* 0x000000040000795c */ /* 0x000fe20000300000 */
.L_x_24:
[----:B-----5:R-:W-:Y:S01]  /*5670*/  IMAD R0, R5, 0x400, R0 ;  /* 0x0000040005007824 */ /* 0x020fe200078e0200 */
[----:B------:R-:W-:Y:S01]  /*5680*/  UMOV UR7, 0x40000040 ;  /* 0x4000004000077882 */ /* 0x000fe20000000000 */
[----:B------:R-:W1:Y:S03]  /*5690*/  S2R R13, SR_TID.X ;  /* 0x00000000000d7919 */ /* 0x000e660000002100 */
[----:B------:R-:W-:Y:S02]  /*56a0*/  R2UR UR4, R0 ;  /* 0x00000000000472ca */ /* 0x000fe400000e0000 */
[----:B------:R-:W-:-:S04]  /*56b0*/  IADD3 R0, R3, 0x30c40, RZ ;  /* 0x00030c4003007810 */ /* 0x000fc80007ffe0ff */
[----:B------:R-:W-:-:S04]  /*56c0*/  PRMT R0, RZ, 0x654, R0 ;  /* 0x00000654ff007816 */ /* 0x000fc80000000000 */
[----:B------:R2:W-:Y:S01]  /*56d0*/  SYNCS.ARRIVE.TRANS64.RED.A1T0 RZ, [R0+URZ], RZ ;  /* 0x000000ff00ff79a7 */ /* 0x0005e2000810043f */
[----:B------:R-:W-:Y:S02]  /*56e0*/  WARPGROUP.ARRIVE ;  /* 0x00000000000079c5 */ /* 0x000fe40000000000 */
[----:B------:R-:W-:-:S04]  /*56f0*/  UMOV UR6, UR4 ;  /* 0x0000000400067c82 */ /* 0x000fc80008000000 */
[----:B------:R-:W-:Y:S01]  /*5700*/  HGMMA.64x64x16.F32.BF16 R168, R84, gdesc[UR4].tnspB, R168, gsb0 ;  /* 0x40e0000454a87df0 */ /* 0x000fe200080018a8 */
[----:B------:R-:W-:Y:S01]  /*5710*/  UIADD3 UR6, UR4, 0x80, URZ ;  /* 0x0000008004067890 */ /* 0x000fe2000fffe03f */
[----:B------:R-:W-:Y:S01]  /*5720*/  UMOV UR7, 0x40000040 ;  /* 0x4000004000077882 */ /* 0x000fe20000000000 */
[----:B-1----:R-:W-:-:S05]  /*5730*/  SHF.R.U32.HI R14, RZ, 0x7, R13 ;  /* 0x00000007ff0e7819 */ /* 0x002fca000001160d */
[C---:B------:R-:W-:Y:S02]  /*5740*/  VIADD R13, R14.reuse, 0x9 ;  /* 0x000000090e0d7836 */ /* 0x040fe40000000000 */
[----:B--2---:R-:W-:Y:S01]  /*5750*/  VIADD R0, R14, 0xc ;  /* 0x0000000c0e007836 */ /* 0x004fe20000000000 */
[----:B------:R-:W-:Y:S02]  /*5760*/  WARPGROUP.DEPBAR.LE gsb0, 0x0 ;  /* 0x00008000000079c5 */ /* 0x000fe40000010000 */
[----:B------:R-:W-:-:S06]  /*5770*/  WARPGROUP.ARRIVE ;  /* 0x00000000000079c5 */ /* 0x000fcc0000000000 */
[----:B------:R-:W-:Y:S01]  /*5780*/  HGMMA.64x64x16.F32.BF16 R168, R80, gdesc[UR4].tnspB, R168, gsb0 ;  /* 0x40e0000450a87df0 */ /* 0x000fe200080018a8 */
[----:B------:R-:W-:Y:S01]  /*5790*/  UIADD3 UR6, UR4, 0x100, URZ ;  /* 0x0000010004067890 */ /* 0x000fe2000fffe03f */
[----:B------:R-:W-:Y:S01]  /*57a0*/  UMOV UR7, 0x40000040 ;  /* 0x4000004000077882 */ /* 0x000fe20000000000 */
        /* <DEDUP_REMOVED lines=20> */
[----:B------:R-:W-:Y:S01]  /*58f0*/  UIADD3 UR4, UR4, 0x380, URZ ;  /* 0x0000038004047890 */ /* 0x000fe2000fffe03f */
[----:B------:R-:W-:Y:S02]  /*5900*/  WARPGROUP.DEPBAR.LE gsb0, 0x0 ;  /* 0x00008000000079c5 */ /* 0x000fe40000010000 */
[----:B------:R-:W-:-:S06]  /*5910*/  WARPGROUP.ARRIVE ;  /* 0x00000000000079c5 */ /* 0x000fcc0000000000 */
[----:B------:R-:W-:Y:S01]  /*5920*/  HGMMA.64x64x16.F32.BF16 R168, R60, gdesc[UR4].tnspB, R168, gsb0 ;  /* 0x40e000043ca87df0 */ /* 0x000fe200080018a8 */
[----:B------:R-:W-:Y:S01]  /*5930*/  UMOV UR6, UR4 ;  /* 0x0000000400067c82 */ /* 0x000fe20008000000 */
[----:B------:R-:W-:Y:S01]  /*5940*/  UMOV UR7, 0x40000040 ;  /* 0x4000004000077882 */ /* 0x000fe20000000000 */
[----:B------:R-:W-:Y:S02]  /*5950*/  WARPGROUP.DEPBAR.LE gsb0, 0x0 ;  /* 0x00008000000079c5 */ /* 0x000fe40000010000 */
[----:B------:R-:W-:-:S06]  /*5960*/  WARPGROUP.ARRIVE ;  /* 0x00000000000079c5 */ /* 0x000fcc0000000000 */
[----:B------:R-:W-:Y:S03]  /*5970*/  HGMMA.64x64x16.F32.BF16 R168, R56, gdesc[UR4].tnspB, R168, gsb0 ;  /* 0x40e0000438a87df0 */ /* 0x000fe600080018a8 */
[----:B------:R-:W-:Y:S02]  /*5980*/  WARPGROUP.DEPBAR.LE gsb0, 0x0 ;  /* 0x00008000000079c5 */ /* 0x000fe40000010000 */
[----:B------:R1:W-:Y:S06]  /*5990*/  BAR.SYNC.DEFER_BLOCKING R13, 0xa0 ;  /* 0x0002800d0000751d */ /* 0x0003ec0000010000 */
[----:B------:R1:W-:Y:S04]  /*59a0*/  STS.128 [R4+0x8000], R24 ;  /* 0x0080001804007388 */ /* 0x0003e80000000c00 */
[----:B------:R1:W-:Y:S04]  /*59b0*/  STS.128 [R4+0x8800], R28 ;  /* 0x0088001c04007388 */ /* 0x0003e80000000c00 */
[----:B------:R1:W-:Y:S04]  /*59c0*/  STS.128 [R4+0x9000], R32 ;  /* 0x0090002004007388 */ /* 0x0003e80000000c00 */
[----:B------:R1:W-:Y:S04]  /*59d0*/  STS.128 [R4+0x9800], R36 ;  /* 0x0098002404007388 */ /* 0x0003e80000000c00 */
[----:B------:R1:W-:Y:S04]  /*59e0*/  STS.128 [R4+0xa000], R40 ;  /* 0x00a0002804007388 */ /* 0x0003e80000000c00 */
[----:B------:R1:W-:Y:S04]  /*59f0*/  STS.128 [R4+0xa800], R44 ;  /* 0x00a8002c04007388 */ /* 0x0003e80000000c00 */
[----:B------:R1:W-:Y:S04]  /*5a00*/  STS.128 [R4+0xb000], R48 ;  /* 0x00b0003004007388 */ /* 0x0003e80000000c00 */
[----:B------:R1:W-:Y:S01]  /*5a10*/  STS.128 [R4+0xb800], R52 ;  /* 0x00b8003404007388 */ /* 0x0003e20000000c00 */
[----:B------:R-:W-:Y:S01]  /*5a20*/  @!PT LDS RZ, [RZ] ;  /* 0x00000000fffff984 */ /* 0x000fe20000000800 */
[----:B------:R-:W-:Y:S01]  /*5a30*/  @!PT LDS RZ, [RZ] ;  /* 0x00000000fffff984 */ /* 0x000fe20000000800 */
[----:B------:R-:W-:Y:S01]  /*5a40*/  @!PT LDS RZ, [RZ] ;  /* 0x00000000fffff984 */ /* 0x000fe20000000800 */
[----:B------:R-:W-:Y:S01]  /*5a50*/  @!PT LDS RZ, [RZ] ;  /* 0x00000000fffff984 */ /* 0x000fe20000000800 */
[----:B------:R2:W-:Y:S06]  /*5a60*/  MEMBAR.ALL.CTA ;  /* 0x0000000000007992 */ /* 0x0005ec0000008000 */
[----:B--2---:R-:W2:Y:S02]  /*5a70*/  FENCE.VIEW.ASYNC.S ;  /* 0x00000000000073c6 */ /* 0x004ea40000000000 */
[----:B--2---:R1:W-:Y:S06]  /*5a80*/  BAR.ARV R0, 0xa0 ;  /* 0x000280000000751d */ /* 0x0043ec0000002000 */
[----:B------:R-:W-:Y:S05]  /*5a90*/  @!P0 BRA `(.L_x_25) ;  /* 0x0000000000048947 */ /* 0x000fea0003800000 */
[----:B------:R-:W-:Y:S01]  /*5aa0*/  BPT.TRAP 0x1 ;  /* 0x000000040000795c */ /* 0x000fe20000300000 */
.L_x_25:
[----:B-1----:R-:W2:Y:S01]  /*5ab0*/  LDL R0, [R1] ;  /* 0x0000000001007983 */ /* 0x002ea20000100800 */
[----:B------:R-:W-:Y:S01]  /*5ac0*/  VIADD R7, R7, 0x1 ;  /* 0x0000000107077836 */ /* 0x000fe20000000000 */
[----:B------:R-:W-:Y:S01]  /*5ad0*/  IADD3 R3, R3, 0x30c20, RZ ;  /* 0x00030c2003037810 */ /* 0x000fe20007ffe0ff */
[----:B------:R-:W-:-:S03]  /*5ae0*/  VIADD R5, R5, 0x1 ;  /* 0x0000000105057836 */ /* 0x000fc60000000000 */
[----:B------:R-:W-:Y:S02]  /*5af0*/  PRMT R3, RZ, 0x654, R3 ;  /* 0x00000654ff037816 */ /* 0x000fe40000000003 */
[C---:B------:R-:W-:Y:S02]  /*5b00*/  ISETP.NE.AND P0, PT, R5.reuse, 0x2, PT ;  /* 0x000000020500780c */ /* 0x040fe40003f05270 */
[----:B------:R1:W-:Y:S02]  /*5b10*/  SYNCS.ARRIVE.TRANS64.RED.A1T0 RZ, [R3+URZ], RZ ;  /* 0x000000ff03ff79a7 */ /* 0x0003e4000810043f */
[----:B------:R-:W-:Y:S02]  /*5b20*/  SEL R5, R5, RZ, P0 ;  /* 0x000000ff05057207 */ /* 0x000fe40000000000 */
[----:B-1----:R-:W-:-:S04]  /*5b30*/  SEL R3, RZ, 0x1, P0 ;  /* 0x00000001ff037807 */ /* 0x002fc80000000000 */
[----:B------:R-:W-:Y:S02]  /*5b40*/  LOP3.LUT R6, R6, R3, RZ, 0x3c, !PT ;  /* 0x0000000306067212 */ /* 0x000fe400078e3cff */
[----:B--2---:R-:W-:-:S13]  /*5b50*/  ISETP.GE.AND P1, PT, R7, R0, PT ;  /* 0x000000000700720c */ /* 0x004fda0003f26270 */
[----:B------:R-:W-:Y:S05]  /*5b60*/  @!P1 BRA `(.L_x_26) ;  /* 0xffffffb800549947 */ /* 0x000fea000383ffff */
.L_x_15:
[----:B------:R-:W-:Y:S01]  /*5b70*/  LOP3.LUT P0, RZ, R2, 0x3ff, RZ, 0xc0, !PT ;  /* 0x000003ff02ff7812 */ /* 0x000fe2000780c0ff */
[----:B------:R-:W-:Y:S02]  /*5b80*/  ULDC UR4, c[0x0][0x740] ;  /* 0x0001d00000047ab9 */ /* 0x000fe40000000800 */
[----:B------:R-:W-:Y:S01]  /*5b90*/  FMUL.FTZ R168, R168, UR4 ;  /* 0x00000004a8a87c20 */ /* 0x000fe20008410000 */
        /* <DEDUP_REMOVED lines=31> */
[----:B------:R-:W-:Y:S06]  /*5d90*/  @!P0 BRA `(.L_x_27) ;  /* 0x0000000000408947 */ /* 0x000fec0003800000 */
[----:B------:R-:W-:Y:S01]  /*5da0*/  MOV R0, 0x0 ;  /* 0x0000000000007802 */ /* 0x000fe20000000f00 */
[----:B------:R-:W-:Y:S01]  /*5db0*/  ULDC.64 UR4, c[0x4][0x90] ;  /* 0x0100240000047ab9 */ /* 0x000fe20000000a00 */
[----:B------:R-:W-:Y:S01]  /*5dc0*/  ULDC.64 UR6, c[0x4][0x98] ;  /* 0x0100260000067ab9 */ /* 0x000fe20000000a00 */
[----:B------:R-:W-:Y:S01]  /*5dd0*/  MOV R4, UR4 ;  /* 0x0000000400047c02 */ /* 0x000fe20008000f00 */
[----:B------:R3:W4:Y:S01]  /*5de0*/  LDC.64 R14, c[0x4][R0] ;  /* 0x01000000000e7b82 */ /* 0x0007220000000a00 */
        /* <DEDUP_REMOVED lines=8> */
[----:B-1-3--:R-:W-:-:S07]  /*5e70*/  IMAD.MOV.U32 R13, RZ, RZ, RZ ;  /* 0x000000ffff0d7224 */ /* 0x00afce00078e00ff */
[----:B------:R-:W-:-:S07]  /*5e80*/  LEPC R20, `(.L_x_27) ;  /* 0x000000001014794e */ /* 0x000fce0000000000 */
[----:B--2-4-:R-:W-:Y:S05]  /*5e90*/  CALL.ABS.NOINC R14 ;  /* 0x000000000e007343 */ /* 0x014fea0003c00000 */
.L_x_27:
[----:B------:R-:W-:-:S04]  /*5ea0*/  IADD3 R22, R2, 0x4000, RZ ;  /* 0x0000400002167810 */ /* 0x000fc80007ffe0ff */
[----:B------:R-:W-:-:S13]  /*5eb0*/  LOP3.LUT P0, RZ, R22, 0x3ff, RZ, 0xc0, !PT ;  /* 0x000003ff16ff7812 */ /* 0x000fda000780c0ff */
[----:B------:R-:W-:Y:S05]  /*5ec0*/  @!P0 BRA `(.L_x_28) ;  /* 0x0000000000408947 */ /* 0x000fea0003800000 */
[----:B------:R-:W-:Y:S01]  /*5ed0*/  MOV R0, 0x0 ;  /* 0x0000000000007802 */ /* 0x000fe20000000f00 */
[----:B------:R-:W-:Y:S01]  /*5ee0*/  ULDC.64 UR4, c[0x4][0x90] ;  /* 0x0100240000047ab9 */ /* 0x000fe20000000a00 */
[----:B------:R-:W-:Y:S01]  /*5ef0*/  ULDC.64 UR6, c[0x4][0x18] ;  /* 0x0100060000067ab9 */ /* 0x000fe20000000a00 */
[----:B------:R-:W-:Y:S01]  /*5f00*/  IMAD.U32 R4, RZ, RZ, UR4 ;  /* 0x00000004ff047e24 */ /* 0x000fe2000f8e00ff */
[----:B------:R3:W4:Y:S01]  /*5f10*/  LDC.64 R14, c[0x4][R0] ;  /* 0x01000000000e7b82 */ /* 0x0007220000000a00 */
[----:B------:R-:W-:Y:S01]  /*5f20*/  IMAD.U32 R5, RZ, RZ, UR5 ;  /* 0x00000005ff057e24 */ /* 0x000fe2000f8e00ff */
[----:B------:R-:W-:Y:S01]  /*5f30*/  ULDC.64 UR4, c[0x4][0x98] ;  /* 0x0100260000047ab9 */ /* 0x000fe20000000a00 */
[----:B------:R-:W-:Y:S01]  /*5f40*/  IMAD.U32 R10, RZ, RZ, UR6 ;  /* 0x00000006ff0a7e24 */ /* 0x000fe2000f8e00ff */
[----:B------:R-:W-:Y:S01]  /*5f50*/  MOV R6, UR4 ;  /* 0x0000000400067c02 */ /* 0x000fe20008000f00 */
[----:B------:R-:W-:Y:S01]  /*5f60*/  IMAD.U32 R7, RZ, RZ, UR5 ;  /* 0x00000005ff077e24 */ /* 0x000fe2000f8e00ff */
[----:B------:R-:W-:Y:S01]  /*5f70*/  MOV R11, UR7 ;  /* 0x00000007000b7c02 */ /* 0x000fe20008000f00 */
[----:B------:R-:W-:Y:S01]  /*5f80*/  IMAD.MOV.U32 R8, RZ, RZ, 0x70 ;  /* 0x00000070ff087424 */ /* 0x000fe200078e00ff */
[----:B-1----:R-:W-:Y:S01]  /*5f90*/  MOV R13, RZ ;  /* 0x000000ff000d7202 */ /* 0x002fe20000000f00 */
[----:B---3--:R-:W-:-:S07]  /*5fa0*/  IMAD.MOV.U32 R12, RZ, RZ, 0x1 ;  /* 0x00000001ff0c7424 */ /* 0x008fce00078e00ff */
[----:B------:R-:W-:-:S07]  /*5fb0*/  LEPC R20, `(.L_x_28) ;  /* 0x000000001014794e */ /* 0x000fce0000000000 */
[----:B--2-4-:R-:W-:Y:S05]  /*5fc0*/  CALL.ABS.NOINC R14 ;  /* 0x000000000e007343 */ /* 0x014fea0003c00000 */
.L_x_28:
        /* <DEDUP_REMOVED lines=9> */
[----:B------:R-:W-:Y:S01]  /*6060*/  MOV R6, UR6 ;  /* 0x0000000600067c02 */ /* 0x000fe20008000f00 */
[----:B------:R-:W-:Y:S01]  /*6070*/  IMAD.U32 R7, RZ, RZ, UR7 ;  /* 0x00000007ff077e24 */ /* 0x000fe2000f8e00ff */
[----:B------:R-:W-:Y:S01]  /*6080*/  MOV R11, UR5 ;  /* 0x00000005000b7c02 */ /* 0x000fe20008000f00 */
[----:B------:R-:W-:Y:S01]  /*6090*/  IMAD.U32 R10, RZ, RZ, UR4 ;  /* 0x00000004ff0a7e24 */ /* 0x000fe2000f8e00ff */
[----:B-1----:R-:W-:Y:S01]  /*60a0*/  MOV R13, RZ ;  /* 0x000000ff000d7202 */ /* 0x002fe20000000f00 */
[----:B------:R-:W-:-:S02]  /*60b0*/  IMAD.MOV.U32 R8, RZ, RZ, 0x70 ;  /* 0x00000070ff087424 */ /* 0x000fc400078e00ff */
[----:B---3--:R-:W-:-:S07]  /*60c0*/  IMAD.MOV.U32 R12, RZ, RZ, 0x1 ;  /* 0x00000001ff0c7424 */ /* 0x008fce00078e00ff */
[----:B------:R-:W-:-:S07]  /*60d0*/  LEPC R20, `(.L_x_29) ;  /* 0x000000001014794e */ /* 0x000fce0000000000 */
[----:B--2-4-:R-:W-:Y:S05]  /*60e0*/  CALL.ABS.NOINC R14 ;  /* 0x000000000e007343 */ /* 0x014fea0003c00000 */
.L_x_29:
        /* <DEDUP_REMOVED lines=18> */
.L_x_30:
[----:B------:R-:W3:Y:S01]  /*6210*/  S2R R0, SR_TID.X ;  /* 0x0000000000007919 */ /* 0x000ee20000002100 */
[----:B------:R-:W-:Y:S02]  /*6220*/  F2FP.BF16.F32.PACK_AB R136, R137, R136 ;  /* 0x000000888988723e */ /* 0x000fe400000010ff */
[----:B------:R-:W-:Y:S01]  /*6230*/  F2FP.BF16.F32.PACK_AB R137, R139, R138 ;  /* 0x0000008a8b89723e */ /* 0x000fe200000010ff */
[----:B------:R-:W4:Y:S01]  /*6240*/  S2R R3, SR_TID.X ;  /* 0x0000000000037919 */ /* 0x000f220000002100 */
[----:B------:R-:W-:Y:S02]  /*6250*/  F2FP.BF16.F32.PACK_AB R144, R145, R144 ;  /* 0x000000909190723e */ /* 0x000fe400000010ff */
[----:B------:R-:W-:Y:S01]  /*6260*/  F2FP.BF16.F32.PACK_AB R138, R141, R140 ;  /* 0x0000008c8d8a723e */ /* 0x000fe200000010ff */
[----:B------:R-:W-:Y:S01]  /*6270*/  BAR.SYNC.DEFER_BLOCKING 0x1, 0x100 ;  /* 0x0044000000007b1d */ /* 0x000fe20000010000 */
        /* <DEDUP_REMOVED lines=11> */
[----:B------:R-:W-:Y:S01]  /*6330*/  F2FP.BF16.F32.PACK_AB R163, R167, R166 ;  /* 0x000000a6a7a3723e */ /* 0x000fe200000010ff */
[----:B---3--:R-:W-:Y:S01]  /*6340*/  VIADD R7, R0, 0xffffff80 ;  /* 0xffffff8000077836 */ /* 0x008fe20000000000 */
[----:B------:R-:W-:Y:S02]  /*6350*/  F2FP.BF16.F32.PACK_AB R8, R177, R176 ;  /* 0x000000b0b108723e */ /* 0x000fe400000010ff */
[----:B------:R-:W-:Y:S01]  /*6360*/  F2FP.BF16.F32.PACK_AB R10, R181, R180 ;  /* 0x000000b4b50a723e */ /* 0x000fe200000010ff */
[----:B----4-:R-:W-:Y:S01]  /*6370*/  VIADD R3, R3, 0xffffff80 ;  /* 0xffffff8003037836 */ /* 0x010fe20000000000 */
[----:B------:R-:W-:-:S02]  /*6380*/  SHF.R.S32.HI R4, RZ, 0x1f, R7 ;  /* 0x0000001fff047819 */ /* 0x000fc40000011407 */
[----:B------:R-:W-:Y:S02]  /*6390*/  F2FP.BF16.F32.PACK_AB R11, R183, R182 ;  /* 0x000000b6b70b723e */ /* 0x000fe400000010ff */
[----:B------:R-:W-:Y:S02]  /*63a0*/  LEA.HI R0, R4, R7, RZ, 0x4 ;  /* 0x0000000704007211 */ /* 0x000fe400078f20ff */
[----:B------:R-:W-:Y:S02]  /*63b0*/  SHF.R.S32.HI R6, RZ, 0x1f, R3 ;  /* 0x0000001fff067819 */ /* 0x000fe40000011403 */
[----:B------:R-:W-:Y:S02]  /*63c0*/  LOP3.LUT R0, R0, 0xfffffff0, RZ, 0xc0, !PT ;  /* 0xfffffff000007812 */ /* 0x000fe400078ec0ff */
[----:B------:R-:W-:Y:S02]  /*63d0*/  LEA.HI R6, R6, R3, RZ, 0x4 ;  /* 0x0000000306067211 */ /* 0x000fe400078f20ff */
[----:B------:R-:W-:-:S02]  /*63e0*/  IADD3 R0, R7, -R0, RZ ;  /* 0x8000000007007210 */ /* 0x000fc40007ffe0ff */
[----:B--2---:R-:W-:Y:S02]  /*63f0*/  SHF.R.S32.HI R9, RZ, 0x4, R6 ;  /* 0x00000004ff097819 */ /* 0x004fe40000011406 */
[----:B------:R-:W-:Y:S02]  /*6400*/  SHF.R.S32.HI R3, RZ, 0x1f, R0 ;  /* 0x0000001fff037819 */ /* 0x000fe40000011400 */
[----:B------:R-:W-:Y:S02]  /*6410*/  LEA.HI R6, R6, R9, RZ, 0x1 ;  /* 0x0000000906067211 */ /* 0x000fe400078f08ff */
[----:B------:R-:W-:Y:S02]  /*6420*/  LEA.HI R3, R3, R0, RZ, 0x3 ;  /* 0x0000000003037211 */ /* 0x000fe400078f18ff */
[----:B------:R-:W-:Y:S02]  /*6430*/  LOP3.LUT R6, R6, 0xfffffffe, RZ, 0xc0, !PT ;  /* 0xfffffffe06067812 */ /* 0x000fe400078ec0ff */
[C---:B------:R-:W-:Y:S01]  /*6440*/  LOP3.LUT R5, R3.reuse, 0xfffffff8, RZ, 0xc0, !PT ;  /* 0xfffffff803057812 */ /* 0x040fe200078ec0ff */
[----:B------:R-:W-:Y:S01]  /*6450*/  IMAD.SHL.U32 R3, R3, 0x40, RZ ;  /* 0x0000004003037824 */ /* 0x000fe200078e00ff */
[----:B------:R-:W-:Y:S01]  /*6460*/  LEA.HI R4, R4, R7, RZ, 0x5 ;  /* 0x0000000704047211 */ /* 0x000fe200078f28ff */
[----:B------:R-:W-:Y:S01]  /*6470*/  IMAD.IADD R6, R9, 0x1, -R6 ;  /* 0x0000000109067824 */ /* 0x000fe200078e0a06 */
[----:B------:R-:W-:Y:S01]  /*6480*/  F2FP.BF16.F32.PACK_AB R9, R179, R178 ;  /* 0x000000b2b309723e */ /* 0x000fe200000010ff */
[----:B------:R-:W-:Y:S01]  /*6490*/  IMAD.IADD R5, R0, 0x1, -R5 ;  /* 0x0000000100057824 */ /* 0x000fe200078e0a05 */
[----:B------:R-:W-:Y:S01]  /*64a0*/  SHF.R.S32.HI R22, RZ, 0x5, R4 ;  /* 0x00000005ff167819 */ /* 0x000fe20000011404 */
[----:B------:R-:W-:Y:S01]  /*64b0*/  IMAD.SHL.U32 R7, R6, 0x8, RZ ;  /* 0x0000000806077824 */ /* 0x000fe200078e00ff */
[----:B------:R-:W-:-:S02]  /*64c0*/  LOP3.LUT R3, R3, 0x7ffffe00, RZ, 0xc0, !PT ;  /* 0x7ffffe0003037812 */ /* 0x000fc400078ec0ff */
[C---:B------:R-:W-:Y:S02]  /*64d0*/  SHF.L.U32 R0, R5.reuse, 0x6, RZ ;  /* 0x0000000605007819 */ /* 0x040fe400000006ff */
[----:B------:R-:W-:Y:S02]  /*64e0*/  LEA R3, R22, R3, 0xa ;  /* 0x0000000316037211 */ /* 0x000fe400078e50ff */
[----:B------:R-:W-:Y:S01]  /*64f0*/  LOP3.LUT R0, R0, 0x1c0, RZ, 0xc0, !PT ;  /* 0x000001c000007812 */ /* 0x000fe200078ec0ff */
[----:B------:R-:W2:Y:S01]  /*6500*/  SHFL.IDX PT, R22, R22, RZ, 0x1f ;  /* 0x00001fff16167589 */ /* 0x000ea200000e0000 */
[----:B------:R-:W-:Y:S02]  /*6510*/  R2P PR, R5, 0x6 ;  /* 0x0000000605007804 */ /* 0x000fe40000000000 */
[----:B------:R-:W-:Y:S02]  /*6520*/  LOP3.LUT R7, R0, 0x8, R7, 0xf8, !PT ;  /* 0x0000000800077812 */ /* 0x000fe400078ef807 */
[----:B------:R-:W-:-:S02]  /*6530*/  SHF.R.U32.HI R0, RZ, 0x3, R0 ;  /* 0x00000003ff007819 */ /* 0x000fc40000011600 */
[----:B------:R-:W-:Y:S02]  /*6540*/  MOV R4, 0x40 ;  /* 0x0000004000047802 */ /* 0x000fe40000000f00 */
[----:B------:R-:W-:Y:S02]  /*6550*/  LOP3.LUT R0, R7, R0, RZ, 0x3c, !PT ;  /* 0x0000000007007212 */ /* 0x000fe400078e3cff */
[----:B------:R-:W-:Y:S02]  /*6560*/  SEL R4, R4, 0xffffffc0, !P2 ;  /* 0xffffffc004047807 */ /* 0x000fe40005000000 */
[----:B------:R-:W-:Y:S01]  /*6570*/  F2FP.BF16.F32.PACK_AB R5, R171, R170 ;  /* 0x000000aaab05723e */ /* 0x000fe200000010ff */
[----:B------:R-:W-:Y:S01]  /*6580*/  IMAD.IADD R3, R0, 0x1, R3 ;  /* 0x0000000100037824 */ /* 0x000fe200078e0203 */
[----:B------:R-:W-:Y:S01]  /*6590*/  F2FP.BF16.F32.PACK_AB R6, R173, R172 ;  /* 0x000000acad06723e */ /* 0x000fe200000010ff */
[----:B------:R-:W-:Y:S01]  /*65a0*/  IMAD.MOV.U32 R0, RZ, RZ, 0x20 ;  /* 0x00000020ff007424 */ /* 0x000fe200078e00ff */
[----:B------:R-:W-:Y:S01]  /*65b0*/  F2FP.BF16.F32.PACK_AB R7, R175, R174 ;  /* 0x000000aeaf07723e */ /* 0x000fe200000010ff */
[----:B------:R-:W-:Y:S01]  /*65c0*/  IMAD R3, R3, 0x2, R2 ;  /* 0x0000000203037824 */ /* 0x000fe200078e0202 */
[----:B------:R-:W-:-:S02]  /*65d0*/  F2FP.BF16.F32.PACK_AB R12, R185, R184 ;  /* 0x000000b8b90c723e */ /* 0x000fc400000010ff */
[----:B------:R-:W-:Y:S02]  /*65e0*/  SEL R0, R0, 0xffffffe0, !P1 ;  /* 0xffffffe000007807 */ /* 0x000fe40004800000 */
[--C-:B------:R-:W-:Y:S01]  /*65f0*/  IADD3 R21, R4, 0x4000, R3.reuse ;  /* 0x0000400004157810 */ /* 0x100fe20007ffe003 */
[----:B------:R3:W-:Y:S01]  /*6600*/  STSM.16.M88.4 [R3+0x4000], R136 ;  /* 0x0040008803007844 */ /* 0x0007e20000000200 */
[C---:B------:R-:W-:Y:S02]  /*6610*/  IADD3 R20, R0.reuse, 0x4000, R3 ;  /* 0x0000400000147810 */ /* 0x040fe40007ffe003 */
[----:B------:R-:W-:Y:S01]  /*6620*/  F2FP.BF16.F32.PACK_AB R4, R169, R168 ;  /* 0x000000a8a904723e */ /* 0x000fe200000010ff */
[----:B------:R-:W-:Y:S01]  /*6630*/  IMAD.IADD R0, R0, 0x1, R21 ;  /* 0x0000000100007824 */ /* 0x000fe200078e0215 */
[----:B-1----:R-:W-:Y:S01]  /*6640*/  F2FP.BF16.F32.PACK_AB R13, R187, R186 ;  /* 0x000000babb0d723e */ /* 0x002fe200000010ff */
[----:B------:R3:W-:Y:S01]  /*6650*/  STSM.16.M88.4 [R20], R144 ;  /* 0x0000009014007844 */ /* 0x0007e20000000200 */
[----:B------:R-:W-:-:S02]  /*6660*/  F2FP.BF16.F32.PACK_AB R14, R189, R188 ;  /* 0x000000bcbd0e723e */ /* 0x000fc400000010ff */
[----:B------:R-:W-:Y:S01]  /*6670*/  F2FP.BF16.F32.PACK_AB R15, R191, R190 ;  /* 0x000000bebf0f723e */ /* 0x000fe200000010ff */
[----:B------:R3:W-:Y:S01]  /*6680*/  STSM.16.M88.4 [R21], R152 ;  /* 0x0000009815007844 */ /* 0x0007e20000000200 */
[----:B------:R-:W-:Y:S02]  /*6690*/  F2FP.BF16.F32.PACK_AB R17, R18, R17 ;  /* 0x000000111211723e */ /* 0x000fe400000010ff */
[----:B------:R-:W-:Y:S01]  /*66a0*/  F2FP.BF16.F32.PACK_AB R16, R193, R16 ;  /* 0x00000010c110723e */ /* 0x000fe200000010ff */
[----:B------:R3:W-:Y:S01]  /*66b0*/  STSM.16.M88.4 [R0], R160 ;  /* 0x000000a000007844 */ /* 0x0007e20000000200 */
[----:B------:R-:W-:Y:S02]  /*66c0*/  F2FP.BF16.F32.PACK_AB R18, R197, R196 ;  /* 0x000000c4c512723e */ /* 0x000fe400000010ff */
[----:B------:R-:W-:Y:S01]  /*66d0*/  F2FP.BF16.F32.PACK_AB R19, R24, R19 ;  /* 0x000000131813723e */ /* 0x000fe200000010ff */
[----:B------:R3:W-:Y:S01]  /*66e0*/  STSM.16.M88.4 [R3], R4 ;  /* 0x0000000403007844 */ /* 0x0007e20000000200 */
[----:B--2---:R-:W-:-:S03]  /*66f0*/  ISETP.NE.AND P0, PT, R22, 0x7, PT ;  /* 0x000000071600780c */ /* 0x004fc60003f05270 */
[----:B------:R3:W-:Y:S04]  /*6700*/  STSM.16.M88.4 [R20+-0x4000], R8 ;  /* 0xffc0000814007844 */ /* 0x0007e80000000200 */
[----:B------:R3:W-:Y:S04]  /*6710*/  STSM.16.M88.4 [R21+-0x4000], R12 ;  /* 0xffc0000c15007844 */ /* 0x0007e80000000200 */
[----:B------:R3:W-:Y:S01]  /*6720*/  STSM.16.M88.4 [R0+-0x4000], R16 ;  /* 0xffc0001000007844 */ /* 0x0007e20000000200 */
[----:B------:R-:W-:Y:S01]  /*6730*/  @!PT LDS RZ, [RZ] ;  /* 0x00000000fffff984 */ /* 0x000fe20000000800 */
[----:B------:R-:W-:Y:S01]  /*6740*/  @!PT LDS RZ, [RZ] ;  /* 0x00000000fffff984 */ /* 0x000fe20000000800 */
[----:B------:R-:W-:Y:S01]  /*6750*/  @!PT LDS RZ, [RZ] ;  /* 0x00000000fffff984 */ /* 0x000fe20000000800 */
[----:B------:R1:W-:Y:S06]  /*6760*/  MEMBAR.ALL.CTA ;  /* 0x0000000000007992 */ /* 0x0003ec0000008000 */
[----:B-1----:R-:W1:Y:S02]  /*6770*/  FENCE.VIEW.ASYNC.S ;  /* 0x00000000000073c6 */ /* 0x002e640000000000 */
[----:B-1----:R-:W-:Y:S06]  /*6780*/  BAR.ARV 0x1, 0x120 ;  /* 0x0044800000007b1d */ /* 0x002fec0000002000 */
[----:B------:R-:W-:Y:S05]  /*6790*/  @P0 BRA `(.L_x_31) ;  /* 0x0000000000540947 */ /* 0x000fea0003800000 */
[----:B------:R-:W-:Y:S01]  /*67a0*/  BAR.SYNC.DEFER_BLOCKING 0x1, 0x120 ;  /* 0x0044800000007b1d */ /* 0x000fe20000010000 */
[----:B------:R-:W-:-:S05]  /*67b0*/  ELECT P0, URZ, PT ;  /* 0x00000000003f782f */ /* 0x000fca0003800000 */
[----:B------:R-:W-:Y:S08]  /*67c0*/  BSSY B0, `(.L_x_31) ;  /* 0x0000012000007945 */ /* 0x000ff00003800000 */
[----:B------:R-:W-:Y:S05]  /*67d0*/  @!P0 BRA `(.L_x_32) ;  /* 0x0000000000408947 */ /* 0x000fea0003800000 */
[----:B------:R-:W1:Y:S01]  /*67e0*/  S2UR UR10, SR_CTAID.X ;  /* 0x00000000000a79c3 */ /* 0x000e620000002500 */
[----:B------:R-:W-:Y:S01]  /*67f0*/  R2UR UR6, R2 ;  /* 0x00000000020672ca */ /* 0x000fe200000e0000 */
[----:B------:R-:W-:Y:S01]  /*6800*/  ULDC.64 UR14, c[0x0][0x198] ;  /* 0x00006600000e7ab9 */ /* 0x000fe20000000a00 */
[----:B------:R-:W-:Y:S01]  /*6810*/  UMOV UR9, URZ ;  /* 0x0000003f00097c82 */ /* 0x000fe20008000000 */
[----:B------:R-:W-:Y:S02]  /*6820*/  UIADD3 UR4, UP0, UR14, 0x770, URZ ;  /* 0x000007700e047890 */ /* 0x000fe4000ff1e03f */
[----:B------:R-:W-:Y:S02]  /*6830*/  UIADD3 UR14, UP1, UR14, 0x670, URZ ;  /* 0x000006700e0e7890 */ /* 0x000fe4000ff3e03f */
[----:B------:R-:W-:Y:S01]  /*6840*/  S2UR UR12, SR_CTAID.Z ;  /* 0x00000000000c79c3 */ /* 0x000fe20000002700 */
[----:B------:R-:W-:Y:S02]  /*6850*/  UIADD3.X UR5, URZ, UR15, URZ, UP0, !UPT ;  /* 0x0000000f3f057290 */ /* 0x000fe400087fe43f */
[----:B------:R-:W-:-:S03]  /*6860*/  UIADD3.X UR15, URZ, UR15, URZ, UP1, !UPT ;  /* 0x0000000f3f0f7290 */ /* 0x000fc60008ffe43f */
[----:B------:R-:W-:Y:S02]  /*6870*/  UIADD3 UR8, UR6, 0x4000, URZ ;  /* 0x0000400006087890 */ /* 0x000fe4000fffe03f */
[----:B------:R-:W2:Y:S01]  /*6880*/  S2UR UR11, SR_CTAID.Y ;  /* 0x00000000000b79c3 */ /* 0x000ea20000002600 */
[----:B-1----:R-:W-:-:S09]  /*6890*/  USHF.L.U32 UR10, UR10, 0x7, URZ ;  /* 0x000000070a0a7899 */ /* 0x002fd2000800063f */
[----:B--2---:R1:W-:Y:S02]  /*68a0*/  UTMASTG.4D [UR8], [UR4] ;  /* 0x00000008040073b5 */ /* 0x0043e40008018000 */
[----:B-1----:R-:W-:Y:S02]  /*68b0*/  UMOV UR8, UR6 ;  /* 0x0000000600087c82 */ /* 0x002fe40008000000 */
[----:B------:R1:W-:Y:S02]  /*68c0*/  UTMASTG.4D [UR8], [UR14] ;  /* 0x000000080e0073b5 */ /* 0x0003e40008018000 */
[----:B-1----:R0:W-:Y:S02]  /*68d0*/  UTMACMDFLUSH ;  /* 0x00000000000079b7 */ /* 0x0021e40000000000 */
.L_x_32:
[----:B------:R-:W-:Y:S05]  /*68e0*/  BSYNC B0 ;  /* 0x0000000000007941 */ /* 0x000fea0003800000 */
.L_x_31:
[----:B------:R-:W-:-:S04]  /*68f0*/  DEPBAR.LE SB0, 0x0 ;  /* 0x000080000000791a */ /* 0x000fc80000000000 */
[----:B------:R-:W-:Y:S05]  /*6900*/  BRA `(.L_x_7) ;  /* 0x00000024000c7947 */ /* 0x000fea0003800000 */
.L_x_5:
[----:B------:R-:W-:-:S08]  /*6910*/  NOP ;  /* 0x0000000000007918 */ /* 0x000fd00000000000 */
[----:B------:R-:W1:-:S00]  /*6920*/  USETMAXREG.DEALLOC.CTAPOOL 0x18 ;  /* 0x00000018000079c8 */ /* 0x000e4000080e0500 */
[----:B-1----:R-:W-:Y:S02]  /*6930*/  LOP3.LUT R2, R0, 0x3, RZ, 0xc0, !PT ;  /* 0x0000000300027812 */ /* 0x002fe400078ec0ff */
[----:B------:R-:W-:-:S04]  /*6940*/  MOV R0, RZ ;  /* 0x000000ff00007202 */ /* 0x000fc80000000f00 */
[----:B------:R-:W1:Y:S02]  /*6950*/  SHFL.IDX PT, R2, R2, RZ, 0x1f ;  /* 0x00001fff02027589 */ /* 0x000e6400000e0000 */
[----:B-1----:R-:W-:-:S13]  /*6960*/  ISETP.NE.AND P0, PT, R2, RZ, PT ;  /* 0x000000ff0200720c */ /* 0x002fda0003f05270 */
[----:B------:R-:W-:Y:S05]  /*6970*/  @!P0 BRA `(.L_x_33) ;  /* 0x0000000800b08947 */ /* 0x000fea0003800000 */
[----:B------:R-:W-:-:S13]  /*6980*/  ISETP.NE.AND P0, PT, R2, 0x1, PT ;  /* 0x000000010200780c */ /* 0x000fda0003f05270 */
[----:B------:R-:W-:Y:S05]  /*6990*/  @P0 BRA `(.L_x_7) ;  /* 0x0000002000e80947 */ /* 0x000fea0003800000 */
[----:B------:R-:W1:Y:S02]  /*69a0*/  S2UR UR11, SR_CTAID.Z ;  /* 0x00000000000b79c3 */ /* 0x000e640000002700 */
[----:B-1----:R-:W-:-:S13]  /*69b0*/  ISETP.LE.AND P0, PT, RZ, UR11, PT ;  /* 0x0000000bff007c0c */ /* 0x002fda000bf03270 */
[----:B------:R-:W-:Y:S05]  /*69c0*/  @!P0 BRA `(.L_x_7) ;  /* 0x0000002000dc8947 */ /* 0x000fea0003800000 */
[----:B------:R-:W1:Y:S01]  /*69d0*/  S2UR UR7, SR_CTAID.Y ;  /* 0x00000000000779c3 */ /* 0x000e620000002600 */
[----:B------:R-:W-:Y:S01]  /*69e0*/  ULDC.64 UR8, c[0x0][0x2d8] ;  /* 0x0000b60000087ab9 */ /* 0x000fe20000000a00 */
[----:B------:R-:W-:-:S06]  /*69f0*/  ELECT P0, URZ, PT ;  /* 0x00000000003f782f */ /* 0x000fcc0003800000 */
[----:B------:R-:W2:Y:S01]  /*6a00*/  LDC R2, c[0x0][0x280] ;  /* 0x0000a000ff027b82 */ /* 0x000ea20000000800 */
[----:B-1----:R-:W-:-:S04]  /*6a10*/  USHF.R.S32.HI UR4, URZ, 0x1f, UR7 ;  /* 0x0000001f3f047899 */ /* 0x002fc80008011407 */
[----:B------:R-:W-:Y:S02]  /*6a20*/  UIMAD UR6, UR4, UR8, URZ ;  /* 0x00000008040672a4 */ /* 0x000fe4000f8e023f */
[----:B------:R-:W-:Y:S01]  /*6a30*/  UIMAD.WIDE.U32 UR4, UR7, UR8, URZ ;  /* 0x00000008070472a5 */ /* 0x000fe2000f8e003f */
[----:B--2---:R-:W-:Y:S01]  /*6a40*/  ISETP.GE.AND P1, PT, R2, 0x1, PT ;  /* 0x000000010200780c */ /* 0x004fe20003f26270 */
[----:B------:R-:W-:Y:S02]  /*6a50*/  UIMAD UR7, UR7, UR9, UR6 ;  /* 0x00000009070772a4 */ /* 0x000fe4000f8e0206 */
[----:B------:R-:W-:Y:S01]  /*6a60*/  USHF.R.S32.HI UR6, URZ, 0x1f, UR11 ;  /* 0x0000001f3f067899 */ /* 0x000fe2000801140b */
[----:B------:R-:W-:Y:S01]  /*6a70*/  ULDC.64 UR8, c[0x0][0x2e0] ;  /* 0x0000b80000087ab9 */ /* 0x000fe20000000a00 */
[----:B------:R-:W-:Y:S02]  /*6a80*/  UIADD3 UR5, UR5, UR7, URZ ;  /* 0x0000000705057290 */ /* 0x000fe4000fffe03f */
[----:B------:R-:W-:-:S04]  /*6a90*/  UIMAD UR6, UR6, UR8, URZ ;  /* 0x00000008060672a4 */ /* 0x000fc8000f8e023f */
[----:B------:R-:W-:Y:S02]  /*6aa0*/  UIMAD UR10, UR11, UR9, UR6 ;  /* 0x000000090b0a72a4 */ /* 0x000fe4000f8e0206 */
[----:B------:R-:W-:Y:S01]  /*6ab0*/  UIMAD.WIDE.U32 UR6, UR11, UR8, UR4 ;  /* 0x000000080b0672a5 */ /* 0x000fe2000f8e0004 */
[----:B------:R-:W-:Y:S11]  /*6ac0*/  @!P1 BRA `(.L_x_7) ;  /* 0x00000020009c9947 */ /* 0x000ff60003800000 */
[C---:B------:R-:W-:Y:S01]  /*6ad0*/  VIADD R0, R2.reuse, 0x7f ;  /* 0x0000007f02007836 */ /* 0x040fe20000000000 */
[----:B------:R-:W-:Y:S01]  /*6ae0*/  ISETP.GE.AND P1, PT, R2, 0x81, PT ;  /* 0x000000810200780c */ /* 0x000fe20003f26270 */
[----:B------:R-:W-:Y:S01]  /*6af0*/  UIADD3 UR10, UR7, UR10, URZ ;  /* 0x0000000a070a7290 */ /* 0x000fe2000fffe03f */
[----:B------:R-:W-:Y:S02]  /*6b00*/  UMOV UR5, URZ ;  /* 0x0000003f00057c82 */ /* 0x000fe40008000000 */
[----:B------:R-:W-:-:S04]  /*6b10*/  SHF.R.S32.HI R3, RZ, 0x1f, R0 ;  /* 0x0000001fff037819 */ /* 0x000fc80000011400 */
[----:B------:R-:W-:-:S04]  /*6b20*/  LEA.HI R3, R3, R0, RZ, 0x7 ;  /* 0x0000000003037211 */ /* 0x000fc800078f38ff */
[----:B------:R-:W-:-:S04]  /*6b30*/  SHF.R.S32.HI R0, RZ, 0x7, R3 ;  /* 0x00000007ff007819 */ /* 0x000fc80000011403 */
[----:B------:R-:W-:-:S04]  /*6b40*/  VIMNMX R0, R0, 0x1, !PT ;  /* 0x0000000100007848 */ /* 0x000fc80007fe0100 */
[----:B------:R-:W-:Y:S01]  /*6b50*/  LOP3.LUT R3, R0, 0x1, RZ, 0xc0, !PT ;  /* 0x0000000100037812 */ /* 0x000fe200078ec0ff */
[----:B------:R-:W-:Y:S06]  /*6b60*/  @!P1 BRA `(.L_x_34) ;  /* 0x0000000400789947 */ /* 0x000fec0003800000 */
[----:B------:R-:W-:Y:S01]  /*6b70*/  ULDC.64 UR16, c[0x0][0x2c0] ;  /* 0x0000b00000107ab9 */ /* 0x000fe20000000a00 */
[----:B------:R-:W-:Y:S01]  /*6b80*/  IMAD.IADD R0, R0, 0x1, -R3 ;  /* 0x0000000100007824 */ /* 0x000fe200078e0a03 */
[----:B------:R-:W-:Y:S01]  /*6b90*/  ULEA UR16, UP0, UR6, UR16, 0x2 ;  /* 0x0000001006107291 */ /* 0x000fe2000f80103f */
[----:B------:R-:W-:Y:S01]  /*6ba0*/  UMOV UR4, URZ ;  /* 0x0000003f00047c82 */ /* 0x000fe20008000000 */
[----:B------:R-:W-:Y:S02]  /*6bb0*/  UMOV UR5, URZ ;  /* 0x0000003f00057c82 */ /* 0x000fe40008000000 */
[----:B------:R-:W-:Y:S02]  /*6bc0*/  ULEA.HI.X UR17, UR6, UR17, UR10, 0x2, UP0 ;  /* 0x0000001106117291 */ /* 0x000fe400080f140a */
[----:B------:R-:W-:Y:S02]  /*6bd0*/  UIADD3 UR12, UP0, UR16, 0x4000, URZ ;  /* 0x00004000100c7890 */ /* 0x000fe4000ff1e03f */
[----:B------:R-:W-:-:S02]  /*6be0*/  UIADD3 UR14, UP1, UR16, 0x8000, URZ ;  /* 0x00008000100e7890 */ /* 0x000fc4000ff3e03f */
[----:B------:R-:W-:Y:S02]  /*6bf0*/  UIADD3 UR16, UP2, UR16, 0xc000, URZ ;  /* 0x0000c00010107890 */ /* 0x000fe4000ff5e03f */
[----:B------:R-:W-:Y:S02]  /*6c00*/  UIADD3.X UR13, URZ, UR17, URZ, UP0, !UPT ;  /* 0x000000113f0d7290 */ /* 0x000fe400087fe43f */
[----:B------:R-:W-:Y:S02]  /*6c10*/  UIADD3.X UR15, URZ, UR17, URZ, UP1, !UPT ;  /* 0x000000113f0f7290 */ /* 0x000fe40008ffe43f */
[----:B------:R-:W-:Y:S01]  /*6c20*/  UIADD3.X UR17, URZ, UR17, URZ, UP2, !UPT ;  /* 0x000000113f117290 */ /* 0x000fe200097fe43f */
[----:B------:R-:W-:-:S11]  /*6c30*/  ULDC.64 UR20, c[0x0][0x2c0] ;  /* 0x0000b00000147ab9 */ /* 0x000fd60000000a00 */
.L_x_47:
[----:B------:R-:W-:Y:S01]  /*6c40*/  USHF.L.U32 UR8, UR4, 0xe, URZ ;  /* 0x0000000e04087899 */ /* 0x000fe2000800063f */
[----:B------:R-:W-:Y:S03]  /*6c50*/  BAR.SYNC.DEFER_BLOCKING 0xd, 0xa0 ;  /* 0x0342800000007b1d */ /* 0x000fe60000010000 */
[----:B------:R-:W-:Y:S02]  /*6c60*/  UIMAD.WIDE UR24, UR8, 0x4, UR12 ;  /* 0x00000004081878a5 */ /* 0x000fe4000f8e020c */
[----:B------:R-:W-:Y:S01]  /*6c70*/  UIMAD.WIDE UR22, UR8, 0x4, UR14 ;  /* 0x00000004081678a5 */ /* 0x000fe2000f8e020e */
[----:B------:R-:W-:Y:S01]  /*6c80*/  BSSY B0, `(.L_x_35) ;  /* 0x0000011000007945 */ /* 0x000fe20003800000 */
[----:B------:R-:W-:-:S03]  /*6c90*/  UIMAD.WIDE UR8, UR8, 0x4, UR16 ;  /* 0x00000004080878a5 */ /* 0x000fc6000f8e0210 */
[----:B------:R-:W-:Y:S09]  /*6ca0*/  @!P0 BRA `(.L_x_36) ;  /* 0x0000000000388947 */ /* 0x000ff20003800000 */
[----:B------:R-:W1:Y:S01]  /*6cb0*/  S2UR UR19, SR_CgaCtaId ;  /* 0x00000000001379c3 */ /* 0x000e620000008800 */
[----:B------:R-:W-:Y:S01]  /*6cc0*/  USHF.L.U32 UR11, UR5, 0xd, URZ ;  /* 0x0000000d050b7899 */ /* 0x000fe2000800063f */
[----:B------:R-:W-:Y:S01]  /*6cd0*/  UMOV UR18, 0x400 ;  /* 0x0000040000127882 */ /* 0x000fe20000000000 */
[----:B------:R-:W-:Y:S02]  /*6ce0*/  UMOV UR27, 0x14f00000 ;  /* 0x14f00000001b7882 */ /* 0x000fe40000000000 */
[----:B------:R-:W-:-:S04]  /*6cf0*/  UIADD3 UR26, UP0, UR11, UR6, URZ ;  /* 0x000000060b1a7290 */ /* 0x000fc8000ff1e03f */
[----:B------:R-:W-:Y:S02]  /*6d00*/  ULEA.HI.X.SX32 UR11, UR11, UR10, 0x1, UP0 ;  /* 0x0000000a0b0b7291 */ /* 0x000fe400080f0e3f */
[----:B------:R-:W-:-:S04]  /*6d10*/  ULEA UR28, UP0, UR26, UR20, 0x2 ;  /* 0x000000141a1c7291 */ /* 0x000fc8000f80103f */
[----:B------:R-:W-:-:S03]  /*6d20*/  ULEA.HI.X UR29, UR26, UR21, UR11, 0x2, UP0 ;  /* 0x000000151a1d7291 */ /* 0x000fc600080f140b */
[----:B------:R-:W-:Y:S01]  /*6d30*/  UMOV UR11, 0x400 ;  /* 0x00000400000b7882 */ /* 0x000fe20000000000 */
[----:B------:R-:W-:Y:S01]  /*6d40*/  UMOV UR26, 0x0 ;  /* 0x00000000001a7882 */ /* 0x000fe20000000000 */
[----:B-1----:R-:W-:-:S04]  /*6d50*/  ULEA UR18, UR19, UR18, 0x18 ;  /* 0x0000001213127291 */ /* 0x002fc8000f8ec03f */
[----:B------:R-:W-:-:S09]  /*6d60*/  UIADD3 UR18, UR18, 0x8000, URZ ;  /* 0x0000800012127890 */ /* 0x000fd2000fffe03f */
[----:B------:R1:W-:Y:S02]  /*6d70*/  UBLKRED.G.S.ADD.F32.RN [UR28], [UR18], UR11, desc[UR26] ;  /* 0x00001a1c120073bb */ /* 0x0003e400080a140b */
[----:B-1----:R0:W-:Y:S02]  /*6d80*/  UTMACMDFLUSH ;  /* 0x00000000000079b7 */ /* 0x0021e40000000000 */
.L_x_36:
[----:B------:R-:W-:Y:S05]  /*6d90*/  BSYNC B0 ;  /* 0x0000000000007941 */ /* 0x000fea0003800000 */
.L_x_35:
[----:B------:R-:W-:Y:S06]  /*6da0*/  BAR.SYNC.DEFER_BLOCKING 0xe, 0xa0 ;  /* 0x0382800000007b1d */ /* 0x000fec0000010000 */
[----:B------:R-:W-:Y:S04]  /*6db0*/  BSSY B0, `(.L_x_37) ;  /* 0x000000c000007945 */ /* 0x000fe80003800000 */
[----:B------:R-:W-:Y:S05]  /*6dc0*/  @!P0 BRA `(.L_x_38) ;  /* 0x0000000000288947 */ /* 0x000fea0003800000 */
[----:B------:R-:W1:Y:S01]  /*6dd0*/  S2UR UR18, SR_CgaCtaId ;  /* 0x00000000001279c3 */ /* 0x000e620000008800 */
[----:B------:R-:W-:Y:S01]  /*6de0*/  UMOV UR11, 0x400 ;  /* 0x00000400000b7882 */ /* 0x000fe20000000000 */
[----:B------:R-:W-:Y:S01]  /*6df0*/  UMOV UR26, 0x0 ;  /* 0x00000000001a7882 */ /* 0x000fe20000000000 */
[----:B------:R-:W-:Y:S01]  /*6e00*/  UMOV UR27, 0x14f00000 ;  /* 0x14f00000001b7882 */ /* 0x000fe20000000000 */
[----:B-1----:R-:W-:-:S03]  /*6e10*/  ULEA UR11, UR18, UR11, 0x18 ;  /* 0x0000000b120b7291 */ /* 0x002fc6000f8ec03f */
[----:B------:R-:W-:Y:S01]  /*6e20*/  UMOV UR18, 0x400 ;  /* 0x0000040000127882 */ /* 0x000fe20000000000 */
[----:B------:R-:W-:-:S09]  /*6e30*/  UIADD3 UR11, UR11, 0xc000, URZ ;  /* 0x0000c0000b0b7890 */ /* 0x000fd2000fffe03f */
[----:B------:R1:W-:Y:S01]  /*6e40*/  UBLKRED.G.S.ADD.F32.RN [UR24], [UR11], UR18, desc[UR26] ;  /* 0x00001a180b0073bb */ /* 0x0003e200080a1412 */
[----:B------:R0:W-:Y:S01]  /*6e50*/  UTMACMDFLUSH ;  /* 0x00000000000079b7 */ /* 0x0001e20000000000 */
[----:B-1----:R-:W-:-:S04]  /*6e60*/  DEPBAR.LE SB0, 0x1 ;  /* 0x000080400000791a */ /* 0x002fc80000000000 */
.L_x_38:
[----:B------:R-:W-:Y:S05]  /*6e70*/  BSYNC B0 ;  /* 0x0000000000007941 */ /* 0x000fea0003800000 */
.L_x_37:
[----:B------:R-:W-:Y:S06]  /*6e80*/  BAR.ARV 0xa, 0xa0 ;  /* 0x0282800000007b1d */ /* 0x000fec0000002000 */
[----:B------:R-:W-:Y:S04]  /*6e90*/  BSSY B0, `(.L_x_39) ;  /* 0x0000003000007945 */ /* 0x000fe80003800000 */
[----:B------:R-:W-:Y:S05]  /*6ea0*/  @!P0 BRA `(.L_x_40) ;  /* 0x0000000000048947 */ /* 0x000fea0003800000 */
[----:B------:R-:W-:-:S04]  /*6eb0*/  DEPBAR.LE SB0, 0x0 ;  /* 0x000080000000791a */ /* 0x000fc80000000000 */
.L_x_40:
[----:B------:R-:W-:Y:S05]  /*6ec0*/  BSYNC B0 ;  /* 0x0000000000007941 */ /* 0x000fea0003800000 */
.L_x_39:
[----:B------:R-:W-:Y:S06]  /*6ed0*/  BAR.ARV 0xb, 0xa0 ;  /* 0x02c2800000007b1d */ /* 0x000fec0000002000 */
[----:B------:R-:W-:Y:S02]  /*6ee0*/  BSSY B0, `(.L_x_41) ;  /* 0x000000c000007945 */ /* 0x000fe40003800000 */
[----:B------:R-:W-:Y:S06]  /*6ef0*/  BAR.SYNC.DEFER_BLOCKING 0xd, 0xa0 ;  /* 0x0342800000007b1d */ /* 0x000fec0000010000 */
        /* <DEDUP_REMOVED lines=8> */
[----:B------:R1:W-:Y:S02]  /*6f80*/  UBLKRED.G.S.ADD.F32.RN [UR22], [UR11], UR18, desc[UR24] ;  /* 0x000018160b0073bb */ /* 0x0003e400080a1412 */
[----:B-1----:R0:W-:Y:S02]  /*6f90*/  UTMACMDFLUSH ;  /* 0x00000000000079b7 */ /* 0x0021e40000000000 */
.L_x_42:
[----:B------:R-:W-:Y:S05]  /*6fa0*/  BSYNC B0 ;  /* 0x0000000000007941 */ /* 0x000fea0003800000 */
.L_x_41:
        /* <DEDUP_REMOVED lines=13> */
.L_x_44:
[----:B------:R-:W-:Y:S05]  /*7080*/  BSYNC B0 ;  /* 0x0000000000007941 */ /* 0x000fea0003800000 */
.L_x_43:
[----:B------:R-:W-:Y:S01]  /*7090*/  IADD3 R0, R0, -0x2, RZ ;  /* 0xfffffffe00007810 */ /* 0x000fe20007ffe0ff */
[----:B------:R-:W-:Y:S06]  /*70a0*/  BAR.ARV 0xa, 0xa0 ;  /* 0x0282800000007b1d */ /* 0x000fec0000002000 */
[----:B------:R-:W-:Y:S01]  /*70b0*/  BSSY B0, `(.L_x_45) ;  /* 0x0000004000007945 */ /* 0x000fe20003800000 */
[----:B------:R-:W-:-:S03]  /*70c0*/  ISETP.NE.AND P1, PT, R0, RZ, PT ;  /* 0x000000ff0000720c */ /* 0x000fc60003f25270 */
[----:B------:R-:W-:Y:S10]  /*70d0*/  @!P0 BRA `(.L_x_46) ;  /* 0x0000000000048947 */ /* 0x000ff40003800000 */
[----:B------:R-:W-:-:S04]  /*70e0*/  DEPBAR.LE SB0, 0x0 ;  /* 0x000080000000791a */ /* 0x000fc80000000000 */
.L_x_46:
[----:B------:R-:W-:Y:S05]  /*70f0*/  BSYNC B0 ;  /* 0x0000000000007941 */ /* 0x000fea0003800000 */
.L_x_45:
[----:B------:R-:W-:Y:S06]  /*7100*/  BAR.ARV 0xb, 0xa0 ;  /* 0x02c2800000007b1d */ /* 0x000fec0000002000 */
[----:B------:R-:W-:Y:S02]  /*7110*/  UIADD3 UR5, UR5, 0x2, URZ ;  /* 0x0000000205057890 */ /* 0x000fe4000fffe03f */
[----:B------:R-:W-:Y:S01]  /*7120*/  UIADD3 UR4, UR4, 0x1, URZ ;  /* 0x0000000104047890 */ /* 0x000fe2000fffe03f */
[----:B------:R-:W-:Y:S11]  /*7130*/  @P1 BRA `(.L_x_47) ;  /* 0xfffffff800c01947 */ /* 0x000ff6000383ffff */
[----:B------:R-:W-:-:S12]  /*7140*/  USHF.L.U32 UR5, UR5, 0xd, URZ ;  /* 0x0000000d05057899 */ /* 0x000fd8000800063f */
.L_x_34:
[----:B------:R-:W-:-:S13]  /*7150*/  ISETP.NE.AND P1, PT, R3, RZ, PT ;  /* 0x000000ff0300720c */ /* 0x000fda0003f25270 */
[----:B------:R-:W-:Y:S05]  /*7160*/  @!P1 BRA `(.L_x_7) ;  /* 0x0000001800f49947 */ /* 0x000fea0003800000 */
[----:B------:R-:W-:Y:S06]  /*7170*/  BAR.SYNC.DEFER_BLOCKING 0xd, 0xa0 ;  /* 0x0342800000007b1d */ /* 0x000fec0000010000 */
[----:B------:R-:W-:Y:S04]  /*7180*/  BSSY B0, `(.L_x_48) ;  /* 0x0000010000007945 */ /* 0x000fe80003800000 */
[----:B------:R-:W-:Y:S05]  /*7190*/  @!P0 BRA `(.L_x_49) ;  /* 0x0000000000388947 */ /* 0x000fea0003800000 */
[----:B------:R-:W1:Y:S01]  /*71a0*/  S2UR UR11, SR_CgaCtaId ;  /* 0x00000000000b79c3 */ /* 0x000e620000008800 */
[----:B------:R-:W-:Y:S01]  /*71b0*/  UIADD3 UR12, UP0, UR5, UR6, URZ ;  /* 0x00000006050c7290 */ /* 0x000fe2000ff1e03f */
[----:B------:R-:W-:Y:S01]  /*71c0*/  UMOV UR4, 0x400 ;  /* 0x0000040000047882 */ /* 0x000fe20000000000 */
[----:B------:R-:W-:Y:S02]  /*71d0*/  ULDC.64 UR8, c[0x0][0x2c0] ;  /* 0x0000b00000087ab9 */ /* 0x000fe40000000a00 */
[----:B------:R-:W-:Y:S02]  /*71e0*/  ULEA.HI.X.SX32 UR13, UR5, UR10, 0x1, UP0 ;  /* 0x0000000a050d7291 */ /* 0x000fe400080f0e3f */
[----:B------:R-:W-:-:S04]  /*71f0*/  ULEA UR8, UP0, UR12, UR8, 0x2 ;  /* 0x000000080c087291 */ /* 0x000fc8000f80103f */
[----:B------:R-:W-:-:S03]  /*7200*/  ULEA.HI.X UR9, UR12, UR9, UR13, 0x2, UP0 ;  /* 0x000000090c097291 */ /* 0x000fc600080f140d */
[----:B------:R-:W-:Y:S01]  /*7210*/  UMOV UR12, 0x0 ;  /* 0x00000000000c7882 */ /* 0x000fe20000000000 */
[----:B------:R-:W-:Y:S01]  /*7220*/  UMOV UR13, 0x14f00000 ;  /* 0x14f00000000d7882 */ /* 0x000fe20000000000 */
[----:B-1----:R-:W-:-:S03]  /*7230*/  ULEA UR4, UR11, UR4, 0x18 ;  /* 0x000000040b047291 */ /* 0x002fc6000f8ec03f */
[----:B------:R-:W-:Y:S01]  /*7240*/  UMOV UR11, 0x400 ;  /* 0x00000400000b7882 */ /* 0x000fe20000000000 */
[----:B------:R-:W-:-:S09]  /*7250*/  UIADD3 UR4, UR4, 0x8000, URZ ;  /* 0x0000800004047890 */ /* 0x000fd2000fffe03f */
[----:B------:R1:W-:Y:S02]  /*7260*/  UBLKRED.G.S.ADD.F32.RN [UR8], [UR4], UR11, desc[UR12] ;  /* 0x00000c08040073bb */ /* 0x0003e400080a140b */
[----:B-1----:R0:W-:Y:S02]  /*7270*/  UTMACMDFLUSH ;  /* 0x00000000000079b7 */ /* 0x0021e40000000000 */
.L_x_49:
[----:B------:R-:W-:Y:S05]  /*7280*/  BSYNC B0 ;  /* 0x0000000000007941 */ /* 0x000fea0003800000 */
.L_x_48:
[----:B------:R-:W-:Y:S06]  /*7290*/  BAR.SYNC.DEFER_BLOCKING 0xe, 0xa0 ;  /* 0x0382800000007b1d */ /* 0x000fec0000010000 */
[----:B------:R-:W-:Y:S04]  /*72a0*/  BSSY B0, `(.L_x_50) ;  /* 0x0000012000007945 */ /* 0x000fe80003800000 */
[----:B------:R-:W-:Y:S05]  /*72b0*/  @!P0 BRA `(.L_x_51) ;  /* 0x0000000000408947 */ /* 0x000fea0003800000 */
[----:B------:R-:W1:Y:S01]  /*72c0*/  S2UR UR12, SR_CgaCtaId ;  /* 0x00000000000c79c3 */ /* 0x000e620000008800 */
[----:B------:R-:W-:Y:S01]  /*72d0*/  UIADD3 UR4, UR5, 0x1000, URZ ;  /* 0x0000100005047890 */ /* 0x000fe2000fffe03f */
[----:B------:R-:W-:Y:S01]  /*72e0*/  UMOV UR11, 0x400 ;  /* 0x00000400000b7882 */ /* 0x000fe20000000000 */
[----:B------:R-:W-:Y:S02]  /*72f0*/  ULDC.64 UR8, c[0x0][0x2c0] ;  /* 0x0000b00000087ab9 */ /* 0x000fe40000000a00 */
[----:B------:R-:W-:-:S04]  /*7300*/  UIADD3 UR13, UP0, UR4, UR6, URZ ;  /* 0x00000006040d7290 */ /* 0x000fc8000ff1e03f */
        /* <DEDUP_REMOVED lines=11> */
.L_x_51:
[----:B------:R-:W-:Y:S05]  /*73c0*/  BSYNC B0 ;  /* 0x0000000000007941 */ /* 0x000fea0003800000 */
.L_x_50:
[----:B------:R-:W-:Y:S06]  /*73d0*/  BAR.ARV 0xa, 0xa0 ;  /* 0x0282800000007b1d */ /* 0x000fec0000002000 */
[----:B------:R-:W-:Y:S04]  /*73e0*/  BSSY B0, `(.L_x_52) ;  /* 0x0000003000007945 */ /* 0x000fe80003800000 */
[----:B------:R-:W-:Y:S05]  /*73f0*/  @!P0 BRA `(.L_x_53) ;  /* 0x0000000000048947 */ /* 0x000fea0003800000 */
[----:B------:R-:W-:-:S04]  /*7400*/  DEPBAR.LE SB0, 0x0 ;  /* 0x000080000000791a */ /* 0x000fc80000000000 */
.L_x_53:
[----:B------:R-:W-:Y:S05]  /*7410*/  BSYNC B0 ;  /* 0x0000000000007941 */ /* 0x000fea0003800000 */
.L_x_52:
[----:B------:R-:W-:Y:S06]  /*7420*/  BAR.ARV 0xb, 0xa0 ;  /* 0x02c2800000007b1d */ /* 0x000fec0000002000 */
[----:B------:R-:W-:Y:S05]  /*7430*/  BRA `(.L_x_7) ;  /* 0x0000001800407947 */ /* 0x000fea0003800000 */
.L_x_33:
[----:B------:R-:W1:Y:S01]  /*7440*/  S2UR UR21, SR_CTAID.Z ;  /* 0x00000000001579c3 */ /* 0x000e620000002700 */
[----:B------:R-:W-:Y:S01]  /*7450*/  IMAD.MOV.U32 R9, RZ, RZ, 0x1 ;  /* 0x00000001ff097424 */ /* 0x000fe200078e00ff */
[----:B-1----:R-:W-:-:S13]  /*7460*/  ISETP.LE.AND P0, PT, RZ, UR21, PT ;  /* 0x00000015ff007c0c */ /* 0x002fda000bf03270 */
[----:B------:R-:W-:Y:S05]  /*7470*/  @!P0 BRA `(.L_x_54) ;  /* 0x0000001400a08947 */ /* 0x000fea0003800000 */
[----:B------:R-:W1:Y:S01]  /*7480*/  S2R R15, SR_CTAID.Y ;  /* 0x00000000000f7919 */ /* 0x000e620000002600 */
[----:B------:R-:W2:Y:S01]  /*7490*/  LDC.64 R2, c[0x0][0x718] ;  /* 0x0001c600ff027b82 */ /* 0x000ea20000000a00 */
[----:B------:R-:W-:Y:S01]  /*74a0*/  ULDC UR4, c[0x0][0x2e8] ;  /* 0x0000ba0000047ab9 */ /* 0x000fe20000000800 */
[----:B------:R-:W-:Y:S01]  /*74b0*/  BSSY B0, `(.L_x_54) ;  /* 0x0000164000007945 */ /* 0x000fe20003800000 */
[----:B------:R-:W3:Y:S01]  /*74c0*/  S2R R13, SR_CTAID.Z ;  /* 0x00000000000d7919 */ /* 0x000ee20000002700 */
[----:B------:R-:W-:-:S04]  /*74d0*/  UISETP.NE.AND UP0, UPT, UR4, 0x1, UPT ;  /* 0x000000010400788c */ /* 0x000fc8000bf05270 */
[----:B------:R-:W4:Y:S07]  /*74e0*/  S2UR UR20, SR_CTAID.Y ;  /* 0x00000000001479c3 */ /* 0x000f2e0000002600 */
[----:B------:R-:W-:Y:S01]  /*74f0*/  @UP0 ULDC UR6, c[0x0][0x2ec] ;  /* 0x0000bb0000060ab9 */ /* 0x000fe20000000800 */
[----:B------:R-:W5:Y:S01]  /*7500*/  LDC.64 R10, c[0x0][0x720] ;  /* 0x0001c800ff0a7b82 */ /* 0x000f620000000a00 */
[----:B------:R-:W-:-:S07]  /*7510*/  @UP0 ULDC UR8, c[0x0][0x2f0] ;  /* 0x0000bc0000080ab9 */ /* 0x000fce0000000800 */
[----:B------:R-:W5:Y:S01]  /*7520*/  LDC.64 R4, c[0x0][0x700] ;  /* 0x0001c000ff047b82 */ /* 0x000f620000000a00 */
[----:B-1----:R-:W-:Y:S01]  /*7530*/  SHF.R.S32.HI R15, RZ, 0x1f, R15 ;  /* 0x0000001fff0f7819 */ /* 0x002fe2000001140f */
[----:B----4-:R-:W-:Y:S02]  /*7540*/  UIMAD.WIDE.U32 UR6, UR20, UR6, URZ ;  /* 0x00000006140672a5 */ /* 0x010fe4000f8e003f */
[----:B------:R-:W-:Y:S01]  /*7550*/  UMOV UR12, UR20 ;  /* 0x00000014000c7c82 */ /* 0x000fe20008000000 */
[----:B---3--:R-:W-:Y:S01]  /*7560*/  SHF.R.S32.HI R13, RZ, 0x1f, R13 ;  /* 0x0000001fff0d7819 */ /* 0x008fe2000001140d */
[----:B--2---:R-:W-:Y:S01]  /*7570*/  IMAD R0, R15, R2, RZ ;  /* 0x000000020f007224 */ /* 0x004fe200078e02ff */
[----:B------:R-:W-:-:S03]  /*7580*/  @UP0 USHF.R.U32.HI UR12, URZ, UR8, UR7 ;  /* 0x000000083f0c0299 */ /* 0x000fc60008011607 */
[----:B------:R-:W-:Y:S02]  /*7590*/  IMAD R7, R3, UR20, R0 ;  /* 0x0000001403077c24 */ /* 0x000fe4000f8e0200 */
[----:B------:R-:W-:-:S04]  /*75a0*/  IMAD.WIDE.U32 R2, R2, UR20, RZ ;  /* 0x0000001402027c25 */ /* 0x000fc8000f8e00ff */
[----:B------:R-:W-:Y:S02]  /*75b0*/  IMAD.IADD R3, R3, 0x1, R7 ;  /* 0x0000000103037824 */ /* 0x000fe400078e0207 */
[----:B------:R-:W1:Y:S01]  /*75c0*/  LDC.64 R6, c[0x0][0x730] ;  /* 0x0001cc00ff067b82 */ /* 0x000e620000000a00 */
[----:B-----5:R-:W-:Y:S02]  /*75d0*/  IMAD R0, R13, R10, RZ ;  /* 0x0000000a0d007224 */ /* 0x020fe400078e02ff */
[----:B------:R-:W-:-:S04]  /*75e0*/  IMAD.WIDE.U32 R2, R10, UR21, R2 ;  /* 0x000000150a027c25 */ /* 0x000fc8000f8e0002 */
[----:B------:R-:W-:Y:S01]  /*75f0*/  IMAD R11, R11, UR21, R0 ;  /* 0x000000150b0b7c24 */ /* 0x000fe2000f8e0200 */
[----:B------:R-:W-:-:S04]  /*7600*/  LEA R4, P0, R2, R4, 0x2 ;  /* 0x0000000402047211 */ /* 0x000fc800078010ff */
[----:B------:R-:W-:Y:S02]  /*7610*/  IADD3 R0, R3, R11, RZ ;  /* 0x0000000b03007210 */ /* 0x000fe40007ffe0ff */
[----:B------:R-:W-:Y:S02]  /*7620*/  R2UR UR4, R4 ;  /* 0x00000000040472ca */ /* 0x000fe400000e0000 */
[----:B------:R-:W-:Y:S02]  /*7630*/  LEA.HI.X R0, R2, R5, R0, 0x2, P0 ;  /* 0x0000000502007211 */ /* 0x000fe400000f1400 */
[----:B------:R-:W-:Y:S02]  /*7640*/  ELECT P0, URZ, PT ;  /* 0x00000000003f782f */ /* 0x000fe40003800000 */
[----:B------:R-:W-:Y:S01]  /*7650*/  R2UR UR5, R0 ;  /* 0x00000000000572ca */ /* 0x000fe200000e0000 */
[----:B-1----:R-:W-:-:S04]  /*7660*/  IMAD R2, R15, R6, RZ ;  /* 0x000000060f027224 */ /* 0x002fc800078e02ff */
[----:B------:R-:W-:Y:S02]  /*7670*/  IMAD R5, R7, UR20, R2 ;  /* 0x0000001407057c24 */ /* 0x000fe4000f8e0202 */
[----:B------:R-:W1:Y:S01]  /*7680*/  LDC.64 R2, c[0x0][0x738] ;  /* 0x0001ce00ff027b82 */ /* 0x000e620000000a00 */
[----:B------:R-:W-:-:S04]  /*7690*/  IMAD.WIDE.U32 R6, R6, UR20, RZ ;  /* 0x0000001406067c25 */ /* 0x000fc8000f8e00ff */
[----:B------:R-:W-:Y:S02]  /*76a0*/  IMAD.IADD R7, R7, 0x1, R5 ;  /* 0x0000000107077824 */ /* 0x000fe400078e0205 */
[----:B-1----:R-:W-:Y:S02]  /*76b0*/  IMAD R0, R13, R2, RZ ;  /* 0x000000020d007224 */ /* 0x002fe400078e02ff */
[----:B------:R-:W-:-:S04]  /*76c0*/  IMAD.WIDE.U32 R6, R2, UR21, R6 ;  /* 0x0000001502067c25 */ /* 0x000fc8000f8e0006 */
[----:B------:R-:W-:Y:S02]  /*76d0*/  IMAD R3, R3, UR21, R0 ;  /* 0x0000001503037c24 */ /* 0x000fe4000f8e0200 */
[----:B------:R-:W-:Y:S01]  /*76e0*/  IMAD.MOV.U32 R0, RZ, RZ, RZ ;  /* 0x000000ffff007224 */ /* 0x000fe200078e00ff */
[----:B------:R-:W-:Y:S06]  /*76f0*/  @!P0 BRA `(.L_x_55) ;  /* 0x0000001000fc8947 */ /* 0x000fec0003800000 */
[----:B------:R-:W1:Y:S01]  /*7700*/  S2R R0, SR_CgaCtaId ;  /* 0x0000000000007919 */ /* 0x000e620000008800 */
[----:B------:R-:W-:Y:S01]  /*7710*/  MOV R11, 0x400 ;  /* 0x00000400000b7802 */ /* 0x000fe20000000f00 */
[----:B------:R-:W2:Y:S01]  /*7720*/  S2R R8, SR_TID.X ;  /* 0x0000000000087919 */ /* 0x000ea20000002100 */
[----:B------:R-:W3:Y:S02]  /*7730*/  S2R R2, SR_CTAID.X ;  /* 0x0000000000027919 */ /* 0x000ee40000002500 */
[----:B-1----:R-:W-:Y:S02]  /*7740*/  LEA R11, R0, R11, 0x18 ;  /* 0x0000000b000b7211 */ /* 0x002fe400078ec0ff */
[----:B------:R-:W-:Y:S02]  /*7750*/  MOV R0, 0x1 ;  /* 0x0000000100007802 */ /* 0x000fe40000000f00 */
[----:B--2---:R-:W-:Y:S02]  /*7760*/  LOP3.LUT R8, R8, 0x7f, RZ, 0xc0, !PT ;  /* 0x0000007f08087812 */ /* 0x004fe400078ec0ff */
[----:B------:R-:W-:-:S02]  /*7770*/  SHF.L.U32 R0, R0, 0x1f, RZ ;  /* 0x0000001f00007819 */ /* 0x000fc400000006ff */
[----:B------:R-:W-:Y:S02]  /*7780*/  ISETP.NE.AND P0, PT, R8, RZ, PT ;  /* 0x000000ff0800720c */ /* 0x000fe40003f05270 */
[----:B------:R-:W1:Y:S02]  /*7790*/  SYNCS.PHASECHK.TRANS64.TRYWAIT P1, [R11+URZ+0x30c20], R0 ;  /* 0x030c20000b0075a7 */ /* 0x000e64000802017f */
[----:B-1-3--:R-:W-:Y:S09]  /*77a0*/  @!P1 BRA `(.L_x_56) ;  /* 0x0000001400c49947 */ /* 0x00aff20003800000 */
.L_x_84:
[----:B------:R-:W-:Y:S01]  /*77b0*/  IMAD.IADD R10, R7, 0x1, R3 ;  /* 0x00000001070a7824 */ /* 0x000fe200078e0203 */
[----:B------:R-:W-:Y:S01]  /*77c0*/  SHF.L.U32 R2, R2, 0x7, RZ ;  /* 0x0000000702027819 */ /* 0x000fe200000006ff */
[----:B------:R-:W-:Y:S01]  /*77d0*/  IMAD.MOV.U32 R9, RZ, RZ, 0x1 ;  /* 0x00000001ff097424 */ /* 0x000fe200078e00ff */
[----:B------:R-:W-:Y:S06]  /*77e0*/  @P0 BRA `(.L_x_57) ;  /* 0x0000000000180947 */ /* 0x000fec0003800000 */
[----:B------:R-:W2:Y:S01]  /*77f0*/  S2R R4, SR_TID.X ;  /* 0x0000000000047919 */ /* 0x000ea20000002100 */
[----:B-1----:R-:W-:-:S04]  /*7800*/  MOV R0, 0x4200 ;  /* 0x0000420000007802 */ /* 0x002fc80000000f00 */
[----:B------:R3:W-:Y:S01]  /*7810*/  SYNCS.ARRIVE.TRANS64 RZ, [R11+URZ+0x30c10], R0 ;  /* 0x030c10000bff79a7 */ /* 0x0007e2000800003f */
[----:B--2---:R-:W-:-:S13]  /*7820*/  LOP3.LUT P1, RZ, R4, 0x1f, RZ, 0xc0, !PT ;  /* 0x0000001f04ff7812 */ /* 0x004fda000782c0ff */
[----:B---3--:R-:W-:Y:S05]  /*7830*/  @!P1 BRA `(.L_x_57) ;  /* 0x0000000000049947 */ /* 0x008fea0003800000 */
[----:B------:R-:W-:Y:S01]  /*7840*/  BPT.TRAP 0x1 ;  /* 0x000000040000795c */ /* 0x000fe20000300000 */
.L_x_57:
[----:B------:R-:W2:Y:S01]  /*7850*/  LDC.64 R4, c[0x0][0x198] ;  /* 0x00006600ff047b82 */ /* 0x000ea20000000a00 */
[----:B------:R-:W-:Y:S01]  /*7860*/  R2UR UR11, R2 ;  /* 0x00000000020b72ca */ /* 0x000fe200000e0000 */
[----:B------:R-:W-:Y:S01]  /*7870*/  UMOV UR14, 0x0 ;  /* 0x00000000000e7882 */ /* 0x000fe20000000000 */
[----:B------:R-:W-:Y:S01]  /*7880*/  R2UR UR8, R11 ;  /* 0x000000000b0872ca */ /* 0x000fe200000e0000 */
[----:B------:R-:W-:Y:S01]  /*7890*/  UMOV UR15, 0x14f00000 ;  /* 0x14f00000000f7882 */ /* 0x000fe20000000000 */
[----:B------:R-:W-:Y:S01]  /*78a0*/  UMOV UR19, URZ ;  /* 0x0000003f00137c82 */ /* 0x000fe20008000000 */
[----:B------:R-:W-:Y:S01]  /*78b0*/  UMOV UR18, URZ ;  /* 0x0000003f00127c82 */ /* 0x000fe20008000000 */
[----:B------:R-:W-:Y:S01]  /*78c0*/  UMOV UR25, 0x20 ;  /* 0x0000002000197882 */ /* 0x000fe20000000000 */
[----:B------:R-:W3:Y:S01]  /*78d0*/  LDC R12, c[0x0][0x280] ;  /* 0x0000a000ff0c7b82 */ /* 0x000ee20000000800 */
[----:B------:R-:W-:Y:S01]  /*78e0*/  UMOV UR22, 0x0 ;  /* 0x0000000000167882 */ /* 0x000fe20000000000 */
[----:B------:R-:W-:Y:S01]  /*78f0*/  UMOV UR23, 0x10000000 ;  /* 0x1000000000177882 */ /* 0x000fe20000000000 */
[----:B------:R-:W-:Y:S01]  /*7900*/  UMOV UR13, UR21 ;  /* 0x00000015000d7c82 */ /* 0x000fe20008000000 */
[----:B------:R-:W-:Y:S01]  /*7910*/  UMOV UR10, UR18 ;  /* 0x00000012000a7c82 */ /* 0x000fe20008000000 */
[----:B------:R-:W-:Y:S01]  /*7920*/  UMOV UR28, UR12 ;  /* 0x0000000c001c7c82 */ /* 0x000fe20008000000 */
[----:B------:R-:W-:Y:S01]  /*7930*/  UMOV UR29, UR21 ;  /* 0x00000015001d7c82 */ /* 0x000fe20008000000 */
[----:B------:R-:W-:Y:S01]  /*7940*/  UMOV UR26, UR18 ;  /* 0x00000012001a7c82 */ /* 0x000fe20008000000 */
[----:B------:R-:W-:Y:S01]  /*7950*/  UIADD3 UR16, UR8, 0x10000, URZ ;  /* 0x0001000008107890 */ /* 0x000fe2000fffe03f */
[----:B------:R-:W-:Y:S01]  /*7960*/  IMAD.MOV.U32 R20, RZ, RZ, RZ ;  /* 0x000000ffff147224 */ /* 0x000fe200078e00ff */
[----:B------:R-:W-:-:S02]  /*7970*/  UIADD3 UR17, UR8, 0x30c10, URZ ;  /* 0x00030c1008117890 */ /* 0x000fc4000fffe03f */
[----:B------:R-:W-:Y:S02]  /*7980*/  UIADD3 UR30, UR8, 0x20000, URZ ;  /* 0x00020000081e7890 */ /* 0x000fe4000fffe03f */
[----:B------:R-:W-:Y:S01]  /*7990*/  UIADD3 UR9, UR8, 0x30c00, URZ ;  /* 0x00030c0008097890 */ /* 0x000fe2000fffe03f */
[----:B--2---:R-:W-:Y:S01]  /*79a0*/  IMAD.MOV.U32 R8, RZ, RZ, R4 ;  /* 0x000000ffff087224 */ /* 0x004fe200078e0004 */
[----:B------:R-:W-:Y:S01]  /*79b0*/  UIADD3 UR24, UR8, 0x4000, URZ ;  /* 0x0000400008187890 */ /* 0x000fe2000fffe03f */
[----:B------:R-:W-:Y:S01]  /*79c0*/  MOV R4, 0x8000 ;  /* 0x0000800000047802 */ /* 0x000fe20000000f00 */
[----:B------:R-:W-:Y:S01]  /*79d0*/  UMOV UR31, UR17 ;  /* 0x00000011001f7c82 */ /* 0x000fe20008000000 */
[----:B------:R-:W-:Y:S01]  /*79e0*/  UMOV UR27, UR11 ;  /* 0x0000000b001b7c82 */ /* 0x000fe20008000000 */
[----:B-1----:R-:W-:-:S04]  /*79f0*/  IADD3 R0, P1, R8, 0x2f0, RZ ;  /* 0x000002f008007810 */ /* 0x002fc80007f3e0ff */
[----:B------:R-:W-:Y:S02]  /*7a00*/  R2UR UR32, R0 ;  /* 0x00000000002072ca */ /* 0x000fe400000e0000 */
[----:B------:R-:W-:-:S04]  /*7a10*/  IADD3 R0, P2, R8, 0x3f0, RZ ;  /* 0x000003f008007810 */ /* 0x000fc80007f5e0ff */
[----:B------:R-:W-:Y:S02]  /*7a20*/  R2UR UR34, R0 ;  /* 0x00000000002272ca */ /* 0x000fe400000e0000 */
[----:B------:R-:W-:Y:S02]  /*7a30*/  MOV R0, R5 ;  /* 0x0000000500007202 */ /* 0x000fe40000000f00 */
[----:B------:R-:W-:-:S03]  /*7a40*/  MOV R5, RZ ;  /* 0x000000ff00057202 */ /* 0x000fc60000000f00 */
[----:B------:R-:W-:-:S05]  /*7a50*/  IMAD.X R2, RZ, RZ, R0, P1 ;  /* 0x000000ffff027224 */ /* 0x000fca00008e0600 */
[----:B------:R-:W-:Y:S02]  /*7a60*/  R2UR UR33, R2 ;  /* 0x00000000022172ca */ /* 0x000fe400000e0000 */
[----:B------:R-:W-:-:S04]  /*7a70*/  IADD3.X R2, RZ, R0, RZ, P2, !PT ;  /* 0x00000000ff027210 */ /* 0x000fc800017fe4ff */
[----:B------:R-:W-:Y:S02]  /*7a80*/  R2UR UR35, R2 ;  /* 0x00000000022372ca */ /* 0x000fe400000e0000 */
[----:B------:R-:W-:-:S04]  /*7a90*/  IADD3 R2, P1, R8, 0xf0, RZ ;  /* 0x000000f008027810 */ /* 0x000fc80007f3e0ff */
[----:B------:R-:W-:Y:S01]  /*7aa0*/  R2UR UR6, R2 ;  /* 0x00000000020672ca */ /* 0x000fe200000e0000 */
[----:B------:R-:W-:Y:S01]  /*7ab0*/  IMAD.X R3, RZ, RZ, R0, P1 ;  /* 0x000000ffff037224 */ /* 0x000fe200008e0600 */
[----:B---3--:R-:W-:-:S04]  /*7ac0*/  ISETP.GE.AND P1, PT, R12, 0x81, PT ;  /* 0x000000810c00780c */ /* 0x008fc80003f26270 */
[----:B------:R-:W-:-:S13]  /*7ad0*/  R2UR UR7, R3 ;  /* 0x00000000030772ca */ /* 0x000fda00000e0000 */
[----:B------:R-:W-:Y:S01]  /*7ae0*/  UTMALDG.4D [UR16], [UR6], desc[UR14] ;  /* 0x00000e10060075b4 */ /* 0x000fe20008019000 */
[----:B------:R1:W-:Y:S01]  /*7af0*/  UBLKCP.S.G [UR30], [UR4], UR25 ;  /* 0x0000001e040073ba */ /* 0x0003e20008000219 */
[----:B------:R2:W-:Y:S01]  /*7b00*/  SYNCS.ARRIVE.TRANS64 RZ, [R11+URZ+0x30c00], R4 ;  /* 0x030c00040bff79a7 */ /* 0x0005e2000800003f */
[----:B------:R2:W-:Y:S01]  /*7b10*/  UTMALDG.4D [UR8], [UR32], desc[UR22] ;  /* 0x00001608200075b4 */ /* 0x0005e20008019000 */
[----:B-1----:R-:W-:Y:S02]  /*7b20*/  UMOV UR25, UR9 ;  /* 0x0000000900197c82 */ /* 0x002fe40008000000 */
[----:B------:R2:W-:Y:S01]  /*7b30*/  UTMALDG.4D [UR24], [UR34], desc[UR22] ;  /* 0x00001618220075b4 */ /* 0x0005e20008019000 */
[----:B------:R-:W-:Y:S05]  /*7b40*/  @!P1 BRA `(.L_x_58) ;  /* 0x0000000c002c9947 */ /* 0x000fea0003800000 */
[----:B------:R-:W1:Y:S01]  /*7b50*/  S2R R13, SR_TID.X ;  /* 0x00000000000d7919 */ /* 0x000e620000002100 */
[C---:B--2---:R-:W-:Y:S01]  /*7b60*/  VIADD R4, R12.reuse, 0x7f ;  /* 0x0000007f0c047836 */ /* 0x044fe20000000000 */
[----:B------:R-:W-:Y:S01]  /*7b70*/  ISETP.GE.AND P1, PT, R12, 0x101, PT ;  /* 0x000001010c00780c */ /* 0x000fe20003f26270 */
[----:B------:R-:W-:Y:S01]  /*7b80*/  IMAD.MOV.U32 R20, RZ, RZ, RZ ;  /* 0x000000ffff147224 */ /* 0x000fe200078e00ff */
[----:B------:R-:W-:Y:S02]  /*7b90*/  MOV R15, RZ ;  /* 0x000000ff000f7202 */ /* 0x000fe40000000f00 */
[----:B------:R-:W-:-:S04]  /*7ba0*/  SHF.R.S32.HI R9, RZ, 0x1f, R4 ;  /* 0x0000001fff097819 */ /* 0x000fc80000011404 */
[----:B------:R-:W-:Y:S02]  /*7bb0*/  LEA.HI R4, R9, R4, RZ, 0x7 ;  /* 0x0000000409047211 */ /* 0x000fe400078f38ff */
[----:B------:R-:W-:Y:S02]  /*7bc0*/  MOV R9, 0x1 ;  /* 0x0000000100097802 */ /* 0x000fe40000000f00 */
[----:B------:R-:W-:-:S04]  /*7bd0*/  LEA.HI.SX32 R4, R4, 0xffffffff, 0x19 ;  /* 0xffffffff04047811 */ /* 0x000fc800078fcaff */
[----:B------:R-:W-:-:S04]  /*7be0*/  VIMNMX R4, R4, 0x1, !PT ;  /* 0x0000000104047848 */ /* 0x000fc80007fe0100 */
[----:B------:R-:W-:Y:S02]  /*7bf0*/  LOP3.LUT R19, R4, 0x1, RZ, 0xc0, !PT ;  /* 0x0000000104137812 */ /* 0x000fe400078ec0ff */
[----:B-1----:R-:W-:Y:S01]  /*7c00*/  LOP3.LUT R14, R13, 0x1f, RZ, 0xc0, !PT ;  /* 0x0000001f0d0e7812 */ /* 0x002fe200078ec0ff */
[----:B------:R-:W-:Y:S06]  /*7c10*/  @!P1 BRA `(.L_x_59) ;  /* 0x0000000800009947 */ /* 0x000fec0003800000 */
[----:B------:R-:W-:Y:S01]  /*7c20*/  IMAD.IADD R18, R4, 0x1, -R19 ;  /* 0x0000000104127824 */ /* 0x000fe200078e0a13 */
[----:B------:R-:W-:Y:S01]  /*7c30*/  MOV R9, 0x1 ;  /* 0x0000000100097802 */ /* 0x000fe20000000f00 */
[----:B------:R-:W-:-:S07]  /*7c40*/  IMAD.MOV.U32 R15, RZ, RZ, RZ ;  /* 0x000000ffff0f7224 */ /* 0x000fce00078e00ff */
.L_x_68:
[----:B------:R-:W-:-:S04]  /*7c50*/  SHF.L.U32 R21, R9, 0x1f, RZ ;  /* 0x0000001f09157819 */ /* 0x000fc800000006ff */
[----:B-1----:R-:W1:Y:S02]  /*7c60*/  SYNCS.PHASECHK.TRANS64.TRYWAIT P1, [R11+URZ+0x30c40], R21 ;  /* 0x030c40150b0075a7 */ /* 0x002e64000802017f */
[----:B-12---:R-:W-:Y:S05]  /*7c70*/  @!P1 BRA `(.L_x_60) ;  /* 0x0000001000a49947 */ /* 0x006fea0003800000 */
.L_x_85:
[----:B------:R-:W-:Y:S05]  /*7c80*/  @P0 BRA `(.L_x_61) ;  /* 0x0000000000140947 */ /* 0x000fea0003800000 */
[----:B------:R-:W-:Y:S02]  /*7c90*/  ISETP.NE.AND P1, PT, R14, RZ, PT ;  /* 0x000000ff0e00720c */ /* 0x000fe40003f25270 */
[----:B------:R-:W-:-:S04]  /*7ca0*/  MOV R0, 0x4200 ;  /* 0x0000420000007802 */ /* 0x000fc80000000f00 */
[----:B------:R2:W-:Y:S07]  /*7cb0*/  SYNCS.ARRIVE.TRANS64 RZ, [R11+URZ+0x30c30], R0 ;  /* 0x030c30000bff79a7 */ /* 0x0005ee000800003f */
[----:B------:R-:W-:Y:S05]  /*7cc0*/  @!P1 BRA `(.L_x_61) ;  /* 0x0000000000049947 */ /* 0x000fea0003800000 */
[----:B------:R-:W-:Y:S01]  /*7cd0*/  BPT.TRAP 0x1 ;  /* 0x000000040000795c */ /* 0x000fe20000300000 */
.L_x_61:
[----:B------:R-:W3:Y:S01]  /*7ce0*/  LDC.64 R12, c[0x0][0x728] ;  /* 0x0001ca00ff0c7b82 */ /* 0x000ee20000000a00 */
[----:B------:R-:W-:Y:S01]  /*7cf0*/  IMAD.SHL.U32 R17, R15, 0x80, RZ ;  /* 0x000000800f117824 */ /* 0x000fe200078e00ff */
[----:B------:R-:W-:Y:S01]  /*7d00*/  R2UR UR6, R11 ;  /* 0x000000000b0672ca */ /* 0x000fe200000e0000 */
[----:B------:R-:W-:Y:S01]  /*7d10*/  UMOV UR14, 0x0 ;  /* 0x00000000000e7882 */ /* 0x000fe20000000000 */
[----:B------:R-:W-:Y:S01]  /*7d20*/  UMOV UR15, 0x14f00000 ;  /* 0x14f00000000f7882 */ /* 0x000fe20000000000 */
[----:B------:R-:W-:Y:S01]  /*7d30*/  UMOV UR18, URZ ;  /* 0x0000003f00127c82 */ /* 0x000fe20008000000 */
[C---:B--2---:R-:W-:Y:S01]  /*7d40*/  IADD3 R0, P1, R17.reuse, R6, RZ ;  /* 0x0000000611007210 */ /* 0x044fe20007f3e0ff */
[----:B------:R-:W-:Y:S01]  /*7d50*/  UMOV UR13, 0x20 ;  /* 0x00000020000d7882 */ /* 0x000fe20000000000 */
[----:B------:R-:W2:Y:S01]  /*7d60*/  LDC.64 R4, c[0x0][0x198] ;  /* 0x00006600ff047b82 */ /* 0x000ea20000000a00 */
[----:B------:R-:W-:-:S06]  /*7d70*/  R2UR UR19, R17 ;  /* 0x00000000111372ca */ /* 0x000fcc00000e0000 */
[----:B------:R-:W-:Y:S02]  /*7d80*/  UIADD3 UR16, UR6, 0x18000, URZ ;  /* 0x0001800006107890 */ /* 0x000fe4000fffe03f */
[----:B------:R-:W-:Y:S02]  /*7d90*/  UIADD3 UR17, UR6, 0x30c30, URZ ;  /* 0x00030c3006117890 */ /* 0x000fe4000fffe03f */
[----:B------:R-:W-:Y:S01]  /*7da0*/  UIADD3 UR6, UR6, 0x20400, URZ ;  /* 0x0002040006067890 */ /* 0x000fe2000fffe03f */
[----:B---3--:R-:W-:-:S04]  /*7db0*/  LEA R2, P2, R0, R12, 0x2 ;  /* 0x0000000c00027211 */ /* 0x008fc800078410ff */
[----:B------:R-:W-:Y:S01]  /*7dc0*/  UMOV UR7, UR17 ;  /* 0x0000001100077c82 */ /* 0x000fe20008000000 */
[----:B------:R-:W-:Y:S02]  /*7dd0*/  R2UR UR8, R2 ;  /* 0x00000000020872ca */ /* 0x000fe400000e0000 */
[----:B------:R-:W-:Y:S02]  /*7de0*/  LEA.HI.X.SX32 R2, R17, R10, 0x1, P1 ;  /* 0x0000000a11027211 */ /* 0x000fe400008f0eff */
[----:B--2---:R-:W-:Y:S02]  /*7df0*/  MOV R8, R4 ;  /* 0x0000000400087202 */ /* 0x004fe40000000f00 */
[----:B------:R-:W-:Y:S02]  /*7e00*/  LEA.HI.X R0, R0, R13, R2, 0x2, P2 ;  /* 0x0000000d00007211 */ /* 0x000fe400010f1402 */
[----:B------:R-:W-:Y:S02]  /*7e10*/  IADD3 R4, P1, R8, 0x1f0, RZ ;  /* 0x000001f008047810 */ /* 0x000fe40007f3e0ff */
[----:B------:R-:W-:Y:S01]  /*7e20*/  R2UR UR9, R0 ;  /* 0x00000000000972ca */ /* 0x000fe200000e0000 */
[----:B------:R-:W-:Y:S01]  /*7e30*/  IMAD.MOV.U32 R0, RZ, RZ, R5 ;  /* 0x000000ffff007224 */ /* 0x000fe200078e0005 */
[----:B------:R-:W-:-:S04]  /*7e40*/  R2UR UR10, R4 ;  /* 0x00000000040a72ca */ /* 0x000fc800000e0000 */
[----:B------:R-:W-:-:S04]  /*7e50*/  IADD3.X R5, RZ, R0, RZ, P1, !PT ;  /* 0x00000000ff057210 */ /* 0x000fc80000ffe4ff */
[----:B------:R-:W-:-:S13]  /*7e60*/  R2UR UR11, R5 ;  /* 0x00000000050b72ca */ /* 0x000fda00000e0000 */
[----:B------:R2:W-:Y:S01]  /*7e70*/  UTMALDG.4D [UR16], [UR10], desc[UR14] ;  /* 0x00000e100a0075b4 */ /* 0x0005e20008019000 */
[----:B------:R2:W-:Y:S01]  /*7e80*/  UBLKCP.S.G [UR6], [UR8], UR13 ;  /* 0x00000006080073ba */ /* 0x0005e2000800020d */
[----:B------:R-:W3:Y:S02]  /*7e90*/  SYNCS.PHASECHK.TRANS64.TRYWAIT P1, [R11+URZ+0x30c28], R21 ;  /* 0x030c28150b0075a7 */ /* 0x000ee4000802017f */
[----:B--23--:R-:W-:Y:S05]  /*7ea0*/  @!P1 BRA `(.L_x_62) ;  /* 0x00000010002c9947 */ /* 0x00cfea0003800000 */
.L_x_86:
[----:B------:R-:W-:Y:S05]  /*7eb0*/  @P0 BRA `(.L_x_63) ;  /* 0x0000000000140947 */ /* 0x000fea0003800000 */
[----:B------:R-:W-:Y:S01]  /*7ec0*/  ISETP.NE.AND P1, PT, R14, RZ, PT ;  /* 0x000000ff0e00720c */ /* 0x000fe20003f25270 */
[----:B------:R-:W-:-:S04]  /*7ed0*/  IMAD.MOV.U32 R2, RZ, RZ, 0x4200 ;  /* 0x00004200ff027424 */ /* 0x000fc800078e00ff */
[----:B------:R3:W-:Y:S08]  /*7ee0*/  SYNCS.ARRIVE.TRANS64 RZ, [R11+URZ+0x30c18], R2 ;  /* 0x030c18020bff79a7 */ /* 0x0007f0000800003f */
[----:B------:R-:W-:Y:S05]  /*7ef0*/  @!P1 BRA `(.L_x_63) ;  /* 0x0000000000049947 */ /* 0x000fea0003800000 */
[----:B------:R-:W-:Y:S01]  /*7f00*/  BPT.TRAP 0x1 ;  /* 0x000000040000795c */ /* 0x000fe20000300000 */
.L_x_63:
[----:B------:R-:W-:Y:S01]  /*7f10*/  IADD3 R17, R17, 0x80, RZ ;  /* 0x0000008011117810 */ /* 0x000fe20007ffe0ff */
[----:B------:R-:W-:Y:S01]  /*7f20*/  UMOV UR14, 0x0 ;  /* 0x00000000000e7882 */ /* 0x000fe20000000000 */
[----:B------:R-:W-:Y:S01]  /*7f30*/  R2UR UR17, R11 ;  /* 0x000000000b1172ca */ /* 0x000fe200000e0000 */
[----:B------:R-:W-:Y:S01]  /*7f40*/  UMOV UR15, 0x14f00000 ;  /* 0x14f00000000f7882 */ /* 0x000fe20000000000 */
[----:B---3--:R-:W-:Y:S01]  /*7f50*/  IADD3 R2, P1, R8, 0xf0, RZ ;  /* 0x000000f008027810 */ /* 0x008fe20007f3e0ff */
[----:B------:R-:W-:Y:S01]  /*7f60*/  UMOV UR18, URZ ;  /* 0x0000003f00127c82 */ /* 0x000fe20008000000 */
[----:B------:R-:W-:Y:S01]  /*7f70*/  R2UR UR19, R17 ;  /* 0x00000000111372ca */ /* 0x000fe200000e0000 */
[----:B------:R-:W-:Y:S01]  /*7f80*/  UMOV UR13, 0x20 ;  /* 0x00000020000d7882 */ /* 0x000fe20000000000 */
[----:B------:R-:W-:Y:S01]  /*7f90*/  R2UR UR10, R2 ;  /* 0x00000000020a72ca */ /* 0x000fe200000e0000 */
[----:B------:R-:W-:-:S05]  /*7fa0*/  IMAD.X R3, RZ, RZ, R0, P1 ;  /* 0x000000ffff037224 */ /* 0x000fca00008e0600 */
[----:B------:R-:W-:Y:S01]  /*7fb0*/  R2UR UR11, R3 ;  /* 0x00000000030b72ca */ /* 0x000fe200000e0000 */
[----:B------:R-:W-:Y:S02]  /*7fc0*/  UIADD3 UR8, UR17, 0x20200, URZ ;  /* 0x0002020011087890 */ /* 0x000fe4000fffe03f */
[----:B------:R-:W-:Y:S02]  /*7fd0*/  UIADD3 UR16, UR17, 0x14000, URZ ;  /* 0x0001400011107890 */ /* 0x000fe4000fffe03f */
[----:B------:R-:W-:Y:S02]  /*7fe0*/  UIADD3 UR17, UR17, 0x30c18, URZ ;  /* 0x00030c1811117890 */ /* 0x000fe4000fffe03f */
[----:B------:R-:W-:-:S05]  /*7ff0*/  UIMAD.WIDE UR6, UR19, 0x4, UR4 ;  /* 0x00000004130678a5 */ /* 0x000fca000f8e0204 */
[----:B------:R-:W-:Y:S02]  /*8000*/  UMOV UR9, UR17 ;  /* 0x0000001100097c82 */ /* 0x000fe40008000000 */
[----:B------:R3:W-:Y:S02]  /*8010*/  UTMALDG.4D [UR16], [UR10], desc[UR14] ;  /* 0x00000e100a0075b4 */ /* 0x0007e40008019000 */
[----:B------:R3:W-:Y:S01]  /*8020*/  UBLKCP.S.G [UR8], [UR6], UR13 ;  /* 0x00000008060073ba */ /* 0x0007e2000800020d */
[----:B------:R-:W4:Y:S02]  /*8030*/  SYNCS.PHASECHK.TRANS64.TRYWAIT P1, [R11+URZ+0x30c48], R21 ;  /* 0x030c48150b0075a7 */ /* 0x000f24000802017f */
[----:B---34-:R-:W-:Y:S05]  /*8040*/  @!P1 BRA `(.L_x_64) ;  /* 0x0000000c00d89947 */ /* 0x018fea0003800000 */
.L_x_87:
[----:B-123--:R-:W-:Y:S01]  /*8050*/  SHF.R.S32.HI R21, RZ, 0x1f, R17 ;  /* 0x0000001fff157819 */ /* 0x00efe20000011411 */
[----:B------:R-:W-:Y:S06]  /*8060*/  @P0 BRA `(.L_x_65) ;  /* 0x00000000001c0947 */ /* 0x000fec0003800000 */
[----:B------:R-:W-:-:S04]  /*8070*/  MOV R14, 0x4200 ;  /* 0x00004200000e7802 */ /* 0x000fc80000000f00 */
[----:B------:R1:W-:Y:S02]  /*8080*/  SYNCS.ARRIVE.TRANS64 RZ, [R11+URZ+0x30c38], R14 ;  /* 0x030c380e0bff79a7 */ /* 0x0003e4000800003f */
[----:B-1----:R-:W1:Y:S02]  /*8090*/  S2R R14, SR_TID.X ;  /* 0x00000000000e7919 */ /* 0x002e640000002100 */
[----:B-1----:R-:W-:-:S04]  /*80a0*/  LOP3.LUT R14, R14, 0x1f, RZ, 0xc0, !PT ;  /* 0x0000001f0e0e7812 */ /* 0x002fc800078ec0ff */
[----:B------:R-:W-:-:S13]  /*80b0*/  ISETP.NE.AND P1, PT, R14, RZ, PT ;  /* 0x000000ff0e00720c */ /* 0x000fda0003f25270 */
[----:B------:R-:W-:Y:S05]  /*80c0*/  @!P1 BRA `(.L_x_65) ;  /* 0x0000000000049947 */ /* 0x000fea0003800000 */
[----:B------:R-:W-:Y:S01]  /*80d0*/  BPT.TRAP 0x1 ;  /* 0x000000040000795c */ /* 0x000fe20000300000 */
.L_x_65:
[C---:B------:R-:W-:Y:S01]  /*80e0*/  R2UR UR19, R17.reuse ;  /* 0x00000000111372ca */ /* 0x040fe200000e0000 */
[----:B------:R-:W-:Y:S01]  /*80f0*/  UMOV UR8, 0x0 ;  /* 0x0000000000087882 */ /* 0x000fe20000000000 */
[----:B------:R-:W-:Y:S01]  /*8100*/  IADD3 R17, P1, R17, R6, RZ ;  /* 0x0000000611117210 */ /* 0x000fe20007f3e0ff */
[----:B------:R-:W-:Y:S01]  /*8110*/  UMOV UR9, 0x14f00000 ;  /* 0x14f0000000097882 */ /* 0x000fe20000000000 */
[----:B------:R-:W-:Y:S01]  /*8120*/  R2UR UR10, R11 ;  /* 0x000000000b0a72ca */ /* 0x000fe200000e0000 */
[----:B------:R-:W-:Y:S01]  /*8130*/  UMOV UR18, URZ ;  /* 0x0000003f00127c82 */ /* 0x000fe20008000000 */
[----:B------:R-:W-:Y:S01]  /*8140*/  R2UR UR6, R4 ;  /* 0x00000000040672ca */ /* 0x000fe200000e0000 */
[----:B------:R-:W-:Y:S01]  /*8150*/  IMAD.X R21, R21, 0x1, R10, P1 ;  /* 0x0000000115157824 */ /* 0x000fe200008e060a */
[----:B------:R-:W-:Y:S01]  /*8160*/  LEA R12, P1, R17, R12, 0x2 ;  /* 0x0000000c110c7211 */ /* 0x000fe200078210ff */
[----:B------:R-:W-:Y:S01]  /*8170*/  UMOV UR13, 0x20 ;  /* 0x00000020000d7882 */ /* 0x000fe20000000000 */
[----:B------:R-:W-:-:S02]  /*8180*/  R2UR UR7, R5 ;  /* 0x00000000050772ca */ /* 0x000fc400000e0000 */
[----:B------:R-:W-:Y:S02]  /*8190*/  LEA.HI.X R21, R17, R13, R21, 0x2, P1 ;  /* 0x0000000d11157211 */ /* 0x000fe400008f1415 */
[----:B------:R-:W-:Y:S02]  /*81a0*/  R2UR UR14, R12 ;  /* 0x000000000c0e72ca */ /* 0x000fe400000e0000 */
[----:B------:R-:W-:Y:S01]  /*81b0*/  R2UR UR15, R21 ;  /* 0x00000000150f72ca */ /* 0x000fe200000e0000 */
[----:B------:R-:W-:Y:S01]  /*81c0*/  UIADD3 UR16, UR10, 0x1c000, URZ ;  /* 0x0001c0000a107890 */ /* 0x000fe2000fffe03f */
[----:B------:R-:W-:Y:S01]  /*81d0*/  LOP3.LUT R9, R9, 0x1, RZ, 0x3c, !PT ;  /* 0x0000000109097812 */ /* 0x000fe200078e3cff */
[----:B------:R-:W-:Y:S02]  /*81e0*/  UIADD3 UR17, UR10, 0x30c38, URZ ;  /* 0x00030c380a117890 */ /* 0x000fe4000fffe03f */
[----:B------:R-:W-:Y:S01]  /*81f0*/  UIADD3 UR10, UR10, 0x20600, URZ ;  /* 0x000206000a0a7890 */ /* 0x000fe2000fffe03f */
[----:B------:R-:W-:-:S04]  /*8200*/  SHF.L.U32 R4, R9, 0x1f, RZ ;  /* 0x0000001f09047819 */ /* 0x000fc800000006ff */
[----:B------:R-:W-:Y:S02]  /*8210*/  UMOV UR11, UR17 ;  /* 0x00000011000b7c82 */ /* 0x000fe40008000000 */
[----:B------:R1:W-:Y:S02]  /*8220*/  UTMALDG.4D [UR16], [UR6], desc[UR8] ;  /* 0x00000810060075b4 */ /* 0x0003e40008019000 */
[----:B------:R1:W-:Y:S01]  /*8230*/  UBLKCP.S.G [UR10], [UR14], UR13 ;  /* 0x0000000a0e0073ba */ /* 0x0003e2000800020d */
[----:B------:R-:W2:Y:S02]  /*8240*/  SYNCS.PHASECHK.TRANS64.TRYWAIT P1, [R11+URZ+0x30c20], R4 ;  /* 0x030c20040b0075a7 */ /* 0x000ea4000802017f */
[----:B-12---:R-:W-:Y:S05]  /*8250*/  @!P1 BRA `(.L_x_66) ;  /* 0x0000000c00689947 */ /* 0x006fea0003800000 */
.L_x_89:
[----:B------:R-:W-:Y:S05]  /*8260*/  @P0 BRA `(.L_x_67) ;  /* 0x0000000000140947 */ /* 0x000fea0003800000 */
[----:B------:R-:W-:Y:S02]  /*8270*/  ISETP.NE.AND P1, PT, R14, RZ, PT ;  /* 0x000000ff0e00720c */ /* 0x000fe40003f25270 */
[----:B-1----:R-:W-:-:S04]  /*8280*/  MOV R4, 0x4200 ;  /* 0x0000420000047802 */ /* 0x002fc80000000f00 */
[----:B------:R2:W-:Y:S07]  /*8290*/  SYNCS.ARRIVE.TRANS64 RZ, [R11+URZ+0x30c10], R4 ;  /* 0x030c10040bff79a7 */ /* 0x0005ee000800003f */
[----:B------:R-:W-:Y:S05]  /*82a0*/  @!P1 BRA `(.L_x_67) ;  /* 0x0000000000049947 */ /* 0x000fea0003800000 */
[----:B------:R-:W-:Y:S01]  /*82b0*/  BPT.TRAP 0x1 ;  /* 0x000000040000795c */ /* 0x000fe20000300000 */
.L_x_67:
[----:B------:R-:W-:Y:S01]  /*82c0*/  R2UR UR6, R15 ;  /* 0x000000000f0672ca */ /* 0x000fe200000e0000 */
[----:B------:R-:W-:Y:S01]  /*82d0*/  VIADD R18, R18, 0xfffffffe ;  /* 0xfffffffe12127836 */ /* 0x000fe20000000000 */
[----:B------:R-:W-:Y:S01]  /*82e0*/  R2UR UR17, R11 ;  /* 0x000000000b1172ca */ /* 0x000fe200000e0000 */
[----:B------:R-:W-:Y:S01]  /*82f0*/  UMOV UR22, 0x0 ;  /* 0x0000000000167882 */ /* 0x000fe20000000000 */
[----:B------:R-:W-:Y:S01]  /*8300*/  R2UR UR14, R2 ;  /* 0x00000000020e72ca */ /* 0x000fe200000e0000 */
[----:B------:R-:W-:Y:S01]  /*8310*/  UMOV UR23, 0x14f00000 ;  /* 0x14f0000000177882 */ /* 0x000fe20000000000 */
[----:B------:R-:W-:Y:S01]  /*8320*/  R2UR UR15, R3 ;  /* 0x00000000030f72ca */ /* 0x000fe200000e0000 */
[----:B------:R-:W-:Y:S01]  /*8330*/  UMOV UR18, URZ ;  /* 0x0000003f00127c82 */ /* 0x000fe20008000000 */
[----:B------:R-:W-:Y:S01]  /*8340*/  ISETP.NE.AND P1, PT, R18, RZ, PT ;  /* 0x000000ff1200720c */ /* 0x000fe20003f25270 */
[----:B------:R-:W-:-:S04]  /*8350*/  UMOV UR7, 0x20 ;  /* 0x0000002000077882 */ /* 0x000fc80000000000 */
[----:B------:R-:W-:Y:S02]  /*8360*/  UIADD3 UR6, UR6, 0x2, URZ ;  /* 0x0000000206067890 */ /* 0x000fe4000fffe03f */
[----:B------:R-:W-:Y:S02]  /*8370*/  UIADD3 UR10, UR17, 0x20000, URZ ;  /* 0x00020000110a7890 */ /* 0x000fe4000fffe03f */
[----:B------:R-:W-:Y:S02]  /*8380*/  USHF.L.U32 UR19, UR6, 0x7, URZ ;  /* 0x0000000706137899 */ /* 0x000fe4000800063f */
[----:B------:R-:W-:Y:S01]  /*8390*/  UIADD3 UR16, UR17, 0x10000, URZ ;  /* 0x0001000011107890 */ /* 0x000fe2000fffe03f */
[----:B------:R-:W-:Y:S01]  /*83a0*/  MOV R15, UR6 ;  /* 0x00000006000f7c02 */ /* 0x000fe20008000f00 */
[----:B------:R-:W-:Y:S02]  /*83b0*/  UIADD3 UR17, UR17, 0x30c10, URZ ;  /* 0x00030c1011117890 */ /* 0x000fe4000fffe03f */
[----:B------:R-:W-:-:S05]  /*83c0*/  UIMAD.WIDE UR8, UR19, 0x4, UR4 ;  /* 0x00000004130878a5 */ /* 0x000fca000f8e0204 */
[----:B------:R-:W-:Y:S02]  /*83d0*/  UMOV UR11, UR17 ;  /* 0x00000011000b7c82 */ /* 0x000fe40008000000 */
[----:B------:R3:W-:Y:S02]  /*83e0*/  UTMALDG.4D [UR16], [UR14], desc[UR22] ;  /* 0x000016100e0075b4 */ /* 0x0007e40008019000 */
[----:B------:R3:W-:Y:S02]  /*83f0*/  UBLKCP.S.G [UR10], [UR8], UR7 ;  /* 0x0000000a080073ba */ /* 0x0007e40008000207 */
[----:B---3--:R-:W-:Y:S05]  /*8400*/  @P1 BRA `(.L_x_68) ;  /* 0xfffffff800101947 */ /* 0x008fea000383ffff */
[----:B------:R-:W-:-:S07]  /*8410*/  IMAD.U32 R5, RZ, RZ, UR19 ;  /* 0x00000013ff057e24 */ /* 0x000fce000f8e00ff */
.L_x_59:
[----:B------:R-:W-:-:S13]  /*8420*/  ISETP.NE.AND P1, PT, R19, RZ, PT ;  /* 0x000000ff1300720c */ /* 0x000fda0003f25270 */
[----:B------:R-:W-:Y:S05]  /*8430*/  @!P1 BRA `(.L_x_58) ;  /* 0x0000000000f09947 */ /* 0x000fea0003800000 */
[----:B------:R-:W-:-:S04]  /*8440*/  SHF.L.U32 R12, R9, 0x1f, RZ ;  /* 0x0000001f090c7819 */ /* 0x000fc800000006ff */
[----:B------:R-:W3:Y:S02]  /*8450*/  SYNCS.PHASECHK.TRANS64.TRYWAIT P1, [R11+URZ+0x30c40], R12 ;  /* 0x030c400c0b0075a7 */ /* 0x000ee4000802017f */
[----:B---3--:R-:W-:Y:S05]  /*8460*/  @!P1 BRA `(.L_x_69) ;  /* 0x0000000800fc9947 */ /* 0x008fea0003800000 */
.L_x_90:
[----:B------:R-:W-:Y:S05]  /*8470*/  @P0 BRA `(.L_x_70) ;  /* 0x0000000000140947 */ /* 0x000fea0003800000 */
[----:B------:R-:W-:Y:S02]  /*8480*/  ISETP.NE.AND P1, PT, R14, RZ, PT ;  /* 0x000000ff0e00720c */ /* 0x000fe40003f25270 */
[----:B-12---:R-:W-:-:S04]  /*8490*/  MOV R4, 0x4200 ;  /* 0x0000420000047802 */ /* 0x006fc80000000f00 */
[----:B------:R4:W-:Y:S07]  /*84a0*/  SYNCS.ARRIVE.TRANS64 RZ, [R11+URZ+0x30c30], R4 ;  /* 0x030c30040bff79a7 */ /* 0x0009ee000800003f */
[----:B------:R-:W-:Y:S05]  /*84b0*/  @!P1 BRA `(.L_x_70) ;  /* 0x0000000000049947 */ /* 0x000fea0003800000 */
[----:B------:R-:W-:Y:S01]  /*84c0*/  BPT.TRAP 0x1 ;  /* 0x000000040000795c */ /* 0x000fe20000300000 */
.L_x_70:
[----:B-12-4-:R-:W1:Y:S01]  /*84d0*/  LDC.64 R4, c[0x0][0x728] ;  /* 0x0001ca00ff047b82 */ /* 0x016e620000000a00 */
[----:B------:R-:W-:Y:S01]  /*84e0*/  IMAD.SHL.U32 R15, R15, 0x80, RZ ;  /* 0x000000800f0f7824 */ /* 0x000fe200078e00ff */
[----:B------:R-:W-:Y:S01]  /*84f0*/  R2UR UR10, R11 ;  /* 0x000000000b0a72ca */ /* 0x000fe200000e0000 */
[----:B------:R-:W-:Y:S01]  /*8500*/  UMOV UR8, 0x0 ;  /* 0x0000000000087882 */ /* 0x000fe20000000000 */
[----:B------:R-:W-:Y:S01]  /*8510*/  UMOV UR9, 0x14f00000 ;  /* 0x14f0000000097882 */ /* 0x000fe20000000000 */
[----:B------:R-:W-:Y:S01]  /*8520*/  UMOV UR18, URZ ;  /* 0x0000003f00127c82 */ /* 0x000fe20008000000 */
[C---:B------:R-:W-:Y:S01]  /*8530*/  IADD3 R13, P1, R15.reuse, R6, RZ ;  /* 0x000000060f0d7210 */ /* 0x040fe20007f3e0ff */
[----:B------:R-:W-:Y:S01]  /*8540*/  UMOV UR13, 0x20 ;  /* 0x00000020000d7882 */ /* 0x000fe20000000000 */
[----:B------:R-:W-:-:S07]  /*8550*/  R2UR UR19, R15 ;  /* 0x000000000f1372ca */ /* 0x000fce00000e0000 */
[----:B------:R-:W-:Y:S02]  /*8560*/  UIADD3 UR16, UR10, 0x18000, URZ ;  /* 0x000180000a107890 */ /* 0x000fe4000fffe03f */
[----:B------:R-:W-:Y:S02]  /*8570*/  UIADD3 UR17, UR10, 0x30c30, URZ ;  /* 0x00030c300a117890 */ /* 0x000fe4000fffe03f */
[----:B------:R-:W-:Y:S01]  /*8580*/  UIADD3 UR10, UR10, 0x20400, URZ ;  /* 0x000204000a0a7890 */ /* 0x000fe2000fffe03f */
[----:B-1----:R-:W-:-:S04]  /*8590*/  LEA R4, P2, R13, R4, 0x2 ;  /* 0x000000040d047211 */ /* 0x002fc800078410ff */
[----:B------:R-:W-:Y:S01]  /*85a0*/  UMOV UR11, UR17 ;  /* 0x00000011000b7c82 */ /* 0x000fe20008000000 */
[----:B------:R-:W-:Y:S02]  /*85b0*/  R2UR UR14, R4 ;  /* 0x00000000040e72ca */ /* 0x000fe400000e0000 */
[----:B------:R-:W-:-:S04]  /*85c0*/  LEA.HI.X.SX32 R4, R15, R10, 0x1, P1 ;  /* 0x0000000a0f047211 */ /* 0x000fc800008f0eff */
[----:B------:R-:W-:Y:S02]  /*85d0*/  LEA.HI.X R5, R13, R5, R4, 0x2, P2 ;  /* 0x000000050d057211 */ /* 0x000fe400010f1404 */
[----:B------:R-:W-:Y:S02]  /*85e0*/  IADD3 R4, P1, R8, 0x1f0, RZ ;  /* 0x000001f008047810 */ /* 0x000fe40007f3e0ff */
[----:B------:R-:W-:Y:S02]  /*85f0*/  R2UR UR15, R5 ;  /* 0x00000000050f72ca */ /* 0x000fe400000e0000 */
[----:B------:R-:W-:Y:S02]  /*8600*/  R2UR UR6, R4 ;  /* 0x00000000040672ca */ /* 0x000fe400000e0000 */
[----:B------:R-:W-:-:S04]  /*8610*/  IADD3.X R4, RZ, R0, RZ, P1, !PT ;  /* 0x00000000ff047210 */ /* 0x000fc80000ffe4ff */
[----:B------:R-:W-:-:S13]  /*8620*/  R2UR UR7, R4 ;  /* 0x00000000040772ca */ /* 0x000fda00000e0000 */
[----:B------:R1:W-:Y:S01]  /*8630*/  UTMALDG.4D [UR16], [UR6], desc[UR8] ;  /* 0x00000810060075b4 */ /* 0x0003e20008019000 */
[----:B------:R1:W-:Y:S01]  /*8640*/  UBLKCP.S.G [UR10], [UR14], UR13 ;  /* 0x0000000a0e0073ba */ /* 0x0003e2000800020d */
[----:B------:R-:W2:Y:S02]  /*8650*/  SYNCS.PHASECHK.TRANS64.TRYWAIT P1, [R11+URZ+0x30c28], R12 ;  /* 0x030c280c0b0075a7 */ /* 0x000ea4000802017f */
[----:B-12---:R-:W-:Y:S05]  /*8660*/  @!P1 BRA `(.L_x_71) ;  /* 0x0000000800909947 */ /* 0x006fea0003800000 */
.L_x_91:
[----:B------:R-:W-:Y:S05]  /*8670*/  @P0 BRA `(.L_x_72) ;  /* 0x0000000000140947 */ /* 0x000fea0003800000 */
[----:B------:R-:W-:Y:S01]  /*8680*/  ISETP.NE.AND P0, PT, R14, RZ, PT ;  /* 0x000000ff0e00720c */ /* 0x000fe20003f05270 */
[----:B------:R-:W-:-:S04]  /*8690*/  IMAD.MOV.U32 R4, RZ, RZ, 0x4200 ;  /* 0x00004200ff047424 */ /* 0x000fc800078e00ff */
[----:B------:R2:W-:Y:S08]  /*86a0*/  SYNCS.ARRIVE.TRANS64 RZ, [R11+URZ+0x30c18], R4 ;  /* 0x030c18040bff79a7 */ /* 0x0005f0000800003f */
[----:B------:R-:W-:Y:S05]  /*86b0*/  @!P0 BRA `(.L_x_72) ;  /* 0x0000000000048947 */ /* 0x000fea0003800000 */
[----:B------:R-:W-:Y:S01]  /*86c0*/  BPT.TRAP 0x1 ;  /* 0x000000040000795c */ /* 0x000fe20000300000 */
.L_x_72:
[----:B------:R-:W-:Y:S01]  /*86d0*/  R2UR UR19, R15 ;  /* 0x000000000f1372ca */ /* 0x000fe200000e0000 */
[----:B------:R-:W-:Y:S01]  /*86e0*/  UMOV UR14, 0x0 ;  /* 0x00000000000e7882 */ /* 0x000fe20000000000 */
[----:B------:R-:W-:Y:S01]  /*86f0*/  R2UR UR17, R11 ;  /* 0x000000000b1172ca */ /* 0x000fe200000e0000 */
[----:B------:R-:W-:Y:S01]  /*8700*/  UMOV UR15, 0x14f00000 ;  /* 0x14f00000000f7882 */ /* 0x000fe20000000000 */
[----:B------:R-:W-:Y:S01]  /*8710*/  R2UR UR10, R2 ;  /* 0x00000000020a72ca */ /* 0x000fe200000e0000 */
[----:B------:R-:W-:Y:S01]  /*8720*/  UMOV UR18, URZ ;  /* 0x0000003f00127c82 */ /* 0x000fe20008000000 */
[----:B------:R-:W-:Y:S01]  /*8730*/  R2UR UR11, R3 ;  /* 0x00000000030b72ca */ /* 0x000fe200000e0000 */
[----:B------:R-:W-:Y:S01]  /*8740*/  UMOV UR13, 0x20 ;  /* 0x00000020000d7882 */ /* 0x000fe20000000000 */
[----:B------:R-:W-:-:S05]  /*8750*/  MOV R20, 0x1 ;  /* 0x0000000100147802 */ /* 0x000fca0000000f00 */
[----:B------:R-:W-:Y:S02]  /*8760*/  UIADD3 UR19, UR19, 0x80, URZ ;  /* 0x0000008013137890 */ /* 0x000fe4000fffe03f */
[----:B------:R-:W-:Y:S02]  /*8770*/  UIADD3 UR8, UR17, 0x20200, URZ ;  /* 0x0002020011087890 */ /* 0x000fe4000fffe03f */
[----:B------:R-:W-:Y:S02]  /*8780*/  UIADD3 UR16, UR17, 0x14000, URZ ;  /* 0x0001400011107890 */ /* 0x000fe4000fffe03f */
[----:B------:R-:W-:Y:S01]  /*8790*/  UIADD3 UR17, UR17, 0x30c18, URZ ;  /* 0x00030c1811117890 */ /* 0x000fe2000fffe03f */
[----:B------:R-:W-:Y:S01]  /*87a0*/  IMAD.U32 R5, RZ, RZ, UR19 ;  /* 0x00000013ff057e24 */ /* 0x000fe2000f8e00ff */
[----:B------:R-:W-:-:S05]  /*87b0*/  UIMAD.WIDE UR6, UR19, 0x4, UR4 ;  /* 0x00000004130678a5 */ /* 0x000fca000f8e0204 */
[----:B------:R-:W-:Y:S02]  /*87c0*/  UMOV UR9, UR17 ;  /* 0x0000001100097c82 */ /* 0x000fe40008000000 */
[----:B------:R4:W-:Y:S02]  /*87d0*/  UTMALDG.4D [UR16], [UR10], desc[UR14] ;  /* 0x00000e100a0075b4 */ /* 0x0009e40008019000 */
[----:B------:R4:W-:Y:S02]  /*87e0*/  UBLKCP.S.G [UR8], [UR6], UR13 ;  /* 0x00000008060073ba */ /* 0x0009e4000800020d */
[----:B----4-:R-:W-:Y:S01]  /*87f0*/  NOP ;  /* 0x0000000000007918 */ /* 0x010fe20000000000 */
.L_x_58:
[----:B------:R-:W4:Y:S01]  /*8800*/  S2R R2, SR_TID.X ;  /* 0x0000000000027919 */ /* 0x000f220000002100 */
[----:B------:R-:W-:Y:S02]  /*8810*/  LEA R13, R20, R11, 0x3 ;  /* 0x0000000b140d7211 */ /* 0x000fe400078e18ff */
[----:B----4-:R-:W-:Y:S02]  /*8820*/  LOP3.LUT R3, R2, 0x7f, RZ, 0xc0, !PT ;  /* 0x0000007f02037812 */ /* 0x010fe400078ec0ff */
[----:B------:R-:W-:Y:S02]  /*8830*/  SHF.L.U32 R2, R9, 0x1f, RZ ;  /* 0x0000001f09027819 */ /* 0x000fe400000006ff */
[----:B------:R-:W-:Y:S02]  /*8840*/  ISETP.NE.AND P1, PT, R3, RZ, PT ;  /* 0x000000ff0300720c */ /* 0x000fe40003f25270 */
[----:B------:R-:W4:Y:S02]  /*8850*/  SYNCS.PHASECHK.TRANS64.TRYWAIT P0, [R13+URZ+0x30c40], R2 ;  /* 0x030c40020d0075a7 */ /* 0x000f24000800017f */
[----:B----4-:R-:W-:Y:S09]  /*8860*/  @!P0 BRA `(.L_x_73) ;  /* 0x0000000800248947 */ /* 0x010ff20003800000 */
.L_x_92:
[----:B------:R-:W-:Y:S05]  /*8870*/  @P1 BRA `(.L_x_74) ;  /* 0x0000000000181947 */ /* 0x000fea0003800000 */
[----:B------:R-:W5:Y:S01]  /*8880*/  S2R R3, SR_TID.X ;  /* 0x0000000000037919 */ /* 0x000f620000002100 */
[----:B----4-:R-:W-:-:S04]  /*8890*/  IMAD.MOV.U32 R2, RZ, RZ, 0x4200 ;  /* 0x00004200ff027424 */ /* 0x010fc800078e00ff */
[----:B------:R4:W-:Y:S01]  /*88a0*/  SYNCS.ARRIVE.TRANS64 RZ, [R13+URZ+0x30c30], R2 ;  /* 0x030c30020dff79a7 */ /* 0x0009e2000800003f */
[----:B-----5:R-:W-:-:S13]  /*88b0*/  LOP3.LUT P0, RZ, R3, 0x1f, RZ, 0xc0, !PT ;  /* 0x0000001f03ff7812 */ /* 0x020fda000780c0ff */
[----:B----4-:R-:W-:Y:S05]  /*88c0*/  @!P0 BRA `(.L_x_74) ;  /* 0x0000000000048947 */ /* 0x010fea0003800000 */
[----:B--2---:R-:W-:Y:S01]  /*88d0*/  BPT.TRAP 0x1 ;  /* 0x000000040000795c */ /* 0x004fe20000300000 */
.L_x_74:
[----:B----4-:R-:W4:Y:S01]  /*88e0*/  LDC.64 R2, c[0x0][0x728] ;  /* 0x0001ca00ff027b82 */ /* 0x010f220000000a00 */
[C---:B------:R-:W-:Y:S01]  /*88f0*/  IADD3 R6, P0, R5.reuse, R6, RZ ;  /* 0x0000000605067210 */ /* 0x040fe20007f1e0ff */
[----:B--2---:R-:W-:Y:S01]  /*8900*/  UMOV UR8, 0x0 ;  /* 0x0000000000087882 */ /* 0x004fe20000000000 */
[C---:B-1----:R-:W-:Y:S01]  /*8910*/  LEA R4, R20.reuse, R11, 0xe ;  /* 0x0000000b14047211 */ /* 0x042fe200078e70ff */
[----:B---3--:R-:W-:Y:S01]  /*8920*/  IMAD R11, R20, 0x200, R11 ;  /* 0x00000200140b7824 */ /* 0x008fe200078e020b */
[----:B------:R-:W-:Y:S01]  /*8930*/  LEA.HI.X.SX32 R10, R5, R10, 0x1, P0 ;  /* 0x0000000a050a7211 */ /* 0x000fe200000f0eff */
[----:B------:R-:W-:Y:S01]  /*8940*/  UMOV UR9, 0x14f00000 ;  /* 0x14f0000000097882 */ /* 0x000fe20000000000 */
[----:B------:R-:W-:Y:S01]  /*8950*/  R2UR UR17, R13 ;  /* 0x000000000d1172ca */ /* 0x000fe200000e0000 */
[----:B------:R-:W-:Y:S01]  /*8960*/  UMOV UR18, URZ ;  /* 0x0000003f00127c82 */ /* 0x000fe20008000000 */
[----:B------:R-:W-:Y:S01]  /*8970*/  R2UR UR16, R4 ;  /* 0x00000000041072ca */ /* 0x000fe200000e0000 */
[----:B------:R-:W-:Y:S01]  /*8980*/  UMOV UR13, 0x20 ;  /* 0x00000020000d7882 */ /* 0x000fe20000000000 */
[----:B------:R-:W-:-:S02]  /*8990*/  R2UR UR10, R11 ;  /* 0x000000000b0a72ca */ /* 0x000fc400000e0000 */
[----:B------:R-:W-:-:S07]  /*89a0*/  R2UR UR19, R5 ;  /* 0x00000000051372ca */ /* 0x000fce00000e0000 */
[----:B------:R-:W-:Y:S02]  /*89b0*/  UIADD3 UR17, UR17, 0x30c30, URZ ;  /* 0x00030c3011117890 */ /* 0x000fe4000fffe03f */
[----:B------:R-:W-:Y:S01]  /*89c0*/  UIADD3 UR16, UR16, 0x18000, URZ ;  /* 0x0001800010107890 */ /* 0x000fe2000fffe03f */
[----:B----4-:R-:W-:Y:S01]  /*89d0*/  LEA R2, P0, R6, R2, 0x2 ;  /* 0x0000000206027211 */ /* 0x010fe200078010ff */
[----:B------:R-:W-:-:S03]  /*89e0*/  UIADD3 UR10, UR10, 0x20400, URZ ;  /* 0x000204000a0a7890 */ /* 0x000fc6000fffe03f */
[----:B------:R-:W-:Y:S01]  /*89f0*/  UMOV UR11, UR17 ;  /* 0x00000011000b7c82 */ /* 0x000fe20008000000 */
[----:B------:R-:W-:Y:S02]  /*8a00*/  LEA.HI.X R3, R6, R3, R10, 0x2, P0 ;  /* 0x0000000306037211 */ /* 0x000fe400000f140a */
[----:B------:R-:W-:Y:S02]  /*8a10*/  IADD3 R8, P0, R8, 0x1f0, RZ ;  /* 0x000001f008087810 */ /* 0x000fe40007f1e0ff */
[----:B------:R-:W-:Y:S02]  /*8a20*/  R2UR UR14, R2 ;  /* 0x00000000020e72ca */ /* 0x000fe400000e0000 */
[----:B------:R-:W-:Y:S02]  /*8a30*/  IADD3.X R0, RZ, R0, RZ, P0, !PT ;  /* 0x00000000ff007210 */ /* 0x000fe400007fe4ff */
[----:B------:R-:W-:Y:S02]  /*8a40*/  R2UR UR6, R8 ;  /* 0x00000000080672ca */ /* 0x000fe400000e0000 */
[----:B------:R-:W-:Y:S01]  /*8a50*/  R2UR UR7, R0 ;  /* 0x00000000000772ca */ /* 0x000fe200000e0000 */
[----:B------:R-:W-:Y:S01]  /*8a60*/  VIADD R0, R20, 0x1 ;  /* 0x0000000114007836 */ /* 0x000fe20000000000 */
[----:B------:R-:W-:-:S04]  /*8a70*/  R2UR UR15, R3 ;  /* 0x00000000030f72ca */ /* 0x000fc800000e0000 */
[----:B------:R-:W-:-:S04]  /*8a80*/  ISETP.NE.AND P0, PT, R0, 0x2, PT ;  /* 0x000000020000780c */ /* 0x000fc80003f05270 */
[----:B------:R-:W-:Y:S02]  /*8a90*/  SEL R2, RZ, 0x1, P0 ;  /* 0x00000001ff027807 */ /* 0x000fe40000000000 */
[----:B------:R-:W-:Y:S01]  /*8aa0*/  SEL R0, R0, RZ, P0 ;  /* 0x000000ff00007207 */ /* 0x000fe20000000000 */
[----:B------:R1:W-:Y:S01]  /*8ab0*/  UTMALDG.4D [UR16], [UR6], desc[UR8] ;  /* 0x00000810060075b4 */ /* 0x0003e20008019000 */
[----:B------:R-:W-:Y:S01]  /*8ac0*/  LOP3.LUT R9, R9, R2, RZ, 0x3c, !PT ;  /* 0x0000000209097212 */ /* 0x000fe200078e3cff */
[----:B------:R1:W-:Y:S02]  /*8ad0*/  UBLKCP.S.G [UR10], [UR14], UR13 ;  /* 0x0000000a0e0073ba */ /* 0x0003e4000800020d */
[----:B-1----:R-:W-:-:S04]  /*8ae0*/  NOP ;  /* 0x0000000000007918 */ /* 0x002fc80000000000 */
.L_x_55:
[----:B------:R-:W-:Y:S05]  /*8af0*/  BSYNC B0 ;  /* 0x0000000000007941 */ /* 0x000fea0003800000 */
.L_x_54:
[----:B------:R-:W-:-:S03]  /*8b00*/  UMOV UR6, 0xffffffff ;  /* 0xffffffff00067882 */ /* 0x000fc60000000000 */
[----:B------:R-:W-:Y:S05]  /*8b10*/  BRA.DIV UR6, `(.L_x_75) ;  /* 0x00000006068c7947 */ /* 0x000fea000b800000 */
[----:B------:R-:W-:-:S13]  /*8b20*/  ELECT P0, URZ, PT ;  /* 0x00000000003f782f */ /* 0x000fda0003800000 */
.L_x_95:
[----:B------:R-:W-:Y:S05]  /*8b30*/  @!P0 BRA `(.L_x_7) ;  /* 0x0000000000808947 */ /* 0x000fea0003800000 */
[----:B------:R-:W-:-:S04]  /*8b40*/  LOP3.LUT R16, R16, 0x2, RZ, 0xfc, !PT ;  /* 0x0000000210107812 */ /* 0x000fc800078efcff */
[----:B------:R-:W-:-:S13]  /*8b50*/  ISETP.NE.AND P0, PT, R16, 0x3, PT ;  /* 0x000000031000780c */ /* 0x000fda0003f05270 */
[----:B------:R-:W-:Y:S05]  /*8b60*/  @!P0 BRA `(.L_x_76) ;  /* 0x0000000000048947 */ /* 0x000fea0003800000 */
[----:B------:R-:W-:Y:S01]  /*8b70*/  BPT.TRAP 0x1 ;  /* 0x000000040000795c */ /* 0x000fe20000300000 */
.L_x_76:
[----:B------:R-:W1:Y:S01]  /*8b80*/  S2R R3, SR_CgaCtaId ;  /* 0x0000000000037919 */ /* 0x000e620000008800 */
[----:B------:R-:W-:Y:S02]  /*8b90*/  MOV R2, 0x400 ;  /* 0x0000040000027802 */ /* 0x000fe40000000f00 */
[----:B------:R-:W-:Y:S02]  /*8ba0*/  SHF.L.U32 R5, R9, 0x1f, RZ ;  /* 0x0000001f09057819 */ /* 0x000fe400000006ff */
[----:B-1----:R-:W-:Y:S02]  /*8bb0*/  LEA R7, R3, R2, 0x18 ;  /* 0x0000000203077211 */ /* 0x002fe400078ec0ff */
[----:B------:R-:W-:Y:S02]  /*8bc0*/  IADD3 R2, R0, 0x1, RZ ;  /* 0x0000000100027810 */ /* 0x000fe40007ffe0ff */
[----:B------:R-:W-:Y:S02]  /*8bd0*/  IADD3 R3, R7, 0x30c20, RZ ;  /* 0x00030c2007037810 */ /* 0x000fe40007ffe0ff */
[----:B------:R-:W-:-:S03]  /*8be0*/  ISETP.NE.AND P2, PT, R2, 0x2, PT ;  /* 0x000000020200780c */ /* 0x000fc60003f45270 */
[----:B------:R-:W-:Y:S01]  /*8bf0*/  IMAD R6, R0, 0x8, R3 ;  /* 0x0000000800067824 */ /* 0x000fe200078e0203 */
[----:B------:R-:W-:-:S03]  /*8c00*/  SEL R4, RZ, 0x1, P2 ;  /* 0x00000001ff047807 */ /* 0x000fc60001000000 */
[----:B------:R-:W1:Y:S01]  /*8c10*/  SYNCS.PHASECHK.TRANS64.TRYWAIT P1, [R6+URZ], R5 ;  /* 0x00000005060075a7 */ /* 0x000e62000802017f */
[----:B------:R-:W-:Y:S02]  /*8c20*/  LOP3.LUT R9, R9, R4, RZ, 0x3c, !PT ;  /* 0x0000000409097212 */ /* 0x000fe400078e3cff */
[----:B------:R-:W-:Y:S02]  /*8c30*/  SEL R4, R2, RZ, P2 ;  /* 0x000000ff02047207 */ /* 0x000fe40001000000 */
[----:B------:R-:W-:-:S03]  /*8c40*/  SHF.L.U32 R2, R9, 0x1f, RZ ;  /* 0x0000001f09027819 */ /* 0x000fc600000006ff */
[----:B------:R-:W-:Y:S01]  /*8c50*/  IMAD R3, R4, 0x8, R3 ;  /* 0x0000000804037824 */ /* 0x000fe200078e0203 */
[----:B-1----:R-:W-:Y:S06]  /*8c60*/  @!P1 BRA `(.L_x_77) ;  /* 0x00000004005c9947 */ /* 0x002fec0003800000 */
.L_x_96:
[----:B------:R-:W2:Y:S02]  /*8c70*/  SYNCS.PHASECHK.TRANS64.TRYWAIT P1, [R3+URZ], R2 ;  /* 0x00000002030075a7 */ /* 0x000ea4000802017f */
[----:B--2---:R-:W-:Y:S05]  /*8c80*/  @!P1 BRA `(.L_x_78) ;  /* 0x0000000400689947 */ /* 0x004fea0003800000 */
.L_x_97:
[----:B------:R-:W-:Y:S05]  /*8c90*/  @!P0 BRA `(.L_x_79) ;  /* 0x0000000000048947 */ /* 0x000fea0003800000 */
[----:B------:R-:W-:Y:S01]  /*8ca0*/  BPT.TRAP 0x1 ;  /* 0x000000040000795c */ /* 0x000fe20000300000 */
.L_x_79:
[----:B--2---:R-:W-:-:S05]  /*8cb0*/  IADD3 R3, R7, 0x30c40, RZ ;  /* 0x00030c4007037810 */ /* 0x004fca0007ffe0ff */
[----:B------:R-:W-:-:S04]  /*8cc0*/  IMAD R0, R0, 0x8, R3 ;  /* 0x0000000800007824 */ /* 0x000fc800078e0203 */
[----:B------:R-:W2:Y:S02]  /*8cd0*/  SYNCS.PHASECHK.TRANS64.TRYWAIT P0, [R0+URZ], R5 ;  /* 0x00000005000075a7 */ /* 0x000ea4000800017f */
[----:B--2---:R-:W-:Y:S05]  /*8ce0*/  @!P0 BRA `(.L_x_80) ;  /* 0x0000000400648947 */ /* 0x004fea0003800000 */
.L_x_98:
[----:B------:R-:W-:-:S07]  /*8cf0*/  LEA R3, R4, R3, 0x3 ;  /* 0x0000000304037211 */ /* 0x000fce00078e18ff */
.L_x_81:
[----:B---3--:R3:W4:Y:S02]  /*8d00*/  SYNCS.PHASECHK.TRANS64.TRYWAIT P0, [R3+URZ], R2 ;  /* 0x00000002030075a7 */ /* 0x008724000800017f */
[----:B----4-:R-:W-:Y:S05]  /*8d10*/  @!P0 NANOSLEEP.SYNCS 0x989680 ;  /* 0x009896800000895d */ /* 0x010fea0003900000 */
[----:B------:R-:W4:Y:S02]  /*8d20*/  @!P0 SYNCS.PHASECHK.TRANS64 P0, [R3+URZ], R2 ;  /* 0x00000002030085a7 */ /* 0x000f24000800007f */
[----:B----4-:R-:W-:Y:S05]  /*8d30*/  @!P0 BRA `(.L_x_81) ;  /* 0xfffffffc00f08947 */ /* 0x010fea000383ffff */
.L_x_7:
[----:B------:R-:W-:Y:S05]  /*8d40*/  BSYNC B6 ;  /* 0x0000000000067941 */ /* 0x000fea0003800000 */
.L_x_4:
[----:B------:R-:W-:Y:S05]  /*8d50*/  EXIT ;  /* 0x000000000000794d */ /* 0x000fea0003800000 */
.L_x_12:
[----:B------:R-:W-:Y:S01]  /*8d60*/  IMAD.MOV.U32 R12, RZ, RZ, RZ ;  /* 0x000000ffff0c7224 */ /* 0x000fe200078e00ff */
[----:B------:R-:W-:Y:S01]  /*8d70*/  MOV R11, 0x1f ;  /* 0x0000001f000b7802 */ /* 0x000fe20000000f00 */
[----:B------:R-:W-:-:S07]  /*8d80*/  IMAD.MOV.U32 R15, RZ, RZ, -0x1 ;  /* 0xffffffffff0f7424 */ /* 0x000fce00078e00ff */
[----:B------:R-:W-:Y:S05]  /*8d90*/  WARPSYNC.COLLECTIVE R15, `(.L_x_82) ;  /* 0x000000000f087348 */ /* 0x000fea0003c00000 */
[----:B------:R1:W2:Y:S02]  /*8da0*/  SHFL.IDX P6, R14, R13, R12, R11 ;  /* 0x0000000c0d0e7389 */ /* 0x0002a400000c000b */
[----:B-12---:R-:W-:Y:S01]  /*8db0*/  ENDCOLLECTIVE ;  /* 0x000000000000791b */ /* 0x006fe20003800000 */
.L_x_82:
[----:B------:R-:W-:Y:S05]  /*8dc0*/  BRA `(.L_x_83) ;  /* 0xffffff7c00747947 */ /* 0x000fea000383ffff */
.L_x_14:
[----:B--2---:R2:W3:Y:S02]  /*8dd0*/  SYNCS.PHASECHK.TRANS64.TRYWAIT P0, [R2+URZ+0x30c00], R9 ;  /* 0x030c0009020075a7 */ /* 0x0044e4000800017f */
[----:B---3--:R-:W-:Y:S05]  /*8de0*/  @!P0 NANOSLEEP.SYNCS 0x989680 ;  /* 0x009896800000895d */ /* 0x008fea0003900000 */
[----:B------:R-:W3:Y:S02]  /*8df0*/  @!P0 SYNCS.PHASECHK.TRANS64 P0, [R2+URZ+0x30c00], R9 ;  /* 0x030c0009020085a7 */ /* 0x000ee4000800007f */
[----:B---3--:R-:W-:Y:S05]  /*8e00*/  @!P0 BRA `(.L_x_14) ;  /* 0xfffffffc00f08947 */ /* 0x008fea000383ffff */
[----:B------:R-:W-:Y:S05]  /*8e10*/  BRA `(.L_x_13) ;  /* 0xffffff7c00947947 */ /* 0x000fea000383ffff */
.L_x_19:
[----:B-1----:R1:W3:Y:S02]  /*8e20*/  SYNCS.PHASECHK.TRANS64.TRYWAIT P1, [R3+URZ+0x30c10], R20 ;  /* 0x030c1014030075a7 */ /* 0x0022e4000802017f */
[----:B---3--:R-:W-:Y:S05]  /*8e30*/  @!P1 NANOSLEEP.SYNCS 0x989680 ;  /* 0x009896800000995d */ /* 0x008fea0003900000 */
[----:B------:R-:W3:Y:S02]  /*8e40*/  @!P1 SYNCS.PHASECHK.TRANS64 P1, [R3+URZ+0x30c10], R20 ;  /* 0x030c1014030095a7 */ /* 0x000ee4000802007f */
[----:B---3--:R-:W-:Y:S05]  /*8e50*/  @!P1 BRA `(.L_x_19) ;  /* 0xfffffffc00f09947 */ /* 0x008fea000383ffff */
[----:B------:R-:W-:Y:S05]  /*8e60*/  BRA `(.L_x_18) ;  /* 0xffffff8400d07947 */ /* 0x000fea000383ffff */
.L_x_23:
[----:B------:R1:W1:Y:S02]  /*8e70*/  SYNCS.PHASECHK.TRANS64.TRYWAIT P1, [R3+URZ+0x30c30], R20 ;  /* 0x030c3014030075a7 */ /* 0x000264000802017f */
[----:B-1----:R-:W-:Y:S05]  /*8e80*/  @!P1 NANOSLEEP.SYNCS 0x989680 ;  /* 0x009896800000995d */ /* 0x002fea0003900000 */
[----:B------:R-:W1:Y:S02]  /*8e90*/  @!P1 SYNCS.PHASECHK.TRANS64 P1, [R3+URZ+0x30c30], R20 ;  /* 0x030c3014030095a7 */ /* 0x000e64000802007f */
[----:B-1----:R-:W-:Y:S05]  /*8ea0*/  @!P1 BRA `(.L_x_23) ;  /* 0xfffffffc00f09947 */ /* 0x002fea000383ffff */
[----:B------:R-:W-:Y:S05]  /*8eb0*/  BRA `(.L_x_22) ;  /* 0xffffff8800d47947 */ /* 0x000fea000383ffff */
.L_x_56:
[----:B-1----:R1:W2:Y:S02]  /*8ec0*/  SYNCS.PHASECHK.TRANS64.TRYWAIT P1, [R11+URZ+0x30c20], R0 ;  /* 0x030c20000b0075a7 */ /* 0x0022a4000802017f */
[----:B--2---:R-:W-:Y:S05]  /*8ed0*/  @!P1 NANOSLEEP.SYNCS 0x989680 ;  /* 0x009896800000995d */ /* 0x004fea0003900000 */
[----:B------:R-:W2:Y:S02]  /*8ee0*/  @!P1 SYNCS.PHASECHK.TRANS64 P1, [R11+URZ+0x30c20], R0 ;  /* 0x030c20000b0095a7 */ /* 0x000ea4000802007f */
[----:B--2---:R-:W-:Y:S05]  /*8ef0*/  @!P1 BRA `(.L_x_56) ;  /* 0xfffffffc00f09947 */ /* 0x004fea000383ffff */
[----:B------:R-:W-:Y:S05]  /*8f00*/  BRA `(.L_x_84) ;  /* 0xffffffe800287947 */ /* 0x000fea000383ffff */
.L_x_60:
[----:B-1----:R1:W2:Y:S02]  /*8f10*/  SYNCS.PHASECHK.TRANS64.TRYWAIT P1, [R11+URZ+0x30c40], R21 ;  /* 0x030c40150b0075a7 */ /* 0x0022a4000802017f */
[----:B--2---:R-:W-:Y:S05]  /*8f20*/  @!P1 NANOSLEEP.SYNCS 0x989680 ;  /* 0x009896800000995d */ /* 0x004fea0003900000 */
[----:B------:R-:W2:Y:S02]  /*8f30*/  @!P1 SYNCS.PHASECHK.TRANS64 P1, [R11+URZ+0x30c40], R21 ;  /* 0x030c40150b0095a7 */ /* 0x000ea4000802007f */
[----:B--2---:R-:W-:Y:S05]  /*8f40*/  @!P1 BRA `(.L_x_60) ;  /* 0xfffffffc00f09947 */ /* 0x004fea000383ffff */
[----:B------:R-:W-:Y:S05]  /*8f50*/  BRA `(.L_x_85) ;  /* 0xffffffec00487947 */ /* 0x000fea000383ffff */
.L_x_62:
[----:B--2---:R2:W3:Y:S02]  /*8f60*/  SYNCS.PHASECHK.TRANS64.TRYWAIT P1, [R11+URZ+0x30c28], R21 ;  /* 0x030c28150b0075a7 */ /* 0x0044e4000802017f */
[----:B---3--:R-:W-:Y:S05]  /*8f70*/  @!P1 NANOSLEEP.SYNCS 0x989680 ;  /* 0x009896800000995d */ /* 0x008fea0003900000 */
[----:B------:R-:W3:Y:S02]  /*8f80*/  @!P1 SYNCS.PHASECHK.TRANS64 P1, [R11+URZ+0x30c28], R21 ;  /* 0x030c28150b0095a7 */ /* 0x000ee4000802007f */
[----:B---3--:R-:W-:Y:S05]  /*8f90*/  @!P1 BRA `(.L_x_62) ;  /* 0xfffffffc00f09947 */ /* 0x008fea000383ffff */
[----:B------:R-:W-:Y:S05]  /*8fa0*/  BRA `(.L_x_86) ;  /* 0xffffffec00c07947 */ /* 0x000fea000383ffff */
.L_x_64:
[----:B---3--:R3:W4:Y:S02]  /*8fb0*/  SYNCS.PHASECHK.TRANS64.TRYWAIT P1, [R11+URZ+0x30c48], R21 ;  /* 0x030c48150b0075a7 */ /* 0x008724000802017f */
[----:B----4-:R-:W-:Y:S05]  /*8fc0*/  @!P1 NANOSLEEP.SYNCS 0x989680 ;  /* 0x009896800000995d */ /* 0x010fea0003900000 */
[----:B------:R-:W4:Y:S02]  /*8fd0*/  @!P1 SYNCS.PHASECHK.TRANS64 P1, [R11+URZ+0x30c48], R21 ;  /* 0x030c48150b0095a7 */ /* 0x000f24000802007f */
[----:B----4-:R-:W-:Y:S05]  /*8fe0*/  @!P1 BRA `(.L_x_64) ;  /* 0xfffffffc00f09947 */ /* 0x010fea000383ffff */
[----:B------:R-:W-:Y:S05]  /*8ff0*/  BRA `(.L_x_87) ;  /* 0xfffffff000147947 */ /* 0x000fea000383ffff */
.L_x_66:
[----:B------:R-:W-:-:S07]  /*9000*/  SHF.L.U32 R4, R9, 0x1f, RZ ;  /* 0x0000001f09047819 */ /* 0x000fce00000006ff */
.L_x_88:
[----:B-1----:R1:W2:Y:S02]  /*9010*/  SYNCS.PHASECHK.TRANS64.TRYWAIT P1, [R11+URZ+0x30c20], R4 ;  /* 0x030c20040b0075a7 */ /* 0x0022a4000802017f */
[----:B--2---:R-:W-:Y:S05]  /*9020*/  @!P1 NANOSLEEP.SYNCS 0x989680 ;  /* 0x009896800000995d */ /* 0x004fea0003900000 */
[----:B------:R-:W2:Y:S02]  /*9030*/  @!P1 SYNCS.PHASECHK.TRANS64 P1, [R11+URZ+0x30c20], R4 ;  /* 0x030c20040b0095a7 */ /* 0x000ea4000802007f */
[----:B--2---:R-:W-:Y:S05]  /*9040*/  @!P1 BRA `(.L_x_88) ;  /* 0xfffffffc00f09947 */ /* 0x004fea000383ffff */
[----:B------:R-:W-:Y:S05]  /*9050*/  BRA `(.L_x_89) ;  /* 0xfffffff000807947 */ /* 0x000fea000383ffff */
.L_x_69:
[----:B---3--:R3:W4:Y:S02]  /*9060*/  SYNCS.PHASECHK.TRANS64.TRYWAIT P1, [R11+URZ+0x30c40], R12 ;  /* 0x030c400c0b0075a7 */ /* 0x008724000802017f */
[----:B----4-:R-:W-:Y:S05]  /*9070*/  @!P1 NANOSLEEP.SYNCS 0x989680 ;  /* 0x009896800000995d */ /* 0x010fea0003900000 */
[----:B------:R-:W4:Y:S02]  /*9080*/  @!P1 SYNCS.PHASECHK.TRANS64 P1, [R11+URZ+0x30c40], R12 ;  /* 0x030c400c0b0095a7 */ /* 0x000f24000802007f */
[----:B----4-:R-:W-:Y:S05]  /*9090*/  @!P1 BRA `(.L_x_69) ;  /* 0xfffffffc00f09947 */ /* 0x010fea000383ffff */
[----:B------:R-:W-:Y:S05]  /*90a0*/  BRA `(.L_x_90) ;  /* 0xfffffff000f07947 */ /* 0x000fea000383ffff */
.L_x_71:
[----:B-1----:R1:W2:Y:S02]  /*90b0*/  SYNCS.PHASECHK.TRANS64.TRYWAIT P1, [R11+URZ+0x30c28], R12 ;  /* 0x030c280c0b0075a7 */ /* 0x0022a4000802017f */
[----:B--2---:R-:W-:Y:S05]  /*90c0*/  @!P1 NANOSLEEP.SYNCS 0x989680 ;  /* 0x009896800000995d */ /* 0x004fea0003900000 */
[----:B------:R-:W2:Y:S02]  /*90d0*/  @!P1 SYNCS.PHASECHK.TRANS64 P1, [R11+URZ+0x30c28], R12 ;  /* 0x030c280c0b0095a7 */ /* 0x000ea4000802007f */
[----:B--2---:R-:W-:Y:S05]  /*90e0*/  @!P1 BRA `(.L_x_71) ;  /* 0xfffffffc00f09947 */ /* 0x004fea000383ffff */
[----:B------:R-:W-:Y:S05]  /*90f0*/  BRA `(.L_x_91) ;  /* 0xfffffff4005c7947 */ /* 0x000fea000383ffff */
.L_x_73:
[----:B----4-:R4:W1:Y:S02]  /*9100*/  SYNCS.PHASECHK.TRANS64.TRYWAIT P0, [R13+URZ+0x30c40], R2 ;  /* 0x030c40020d0075a7 */ /* 0x010864000800017f */
[----:B-1----:R-:W-:Y:S05]  /*9110*/  @!P0 NANOSLEEP.SYNCS 0x989680 ;  /* 0x009896800000895d */ /* 0x002fea0003900000 */
[----:B------:R-:W1:Y:S02]  /*9120*/  @!P0 SYNCS.PHASECHK.TRANS64 P0, [R13+URZ+0x30c40], R2 ;  /* 0x030c40020d0085a7 */ /* 0x000e64000800007f */
[----:B-1----:R-:W-:Y:S05]  /*9130*/  @!P0 BRA `(.L_x_73) ;  /* 0xfffffffc00f08947 */ /* 0x002fea000383ffff */
[----:B------:R-:W-:Y:S05]  /*9140*/  BRA `(.L_x_92) ;  /* 0xfffffff400c87947 */ /* 0x000fea000383ffff */
.L_x_75:
[----:B------:R-:W-:Y:S01]  /*9150*/  BSSY B0, `(.L_x_93) ;  /* 0x0000006000007945 */ /* 0x000fe20003800000 */
[----:B------:R-:W-:-:S07]  /*9160*/  MOV R15, 0xffffffff ;  /* 0xffffffff000f7802 */ /* 0x000fce0000000f00 */
[----:B------:R-:W-:Y:S05]  /*9170*/  WARPSYNC.COLLECTIVE R15, `(.L_x_94) ;  /* 0x000000000f0c7348 */ /* 0x000fea0003c00000 */
[----:B------:R-:W-:Y:S02]  /*9180*/  ELECT P6, UR62, PT ;  /* 0x00000000003e782f */ /* 0x000fe400038c0000 */
[----:B------:R-:W-:Y:S01]  /*9190*/  MOV R14, UR62 ;  /* 0x0000003e000e7c02 */ /* 0x000fe20008000f00 */
[----:B------:R-:W-:Y:S10]  /*91a0*/  ENDCOLLECTIVE ;  /* 0x000000000000791b */ /* 0x000ff40003800000 */
.L_x_94:
[----:B------:R-:W-:Y:S05]  /*91b0*/  BSYNC B0 ;  /* 0x0000000000007941 */ /* 0x000fea0003800000 */
.L_x_93:
[----:B------:R-:W-:Y:S01]  /*91c0*/  PLOP3.LUT P0, PT, P6, PT, PT, 0x80, 0x0 ;  /* 0x000000000000781c */ /* 0x000fe2000370f070 */
[----:B------:R-:W-:-:S12]  /*91d0*/  BRA `(.L_x_95) ;  /* 0xfffffff800547947 */ /* 0x000fd8000383ffff */
.L_x_77:
[----:B-1----:R1:W2:Y:S02]  /*91e0*/  SYNCS.PHASECHK.TRANS64.TRYWAIT P1, [R6+URZ], R5 ;  /* 0x00000005060075a7 */ /* 0x0022a4000802017f */
[----:B--2---:R-:W-:Y:S05]  /*91f0*/  @!P1 NANOSLEEP.SYNCS 0x989680 ;  /* 0x009896800000995d */ /* 0x004fea0003900000 */
[----:B------:R-:W2:Y:S02]  /*9200*/  @!P1 SYNCS.PHASECHK.TRANS64 P1, [R6+URZ], R5 ;  /* 0x00000005060095a7 */ /* 0x000ea4000802007f */
[----:B--2---:R-:W-:Y:S05]  /*9210*/  @!P1 BRA `(.L_x_77) ;  /* 0xfffffffc00f09947 */ /* 0x004fea000383ffff */
[----:B------:R-:W-:Y:S05]  /*9220*/  BRA `(.L_x_96) ;  /* 0xfffffff800907947 */ /* 0x000fea000383ffff */
.L_x_78:
[----:B--2---:R2:W3:Y:S02]  /*9230*/  SYNCS.PHASECHK.TRANS64.TRYWAIT P1, [R3+URZ], R2 ;  /* 0x00000002030075a7 */ /* 0x0044e4000802017f */
[----:B---3--:R-:W-:Y:S05]  /*9240*/  @!P1 NANOSLEEP.SYNCS 0x989680 ;  /* 0x009896800000995d */ /* 0x008fea0003900000 */
[----:B------:R-:W3:Y:S02]  /*9250*/  @!P1 SYNCS.PHASECHK.TRANS64 P1, [R3+URZ], R2 ;  /* 0x00000002030095a7 */ /* 0x000ee4000802007f */
[----:B---3--:R-:W-:Y:S05]  /*9260*/  @!P1 BRA `(.L_x_78) ;  /* 0xfffffffc00f09947 */ /* 0x008fea000383ffff */
[----:B------:R-:W-:Y:S05]  /*9270*/  BRA `(.L_x_97) ;  /* 0xfffffff800847947 */ /* 0x000fea000383ffff */
.L_x_80:
[----:B--2---:R2:W3:Y:S02]  /*9280*/  SYNCS.PHASECHK.TRANS64.TRYWAIT P0, [R0+URZ], R5 ;  /* 0x00000005000075a7 */ /* 0x0044e4000800017f */
[----:B---3--:R-:W-:Y:S05]  /*9290*/  @!P0 NANOSLEEP.SYNCS 0x989680 ;  /* 0x009896800000895d */ /* 0x008fea0003900000 */
[----:B------:R-:W3:Y:S02]  /*92a0*/  @!P0 SYNCS.PHASECHK.TRANS64 P0, [R0+URZ], R5 ;  /* 0x00000005000085a7 */ /* 0x000ee4000800007f */
[----:B---3--:R-:W-:Y:S05]  /*92b0*/  @!P0 BRA `(.L_x_80) ;  /* 0xfffffffc00f08947 */ /* 0x008fea000383ffff */
[----:B------:R-:W-:Y:S05]  /*92c0*/  BRA `(.L_x_98) ;  /* 0xfffffff800887947 */ /* 0x000fea000383ffff */
.L_x_99:
[----:B------:R-:W-:-:S00]  /*92d0*/  BRA `(.L_x_99) ;  /* 0xfffffffc00fc7947 */ /* 0x000fc0000383ffff */
[----:B------:R-:W-:-:S00]  /*92e0*/  NOP ;  /* 0x0000000000007918 */ /* 0x000fc00000000000 */
        /* <DEDUP_REMOVED lines=9> */
.L_x_7374:


//--------------------- .text._ZN7cutlass13device_kernelIN5flash11enable_sm90INS1_16FlashAttnBwdSm90INS1_25CollectiveMainloopBwdSm90ILi2ELi2ELi2EN4cute5tupleIJNS5_1CILi1EEES8_S8_EEENS6_IJNS7_ILi128EEESA_NS7_ILi64EEEEEENS_10bfloat16_tEfNS_4arch4Sm90ELb0ELb0ELb1ELb0ELb1ELb1ELb0ELb0ELi2ELi1ELi2ELi2ELb0EEENS1_21CollectiveEpilogueBwdISC_SD_SF_Li256ELb0ELb0ELi1EEENS1_19SingleTileSchedulerILb0ELb0ELb0ELi128EEEEEEEEEvNT_6ParamsE --------------------------
	.section	.text._ZN7cutlass13device_kernelIN5flash11enable_sm90INS1_16FlashAttnBwdSm90INS1_25CollectiveMainloopBwdSm90ILi2ELi2ELi2EN4cute5tupleIJNS5_1CILi1EEES8_S8_EEENS6_IJNS7_ILi128EEESA_NS7_ILi64EEEEEENS_10bfloat16_tEfNS_4arch4Sm90ELb0ELb0ELb1ELb0ELb1ELb1ELb0ELb0ELi2ELi1ELi2ELi2ELb0EEENS1_21CollectiveEpilogueBwdISC_SD_SF_Li256ELb0ELb0ELi1EEENS1_19SingleTileSchedulerILb0ELb0ELb0ELi128EEEEEEEEEvNT_6ParamsE,"ax",@progbits
	.align	128
.text._ZN7cutlass13device_kernelIN5flash11enable_sm90INS1_16FlashAttnBwdSm90INS1_25CollectiveMainloopBwdSm90ILi2ELi2ELi2EN4cute5tupleIJNS5_1CILi1EEES8_S8_EEENS6_IJNS7_ILi128EEESA_NS7_ILi64EEEEEENS_10bfloat16_tEfNS_4arch4Sm90ELb0ELb0ELb1ELb0ELb1ELb1ELb0ELb0ELi2ELi1ELi2ELi2ELb0EEENS1_21CollectiveEpilogueBwdISC_SD_SF_Li256ELb0ELb0ELi1EEENS1_19SingleTileSchedulerILb0ELb0ELb0ELi128EEEEEEEEEvNT_6ParamsE:
        .type           _ZN7cutlass13device_kernelIN5flash11enable_sm90INS1_16FlashAttnBwdSm90INS1_25CollectiveMainloopBwdSm90ILi2ELi2ELi2EN4cute5tupleIJNS5_1CILi1EEES8_S8_EEENS6_IJNS7_ILi128EEESA_NS7_ILi64EEEEEENS_10bfloat16_tEfNS_4arch4Sm90ELb0ELb0ELb1ELb0ELb1ELb1ELb0ELb0ELi2ELi1ELi2ELi2ELb0EEENS1_21CollectiveEpilogueBwdISC_SD_SF_Li256ELb0ELb0ELi1EEENS1_19SingleTileSchedulerILb0ELb0ELb0ELi128EEEEEEEEEvNT_6ParamsE,@function
        .size           _ZN7cutlass13device_kernelIN5flash11enable_sm90INS1_16FlashAttnBwdSm90INS1_25CollectiveMainloopBwdSm90ILi2ELi2ELi2EN4cute5tupleIJNS5_1CILi1EEES8_S8_EEENS6_IJNS7_ILi128EEESA_NS7_ILi64EEEEEENS_10bfloat16_tEfNS_4arch4Sm90ELb0ELb0ELb1ELb0ELb1ELb1ELb0ELb0ELi2ELi1ELi2ELi2ELb0EEENS1_21CollectiveEpilogueBwdISC_SD_SF_Li256ELb0ELb0ELi1EEENS1_19SingleTileSchedulerILb0ELb0ELb0ELi128EEEEEEEEEvNT_6ParamsE,(.L_x_7375 - _ZN7cutlass13device_kernelIN5flash11enable_sm90INS1_16FlashAttnBwdSm90INS1_25CollectiveMainloopBwdSm90ILi2ELi2ELi2EN4cute5tupleIJNS5_1CILi1EEES8_S8_EEENS6_IJNS7_ILi128EEESA_NS7_ILi64EEEEEENS_10bfloat16_tEfNS_4arch4Sm90ELb0ELb0ELb1ELb0ELb1ELb1ELb0ELb0ELi2ELi1ELi2ELi2ELb0EEENS1_21CollectiveEpilogueBwdISC_SD_SF_Li256ELb0ELb0ELi1EEENS1_19SingleTileSchedulerILb0ELb0ELb0ELi128EEEEEEEEEvNT_6ParamsE)
        .other          _ZN7cutlass13device_kernelIN5flash11enable_sm90INS1_16FlashAttnBwdSm90INS1_25CollectiveMainloopBwdSm90ILi2ELi2ELi2EN4cute5tupleIJNS5_1CILi1EEES8_S8_EEENS6_IJNS7_ILi128EEESA_NS7_ILi64EEEEEENS_10bfloat16_tEfNS_4arch4Sm90ELb0ELb0ELb1ELb0ELb1ELb1ELb0ELb0ELi2ELi1ELi2ELi2ELb0EEENS1_21CollectiveEpilogueBwdISC_SD_SF_Li256ELb0ELb0ELi1EEENS1_19SingleTileSchedulerILb0ELb0ELb0ELi128EEEEEEEEEvNT_6ParamsE,@"STO_CUDA_ENTRY STV_DEFAULT"
_ZN7cutlass13device_kernelIN5flash11enable_sm90INS1_16FlashAttnBwdSm90INS1_25CollectiveMainloopBwdSm90ILi2ELi2ELi2EN4cute5tupleIJNS5_1CILi1EEES8_S8_EEENS6_IJNS7_ILi128EEESA_NS7_ILi64EEEEEENS_10bfloat16_tEfNS_4arch4Sm90ELb0ELb0ELb1ELb0ELb1ELb1ELb0ELb0ELi2ELi1ELi2ELi2ELb0EEENS1_21CollectiveEpilogueBwdISC_SD_SF_Li256ELb0ELb0ELi1EEENS1_19SingleTileSchedulerILb0ELb0ELb0ELi128EEEEEEEEEvNT_6ParamsE:
        /* <DEDUP_REMOVED lines=29> */
.L_x_101:
[----:B------:R-:W-:Y:S05]  /*01d0*/  BSYNC B0 ;  /* 0x0000000000007941 */ /* 0x000fea0003800000 */
.L_x_100:
        /* <DEDUP_REMOVED lines=34> */
.L_x_102:
        /* <DEDUP_REMOVED lines=22> */
.L_x_103:
[----:B---3--:R-:W-:Y:S01]  /*0560*/  ISETP.NE.AND P0, PT, R2, RZ, PT ;  /* 0x000000ff0200720c */ /* 0x008fe20003f05270 */
[----:B------:R-:W-:Y:S01]  /*0570*/  IMAD.MOV.U32 R16, RZ, RZ, 0x1 ;  /* 0x00000001ff107424 */ /* 0x000fe200078e00ff */
[----:B------:R-:W-:Y:S01]  /*0580*/  NOP ;  /* 0x0000000000007918 */ /* 0x000fe20000000000 */
[----:B------:R-:W-:Y:S03]  /*0590*/  BSSY B6, `(.L_x_104) ;  /* 0x00008fc000067945 */ /* 0x000fe60003800000 */
[----:B------:R-:W-:Y:S01]  /*05a0*/  SEL R16, R16, 0x2, !P0 ;  /* 0x0000000210107807 */ /* 0x000fe20004000000 */
[----:B-12-4-:R-:W-:Y:S06]  /*05b0*/  BAR.SYNC.DEFER_BLOCKING 0x0 ;  /* 0x0000000000007b1d */ /* 0x016fec0000010000 */
[----:B------:R-:W-:Y:S05]  /*05c0*/  @!P0 BRA `(.L_x_105) ;  /* 0x0000006000cc8947 */ /* 0x000fea0003800000 */
.L_x_106:
        /* <DEDUP_REMOVED lines=35> */
.L_x_109:
        /* <DEDUP_REMOVED lines=15> */
.L_x_108:
        /* <DEDUP_REMOVED lines=22> */
.L_x_111:
        /* <DEDUP_REMOVED lines=15> */
.L_x_110:
[----:B------:R-:W-:Y:S01]  /*0b40*/  SHF.R.S32.HI R3, RZ, 0x1f, R18 ;  /* 0x0000001fff037819 */ /* 0x000fe20000011412 */
[----:B------:R-:W-:-:S03]  /*0b50*/  UMOV UR4, 0xffffffff ;  /* 0xffffffff00047882 */ /* 0x000fc60000000000 */
[----:B------:R-:W-:-:S04]  /*0b60*/  LEA.HI R0, R3, R18, RZ, 0x7 ;  /* 0x0000001203007211 */ /* 0x000fc800078f38ff */
[----:B------:R-:W-:Y:S01]  /*0b70*/  SHF.R.S32.HI R13, RZ, 0x7, R0 ;  /* 0x00000007ff0d7819 */ /* 0x000fe20000011400 */
[----:B------:R-:W-:Y:S06]  /*0b80*/  BRA.DIV UR4, `(.L_x_112) ;  /* 0x0000008a04787947 */ /* 0x000fec000b800000 */
[----:B------:R1:W2:Y:S02]  /*0b90*/  SHFL.IDX PT, R14, R13, RZ, 0x1f ;  /* 0x00001fff0d0e7589 */ /* 0x0002a400000e0000 */
.L_x_199:
[----:B------:R-:W-:Y:S02]  /*0ba0*/  SHF.L.U32 R7, RZ, 0x1f, RZ ;  /* 0x0000001fff077819 */ /* 0x000fe400000006ff */
[----:B------:R-:W-:Y:S02]  /*0bb0*/  LEA.HI R5, R3, R18, RZ, 0x4 ;  /* 0x0000001203057211 */ /* 0x000fe400078f20ff */
[----:B------:R-:W3:Y:S01]  /*0bc0*/  SYNCS.PHASECHK.TRANS64.TRYWAIT P0, [R2+URZ+0x30c00], R7 ;  /* 0x030c0007020075a7 */ /* 0x000ee2000800017f */
[----:B--2---:R-:W-:Y:S02]  /*0bd0*/  LEA.HI R4, R14, R14, RZ, 0x1 ;  /* 0x0000000e0e047211 */ /* 0x004fe400078f08ff */
[----:B------:R-:W-:Y:S02]  /*0be0*/  SHF.R.S32.HI R6, RZ, 0x4, R5 ;  /* 0x00000004ff067819 */ /* 0x000fe40000011405 */
[----:B------:R-:W-:Y:S02]  /*0bf0*/  LOP3.LUT R11, R4, 0xffffe, RZ, 0xc0, !PT ;  /* 0x000ffffe040b7812 */ /* 0x000fe400078ec0ff */
[----:B------:R-:W-:-:S02]  /*0c00*/  LEA.HI R5, R5, R6, RZ, 0x1 ;  /* 0x0000000605057211 */ /* 0x000fc400078f08ff */
[----:B------:R-:W-:Y:S02]  /*0c10*/  IADD3 R11, R14, -R11, RZ ;  /* 0x8000000b0e0b7210 */ /* 0x000fe40007ffe0ff */
[----:B------:R-:W-:-:S05]  /*0c20*/  LOP3.LUT R5, R5, 0xfffffffe, RZ, 0xc0, !PT ;  /* 0xfffffffe05057812 */ /* 0x000fca00078ec0ff */
[----:B------:R-:W-:Y:S01]  /*0c30*/  IMAD.IADD R6, R6, 0x1, -R5 ;  /* 0x0000000106067824 */ /* 0x000fe200078e0a05 */
[----:B---3--:R-:W-:Y:S06]  /*0c40*/  @P0 BRA `(.L_x_113) ;  /* 0x0000000000080947 */ /* 0x008fec0003800000 */
[----:B------:R-:W2:Y:S02]  /*0c50*/  SYNCS.PHASECHK.TRANS64.TRYWAIT P0, [R2+URZ+0x30c00], R7 ;  /* 0x030c0007020075a7 */ /* 0x000ea4000800017f */
[----:B--2---:R-:W-:Y:S05]  /*0c60*/  @!P0 BRA `(.L_x_114) ;  /* 0x00000088005c8947 */ /* 0x004fea0003800000 */
.L_x_113:
        /* <DEDUP_REMOVED lines=37> */
[----:B--2---:R-:W-:Y:S01]  /*0ec0*/  IMAD.SHL.U32 R7, R18, 0x40, RZ ;  /* 0x0000004012077824 */ /* 0x004fe200078e00ff */
[----:B------:R-:W-:Y:S01]  /*0ed0*/  SHF.L.U32 R8, R5, 0x4, RZ ;  /* 0x0000000405087819 */ /* 0x000fe200000006ff */
[----:B------:R-:W-:Y:S01]  /*0ee0*/  VIADD R12, R12, 0x7f ;  /* 0x0000007f0c0c7836 */ /* 0x000fe20000000000 */
[-C--:B------:R-:W-:Y:S01]  /*0ef0*/  LEA.HI R9, R3, R18.reuse, RZ, 0x3 ;  /* 0x0000001203097211 */ /* 0x080fe200078f18ff */
[----:B------:R-:W2:Y:S01]  /*0f00*/  S2R R19, SR_CTAID.X ;  /* 0x0000000000137919 */ /* 0x000ea20000002500 */
[----:B------:R-:W-:Y:S01]  /*0f10*/  LOP3.LUT R7, R7, 0x1c0, RZ, 0xc0, !PT ;  /* 0x000001c007077812 */ /* 0x000fe200078ec0ff */
[----:B------:R-:W2:Y:S01]  /*0f20*/  LDC R24, c[0x0][0x290] ;  /* 0x0000a400ff187b82 */ /* 0x000ea20000000800 */
[----:B------:R-:W-:Y:S02]  /*0f30*/  LOP3.LUT R5, R0, 0xffffff80, RZ, 0xc0, !PT ;  /* 0xffffff8000057812 */ /* 0x000fe400078ec0ff */
[----:B------:R-:W-:Y:S02]  /*0f40*/  LOP3.LUT R10, R7, 0x30, R8, 0xf8, !PT ;  /* 0x00000030070a7812 */ /* 0x000fe400078ef808 */
[----:B------:R-:W-:Y:S01]  /*0f50*/  LEA.HI R8, R3, R18, RZ, 0x2 ;  /* 0x0000001203087211 */ /* 0x000fe200078f10ff */
[----:B------:R-:W-:Y:S01]  /*0f60*/  IMAD.IADD R0, R18, 0x1, -R5 ;  /* 0x0000000112007824 */ /* 0x000fe200078e0a05 */
[----:B------:R-:W-:-:S02]  /*0f70*/  LOP3.LUT R3, R4, 0xffffffe0, RZ, 0xc0, !PT ;  /* 0xffffffe004037812 */ /* 0x000fc400078ec0ff */
[----:B------:R-:W-:Y:S01]  /*0f80*/  LOP3.LUT R9, R10, 0x8, R9, 0xf8, !PT ;  /* 0x000000080a097812 */ /* 0x000fe200078ef809 */
[C---:B------:R-:W-:Y:S01]  /*0f90*/  IMAD R23, R13.reuse, 0x400, R0 ;  /* 0x000004000d177824 */ /* 0x040fe200078e0200 */
[----:B------:R-:W-:Y:S02]  /*0fa0*/  SHF.R.U32.HI R4, RZ, 0x3, R7 ;  /* 0x00000003ff047819 */ /* 0x000fe40000011607 */
[----:B------:R-:W-:Y:S02]  /*0fb0*/  IADD3 R3, R18, -R3, RZ ;  /* 0x8000000312037210 */ /* 0x000fe40007ffe0ff */
[----:B------:R-:W-:Y:S01]  /*0fc0*/  LOP3.LUT R5, R8, 0xfffffffc, RZ, 0xc0, !PT ;  /* 0xfffffffc08057812 */ /* 0x000fe200078ec0ff */
[----:B------:R-:W-:Y:S01]  /*0fd0*/  IMAD R8, R13, 0x10, R6 ;  /* 0x000000100d087824 */ /* 0x000fe200078e0206 */
[----:B------:R-:W-:Y:S02]  /*0fe0*/  LOP3.LUT R9, R9, R4, RZ, 0x3c, !PT ;  /* 0x0000000409097212 */ /* 0x000fe400078e3cff */
[----:B------:R-:W-:Y:S01]  /*0ff0*/  SHF.R.S32.HI R4, RZ, 0x1f, R3 ;  /* 0x0000001fff047819 */ /* 0x000fe20000011403 */
[----:B------:R-:W-:Y:S01]  /*1000*/  IMAD.IADD R10, R18, 0x1, -R5 ;  /* 0x00000001120a7824 */ /* 0x000fe200078e0a05 */
[----:B------:R-:W-:-:S02]  /*1010*/  LEA.HI R6, R13, R13, RZ, 0x1 ;  /* 0x0000000d0d067211 */ /* 0x000fc400078f08ff */
[CC--:B------:R-:W-:Y:S02]  /*1020*/  LEA.HI R5, R4.reuse, R3.reuse, RZ, 0x3 ;  /* 0x0000000304057211 */ /* 0x0c0fe400078f18ff */
[----:B------:R-:W-:Y:S02]  /*1030*/  LEA.HI R7, R4, R3, RZ, 0x2 ;  /* 0x0000000304077211 */ /* 0x000fe400078f10ff */
[----:B------:R-:W-:Y:S02]  /*1040*/  LEA R8, R8, R9, 0x9 ;  /* 0x0000000908087211 */ /* 0x000fe400078e48ff */
[----:B------:R-:W-:Y:S01]  /*1050*/  LOP3.LUT R4, R6, 0xfffffffe, RZ, 0xc0, !PT ;  /* 0xfffffffe06047812 */ /* 0x000fe200078ec0ff */
[----:B--2---:R-:W-:Y:S01]  /*1060*/  IMAD R19, R19, -0x80, R24 ;  /* 0xffffff8013137824 */ /* 0x004fe200078e0218 */
[----:B------:R-:W-:Y:S01]  /*1070*/  SHF.R.S32.HI R3, RZ, 0x1f, R0 ;  /* 0x0000001fff037819 */ /* 0x000fe20000011400 */
[----:B------:R2:W-:Y:S01]  /*1080*/  STL [R1+0x4], R8 ;  /* 0x0000040801007387 */ /* 0x0005e20000100800 */
[----:B------:R-:W-:Y:S01]  /*1090*/  SHF.R.S32.HI R6, RZ, 0x3, R5 ;  /* 0x00000003ff067819 */ /* 0x000fe20000011405 */
[----:B------:R-:W-:Y:S01]  /*10a0*/  IMAD.IADD R20, R13, 0x1, -R4 ;  /* 0x000000010d147824 */ /* 0x000fe200078e0a04 */
[----:B------:R-:W-:-:S02]  /*10b0*/  LEA.HI R4, R3, R0, RZ, 0x2 ;  /* 0x0000000003047211 */ /* 0x000fc400078f10ff */
[----:B------:R-:W-:Y:S02]  /*10c0*/  SHF.R.S32.HI R15, RZ, 0x1f, R12 ;  /* 0x0000001fff0f7819 */ /* 0x000fe4000001140c */
[----:B------:R-:W-:Y:S02]  /*10d0*/  SHF.R.S32.HI R5, RZ, 0x1f, R5 ;  /* 0x0000001fff057819 */ /* 0x000fe40000011405 */
[----:B------:R-:W-:Y:S02]  /*10e0*/  LOP3.LUT R9, R4, 0x7ffffffc, RZ, 0xc0, !PT ;  /* 0x7ffffffc04097812 */ /* 0x000fe400078ec0ff */
[----:B--2---:R-:W-:Y:S02]  /*10f0*/  SHF.R.S32.HI R8, RZ, 0x2, R7 ;  /* 0x00000002ff087819 */ /* 0x004fe40000011407 */
[----:B------:R-:W-:Y:S02]  /*1100*/  LEA.HI R22, R15, R12, RZ, 0x7 ;  /* 0x0000000c0f167211 */ /* 0x000fe400078f38ff */
[----:B------:R-:W-:Y:S01]  /*1110*/  LEA.HI R7, R7, R8, RZ, 0x1 ;  /* 0x0000000807077211 */ /* 0x000fe200078f08ff */
[----:B------:R-:W-:Y:S01]  /*1120*/  VIADD R14, R8, 0x18 ;  /* 0x00000018080e7836 */ /* 0x000fe20000000000 */
[----:B------:R-:W-:-:S02]  /*1130*/  LEA.HI R5, R5, R6, RZ, 0x4 ;  /* 0x0000000605057211 */ /* 0x000fc400078f20ff */
[----:B------:R-:W-:Y:S02]  /*1140*/  LOP3.LUT R7, R7, 0xfffffffe, RZ, 0xc0, !PT ;  /* 0xfffffffe07077812 */ /* 0x000fe400078ec0ff */
[----:B-1----:R-:W-:Y:S02]  /*1150*/  LEA.HI R13, R3, R0, RZ, 0x5 ;  /* 0x00000000030d7211 */ /* 0x002fe400078f28ff */
[----:B------:R-:W-:Y:S01]  /*1160*/  IADD3 R9, R0, -R9, RZ ;  /* 0x8000000900097210 */ /* 0x000fe20007ffe0ff */
[C---:B------:R-:W-:Y:S01]  /*1170*/  VIADD R0, R8.reuse, 0x8 ;  /* 0x0000000808007836 */ /* 0x040fe20000000000 */
[C---:B------:R-:W-:Y:S01]  /*1180*/  IADD3 R12, R8.reuse, 0x10, RZ ;  /* 0x00000010080c7810 */ /* 0x040fe20007ffe0ff */
[----:B------:R-:W-:Y:S01]  /*1190*/  IMAD.IADD R7, R8, 0x1, -R7 ;  /* 0x0000000108077824 */ /* 0x000fe200078e0a07 */
[----:B------:R-:W-:Y:S02]  /*11a0*/  LOP3.LUT R5, R5, 0x1ffffff0, RZ, 0xc0, !PT ;  /* 0x1ffffff005057812 */ /* 0x000fe400078ec0ff */
[----:B------:R-:W-:-:S02]  /*11b0*/  LEA.HI R8, R12, R12, RZ, 0x1 ;  /* 0x0000000c0c087211 */ /* 0x000fc400078f08ff */
[----:B------:R-:W-:Y:S01]  /*11c0*/  LEA.HI R17, R14, R14, RZ, 0x1 ;  /* 0x0000000e0e117211 */ /* 0x000fe200078f08ff */
[----:B------:R-:W-:Y:S01]  /*11d0*/  IMAD.IADD R6, R6, 0x1, -R5 ;  /* 0x0000000106067824 */ /* 0x000fe200078e0a05 */
[----:B------:R-:W-:Y:S02]  /*11e0*/  LEA.HI R3, R0, R0, RZ, 0x1 ;  /* 0x0000000000037211 */ /* 0x000fe400078f08ff */
[----:B------:R-:W-:Y:S02]  /*11f0*/  SHF.R.S32.HI R18, RZ, 0x5, R13 ;  /* 0x00000005ff127819 */ /* 0x000fe4000001140d */
[----:B------:R-:W-:Y:S02]  /*1200*/  LOP3.LUT R13, R8, 0xfffffffe, RZ, 0xc0, !PT ;  /* 0xfffffffe080d7812 */ /* 0x000fe400078ec0ff */
[----:B------:R-:W-:Y:S01]  /*1210*/  LOP3.LUT R15, R17, 0xfffffffe, RZ, 0xc0, !PT ;  /* 0xfffffffe110f7812 */ /* 0x000fe200078ec0ff */
[----:B------:R-:W-:Y:S01]  /*1220*/  IMAD R21, R18, -0x10, R19 ;  /* 0xfffffff012157824 */ /* 0x000fe200078e0213 */
[----:B------:R-:W-:Y:S01]  /*1230*/  LOP3.LUT R5, R3, 0xfffffffe, RZ, 0xc0, !PT ;  /* 0xfffffffe03057812 */ /* 0x000fe200078ec0ff */
[----:B------:R-:W-:Y:S01]  /*1240*/  IMAD.IADD R13, R12, 0x1, -R13 ;  /* 0x000000010c0d7824 */ /* 0x000fe200078e0a0d */
[----:B------:R-:W-:Y:S01]  /*1250*/  SHF.R.S32.HI R12, RZ, 0x1, R8 ;  /* 0x00000001ff0c7819 */ /* 0x000fe20000011408 */
[----:B------:R-:W-:Y:S01]  /*1260*/  IMAD.IADD R14, R14, 0x1, -R15 ;  /* 0x000000010e0e7824 */ /* 0x000fe200078e0a0f */
[----:B------:R-:W-:-:S02]  /*1270*/  IADD3 R5, R0, -R5, RZ ;  /* 0x8000000500057210 */ /* 0x000fc40007ffe0ff */
[--C-:B------:R-:W-:Y:S02]  /*1280*/  SHF.R.S32.HI R0, RZ, 0x1, R3.reuse ;  /* 0x00000001ff007819 */ /* 0x100fe40000011403 */
[----:B------:R-:W-:Y:S02]  /*1290*/  SHF.R.S32.HI R15, RZ, 0x1f, R8 ;  /* 0x0000001fff0f7819 */ /* 0x000fe40000011408 */
[----:B------:R-:W-:Y:S02]  /*12a0*/  SHF.R.S32.HI R3, RZ, 0x1f, R3 ;  /* 0x0000001fff037819 */ /* 0x000fe40000011403 */
[--C-:B------:R-:W-:Y:S02]  /*12b0*/  SHF.R.S32.HI R8, RZ, 0x1, R17.reuse ;  /* 0x00000001ff087819 */ /* 0x100fe40000011411 */
[----:B------:R-:W-:Y:S02]  /*12c0*/  SHF.R.S32.HI R17, RZ, 0x1f, R17 ;  /* 0x0000001fff117819 */ /* 0x000fe40000011411 */
[----:B------:R-:W-:-:S02]  /*12d0*/  LEA.HI R3, R3, R0, RZ, 0x4 ;  /* 0x0000000003037211 */ /* 0x000fc400078f20ff */
[----:B------:R-:W-:Y:S02]  /*12e0*/  LEA.HI R15, R15, R12, RZ, 0x4 ;  /* 0x0000000c0f0f7211 */ /* 0x000fe400078f20ff */
[----:B------:R-:W-:Y:S02]  /*12f0*/  LEA.HI R17, R17, R8, RZ, 0x4 ;  /* 0x0000000811117211 */ /* 0x000fe400078f20ff */
[----:B------:R-:W-:Y:S02]  /*1300*/  LOP3.LUT R3, R3, 0x1ffffff0, RZ, 0xc0, !PT ;  /* 0x1ffffff003037812 */ /* 0x000fe400078ec0ff */
[----:B------:R-:W-:Y:S02]  /*1310*/  LOP3.LUT R15, R15, 0x1ffffff0, RZ, 0xc0, !PT ;  /* 0x1ffffff00f0f7812 */ /* 0x000fe400078ec0ff */
[----:B------:R-:W-:Y:S02]  /*1320*/  LOP3.LUT R17, R17, 0x1ffffff0, RZ, 0xc0, !PT ;  /* 0x1ffffff011117812 */ /* 0x000fe400078ec0ff */
[----:B------:R-:W-:Y:S01]  /*1330*/  IADD3 R0, R0, -R3, RZ ;  /* 0x8000000300007210 */ /* 0x000fe20007ffe0ff */
[----:B------:R-:W-:Y:S01]  /*1340*/  IMAD.IADD R12, R12, 0x1, -R15 ;  /* 0x000000010c0c7824 */ /* 0x000fe200078e0a0f */
[--C-:B------:R-:W-:Y:S01]  /*1350*/  SHF.R.S32.HI R18, RZ, 0x2, R4.reuse ;  /* 0x00000002ff127819 */ /* 0x100fe20000011404 */
[----:B------:R-:W-:Y:S01]  /*1360*/  IMAD.IADD R17, R8, 0x1, -R17 ;  /* 0x0000000108117824 */ /* 0x000fe200078e0a11 */
[----:B------:R-:W-:Y:S01]  /*1370*/  SHF.R.S32.HI R19, RZ, 0x1f, R4 ;  /* 0x0000001fff137819 */ /* 0x000fe20000011404 */
[----:B------:R-:W-:Y:S01]  /*1380*/  IMAD R4, R0, 0x8, R5 ;  /* 0x0000000800047824 */ /* 0x000fe200078e0205 */
[----:B------:R-:W-:Y:S01]  /*1390*/  LEA R6, R6, R7, 0x3 ;  /* 0x0000000706067211 */ /* 0x000fe200078e18ff */
[----:B------:R-:W-:Y:S01]  /*13a0*/  IMAD R3, R12, 0x8, R13 ;  /* 0x000000080c037824 */ /* 0x000fe200078e020d */
[----:B------:R-:W-:-:S02]  /*13b0*/  LEA R0, R17, R14, 0x3 ;  /* 0x0000000e11007211 */ /* 0x000fc400078e18ff */
[----:B------:R-:W-:Y:S01]  /*13c0*/  LEA.HI R19, R19, R18, RZ, 0x3 ;  /* 0x0000001213137211 */ /* 0x000fe200078f18ff */
[----:B------:R1:W-:Y:S01]  /*13d0*/  STL [R1+0x14], R6 ;  /* 0x0000140601007387 */ /* 0x0003e20000100800 */
[----:B------:R-:W-:Y:S02]  /*13e0*/  LOP3.LUT R7, R16, 0x1, RZ, 0xfc, !PT ;  /* 0x0000000110077812 */ /* 0x000fe400078efcff */
[----:B------:R-:W-:Y:S01]  /*13f0*/  LOP3.LUT R19, R19, 0xfffffff8, RZ, 0xc0, !PT ;  /* 0xfffffff813137812 */ /* 0x000fe200078ec0ff */
[----:B------:R2:W-:Y:S01]  /*1400*/  STL [R1+0x10], R4 ;  /* 0x0000100401007387 */ /* 0x0005e20000100800 */
[----:B------:R-:W-:Y:S02]  /*1410*/  MOV R199, RZ ;  /* 0x000000ff00c77202 */ /* 0x000fe40000000f00 */
[----:B------:R-:W-:Y:S01]  /*1420*/  IADD3 R19, R21, R19, -R18 ;  /* 0x0000001315137210 */ /* 0x000fe20007ffe812 */
[----:B------:R3:W-:Y:S01]  /*1430*/  STL [R1+0xc], R3 ;  /* 0x00000c0301007387 */ /* 0x0007e20000100800 */
[----:B-1----:R-:W-:-:S03]  /*1440*/  IMAD.MOV.U32 R6, RZ, RZ, RZ ;  /* 0x000000ffff067224 */ /* 0x002fc600078e00ff */
[----:B------:R1:W-:Y:S01]  /*1450*/  STL [R1+0x8], R0 ;  /* 0x0000080001007387 */ /* 0x0003e20000100800 */
[----:B------:R-:W-:Y:S01]  /*1460*/  IMAD R8, R20, -0x40, R19 ;  /* 0xffffffc014087824 */ /* 0x000fe200078e0213 */
[----:B--2---:R-:W-:Y:S01]  /*1470*/  CS2R R4, SRZ ;  /* 0x0000000000047805 */ /* 0x004fe2000001ff00 */
[----:B---3--:R-:W-:Y:S01]  /*1480*/  IMAD.SHL.U32 R3, R23, 0x4, RZ ;  /* 0x0000000417037824 */ /* 0x008fe200078e00ff */
[----:B-1----:R-:W-:-:S03]  /*1490*/  SHF.R.S32.HI R0, RZ, 0x7, R22 ;  /* 0x00000007ff007819 */ /* 0x002fc60000011416 */
[----:B------:R-:W-:Y:S02]  /*14a0*/  IMAD R3, R3, 0x4, R2 ;  /* 0x0000000403037824 */ /* 0x000fe400078e0202 */
[----:B------:R1:W-:Y:S05]  /*14b0*/  STL [R1], R0 ;  /* 0x0000000001007387 */ /* 0x0003ea0000100800 */
.L_x_126:
[----:B------:R-:W-:Y:S01]  /*14c0*/  ISETP.NE.AND P0, PT, R7, 0x3, PT ;  /* 0x000000030700780c */ /* 0x000fe20003f05270 */
[----:B------:R-:W-:-:S12]  /*14d0*/  YIELD ;  /* 0x0000000000007946 */ /* 0x000fd80003800000 */
[----:B------:R-:W-:Y:S05]  /*14e0*/  @!P0 BRA `(.L_x_116) ;  /* 0x0000000000048947 */ /* 0x000fea0003800000 */
[----:B------:R-:W-:Y:S01]  /*14f0*/  BPT.TRAP 0x1 ;  /* 0x000000040000795c */ /* 0x000fe20000300000 */
.L_x_116:
[----:B------:R-:W-:Y:S01]  /*1500*/  IMAD R21, R4, 0x8, R2 ;  /* 0x0000000804157824 */ /* 0x000fe200078e0202 */
[----:B------:R-:W-:-:S04]  /*1510*/  SHF.L.U32 R20, R5, 0x1f, RZ ;  /* 0x0000001f05147819 */ /* 0x000fc800000006ff */
[----:B------:R2:W3:Y:S01]  /*1520*/  SYNCS.PHASECHK.TRANS64.TRYWAIT P1, [R21+URZ+0x30c10], R20 ;  /* 0x030c1014150075a7 */ /* 0x0004e2000802017f */
[----:B------:R-:W-:Y:S05]  /*1530*/  @!P0 BRA `(.L_x_117) ;  /* 0x0000000000048947 */ /* 0x000fea0003800000 */
[----:B------:R-:W-:Y:S01]  /*1540*/  BPT.TRAP 0x1 ;  /* 0x000000040000795c */ /* 0x000fe20000300000 */
.L_x_117:
[----:B-1----:R-:W-:-:S04]  /*1550*/  IADD3 R0, R2, 0x10000, RZ ;  /* 0x0001000002007810 */ /* 0x002fc80007ffe0ff */
[----:B------:R-:W-:-:S04]  /*1560*/  SHF.R.U32.HI R0, RZ, 0x4, R0 ;  /* 0x00000004ff007819 */ /* 0x000fc80000011600 */
[----:B------:R-:W-:Y:S01]  /*1570*/  LOP3.LUT R0, R0, 0x3fff, RZ, 0xc0, !PT ;  /* 0x00003fff00007812 */ /* 0x000fe200078ec0ff */
[----:B---3--:R-:W-:Y:S06]  /*1580*/  @P1 BRA `(.L_x_118) ;  /* 0x0000000000081947 */ /* 0x008fec0003800000 */
[----:B------:R-:W1:Y:S02]  /*1590*/  SYNCS.PHASECHK.TRANS64.TRYWAIT P1, [R21+URZ+0x30c10], R20 ;  /* 0x030c1014150075a7 */ /* 0x000e64000802017f */
[----:B-1----:R-:W-:Y:S05]  /*15a0*/  @!P1 BRA `(.L_x_119) ;  /* 0x0000008000209947 */ /* 0x002fea0003800000 */
.L_x_118:
        /* <DEDUP_REMOVED lines=64> */
.L_x_120:
[----:B------:R1:W1:Y:S01]  /*19b0*/  SYNCS.PHASECHK.TRANS64.TRYWAIT P1, [R21+URZ+0x30c30], R20 ;  /* 0x030c3014150075a7 */ /* 0x000262000802017f */
[----:B------:R-:W-:Y:S05]  /*19c0*/  @!P0 BRA `(.L_x_121) ;  /* 0x0000000000048947 */ /* 0x000fea0003800000 */
[----:B------:R-:W-:Y:S01]  /*19d0*/  BPT.TRAP 0x1 ;  /* 0x000000040000795c */ /* 0x000fe20000300000 */
.L_x_121:
[----:B-1----:R-:W-:Y:S05]  /*19e0*/  @P1 BRA `(.L_x_122) ;  /* 0x0000000000081947 */ /* 0x002fea0003800000 */
[----:B------:R-:W1:Y:S02]  /*19f0*/  SYNCS.PHASECHK.TRANS64.TRYWAIT P1, [R21+URZ+0x30c30], R20 ;  /* 0x030c3014150075a7 */ /* 0x000e64000802017f */
[----:B-1----:R-:W-:Y:S05]  /*1a00*/  @!P1 BRA `(.L_x_123) ;  /* 0x0000007c001c9947 */ /* 0x002fea0003800000 */
.L_x_122:
        /* <DEDUP_REMOVED lines=35> */
[----:B------:R-:W-:Y:S01]  /*1c40*/  FMUL.FTZ R106, R106, UR10 ;  /* 0x0000000a6a6a7c20 */ /* 0x000fe20008410000 */
[----:B------:R-:W-:Y:S01]  /*1c50*/  HGMMA.64x128x16.F32.BF16 R24, gdesc[UR4], RZ, !UPT, gsb0 ;  /* 0x01e00000041879f0 */ /* 0x000fe2000c0018ff */
[----:B------:R-:W-:Y:S01]  /*1c60*/  UIADD3 UR6, UR8, 0x2, URZ ;  /* 0x0000000208067890 */ /* 0x000fe2000fffe03f */
[----:B------:R-:W-:Y:S01]  /*1c70*/  STL [R1+0xa8], R198 ;  /* 0x0000a8c601007387 */ /* 0x000fe20000100800 */
[----:B------:R-:W-:Y:S01]  /*1c80*/  UIADD3 UR4, UR9, 0x2, URZ ;  /* 0x0000000209047890 */ /* 0x000fe2000fffe03f */
[----:B-1----:R-:W-:Y:S01]  /*1c90*/  MUFU.TANH R11, R92 ;  /* 0x0000005c000b7308 */ /* 0x002fe20000002400 */
[----:B------:R-:W-:Y:S01]  /*1ca0*/  UMOV UR7, 0x40000040 ;  /* 0x4000004000077882 */ /* 0x000fe20000000000 */
[----:B------:R-:W-:Y:S01]  /*1cb0*/  UMOV UR5, 0x40000040 ;  /* 0x4000004000057882 */ /* 0x000fe20000000000 */
[----:B------:R-:W-:Y:S01]  /*1cc0*/  STL [R1+0xa4], R197 ;  /* 0x0000a4c501007387 */ /* 0x000fe20000100800 */
[----:B------:R-:W-:Y:S01]  /*1cd0*/  FMUL.FTZ R109, R109, UR10 ;  /* 0x0000000a6d6d7c20 */ /* 0x000fe20008410000 */
[----:B------:R-:W-:Y:S01]  /*1ce0*/  FMUL.FTZ R236, R89, UR10 ;  /* 0x0000000a59ec7c20 */ /* 0x000fe20008410000 */
[----:B------:R-:W-:Y:S01]  /*1cf0*/  FMUL.FTZ R232, R88, UR10 ;  /* 0x0000000a58e87c20 */ /* 0x000fe20008410000 */
[----:B------:R-:W-:Y:S01]  /*1d00*/  STL [R1+0xa0], R196 ;  /* 0x0000a0c401007387 */ /* 0x000fe20000100800 */
[----:B------:R-:W1:Y:S01]  /*1d10*/  MUFU.TANH R17, R17 ;  /* 0x0000001100117308 */ /* 0x000e620000002400 */
[----:B------:R-:W-:Y:S01]  /*1d20*/  FMUL.FTZ R108, R108, UR10 ;  /* 0x0000000a6c6c7c20 */ /* 0x000fe20008410000 */
[C---:B------:R-:W-:Y:S01]  /*1d30*/  ISETP.GT.AND P2, PT, R8.reuse, RZ, PT ;  /* 0x000000ff0800720c */ /* 0x040fe20003f44270 */
[----:B------:R-:W-:Y:S01]  /*1d40*/  STL [R1+0x9c], R195 ;  /* 0x00009cc301007387 */ /* 0x000fe20000100800 */
[----:B------:R-:W-:Y:S01]  /*1d50*/  ISETP.GT.AND P1, PT, R8, 0x8, PT ;  /* 0x000000080800780c */ /* 0x000fe20003f24270 */
[----:B------:R-:W-:Y:S01]  /*1d60*/  FMUL.FTZ R235, R90, UR10 ;  /* 0x0000000a5aeb7c20 */ /* 0x000fe20008410000 */
[----:B------:R-:W-:Y:S01]  /*1d70*/  FMUL.FTZ R231, R91, UR10 ;  /* 0x0000000a5be77c20 */ /* 0x000fe20008410000 */
[----:B------:R-:W-:Y:S01]  /*1d80*/  STL [R1+0x98], R194 ;  /* 0x000098c201007387 */ /* 0x000fe20000100800 */
[----:B------:R-:W2:Y:S01]  /*1d90*/  MUFU.TANH R19, R19 ;  /* 0x0000001300137308 */ /* 0x000ea20000002400 */
[----:B------:R-:W-:Y:S01]  /*1da0*/  FMUL.FTZ R101, R101, UR10 ;  /* 0x0000000a65657c20 */ /* 0x000fe20008410000 */
[----:B------:R-:W-:Y:S01]  /*1db0*/  FMUL.FTZ R113, R113, UR10 ;  /* 0x0000000a71717c20 */ /* 0x000fe20008410000 */
[----:B------:R-:W-:Y:S01]  /*1dc0*/  STL [R1+0x94], R193 ;  /* 0x000094c101007387 */ /* 0x000fe20000100800 */
[----:B------:R-:W-:Y:S01]  /*1dd0*/  ULDC UR11, c[0x0][0x744] ;  /* 0x0001d100000b7ab9 */ /* 0x000fe20000000800 */
[----:B------:R-:W-:Y:S01]  /*1de0*/  FMUL.FTZ R110, R110, UR10 ;  /* 0x0000000a6e6e7c20 */ /* 0x000fe20008410000 */
[----:B------:R-:W-:Y:S01]  /*1df0*/  FMUL.FTZ R114, R114, UR10 ;  /* 0x0000000a72727c20 */ /* 0x000fe20008410000 */
[----:B------:R-:W-:Y:S01]  /*1e00*/  STL [R1+0x90], R192 ;  /* 0x000090c001007387 */ /* 0x000fe20000100800 */
[----:B------:R-:W3:Y:S01]  /*1e10*/  MUFU.TANH R18, R18 ;  /* 0x0000001200127308 */ /* 0x000ee20000002400 */
[----:B-1----:R-:W-:Y:S01]  /*1e20*/  FSEL R90, R17, -INF , P2 ;  /* 0xff800000115a7808 */ /* 0x002fe20001000000 */
[----:B------:R-:W-:Y:S01]  /*1e30*/  FMUL.FTZ R102, R102, UR10 ;  /* 0x0000000a66667c20 */ /* 0x000fe20008410000 */
[----:B------:R-:W-:Y:S01]  /*1e40*/  STL [R1+0x8c], R191 ;  /* 0x00008cbf01007387 */ /* 0x000fe20000100800 */
[----:B------:R-:W-:Y:S01]  /*1e50*/  FMUL.FTZ R107, R107, UR10 ;  /* 0x0000000a6b6b7c20 */ /* 0x000fe20008410000 */
[----:B------:R-:W-:Y:S01]  /*1e60*/  FMUL.FTZ R234, R94, UR10 ;  /* 0x0000000a5eea7c20 */ /* 0x000fe20008410000 */
[----:B------:R-:W-:Y:S01]  /*1e70*/  FMUL.FTZ R112, R112, UR10 ;  /* 0x0000000a70707c20 */ /* 0x000fe20008410000 */
[----:B------:R-:W-:Y:S01]  /*1e80*/  STL [R1+0x88], R190 ;  /* 0x000088be01007387 */ /* 0x000fe20000100800 */
[----:B------:R-:W1:Y:S01]  /*1e90*/  MUFU.TANH R20, R20 ;  /* 0x0000001400147308 */ /* 0x000e620000002400 */
[----:B--2---:R-:W-:Y:S01]  /*1ea0*/  FSEL R91, R19, -INF , P1 ;  /* 0xff800000135b7808 */ /* 0x004fe20000800000 */
[----:B------:R-:W-:Y:S01]  /*1eb0*/  FMUL.FTZ R116, R116, UR10 ;  /* 0x0000000a74747c20 */ /* 0x000fe20008410000 */
[----:B------:R2:W-:Y:S01]  /*1ec0*/  STL [R1+0x84], R189 ;  /* 0x000084bd01007387 */ /* 0x0005e20000100800 */
[----:B------:R-:W-:Y:S01]  /*1ed0*/  FMUL.FTZ R93, R93, UR10 ;  /* 0x0000000a5d5d7c20 */ /* 0x000fe20008410000 */
[----:B------:R-:W-:Y:S01]  /*1ee0*/  FMUL.FTZ R237, R97, UR10 ;  /* 0x0000000a61ed7c20 */ /* 0x000fe20008410000 */
[----:B------:R-:W-:Y:S01]  /*1ef0*/  FMUL.FTZ R103, R103, UR10 ;  /* 0x0000000a67677c20 */ /* 0x000fe20008410000 */
[----:B------:R-:W4:Y:S01]  /*1f00*/  SHFL.IDX PT, R92, R202, R10, 0x1f ;  /* 0x00001f0aca5c7589 */ /* 0x000f2200000e0000 */
[----:B------:R-:W1:Y:S01]  /*1f10*/  MUFU.TANH R21, R21 ;  /* 0x0000001500157308 */ /* 0x000e620000002400 */
[----:B------:R-:W-:Y:S01]  /*1f20*/  FMUL.FTZ R111, R111, UR10 ;  /* 0x0000000a6f6f7c20 */ /* 0x000fe20008410000 */
[----:B------:R-:W-:Y:S01]  /*1f30*/  FMUL.FTZ R118, R118, UR10 ;  /* 0x0000000a76767c20 */ /* 0x000fe20008410000 */
[----:B------:R-:W-:Y:S01]  /*1f40*/  STL [R1+0x80], R188 ;  /* 0x000080bc01007387 */ /* 0x000fe20000100800 */
[----:B------:R-:W-:Y:S01]  /*1f50*/  FMUL.FTZ R95, R95, UR10 ;  /* 0x0000000a5f5f7c20 */ /* 0x000fe20008410000 */
[----:B------:R-:W-:Y:S01]  /*1f60*/  FMUL.FTZ R129, R129, UR10 ;  /* 0x0000000a81817c20 */ /* 0x000fe20008410000 */
[----:B------:R-:W-:Y:S01]  /*1f70*/  FMUL.FTZ R217, R135, UR10 ;  /* 0x0000000a87d97c20 */ /* 0x000fe20008410000 */
[----:B------:R3:W-:Y:S01]  /*1f80*/  STL [R1+0x7c], R187 ;  /* 0x00007cbb01007387 */ /* 0x0007e20000100800 */
[----:B--2---:R2:W-:Y:S01]  /*1f90*/  MUFU.TANH R189, R106 ;  /* 0x0000006a00bd7308 */ /* 0x0045e20000002400 */
[----:B------:R-:W-:Y:S01]  /*1fa0*/  FMUL.FTZ R126, R126, UR10 ;  /* 0x0000000a7e7e7c20 */ /* 0x000fe20008410000 */
[----:B------:R-:W-:Y:S01]  /*1fb0*/  FMUL.FTZ R96, R96, UR10 ;  /* 0x0000000a60607c20 */ /* 0x000fe20008410000 */
[----:B------:R-:W-:Y:S01]  /*1fc0*/  STL [R1+0x78], R186 ;  /* 0x000078ba01007387 */ /* 0x000fe20000100800 */
[----:B------:R-:W-:Y:S01]  /*1fd0*/  FMUL.FTZ R99, R99, UR10 ;  /* 0x0000000a63637c20 */ /* 0x000fe20008410000 */
[----:B------:R-:W-:Y:S01]  /*1fe0*/  FMUL.FTZ R105, R105, UR10 ;  /* 0x0000000a69697c20 */ /* 0x000fe20008410000 */
[----:B------:R-:W-:Y:S01]  /*1ff0*/  FMUL.FTZ R122, R122, UR10 ;  /* 0x0000000a7a7a7c20 */ /* 0x000fe20008410000 */
[----:B------:R1:W-:Y:S01]  /*2000*/  STL [R1+0x74], R185 ;  /* 0x000074b901007387 */ /* 0x0003e20000100800 */
[----:B------:R-:W1:Y:S01]  /*2010*/  MUFU.TANH R200, R200 ;  /* 0x000000c800c87308 */ /* 0x000e620000002400 */
[----:B--2---:R-:W-:-:S02]  /*2020*/  VIADD R106, R10, 0x4 ;  /* 0x000000040a6a7836 */ /* 0x004fc40000000000 */
[----:B------:R-:W-:Y:S01]  /*2030*/  FMUL.FTZ R100, R100, UR10 ;  /* 0x0000000a64647c20 */ /* 0x000fe20008410000 */
[----:B------:R-:W-:Y:S01]  /*2040*/  STL [R1+0x70], R184 ;  /* 0x000070b801007387 */ /* 0x000fe20000100800 */
[----:B------:R-:W-:Y:S01]  /*2050*/  FMUL.FTZ R233, R98, UR10 ;  /* 0x0000000a62e97c20 */ /* 0x000fe20008410000 */
[----:B------:R-:W-:Y:S01]  /*2060*/  FMUL.FTZ R128, R128, UR10 ;  /* 0x0000000a80807c20 */ /* 0x000fe20008410000 */
[----:B------:R-:W-:Y:S01]  /*2070*/  FMUL.FTZ R132, R132, UR10 ;  /* 0x0000000a84847c20 */ /* 0x000fe20008410000 */
[----:B------:R-:W2:Y:S01]  /*2080*/  SHFL.IDX PT, R89, R202, R106, 0x1f ;  /* 0x00001f6aca597589 */ /* 0x000ea200000e0000 */
[----:B---3--:R3:W-:Y:S01]  /*2090*/  MUFU.TANH R187, R108 ;  /* 0x0000006c00bb7308 */ /* 0x0087e20000002400 */
[----:B----4-:R-:W-:Y:S01]  /*20a0*/  FFMA.FTZ R91, R91, UR11, -R92 ;  /* 0x0000000b5b5b7c23 */ /* 0x010fe2000801085c */
[----:B------:R-:W-:Y:S01]  /*20b0*/  FMUL.FTZ R104, R104, UR10 ;  /* 0x0000000a68687c20 */ /* 0x000fe20008410000 */
[----:B------:R-:W-:Y:S01]  /*20c0*/  STL [R1+0x6c], R183 ;  /* 0x00006cb701007387 */ /* 0x000fe20000100800 */
[----:B------:R-:W-:Y:S01]  /*20d0*/  FMUL.FTZ R117, R117, UR10 ;  /* 0x0000000a75757c20 */ /* 0x000fe20008410000 */
[----:B------:R-:W-:Y:S01]  /*20e0*/  FMUL.FTZ R119, R119, UR10 ;  /* 0x0000000a77777c20 */ /* 0x000fe20008410000 */
[----:B------:R-:W-:Y:S01]  /*20f0*/  FMUL.FTZ R131, R131, UR10 ;  /* 0x0000000a83837c20 */ /* 0x000fe20008410000 */
[----:B------:R-:W-:Y:S01]  /*2100*/  STL [R1+0x68], R182 ;  /* 0x000068b601007387 */ /* 0x000fe20000100800 */
[----:B-1----:R1:W-:Y:S01]  /*2110*/  MUFU.TANH R185, R109 ;  /* 0x0000006d00b97308 */ /* 0x0023e20000002400 */
[----:B---3--:R-:W-:Y:S01]  /*2120*/  IADD3 R108, R10, 0xc, RZ ;  /* 0x0000000c0a6c7810 */ /* 0x008fe20007ffe0ff */
[----:B------:R-:W-:Y:S01]  /*2130*/  FMUL.FTZ R121, R121, UR10 ;  /* 0x0000000a79797c20 */ /* 0x000fe20008410000 */
[----:B------:R3:W-:Y:S01]  /*2140*/  STL [R1+0x64], R181 ;  /* 0x000064b501007387 */ /* 0x0007e20000100800 */
[----:B------:R-:W-:Y:S01]  /*2150*/  FMUL.FTZ R127, R127, UR10 ;  /* 0x0000000a7f7f7c20 */ /* 0x000fe20008410000 */
[----:B------:R-:W-:Y:S01]  /*2160*/  FMUL.FTZ R115, R115, UR10 ;  /* 0x0000000a73737c20 */ /* 0x000fe20008410000 */
[----:B------:R-:W-:Y:S01]  /*2170*/  LEA R203, R4, R203, 0xa ;  /* 0x000000cb04cb7211 */ /* 0x000fe200078e50ff */
[----:B------:R-:W-:Y:S01]  /*2180*/  STL [R1+0x60], R180 ;  /* 0x000060b401007387 */ /* 0x000fe20000100800 */
[----:B------:R4:W-:Y:S01]  /*2190*/  MUFU.TANH R194, R101 ;  /* 0x0000006500c27308 */ /* 0x0009e20000002400 */
[----:B-1----:R-:W-:-:S02]  /*21a0*/  VIADD R109, R10, 0x8 ;  /* 0x000000080a6d7836 */ /* 0x002fc40000000000 */
[----:B------:R-:W-:Y:S01]  /*21b0*/  FMUL.FTZ R130, R130, UR10 ;  /* 0x0000000a82827c20 */ /* 0x000fe20008410000 */
[----:B------:R-:W-:Y:S01]  /*21c0*/  STL [R1+0x5c], R179 ;  /* 0x00005cb301007387 */ /* 0x000fe20000100800 */
[----:B------:R-:W-:Y:S01]  /*21d0*/  FMUL.FTZ R120, R120, UR10 ;  /* 0x0000000a78787c20 */ /* 0x000fe20008410000 */
[----:B------:R-:W-:Y:S01]  /*21e0*/  FMUL.FTZ R123, R123, UR10 ;  /* 0x0000000a7b7b7c20 */ /* 0x000fe20008410000 */
[----:B------:R-:W-:Y:S01]  /*21f0*/  FMUL.FTZ R124, R124, UR10 ;  /* 0x0000000a7c7c7c20 */ /* 0x000fe20008410000 */
[----:B------:R-:W1:Y:S01]  /*2200*/  SHFL.IDX PT, R88, R202, R109, 0x1f ;  /* 0x00001f6dca587589 */ /* 0x000e6200000e0000 */
[----:B---3--:R3:W-:Y:S01]  /*2210*/  MUFU.TANH R181, R113 ;  /* 0x0000007100b57308 */ /* 0x0087e20000002400 */
[----:B------:R-:W-:Y:S01]  /*2220*/  FMUL.FTZ R125, R125, UR10 ;  /* 0x0000000a7d7d7c20 */ /* 0x000fe20008410000 */
[----:B------:R-:W-:Y:S01]  /*2230*/  FMUL.FTZ R133, R133, UR10 ;  /* 0x0000000a85857c20 */ /* 0x000fe20008410000 */
[----:B----4-:R-:W-:Y:S01]  /*2240*/  SHFL.IDX PT, R101, R202, R108, 0x1f ;  /* 0x00001f6cca657589 */ /* 0x010fe200000e0000 */
[----:B------:R-:W-:Y:S01]  /*2250*/  FMUL.FTZ R218, R134, UR10 ;  /* 0x0000000a86da7c20 */ /* 0x000fe20008410000 */
[----:B------:R-:W-:Y:S01]  /*2260*/  R2UR UR10, R203 ;  /* 0x00000000cb0a72ca */ /* 0x000fe200000e0000 */
[----:B------:R-:W-:Y:S01]  /*2270*/  FFMA.FTZ R19, -R19, R19, 1 ;  /* 0x3f80000013137423 */ /* 0x000fe20000010113 */
[----:B------:R-:W-:Y:S01]  /*2280*/  STL [R1+0x58], R178 ;  /* 0x000058b201007387 */ /* 0x000fe20000100800 */
[----:B------:R-:W4:Y:S01]  /*2290*/  MUFU.TANH R201, R201 ;  /* 0x000000c900c97308 */ /* 0x000f220000002400 */
[----:B---3--:R-:W-:Y:S01]  /*22a0*/  FFMA.FTZ R113, R90, UR11, -R92 ;  /* 0x0000000b5a717c23 */ /* 0x008fe2000801085c */
[----:B------:R-:W-:Y:S01]  /*22b0*/  FSEL R90, R18, -INF , P2 ;  /* 0xff800000125a7808 */ /* 0x000fe20001000000 */
[----:B------:R-:W-:Y:S01]  /*22c0*/  STL [R1+0x54], R177 ;  /* 0x000054b101007387 */ /* 0x000fe20000100800 */
[C---:B------:R-:W-:Y:S01]  /*22d0*/  FSEL R92, R20.reuse, -INF , P1 ;  /* 0xff800000145c7808 */ /* 0x040fe20000800000 */
[----:B------:R-:W-:-:S02]  /*22e0*/  FFMA.FTZ R20, -R20, R20, 1 ;  /* 0x3f80000014147423 */ /* 0x000fc40000010114 */
[--C-:B--2---:R-:W-:Y:S01]  /*22f0*/  FFMA.FTZ R90, R90, UR11, -R89.reuse ;  /* 0x0000000b5a5a7c23 */ /* 0x104fe20008010859 */
[----:B------:R2:W-:Y:S01]  /*2300*/  MUFU.TANH R186, R110 ;  /* 0x0000006e00ba7308 */ /* 0x0005e20000002400 */
[----:B------:R-:W-:Y:S01]  /*2310*/  FFMA.FTZ R92, R92, UR11, -R89 ;  /* 0x0000000b5c5c7c23 */ /* 0x000fe20008010859 */
[----:B------:R-:W-:Y:S01]  /*2320*/  FSEL R89, R21, -INF , P2 ;  /* 0xff80000015597808 */ /* 0x000fe20001000000 */
[----:B------:R-:W-:Y:S04]  /*2330*/  STL [R1+0x50], R176 ;  /* 0x000050b001007387 */ /* 0x000fe80000100800 */
[----:B------:R-:W-:Y:S01]  /*2340*/  STL [R1+0x4c], R175 ;  /* 0x00004caf01007387 */ /* 0x000fe20000100800 */
[----:B------:R-:W-:Y:S01]  /*2350*/  MUFU.TANH R221, R221 ;  /* 0x000000dd00dd7308 */ /* 0x000fe20000002400 */
[----:B--2---:R-:W-:-:S02]  /*2360*/  VIADD R110, R10, 0x14 ;  /* 0x000000140a6e7836 */ /* 0x004fc40000000000 */
[----:B------:R-:W-:Y:S04]  /*2370*/  STL [R1+0x48], R174 ;  /* 0x000048ae01007387 */ /* 0x000fe80000100800 */
[----:B------:R-:W-:Y:S01]  /*2380*/  SHFL.IDX PT, R94, R202, R110, 0x1f ;  /* 0x00001f6eca5e7589 */ /* 0x000fe200000e0000 */
[----:B------:R2:W-:Y:S03]  /*2390*/  MUFU.TANH R182, R114 ;  /* 0x0000007200b67308 */ /* 0x0005e60000002400 */
[----:B------:R-:W-:Y:S04]  /*23a0*/  STL [R1+0x44], R173 ;  /* 0x000044ad01007387 */ /* 0x000fe80000100800 */
[----:B------:R-:W-:Y:S01]  /*23b0*/  STL [R1+0x40], R172 ;  /* 0x000040ac01007387 */ /* 0x000fe20000100800 */
[----:B------:R1:W-:Y:S01]  /*23c0*/  MUFU.TANH R193, R102 ;  /* 0x0000006600c17308 */ /* 0x0003e20000002400 */
[----:B--2---:R-:W-:Y:S01]  /*23d0*/  VIADD R114, R10, 0x1c ;  /* 0x0000001c0a727836 */ /* 0x004fe20000000000 */
[----:B------:R-:W-:-:S02]  /*23e0*/  WARPGROUP.DEPBAR.LE gsb0, 0x0 ;  /* 0x00008000000079c5 */ /* 0x000fc40000010000 */
[----:B------:R-:W-:Y:S01]  /*23f0*/  WARPGROUP.ARRIVE ;  /* 0x00000000000079c5 */ /* 0x000fe20000000000 */
[----:B------:R-:W-:Y:S03]  /*2400*/  STL [R1+0x3c], R171 ;  /* 0x00003cab01007387 */ /* 0x000fe60000100800 */
[----:B------:R-:W-:Y:S01]  /*2410*/  MUFU.TANH R219, R219 ;  /* 0x000000db00db7308 */ /* 0x000fe20000002400 */
[--C-:B-1----:R-:W-:Y:S01]  /*2420*/  FFMA.FTZ R102, R89, UR11, -R88.reuse ;  /* 0x0000000b59667c23 */ /* 0x102fe20008010858 */
[----:B------:R-:W-:Y:S01]  /*2430*/  HGMMA.64x128x16.F32.BF16 R24, gdesc[UR4], R24, gsb0 ;  /* 0x01e00000041879f0 */ /* 0x000fe20008001818 */
[----:B------:R-:W-:Y:S01]  /*2440*/  UIADD3 UR6, UR8, 0x4, URZ ;  /* 0x0000000408067890 */ /* 0x000fe2000fffe03f */
[----:B------:R-:W-:Y:S01]  /*2450*/  FSEL R89, R200, -INF , P1 ;  /* 0xff800000c8597808 */ /* 0x000fe20000800000 */
[----:B------:R-:W-:Y:S01]  /*2460*/  UIADD3 UR4, UR9, 0x4, URZ ;  /* 0x0000000409047890 */ /* 0x000fe2000fffe03f */
[----:B------:R-:W-:Y:S01]  /*2470*/  STL [R1+0x38], R170 ;  /* 0x000038aa01007387 */ /* 0x000fe20000100800 */
[----:B------:R-:W-:Y:S01]  /*2480*/  UMOV UR7, 0x40000040 ;  /* 0x4000004000077882 */ /* 0x000fe20000000000 */
[----:B------:R-:W-:Y:S01]  /*2490*/  UMOV UR5, 0x40000040 ;  /* 0x4000004000057882 */ /* 0x000fe20000000000 */
[----:B------:R-:W-:Y:S01]  /*24a0*/  MUFU.TANH R188, R107 ;  /* 0x0000006b00bc7308 */ /* 0x000fe20000002400 */
[----:B------:R-:W-:Y:S01]  /*24b0*/  FFMA.FTZ R97, R89, UR11, -R88 ;  /* 0x0000000b59617c23 */ /* 0x000fe20008010858 */
[----:B----4-:R-:W-:Y:S01]  /*24c0*/  FSEL R88, R201, -INF , P2 ;  /* 0xff800000c9587808 */ /* 0x010fe20001000000 */
[----:B------:R-:W-:Y:S04]  /*24d0*/  STL [R1+0x34], R169 ;  /* 0x000034a901007387 */ /* 0x000fe80000100800 */
[----:B------:R-:W-:Y:S01]  /*24e0*/  SHFL.IDX PT, R135, R22, R108, 0x1f ;  /* 0x00001f6c16877589 */ /* 0x000fe200000e0000 */
[----:B------:R-:W-:Y:S03]  /*24f0*/  MUFU.TANH R228, R228 ;  /* 0x000000e400e47308 */ /* 0x000fe60000002400 */
[----:B------:R-:W-:Y:S04]  /*2500*/  STL [R1+0x30], R168 ;  /* 0x000030a801007387 */ /* 0x000fe80000100800 */
[----:B------:R-:W-:Y:S01]  /*2510*/  STL [R1+0x2c], R9 ;  /* 0x00002c0901007387 */ /* 0x000fe20000100800 */
[----:B------:R1:W-:Y:S03]  /*2520*/  MUFU.EX2 R107, R90 ;  /* 0x0000005a006b7308 */ /* 0x0003e60000000800 */
[----:B------:R-:W-:Y:S04]  /*2530*/  STL [R1+0x28], R7 ;  /* 0x0000280701007387 */ /* 0x000fe80000100800 */
[----:B------:R-:W-:Y:S01]  /*2540*/  SHFL.IDX PT, R205, R22, R114, 0x1f ;  /* 0x00001f7216cd7589 */ /* 0x000fe200000e0000 */
[----:B------:R2:W3:Y:S03]  /*2550*/  MUFU.TANH R184, R112 ;  /* 0x0000007000b87308 */ /* 0x0004e60000002400 */
[----:B-1----:R-:W-:Y:S04]  /*2560*/  SHFL.IDX PT, R90, R202, R114, 0x1f ;  /* 0x00001f72ca5a7589 */ /* 0x002fe800000e0000 */
[----:B------:R-:W-:Y:S01]  /*2570*/  STL [R1+0x24], R6 ;  /* 0x0000240601007387 */ /* 0x000fe20000100800 */
[----:B------:R-:W-:Y:S01]  /*2580*/  MUFU.TANH R230, R230 ;  /* 0x000000e600e67308 */ /* 0x000fe20000002400 */
[----:B--2---:R-:W-:-:S02]  /*2590*/  VIADD R112, R10, 0x10 ;  /* 0x000000100a707836 */ /* 0x004fc40000000000 */
[----:B------:R-:W-:Y:S04]  /*25a0*/  STL [R1+0x20], R5 ;  /* 0x0000200501007387 */ /* 0x000fe80000100800 */
[----:B------:R-:W-:Y:S01]  /*25b0*/  STL [R1+0x1c], R3 ;  /* 0x00001c0301007387 */ /* 0x000fe20000100800 */
[----:B------:R1:W2:Y:S01]  /*25c0*/  MUFU.TANH R179, R116 ;  /* 0x0000007400b37308 */ /* 0x0002a20000002400 */
[----:B---3--:R-:W-:Y:S02]  /*25d0*/  FSEL R214, R184, -INF , P2 ;  /* 0xff800000b8d67808 */ /* 0x008fe40001000000 */
[----:B------:R-:W-:Y:S04]  /*25e0*/  SHFL.IDX PT, R215, R16, R108, 0x1f ;  /* 0x00001f6c10d77589 */ /* 0x000fe800000e0000 */
[----:B------:R-:W3:Y:S01]  /*25f0*/  SHFL.IDX PT, R213, R16, R112, 0x1f ;  /* 0x00001f7010d57589 */ /* 0x000ee200000e0000 */
[----:B------:R-:W-:Y:S03]  /*2600*/  MUFU.TANH R227, R227 ;  /* 0x000000e300e37308 */ /* 0x000fe60000002400 */
[----:B-1----:R-:W-:Y:S04]  /*2610*/  SHFL.IDX PT, R116, R22, R10, 0x1f ;  /* 0x00001f0a16747589 */ /* 0x002fe800000e0000 */
[----:B------:R-:W-:Y:S01]  /*2620*/  STL [R1+0x18], R0 ;  /* 0x0000180001007387 */ /* 0x000fe20000100800 */
[----:B------:R-:W-:Y:S01]  /*2630*/  MUFU.TANH R232, R232 ;  /* 0x000000e800e87308 */ /* 0x000fe20000002400 */
[----:B--2---:R-:W-:-:S02]  /*2640*/  FSEL R208, R179, -INF , P2 ;  /* 0xff800000b3d07808 */ /* 0x004fc40001000000 */
[----:B------:R-:W-:Y:S05]  /*2650*/  SHFL.IDX PT, R225, R13, R109, 0x1f ;  /* 0x00001f6d0de17589 */ /* 0x000fea00000e0000 */
[----:B------:R-:W1:Y:S01]  /*2660*/  MUFU.TANH R235, R235 ;  /* 0x000000eb00eb7308 */ /* 0x000e620000002400 */
[----:B---3--:R-:W-:-:S07]  /*2670*/  FFMA.FTZ R214, R214, UR11, -R213 ;  /* 0x0000000bd6d67c23 */ /* 0x008fce00080108d5 */
[----:B------:R2:W-:Y:S08]  /*2680*/  MUFU.TANH R199, R93 ;  /* 0x0000005d00c77308 */ /* 0x0005f00000002400 */
[----:B------:R3:W-:Y:S01]  /*2690*/  MUFU.TANH R192, R103 ;  /* 0x0000006700c07308 */ /* 0x0007e20000002400 */
[----:B--2---:R-:W2:Y:S01]  /*26a0*/  SHFL.IDX PT, R93, R202, R112, 0x1f ;  /* 0x00001f70ca5d7589 */ /* 0x004ea200000e0000 */
[----:B-1----:R-:W-:-:S06]  /*26b0*/  FSEL R98, R235, -INF , P1 ;  /* 0xff800000eb627808 */ /* 0x002fcc0000800000 */
[----:B------:R1:W-:Y:S01]  /*26c0*/  MUFU.TANH R183, R111 ;  /* 0x0000006f00b77308 */ /* 0x0003e20000002400 */
[----:B---3--:R-:W-:Y:S01]  /*26d0*/  FFMA.FTZ R103, R88, UR11, -R101 ;  /* 0x0000000b58677c23 */ /* 0x008fe20008010865 */
[----:B------:R-:W-:-:S05]  /*26e0*/  FSEL R88, R221, -INF , P1 ;  /* 0xff800000dd587808 */ /* 0x000fca0000800000 */
[----:B------:R-:W-:Y:S01]  /*26f0*/  FFMA.FTZ R101, R88, UR11, -R101 ;  /* 0x0000000b58657c23 */ /* 0x000fe20008010865 */
[----:B------:R-:W-:Y:S01]  /*2700*/  MUFU.TANH R220, R220 ;  /* 0x000000dc00dc7308 */ /* 0x000fe20000002400 */
[----:B-1----:R-:W-:Y:S01]  /*2710*/  VIADD R111, R10, 0x18 ;  /* 0x000000180a6f7836 */ /* 0x002fe20000000000 */
[----:B------:R-:W-:-:S04]  /*2720*/  FSEL R88, R228, -INF , P1 ;  /* 0xff800000e4587808 */ /* 0x000fc80000800000 */
[----:B------:R1:W-:Y:S02]  /*2730*/  SHFL.IDX PT, R89, R202, R111, 0x1f ;  /* 0x00001f6fca597589 */ /* 0x0003e400000e0000 */
[----:B------:R3:W4:Y:S08]  /*2740*/  MUFU.TANH R177, R118 ;  /* 0x0000007600b17308 */ /* 0x0007300000002400 */
[----:B------:R-:W-:Y:S01]  /*2750*/  MUFU.TANH R216, R216 ;  /* 0x000000d800d87308 */ /* 0x000fe20000002400 */
[----:B---3--:R-:W3:Y:S01]  /*2760*/  SHFL.IDX PT, R118, R22, R109, 0x1f ;  /* 0x00001f6d16767589 */ /* 0x008ee200000e0000 */
[----:B-1----:R-:W-:-:S05]  /*2770*/  FSEL R202, R194, -INF , P2 ;  /* 0xff800000c2ca7808 */ /* 0x002fca0001000000 */
[----:B------:R-:W-:Y:S01]  /*2780*/  FFMA.FTZ R202, R202, UR11, -R205 ;  /* 0x0000000bcaca7c23 */ /* 0x000fe200080108cd */
[----:B------:R1:W-:Y:S01]  /*2790*/  MUFU.TANH R197, R95 ;  /* 0x0000005f00c57308 */ /* 0x0003e20000002400 */
[----:B----4-:R-:W-:Y:S01]  /*27a0*/  FSEL R207, R177, -INF , P1 ;  /* 0xff800000b1cf7808 */ /* 0x010fe20000800000 */
[----:B------:R-:W-:Y:S02]  /*27b0*/  WARPGROUP.DEPBAR.LE gsb0, 0x0 ;  /* 0x00008000000079c5 */ /* 0x000fe40000010000 */
[----:B------:R-:W-:-:S04]  /*27c0*/  WARPGROUP.ARRIVE ;  /* 0x00000000000079c5 */ /* 0x000fc80000000000 */
[----:B------:R4:W-:Y:S01]  /*27d0*/  MUFU.TANH R7, R129 ;  /* 0x0000008100077308 */ /* 0x0009e20000002400 */
[C---:B-1----:R-:W-:Y:S01]  /*27e0*/  FSEL R95, R220.reuse, -INF , P2 ;  /* 0xff800000dc5f7808 */ /* 0x042fe20001000000 */
[----:B------:R-:W-:Y:S01]  /*27f0*/  FFMA.FTZ R220, -R220, R220, 1 ;  /* 0x3f800000dcdc7423 */ /* 0x000fe200000101dc */
[----:B------:R-:W-:Y:S01]  /*2800*/  HGMMA.64x128x16.F32.BF16 R24, gdesc[UR4], R24, gsb0 ;  /* 0x01e00000041879f0 */ /* 0x000fe20008001818 */
[----:B------:R-:W-:Y:S02]  /*2810*/  UIADD3 UR6, UR8, 0x6, URZ ;  /* 0x0000000608067890 */ /* 0x000fe4000fffe03f */
[----:B--2---:R-:W-:Y:S01]  /*2820*/  FFMA.FTZ R95, R95, UR11, -R93 ;  /* 0x0000000b5f5f7c23 */ /* 0x004fe2000801085d */
[----:B------:R-:W-:Y:S01]  /*2830*/  UIADD3 UR4, UR9, 0x6, URZ ;  /* 0x0000000609047890 */ /* 0x000fe2000fffe03f */
[----:B------:R1:W-:Y:S01]  /*2840*/  MUFU.TANH R169, R126 ;  /* 0x0000007e00a97308 */ /* 0x0003e20000002400 */
[----:B------:R-:W-:Y:S01]  /*2850*/  UMOV UR7, 0x40000040 ;  /* 0x4000004000077882 */ /* 0x000fe20000000000 */
[----:B------:R-:W-:Y:S01]  /*2860*/  UMOV UR5, 0x40000040 ;  /* 0x4000004000057882 */ /* 0x000fe20000000000 */
[----:B----4-:R-:W-:Y:S05]  /*2870*/  SHFL.IDX PT, R129, R22, R110, 0x1f ;  /* 0x00001f6e16817589 */ /* 0x010fea00000e0000 */
[----:B------:R-:W-:Y:S01]  /*2880*/  MUFU.TANH R234, R234 ;  /* 0x000000ea00ea7308 */ /* 0x000fe20000002400 */
[----:B-1----:R-:W-:Y:S07]  /*2890*/  SHFL.IDX PT, R126, R16, R109, 0x1f ;  /* 0x00001f6d107e7589 */ /* 0x002fee00000e0000 */
[----:B------:R1:W2:Y:S08]  /*28a0*/  MUFU.TANH R198, R96 ;  /* 0x0000006000c67308 */ /* 0x0002b00000002400 */
[----:B------:R-:W-:Y:S01]  /*28b0*/  MUFU.TANH R237, R237 ;  /* 0x000000ed00ed7308 */ /* 0x000fe20000002400 */
[----:B-1----:R-:W-:-:S05]  /*28c0*/  FSEL R96, R219, -INF , P2 ;  /* 0xff800000db607808 */ /* 0x002fca0001000000 */
[--C-:B------:R-:W-:Y:S01]  /*28d0*/  FFMA.FTZ R96, R96, UR11, -R94.reuse ;  /* 0x0000000b60607c23 */ /* 0x100fe2000801085e */
[----:B------:R-:W-:Y:S01]  /*28e0*/  FFMA.FTZ R94, R88, UR11, -R94 ;  /* 0x0000000b585e7c23 */ /* 0x000fe2000801085e */
[----:B------:R1:W-:Y:S01]  /*28f0*/  MUFU.TANH R196, R99 ;  /* 0x0000006300c47308 */ /* 0x0003e20000002400 */
[C---:B------:R-:W-:Y:S01]  /*2900*/  FSEL R88, R232.reuse, -INF , P2 ;  /* 0xff800000e8587808 */ /* 0x040fe20001000000 */
[----:B------:R-:W-:Y:S01]  /*2910*/  FFMA.FTZ R232, -R232, R232, 1 ;  /* 0x3f800000e8e87423 */ /* 0x000fe200000101e8 */
[----:B--2---:R-:W-:-:S03]  /*2920*/  FSEL R224, R198, -INF , P2 ;  /* 0xff800000c6e07808 */ /* 0x004fc60001000000 */
[--C-:B------:R-:W-:Y:S01]  /*2930*/  FFMA.FTZ R88, R88, UR11, -R116.reuse ;  /* 0x0000000b58587c23 */ /* 0x100fe20008010874 */
[----:B------:R-:W-:Y:S01]  /*2940*/  FFMA.FTZ R116, R98, UR11, -R116 ;  /* 0x0000000b62747c23 */ /* 0x000fe20008010874 */
[----:B------:R-:W-:Y:S01]  /*2950*/  MUFU.TANH R222, R222 ;  /* 0x000000de00de7308 */ /* 0x000fe20000002400 */
[C---:B-1----:R-:W-:Y:S01]  /*2960*/  FSEL R99, R227.reuse, -INF , P1 ;  /* 0xff800000e3637808 */ /* 0x042fe20000800000 */
[----:B------:R-:W-:Y:S01]  /*2970*/  FFMA.FTZ R227, -R227, R227, 1 ;  /* 0x3f800000e3e37423 */ /* 0x000fe200000101e3 */
[----:B------:R-:W-:-:S05]  /*2980*/  FSEL R98, R11, -INF , P2 ;  /* 0xff8000000b627808 */ /* 0x000fca0001000000 */
[----:B------:R-:W-:Y:S01]  /*2990*/  MUFU.TANH R229, R229 ;  /* 0x000000e500e57308 */ /* 0x000fe20000002400 */
[----:B---3--:R-:W-:-:S07]  /*29a0*/  FFMA.FTZ R98, R98, UR11, -R118 ;  /* 0x0000000b62627c23 */ /* 0x008fce0008010876 */
[----:B------:R-:W-:Y:S08]  /*29b0*/  MUFU.TANH R190, R105 ;  /* 0x0000006900be7308 */ /* 0x000ff00000002400 */
[----:B------:R1:W-:Y:S08]  /*29c0*/  MUFU.TANH R173, R122 ;  /* 0x0000007a00ad7308 */ /* 0x0003f00000002400 */
[----:B------:R2:W-:Y:S01]  /*29d0*/  MUFU.EX2 R105, R92 ;  /* 0x0000005c00697308 */ /* 0x0005e20000000800 */
[----:B-1----:R-:W1:Y:S07]  /*29e0*/  SHFL.IDX PT, R122, R22, R112, 0x1f ;  /* 0x00001f70167a7589 */ /* 0x002e6e00000e0000 */
[----:B------:R3:W4:Y:S01]  /*29f0*/  MUFU.TANH R195, R100 ;  /* 0x0000006400c37308 */ /* 0x0007220000002400 */
[----:B--2---:R-:W-:-:S05]  /*2a00*/  FSEL R92, R230, -INF , P2 ;  /* 0xff800000e65c7808 */ /* 0x004fca0001000000 */
[--C-:B------:R-:W-:Y:S01]  /*2a10*/  FFMA.FTZ R92, R92, UR11, -R90.reuse ;  /* 0x0000000b5c5c7c23 */ /* 0x100fe2000801085a */
[----:B------:R-:W-:Y:S01]  /*2a20*/  FFMA.FTZ R90, R99, UR11, -R90 ;  /* 0x0000000b635a7c23 */ /* 0x000fe2000801085a */
[----:B------:R-:W2:Y:S01]  /*2a30*/  MUFU.TANH R233, R233 ;  /* 0x000000e900e97308 */ /* 0x000ea20000002400 */
[----:B---3--:R-:W-:Y:S01]  /*2a40*/  SHFL.IDX PT, R100, R22, R106, 0x1f ;  /* 0x00001f6a16647589 */ /* 0x008fe200000e0000 */
[----:B------:R-:W-:-:S05]  /*2a50*/  FSEL R99, R199, -INF , P2 ;  /* 0xff800000c7637808 */ /* 0x000fca0001000000 */
[----:B------:R-:W-:Y:S01]  /*2a60*/  FFMA.FTZ R99, R99, UR11, -R135 ;  /* 0x0000000b63637c23 */ /* 0x000fe20008010887 */
[----:B------:R-:W3:Y:S01]  /*2a70*/  MUFU.TANH R236, R236 ;  /* 0x000000ec00ec7308 */ /* 0x000ee20000002400 */
[----:B-1----:R-:W-:Y:S01]  /*2a80*/  FFMA.FTZ R224, R224, UR11, -R122 ;  /* 0x0000000be0e07c23 */ /* 0x002fe2000801087a */
[----:B----4-:R-:W-:-:S06]  /*2a90*/  FSEL R134, R195, -INF , P2 ;  /* 0xff800000c3867808 */ /* 0x010fcc0001000000 */
[----:B------:R1:W-:Y:S08]  /*2aa0*/  MUFU.TANH R9, R128 ;  /* 0x0000008000097308 */ /* 0x0003f00000002400 */
[----:B------:R4:W-:Y:S01]  /*2ab0*/  MUFU.TANH R3, R132 ;  /* 0x0000008400037308 */ /* 0x0009e20000002400 */
[----:B-1----:R-:W-:Y:S07]  /*2ac0*/  SHFL.IDX PT, R128, R16, R106, 0x1f ;  /* 0x00001f6a10807589 */ /* 0x002fee00000e0000 */
[----:B------:R-:W-:Y:S01]  /*2ad0*/  MUFU.TANH R191, R104 ;  /* 0x0000006800bf7308 */ /* 0x000fe20000002400 */
[----:B----4-:R2:W1:Y:S07]  /*2ae0*/  SHFL.IDX PT, R132, R22, R111, 0x1f ;  /* 0x00001f6f16847589 */ /* 0x01046e00000e0000 */
[----:B------:R4:W-:Y:S01]  /*2af0*/  MUFU.TANH R178, R117 ;  /* 0x0000007500b27308 */ /* 0x0009e20000002400 */
[----:B------:R-:W-:-:S02]  /*2b00*/  WARPGROUP.DEPBAR.LE gsb0, 0x0 ;  /* 0x00008000000079c5 */ /* 0x000fc40000010000 */
[----:B------:R-:W-:Y:S01]  /*2b10*/  WARPGROUP.ARRIVE ;  /* 0x00000000000079c5 */ /* 0x000fe20000000000 */
[----:B--2---:R-:W-:-:S04]  /*2b20*/  FSEL R22, R233, -INF , P1 ;  /* 0xff800000e9167808 */ /* 0x004fc80000800000 */
[----:B------:R2:W-:Y:S01]  /*2b30*/  MUFU.EX2 R104, R91 ;  /* 0x0000005b00687308 */ /* 0x0005e20000000800 */
[----:B----4-:R-:W-:Y:S01]  /*2b40*/  FSEL R117, R197, -INF , P1 ;  /* 0xff800000c5757808 */ /* 0x010fe20000800000 */
[----:B------:R-:W-:Y:S01]  /*2b50*/  HGMMA.64x128x16.F32.BF16 R24, gdesc[UR4], R24, gsb0 ;  /* 0x01e00000041879f0 */ /* 0x000fe20008001818 */
[----:B------:R-:W-:Y:S01]  /*2b60*/  FFMA.FTZ R122, R22, UR11, -R122 ;  /* 0x0000000b167a7c23 */ /* 0x000fe2000801087a */
[----:B------:R-:W-:Y:S02]  /*2b70*/  FSEL R22, R193, -INF , P1 ;  /* 0xff800000c1167808 */ /* 0x000fe40000800000 */
[----:B------:R-:W-:Y:S01]  /*2b80*/  FFMA.FTZ R135, R117, UR11, -R135 ;  /* 0x0000000b75877c23 */ /* 0x000fe20008010887 */
[----:B------:R-:W-:Y:S01]  /*2b90*/  FSEL R117, R186, -INF , P1 ;  /* 0xff800000ba757808 */ /* 0x000fe20000800000 */
[----:B------:R4:W-:Y:S01]  /*2ba0*/  MUFU.TANH R176, R119 ;  /* 0x0000007700b07308 */ /* 0x0009e20000002400 */
[----:B--2---:R-:W-:Y:S01]  /*2bb0*/  FSEL R91, R216, -INF , P1 ;  /* 0xff800000d85b7808 */ /* 0x004fe20000800000 */
[--C-:B-1----:R-:W-:Y:S01]  /*2bc0*/  FFMA.FTZ R134, R134, UR11, -R132.reuse ;  /* 0x0000000b86867c23 */ /* 0x102fe20008010884 */
[----:B------:R-:W-:Y:S01]  /*2bd0*/  FFMA.FTZ R132, R22, UR11, -R132 ;  /* 0x0000000b16847c23 */ /* 0x000fe20008010884 */
[----:B------:R-:W-:-:S02]  /*2be0*/  FSEL R22, R189, -INF , P1 ;  /* 0xff800000bd167808 */ /* 0x000fc40000800000 */
[----:B------:R-:W-:Y:S01]  /*2bf0*/  FFMA.FTZ R93, R91, UR11, -R93 ;  /* 0x0000000b5b5d7c23 */ /* 0x000fe2000801085d */
[----:B------:R-:W-:Y:S01]  /*2c00*/  FSEL R91, R222, -INF , P2 ;  /* 0xff800000de5b7808 */ /* 0x000fe20001000000 */
[----:B------:R1:W-:Y:S01]  /*2c10*/  MUFU.TANH R174, R121 ;  /* 0x0000007900ae7308 */ /* 0x0003e20000002400 */
[----:B----4-:R-:W-:-:S03]  /*2c20*/  FSEL R119, R234, -INF , P1 ;  /* 0xff800000ea777808 */ /* 0x010fc60000800000 */
[----:B------:R-:W-:Y:S02]  /*2c30*/  FFMA.FTZ R91, R91, UR11, -R89 ;  /* 0x0000000b5b5b7c23 */ /* 0x000fe40008010859 */
[----:B------:R-:W-:Y:S02]  /*2c40*/  FFMA.FTZ R118, R119, UR11, -R118 ;  /* 0x0000000b77767c23 */ /* 0x000fe40008010876 */
[----:B------:R2:W-:Y:S01]  /*2c50*/  MUFU.TANH R5, R131 ;  /* 0x0000008300057308 */ /* 0x0005e20000002400 */
[----:B-1----:R-:W-:Y:S01]  /*2c60*/  FSEL R121, R237, -INF , P2 ;  /* 0xff800000ed797808 */ /* 0x002fe20001000000 */
[----:B------:R-:W1:Y:S04]  /*2c70*/  SHFL.IDX PT, R119, R16, R110, 0x1f ;  /* 0x00001f6e10777589 */ /* 0x000e6800000e0000 */
[----:B------:R-:W-:-:S02]  /*2c80*/  FFMA.FTZ R121, R121, UR11, -R129 ;  /* 0x0000000b79797c23 */ /* 0x000fc40008010881 */
[----:B------:R4:W-:Y:S01]  /*2c90*/  MUFU.TANH R168, R127 ;  /* 0x0000007f00a87308 */ /* 0x0009e20000002400 */
[----:B--2---:R-:W2:Y:S07]  /*2ca0*/  SHFL.IDX PT, R131, R16, R10, 0x1f ;  /* 0x00001f0a10837589 */ /* 0x004eae00000e0000 */
[----:B------:R-:W1:Y:S01]  /*2cb0*/  MUFU.TANH R231, R231 ;  /* 0x000000e700e77308 */ /* 0x000e620000002400 */
[----:B----4-:R-:W-:-:S05]  /*2cc0*/  FSEL R127, R187, -INF , P2 ;  /* 0xff800000bb7f7808 */ /* 0x010fca0001000000 */
[--C-:B------:R-:W-:Y:S01]  /*2cd0*/  FFMA.FTZ R127, R127, UR11, -R126.reuse ;  /* 0x0000000b7f7f7c23 */ /* 0x100fe2000801087e */
[----:B------:R-:W-:Y:S01]  /*2ce0*/  FFMA.FTZ R126, R117, UR11, -R126 ;  /* 0x0000000b757e7c23 */ /* 0x000fe2000801087e */
[----:B------:R4:W2:Y:S01]  /*2cf0*/  MUFU.TANH R180, R115 ;  /* 0x0000007300b47308 */ /* 0x0008a20000002400 */
[----:B------:R-:W-:Y:S07]  /*2d00*/  SHFL.IDX PT, R117, R16, R111, 0x1f ;  /* 0x00001f6f10757589 */ /* 0x000fee00000e0000 */
[----:B------:R1:W-:Y:S01]  /*2d10*/  MUFU.TANH R6, R130 ;  /* 0x0000008200067308 */ /* 0x0003e20000002400 */
[----:B----4-:R-:W-:-:S05]  /*2d20*/  FSEL R115, R229, -INF , P1 ;  /* 0xff800000e5737808 */ /* 0x010fca0000800000 */
[----:B------:R-:W-:Y:S01]  /*2d30*/  FFMA.FTZ R89, R115, UR11, -R89 ;  /* 0x0000000b73597c23 */ /* 0x000fe20008010859 */
[----:B---3--:R-:W-:Y:S01]  /*2d40*/  FSEL R115, R236, -INF , P2 ;  /* 0xff800000ec737808 */ /* 0x008fe20001000000 */
[----:B------:R3:W4:Y:S01]  /*2d50*/  MUFU.TANH R175, R120 ;  /* 0x0000007800af7308 */ /* 0x0007220000002400 */
[----:B-1----:R-:W-:-:S03]  /*2d60*/  FSEL R130, R190, -INF , P2 ;  /* 0xff800000be827808 */ /* 0x002fc60001000000 */
[----:B------:R-:W-:Y:S02]  /*2d70*/  FFMA.FTZ R115, R115, UR11, -R100 ;  /* 0x0000000b73737c23 */ /* 0x000fe40008010864 */
[----:B------:R-:W-:Y:S02]  /*2d80*/  FFMA.FTZ R130, R130, UR11, -R128 ;  /* 0x0000000b82827c23 */ /* 0x000fe40008010880 */
[----:B------:R1:W-:Y:S01]  /*2d90*/  MUFU.TANH R0, R133 ;  /* 0x0000008500007308 */ /* 0x0003e20000002400 */
[C---:B---3--:R-:W-:Y:S01]  /*2da0*/  FSEL R120, R231.reuse, -INF , P1 ;  /* 0xff800000e7787808 */ /* 0x048fe20000800000 */
[----:B------:R-:W-:-:S04]  /*2db0*/  FFMA.FTZ R231, -R231, R231, 1 ;  /* 0x3f800000e7e77423 */ /* 0x000fc800000101e7 */
[----:B------:R-:W-:Y:S01]  /*2dc0*/  FFMA.FTZ R100, R120, UR11, -R100 ;  /* 0x0000000b78647c23 */ /* 0x000fe20008010864 */
[----:B------:R-:W-:Y:S01]  /*2dd0*/  FSEL R120, R181, -INF , P2 ;  /* 0xff800000b5787808 */ /* 0x000fe20001000000 */
[----:B------:R3:W-:Y:S01]  /*2de0*/  MUFU.TANH R170, R125 ;  /* 0x0000007d00aa7308 */ /* 0x0007e20000002400 */
[----:B-1----:R-:W-:-:S03]  /*2df0*/  FSEL R133, R191, -INF , P2 ;  /* 0xff800000bf857808 */ /* 0x002fc60001000000 */
[----:B------:R-:W-:Y:S02]  /*2e00*/  FFMA.FTZ R120, R120, UR11, -R119 ;  /* 0x0000000b78787c23 */ /* 0x000fe40008010877 */
[--C-:B--2---:R-:W-:Y:S01]  /*2e10*/  FFMA.FTZ R133, R133, UR11, -R131.reuse ;  /* 0x0000000b85857c23 */ /* 0x104fe20008010883 */
[----:B------:R-:W-:Y:S01]  /*2e20*/  FFMA.FTZ R131, R22, UR11, -R131 ;  /* 0x0000000b16837c23 */ /* 0x000fe20008010883 */
[----:B------:R1:W-:Y:S01]  /*2e30*/  MUFU.TANH R172, R123 ;  /* 0x0000007b00ac7308 */ /* 0x0003e20000002400 */
[----:B---3--:R-:W-:-:S05]  /*2e40*/  FSEL R125, R185, -INF , P2 ;  /* 0xff800000b97d7808 */ /* 0x008fca0001000000 */
[----:B------:R-:W-:Y:S02]  /*2e50*/  FFMA.FTZ R125, R125, UR11, -R215 ;  /* 0x0000000b7d7d7c23 */ /* 0x000fe400080108d7 */
[----:B------:R2:W-:Y:S01]  /*2e60*/  MUFU.EX2 R22, R116 ;  /* 0x0000007400167308 */ /* 0x0005e20000000800 */
[----:B-1----:R-:W-:-:S07]  /*2e70*/  FSEL R123, R176, -INF , P1 ;  /* 0xff800000b07b7808 */ /* 0x002fce0000800000 */
[----:B------:R1:W-:Y:S01]  /*2e80*/  MUFU.TANH R171, R124 ;  /* 0x0000007c00ab7308 */ /* 0x0003e20000002400 */
[----:B--2---:R-:W-:-:S05]  /*2e90*/  FSEL R116, R183, -INF , P1 ;  /* 0xff800000b7747808 */ /* 0x004fca0000800000 */
[----:B------:R-:W-:Y:S01]  /*2ea0*/  FFMA.FTZ R215, R116, UR11, -R215 ;  /* 0x0000000b74d77c23 */ /* 0x000fe200080108d7 */
[----:B------:R-:W-:Y:S01]  /*2eb0*/  FSEL R116, R182, -INF , P1 ;  /* 0xff800000b6747808 */ /* 0x000fe20000800000 */
[----:B------:R-:W2:Y:S01]  /*2ec0*/  MUFU.EX2 R113, R113 ;  /* 0x0000007100717308 */ /* 0x000ea20000000800 */
[----:B-1----:R-:W-:Y:S03]  /*2ed0*/  SHFL.IDX PT, R124, R13, R10, 0x1f ;  /* 0x00001f0a0d7c7589 */ /* 0x002fe600000e0000 */
[----:B------:R-:W-:Y:S01]  /*2ee0*/  FFMA.FTZ R213, R116, UR11, -R213 ;  /* 0x0000000b74d57c23 */ /* 0x000fe200080108d5 */
[----:B------:R-:W-:-:S03]  /*2ef0*/  FSEL R116, R178, -INF , P2 ;  /* 0xff800000b2747808 */ /* 0x000fc60001000000 */
[----:B------:R-:W1:Y:S08]  /*2f00*/  MUFU.EX2 R97, R97 ;  /* 0x0000006100617308 */ /* 0x000e700000000800 */
[----:B------:R-:W-:Y:S01]  /*2f10*/  MUFU.EX2 R103, R103 ;  /* 0x0000006700677308 */ /* 0x000fe20000000800 */
[----:B------:R-:W-:Y:S02]  /*2f20*/  WARPGROUP.DEPBAR.LE gsb0, 0x0 ;  /* 0x00008000000079c5 */ /* 0x000fe40000010000 */
[----:B------:R3:W4:Y:S05]  /*2f30*/  LDS R211, [R23+0x400] ;  /* 0x0004000017d37984 */ /* 0x00072a0000000800 */
[----:B------:R-:W-:Y:S01]  /*2f40*/  MUFU.EX2 R91, R91 ;  /* 0x0000005b005b7308 */ /* 0x000fe20000000800 */
[----:B------:R-:W-:Y:S01]  /*2f50*/  LDS R12, [R12+0x400] ;  /* 0x000400000c0c7984 */ /* 0x000fe20000000800 */
[----:B---3--:R-:W-:-:S06]  /*2f60*/  FSEL R23, R196, -INF , P1 ;  /* 0xff800000c4177808 */ /* 0x008fcc0000800000 */
[----:B------:R-:W3:Y:S01]  /*2f70*/  MUFU.EX2 R102, R102 ;  /* 0x0000006600667308 */ /* 0x000ee20000000800 */
[----:B------:R-:W-:Y:S01]  /*2f80*/  FFMA.FTZ R129, R23, UR11, -R129 ;  /* 0x0000000b17817c23 */ /* 0x000fe20008010881 */
[----:B------:R-:W-:-:S06]  /*2f90*/  FSEL R23, R192, -INF , P1 ;  /* 0xff800000c0177808 */ /* 0x000fcc0000800000 */
[----:B------:R-:W-:Y:S01]  /*2fa0*/  MUFU.TANH R218, R218 ;  /* 0x000000da00da7308 */ /* 0x000fe20000002400 */
[----:B------:R-:W-:Y:S01]  /*2fb0*/  FFMA.FTZ R205, R23, UR11, -R205 ;  /* 0x0000000b17cd7c23 */ /* 0x000fe200080108cd */
[----:B------:R-:W-:-:S05]  /*2fc0*/  FSEL R23, R188, -INF , P1 ;  /* 0xff800000bc177808 */ /* 0x000fca0000800000 */
[----:B------:R-:W-:Y:S01]  /*2fd0*/  FFMA.FTZ R128, R23, UR11, -R128 ;  /* 0x0000000b17807c23 */ /* 0x000fe20008010880 */
[----:B------:R-:W-:Y:S08]  /*2fe0*/  MUFU.TANH R217, R217 ;  /* 0x000000d900d97308 */ /* 0x000ff00000002400 */
[----:B------:R2:W-:Y:S01]  /*2ff0*/  MUFU.EX2 R23, R115 ;  /* 0x0000007300177308 */ /* 0x0005e20000000800 */
[----:B----4-:R-:W-:Y:S07]  /*3000*/  SHFL.IDX PT, R203, R211, R109, 0x1f ;  /* 0x00001f6dd3cb7589 */ /* 0x010fee00000e0000 */
[----:B------:R-:W4:Y:S01]  /*3010*/  MUFU.EX2 R94, R94 ;  /* 0x0000005e005e7308 */ /* 0x000f220000000800 */
[----:B------:R-:W-:Y:S04]  /*3020*/  SHFL.IDX PT, R212, R211, R108, 0x1f ;  /* 0x00001f6cd3d47589 */ /* 0x000fe800000e0000 */
[----:B--2---:R2:W1:Y:S03]  /*3030*/  SHFL.IDX PT, R115, R16, R114, 0x1f ;  /* 0x00001f7210737589 */ /* 0x00446600000e0000 */
[----:B------:R-:W4:Y:S01]  /*3040*/  MUFU.EX2 R101, R101 ;  /* 0x0000006500657308 */ /* 0x000f220000000800 */
[----:B------:R-:W3:Y:S04]  /*3050*/  SHFL.IDX PT, R206, R211, R10, 0x1f ;  /* 0x00001f0ad3ce7589 */ /* 0x000ee800000e0000 */
[----:B------:R-:W4:Y:S01]  /*3060*/  SHFL.IDX PT, R204, R211, R106, 0x1f ;  /* 0x00001f6ad3cc7589 */ /* 0x000f2200000e0000 */
[----:B--2---:R-:W-:-:S02]  /*3070*/  FSEL R16, R180, -INF , P1 ;  /* 0xff800000b4107808 */ /* 0x004fc40000800000 */
[----:B------:R-:W2:Y:S01]  /*3080*/  MUFU.EX2 R95, R95 ;  /* 0x0000005f005f7308 */ /* 0x000ea20000000800 */
[----:B------:R-:W2:Y:S02]  /*3090*/  SHFL.IDX PT, R226, R211, R112, 0x1f ;  /* 0x00001f70d3e27589 */ /* 0x000ea400000e0000 */
[----:B------:R-:W-:Y:S02]  /*30a0*/  FFMA.FTZ R119, R16, UR11, -R119 ;  /* 0x0000000b10777c23 */ /* 0x000fe40008010877 */
[----:B------:R-:W-:Y:S03]  /*30b0*/  SHFL.IDX PT, R223, R211, R110, 0x1f ;  /* 0x00001f6ed3df7589 */ /* 0x000fe600000e0000 */
[----:B------:R3:W-:Y:S01]  /*30c0*/  MUFU.EX2 R16, R118 ;  /* 0x0000007600107308 */ /* 0x0007e20000000800 */
[--C-:B-1----:R-:W-:Y:S01]  /*30d0*/  FFMA.FTZ R116, R116, UR11, -R115.reuse ;  /* 0x0000000b74747c23 */ /* 0x102fe20008010873 */
[----:B------:R-:W-:-:S02]  /*30e0*/  FFMA.FTZ R115, R123, UR11, -R115 ;  /* 0x0000000b7b737c23 */ /* 0x000fc40008010873 */
[----:B------:R-:W1:Y:S01]  /*30f0*/  SHFL.IDX PT, R123, R13, R106, 0x1f ;  /* 0x00001f6a0d7b7589 */ /* 0x000e6200000e0000 */
[--C-:B---3--:R-:W-:Y:S01]  /*3100*/  FFMA.FTZ R118, R208, UR11, -R117.reuse ;  /* 0x0000000bd0767c23 */ /* 0x108fe20008010875 */
[----:B------:R-:W-:Y:S01]  /*3110*/  FFMA.FTZ R117, R207, UR11, -R117 ;  /* 0x0000000bcf757c23 */ /* 0x000fe20008010875 */
[--C-:B------:R-:W-:Y:S01]  /*3120*/  FADD.FTZ R207, R28, -R203.reuse ;  /* 0x800000cb1ccf7221 */ /* 0x100fe20000010000 */
[----:B------:R-:W-:Y:S01]  /*3130*/  FADD.FTZ R208, R29, -R212 ;  /* 0x800000d41dd07221 */ /* 0x000fe20000010000 */
[----:B------:R3:W-:Y:S01]  /*3140*/  MUFU.EX2 R28, R135 ;  /* 0x00000087001c7308 */ /* 0x0007e20000000800 */
[----:B------:R-:W-:Y:S01]  /*3150*/  FADD.FTZ R203, R30, -R203 ;  /* 0x800000cb1ecb7221 */ /* 0x000fe20000010000 */
[----:B------:R-:W-:Y:S01]  /*3160*/  FADD.FTZ R210, R24, -R206 ;  /* 0x800000ce18d27221 */ /* 0x000fe20000010000 */
[----:B----4-:R-:W-:Y:S01]  /*3170*/  FADD.FTZ R209, R25, -R204 ;  /* 0x800000cc19d17221 */ /* 0x010fe20000010000 */
[----:B------:R-:W-:Y:S01]  /*3180*/  FADD.FTZ R206, R26, -R206 ;  /* 0x800000ce1ace7221 */ /* 0x000fe20000010000 */
[----:B------:R-:W-:Y:S01]  /*3190*/  FADD.FTZ R204, R27, -R204 ;  /* 0x800000cc1bcc7221 */ /* 0x000fe20000010000 */
[----:B------:R-:W-:Y:S01]  /*31a0*/  FSEL R27, R175, -INF , P2 ;  /* 0xff800000af1b7808 */ /* 0x000fe20001000000 */
[----:B------:R-:W-:Y:S01]  /*31b0*/  FMUL.FTZ R210, R113, R210 ;  /* 0x000000d271d27220 */ /* 0x000fe20000410000 */
[----:B------:R2:W-:Y:S01]  /*31c0*/  MUFU.EX2 R30, R224 ;  /* 0x000000e0001e7308 */ /* 0x0005e20000000800 */
[----:B---3--:R-:W-:Y:S01]  /*31d0*/  FADD.FTZ R135, R31, -R212 ;  /* 0x800000d41f877221 */ /* 0x008fe20000010000 */
[----:B------:R-:W-:Y:S01]  /*31e0*/  FSEL R26, R173, -INF , P1 ;  /* 0xff800000ad1a7808 */ /* 0x000fe20000800000 */
[----:B------:R-:W3:Y:S01]  /*31f0*/  SHFL.IDX PT, R212, R211, R111, 0x1f ;  /* 0x00001f6fd3d47589 */ /* 0x000ee200000e0000 */
[----:B------:R-:W-:Y:S01]  /*3200*/  FSEL R25, R174, -INF , P2 ;  /* 0xff800000ae197808 */ /* 0x000fe20001000000 */
[----:B------:R-:W-:Y:S01]  /*3210*/  FFMA.FTZ R27, R27, UR11, -R124 ;  /* 0x0000000b1b1b7c23 */ /* 0x000fe2000801087c */
[----:B------:R-:W-:Y:S01]  /*3220*/  FSEL R24, R172, -INF , P1 ;  /* 0xff800000ac187808 */ /* 0x000fe20000800000 */
[----:B------:R-:W4:Y:S01]  /*3230*/  SHFL.IDX PT, R211, R211, R114, 0x1f ;  /* 0x00001f72d3d37589 */ /* 0x000f2200000e0000 */
[----:B------:R1:W-:Y:S01]  /*3240*/  MUFU.EX2 R29, R122 ;  /* 0x0000007a001d7308 */ /* 0x0003e20000000800 */
[--C-:B--2---:R-:W-:Y:S01]  /*3250*/  FADD.FTZ R224, R32, -R226.reuse ;  /* 0x800000e220e07221 */ /* 0x104fe20000010000 */
[----:B------:R-:W-:Y:S01]  /*3260*/  FADD.FTZ R226, R34, -R226 ;  /* 0x800000e222e27221 */ /* 0x000fe20000010000 */
[----:B------:R-:W2:Y:S01]  /*3270*/  SHFL.IDX PT, R31, R13, R108, 0x1f ;  /* 0x00001f6c0d1f7589 */ /* 0x000ea200000e0000 */
[----:B------:R-:W-:Y:S01]  /*3280*/  FFMA.FTZ R26, R26, UR11, -R124 ;  /* 0x0000000b1a1a7c23 */ /* 0x000fe2000801087c */
[--C-:B-1----:R-:W-:Y:S01]  /*3290*/  FFMA.FTZ R25, R25, UR11, -R123.reuse ;  /* 0x0000000b19197c23 */ /* 0x102fe2000801087b */
[----:B------:R-:W-:Y:S01]  /*32a0*/  FFMA.FTZ R24, R24, UR11, -R123 ;  /* 0x0000000b18187c23 */ /* 0x000fe2000801087b */
[----:B------:R-:W-:Y:S01]  /*32b0*/  SHFL.IDX PT, R34, R13, R110, 0x1f ;  /* 0x00001f6e0d227589 */ /* 0x000fe200000e0000 */
[----:B------:R1:W-:Y:S01]  /*32c0*/  MUFU.EX2 R32, R121 ;  /* 0x0000007900207308 */ /* 0x0003e20000000800 */
[----:B------:R-:W-:Y:S01]  /*32d0*/  FSEL R122, R170, -INF , P2 ;  /* 0xff800000aa7a7808 */ /* 0x000fe20001000000 */
[----:B------:R-:W-:Y:S01]  /*32e0*/  FMUL.FTZ R206, R104, R206 ;  /* 0x000000ce68ce7220 */ /* 0x000fe20000410000 */
[----:B------:R-:W-:Y:S01]  /*32f0*/  FSEL R124, R171, -INF , P2 ;  /* 0xff800000ab7c7808 */ /* 0x000fe20001000000 */
[--C-:B------:R-:W-:Y:S01]  /*3300*/  FADD.FTZ R33, R33, -R223.reuse ;  /* 0x800000df21217221 */ /* 0x100fe20000010000 */
[----:B------:R-:W-:Y:S01]  /*3310*/  FSEL R123, R169, -INF , P1 ;  /* 0xff800000a97b7808 */ /* 0x000fe20000800000 */
[----:B------:R-:W-:Y:S01]  /*3320*/  FADD.FTZ R223, R35, -R223 ;  /* 0x800000df23df7221 */ /* 0x000fe20000010000 */
[----:B------:R-:W-:Y:S01]  /*3330*/  FMUL.FTZ R203, R97, R203 ;  /* 0x000000cb61cb7220 */ /* 0x000fe20000410000 */
[--C-:B------:R-:W-:Y:S01]  /*3340*/  FFMA.FTZ R124, R124, UR11, -R225.reuse ;  /* 0x0000000b7c7c7c23 */ /* 0x100fe200080108e1 */
[----:B-1----:R-:W-:Y:S01]  /*3350*/  FSEL R121, R168, -INF , P1 ;  /* 0xff800000a8797808 */ /* 0x002fe20000800000 */
[----:B------:R-:W-:Y:S01]  /*3360*/  FFMA.FTZ R123, R123, UR11, -R225 ;  /* 0x0000000b7b7b7c23 */ /* 0x000fe200080108e1 */
[--C-:B---3--:R-:W-:Y:S01]  /*3370*/  FADD.FTZ R225, R36, -R212.reuse ;  /* 0x800000d424e17221 */ /* 0x108fe20000010000 */
[----:B------:R-:W-:Y:S01]  /*3380*/  FMUL.FTZ R36, R105, R204 ;  /* 0x000000cc69247220 */ /* 0x000fe20000410000 */
[----:B------:R-:W1:Y:S01]  /*3390*/  SHFL.IDX PT, R35, R13, R111, 0x1f ;  /* 0x00001f6f0d237589 */ /* 0x000e6200000e0000 */
[----:B------:R-:W-:Y:S01]  /*33a0*/  FADD.FTZ R38, R38, -R212 ;  /* 0x800000d426267221 */ /* 0x000fe20000010000 */
[--C-:B----4-:R-:W-:Y:S01]  /*33b0*/  FADD.FTZ R37, R37, -R211.reuse ;  /* 0x800000d325257221 */ /* 0x110fe20000010000 */
[----:B------:R-:W-:Y:S01]  /*33c0*/  FADD.FTZ R39, R39, -R211 ;  /* 0x800000d327277221 */ /* 0x000fe20000010000 */
[----:B------:R-:W-:Y:S01]  /*33d0*/  FSEL R212, R9, -INF , P2 ;  /* 0xff80000009d47808 */ /* 0x000fe20001000000 */
[----:B------:R-:W3:Y:S01]  /*33e0*/  SHFL.IDX PT, R211, R13, R112, 0x1f ;  /* 0x00001f700dd37589 */ /* 0x000ee200000e0000 */
[--C-:B--2---:R-:W-:Y:S01]  /*33f0*/  FFMA.FTZ R122, R122, UR11, -R31.reuse ;  /* 0x0000000b7a7a7c23 */ /* 0x104fe2000801081f */
[----:B------:R-:W-:Y:S01]  /*3400*/  FFMA.FTZ R121, R121, UR11, -R31 ;  /* 0x0000000b79797c23 */ /* 0x000fe2000801081f */
[----:B------:R-:W-:Y:S01]  /*3410*/  FFMA.FTZ R204, -R21, R21, 1 ;  /* 0x3f80000015cc7423 */ /* 0x000fe20000010115 */
[----:B------:R2:W-:Y:S01]  /*3420*/  MUFU.EX2 R31, R129 ;  /* 0x00000081001f7308 */ /* 0x0005e20000000800 */
[----:B------:R-:W-:Y:S01]  /*3430*/  FMUL.FTZ R207, R102, R207 ;  /* 0x000000cf66cf7220 */ /* 0x000fe20000410000 */
[----:B------:R-:W-:Y:S01]  /*3440*/  FMUL.FTZ R223, R94, R223 ;  /* 0x000000df5edf7220 */ /* 0x000fe20000410000 */
[----:B------:R-:W-:Y:S01]  /*3450*/  FMUL.FTZ R135, R101, R135 ;  /* 0x0000008765877220 */ /* 0x000fe20000410000 */
[----:B------:R-:W-:Y:S01]  /*3460*/  FMUL.FTZ R224, R95, R224 ;  /* 0x000000e05fe07220 */ /* 0x000fe20000410000 */
[----:B------:R-:W-:Y:S01]  /*3470*/  FMUL.FTZ R204, R204, R207 ;  /* 0x000000cfcccc7220 */ /* 0x000fe20000410000 */
[----:B------:R-:W-:Y:S01]  /*3480*/  FSEL R207, R3, -INF , P2 ;  /* 0xff80000003cf7808 */ /* 0x000fe20001000000 */
[----:B------:R-:W-:Y:S01]  /*3490*/  FMUL.FTZ R209, R107, R209 ;  /* 0x000000d16bd17220 */ /* 0x000fe20000410000 */
[----:B------:R4:W-:Y:S01]  /*34a0*/  MUFU.EX2 R21, R131 ;  /* 0x0000008300157308 */ /* 0x0009e20000000800 */
[----:B--2---:R-:W-:-:S04]  /*34b0*/  FFMA.FTZ R129, -R17, R17, 1 ;  /* 0x3f80000011817423 */ /* 0x004fc80000010111 */
[----:B------:R-:W-:Y:S01]  /*34c0*/  FMUL.FTZ R129, R129, R210 ;  /* 0x000000d281817220 */ /* 0x000fe20000410000 */
[----:B------:R-:W-:Y:S01]  /*34d0*/  FSEL R210, R7, -INF , P2 ;  /* 0xff80000007d27808 */ /* 0x000fe20001000000 */
[----:B-1----:R-:W-:Y:S01]  /*34e0*/  FFMA.FTZ R207, R207, UR11, -R35 ;  /* 0x0000000bcfcf7c23 */ /* 0x002fe20008010823 */
[----:B------:R1:W-:Y:S01]  /*34f0*/  MUFU.EX2 R17, R134 ;  /* 0x0000008600117308 */ /* 0x0003e20000000800 */
[----:B----4-:R-:W-:Y:S02]  /*3500*/  FFMA.FTZ R131, -R216, R216, 1 ;  /* 0x3f800000d8837423 */ /* 0x010fe400000101d8 */
[----:B------:R-:W-:Y:S01]  /*3510*/  FFMA.FTZ R210, R210, UR11, -R34 ;  /* 0x0000000bd2d27c23 */ /* 0x000fe20008010822 */
[----:B---3--:R-:W-:Y:S01]  /*3520*/  FFMA.FTZ R212, R212, UR11, -R211 ;  /* 0x0000000bd4d47c23 */ /* 0x008fe200080108d3 */
[----:B------:R-:W2:Y:S03]  /*3530*/  SHFL.IDX PT, R216, R12, R10, 0x1f ;  /* 0x00001f0a0cd87589 */ /* 0x000ea600000e0000 */
[----:B------:R-:W3:Y:S01]  /*3540*/  MUFU.EX2 R96, R96 ;  /* 0x0000006000607308 */ /* 0x000ee20000000800 */
[----:B-1----:R-:W-:-:S04]  /*3550*/  FFMA.FTZ R134, -R18, R18, 1 ;  /* 0x3f80000012867423 */ /* 0x002fc80000010112 */
[----:B------:R-:W-:Y:S01]  /*3560*/  FMUL.FTZ R134, R134, R209 ;  /* 0x000000d186867220 */ /* 0x000fe20000410000 */
[----:B------:R-:W-:Y:S02]  /*3570*/  FSEL R209, R0, -INF , P2 ;  /* 0xff80000000d17808 */ /* 0x000fe40001000000 */
[----:B------:R1:W-:Y:S08]  /*3580*/  MUFU.EX2 R18, R132 ;  /* 0x0000008400127308 */ /* 0x0003f00000000800 */
[----:B------:R-:W4:Y:S01]  /*3590*/  MUFU.EX2 R89, R89 ;  /* 0x0000005900597308 */ /* 0x000f220000000800 */
[----:B-1----:R-:W-:Y:S01]  /*35a0*/  FMUL.FTZ R132, R19, R206 ;  /* 0x000000ce13847220 */ /* 0x002fe20000410000 */
[----:B------:R-:W-:Y:S01]  /*35b0*/  FSEL R206, R5, -INF , P1 ;  /* 0xff80000005ce7808 */ /* 0x000fe20000800000 */
[----:B------:R1:W4:Y:S01]  /*35c0*/  SHFL.IDX PT, R19, R13, R114, 0x1f ;  /* 0x00001f720d137589 */ /* 0x00032200000e0000 */
[----:B---3--:R-:W-:Y:S01]  /*35d0*/  FMUL.FTZ R33, R96, R33 ;  /* 0x0000002160217220 */ /* 0x008fe20000410000 */
[--C-:B--2---:R-:W-:Y:S01]  /*35e0*/  FADD.FTZ R40, R40, -R216.reuse ;  /* 0x800000d828287221 */ /* 0x104fe20000010000 */
[----:B------:R-:W-:Y:S01]  /*35f0*/  FADD.FTZ R42, R42, -R216 ;  /* 0x800000d82a2a7221 */ /* 0x000fe20000010000 */
[----:B------:R-:W-:Y:S01]  /*3600*/  FFMA.FTZ R206, R206, UR11, -R34 ;  /* 0x0000000bcece7c23 */ /* 0x000fe20008010822 */
[----:B------:R-:W2:Y:S02]  /*3610*/  MUFU.EX2 R92, R92 ;  /* 0x0000005c005c7308 */ /* 0x000ea40000000800 */
[----:B------:R-:W-:-:S06]  /*3620*/  FMUL.FTZ R42, R22, R42 ;  /* 0x0000002a162a7220 */ /* 0x000fcc0000410000 */
[----:B-1----:R1:W-:Y:S01]  /*3630*/  MUFU.EX2 R13, R202 ;  /* 0x000000ca000d7308 */ /* 0x0023e20000000800 */
[----:B----4-:R-:W-:-:S07]  /*3640*/  FMUL.FTZ R38, R89, R38 ;  /* 0x0000002659267220 */ /* 0x010fce0000410000 */
[----:B------:R3:W-:Y:S01]  /*3650*/  MUFU.EX2 R34, R133 ;  /* 0x0000008500227308 */ /* 0x0007e20000000800 */
[----:B-1----:R-:W-:Y:S01]  /*3660*/  FMUL.FTZ R202, R20, R36 ;  /* 0x0000002414ca7220 */ /* 0x002fe20000410000 */
[----:B------:R-:W-:Y:S01]  /*3670*/  FSEL R20, R6, -INF , P1 ;  /* 0xff80000006147808 */ /* 0x000fe20000800000 */
[----:B------:R-:W-:Y:S01]  /*3680*/  FFMA.FTZ R209, R209, UR11, -R19 ;  /* 0x0000000bd1d17c23 */ /* 0x000fe20008010813 */
[----:B--2---:R-:W-:-:S03]  /*3690*/  FMUL.FTZ R37, R92, R37 ;  /* 0x000000255c257220 */ /* 0x004fc60000410000 */
[----:B------:R-:W-:Y:S01]  /*36a0*/  FFMA.FTZ R211, R20, UR11, -R211 ;  /* 0x0000000b14d37c23 */ /* 0x000fe200080108d3 */
[----:B------:R-:W-:Y:S01]  /*36b0*/  FFMA.FTZ R20, -R201, R201, 1 ;  /* 0x3f800000c9147423 */ /* 0x000fe200000101c9 */
[----:B------:R-:W-:Y:S01]  /*36c0*/  FFMA.FTZ R201, -R200, R200, 1 ;  /* 0x3f800000c8c97423 */ /* 0x000fe200000101c8 */
[----:B---3--:R-:W-:Y:S01]  /*36d0*/  FMUL.FTZ R133, R103, R208 ;  /* 0x000000d067857220 */ /* 0x008fe20000410000 */
[----:B------:R1:W-:Y:S01]  /*36e0*/  MUFU.EX2 R36, R205 ;  /* 0x000000cd00247308 */ /* 0x0003e20000000800 */
[----:B------:R-:W-:Y:S01]  /*36f0*/  FFMA.FTZ R200, -R221, R221, 1 ;  /* 0x3f800000ddc87423 */ /* 0x000fe200000101dd */
[----:B------:R-:W-:Y:S01]  /*3700*/  FMUL.FTZ R201, R201, R203 ;  /* 0x000000cbc9c97220 */ /* 0x000fe20000410000 */
[----:B------:R-:W-:Y:S01]  /*3710*/  FMUL.FTZ R203, R20, R133 ;  /* 0x0000008514cb7220 */ /* 0x000fe20000410000 */
[----:B------:R-:W-:Y:S01]  /*3720*/  FMUL.FTZ R20, R91, R225 ;  /* 0x000000e15b147220 */ /* 0x000fe20000410000 */
[----:B------:R-:W-:Y:S01]  /*3730*/  FFMA.FTZ R133, -R219, R219, 1 ;  /* 0x3f800000db857423 */ /* 0x000fe200000101db */
[----:B------:R-:W2:Y:S01]  /*3740*/  SHFL.IDX PT, R225, R12, R108, 0x1f ;  /* 0x00001f6c0ce17589 */ /* 0x000ea200000e0000 */
[----:B------:R-:W-:Y:S01]  /*3750*/  FMUL.FTZ R200, R200, R135 ;  /* 0x00000087c8c87220 */ /* 0x000fe20000410000 */
[----:B------:R-:W-:Y:S01]  /*3760*/  FMUL.FTZ R135, R220, R224 ;  /* 0x000000e0dc877220 */ /* 0x000fe20000410000 */
[----:B-1----:R-:W-:Y:S01]  /*3770*/  FSEL R205, R218, -INF , P1 ;  /* 0xff800000dacd7808 */ /* 0x002fe20000800000 */
[----:B------:R-:W1:Y:S01]  /*3780*/  SHFL.IDX PT, R219, R12, R106, 0x1f ;  /* 0x00001f6a0cdb7589 */ /* 0x000e6200000e0000 */
[----:B------:R-:W3:Y:S01]  /*3790*/  MUFU.EX2 R90, R90 ;  /* 0x0000005a005a7308 */ /* 0x000ee20000000800 */
[----:B------:R-:W-:-:S02]  /*37a0*/  FMUL.FTZ R133, R133, R33 ;  /* 0x0000002185857220 */ /* 0x000fc40000410000 */
[----:B------:R-:W-:Y:S01]  /*37b0*/  FFMA.FTZ R205, R205, UR11, -R35 ;  /* 0x0000000bcdcd7c23 */ /* 0x000fe20008010823 */
[----:B------:R-:W-:Y:S01]  /*37c0*/  FSEL R35, R217, -INF , P1 ;  /* 0xff800000d9237808 */ /* 0x000fe20000800000 */
[----:B------:R-:W4:Y:S03]  /*37d0*/  SHFL.IDX PT, R220, R12, R109, 0x1f ;  /* 0x00001f6d0cdc7589 */ /* 0x000f2600000e0000 */
[----:B------:R-:W4:Y:S01]  /*37e0*/  MUFU.EX2 R100, R100 ;  /* 0x0000006400647308 */ /* 0x000f220000000800 */
[----:B------:R-:W-:Y:S01]  /*37f0*/  FFMA.FTZ R208, R35, UR11, -R19 ;  /* 0x0000000b23d07c23 */ /* 0x000fe20008010813 */
[----:B------:R-:W4:Y:S04]  /*3800*/  SHFL.IDX PT, R224, R12, R110, 0x1f ;  /* 0x00001f6e0ce07589 */ /* 0x000f2800000e0000 */
[----:B------:R-:W-:Y:S02]  /*3810*/  SHFL.IDX PT, R221, R12, R111, 0x1f ;  /* 0x00001f6f0cdd7589 */ /* 0x000fe400000e0000 */
[----:B------:R1:W-:Y:S01]  /*3820*/  MUFU.EX2 R35, R130 ;  /* 0x0000008200237308 */ /* 0x0003e20000000800 */
[----:B---3--:R-:W-:Y:S01]  /*3830*/  FMUL.FTZ R39, R90, R39 ;  /* 0x000000275a277220 */ /* 0x008fe20000410000 */
[----:B--2---:R-:W-:-:S06]  /*3840*/  FADD.FTZ R216, R45, -R225 ;  /* 0x800000e12dd87221 */ /* 0x004fcc0000010000 */
[----:B------:R-:W2:Y:S01]  /*3850*/  MUFU.EX2 R88, R88 ;  /* 0x0000005800587308 */ /* 0x000ea20000000800 */
[----:B-1----:R-:W-:Y:S01]  /*3860*/  FFMA.FTZ R130, -R228, R228, 1 ;  /* 0x3f800000e4827423 */ /* 0x002fe200000101e4 */
[----:B------:R-:W-:Y:S01]  /*3870*/  LDS R45, [R15+0x400] ;  /* 0x000400000f2d7984 */ /* 0x000fe20000000800 */
[--C-:B------:R-:W-:Y:S01]  /*3880*/  FADD.FTZ R43, R43, -R219.reuse ;  /* 0x800000db2b2b7221 */ /* 0x100fe20000010000 */
[----:B------:R-:W-:Y:S01]  /*3890*/  FADD.FTZ R41, R41, -R219 ;  /* 0x800000db29297221 */ /* 0x000fe20000010000 */
[----:B------:R-:W-:Y:S01]  /*38a0*/  FMUL.FTZ R130, R130, R223 ;  /* 0x000000df82827220 */ /* 0x000fe20000410000 */
[----:B----4-:R-:W-:Y:S01]  /*38b0*/  FADD.FTZ R44, R44, -R220 ;  /* 0x800000dc2c2c7221 */ /* 0x010fe20000010000 */
[----:B------:R-:W1:Y:S01]  /*38c0*/  SHFL.IDX PT, R223, R12, R112, 0x1f ;  /* 0x00001f700cdf7589 */ /* 0x000e6200000e0000 */
[----:B------:R3:W-:Y:S01]  /*38d0*/  MUFU.EX2 R33, R128 ;  /* 0x0000008000217308 */ /* 0x0007e20000000800 */
[----:B------:R-:W-:Y:S01]  /*38e0*/  FMUL.FTZ R43, R100, R43 ;  /* 0x0000002b642b7220 */ /* 0x000fe20000410000 */
[----:B------:R-:W-:Y:S01]  /*38f0*/  FADD.FTZ R49, R49, -R224 ;  /* 0x800000e031317221 */ /* 0x000fe20000010000 */
[----:B------:R-:W-:-:S05]  /*3900*/  FMUL.FTZ R41, R23, R41 ;  /* 0x0000002917297220 */ /* 0x000fca0000410000 */
[----:B------:R-:W4:Y:S01]  /*3910*/  MUFU.EX2 R98, R98 ;  /* 0x0000006200627308 */ /* 0x000f220000000800 */
[----:B---3--:R-:W-:Y:S01]  /*3920*/  FFMA.FTZ R128, -R222, R222, 1 ;  /* 0x3f800000de807423 */ /* 0x008fe200000101de */
[----:B--2---:R-:W-:Y:S01]  /*3930*/  FMUL.FTZ R40, R88, R40 ;  /* 0x0000002858287220 */ /* 0x004fe20000410000 */
[----:B------:R2:W3:Y:S05]  /*3940*/  SHFL.IDX PT, R222, R12, R114, 0x1f ;  /* 0x00001f720cde7589 */ /* 0x0004ea00000e0000 */
[----:B------:R-:W3:Y:S01]  /*3950*/  MUFU.EX2 R99, R99 ;  /* 0x0000006300637308 */ /* 0x000ee20000000800 */
[----:B------:R-:W-:Y:S01]  /*3960*/  FMUL.FTZ R128, R128, R20 ;  /* 0x0000001480807220 */ /* 0x000fe20000410000 */
[----:B------:R-:W-:Y:S01]  /*3970*/  FFMA.FTZ R233, -R233, R233, 1 ;  /* 0x3f800000e9e97423 */ /* 0x000fe200000101e9 */
[----:B------:R-:W-:Y:S01]  /*3980*/  FFMA.FTZ R237, -R237, R237, 1 ;  /* 0x3f800000eded7423 */ /* 0x000fe200000101ed */
[----:B------:R-:W-:Y:S01]  /*3990*/  FADD.FTZ R46, R46, -R220 ;  /* 0x800000dc2e2e7221 */ /* 0x000fe20000010000 */
[----:B------:R-:W-:Y:S01]  /*39a0*/  FADD.FTZ R47, R47, -R225 ;  /* 0x800000e12f2f7221 */ /* 0x000fe20000010000 */
[----:B------:R-:W-:Y:S01]  /*39b0*/  FADD.FTZ R51, R51, -R224 ;  /* 0x800000e033337221 */ /* 0x000fe20000010000 */
[--C-:B-1----:R-:W-:Y:S01]  /*39c0*/  FADD.FTZ R50, R50, -R223.reuse ;  /* 0x800000df32327221 */ /* 0x102fe20000010000 */
[----:B--2---:R1:W-:Y:S08]  /*39d0*/  MUFU.EX2 R12, R126 ;  /* 0x0000007e000c7308 */ /* 0x0043f00000000800 */
[----:B------:R2:W-:Y:S01]  /*39e0*/  MUFU.EX2 R19, R127 ;  /* 0x0000007f00137308 */ /* 0x0005e20000000800 */
[----:B-1----:R-:W-:Y:S01]  /*39f0*/  FFMA.FTZ R126, -R229, R229, 1 ;  /* 0x3f800000e57e7423 */ /* 0x002fe200000101e5 */
[----:B----4-:R-:W-:Y:S01]  /*3a00*/  FMUL.FTZ R44, R98, R44 ;  /* 0x0000002c622c7220 */ /* 0x010fe20000410000 */
[----:B------:R-:W-:Y:S01]  /*3a10*/  FADD.FTZ R48, R48, -R223 ;  /* 0x800000df30307221 */ /* 0x000fe20000010000 */
[----:B------:R-:W-:Y:S01]  /*3a20*/  FADD.FTZ R52, R52, -R221 ;  /* 0x800000dd34347221 */ /* 0x000fe20000010000 */
[----:B------:R-:W-:Y:S01]  /*3a30*/  FMUL.FTZ R126, R126, R38 ;  /* 0x000000267e7e7220 */ /* 0x000fe20000410000 */
[----:B---3--:R-:W-:-:S02]  /*3a40*/  FADD.FTZ R219, R53, -R222 ;  /* 0x800000de35db7221 */ /* 0x008fc40000010000 */
[----:B------:R1:W-:Y:S01]  /*3a50*/  MUFU.EX2 R20, R125 ;  /* 0x0000007d00147308 */ /* 0x0003e20000000800 */
[----:B--2---:R-:W-:Y:S01]  /*3a60*/  FFMA.FTZ R127, -R230, R230, 1 ;  /* 0x3f800000e67f7423 */ /* 0x004fe200000101e6 */
[----:B------:R-:W-:Y:S01]  /*3a70*/  FMUL.FTZ R50, R29, R50 ;  /* 0x000000321d327220 */ /* 0x000fe20000410000 */
[----:B------:R-:W-:Y:S01]  /*3a80*/  FMUL.FTZ R216, R99, R216 ;  /* 0x000000d863d87220 */ /* 0x000fe20000410000 */
[----:B------:R-:W-:Y:S01]  /*3a90*/  FADD.FTZ R221, R54, -R221 ;  /* 0x800000dd36dd7221 */ /* 0x000fe20000010000 */
[----:B------:R-:W-:Y:S01]  /*3aa0*/  FMUL.FTZ R127, R127, R37 ;  /* 0x000000257f7f7220 */ /* 0x000fe20000410000 */
[----:B------:R-:W-:Y:S02]  /*3ab0*/  FADD.FTZ R222, R55, -R222 ;  /* 0x800000de37de7221 */ /* 0x000fe40000010000 */
[----:B------:R2:W-:Y:S01]  /*3ac0*/  MUFU.EX2 R38, R213 ;  /* 0x000000d500267308 */ /* 0x0005e20000000800 */
[----:B-1----:R-:W-:-:S07]  /*3ad0*/  FMUL.FTZ R125, R227, R39 ;  /* 0x00000027e37d7220 */ /* 0x002fce0000410000 */
[----:B------:R1:W-:Y:S01]  /*3ae0*/  MUFU.EX2 R37, R215 ;  /* 0x000000d700257308 */ /* 0x0003e20000000800 */
[----:B--2---:R-:W-:-:S04]  /*3af0*/  FFMA.FTZ R213, -R235, R235, 1 ;  /* 0x3f800000ebd57423 */ /* 0x004fc800000101eb */
[----:B------:R-:W-:Y:S01]  /*3b00*/  FMUL.FTZ R213, R213, R42 ;  /* 0x0000002ad5d57220 */ /* 0x000fe20000410000 */
[----:B------:R-:W-:Y:S02]  /*3b10*/  FFMA.FTZ R42, -R11, R11, 1 ;  /* 0x3f8000000b2a7423 */ /* 0x000fe4000001010b */
[----:B------:R2:W-:Y:S01]  /*3b20*/  MUFU.EX2 R39, R120 ;  /* 0x0000007800277308 */ /* 0x0005e20000000800 */
[----:B-1----:R-:W-:Y:S01]  /*3b30*/  FFMA.FTZ R215, -R236, R236, 1 ;  /* 0x3f800000ecd77423 */ /* 0x002fe200000101ec */
[----:B------:R-:W-:Y:S01]  /*3b40*/  FMUL.FTZ R46, R16, R46 ;  /* 0x0000002e102e7220 */ /* 0x000fe20000410000 */
[----:B------:R-:W-:-:S05]  /*3b50*/  FMUL.FTZ R47, R28, R47 ;  /* 0x0000002f1c2f7220 */ /* 0x000fca0000410000 */
[----:B------:R1:W3:Y:S01]  /*3b60*/  MUFU.EX2 R15, R214 ;  /* 0x000000d6000f7308 */ /* 0x0002e20000000800 */
[----:B--2---:R-:W-:Y:S01]  /*3b70*/  FMUL.FTZ R120, R231, R43 ;  /* 0x0000002be7787220 */ /* 0x004fe20000410000 */
[----:B------:R-:W-:Y:S01]  /*3b80*/  FMUL.FTZ R43, R32, R49 ;  /* 0x00000031202b7220 */ /* 0x000fe20000410000 */
[----:B------:R-:W-:Y:S01]  /*3b90*/  FMUL.FTZ R215, R215, R41 ;  /* 0x00000029d7d77220 */ /* 0x000fe20000410000 */
[----:B------:R-:W-:Y:S01]  /*3ba0*/  FFMA.FTZ R41, -R199, R199, 1 ;  /* 0x3f800000c7297423 */ /* 0x000fe200000101c7 */
[----:B------:R-:W-:Y:S01]  /*3bb0*/  FMUL.FTZ R49, R233, R50 ;  /* 0x00000032e9317220 */ /* 0x000fe20000410000 */
[----:B------:R-:W-:Y:S01]  /*3bc0*/  FMUL.FTZ R50, R237, R43 ;  /* 0x0000002bed327220 */ /* 0x000fe20000410000 */
[----:B------:R-:W-:Y:S01]  /*3bd0*/  FMUL.FTZ R48, R30, R48 ;  /* 0x000000301e307220 */ /* 0x000fe20000410000 */
[----:B------:R-:W-:Y:S01]  /*3be0*/  FMUL.FTZ R51, R31, R51 ;  /* 0x000000331f337220 */ /* 0x000fe20000410000 */
[----:B-1----:R-:W-:Y:S01]  /*3bf0*/  FMUL.FTZ R214, R232, R40 ;  /* 0x00000028e8d67220 */ /* 0x002fe20000410000 */
[----:B------:R-:W-:Y:S01]  /*3c00*/  FFMA.FTZ R55, -R234, R234, 1 ;  /* 0x3f800000ea377423 */ /* 0x000fe200000101ea */
[----:B------:R1:W-:Y:S01]  /*3c10*/  MUFU.EX2 R40, R119 ;  /* 0x0000007700287308 */ /* 0x0003e20000000800 */
[----:B------:R-:W-:Y:S01]  /*3c20*/  FFMA.FTZ R43, -R196, R196, 1 ;  /* 0x3f800000c42b7423 */ /* 0x000fe200000101c4 */
[----:B------:R-:W-:Y:S01]  /*3c30*/  FFMA.FTZ R54, -R198, R198, 1 ;  /* 0x3f800000c6367423 */ /* 0x000fe200000101c6 */
[----:B------:R-:W-:Y:S01]  /*3c40*/  FMUL.FTZ R216, R41, R216 ;  /* 0x000000d829d87220 */ /* 0x000fe20000410000 */
[----:B------:R-:W-:Y:S04]  /*3c50*/  SHFL.IDX PT, R224, R45, R108, 0x1f ;  /* 0x00001f6c2de07589 */ /* 0x000fe800000e0000 */
[----:B------:R-:W-:Y:S01]  /*3c60*/  SHFL.IDX PT, R223, R45, R110, 0x1f ;  /* 0x00001f6e2ddf7589 */ /* 0x000fe200000e0000 */
[----:B-1----:R-:W-:Y:S01]  /*3c70*/  FMUL.FTZ R119, R42, R44 ;  /* 0x0000002c2a777220 */ /* 0x002fe20000410000 */
[----:B------:R-:W-:Y:S01]  /*3c80*/  FFMA.FTZ R42, -R197, R197, 1 ;  /* 0x3f800000c52a7423 */ /* 0x000fe200000101c5 */
[----:B------:R1:W-:Y:S01]  /*3c90*/  MUFU.EX2 R41, R118 ;  /* 0x0000007600297308 */ /* 0x0003e20000000800 */
[----:B------:R-:W-:Y:S01]  /*3ca0*/  FMUL.FTZ R51, R43, R51 ;  /* 0x000000332b337220 */ /* 0x000fe20000410000 */
[----:B------:R-:W-:Y:S01]  /*3cb0*/  FMUL.FTZ R55, R55, R46 ;  /* 0x0000002e37377220 */ /* 0x000fe20000410000 */
[----:B------:R-:W-:Y:S01]  /*3cc0*/  FMUL.FTZ R54, R54, R48 ;  /* 0x0000003036367220 */ /* 0x000fe20000410000 */
[----:B------:R-:W2:Y:S04]  /*3cd0*/  SHFL.IDX PT, R46, R45, R10, 0x1f ;  /* 0x00001f0a2d2e7589 */ /* 0x000ea800000e0000 */
[----:B------:R4:W-:Y:S01]  /*3ce0*/  MUFU.EX2 R43, R116 ;  /* 0x00000074002b7308 */ /* 0x0009e20000000800 */
[----:B-1----:R-:W-:Y:S01]  /*3cf0*/  FMUL.FTZ R118, R42, R47 ;  /* 0x0000002f2a767220 */ /* 0x002fe20000410000 */
[----:B------:R-:W1:Y:S04]  /*3d00*/  SHFL.IDX PT, R48, R45, R109, 0x1f ;  /* 0x00001f6d2d307589 */ /* 0x000e6800000e0000 */
[----:B------:R-:W3:Y:S02]  /*3d10*/  SHFL.IDX PT, R47, R45, R106, 0x1f ;  /* 0x00001f6a2d2f7589 */ /* 0x000ee400000e0000 */
[----:B------:R2:W-:Y:S02]  /*3d20*/  MUFU.EX2 R42, R117 ;  /* 0x00000075002a7308 */ /* 0x0005e40000000800 */
[----:B----4-:R-:W-:Y:S04]  /*3d30*/  SHFL.IDX PT, R116, R45, R111, 0x1f ;  /* 0x00001f6f2d747589 */ /* 0x010fe800000e0000 */
[----:B------:R-:W-:Y:S02]  /*3d40*/  SHFL.IDX PT, R220, R45, R114, 0x1f ;  /* 0x00001f722ddc7589 */ /* 0x000fe400000e0000 */
[----:B------:R4:W-:Y:S02]  /*3d50*/  MUFU.EX2 R44, R115 ;  /* 0x00000073002c7308 */ /* 0x0009e40000000800 */
[----:B--2---:R2:W3:Y:S01]  /*3d60*/  SHFL.IDX PT, R117, R45, R112, 0x1f ;  /* 0x00001f702d757589 */ /* 0x0044e200000e0000 */
[----:B------:R-:W-:Y:S01]  /*3d70*/  FMUL.FTZ R222, R36, R222 ;  /* 0x000000de24de7220 */ /* 0x000fe20000410000 */
[----:B------:R-:W-:Y:S01]  /*3d80*/  FFMA.FTZ R53, -R195, R195, 1 ;  /* 0x3f800000c3357423 */ /* 0x000fe200000101c3 */
[----:B------:R-:W-:Y:S01]  /*3d90*/  FMUL.FTZ R52, R17, R52 ;  /* 0x0000003411347220 */ /* 0x000fe20000410000 */
[----:B------:R-:W3:Y:S02]  /*3da0*/  LDL.LU R11, [R1+0xb0] ;  /* 0x0000b000010b7983 */ /* 0x000ee40000300800 */
[----:B------:R-:W3:Y:S01]  /*3db0*/  MUFU.EX2 R93, R93 ;  /* 0x0000005d005d7308 */ /* 0x000ee20000000800 */
[----:B----4-:R-:W-:Y:S01]  /*3dc0*/  FMUL.FTZ R115, R13, R219 ;  /* 0x000000db0d737220 */ /* 0x010fe20000410000 */
[----:B------:R-:W-:Y:S01]  /*3dd0*/  FFMA.FTZ R219, -R192, R192, 1 ;  /* 0x3f800000c0db7423 */ /* 0x000fe200000101c0 */
[----:B------:R-:W-:Y:S01]  /*3de0*/  FADD.FTZ R56, R56, -R46 ;  /* 0x8000002e38387221 */ /* 0x000fe20000010000 */
[----:B--2---:R-:W-:Y:S01]  /*3df0*/  FFMA.FTZ R45, -R194, R194, 1 ;  /* 0x3f800000c22d7423 */ /* 0x004fe200000101c2 */
[----:B-1----:R-:W-:Y:S01]  /*3e00*/  FADD.FTZ R60, R60, -R48 ;  /* 0x800000303c3c7221 */ /* 0x002fe20000010000 */
[----:B---3--:R-:W-:Y:S01]  /*3e10*/  FADD.FTZ R57, R57, -R47 ;  /* 0x8000002f39397221 */ /* 0x008fe20000010000 */
[----:B------:R1:W5:Y:S01]  /*3e20*/  LDL.LU R199, [R1+0xac] ;  /* 0x0000ac0001c77983 */ /* 0x0003620000300800 */
[----:B------:R-:W-:-:S02]  /*3e30*/  FMUL.FTZ R115, R45, R115 ;  /* 0x000000732d737220 */ /* 0x000fc40000410000 */
[----:B------:R2:W3:Y:S01]  /*3e40*/  MUFU.EX2 R45, R27 ;  /* 0x0000001b002d7308 */ /* 0x0004e20000000800 */
[----:B------:R-:W-:Y:S01]  /*3e50*/  FADD.FTZ R64, R64, -R117 ;  /* 0x8000007540407221 */ /* 0x000fe20000010000 */
[----:B--2---:R-:W-:Y:S01]  /*3e60*/  FMUL.FTZ R27, R219, R222 ;  /* 0x000000dedb1b7220 */ /* 0x004fe20000410000 */
[----:B------:R-:W-:Y:S01]  /*3e70*/  FADD.FTZ R48, R62, -R48 ;  /* 0x800000303e307221 */ /* 0x000fe20000010000 */
[----:B------:R2:W4:Y:S01]  /*3e80*/  LDS R219, [R14+0x400] ;  /* 0x000400000edb7984 */ /* 0x0005220000000800 */
[----:B------:R-:W-:Y:S01]  /*3e90*/  FMUL.FTZ R64, R15, R64 ;  /* 0x000000400f407220 */ /* 0x000fe20000410000 */
[----:B------:R-:W-:Y:S01]  /*3ea0*/  FADD.FTZ R58, R58, -R46 ;  /* 0x8000002e3a3a7221 */ /* 0x000fe20000010000 */
[----:B------:R-:W-:Y:S01]  /*3eb0*/  FMUL.FTZ R56, R34, R56 ;  /* 0x0000003822387220 */ /* 0x000fe20000410000 */
[----:B------:R1:W5:Y:S01]  /*3ec0*/  LDL.LU R198, [R1+0xa8] ;  /* 0x0000a80001c67983 */ /* 0x0003620000300800 */
[----:B------:R-:W-:Y:S01]  /*3ed0*/  FADD.FTZ R59, R59, -R47 ;  /* 0x8000002f3b3b7221 */ /* 0x000fe20000010000 */
[----:B------:R-:W-:Y:S01]  /*3ee0*/  FMUL.FTZ R53, R53, R52 ;  /* 0x0000003435357220 */ /* 0x000fe20000410000 */
[--C-:B------:R-:W-:Y:S01]  /*3ef0*/  FADD.FTZ R63, R63, -R224.reuse ;  /* 0x800000e03f3f7221 */ /* 0x100fe20000010000 */
[----:B--2---:R2:W-:Y:S01]  /*3f00*/  MUFU.EX2 R14, R24 ;  /* 0x00000018000e7308 */ /* 0x0045e20000000800 */
[----:B------:R-:W-:Y:S01]  /*3f10*/  FADD.FTZ R62, R61, -R224 ;  /* 0x800000e03d3e7221 */ /* 0x000fe20000010000 */
[----:B------:R1:W5:Y:S01]  /*3f20*/  LDL.LU R197, [R1+0xa4] ;  /* 0x0000a40001c57983 */ /* 0x0003620000300800 */
[----:B------:R-:W-:Y:S01]  /*3f30*/  FADD.FTZ R67, R67, -R223 ;  /* 0x800000df43437221 */ /* 0x000fe20000010000 */
[----:B------:R-:W-:Y:S01]  /*3f40*/  FMUL.FTZ R221, R18, R221 ;  /* 0x000000dd12dd7220 */ /* 0x000fe20000410000 */
[----:B------:R-:W-:Y:S01]  /*3f50*/  FMUL.FTZ R226, R93, R226 ;  /* 0x000000e25de27220 */ /* 0x000fe20000410000 */
[----:B--2---:R-:W-:-:S02]  /*3f60*/  FFMA.FTZ R24, -R184, R184, 1 ;  /* 0x3f800000b8187423 */ /* 0x004fc400000101b8 */
[----:B------:R2:W-:Y:S01]  /*3f70*/  MUFU.EX2 R46, R26 ;  /* 0x0000001a002e7308 */ /* 0x0005e20000000800 */
[----:B------:R-:W-:Y:S01]  /*3f80*/  FADD.FTZ R61, R68, -R116 ;  /* 0x80000074443d7221 */ /* 0x000fe20000010000 */
[----:B------:R1:W5:Y:S01]  /*3f90*/  LDL.LU R196, [R1+0xa0] ;  /* 0x0000a00001c47983 */ /* 0x0003620000300800 */
[----:B------:R-:W-:Y:S01]  /*3fa0*/  FMUL.FTZ R64, R24, R64 ;  /* 0x0000004018407220 */ /* 0x000fe20000410000 */
[----:B------:R-:W-:Y:S01]  /*3fb0*/  FFMA.FTZ R68, -R191, R191, 1 ;  /* 0x3f800000bf447423 */ /* 0x000fe200000101bf */
[----:B------:R-:W-:Y:S01]  /*3fc0*/  FMUL.FTZ R57, R35, R57 ;  /* 0x0000003923397220 */ /* 0x000fe20000410000 */
[----:B------:R1:W5:Y:S01]  /*3fd0*/  LDL.LU R195, [R1+0x9c] ;  /* 0x00009c0001c37983 */ /* 0x0003620000300800 */
[----:B------:R-:W-:Y:S01]  /*3fe0*/  FFMA.FTZ R52, -R193, R193, 1 ;  /* 0x3f800000c1347423 */ /* 0x000fe200000101c1 */
[----:B------:R1:W3:Y:S01]  /*3ff0*/  MUFU.EX2 R47, R25 ;  /* 0x00000019002f7308 */ /* 0x0002e20000000800 */
[----:B--2---:R-:W-:Y:S01]  /*4000*/  FADD.FTZ R26, R65, -R223 ;  /* 0x800000df411a7221 */ /* 0x004fe20000010000 */
[----:B------:R-:W-:Y:S01]  /*4010*/  FFMA.FTZ R65, -R190, R190, 1 ;  /* 0x3f800000be417423 */ /* 0x000fe200000101be */
[----:B------:R2:W5:Y:S01]  /*4020*/  LDL.LU R194, [R1+0x98] ;  /* 0x0000980001c27983 */ /* 0x0005620000300800 */
[----:B------:R-:W-:Y:S01]  /*4030*/  FADD.FTZ R117, R66, -R117 ;  /* 0x8000007542757221 */ /* 0x000fe20000010000 */
[----:B------:R-:W-:-:S02]  /*4040*/  FMUL.FTZ R58, R21, R58 ;  /* 0x0000003a153a7220 */ /* 0x000fc40000410000 */
[----:B----4-:R-:W-:Y:S04]  /*4050*/  SHFL.IDX PT, R108, R219, R108, 0x1f ;  /* 0x00001f6cdb6c7589 */ /* 0x010fe800000e0000 */
[----:B------:R-:W-:Y:S04]  /*4060*/  SHFL.IDX PT, R106, R219, R106, 0x1f ;  /* 0x00001f6adb6a7589 */ /* 0x000fe800000e0000 */
[----:B------:R-:W-:Y:S04]  /*4070*/  SHFL.IDX PT, R111, R219, R111, 0x1f ;  /* 0x00001f6fdb6f7589 */ /* 0x000fe800000e0000 */
[----:B------:R-:W-:Y:S04]  /*4080*/  SHFL.IDX PT, R112, R219, R112, 0x1f ;  /* 0x00001f70db707589 */ /* 0x000fe800000e0000 */
[----:B------:R-:W-:Y:S01]  /*4090*/  SHFL.IDX PT, R109, R219, R109, 0x1f ;  /* 0x00001f6ddb6d7589 */ /* 0x000fe200000e0000 */
[----:B------:R-:W-:-:S03]  /*40a0*/  FMUL.FTZ R62, R20, R62 ;  /* 0x0000003e143e7220 */ /* 0x000fc60000410000 */
[----:B------:R-:W-:Y:S01]  /*40b0*/  SHFL.IDX PT, R110, R219, R110, 0x1f ;  /* 0x00001f6edb6e7589 */ /* 0x000fe200000e0000 */
[----:B------:R-:W-:Y:S01]  /*40c0*/  FMUL.FTZ R60, R19, R60 ;  /* 0x0000003c133c7220 */ /* 0x000fe20000410000 */
[----:B------:R-:W-:Y:S02]  /*40d0*/  FMUL.FTZ R59, R33, R59 ;  /* 0x0000003b213b7220 */ /* 0x000fe40000410000 */
[----:B------:R-:W-:Y:S01]  /*40e0*/  SHFL.IDX PT, R114, R219, R114, 0x1f ;  /* 0x00001f72db727589 */ /* 0x000fe200000e0000 */
[----:B------:R-:W-:Y:S01]  /*40f0*/  FMUL.FTZ R63, R37, R63 ;  /* 0x0000003f253f7220 */ /* 0x000fe20000410000 */
[----:B------:R-:W-:Y:S01]  /*4100*/  FMUL.FTZ R48, R12, R48 ;  /* 0x000000300c307220 */ /* 0x000fe20000410000 */
[----:B------:R-:W-:Y:S01]  /*4110*/  FMUL.FTZ R67, R40, R67 ;  /* 0x0000004328437220 */ /* 0x000fe20000410000 */
[----:B------:R-:W4:Y:S01]  /*4120*/  SHFL.IDX PT, R24, R219, R10, 0x1f ;  /* 0x00001f0adb187589 */ /* 0x000f2200000e0000 */
[----:B-1----:R-:W-:Y:S01]  /*4130*/  FFMA.FTZ R25, -R189, R189, 1 ;  /* 0x3f800000bd197423 */ /* 0x002fe200000101bd */
[----:B------:R-:W-:Y:S01]  /*4140*/  FMUL.FTZ R68, R68, R56 ;  /* 0x0000003844447220 */ /* 0x000fe20000410000 */
[----:B------:R-:W-:Y:S01]  /*4150*/  FMUL.FTZ R56, R65, R57 ;  /* 0x0000003941387220 */ /* 0x000fe20000410000 */
[----:B------:R2:W5:Y:S01]  /*4160*/  LDL.LU R193, [R1+0x94] ;  /* 0x0000940001c17983 */ /* 0x0005620000300800 */
[----:B------:R-:W-:Y:S01]  /*4170*/  FADD.FTZ R116, R70, -R116 ;  /* 0x8000007446747221 */ /* 0x000fe20000010000 */
[----:B------:R-:W-:Y:S01]  /*4180*/  FFMA.FTZ R57, -R185, R185, 1 ;  /* 0x3f800000b9397423 */ /* 0x000fe200000101b9 */
[----:B------:R-:W1:Y:S01]  /*4190*/  MUFU.EX2 R211, R211 ;  /* 0x000000d300d37308 */ /* 0x000e620000000800 */
[----:B------:R2:W5:Y:S01]  /*41a0*/  LDL.LU R192, [R1+0x90] ;  /* 0x0000900001c07983 */ /* 0x0005620000300800 */
[--C-:B------:R-:W-:Y:S01]  /*41b0*/  FADD.FTZ R66, R69, -R220.reuse ;  /* 0x800000dc45427221 */ /* 0x100fe20000010000 */
[----:B------:R-:W-:Y:S01]  /*41c0*/  FMUL.FTZ R25, R25, R58 ;  /* 0x0000003a19197220 */ /* 0x000fe20000410000 */
[----:B------:R-:W-:Y:S01]  /*41d0*/  FFMA.FTZ R70, -R187, R187, 1 ;  /* 0x3f800000bb467423 */ /* 0x000fe200000101bb */
[----:B------:R2:W5:Y:S01]  /*41e0*/  LDL.LU R191, [R1+0x8c] ;  /* 0x00008c0001bf7983 */ /* 0x0005620000300800 */
[----:B------:R-:W-:Y:S01]  /*41f0*/  FFMA.FTZ R65, -R182, R182, 1 ;  /* 0x3f800000b6417423 */ /* 0x000fe200000101b6 */
[----:B------:R-:W-:Y:S01]  /*4200*/  FMUL.FTZ R117, R38, R117 ;  /* 0x0000007526757220 */ /* 0x000fe20000410000 */
[----:B------:R-:W-:Y:S01]  /*4210*/  FADD.FTZ R220, R71, -R220 ;  /* 0x800000dc47dc7221 */ /* 0x000fe20000010000 */
[----:B------:R2:W5:Y:S01]  /*4220*/  LDL.LU R190, [R1+0x88] ;  /* 0x0000880001be7983 */ /* 0x0005620000300800 */
[----:B------:R-:W-:Y:S01]  /*4230*/  FFMA.FTZ R69, -R188, R188, 1 ;  /* 0x3f800000bc457423 */ /* 0x000fe200000101bc */
[----:B------:R-:W-:Y:S01]  /*4240*/  FFMA.FTZ R58, -R183, R183, 1 ;  /* 0x3f800000b73a7423 */ /* 0x000fe200000101b7 */
[----:B------:R-:W-:Y:S01]  /*4250*/  FFMA.FTZ R71, -R186, R186, 1 ;  /* 0x3f800000ba477423 */ /* 0x000fe200000101ba */
[----:B------:R2:W5:Y:S01]  /*4260*/  LDL.LU R189, [R1+0x84] ;  /* 0x0000840001bd7983 */ /* 0x0005620000300800 */
[----:B------:R-:W-:Y:S01]  /*4270*/  FMUL.FTZ R57, R57, R62 ;  /* 0x0000003e39397220 */ /* 0x000fe20000410000 */
[----:B------:R-:W-:Y:S01]  /*4280*/  FMUL.FTZ R70, R70, R60 ;  /* 0x0000003c46467220 */ /* 0x000fe20000410000 */
[----:B------:R-:W2:Y:S01]  /*4290*/  MUFU.EX2 R205, R205 ;  /* 0x000000cd00cd7308 */ /* 0x000ea20000000800 */
[----:B------:R1:W5:Y:S01]  /*42a0*/  LDL.LU R188, [R1+0x80] ;  /* 0x0000800001bc7983 */ /* 0x0003620000300800 */
[----:B------:R-:W-:Y:S01]  /*42b0*/  FMUL.FTZ R65, R65, R117 ;  /* 0x0000007541417220 */ /* 0x000fe20000410000 */
[----:B------:R-:W-:Y:S01]  /*42c0*/  FFMA.FTZ R62, -R179, R179, 1 ;  /* 0x3f800000b33e7423 */ /* 0x000fe200000101b3 */
[----:B------:R-:W-:Y:S01]  /*42d0*/  FMUL.FTZ R61, R41, R61 ;  /* 0x0000003d293d7220 */ /* 0x000fe20000410000 */
[----:B------:R1:W5:Y:S01]  /*42e0*/  LDL.LU R187, [R1+0x7c] ;  /* 0x00007c0001bb7983 */ /* 0x0003620000300800 */
[----:B------:R-:W-:Y:S01]  /*42f0*/  FMUL.FTZ R69, R69, R59 ;  /* 0x0000003b45457220 */ /* 0x000fe20000410000 */
[----:B------:R-:W-:Y:S01]  /*4300*/  FMUL.FTZ R58, R58, R63 ;  /* 0x0000003f3a3a7220 */ /* 0x000fe20000410000 */
[----:B------:R-:W-:Y:S01]  /*4310*/  FFMA.FTZ R60, -R178, R178, 1 ;  /* 0x3f800000b23c7423 */ /* 0x000fe200000101b2 */
[----:B------:R1:W5:Y:S01]  /*4320*/  LDL.LU R186, [R1+0x78] ;  /* 0x0000780001ba7983 */ /* 0x0003620000300800 */
[----:B------:R-:W-:Y:S01]  /*4330*/  FMUL.FTZ R117, R43, R66 ;  /* 0x000000422b757220 */ /* 0x000fe20000410000 */
[----:B------:R-:W-:Y:S01]  /*4340*/  FMUL.FTZ R71, R71, R48 ;  /* 0x0000003047477220 */ /* 0x000fe20000410000 */
[----:B------:R-:W-:Y:S01]  /*4350*/  FFMA.FTZ R59, -R181, R181, 1 ;  /* 0x3f800000b53b7423 */ /* 0x000fe200000101b5 */
[----:B------:R1:W5:Y:S01]  /*4360*/  LDL.LU R185, [R1+0x74] ;  /* 0x0000740001b97983 */ /* 0x0003620000300800 */
[----:B------:R-:W-:Y:S01]  /*4370*/  FMUL.FTZ R26, R39, R26 ;  /* 0x0000001a271a7220 */ /* 0x000fe20000410000 */
[----:B------:R-:W-:Y:S01]  /*4380*/  FFMA.FTZ R63, -R176, R176, 1 ;  /* 0x3f800000b03f7423 */ /* 0x000fe200000101b0 */
[----:B------:R-:W-:Y:S01]  /*4390*/  FMUL.FTZ R220, R44, R220 ;  /* 0x000000dc2cdc7220 */ /* 0x000fe20000410000 */
[----:B------:R1:W5:Y:S01]  /*43a0*/  LDL.LU R184, [R1+0x70] ;  /* 0x0000700001b87983 */ /* 0x0003620000300800 */
[----:B------:R-:W-:Y:S01]  /*43b0*/  FFMA.FTZ R48, -R180, R180, 1 ;  /* 0x3f800000b4307423 */ /* 0x000fe200000101b4 */
[----:B----4-:R-:W-:Y:S01]  /*43c0*/  FADD.FTZ R72, R72, -R24 ;  /* 0x8000001848487221 */ /* 0x010fe20000010000 */
[----:B------:R-:W-:Y:S01]  /*43d0*/  FMUL.FTZ R66, R62, R61 ;  /* 0x0000003d3e427220 */ /* 0x000fe20000410000 */
[----:B------:R4:W5:Y:S01]  /*43e0*/  LDL.LU R183, [R1+0x6c] ;  /* 0x00006c0001b77983 */ /* 0x0009620000300800 */
[----:B------:R-:W-:Y:S01]  /*43f0*/  FMUL.FTZ R61, R60, R117 ;  /* 0x000000753c3d7220 */ /* 0x000fe20000410000 */
[----:B------:R-:W-:Y:S01]  /*4400*/  FMUL.FTZ R59, R59, R26 ;  /* 0x0000001a3b3b7220 */ /* 0x000fe20000410000 */
[----:B------:R-:W4:Y:S01]  /*4410*/  MUFU.EX2 R207, R207 ;  /* 0x000000cf00cf7308 */ /* 0x000f220000000800 */
[----:B------:R1:W5:Y:S01]  /*4420*/  LDL.LU R182, [R1+0x68] ;  /* 0x0000680001b67983 */ /* 0x0003620000300800 */
[----:B------:R-:W-:Y:S01]  /*4430*/  FMUL.FTZ R60, R63, R220 ;  /* 0x000000dc3f3c7220 */ /* 0x000fe20000410000 */
[----:B------:R-:W-:-:S05]  /*4440*/  FMUL.FTZ R26, R48, R67 ;  /* 0x00000043301a7220 */ /* 0x000fca0000410000 */
[----:B------:R-:W4:Y:S01]  /*4450*/  MUFU.EX2 R209, R209 ;  /* 0x000000d100d17308 */ /* 0x000f220000000800 */
[----:B------:R1:W5:Y:S01]  /*4460*/  LDL.LU R181, [R1+0x64] ;  /* 0x0000640001b57983 */ /* 0x0003620000300800 */
[----:B------:R-:W-:Y:S01]  /*4470*/  FFMA.FTZ R62, -R175, R175, 1 ;  /* 0x3f800000af3e7423 */ /* 0x000fe200000101af */
[----:B---3--:R-:W-:-:S05]  /*4480*/  FMUL.FTZ R63, R45, R72 ;  /* 0x000000482d3f7220 */ /* 0x008fca0000410000 */
[----:B------:R-:W-:Y:S01]  /*4490*/  MUFU.EX2 R210, R210 ;  /* 0x000000d200d27308 */ /* 0x000fe20000000800 */
[----:B------:R3:W5:Y:S01]  /*44a0*/  LDL.LU R180, [R1+0x60] ;  /* 0x0000600001b47983 */ /* 0x0007620000300800 */
[----:B------:R-:W-:-:S06]  /*44b0*/  FFMA.FTZ R67, -R177, R177, 1 ;  /* 0x3f800000b1437423 */ /* 0x000fcc00000101b1 */
[----:B------:R-:W-:Y:S01]  /*44c0*/  MUFU.EX2 R206, R206 ;  /* 0x000000ce00ce7308 */ /* 0x000fe20000000800 */
[----:B------:R3:W5:Y:S01]  /*44d0*/  LDL.LU R179, [R1+0x5c] ;  /* 0x00005c0001b37983 */ /* 0x0007620000300800 */
[--C-:B------:R-:W-:Y:S01]  /*44e0*/  FADD.FTZ R77, R77, -R108.reuse ;  /* 0x8000006c4d4d7221 */ /* 0x100fe20000010000 */
[----:B------:R-:W-:-:S05]  /*44f0*/  FADD.FTZ R79, R79, -R108 ;  /* 0x8000006c4f4f7221 */ /* 0x000fca0000010000 */
[----:B------:R-:W-:Y:S01]  /*4500*/  MUFU.EX2 R124, R124 ;  /* 0x0000007c007c7308 */ /* 0x000fe20000000800 */
[----:B------:R3:W5:Y:S01]  /*4510*/  LDL.LU R178, [R1+0x58] ;  /* 0x0000580001b27983 */ /* 0x0007620000300800 */
[----:B------:R-:W-:Y:S01]  /*4520*/  FMUL.FTZ R62, R62, R63 ;  /* 0x0000003f3e3e7220 */ /* 0x000fe20000410000 */
[----:B------:R-:W-:-:S05]  /*4530*/  FFMA.FTZ R108, -R174, R174, 1 ;  /* 0x3f800000ae6c7423 */ /* 0x000fca00000101ae */
[----:B------:R-:W-:Y:S01]  /*4540*/  MUFU.EX2 R123, R123 ;  /* 0x0000007b007b7308 */ /* 0x000fe20000000800 */
[----:B------:R3:W5:Y:S01]  /*4550*/  LDL.LU R177, [R1+0x54] ;  /* 0x0000540001b17983 */ /* 0x0007620000300800 */
[--C-:B------:R-:W-:Y:S01]  /*4560*/  FADD.FTZ R73, R73, -R106.reuse ;  /* 0x8000006a49497221 */ /* 0x100fe20000010000 */
[----:B------:R-:W-:-:S05]  /*4570*/  FADD.FTZ R75, R75, -R106 ;  /* 0x8000006a4b4b7221 */ /* 0x000fca0000010000 */
[----:B------:R-:W-:Y:S01]  /*4580*/  MUFU.EX2 R122, R122 ;  /* 0x0000007a007a7308 */ /* 0x000fe20000000800 */
[----:B------:R3:W5:Y:S01]  /*4590*/  LDL.LU R176, [R1+0x50] ;  /* 0x0000500001b07983 */ /* 0x0007620000300800 */
[----:B------:R-:W-:Y:S01]  /*45a0*/  FFMA.FTZ R63, -R173, R173, 1 ;  /* 0x3f800000ad3f7423 */ /* 0x000fe200000101ad */
[----:B------:R-:W-:-:S05]  /*45b0*/  FADD.FTZ R84, R84, -R111 ;  /* 0x8000006f54547221 */ /* 0x000fca0000010000 */
[----:B------:R-:W-:Y:S01]  /*45c0*/  MUFU.EX2 R121, R121 ;  /* 0x0000007900797308 */ /* 0x000fe20000000800 */
[----:B------:R3:W5:Y:S01]  /*45d0*/  LDL.LU R175, [R1+0x4c] ;  /* 0x00004c0001af7983 */ /* 0x0007620000300800 */
[----:B------:R-:W-:Y:S01]  /*45e0*/  FADD.FTZ R86, R86, -R111 ;  /* 0x8000006f56567221 */ /* 0x000fe20000010000 */
[----:B------:R-:W-:Y:S01]  /*45f0*/  FFMA.FTZ R106, -R172, R172, 1 ;  /* 0x3f800000ac6a7423 */ /* 0x000fe200000101ac */
        /* <DEDUP_REMOVED lines=11> */
[--C-:B------:R-:W-:Y:S01]  /*46b0*/  FADD.FTZ R81, R81, -R110.reuse ;  /* 0x8000006e51517221 */ /* 0x100fe20000010000 */
[----:B------:R-:W-:Y:S01]  /*46c0*/  FADD.FTZ R83, R83, -R110 ;  /* 0x8000006e53537221 */ /* 0x000fe20000010000 */
[----:B------:R3:W5:Y:S01]  /*46d0*/  LDL.LU R171, [R1+0x3c] ;  /* 0x00003c0001ab7983 */ /* 0x0007620000300800 */
[----:B------:R-:W-:Y:S01]  /*46e0*/  FFMA.FTZ R109, -R169, R169, 1 ;  /* 0x3f800000a96d7423 */ /* 0x000fe200000101a9 */
[----:B------:R-:W-:Y:S01]  /*46f0*/  FFMA.FTZ R110, -R168, R168, 1 ;  /* 0x3f800000a86e7423 */ /* 0x000fe200000101a8 */
[----:B------:R-:W4:Y:S01]  /*4700*/  MUFU.EX2 R208, R208 ;  /* 0x000000d000d07308 */ /* 0x000f220000000800 */
[----:B------:R3:W5:Y:S01]  /*4710*/  LDL.LU R170, [R1+0x38] ;  /* 0x0000380001aa7983 */ /* 0x0007620000300800 */
[----:B------:R-:W-:Y:S01]  /*4720*/  FFMA.FTZ R117, -R9, R9, 1 ;  /* 0x3f80000009757423 */ /* 0x000fe20000010109 */
[--C-:B------:R-:W-:Y:S01]  /*4730*/  FADD.FTZ R85, R85, -R114.reuse ;  /* 0x8000007255557221 */ /* 0x100fe20000010000 */
[----:B------:R-:W-:Y:S01]  /*4740*/  FMUL.FTZ R131, R131, R226 ;  /* 0x000000e283837220 */ /* 0x000fe20000410000 */
[----:B------:R3:W5:Y:S01]  /*4750*/  LDL.LU R169, [R1+0x34] ;  /* 0x0000340001a97983 */ /* 0x0007620000300800 */
[----:B------:R-:W-:-:S02]  /*4760*/  FADD.FTZ R87, R87, -R114 ;  /* 0x8000007257577221 */ /* 0x000fc40000010000 */
[----:B------:R2:W4:Y:S01]  /*4770*/  MUFU.EX2 R48, R212 ;  /* 0x000000d400307308 */ /* 0x0005220000000800 */
[----:B------:R3:W5:Y:S01]  /*4780*/  LDL.LU R168, [R1+0x30] ;  /* 0x0000300001a87983 */ /* 0x0007620000300800 */
[----:B------:R-:W-:Y:S01]  /*4790*/  FMUL.FTZ R67, R67, R116 ;  /* 0x0000007443437220 */ /* 0x000fe20000410000 */
[----:B------:R-:W-:Y:S02]  /*47a0*/  FFMA.FTZ R114, -R6, R6, 1 ;  /* 0x3f80000006727423 */ /* 0x000fe40000010106 */
[----:B------:R3:W5:Y:S01]  /*47b0*/  LDL.LU R9, [R1+0x2c] ;  /* 0x00002c0001097983 */ /* 0x0007620000300800 */
[----:B------:R-:W-:Y:S01]  /*47c0*/  FFMA.FTZ R116, -R5, R5, 1 ;  /* 0x3f80000005747423 */ /* 0x000fe20000010105 */
[----:B--2---:R-:W-:Y:S02]  /*47d0*/  FFMA.FTZ R212, -R7, R7, 1 ;  /* 0x3f80000007d47423 */ /* 0x004fe40000010107 */
[----:B------:R3:W5:Y:S01]  /*47e0*/  LDL.LU R7, [R1+0x28] ;  /* 0x0000280001077983 */ /* 0x0007620000300800 */
[----:B------:R-:W-:Y:S01]  /*47f0*/  FFMA.FTZ R219, -R3, R3, 1 ;  /* 0x3f80000003db7423 */ /* 0x000fe20000010103 */
[----:B------:R-:W-:-:S02]  /*4800*/  FFMA.FTZ R220, -R0, R0, 1 ;  /* 0x3f80000000dc7423 */ /* 0x000fc40000010100 */
[----:B------:R3:W5:Y:S01]  /*4810*/  LDL.LU R6, [R1+0x24] ;  /* 0x0000240001067983 */ /* 0x0007620000300800 */
[----:B------:R-:W-:-:S03]  /*4820*/  FMUL.FTZ R52, R52, R221 ;  /* 0x000000dd34347220 */ /* 0x000fc60000410000 */
[----:B------:R3:W5:Y:S04]  /*4830*/  LDL.LU R5, [R1+0x20] ;  /* 0x0000200001057983 */ /* 0x0007680000300800 */
[----:B------:R3:W5:Y:S04]  /*4840*/  LDL.LU R3, [R1+0x1c] ;  /* 0x00001c0001037983 */ /* 0x0007680000300800 */
[----:B------:R3:W5:Y:S04]  /*4850*/  LDL.LU R0, [R1+0x18] ;  /* 0x0000180001007983 */ /* 0x0007680000300800 */
[----:B------:R-:W2:Y:S01]  /*4860*/  LDL R221, [R1+0x4] ;  /* 0x0000040001dd7983 */ /* 0x000ea20000100800 */
[----:B------:R-:W-:Y:S01]  /*4870*/  FADD.FTZ R24, R74, -R24 ;  /* 0x800000184a187221 */ /* 0x000fe20000010000 */
[----:B------:R-:W-:-:S03]  /*4880*/  FMUL.FTZ R73, R47, R73 ;  /* 0x000000492f497220 */ /* 0x000fc60000410000 */
[----:B------:R-:W-:Y:S01]  /*4890*/  FMUL.FTZ R24, R46, R24 ;  /* 0x000000182e187220 */ /* 0x000fe20000410000 */
[----:B------:R-:W-:Y:S01]  /*48a0*/  FMUL.FTZ R108, R108, R73 ;  /* 0x000000496c6c7220 */ /* 0x000fe20000410000 */
[----:B-1----:R-:W-:Y:S02]  /*48b0*/  FMUL.FTZ R73, R211, R82 ;  /* 0x00000052d3497220 */ /* 0x002fe40000410000 */
[----:B------:R-:W-:Y:S01]  /*48c0*/  FMUL.FTZ R63, R63, R24 ;  /* 0x000000183f3f7220 */ /* 0x000fe20000410000 */
[----:B------:R-:W-:Y:S01]  /*48d0*/  FFMA.FTZ R24, -R217, R217, 1 ;  /* 0x3f800000d9187423 */ /* 0x000fe200000101d9 */
[----:B------:R-:W-:Y:S01]  /*48e0*/  FMUL.FTZ R217, R205, R86 ;  /* 0x00000056cdd97220 */ /* 0x000fe20000410000 */
[----:B------:R-:W-:Y:S01]  /*48f0*/  F2FP.BF16.F32.PACK_AB R69, R69, R25 ;  /* 0x000000194545723e */ /* 0x000fe200000010ff */
[----:B----4-:R-:W-:Y:S01]  /*4900*/  FMUL.FTZ R84, R207, R84 ;  /* 0x00000054cf547220 */ /* 0x010fe20000410000 */
[----:B------:R-:W-:Y:S01]  /*4910*/  FMUL.FTZ R85, R209, R85 ;  /* 0x00000055d1557220 */ /* 0x000fe20000410000 */
        /* <DEDUP_REMOVED lines=14> */
[----:B------:R-:W-:Y:S01]  /*4a00*/  F2FP.BF16.F32.PACK_AB R73, R51, R49 ;  /* 0x000000313349723e */ /* 0x000fe200000010ff */
[----:B------:R-:W-:Y:S01]  /*4a10*/  FMUL.FTZ R106, R106, R75 ;  /* 0x0000004b6a6a7220 */ /* 0x000fe20000410000 */
[----:B------:R-:W-:Y:S01]  /*4a20*/  FMUL.FTZ R117, R117, R80 ;  /* 0x0000005075757220 */ /* 0x000fe20000410000 */
[----:B------:R-:W-:Y:S01]  /*4a30*/  FMUL.FTZ R212, R212, R81 ;  /* 0x00000051d4d47220 */ /* 0x000fe20000410000 */
[----:B------:R-:W-:Y:S01]  /*4a40*/  FMUL.FTZ R116, R116, R83 ;  /* 0x0000005374747220 */ /* 0x000fe20000410000 */
[----:B------:R-:W-:Y:S01]  /*4a50*/  F2FP.BF16.F32.PACK_AB R84, R134, R129 ;  /* 0x000000818654723e */ /* 0x000fe200000010ff */
[----:B------:R-:W-:Y:S01]  /*4a60*/  FMUL.FTZ R111, R111, R76 ;  /* 0x0000004c6f6f7220 */ /* 0x000fe20000410000 */
[----:B------:R-:W-:Y:S01]  /*4a70*/  F2FP.BF16.F32.PACK_AB R85, R202, R132 ;  /* 0x00000084ca55723e */ /* 0x000fe200000010ff */
[----:B------:R-:W-:Y:S01]  /*4a80*/  FMUL.FTZ R109, R109, R78 ;  /* 0x0000004e6d6d7220 */ /* 0x000fe20000410000 */
[----:B------:R-:W-:Y:S01]  /*4a90*/  F2FP.BF16.F32.PACK_AB R86, R203, R204 ;  /* 0x000000cccb56723e */ /* 0x000fe200000010ff */
[----:B------:R-:W-:Y:S01]  /*4aa0*/  FMUL.FTZ R112, R112, R77 ;  /* 0x0000004d70707220 */ /* 0x000fe20000410000 */
[----:B------:R-:W-:Y:S01]  /*4ab0*/  F2FP.BF16.F32.PACK_AB R87, R200, R201 ;  /* 0x000000c9c857723e */ /* 0x000fe200000010ff */
[----:B------:R-:W-:Y:S01]  /*4ac0*/  FMUL.FTZ R110, R110, R79 ;  /* 0x0000004f6e6e7220 */ /* 0x000fe20000410000 */
        /* <DEDUP_REMOVED lines=29> */
[----:B------:R-:W-:Y:S01]  /*4ca0*/  UMOV UR11, 0x40000040 ;  /* 0x40000040000b7882 */ /* 0x000fe20000000000 */
[----:B------:R-:W-:Y:S01]  /*4cb0*/  UIADD3 UR4, UR10, 0x80, URZ ;  /* 0x000000800a047890 */ /* 0x000fe2000fffe03f */
[----:B------:R-:W-:-:S06]  /*4cc0*/  UMOV UR7, 0x40000040 ;  /* 0x4000004000077882 */ /* 0x000fcc0000000000 */
[----:B------:R-:W-:Y:S01]  /*4cd0*/  UMOV UR6, UR4 ;  /* 0x0000000400067c82 */ /* 0x000fe20008000000 */
[----:B------:R-:W-:Y:S01]  /*4ce0*/  F2FP.BF16.F32.PACK_AB R88, R23, R88 ;  /* 0x000000581758723e */ /* 0x000fe200000010ff */
[----:B------:R-:W-:Y:S01]  /*4cf0*/  UIADD3 UR4, UR10, 0x100, URZ ;  /* 0x000001000a047890 */ /* 0x000fe2000fffe03f */
[----:B--2---:R-:W-:-:S05]  /*4d00*/  LEA R25, R4, R221, 0xe ;  /* 0x000000dd04197211 */ /* 0x004fca00078e70ff */
        /* <DEDUP_REMOVED lines=20> */
[----:B------:R-:W-:Y:S02]  /*4e50*/  F2FP.BF16.F32.PACK_AB R90, R99, R98 ;  /* 0x00000062635a723e */ /* 0x000fe400000010ff */
[----:B------:R-:W-:Y:S01]  /*4e60*/  F2FP.BF16.F32.PACK_AB R91, R28, R16 ;  /* 0x000000101c5b723e */ /* 0x000fe200000010ff */
[----:B------:R-:W-:Y:S01]  /*4e70*/  UMOV UR6, UR4 ;  /* 0x0000000400067c82 */ /* 0x000fe20008000000 */
[----:B------:R-:W-:Y:S01]  /*4e80*/  UMOV UR7, 0x40000040 ;  /* 0x4000004000077882 */ /* 0x000fe20000000000 */
[----:B------:R-:W-:Y:S01]  /*4e90*/  F2FP.BF16.F32.PACK_AB R28, R32, R30 ;  /* 0x0000001e201c723e */ /* 0x000fe200000010ff */
[----:B------:R-:W-:Y:S02]  /*4ea0*/  WARPGROUP.DEPBAR.LE gsb0, 0x0 ;  /* 0x00008000000079c5 */ /* 0x000fe40000010000 */
[----:B------:R-:W-:-:S06]  /*4eb0*/  WARPGROUP.ARRIVE ;  /* 0x00000000000079c5 */ /* 0x000fcc0000000000 */
[----:B------:R-:W-:Y:S01]  /*4ec0*/  HGMMA.64x64x16.F32.BF16 R136, R88, gdesc[UR4].tnspB, R136, gsb0 ;  /* 0x40e0000458887df0 */ /* 0x000fe20008001888 */
[----:B------:R-:W-:Y:S01]  /*4ed0*/  F2FP.BF16.F32.PACK_AB R29, R31, R29 ;  /* 0x0000001d1f1d723e */ /* 0x000fe200000010ff */
[----:B------:R-:W-:Y:S01]  /*4ee0*/  UIADD3 UR4, UR10, 0x180, URZ ;  /* 0x000001800a047890 */ /* 0x000fe2000fffe03f */
[----:B------:R-:W-:Y:S02]  /*4ef0*/  F2FP.BF16.F32.PACK_AB R30, R13, R17 ;  /* 0x000000110d1e723e */ /* 0x000fe400000010ff */
[----:B------:R-:W-:Y:S01]  /*4f00*/  F2FP.BF16.F32.PACK_AB R31, R36, R18 ;  /* 0x00000012241f723e */ /* 0x000fe200000010ff */
[----:B------:R-:W-:-:S03]  /*4f10*/  UMOV UR7, 0x40000040 ;  /* 0x4000004000077882 */ /* 0x000fc60000000000 */
        /* <DEDUP_REMOVED lines=38> */
[----:B-1----:R-:W-:Y:S02]  /*5180*/  F2FP.BF16.F32.PACK_AB R49, R206, R211 ;  /* 0x000000d3ce31723e */ /* 0x002fe400000010ff */
[----:B------:R-:W-:Y:S02]  /*5190*/  F2FP.BF16.F32.PACK_AB R50, R209, R207 ;  /* 0x000000cfd132723e */ /* 0x000fe400000010ff */
        /* <DEDUP_REMOVED lines=73> */
[----:B---3--:R-:W-:Y:S05]  /*5630*/  @!P0 BRA `(.L_x_124) ;  /* 0x0000000000048947 */ /* 0x008fea0003800000 */
[----:B------:R-:W-:Y:S01]  /*5640*/  BPT.TRAP 0x1 ;  /* 0x000000040000795c */ /* 0x000fe20000300000 */
.L_x_124:
[C---:B-----5:R-:W-:Y:S01]  /*5650*/  IMAD R0, R4.reuse, 0x400, R0 ;  /* 0x0000040004007824 */ /* 0x060fe200078e0200 */
[----:B------:R-:W-:Y:S01]  /*5660*/  LEA R13, R4, R2, 0x3 ;  /* 0x00000002040d7211 */ /* 0x000fe200078e18ff */
[----:B------:R-:W-:Y:S01]  /*5670*/  UMOV UR7, 0x40000040 ;  /* 0x4000004000077882 */ /* 0x000fe20000000000 */
[----:B------:R-:W1:Y:S02]  /*5680*/  S2R R12, SR_TID.X ;  /* 0x00000000000c7919 */ /* 0x000e640000002100 */
[----:B------:R-:W-:Y:S01]  /*5690*/  R2UR UR4, R0 ;  /* 0x00000000000472ca */ /* 0x000fe200000e0000 */
[----:B------:R-:W-:-:S05]  /*56a0*/  VIADD R0, R13, 0x30c40 ;  /* 0x00030c400d007836 */ /* 0x000fca0000000000 */
[----:B------:R-:W-:-:S04]  /*56b0*/  PRMT R0, RZ, 0x654, R0 ;  /* 0x00000654ff007816 */ /* 0x000fc80000000000 */
[----:B------:R2:W-:Y:S01]  /*56c0*/  SYNCS.ARRIVE.TRANS64.RED.A1T0 RZ, [R0+URZ], RZ ;  /* 0x000000ff00ff79a7 */ /* 0x0005e2000810043f */
[----:B------:R-:W-:Y:S02]  /*56d0*/  WARPGROUP.ARRIVE ;  /* 0x00000000000079c5 */ /* 0x000fe40000000000 */
[----:B------:R-:W-:-:S04]  /*56e0*/  UMOV UR6, UR4 ;  /* 0x0000000400067c82 */ /* 0x000fc80008000000 */
[----:B------:R-:W-:Y:S01]  /*56f0*/  HGMMA.64x64x16.F32.BF16 R168, R84, gdesc[UR4].tnspB, R168, gsb0 ;  /* 0x40e0000454a87df0 */ /* 0x000fe200080018a8 */
[----:B------:R-:W-:Y:S01]  /*5700*/  UIADD3 UR6, UR4, 0x80, URZ ;  /* 0x0000008004067890 */ /* 0x000fe2000fffe03f */
[----:B------:R-:W-:Y:S01]  /*5710*/  UMOV UR7, 0x40000040 ;  /* 0x4000004000077882 */ /* 0x000fe20000000000 */
[----:B-1----:R-:W-:-:S04]  /*5720*/  SHF.R.U32.HI R14, RZ, 0x7, R12 ;  /* 0x00000007ff0e7819 */ /* 0x002fc8000001160c */
[C---:B--2---:R-:W-:Y:S01]  /*5730*/  IADD3 R0, R14.reuse, 0xc, RZ ;  /* 0x0000000c0e007810 */ /* 0x044fe20007ffe0ff */
[----:B------:R-:W-:Y:S01]  /*5740*/  VIADD R12, R14, 0x9 ;  /* 0x000000090e0c7836 */ /* 0x000fe20000000000 */
        /* <DEDUP_REMOVED lines=53> */
.L_x_125:
[----:B-1----:R-:W2:Y:S01]  /*5aa0*/  LDL R12, [R1] ;  /* 0x00000000010c7983 */ /* 0x002ea20000100800 */
[----:B------:R-:W-:Y:S01]  /*5ab0*/  IADD3 R6, R6, 0x1, RZ ;  /* 0x0000000106067810 */ /* 0x000fe20007ffe0ff */
[----:B------:R-:W-:Y:S02]  /*5ac0*/  VIADD R0, R13, 0x30c20 ;  /* 0x00030c200d007836 */ /* 0x000fe40000000000 */
        /* <DEDUP_REMOVED lines=9> */
.L_x_115:
        /* <DEDUP_REMOVED lines=43> */
[----:B--2---:R-:W-:Y:S01]  /*5e10*/  IMAD.U32 R7, RZ, RZ, UR7 ;  /* 0x00000007ff077e24 */ /* 0x004fe2000f8e00ff */
[----:B------:R-:W-:Y:S01]  /*5e20*/  MOV R11, UR5 ;  /* 0x00000005000b7c02 */ /* 0x000fe20008000f00 */
[----:B------:R-:W-:Y:S01]  /*5e30*/  IMAD.U32 R10, RZ, RZ, UR4 ;  /* 0x00000004ff0a7e24 */ /* 0x000fe2000f8e00ff */
[----:B-1----:R-:W-:Y:S01]  /*5e40*/  MOV R13, RZ ;  /* 0x000000ff000d7202 */ /* 0x002fe20000000f00 */
[----:B------:R-:W-:-:S02]  /*5e50*/  IMAD.MOV.U32 R8, RZ, RZ, 0x70 ;  /* 0x00000070ff087424 */ /* 0x000fc400078e00ff */
[----:B---3--:R-:W-:-:S07]  /*5e60*/  IMAD.MOV.U32 R12, RZ, RZ, 0x1 ;  /* 0x00000001ff0c7424 */ /* 0x008fce00078e00ff */
[----:B------:R-:W-:-:S07]  /*5e70*/  LEPC R20, `(.L_x_127) ;  /* 0x000000001014794e */ /* 0x000fce0000000000 */
[----:B----4-:R-:W-:Y:S05]  /*5e80*/  CALL.ABS.NOINC R14 ;  /* 0x000000000e007343 */ /* 0x010fea0003c00000 */
.L_x_127:
[----:B------:R-:W-:-:S05]  /*5e90*/  VIADD R22, R2, 0x4000 ;  /* 0x0000400002167836 */ /* 0x000fca0000000000 */
[----:B------:R-:W-:-:S13]  /*5ea0*/  LOP3.LUT P0, RZ, R22, 0x3ff, RZ, 0xc0, !PT ;  /* 0x000003ff16ff7812 */ /* 0x000fda000780c0ff */
[----:B------:R-:W-:Y:S05]  /*5eb0*/  @!P0 BRA `(.L_x_128) ;  /* 0x0000000000408947 */ /* 0x000fea0003800000 */
[----:B------:R-:W-:Y:S01]  /*5ec0*/  MOV R0, 0x0 ;  /* 0x0000000000007802 */ /* 0x000fe20000000f00 */
[----:B------:R-:W-:Y:S01]  /*5ed0*/  ULDC.64 UR4, c[0x4][0x90] ;  /* 0x0100240000047ab9 */ /* 0x000fe20000000a00 */
[----:B------:R-:W-:Y:S01]  /*5ee0*/  ULDC.64 UR6, c[0x4][0x18] ;  /* 0x0100060000067ab9 */ /* 0x000fe20000000a00 */
[----:B------:R-:W-:Y:S01]  /*5ef0*/  IMAD.U32 R4, RZ, RZ, UR4 ;  /* 0x00000004ff047e24 */ /* 0x000fe2000f8e00ff */
[----:B------:R3:W4:Y:S01]  /*5f00*/  LDC.64 R14, c[0x4][R0] ;  /* 0x01000000000e7b82 */ /* 0x0007220000000a00 */
[----:B------:R-:W-:Y:S01]  /*5f10*/  MOV R5, UR5 ;  /* 0x0000000500057c02 */ /* 0x000fe20008000f00 */
[----:B------:R-:W-:Y:S01]  /*5f20*/  ULDC.64 UR4, c[0x4][0x98] ;  /* 0x0100260000047ab9 */ /* 0x000fe20000000a00 */
[----:B------:R-:W-:Y:S01]  /*5f30*/  MOV R10, UR6 ;  /* 0x00000006000a7c02 */ /* 0x000fe20008000f00 */
[----:B------:R-:W-:Y:S01]  /*5f40*/  IMAD.U32 R6, RZ, RZ, UR4 ;  /* 0x00000004ff067e24 */ /* 0x000fe2000f8e00ff */
[----:B------:R-:W-:Y:S01]  /*5f50*/  MOV R12, 0x1 ;  /* 0x00000001000c7802 */ /* 0x000fe20000000f00 */
[----:B--2---:R-:W-:-:S02]  /*5f60*/  IMAD.U32 R7, RZ, RZ, UR5 ;  /* 0x00000005ff077e24 */ /* 0x004fc4000f8e00ff */
[----:B------:R-:W-:Y:S02]  /*5f70*/  IMAD.U32 R11, RZ, RZ, UR7 ;  /* 0x00000007ff0b7e24 */ /* 0x000fe4000f8e00ff */
[----:B------:R-:W-:Y:S02]  /*5f80*/  IMAD.MOV.U32 R8, RZ, RZ, 0x70 ;  /* 0x00000070ff087424 */ /* 0x000fe400078e00ff */
[----:B-1-3--:R-:W-:-:S07]  /*5f90*/  IMAD.MOV.U32 R13, RZ, RZ, RZ ;  /* 0x000000ffff0d7224 */ /* 0x00afce00078e00ff */
[----:B------:R-:W-:-:S07]  /*5fa0*/  LEPC R20, `(.L_x_128) ;  /* 0x000000001014794e */ /* 0x000fce0000000000 */
[----:B----4-:R-:W-:Y:S05]  /*5fb0*/  CALL.ABS.NOINC R14 ;  /* 0x000000000e007343 */ /* 0x010fea0003c00000 */
.L_x_128:
        /* <DEDUP_REMOVED lines=9> */
[----:B------:R-:W-:Y:S01]  /*6050*/  IMAD.U32 R6, RZ, RZ, UR6 ;  /* 0x00000006ff067e24 */ /* 0x000fe2000f8e00ff */
[----:B------:R-:W-:Y:S01]  /*6060*/  MOV R10, UR4 ;  /* 0x00000004000a7c02 */ /* 0x000fe20008000f00 */
[----:B--2---:R-:W-:Y:S01]  /*6070*/  IMAD.U32 R7, RZ, RZ, UR7 ;  /* 0x00000007ff077e24 */ /* 0x004fe2000f8e00ff */
[----:B------:R-:W-:Y:S01]  /*6080*/  MOV R12, 0x1 ;  /* 0x00000001000c7802 */ /* 0x000fe20000000f00 */
[----:B------:R-:W-:-:S02]  /*6090*/  IMAD.U32 R11, RZ, RZ, UR5 ;  /* 0x00000005ff0b7e24 */ /* 0x000fc4000f8e00ff */
[----:B------:R-:W-:Y:S02]  /*60a0*/  IMAD.MOV.U32 R8, RZ, RZ, 0x70 ;  /* 0x00000070ff087424 */ /* 0x000fe400078e00ff */
[----:B-1-3--:R-:W-:-:S07]  /*60b0*/  IMAD.MOV.U32 R13, RZ, RZ, RZ ;  /* 0x000000ffff0d7224 */ /* 0x00afce00078e00ff */
[----:B------:R-:W-:-:S07]  /*60c0*/  LEPC R20, `(.L_x_129) ;  /* 0x000000001014794e */ /* 0x000fce0000000000 */
[----:B----4-:R-:W-:Y:S05]  /*60d0*/  CALL.ABS.NOINC R14 ;  /* 0x000000000e007343 */ /* 0x010fea0003c00000 */
.L_x_129:
        /* <DEDUP_REMOVED lines=18> */
.L_x_130:
[----:B------:R-:W2:Y:S01]  /*6200*/  S2R R0, SR_TID.X ;  /* 0x0000000000007919 */ /* 0x000ea20000002100 */
[----:B------:R-:W-:Y:S02]  /*6210*/  F2FP.BF16.F32.PACK_AB R136, R137, R136 ;  /* 0x000000888988723e */ /* 0x000fe400000010ff */
[----:B------:R-:W-:Y:S01]  /*6220*/  F2FP.BF16.F32.PACK_AB R137, R139, R138 ;  /* 0x0000008a8b89723e */ /* 0x000fe200000010ff */
[----:B------:R-:W3:Y:S01]  /*6230*/  S2R R3, SR_TID.X ;  /* 0x0000000000037919 */ /* 0x000ee20000002100 */
        /* <DEDUP_REMOVED lines=15> */
[----:B--2---:R-:W-:Y:S01]  /*6330*/  VIADD R7, R0, 0xffffff80 ;  /* 0xffffff8000077836 */ /* 0x004fe20000000000 */
[----:B------:R-:W-:Y:S02]  /*6340*/  F2FP.BF16.F32.PACK_AB R8, R177, R176 ;  /* 0x000000b0b108723e */ /* 0x000fe400000010ff */
[----:B------:R-:W-:-:S02]  /*6350*/  F2FP.BF16.F32.PACK_AB R10, R181, R180 ;  /* 0x000000b4b50a723e */ /* 0x000fc400000010ff */
[----:B------:R-:W-:Y:S02]  /*6360*/  SHF.R.S32.HI R4, RZ, 0x1f, R7 ;  /* 0x0000001fff047819 */ /* 0x000fe40000011407 */
[----:B---3--:R-:W-:Y:S02]  /*6370*/  IADD3 R3, R3, -0x80, RZ ;  /* 0xffffff8003037810 */ /* 0x008fe40007ffe0ff */
[----:B------:R-:W-:Y:S02]  /*6380*/  LEA.HI R0, R4, R7, RZ, 0x4 ;  /* 0x0000000704007211 */ /* 0x000fe400078f20ff */
[----:B------:R-:W-:Y:S02]  /*6390*/  SHF.R.S32.HI R6, RZ, 0x1f, R3 ;  /* 0x0000001fff067819 */ /* 0x000fe40000011403 */
[----:B------:R-:W-:Y:S02]  /*63a0*/  LOP3.LUT R0, R0, 0xfffffff0, RZ, 0xc0, !PT ;  /* 0xfffffff000007812 */ /* 0x000fe400078ec0ff */
[----:B------:R-:W-:-:S02]  /*63b0*/  LEA.HI R6, R6, R3, RZ, 0x4 ;  /* 0x0000000306067211 */ /* 0x000fc400078f20ff */
[----:B------:R-:W-:Y:S01]  /*63c0*/  LEA.HI R4, R4, R7, RZ, 0x5 ;  /* 0x0000000704047211 */ /* 0x000fe200078f28ff */
[----:B------:R-:W-:Y:S01]  /*63d0*/  IMAD.IADD R0, R7, 0x1, -R0 ;  /* 0x0000000107007824 */ /* 0x000fe200078e0a00 */
[----:B------:R-:W-:Y:S02]  /*63e0*/  SHF.R.S32.HI R9, RZ, 0x4, R6 ;  /* 0x00000004ff097819 */ /* 0x000fe40000011406 */
[----:B------:R-:W-:Y:S01]  /*63f0*/  SHF.R.S32.HI R22, RZ, 0x5, R4 ;  /* 0x00000005ff167819 */ /* 0x000fe20000011404 */
[----:B------:R-:W-:Y:S01]  /*6400*/  IMAD.MOV.U32 R4, RZ, RZ, 0x40 ;  /* 0x00000040ff047424 */ /* 0x000fe200078e00ff */
[----:B------:R-:W-:Y:S02]  /*6410*/  SHF.R.S32.HI R3, RZ, 0x1f, R0 ;  /* 0x0000001fff037819 */ /* 0x000fe40000011400 */
[----:B------:R-:W-:Y:S02]  /*6420*/  LEA.HI R6, R6, R9, RZ, 0x1 ;  /* 0x0000000906067211 */ /* 0x000fe400078f08ff */
[----:B------:R-:W-:-:S02]  /*6430*/  LEA.HI R3, R3, R0, RZ, 0x3 ;  /* 0x0000000003037211 */ /* 0x000fc400078f18ff */
[----:B------:R-:W-:Y:S02]  /*6440*/  LOP3.LUT R6, R6, 0xfffffffe, RZ, 0xc0, !PT ;  /* 0xfffffffe06067812 */ /* 0x000fe400078ec0ff */
[----:B------:R-:W-:Y:S02]  /*6450*/  LOP3.LUT R5, R3, 0xfffffff8, RZ, 0xc0, !PT ;  /* 0xfffffff803057812 */ /* 0x000fe400078ec0ff */
[----:B------:R-:W-:Y:S02]  /*6460*/  IADD3 R6, R9, -R6, RZ ;  /* 0x8000000609067210 */ /* 0x000fe40007ffe0ff */
[----:B------:R-:W-:Y:S01]  /*6470*/  SHF.L.U32 R3, R3, 0x6, RZ ;  /* 0x0000000603037819 */ /* 0x000fe200000006ff */
[----:B------:R-:W-:Y:S01]  /*6480*/  IMAD.IADD R5, R0, 0x1, -R5 ;  /* 0x0000000100057824 */ /* 0x000fe200078e0a05 */
[----:B------:R-:W-:Y:S01]  /*6490*/  F2FP.BF16.F32.PACK_AB R9, R179, R178 ;  /* 0x000000b2b309723e */ /* 0x000fe200000010ff */
[----:B------:R-:W-:Y:S01]  /*64a0*/  IMAD.SHL.U32 R7, R6, 0x8, RZ ;  /* 0x0000000806077824 */ /* 0x000fe200078e00ff */
[----:B------:R-:W-:Y:S01]  /*64b0*/  LOP3.LUT R3, R3, 0x7ffffe00, RZ, 0xc0, !PT ;  /* 0x7ffffe0003037812 */ /* 0x000fe200078ec0ff */
[C---:B------:R-:W-:Y:S01]  /*64c0*/  IMAD.SHL.U32 R0, R5.reuse, 0x40, RZ ;  /* 0x0000004005007824 */ /* 0x040fe200078e00ff */
[----:B------:R-:W-:-:S02]  /*64d0*/  R2P PR, R5, 0x6 ;  /* 0x0000000605007804 */ /* 0x000fc40000000000 */
[----:B------:R-:W-:Y:S01]  /*64e0*/  F2FP.BF16.F32.PACK_AB R5, R171, R170 ;  /* 0x000000aaab05723e */ /* 0x000fe200000010ff */
[----:B------:R-:W-:Y:S01]  /*64f0*/  IMAD R3, R22, 0x400, R3 ;  /* 0x0000040016037824 */ /* 0x000fe200078e0203 */
[----:B------:R-:W-:Y:S01]  /*6500*/  LOP3.LUT R0, R0, 0x1c0, RZ, 0xc0, !PT ;  /* 0x000001c000007812 */ /* 0x000fe200078ec0ff */
[----:B------:R-:W2:Y:S01]  /*6510*/  SHFL.IDX PT, R22, R22, RZ, 0x1f ;  /* 0x00001fff16167589 */ /* 0x000ea200000e0000 */
[----:B------:R-:W-:Y:S02]  /*6520*/  SEL R4, R4, 0xffffffc0, !P2 ;  /* 0xffffffc004047807 */ /* 0x000fe40005000000 */
[----:B------:R-:W-:Y:S02]  /*6530*/  LOP3.LUT R7, R0, 0x8, R7, 0xf8, !PT ;  /* 0x0000000800077812 */ /* 0x000fe400078ef807 */
[----:B------:R-:W-:Y:S02]  /*6540*/  SHF.R.U32.HI R0, RZ, 0x3, R0 ;  /* 0x00000003ff007819 */ /* 0x000fe40000011600 */
[----:B------:R-:W-:-:S02]  /*6550*/  F2FP.BF16.F32.PACK_AB R6, R173, R172 ;  /* 0x000000acad06723e */ /* 0x000fc400000010ff */
[----:B------:R-:W-:Y:S02]  /*6560*/  LOP3.LUT R0, R7, R0, RZ, 0x3c, !PT ;  /* 0x0000000007007212 */ /* 0x000fe400078e3cff */
[----:B------:R-:W-:Y:S02]  /*6570*/  F2FP.BF16.F32.PACK_AB R7, R175, R174 ;  /* 0x000000aeaf07723e */ /* 0x000fe400000010ff */
[----:B------:R-:W-:Y:S01]  /*6580*/  F2FP.BF16.F32.PACK_AB R11, R183, R182 ;  /* 0x000000b6b70b723e */ /* 0x000fe200000010ff */
[----:B------:R-:W-:Y:S01]  /*6590*/  IMAD.IADD R3, R0, 0x1, R3 ;  /* 0x0000000100037824 */ /* 0x000fe200078e0203 */
[----:B------:R-:W-:Y:S02]  /*65a0*/  MOV R0, 0x20 ;  /* 0x0000002000007802 */ /* 0x000fe40000000f00 */
[----:B------:R-:W-:Y:S01]  /*65b0*/  F2FP.BF16.F32.PACK_AB R12, R185, R184 ;  /* 0x000000b8b90c723e */ /* 0x000fe200000010ff */
[----:B------:R-:W-:Y:S01]  /*65c0*/  IMAD R3, R3, 0x2, R2 ;  /* 0x0000000203037824 */ /* 0x000fe200078e0202 */
[----:B------:R-:W-:-:S02]  /*65d0*/  SEL R0, R0, 0xffffffe0, !P1 ;  /* 0xffffffe000007807 */ /* 0x000fc40004800000 */
[----:B-1----:R-:W-:Y:S02]  /*65e0*/  F2FP.BF16.F32.PACK_AB R13, R187, R186 ;  /* 0x000000babb0d723e */ /* 0x002fe400000010ff */
[--C-:B------:R-:W-:Y:S01]  /*65f0*/  IADD3 R21, R4, 0x4000, R3.reuse ;  /* 0x0000400004157810 */ /* 0x100fe20007ffe003 */
[----:B------:R1:W-:Y:S01]  /*6600*/  STSM.16.M88.4 [R3+0x4000], R136 ;  /* 0x0040008803007844 */ /* 0x0003e20000000200 */
[C---:B------:R-:W-:Y:S02]  /*6610*/  IADD3 R20, R0.reuse, 0x4000, R3 ;  /* 0x0000400000147810 */ /* 0x040fe40007ffe003 */
[----:B------:R-:W-:Y:S02]  /*6620*/  IADD3 R0, R0, R21, RZ ;  /* 0x0000001500007210 */ /* 0x000fe40007ffe0ff */
[----:B------:R-:W-:Y:S01]  /*6630*/  F2FP.BF16.F32.PACK_AB R4, R169, R168 ;  /* 0x000000a8a904723e */ /* 0x000fe200000010ff */
        /* <DEDUP_REMOVED lines=18> */
[----:B--2---:R-:W2:Y:S02]  /*6760*/  FENCE.VIEW.ASYNC.S ;  /* 0x00000000000073c6 */ /* 0x004ea40000000000 */
[----:B--2---:R-:W-:Y:S06]  /*6770*/  BAR.ARV 0x1, 0x120 ;  /* 0x0044800000007b1d */ /* 0x004fec0000002000 */
[----:B------:R-:W-:Y:S05]  /*6780*/  @P0 BRA `(.L_x_131) ;  /* 0x0000000000540947 */ /* 0x000fea0003800000 */
[----:B------:R-:W-:Y:S01]  /*6790*/  BAR.SYNC.DEFER_BLOCKING 0x1, 0x120 ;  /* 0x0044800000007b1d */ /* 0x000fe20000010000 */
[----:B------:R-:W-:-:S05]  /*67a0*/  ELECT P0, URZ, PT ;  /* 0x00000000003f782f */ /* 0x000fca0003800000 */
[----:B------:R-:W-:Y:S08]  /*67b0*/  BSSY B0, `(.L_x_131) ;  /* 0x0000012000007945 */ /* 0x000ff00003800000 */
[----:B------:R-:W-:Y:S05]  /*67c0*/  @!P0 BRA `(.L_x_132) ;  /* 0x0000000000408947 */ /* 0x000fea0003800000 */
[----:B------:R-:W2:Y:S01]  /*67d0*/  S2UR UR10, SR_CTAID.X ;  /* 0x00000000000a79c3 */ /* 0x000ea20000002500 */
        /* <DEDUP_REMOVED lines=9> */
[----:B------:R-:W3:Y:S01]  /*6870*/  S2UR UR11, SR_CTAID.Y ;  /* 0x00000000000b79c3 */ /* 0x000ee20000002600 */
[----:B--2---:R-:W-:-:S09]  /*6880*/  USHF.L.U32 UR10, UR10, 0x7, URZ ;  /* 0x000000070a0a7899 */ /* 0x004fd2000800063f */
[----:B---3--:R2:W-:Y:S02]  /*6890*/  UTMASTG.4D [UR8], [UR4] ;  /* 0x00000008040073b5 */ /* 0x0085e40008018000 */
[----:B--2---:R-:W-:Y:S02]  /*68a0*/  UMOV UR8, UR6 ;  /* 0x0000000600087c82 */ /* 0x004fe40008000000 */
[----:B------:R2:W-:Y:S02]  /*68b0*/  UTMASTG.4D [UR8], [UR14] ;  /* 0x000000080e0073b5 */ /* 0x0005e40008018000 */
[----:B--2---:R0:W-:Y:S02]  /*68c0*/  UTMACMDFLUSH ;  /* 0x00000000000079b7 */ /* 0x0041e40000000000 */
.L_x_132:
[----:B------:R-:W-:Y:S05]  /*68d0*/  BSYNC B0 ;  /* 0x0000000000007941 */ /* 0x000fea0003800000 */
.L_x_131:
[----:B------:R-:W-:-:S04]  /*68e0*/  DEPBAR.LE SB0, 0x0 ;  /* 0x000080000000791a */ /* 0x000fc80000000000 */
[----:B------:R-:W-:Y:S05]  /*68f0*/  BRA `(.L_x_107) ;  /* 0x0000002c00147947 */ /* 0x000fea0003800000 */
.L_x_105:
[----:B------:R-:W-:-:S08]  /*6900*/  NOP ;  /* 0x0000000000007918 */ /* 0x000fd00000000000 */
[----:B------:R-:W1:-:S00]  /*6910*/  USETMAXREG.DEALLOC.CTAPOOL 0x18 ;  /* 0x00000018000079c8 */ /* 0x000e4000080e0500 */
[----:B-1----:R-:W-:Y:S01]  /*6920*/  LOP3.LUT R2, R0, 0x3, RZ, 0xc0, !PT ;  /* 0x0000000300027812 */ /* 0x002fe200078ec0ff */
[----:B------:R-:W-:-:S05]  /*6930*/  IMAD.MOV.U32 R0, RZ, RZ, RZ ;  /* 0x000000ffff007224 */ /* 0x000fca00078e00ff */
        /* <DEDUP_REMOVED lines=10> */
[----:B------:R-:W-:Y:S01]  /*69e0*/  ULDC UR13, c[0x0][0x288] ;  /* 0x0000a200000d7ab9 */ /* 0x000fe20000000800 */
[----:B------:R-:W-:Y:S01]  /*69f0*/  ULDC.64 UR14, c[0x0][0x2e0] ;  /* 0x0000b800000e7ab9 */ /* 0x000fe20000000a00 */
[----:B------:R-:W-:-:S04]  /*6a00*/  ELECT P0, URZ, PT ;  /* 0x00000000003f782f */ /* 0x000fc80003800000 */
[----:B------:R-:W2:Y:S01]  /*6a10*/  LDC R4, c[0x0][0x280] ;  /* 0x0000a000ff047b82 */ /* 0x000ea20000000800 */
[----:B-1----:R-:W-:Y:S02]  /*6a20*/  USHF.R.S32.HI UR8, URZ, 0x1f, UR16 ;  /* 0x0000001f3f087899 */ /* 0x002fe40008011410 */
[----:B------:R-:W-:Y:S02]  /*6a30*/  UIMAD.WIDE.U32 UR4, UR16, UR10, URZ ;  /* 0x0000000a100472a5 */ /* 0x000fe4000f8e003f */
[----:B------:R-:W-:Y:S01]  /*6a40*/  UIMAD UR6, UR8, UR10, URZ ;  /* 0x0000000a080672a4 */ /* 0x000fe2000f8e023f */
[----:B--2---:R-:W-:-:S03]  /*6a50*/  ISETP.GE.AND P1, PT, R4, 0x1, PT ;  /* 0x000000010400780c */ /* 0x004fc60003f26270 */
[----:B------:R-:W-:Y:S02]  /*6a60*/  UIMAD UR7, UR16, UR11, UR6 ;  /* 0x0000000b100772a4 */ /* 0x000fe4000f8e0206 */
[----:B------:R-:W-:Y:S02]  /*6a70*/  USHF.R.S32.HI UR6, URZ, 0x1f, UR9 ;  /* 0x0000001f3f067899 */ /* 0x000fe40008011409 */
[----:B------:R-:W-:Y:S02]  /*6a80*/  UIMAD UR11, UR9, UR13, URZ ;  /* 0x0000000d090b72a4 */ /* 0x000fe4000f8e023f */
[----:B------:R-:W-:Y:S02]  /*6a90*/  UIMAD UR6, UR6, UR14, URZ ;  /* 0x0000000e060672a4 */ /* 0x000fe4000f8e023f */
[----:B------:R-:W-:Y:S02]  /*6aa0*/  UIADD3 UR5, UR5, UR7, URZ ;  /* 0x0000000705057290 */ /* 0x000fe4000fffe03f */
[----:B------:R-:W-:-:S02]  /*6ab0*/  UIADD3 UR10, UP0, UR11, UR16, URZ ;  /* 0x000000100b0a7290 */ /* 0x000fc4000ff1e03f */
[----:B------:R-:W-:Y:S02]  /*6ac0*/  UIMAD UR12, UR9, UR15, UR6 ;  /* 0x0000000f090c72a4 */ /* 0x000fe4000f8e0206 */
[----:B------:R-:W-:Y:S02]  /*6ad0*/  UIMAD.WIDE.U32 UR6, UR9, UR14, UR4 ;  /* 0x0000000e090672a5 */ /* 0x000fe4000f8e0004 */
[----:B------:R-:W-:Y:S01]  /*6ae0*/  ULEA.HI.X.SX32 UR11, UR11, UR8, 0x1, UP0 ;  /* 0x000000080b0b7291 */ /* 0x000fe200080f0e3f */
[----:B------:R-:W-:Y:S11]  /*6af0*/  @!P1 BRA `(.L_x_107) ;  /* 0x0000002800949947 */ /* 0x000ff60003800000 */
[----:B------:R-:W1:Y:S01]  /*6b00*/  S2R R5, SR_TID.X ;  /* 0x0000000000057919 */ /* 0x000e620000002100 */
[C---:B------:R-:W-:Y:S01]  /*6b10*/  VIADD R0, R4.reuse, 0x7f ;  /* 0x0000007f04007836 */ /* 0x040fe20000000000 */
[----:B------:R-:W-:Y:S01]  /*6b20*/  ISETP.GE.AND P1, PT, R4, 0x81, PT ;  /* 0x000000810400780c */ /* 0x000fe20003f26270 */
[----:B------:R-:W-:Y:S01]  /*6b30*/  ULDC UR4, c[0x0][0x760] ;  /* 0x0001d80000047ab9 */ /* 0x000fe20000000800 */
[----:B------:R-:W2:Y:S01]  /*6b40*/  S2UR UR28, SR_CTAID.X ;  /* 0x00000000001c79c3 */ /* 0x000ea20000002500 */
[----:B------:R-:W-:Y:S01]  /*6b50*/  UIMAD UR13, UR13, UR4, URZ ;  /* 0x000000040d0d72a4 */ /* 0x000fe2000f8e023f */
[----:B------:R-:W-:Y:S01]  /*6b60*/  SHF.R.S32.HI R3, RZ, 0x1f, R0 ;  /* 0x0000001fff037819 */ /* 0x000fe20000011400 */
[----:B------:R-:W-:Y:S01]  /*6b70*/  UIADD3 UR12, UR7, UR12, URZ ;  /* 0x0000000c070c7290 */ /* 0x000fe2000fffe03f */
[----:B------:R-:W-:Y:S02]  /*6b80*/  UMOV UR4, URZ ;  /* 0x0000003f00047c82 */ /* 0x000fe40008000000 */
[----:B------:R-:W-:Y:S01]  /*6b90*/  LEA.HI R3, R3, R0, RZ, 0x7 ;  /* 0x0000000003037211 */ /* 0x000fe200078f38ff */
[----:B------:R-:W-:-:S03]  /*6ba0*/  ULDC.64 UR26, c[0x0][0x208] ;  /* 0x00008200001a7ab9 */ /* 0x000fc60000000a00 */
[----:B------:R-:W-:-:S04]  /*6bb0*/  SHF.R.S32.HI R2, RZ, 0x7, R3 ;  /* 0x00000007ff027819 */ /* 0x000fc80000011403 */
[----:B------:R-:W-:Y:S02]  /*6bc0*/  VIMNMX R2, R2, 0x1, !PT ;  /* 0x0000000102027848 */ /* 0x000fe40007fe0100 */
[----:B-1----:R-:W-:Y:S02]  /*6bd0*/  LOP3.LUT R0, R5, 0x1f, RZ, 0xc0, !PT ;  /* 0x0000001f05007812 */ /* 0x002fe400078ec0ff */
[----:B------:R-:W-:Y:S01]  /*6be0*/  LOP3.LUT R5, R2, 0x1, RZ, 0xc0, !PT ;  /* 0x0000000102057812 */ /* 0x000fe200078ec0ff */
[----:B--2---:R-:W-:Y:S06]  /*6bf0*/  @!P1 BRA `(.L_x_134) ;  /* 0x0000000800ac9947 */ /* 0x004fec0003800000 */
[----:B------:R-:W-:Y:S01]  /*6c00*/  ULDC.64 UR20, c[0x0][0x2c0] ;  /* 0x0000b00000147ab9 */ /* 0x000fe20000000a00 */
[----:B------:R-:W-:Y:S01]  /*6c10*/  IADD3 R4, R2, -R5, RZ ;  /* 0x8000000502047210 */ /* 0x000fe20007ffe0ff */
        /* <DEDUP_REMOVED lines=9> */
[----:B------:R-:W-:-:S12]  /*6cb0*/  UIADD3.X UR21, URZ, UR21, URZ, UP2, !UPT ;  /* 0x000000153f157290 */ /* 0x000fd800097fe43f */
.L_x_159:
[----:B------:R-:W-:Y:S01]  /*6cc0*/  UIMAD UR22, UR13, UR4, URZ ;  /* 0x000000040d1672a4 */ /* 0x000fe2000f8e023f */
[----:B------:R-:W-:Y:S01]  /*6cd0*/  ISETP.NE.AND P1, PT, R0, RZ, PT ;  /* 0x000000ff0000720c */ /* 0x000fe20003f25270 */
[----:B------:R-:W-:Y:S01]  /*6ce0*/  ULDC.64 UR8, c[0x0][0x768] ;  /* 0x0001da0000087ab9 */ /* 0x000fe20000000a00 */
[----:B------:R-:W-:Y:S01]  /*6cf0*/  USHF.L.U32 UR14, UR5, 0xe, URZ ;  /* 0x0000000e050e7899 */ /* 0x000fe2000800063f */
[----:B------:R-:W-:Y:S01]  /*6d00*/  VIADD R4, R4, 0xfffffffe ;  /* 0xfffffffe04047836 */ /* 0x000fe20000000000 */
[----:B------:R-:W-:Y:S01]  /*6d10*/  UIADD3 UR15, UP0, UR22, UR10, URZ ;  /* 0x0000000a160f7290 */ /* 0x000fe2000ff1e03f */
[----:B------:R-:W-:Y:S01]  /*6d20*/  BSSY B0, `(.L_x_135) ;  /* 0x0000010000007945 */ /* 0x000fe20003800000 */
[----:B------:R-:W-:Y:S02]  /*6d30*/  UIMAD.WIDE UR32, UR14, 0x4, UR16 ;  /* 0x000000040e2078a5 */ /* 0x000fe4000f8e0210 */
[----:B------:R-:W-:Y:S01]  /*6d40*/  ULEA.HI.X.SX32 UR23, UR22, UR11, 0x1, UP0 ;  /* 0x0000000b16177291 */ /* 0x000fe200080f0e3f */
[----:B------:R-:W-:Y:S01]  /*6d50*/  ISETP.NE.AND P2, PT, R4, RZ, PT ;  /* 0x000000ff0400720c */ /* 0x000fe20003f45270 */
[----:B------:R-:W-:-:S02]  /*6d60*/  ULEA UR24, UP0, UR15, UR8, 0x2 ;  /* 0x000000080f187291 */ /* 0x000fc4000f80103f */
[----:B------:R-:W-:Y:S02]  /*6d70*/  UIMAD.WIDE UR30, UR14, 0x4, UR18 ;  /* 0x000000040e1e78a5 */ /* 0x000fe4000f8e0212 */
[----:B------:R-:W-:Y:S02]  /*6d80*/  ULEA.HI.X UR23, UR15, UR9, UR23, 0x2, UP0 ;  /* 0x000000090f177291 */ /* 0x000fe400080f1417 */
[----:B-1----:R-:W-:Y:S01]  /*6d90*/  IMAD.U32 R2, RZ, RZ, UR24 ;  /* 0x00000018ff027e24 */ /* 0x002fe2000f8e00ff */
[----:B------:R-:W-:-:S03]  /*6da0*/  UIMAD.WIDE UR14, UR14, 0x4, UR20 ;  /* 0x000000040e0e78a5 */ /* 0x000fc6000f8e0214 */
[----:B------:R-:W-:Y:S01]  /*6db0*/  MOV R3, UR23 ;  /* 0x0000001700037c02 */ /* 0x000fe20008000f00 */
[----:B------:R-:W-:Y:S08]  /*6dc0*/  @P1 BRA `(.L_x_136) ;  /* 0x0000000000141947 */ /* 0x000ff00003800000 */
.L_x_137:
[----:B------:R-:W2:Y:S04]  /*6dd0*/  LDG.E.STRONG.GPU R6, desc[UR26][R2.64] ;  /* 0x0000001a02067981 */ /* 0x000ea8000c1ef900 */
[----:B--2---:R-:W-:Y:S01]  /*6de0*/  CCTL.IVALL ;  /* 0x00000000ff00798f */ /* 0x004fe20002000000 */
[----:B------:R-:W-:Y:S05]  /*6df0*/  YIELD ;  /* 0x0000000000007946 */ /* 0x000fea0003800000 */
[----:B------:R-:W-:-:S13]  /*6e00*/  ISETP.NE.AND P3, PT, R6, UR28, PT ;  /* 0x0000001c06007c0c */ /* 0x000fda000bf65270 */
[----:B------:R-:W-:Y:S05]  /*6e10*/  @P3 BRA `(.L_x_137) ;  /* 0xfffffffc00ec3947 */ /* 0x000fea000383ffff */
.L_x_136:
[----:B------:R-:W-:Y:S05]  /*6e20*/  BSYNC B0 ;  /* 0x0000000000007941 */ /* 0x000fea0003800000 */
.L_x_135:
[----:B------:R-:W-:-:S03]  /*6e30*/  UMOV UR23, 0xffffffff ;  /* 0xffffffff00177882 */ /* 0x000fc60000000000 */
[----:B------:R-:W-:Y:S05]  /*6e40*/  BRA.DIV UR23, `(.L_x_138) ;  /* 0x0000002a17207947 */ /* 0x000fea000b800000 */
[----:B------:R-:W-:Y:S01]  /*6e50*/  NOP ;  /* 0x0000000000007918 */ /* 0x000fe20000000000 */
.L_x_202:
[----:B------:R-:W-:Y:S05]  /*6e60*/  WARPSYNC.ALL ;  /* 0x0000000000007948 */ /* 0x000fea0003800000 */
[----:B------:R-:W-:Y:S06]  /*6e70*/  BAR.SYNC.DEFER_BLOCKING 0xd, 0xa0 ;  /* 0x0342800000007b1d */ /* 0x000fec0000010000 */
[----:B------:R-:W-:Y:S04]  /*6e80*/  BSSY B0, `(.L_x_139) ;  /* 0x0000011000007945 */ /* 0x000fe80003800000 */
[----:B------:R-:W-:Y:S05]  /*6e90*/  @!P0 BRA `(.L_x_140) ;  /* 0x00000000003c8947 */ /* 0x000fea0003800000 */
[----:B------:R-:W1:Y:S01]  /*6ea0*/  S2UR UR34, SR_CgaCtaId ;  /* 0x00000000002279c3 */ /* 0x000e620000008800 */
[----:B------:R-:W-:Y:S01]  /*6eb0*/  USHF.L.U32 UR23, UR4, 0xd, URZ ;  /* 0x0000000d04177899 */ /* 0x000fe2000800063f */
        /* <DEDUP_REMOVED lines=13> */
.L_x_140:
[----:B------:R-:W-:Y:S05]  /*6f90*/  BSYNC B0 ;  /* 0x0000000000007941 */ /* 0x000fea0003800000 */
.L_x_139:
        /* <DEDUP_REMOVED lines=13> */
.L_x_142:
[----:B------:R-:W-:Y:S05]  /*7070*/  BSYNC B0 ;  /* 0x0000000000007941 */ /* 0x000fea0003800000 */
.L_x_141:
[----:B------:R-:W-:Y:S06]  /*7080*/  BAR.ARV 0xa, 0xa0 ;  /* 0x0282800000007b1d */ /* 0x000fec0000002000 */
[----:B------:R-:W-:Y:S04]  /*7090*/  BSSY B0, `(.L_x_143) ;  /* 0x0000003000007945 */ /* 0x000fe80003800000 */
[----:B------:R-:W-:Y:S05]  /*70a0*/  @!P0 BRA `(.L_x_144) ;  /* 0x0000000000048947 */ /* 0x000fea0003800000 */
[----:B------:R-:W-:-:S04]  /*70b0*/  DEPBAR.LE SB0, 0x0 ;  /* 0x000080000000791a */ /* 0x000fc80000000000 */
.L_x_144:
[----:B------:R-:W-:Y:S05]  /*70c0*/  BSYNC B0 ;  /* 0x0000000000007941 */ /* 0x000fea0003800000 */
.L_x_143:
[----:B------:R-:W-:Y:S06]  /*70d0*/  BAR.ARV 0xb, 0xa0 ;  /* 0x02c2800000007b1d */ /* 0x000fec0000002000 */
[----:B------:R-:W-:Y:S01]  /*70e0*/  NOP ;  /* 0x0000000000007918 */ /* 0x000fe20000000000 */
[----:B------:R-:W-:Y:S04]  /*70f0*/  BSSY B0, `(.L_x_145) ;  /* 0x0000011000007945 */ /* 0x000fe80003800000 */
[----:B------:R-:W-:Y:S05]  /*7100*/  @P1 BRA `(.L_x_146) ;  /* 0x00000000003c1947 */ /* 0x000fea0003800000 */
[----:B------:R-:W-:Y:S01]  /*7110*/  @!PT LDS RZ, [RZ] ;  /* 0x00000000fffff984 */ /* 0x000fe20000000800 */
[----:B------:R-:W-:Y:S01]  /*7120*/  @!PT LDS RZ, [RZ] ;  /* 0x00000000fffff984 */ /* 0x000fe20000000800 */
[----:B------:R-:W-:Y:S01]  /*7130*/  @!PT LDS RZ, [RZ] ;  /* 0x00000000fffff984 */ /* 0x000fe20000000800 */
[----:B------:R-:W-:Y:S01]  /*7140*/  @!PT LDS RZ, [RZ] ;  /* 0x00000000fffff984 */ /* 0x000fe20000000800 */
[----:B------:R1:W-:Y:S06]  /*7150*/  MEMBAR.ALL.CTA ;  /* 0x0000000000007992 */ /* 0x0003ec0000008000 */
[----:B-1----:R-:W-:Y:S06]  /*7160*/  MEMBAR.ALL.GPU ;  /* 0x0000000000007992 */ /* 0x002fec000000a000 */
[----:B------:R-:W-:-:S00]  /*7170*/  ERRBAR ;  /* 0x00000000000079ab */ /* 0x000fc00000000000 */
[----:B------:R-:W-:Y:S06]  /*7180*/  CGAERRBAR ;  /* 0x00000000000075ab */ /* 0x000fec0000000000 */
[----:B012345:R-:W-:Y:S01]  /*7190*/  CCTL.IVALL ;  /* 0x00000000ff00798f */ /* 0x03ffe20002000000 */
[----:B------:R-:W1:Y:S01]  /*71a0*/  S2R R6, SR_LANEID ;  /* 0x0000000000067919 */ /* 0x000e620000000000 */
[----:B------:R-:W-:Y:S02]  /*71b0*/  VOTEU.ANY UR23, UPT, PT ;  /* 0x0000000000177886 */ /* 0x000fe400038e0100 */
[----:B------:R-:W-:-:S02]  /*71c0*/  UFLO.U32 UR24, UR23 ;  /* 0x00000017001872bd */ /* 0x000fc400080e0000 */
[----:B------:R-:W2:Y:S04]  /*71d0*/  POPC R7, UR23 ;  /* 0x0000001700077d09 */ /* 0x000ea80008000000 */
[----:B-1----:R-:W-:-:S13]  /*71e0*/  ISETP.EQ.U32.AND P3, PT, R6, UR24, PT ;  /* 0x0000001806007c0c */ /* 0x002fda000bf62070 */
[----:B--2---:R1:W-:Y:S02]  /*71f0*/  @P3 REDG.E.ADD.S32.STRONG.GPU desc[UR26][R2.64], R7 ;  /* 0x000000070200398e */ /* 0x0043e4000c10e39a */
.L_x_146:
[----:B------:R-:W-:Y:S05]  /*7200*/  BSYNC B0 ;  /* 0x0000000000007941 */ /* 0x000fea0003800000 */
.L_x_145:
[----:B------:R-:W-:Y:S01]  /*7210*/  UIADD3 UR22, UR13, UR22, URZ ;  /* 0x000000160d167290 */ /* 0x000fe2000fffe03f */
[----:B------:R-:W-:Y:S03]  /*7220*/  BSSY B0, `(.L_x_147) ;  /* 0x000000d000007945 */ /* 0x000fe60003800000 */
[----:B------:R-:W-:-:S04]  /*7230*/  UIADD3 UR23, UP0, UR22, UR10, URZ ;  /* 0x0000000a16177290 */ /* 0x000fc8000ff1e03f */
[----:B------:R-:W-:Y:S02]  /*7240*/  ULEA.HI.X.SX32 UR22, UR22, UR11, 0x1, UP0 ;  /* 0x0000000b16167291 */ /* 0x000fe400080f0e3f */
[----:B------:R-:W-:-:S04]  /*7250*/  ULEA UR8, UP0, UR23, UR8, 0x2 ;  /* 0x0000000817087291 */ /* 0x000fc8000f80103f */
[----:B------:R-:W-:Y:S02]  /*7260*/  ULEA.HI.X UR22, UR23, UR9, UR22, 0x2, UP0 ;  /* 0x0000000917167291 */ /* 0x000fe400080f1416 */
[----:B-1----:R-:W-:-:S04]  /*7270*/  IMAD.U32 R2, RZ, RZ, UR8 ;  /* 0x00000008ff027e24 */ /* 0x002fc8000f8e00ff */
[----:B------:R-:W-:Y:S01]  /*7280*/  IMAD.U32 R3, RZ, RZ, UR22 ;  /* 0x00000016ff037e24 */ /* 0x000fe2000f8e00ff */
[----:B------:R-:W-:Y:S06]  /*7290*/  @P1 BRA `(.L_x_148) ;  /* 0x0000000000141947 */ /* 0x000fec0003800000 */
.L_x_149:
[----:B------:R-:W2:Y:S04]  /*72a0*/  LDG.E.STRONG.GPU R6, desc[UR26][R2.64] ;  /* 0x0000001a02067981 */ /* 0x000ea8000c1ef900 */
[----:B--2---:R-:W-:Y:S01]  /*72b0*/  CCTL.IVALL ;  /* 0x00000000ff00798f */ /* 0x004fe20002000000 */
[----:B------:R-:W-:Y:S05]  /*72c0*/  YIELD ;  /* 0x0000000000007946 */ /* 0x000fea0003800000 */
[----:B------:R-:W-:-:S13]  /*72d0*/  ISETP.NE.AND P3, PT, R6, UR28, PT ;  /* 0x0000001c06007c0c */ /* 0x000fda000bf65270 */
[----:B------:R-:W-:Y:S05]  /*72e0*/  @P3 BRA `(.L_x_149) ;  /* 0xfffffffc00ec3947 */ /* 0x000fea000383ffff */
.L_x_148:
[----:B------:R-:W-:Y:S05]  /*72f0*/  BSYNC B0 ;  /* 0x0000000000007941 */ /* 0x000fea0003800000 */
.L_x_147:
[----:B------:R-:W-:-:S03]  /*7300*/  UMOV UR8, 0xffffffff ;  /* 0xffffffff00087882 */ /* 0x000fc60000000000 */
[----:B------:R-:W-:Y:S05]  /*7310*/  BRA.DIV UR8, `(.L_x_150) ;  /* 0x0000002608087947 */ /* 0x000fea000b800000 */
[----:B------:R-:W-:Y:S01]  /*7320*/  NOP ;  /* 0x0000000000007918 */ /* 0x000fe20000000000 */
.L_x_205:
[----:B------:R-:W-:Y:S05]  /*7330*/  WARPSYNC.ALL ;  /* 0x0000000000007948 */ /* 0x000fea0003800000 */
        /* <DEDUP_REMOVED lines=12> */
.L_x_152:
[----:B------:R-:W-:Y:S05]  /*7400*/  BSYNC B0 ;  /* 0x0000000000007941 */ /* 0x000fea0003800000 */
.L_x_151:
        /* <DEDUP_REMOVED lines=13> */
.L_x_154:
[----:B------:R-:W-:Y:S05]  /*74e0*/  BSYNC B0 ;  /* 0x0000000000007941 */ /* 0x000fea0003800000 */
.L_x_153:
[----:B------:R-:W-:Y:S06]  /*74f0*/  BAR.ARV 0xa, 0xa0 ;  /* 0x0282800000007b1d */ /* 0x000fec0000002000 */
[----:B------:R-:W-:Y:S04]  /*7500*/  BSSY B0, `(.L_x_155) ;  /* 0x0000003000007945 */ /* 0x000fe80003800000 */
[----:B------:R-:W-:Y:S05]  /*7510*/  @!P0 BRA `(.L_x_156) ;  /* 0x0000000000048947 */ /* 0x000fea0003800000 */
[----:B------:R-:W-:-:S04]  /*7520*/  DEPBAR.LE SB0, 0x0 ;  /* 0x000080000000791a */ /* 0x000fc80000000000 */
.L_x_156:
[----:B------:R-:W-:Y:S05]  /*7530*/  BSYNC B0 ;  /* 0x0000000000007941 */ /* 0x000fea0003800000 */
.L_x_155:
[----:B------:R-:W-:Y:S06]  /*7540*/  BAR.ARV 0xb, 0xa0 ;  /* 0x02c2800000007b1d */ /* 0x000fec0000002000 */
[----:B------:R-:W-:Y:S01]  /*7550*/  NOP ;  /* 0x0000000000007918 */ /* 0x000fe20000000000 */
[----:B------:R-:W-:Y:S04]  /*7560*/  BSSY B0, `(.L_x_157) ;  /* 0x0000011000007945 */ /* 0x000fe80003800000 */
[----:B------:R-:W-:Y:S05]  /*7570*/  @P1 BRA `(.L_x_158) ;  /* 0x00000000003c1947 */ /* 0x000fea0003800000 */
[----:B------:R-:W1:Y:S01]  /*7580*/  S2R R6, SR_LANEID ;  /* 0x0000000000067919 */ /* 0x000e620000000000 */
[----:B------:R-:W-:Y:S01]  /*7590*/  @!PT LDS RZ, [RZ] ;  /* 0x00000000fffff984 */ /* 0x000fe20000000800 */
[----:B------:R-:W-:Y:S01]  /*75a0*/  @!PT LDS RZ, [RZ] ;  /* 0x00000000fffff984 */ /* 0x000fe20000000800 */
[----:B------:R-:W-:Y:S01]  /*75b0*/  @!PT LDS RZ, [RZ] ;  /* 0x00000000fffff984 */ /* 0x000fe20000000800 */
[----:B------:R-:W-:Y:S01]  /*75c0*/  @!PT LDS RZ, [RZ] ;  /* 0x00000000fffff984 */ /* 0x000fe20000000800 */
[----:B------:R2:W-:Y:S06]  /*75d0*/  MEMBAR.ALL.CTA ;  /* 0x0000000000007992 */ /* 0x0005ec0000008000 */
[----:B--2---:R-:W-:Y:S06]  /*75e0*/  MEMBAR.ALL.GPU ;  /* 0x0000000000007992 */ /* 0x004fec000000a000 */
[----:B------:R-:W-:-:S00]  /*75f0*/  ERRBAR ;  /* 0x00000000000079ab */ /* 0x000fc00000000000 */
[----:B------:R-:W-:Y:S06]  /*7600*/  CGAERRBAR ;  /* 0x00000000000075ab */ /* 0x000fec0000000000 */
[----:B012345:R-:W-:Y:S01]  /*7610*/  CCTL.IVALL ;  /* 0x00000000ff00798f */ /* 0x03ffe20002000000 */
[----:B------:R-:W-:Y:S02]  /*7620*/  VOTEU.ANY UR8, UPT, PT ;  /* 0x0000000000087886 */ /* 0x000fe400038e0100 */
[----:B------:R-:W-:Y:S02]  /*7630*/  UFLO.U32 UR9, UR8 ;  /* 0x00000008000972bd */ /* 0x000fe400080e0000 */
[----:B------:R-:W2:Y:S04]  /*7640*/  POPC R7, UR8 ;  /* 0x0000000800077d09 */ /* 0x000ea80008000000 */
[----:B-1----:R-:W-:-:S13]  /*7650*/  ISETP.EQ.U32.AND P1, PT, R6, UR9, PT ;  /* 0x0000000906007c0c */ /* 0x002fda000bf22070 */
[----:B--2---:R1:W-:Y:S02]  /*7660*/  @P1 REDG.E.ADD.S32.STRONG.GPU desc[UR26][R2.64], R7 ;  /* 0x000000070200198e */ /* 0x0043e4000c10e39a */
.L_x_158:
[----:B------:R-:W-:Y:S05]  /*7670*/  BSYNC B0 ;  /* 0x0000000000007941 */ /* 0x000fea0003800000 */
.L_x_157:
[----:B------:R-:W-:Y:S02]  /*7680*/  UIADD3 UR4, UR4, 0x2, URZ ;  /* 0x0000000204047890 */ /* 0x000fe4000fffe03f */
[----:B------:R-:W-:Y:S01]  /*7690*/  UIADD3 UR5, UR5, 0x1, URZ ;  /* 0x0000000105057890 */ /* 0x000fe2000fffe03f */
[----:B------:R-:W-:Y:S11]  /*76a0*/  @P2 BRA `(.L_x_159) ;  /* 0xfffffff400842947 */ /* 0x000ff6000383ffff */
.L_x_134:
[----:B------:R-:W-:-:S13]  /*76b0*/  ISETP.NE.AND P1, PT, R5, RZ, PT ;  /* 0x000000ff0500720c */ /* 0x000fda0003f25270 */
[----:B------:R-:W-:Y:S05]  /*76c0*/  @!P1 BRA `(.L_x_107) ;  /* 0x0000001c00a09947 */ /* 0x000fea0003800000 */
[----:B------:R-:W-:Y:S01]  /*76d0*/  UIMAD UR5, UR13, UR4, URZ ;  /* 0x000000040d0572a4 */ /* 0x000fe2000f8e023f */
[----:B------:R-:W-:Y:S01]  /*76e0*/  ISETP.NE.AND P1, PT, R0, RZ, PT ;  /* 0x000000ff0000720c */ /* 0x000fe20003f25270 */
[----:B------:R-:W-:Y:S01]  /*76f0*/  ULDC.64 UR14, c[0x0][0x768] ;  /* 0x0001da00000e7ab9 */ /* 0x000fe20000000a00 */
[----:B------:R-:W-:Y:S01]  /*7700*/  BSSY B0, `(.L_x_160) ;  /* 0x000000d000007945 */ /* 0x000fe20003800000 */
[----:B------:R-:W-:-:S04]  /*7710*/  UIADD3 UR8, UP0, UR5, UR10, URZ ;  /* 0x0000000a05087290 */ /* 0x000fc8000ff1e03f */
[----:B------:R-:W-:Y:S02]  /*7720*/  ULEA.HI.X.SX32 UR5, UR5, UR11, 0x1, UP0 ;  /* 0x0000000b05057291 */ /* 0x000fe400080f0e3f */
[----:B------:R-:W-:-:S04]  /*7730*/  ULEA UR9, UP0, UR8, UR14, 0x2 ;  /* 0x0000000e08097291 */ /* 0x000fc8000f80103f */
[----:B------:R-:W-:Y:S02]  /*7740*/  ULEA.HI.X UR5, UR8, UR15, UR5, 0x2, UP0 ;  /* 0x0000000f08057291 */ /* 0x000fe400080f1405 */
[----:B-1----:R-:W-:-:S04]  /*7750*/  MOV R2, UR9 ;  /* 0x0000000900027c02 */ /* 0x002fc80008000f00 */
[----:B------:R-:W-:Y:S01]  /*7760*/  IMAD.U32 R3, RZ, RZ, UR5 ;  /* 0x00000005ff037e24 */ /* 0x000fe2000f8e00ff */
[----:B------:R-:W-:Y:S06]  /*7770*/  @P1 BRA `(.L_x_161) ;  /* 0x0000000000141947 */ /* 0x000fec0003800000 */
.L_x_162:
[----:B------:R-:W2:Y:S04]  /*7780*/  LDG.E.STRONG.GPU R0, desc[UR26][R2.64] ;  /* 0x0000001a02007981 */ /* 0x000ea8000c1ef900 */
[----:B--2---:R-:W-:Y:S01]  /*7790*/  CCTL.IVALL ;  /* 0x00000000ff00798f */ /* 0x004fe20002000000 */
[----:B------:R-:W-:Y:S05]  /*77a0*/  YIELD ;  /* 0x0000000000007946 */ /* 0x000fea0003800000 */
[----:B------:R-:W-:-:S13]  /*77b0*/  ISETP.NE.AND P2, PT, R0, UR28, PT ;  /* 0x0000001c00007c0c */ /* 0x000fda000bf45270 */
[----:B------:R-:W-:Y:S05]  /*77c0*/  @P2 BRA `(.L_x_162) ;  /* 0xfffffffc00ec2947 */ /* 0x000fea000383ffff */
.L_x_161:
[----:B------:R-:W-:Y:S05]  /*77d0*/  BSYNC B0 ;  /* 0x0000000000007941 */ /* 0x000fea0003800000 */
.L_x_160:
[----:B------:R-:W-:-:S03]  /*77e0*/  UMOV UR5, 0xffffffff ;  /* 0xffffffff00057882 */ /* 0x000fc60000000000 */
[----:B------:R-:W-:Y:S05]  /*77f0*/  BRA.DIV UR5, `(.L_x_163) ;  /* 0x0000001e05ec7947 */ /* 0x000fea000b800000 */
[----:B------:R-:W-:Y:S01]  /*7800*/  NOP ;  /* 0x0000000000007918 */ /* 0x000fe20000000000 */
.L_x_208:
[----:B------:R-:W-:Y:S01]  /*7810*/  IMAD.U32 R6, RZ, RZ, UR4 ;  /* 0x00000004ff067e24 */ /* 0x000fe2000f8e00ff */
[----:B------:R-:W-:Y:S05]  /*7820*/  WARPSYNC.ALL ;  /* 0x0000000000007948 */ /* 0x000fea0003800000 */
[----:B------:R-:W-:Y:S01]  /*7830*/  BAR.SYNC.DEFER_BLOCKING 0xd, 0xa0 ;  /* 0x0342800000007b1d */ /* 0x000fe20000010000 */
[----:B------:R-:W-:-:S05]  /*7840*/  SHF.L.U32 R6, R6, 0xd, RZ ;  /* 0x0000000d06067819 */ /* 0x000fca00000006ff */
[----:B------:R-:W-:Y:S04]  /*7850*/  BSSY B0, `(.L_x_164) ;  /* 0x0000012000007945 */ /* 0x000fe80003800000 */
[----:B------:R-:W-:Y:S05]  /*7860*/  @!P0 BRA `(.L_x_165) ;  /* 0x0000000000408947 */ /* 0x000fea0003800000 */
[----:B------:R-:W1:Y:S01]  /*7870*/  LDC.64 R8, c[0x0][0x2c0] ;  /* 0x0000b000ff087b82 */ /* 0x000e620000000a00 */
[C---:B------:R-:W-:Y:S01]  /*7880*/  IADD3 R4, P2, R6.reuse, UR6, RZ ;  /* 0x0000000606047c10 */ /* 0x040fe2000ff5e0ff */
[----:B------:R-:W-:Y:S01]  /*7890*/  UMOV UR5, 0x400 ;  /* 0x0000040000057882 */ /* 0x000fe20000000000 */
[----:B------:R-:W-:Y:S01]  /*78a0*/  UMOV UR16, 0x0 ;  /* 0x0000000000107882 */ /* 0x000fe20000000000 */
[----:B------:R-:W-:Y:S01]  /*78b0*/  UMOV UR17, 0x14f00000 ;  /* 0x14f0000000117882 */ /* 0x000fe20000000000 */
[----:B------:R-:W-:-:S03]  /*78c0*/  LEA.HI.X.SX32 R5, R6, UR12, 0x1, P2 ;  /* 0x0000000c06057c11 */ /* 0x000fc600090f0eff */
[----:B------:R-:W2:Y:S01]  /*78d0*/  S2UR UR8, SR_CgaCtaId ;  /* 0x00000000000879c3 */ /* 0x000ea20000008800 */
[----:B-1----:R-:W-:-:S04]  /*78e0*/  LEA R0, P3, R4, R8, 0x2 ;  /* 0x0000000804007211 */ /* 0x002fc800078610ff */
[----:B------:R-:W-:Y:S02]  /*78f0*/  LEA.HI.X R4, R4, R9, R5, 0x2, P3 ;  /* 0x0000000904047211 */ /* 0x000fe400018f1405 */
[----:B------:R-:W-:Y:S02]  /*7900*/  R2UR UR14, R0 ;  /* 0x00000000000e72ca */ /* 0x000fe400000e0000 */
[----:B------:R-:W-:Y:S01]  /*7910*/  R2UR UR15, R4 ;  /* 0x00000000040f72ca */ /* 0x000fe200000e0000 */
[----:B--2---:R-:W-:-:S03]  /*7920*/  ULEA UR5, UR8, UR5, 0x18 ;  /* 0x0000000508057291 */ /* 0x004fc6000f8ec03f */
[----:B------:R-:W-:Y:S01]  /*7930*/  UMOV UR8, 0x400 ;  /* 0x0000040000087882 */ /* 0x000fe20000000000 */
[----:B------:R-:W-:-:S09]  /*7940*/  UIADD3 UR5, UR5, 0x8000, URZ ;  /* 0x0000800005057890 */ /* 0x000fd2000fffe03f */
[----:B------:R1:W-:Y:S02]  /*7950*/  UBLKRED.G.S.ADD.F32.RN [UR14], [UR5], UR8, desc[UR16] ;  /* 0x0000100e050073bb */ /* 0x0003e400080a1408 */
[----:B-1----:R0:W-:Y:S02]  /*7960*/  UTMACMDFLUSH ;  /* 0x00000000000079b7 */ /* 0x0021e40000000000 */
.L_x_165:
[----:B------:R-:W-:Y:S05]  /*7970*/  BSYNC B0 ;  /* 0x0000000000007941 */ /* 0x000fea0003800000 */
.L_x_164:
[----:B------:R-:W-:Y:S06]  /*7980*/  BAR.SYNC.DEFER_BLOCKING 0xe, 0xa0 ;  /* 0x0382800000007b1d */ /* 0x000fec0000010000 */
[----:B------:R-:W-:Y:S04]  /*7990*/  BSSY B0, `(.L_x_166) ;  /* 0x0000013000007945 */ /* 0x000fe80003800000 */
[----:B------:R-:W-:Y:S05]  /*79a0*/  @!P0 BRA `(.L_x_167) ;  /* 0x0000000000448947 */ /* 0x000fea0003800000 */
[----:B------:R-:W1:Y:S01]  /*79b0*/  S2UR UR15, SR_CgaCtaId ;  /* 0x00000000000f79c3 */ /* 0x000e620000008800 */
[----:B------:R-:W-:Y:S01]  /*79c0*/  R2UR UR5, R6 ;  /* 0x00000000060572ca */ /* 0x000fe200000e0000 */
[----:B------:R-:W-:Y:S01]  /*79d0*/  UMOV UR14, 0x400 ;  /* 0x00000400000e7882 */ /* 0x000fe20000000000 */
[----:B------:R-:W-:Y:S01]  /*79e0*/  ULDC.64 UR8, c[0x0][0x2c0] ;  /* 0x0000b00000087ab9 */ /* 0x000fe20000000a00 */
[----:B------:R-:W-:-:S10]  /*79f0*/  UMOV UR17, 0x14f00000 ;  /* 0x14f0000000117882 */ /* 0x000fd40000000000 */
[----:B------:R-:W-:-:S04]  /*7a00*/  UIADD3 UR5, UR5, 0x1000, URZ ;  /* 0x0000100005057890 */ /* 0x000fc8000fffe03f */
[----:B------:R-:W-:-:S04]  /*7a10*/  UIADD3 UR16, UP0, UR5, UR6, URZ ;  /* 0x0000000605107290 */ /* 0x000fc8000ff1e03f */
[----:B------:R-:W-:Y:S02]  /*7a20*/  ULEA.HI.X.SX32 UR5, UR5, UR12, 0x1, UP0 ;  /* 0x0000000c05057291 */ /* 0x000fe400080f0e3f */
[----:B-1----:R-:W-:Y:S02]  /*7a30*/  ULEA UR14, UR15, UR14, 0x18 ;  /* 0x0000000e0f0e7291 */ /* 0x002fe4000f8ec03f */
[----:B------:R-:W-:Y:S02]  /*7a40*/  ULEA UR8, UP0, UR16, UR8, 0x2 ;  /* 0x0000000810087291 */ /* 0x000fe4000f80103f */
[----:B------:R-:W-:Y:S02]  /*7a50*/  UIADD3 UR14, UR14, 0xc000, URZ ;  /* 0x0000c0000e0e7890 */ /* 0x000fe4000fffe03f */
[----:B------:R-:W-:-:S03]  /*7a60*/  ULEA.HI.X UR9, UR16, UR9, UR5, 0x2, UP0 ;  /* 0x0000000910097291 */ /* 0x000fc600080f1405 */
[----:B------:R-:W-:Y:S01]  /*7a70*/  UMOV UR5, 0x400 ;  /* 0x0000040000057882 */ /* 0x000fe20000000000 */
[----:B------:R-:W-:-:S05]  /*7a80*/  UMOV UR16, 0x0 ;  /* 0x0000000000107882 */ /* 0x000fca0000000000 */
[----:B------:R1:W-:Y:S01]  /*7a90*/  UBLKRED.G.S.ADD.F32.RN [UR8], [UR14], UR5, desc[UR16] ;  /* 0x000010080e0073bb */ /* 0x0003e200080a1405 */
[----:B------:R0:W-:Y:S01]  /*7aa0*/  UTMACMDFLUSH ;  /* 0x00000000000079b7 */ /* 0x0001e20000000000 */
[----:B-1----:R-:W-:-:S04]  /*7ab0*/  DEPBAR.LE SB0, 0x1 ;  /* 0x000080400000791a */ /* 0x002fc80000000000 */
.L_x_167:
[----:B------:R-:W-:Y:S05]  /*7ac0*/  BSYNC B0 ;  /* 0x0000000000007941 */ /* 0x000fea0003800000 */
.L_x_166:
[----:B------:R-:W-:Y:S06]  /*7ad0*/  BAR.ARV 0xa, 0xa0 ;  /* 0x0282800000007b1d */ /* 0x000fec0000002000 */
[----:B------:R-:W-:Y:S04]  /*7ae0*/  BSSY B0, `(.L_x_168) ;  /* 0x0000003000007945 */ /* 0x000fe80003800000 */
[----:B------:R-:W-:Y:S05]  /*7af0*/  @!P0 BRA `(.L_x_169) ;  /* 0x0000000000048947 */ /* 0x000fea0003800000 */
[----:B------:R-:W-:-:S04]  /*7b00*/  DEPBAR.LE SB0, 0x0 ;  /* 0x000080000000791a */ /* 0x000fc80000000000 */
.L_x_169:
[----:B------:R-:W-:Y:S05]  /*7b10*/  BSYNC B0 ;  /* 0x0000000000007941 */ /* 0x000fea0003800000 */
.L_x_168:
[----:B------:R-:W-:Y:S06]  /*7b20*/  BAR.ARV 0xb, 0xa0 ;  /* 0x02c2800000007b1d */ /* 0x000fec0000002000 */
[----:B------:R-:W-:Y:S01]  /*7b30*/  NOP ;  /* 0x0000000000007918 */ /* 0x000fe20000000000 */
        /* <DEDUP_REMOVED lines=15> */
[----:B--2---:R4:W-:Y:S01]  /*7c30*/  @P0 REDG.E.ADD.S32.STRONG.GPU desc[UR26][R2.64], R5 ;  /* 0x000000050200098e */ /* 0x0049e2000c10e39a */
[----:B------:R-:W-:Y:S05]  /*7c40*/  BRA `(.L_x_107) ;  /* 0x0000001800407947 */ /* 0x000fea0003800000 */
.L_x_133:
        /* <DEDUP_REMOVED lines=55> */
.L_x_209:
[----:B------:R-:W-:Y:S01]  /*7fc0*/  IMAD.IADD R10, R7, 0x1, R3 ;  /* 0x00000001070a7824 */ /* 0x000fe200078e0203 */
[----:B------:R-:W-:Y:S01]  /*7fd0*/  MOV R9, 0x1 ;  /* 0x0000000100097802 */ /* 0x000fe20000000f00 */
[----:B------:R-:W-:Y:S01]  /*7fe0*/  IMAD.SHL.U32 R2, R2, 0x80, RZ ;  /* 0x0000008002027824 */ /* 0x000fe200078e00ff */
[----:B------:R-:W-:Y:S06]  /*7ff0*/  @P0 BRA `(.L_x_173) ;  /* 0x0000000000180947 */ /* 0x000fec0003800000 */
[----:B------:R-:W2:Y:S01]  /*8000*/  S2R R4, SR_TID.X ;  /* 0x0000000000047919 */ /* 0x000ea20000002100 */
[----:B-1----:R-:W-:-:S04]  /*8010*/  IMAD.MOV.U32 R0, RZ, RZ, 0x4200 ;  /* 0x00004200ff007424 */ /* 0x002fc800078e00ff */
[----:B------:R3:W-:Y:S01]  /*8020*/  SYNCS.ARRIVE.TRANS64 RZ, [R11+URZ+0x30c10], R0 ;  /* 0x030c10000bff79a7 */ /* 0x0007e2000800003f */
[----:B--2---:R-:W-:-:S13]  /*8030*/  LOP3.LUT P1, RZ, R4, 0x1f, RZ, 0xc0, !PT ;  /* 0x0000001f04ff7812 */ /* 0x004fda000782c0ff */
[----:B---3--:R-:W-:Y:S05]  /*8040*/  @!P1 BRA `(.L_x_173) ;  /* 0x0000000000049947 */ /* 0x008fea0003800000 */
[----:B------:R-:W-:Y:S01]  /*8050*/  BPT.TRAP 0x1 ;  /* 0x000000040000795c */ /* 0x000fe20000300000 */
.L_x_173:
        /* <DEDUP_REMOVED lines=23> */
[----:B------:R-:W-:Y:S01]  /*81d0*/  IMAD.MOV.U32 R4, RZ, RZ, 0x8000 ;  /* 0x00008000ff047424 */ /* 0x000fe200078e00ff */
        /* <DEDUP_REMOVED lines=9> */
[----:B------:R-:W-:Y:S01]  /*8270*/  R2UR UR33, R2 ;  /* 0x00000000022172ca */ /* 0x000fe200000e0000 */
[----:B------:R-:W-:-:S05]  /*8280*/  IMAD.X R2, RZ, RZ, R0, P2 ;  /* 0x000000ffff027224 */ /* 0x000fca00010e0600 */
[----:B------:R-:W-:Y:S02]  /*8290*/  R2UR UR35, R2 ;  /* 0x00000000022372ca */ /* 0x000fe400000e0000 */
[----:B------:R-:W-:-:S04]  /*82a0*/  IADD3 R2, P1, R8, 0xf0, RZ ;  /* 0x000000f008027810 */ /* 0x000fc80007f3e0ff */
[----:B------:R-:W-:Y:S02]  /*82b0*/  IADD3.X R3, RZ, R0, RZ, P1, !PT ;  /* 0x00000000ff037210 */ /* 0x000fe40000ffe4ff */
[----:B------:R-:W-:Y:S02]  /*82c0*/  R2UR UR6, R2 ;  /* 0x00000000020672ca */ /* 0x000fe400000e0000 */
[----:B------:R-:W-:Y:S02]  /*82d0*/  R2UR UR7, R3 ;  /* 0x00000000030772ca */ /* 0x000fe400000e0000 */
[----:B---3--:R-:W-:-:S11]  /*82e0*/  ISETP.GE.AND P1, PT, R12, 0x81, PT ;  /* 0x000000810c00780c */ /* 0x008fd60003f26270 */
        /* <DEDUP_REMOVED lines=13> */
[----:B------:R-:W-:Y:S01]  /*83c0*/  LEA.HI R4, R9, R4, RZ, 0x7 ;  /* 0x0000000409047211 */ /* 0x000fe200078f38ff */
[----:B------:R-:W-:-:S03]  /*83d0*/  IMAD.MOV.U32 R9, RZ, RZ, 0x1 ;  /* 0x00000001ff097424 */ /* 0x000fc600078e00ff */
        /* <DEDUP_REMOVED lines=8> */
.L_x_184:
[----:B------:R-:W-:-:S04]  /*8460*/  SHF.L.U32 R21, R9, 0x1f, RZ ;  /* 0x0000001f09157819 */ /* 0x000fc800000006ff */
[----:B-1----:R-:W1:Y:S02]  /*8470*/  SYNCS.PHASECHK.TRANS64.TRYWAIT P1, [R11+URZ+0x30c40], R21 ;  /* 0x030c40150b0075a7 */ /* 0x002e64000802017f */
[----:B-12---:R-:W-:Y:S05]  /*8480*/  @!P1 BRA `(.L_x_176) ;  /* 0x0000001000f89947 */ /* 0x006fea0003800000 */
.L_x_210:
[----:B------:R-:W-:Y:S05]  /*8490*/  @P0 BRA `(.L_x_177) ;  /* 0x0000000000140947 */ /* 0x000fea0003800000 */
[----:B------:R-:W-:Y:S01]  /*84a0*/  ISETP.NE.AND P1, PT, R14, RZ, PT ;  /* 0x000000ff0e00720c */ /* 0x000fe20003f25270 */
[----:B------:R-:W-:-:S04]  /*84b0*/  IMAD.MOV.U32 R0, RZ, RZ, 0x4200 ;  /* 0x00004200ff007424 */ /* 0x000fc800078e00ff */
[----:B------:R2:W-:Y:S08]  /*84c0*/  SYNCS.ARRIVE.TRANS64 RZ, [R11+URZ+0x30c30], R0 ;  /* 0x030c30000bff79a7 */ /* 0x0005f0000800003f */
[----:B------:R-:W-:Y:S05]  /*84d0*/  @!P1 BRA `(.L_x_177) ;  /* 0x0000000000049947 */ /* 0x000fea0003800000 */
[----:B------:R-:W-:Y:S01]  /*84e0*/  BPT.TRAP 0x1 ;  /* 0x000000040000795c */ /* 0x000fe20000300000 */
.L_x_177:
[----:B------:R-:W3:Y:S01]  /*84f0*/  LDC.64 R12, c[0x0][0x728] ;  /* 0x0001ca00ff0c7b82 */ /* 0x000ee20000000a00 */
[----:B------:R-:W-:Y:S01]  /*8500*/  SHF.L.U32 R17, R15, 0x7, RZ ;  /* 0x000000070f117819 */ /* 0x000fe200000006ff */
[----:B------:R-:W-:Y:S01]  /*8510*/  UMOV UR14, 0x0 ;  /* 0x00000000000e7882 */ /* 0x000fe20000000000 */
[----:B------:R-:W-:Y:S01]  /*8520*/  R2UR UR6, R11 ;  /* 0x000000000b0672ca */ /* 0x000fe200000e0000 */
[----:B------:R-:W-:Y:S01]  /*8530*/  UMOV UR15, 0x14f00000 ;  /* 0x14f00000000f7882 */ /* 0x000fe20000000000 */
[C---:B--2---:R-:W-:Y:S01]  /*8540*/  IADD3 R0, P1, R17.reuse, R6, RZ ;  /* 0x0000000611007210 */ /* 0x044fe20007f3e0ff */
[----:B------:R-:W-:Y:S01]  /*8550*/  UMOV UR18, URZ ;  /* 0x0000003f00127c82 */ /* 0x000fe20008000000 */
[----:B------:R-:W-:Y:S01]  /*8560*/  R2UR UR19, R17 ;  /* 0x00000000111372ca */ /* 0x000fe200000e0000 */
[----:B------:R-:W2:Y:S01]  /*8570*/  LDC.64 R4, c[0x0][0x198] ;  /* 0x00006600ff047b82 */ /* 0x000ea20000000a00 */
[----:B------:R-:W-:-:S07]  /*8580*/  UMOV UR13, 0x20 ;  /* 0x00000020000d7882 */ /* 0x000fce0000000000 */
[----:B------:R-:W-:Y:S02]  /*8590*/  UIADD3 UR16, UR6, 0x18000, URZ ;  /* 0x0001800006107890 */ /* 0x000fe4000fffe03f */
[----:B------:R-:W-:Y:S02]  /*85a0*/  UIADD3 UR17, UR6, 0x30c30, URZ ;  /* 0x00030c3006117890 */ /* 0x000fe4000fffe03f */
[----:B------:R-:W-:Y:S01]  /*85b0*/  UIADD3 UR6, UR6, 0x20400, URZ ;  /* 0x0002040006067890 */ /* 0x000fe2000fffe03f */
[----:B---3--:R-:W-:-:S04]  /*85c0*/  LEA R2, P2, R0, R12, 0x2 ;  /* 0x0000000c00027211 */ /* 0x008fc800078410ff */
[----:B------:R-:W-:Y:S01]  /*85d0*/  UMOV UR7, UR17 ;  /* 0x0000001100077c82 */ /* 0x000fe20008000000 */
[----:B------:R-:W-:Y:S02]  /*85e0*/  R2UR UR8, R2 ;  /* 0x00000000020872ca */ /* 0x000fe400000e0000 */
[----:B------:R-:W-:Y:S01]  /*85f0*/  LEA.HI.X.SX32 R2, R17, R10, 0x1, P1 ;  /* 0x0000000a11027211 */ /* 0x000fe200008f0eff */
[----:B--2---:R-:W-:-:S03]  /*8600*/  IMAD.MOV.U32 R8, RZ, RZ, R4 ;  /* 0x000000ffff087224 */ /* 0x004fc600078e0004 */
        /* <DEDUP_REMOVED lines=11> */
.L_x_211:
[----:B------:R-:W-:Y:S05]  /*86c0*/  @P0 BRA `(.L_x_179) ;  /* 0x0000000000140947 */ /* 0x000fea0003800000 */
[----:B------:R-:W-:Y:S01]  /*86d0*/  ISETP.NE.AND P1, PT, R14, RZ, PT ;  /* 0x000000ff0e00720c */ /* 0x000fe20003f25270 */
[----:B------:R-:W-:-:S04]  /*86e0*/  IMAD.MOV.U32 R2, RZ, RZ, 0x4200 ;  /* 0x00004200ff027424 */ /* 0x000fc800078e00ff */
[----:B------:R3:W-:Y:S08]  /*86f0*/  SYNCS.ARRIVE.TRANS64 RZ, [R11+URZ+0x30c18], R2 ;  /* 0x030c18020bff79a7 */ /* 0x0007f0000800003f */
[----:B------:R-:W-:Y:S05]  /*8700*/  @!P1 BRA `(.L_x_179) ;  /* 0x0000000000049947 */ /* 0x000fea0003800000 */
[----:B------:R-:W-:Y:S01]  /*8710*/  BPT.TRAP 0x1 ;  /* 0x000000040000795c */ /* 0x000fe20000300000 */
.L_x_179:
[----:B------:R-:W-:Y:S01]  /*8720*/  VIADD R17, R17, 0x80 ;  /* 0x0000008011117836 */ /* 0x000fe20000000000 */
[----:B------:R-:W-:Y:S01]  /*8730*/  R2UR UR17, R11 ;  /* 0x000000000b1172ca */ /* 0x000fe200000e0000 */
[----:B------:R-:W-:Y:S01]  /*8740*/  UMOV UR14, 0x0 ;  /* 0x00000000000e7882 */ /* 0x000fe20000000000 */
[----:B---3--:R-:W-:Y:S01]  /*8750*/  IADD3 R2, P1, R8, 0xf0, RZ ;  /* 0x000000f008027810 */ /* 0x008fe20007f3e0ff */
[----:B------:R-:W-:Y:S01]  /*8760*/  UMOV UR15, 0x14f00000 ;  /* 0x14f00000000f7882 */ /* 0x000fe20000000000 */
[----:B------:R-:W-:Y:S01]  /*8770*/  R2UR UR19, R17 ;  /* 0x00000000111372ca */ /* 0x000fe200000e0000 */
[----:B------:R-:W-:Y:S01]  /*8780*/  UMOV UR18, URZ ;  /* 0x0000003f00127c82 */ /* 0x000fe20008000000 */
[----:B------:R-:W-:Y:S01]  /*8790*/  IADD3.X R3, RZ, R0, RZ, P1, !PT ;  /* 0x00000000ff037210 */ /* 0x000fe20000ffe4ff */
[----:B------:R-:W-:Y:S01]  /*87a0*/  UMOV UR13, 0x20 ;  /* 0x00000020000d7882 */ /* 0x000fe20000000000 */
[----:B------:R-:W-:Y:S02]  /*87b0*/  R2UR UR10, R2 ;  /* 0x00000000020a72ca */ /* 0x000fe400000e0000 */
[----:B------:R-:W-:-:S03]  /*87c0*/  R2UR UR11, R3 ;  /* 0x00000000030b72ca */ /* 0x000fc600000e0000 */
        /* <DEDUP_REMOVED lines=9> */
.L_x_212:
[----:B-123--:R-:W-:Y:S01]  /*8860*/  SHF.R.S32.HI R21, RZ, 0x1f, R17 ;  /* 0x0000001fff157819 */ /* 0x00efe20000011411 */
[----:B------:R-:W-:Y:S06]  /*8870*/  @P0 BRA `(.L_x_181) ;  /* 0x00000000001c0947 */ /* 0x000fec0003800000 */
[----:B------:R-:W-:-:S04]  /*8880*/  IMAD.MOV.U32 R14, RZ, RZ, 0x4200 ;  /* 0x00004200ff0e7424 */ /* 0x000fc800078e00ff */
[----:B------:R1:W-:Y:S02]  /*8890*/  SYNCS.ARRIVE.TRANS64 RZ, [R11+URZ+0x30c38], R14 ;  /* 0x030c380e0bff79a7 */ /* 0x0003e4000800003f */
[----:B-1----:R-:W1:Y:S02]  /*88a0*/  S2R R14, SR_TID.X ;  /* 0x00000000000e7919 */ /* 0x002e640000002100 */
[----:B-1----:R-:W-:-:S04]  /*88b0*/  LOP3.LUT R14, R14, 0x1f, RZ, 0xc0, !PT ;  /* 0x0000001f0e0e7812 */ /* 0x002fc800078ec0ff */
[----:B------:R-:W-:-:S13]  /*88c0*/  ISETP.NE.AND P1, PT, R14, RZ, PT ;  /* 0x000000ff0e00720c */ /* 0x000fda0003f25270 */
[----:B------:R-:W-:Y:S05]  /*88d0*/  @!P1 BRA `(.L_x_181) ;  /* 0x0000000000049947 */ /* 0x000fea0003800000 */
[----:B------:R-:W-:Y:S01]  /*88e0*/  BPT.TRAP 0x1 ;  /* 0x000000040000795c */ /* 0x000fe20000300000 */
.L_x_181:
        /* <DEDUP_REMOVED lines=24> */
.L_x_214:
[----:B------:R-:W-:Y:S05]  /*8a70*/  @P0 BRA `(.L_x_183) ;  /* 0x0000000000140947 */ /* 0x000fea0003800000 */
[----:B------:R-:W-:Y:S02]  /*8a80*/  ISETP.NE.AND P1, PT, R14, RZ, PT ;  /* 0x000000ff0e00720c */ /* 0x000fe40003f25270 */
[----:B-1----:R-:W-:-:S04]  /*8a90*/  MOV R4, 0x4200 ;  /* 0x0000420000047802 */ /* 0x002fc80000000f00 */
[----:B------:R2:W-:Y:S07]  /*8aa0*/  SYNCS.ARRIVE.TRANS64 RZ, [R11+URZ+0x30c10], R4 ;  /* 0x030c10040bff79a7 */ /* 0x0005ee000800003f */
[----:B------:R-:W-:Y:S05]  /*8ab0*/  @!P1 BRA `(.L_x_183) ;  /* 0x0000000000049947 */ /* 0x000fea0003800000 */
[----:B------:R-:W-:Y:S01]  /*8ac0*/  BPT.TRAP 0x1 ;  /* 0x000000040000795c */ /* 0x000fe20000300000 */
.L_x_183:
        /* <DEDUP_REMOVED lines=14> */
[----:B------:R-:W-:Y:S01]  /*8bb0*/  IMAD.U32 R15, RZ, RZ, UR6 ;  /* 0x00000006ff0f7e24 */ /* 0x000fe2000f8e00ff */
[----:B------:R-:W-:Y:S02]  /*8bc0*/  UIADD3 UR17, UR17, 0x30c10, URZ ;  /* 0x00030c1011117890 */ /* 0x000fe4000fffe03f */
[----:B------:R-:W-:-:S05]  /*8bd0*/  UIMAD.WIDE UR8, UR19, 0x4, UR4 ;  /* 0x00000004130878a5 */ /* 0x000fca000f8e0204 */
[----:B------:R-:W-:Y:S02]  /*8be0*/  UMOV UR11, UR17 ;  /* 0x00000011000b7c82 */ /* 0x000fe40008000000 */
[----:B------:R3:W-:Y:S02]  /*8bf0*/  UTMALDG.4D [UR16], [UR14], desc[UR22] ;  /* 0x000016100e0075b4 */ /* 0x0007e40008019000 */
[----:B------:R3:W-:Y:S02]  /*8c00*/  UBLKCP.S.G [UR10], [UR8], UR7 ;  /* 0x0000000a080073ba */ /* 0x0007e40008000207 */
[----:B---3--:R-:W-:Y:S05]  /*8c10*/  @P1 BRA `(.L_x_184) ;  /* 0xfffffff800101947 */ /* 0x008fea000383ffff */
[----:B------:R-:W-:-:S07]  /*8c20*/  MOV R5, UR19 ;  /* 0x0000001300057c02 */ /* 0x000fce0008000f00 */
.L_x_175:
[----:B------:R-:W-:-:S13]  /*8c30*/  ISETP.NE.AND P1, PT, R19, RZ, PT ;  /* 0x000000ff1300720c */ /* 0x000fda0003f25270 */
[----:B------:R-:W-:Y:S05]  /*8c40*/  @!P1 BRA `(.L_x_174) ;  /* 0x0000000000f09947 */ /* 0x000fea0003800000 */
[----:B------:R-:W-:-:S04]  /*8c50*/  SHF.L.U32 R12, R9, 0x1f, RZ ;  /* 0x0000001f090c7819 */ /* 0x000fc800000006ff */
[----:B------:R-:W3:Y:S02]  /*8c60*/  SYNCS.PHASECHK.TRANS64.TRYWAIT P1, [R11+URZ+0x30c40], R12 ;  /* 0x030c400c0b0075a7 */ /* 0x000ee4000802017f */
[----:B---3--:R-:W-:Y:S05]  /*8c70*/  @!P1 BRA `(.L_x_185) ;  /* 0x0000000c00509947 */ /* 0x008fea0003800000 */
.L_x_215:
[----:B------:R-:W-:Y:S05]  /*8c80*/  @P0 BRA `(.L_x_186) ;  /* 0x0000000000140947 */ /* 0x000fea0003800000 */
[----:B------:R-:W-:Y:S01]  /*8c90*/  ISETP.NE.AND P1, PT, R14, RZ, PT ;  /* 0x000000ff0e00720c */ /* 0x000fe20003f25270 */
[----:B-12---:R-:W-:-:S04]  /*8ca0*/  IMAD.MOV.U32 R4, RZ, RZ, 0x4200 ;  /* 0x00004200ff047424 */ /* 0x006fc800078e00ff */
[----:B------:R4:W-:Y:S08]  /*8cb0*/  SYNCS.ARRIVE.TRANS64 RZ, [R11+URZ+0x30c30], R4 ;  /* 0x030c30040bff79a7 */ /* 0x0009f0000800003f */
[----:B------:R-:W-:Y:S05]  /*8cc0*/  @!P1 BRA `(.L_x_186) ;  /* 0x0000000000049947 */ /* 0x000fea0003800000 */
[----:B------:R-:W-:Y:S01]  /*8cd0*/  BPT.TRAP 0x1 ;  /* 0x000000040000795c */ /* 0x000fe20000300000 */
.L_x_186:
        /* <DEDUP_REMOVED lines=26> */
.L_x_216:
[----:B------:R-:W-:Y:S05]  /*8e80*/  @P0 BRA `(.L_x_188) ;  /* 0x0000000000140947 */ /* 0x000fea0003800000 */
[----:B------:R-:W-:Y:S01]  /*8e90*/  ISETP.NE.AND P0, PT, R14, RZ, PT ;  /* 0x000000ff0e00720c */ /* 0x000fe20003f05270 */
[----:B------:R-:W-:-:S04]  /*8ea0*/  IMAD.MOV.U32 R4, RZ, RZ, 0x4200 ;  /* 0x00004200ff047424 */ /* 0x000fc800078e00ff */
[----:B------:R2:W-:Y:S08]  /*8eb0*/  SYNCS.ARRIVE.TRANS64 RZ, [R11+URZ+0x30c18], R4 ;  /* 0x030c18040bff79a7 */ /* 0x0005f0000800003f */
[----:B------:R-:W-:Y:S05]  /*8ec0*/  @!P0 BRA `(.L_x_188) ;  /* 0x0000000000048947 */ /* 0x000fea0003800000 */
[----:B------:R-:W-:Y:S01]  /*8ed0*/  BPT.TRAP 0x1 ;  /* 0x000000040000795c */ /* 0x000fe20000300000 */
.L_x_188:
        /* <DEDUP_REMOVED lines=8> */
[----:B------:R-:W-:-:S05]  /*8f60*/  IMAD.MOV.U32 R20, RZ, RZ, 0x1 ;  /* 0x00000001ff147424 */ /* 0x000fca00078e00ff */
[----:B------:R-:W-:Y:S02]  /*8f70*/  UIADD3 UR19, UR19, 0x80, URZ ;  /* 0x0000008013137890 */ /* 0x000fe4000fffe03f */
[----:B------:R-:W-:Y:S02]  /*8f80*/  UIADD3 UR8, UR17, 0x20200, URZ ;  /* 0x0002020011087890 */ /* 0x000fe4000fffe03f */
[----:B------:R-:W-:Y:S02]  /*8f90*/  UIADD3 UR16, UR17, 0x14000, URZ ;  /* 0x0001400011107890 */ /* 0x000fe4000fffe03f */
[----:B------:R-:W-:Y:S01]  /*8fa0*/  UIADD3 UR17, UR17, 0x30c18, URZ ;  /* 0x00030c1811117890 */ /* 0x000fe2000fffe03f */
[----:B------:R-:W-:Y:S01]  /*8fb0*/  MOV R5, UR19 ;  /* 0x0000001300057c02 */ /* 0x000fe20008000f00 */
[----:B------:R-:W-:-:S05]  /*8fc0*/  UIMAD.WIDE UR6, UR19, 0x4, UR4 ;  /* 0x00000004130678a5 */ /* 0x000fca000f8e0204 */
[----:B------:R-:W-:Y:S02]  /*8fd0*/  UMOV UR9, UR17 ;  /* 0x0000001100097c82 */ /* 0x000fe40008000000 */
[----:B------:R4:W-:Y:S02]  /*8fe0*/  UTMALDG.4D [UR16], [UR10], desc[UR14] ;  /* 0x00000e100a0075b4 */ /* 0x0009e40008019000 */
[----:B------:R4:W-:Y:S02]  /*8ff0*/  UBLKCP.S.G [UR8], [UR6], UR13 ;  /* 0x00000008060073ba */ /* 0x0009e4000800020d */
[----:B----4-:R-:W-:Y:S01]  /*9000*/  NOP ;  /* 0x0000000000007918 */ /* 0x010fe20000000000 */
.L_x_174:
[----:B------:R-:W4:Y:S01]  /*9010*/  S2R R2, SR_TID.X ;  /* 0x0000000000027919 */ /* 0x000f220000002100 */
[----:B------:R-:W-:Y:S01]  /*9020*/  IMAD R13, R20, 0x8, R11 ;  /* 0x00000008140d7824 */ /* 0x000fe200078e020b */
[----:B----4-:R-:W-:Y:S02]  /*9030*/  LOP3.LUT R3, R2, 0x7f, RZ, 0xc0, !PT ;  /* 0x0000007f02037812 */ /* 0x010fe400078ec0ff */
[----:B------:R-:W-:Y:S02]  /*9040*/  SHF.L.U32 R2, R9, 0x1f, RZ ;  /* 0x0000001f09027819 */ /* 0x000fe400000006ff */
[----:B------:R-:W-:Y:S02]  /*9050*/  ISETP.NE.AND P1, PT, R3, RZ, PT ;  /* 0x000000ff0300720c */ /* 0x000fe40003f25270 */
[----:B------:R-:W4:Y:S02]  /*9060*/  SYNCS.PHASECHK.TRANS64.TRYWAIT P0, [R13+URZ+0x30c40], R2 ;  /* 0x030c40020d0075a7 */ /* 0x000f24000800017f */
[----:B----4-:R-:W-:Y:S09]  /*9070*/  @!P0 BRA `(.L_x_189) ;  /* 0x0000000800788947 */ /* 0x010ff20003800000 */
.L_x_217:
[----:B------:R-:W-:Y:S05]  /*9080*/  @P1 BRA `(.L_x_190) ;  /* 0x0000000000181947 */ /* 0x000fea0003800000 */
[----:B------:R-:W5:Y:S01]  /*9090*/  S2R R3, SR_TID.X ;  /* 0x0000000000037919 */ /* 0x000f620000002100 */
[----:B----4-:R-:W-:-:S04]  /*90a0*/  MOV R2, 0x4200 ;  /* 0x0000420000027802 */ /* 0x010fc80000000f00 */
[----:B------:R4:W-:Y:S01]  /*90b0*/  SYNCS.ARRIVE.TRANS64 RZ, [R13+URZ+0x30c30], R2 ;  /* 0x030c30020dff79a7 */ /* 0x0009e2000800003f */
[----:B-----5:R-:W-:-:S13]  /*90c0*/  LOP3.LUT P0, RZ, R3, 0x1f, RZ, 0xc0, !PT ;  /* 0x0000001f03ff7812 */ /* 0x020fda000780c0ff */
[----:B----4-:R-:W-:Y:S05]  /*90d0*/  @!P0 BRA `(.L_x_190) ;  /* 0x0000000000048947 */ /* 0x010fea0003800000 */
[----:B--2---:R-:W-:Y:S01]  /*90e0*/  BPT.TRAP 0x1 ;  /* 0x000000040000795c */ /* 0x004fe20000300000 */
.L_x_190:
[----:B----4-:R-:W4:Y:S01]  /*90f0*/  LDC.64 R2, c[0x0][0x728] ;  /* 0x0001ca00ff027b82 */ /* 0x010f220000000a00 */
[C---:B------:R-:W-:Y:S01]  /*9100*/  IADD3 R6, P0, R5.reuse, R6, RZ ;  /* 0x0000000605067210 */ /* 0x040fe20007f1e0ff */
[C---:B-12---:R-:W-:Y:S01]  /*9110*/  IMAD R4, R20.reuse, 0x4000, R11 ;  /* 0x0000400014047824 */ /* 0x046fe200078e020b */
[----:B---3--:R-:W-:Y:S01]  /*9120*/  LEA R11, R20, R11, 0x9 ;  /* 0x0000000b140b7211 */ /* 0x008fe200078e48ff */
[----:B------:R-:W-:Y:S01]  /*9130*/  UMOV UR8, 0x0 ;  /* 0x0000000000087882 */ /* 0x000fe20000000000 */
        /* <DEDUP_REMOVED lines=16> */
[----:B------:R-:W-:Y:S01]  /*9240*/  R2UR UR6, R8 ;  /* 0x00000000080672ca */ /* 0x000fe200000e0000 */
[----:B------:R-:W-:Y:S01]  /*9250*/  IMAD.X R0, RZ, RZ, R0, P0 ;  /* 0x000000ffff007224 */ /* 0x000fe200000e0600 */
[----:B------:R-:W-:-:S04]  /*9260*/  R2UR UR15, R3 ;  /* 0x00000000030f72ca */ /* 0x000fc800000e0000 */
[----:B------:R-:W-:Y:S02]  /*9270*/  R2UR UR7, R0 ;  /* 0x00000000000772ca */ /* 0x000fe400000e0000 */
[----:B------:R-:W-:-:S04]  /*9280*/  IADD3 R0, R20, 0x1, RZ ;  /* 0x0000000114007810 */ /* 0x000fc80007ffe0ff */
[----:B------:R-:W-:-:S04]  /*9290*/  ISETP.NE.AND P0, PT, R0, 0x2, PT ;  /* 0x000000020000780c */ /* 0x000fc80003f05270 */
[----:B------:R-:W-:Y:S02]  /*92a0*/  SEL R2, RZ, 0x1, P0 ;  /* 0x00000001ff027807 */ /* 0x000fe40000000000 */
[----:B------:R-:W-:Y:S01]  /*92b0*/  SEL R0, R0, RZ, P0 ;  /* 0x000000ff00007207 */ /* 0x000fe20000000000 */
[----:B------:R1:W-:Y:S01]  /*92c0*/  UTMALDG.4D [UR16], [UR6], desc[UR8] ;  /* 0x00000810060075b4 */ /* 0x0003e20008019000 */
[----:B------:R-:W-:Y:S01]  /*92d0*/  LOP3.LUT R9, R9, R2, RZ, 0x3c, !PT ;  /* 0x0000000209097212 */ /* 0x000fe200078e3cff */
[----:B------:R1:W-:Y:S02]  /*92e0*/  UBLKCP.S.G [UR10], [UR14], UR13 ;  /* 0x0000000a0e0073ba */ /* 0x0003e4000800020d */
[----:B-1----:R-:W-:-:S04]  /*92f0*/  NOP ;  /* 0x0000000000007918 */ /* 0x002fc80000000000 */
.L_x_171:
[----:B------:R-:W-:Y:S05]  /*9300*/  BSYNC B0 ;  /* 0x0000000000007941 */ /* 0x000fea0003800000 */
.L_x_170:
[----:B------:R-:W-:-:S03]  /*9310*/  UMOV UR6, 0xffffffff ;  /* 0xffffffff00067882 */ /* 0x000fc60000000000 */
[----:B------:R-:W-:Y:S05]  /*9320*/  BRA.DIV UR6, `(.L_x_191) ;  /* 0x0000000606e07947 */ /* 0x000fea000b800000 */
[----:B------:R-:W-:-:S13]  /*9330*/  ELECT P0, URZ, PT ;  /* 0x00000000003f782f */ /* 0x000fda0003800000 */
.L_x_220:
[----:B------:R-:W-:Y:S05]  /*9340*/  @!P0 BRA `(.L_x_107) ;  /* 0x0000000000808947 */ /* 0x000fea0003800000 */
[----:B------:R-:W-:-:S04]  /*9350*/  LOP3.LUT R16, R16, 0x2, RZ, 0xfc, !PT ;  /* 0x0000000210107812 */ /* 0x000fc800078efcff */
[----:B------:R-:W-:-:S13]  /*9360*/  ISETP.NE.AND P0, PT, R16, 0x3, PT ;  /* 0x000000031000780c */ /* 0x000fda0003f05270 */
[----:B------:R-:W-:Y:S05]  /*9370*/  @!P0 BRA `(.L_x_192) ;  /* 0x0000000000048947 */ /* 0x000fea0003800000 */
[----:B------:R-:W-:Y:S01]  /*9380*/  BPT.TRAP 0x1 ;  /* 0x000000040000795c */ /* 0x000fe20000300000 */
.L_x_192:
[----:B------:R-:W1:Y:S01]  /*9390*/  S2R R3, SR_CgaCtaId ;  /* 0x0000000000037919 */ /* 0x000e620000008800 */
[----:B------:R-:W-:Y:S02]  /*93a0*/  MOV R2, 0x400 ;  /* 0x0000040000027802 */ /* 0x000fe40000000f00 */
[----:B------:R-:W-:Y:S02]  /*93b0*/  SHF.L.U32 R5, R9, 0x1f, RZ ;  /* 0x0000001f09057819 */ /* 0x000fe400000006ff */
[----:B-1----:R-:W-:Y:S01]  /*93c0*/  LEA R7, R3, R2, 0x18 ;  /* 0x0000000203077211 */ /* 0x002fe200078ec0ff */
[----:B------:R-:W-:-:S04]  /*93d0*/  VIADD R2, R0, 0x1 ;  /* 0x0000000100027836 */ /* 0x000fc80000000000 */
[----:B------:R-:W-:Y:S01]  /*93e0*/  VIADD R3, R7, 0x30c20 ;  /* 0x00030c2007037836 */ /* 0x000fe20000000000 */
[----:B------:R-:W-:-:S04]  /*93f0*/  ISETP.NE.AND P2, PT, R2, 0x2, PT ;  /* 0x000000020200780c */ /* 0x000fc80003f45270 */
[----:B------:R-:W-:Y:S02]  /*9400*/  LEA R6, R0, R3, 0x3 ;  /* 0x0000000300067211 */ /* 0x000fe400078e18ff */
[----:B------:R-:W-:Y:S02]  /*9410*/  SEL R4, RZ, 0x1, P2 ;  /* 0x00000001ff047807 */ /* 0x000fe40001000000 */
[----:B------:R-:W1:Y:S02]  /*9420*/  SYNCS.PHASECHK.TRANS64.TRYWAIT P1, [R6+URZ], R5 ;  /* 0x00000005060075a7 */ /* 0x000e64000802017f */
[----:B------:R-:W-:Y:S02]  /*9430*/  LOP3.LUT R9, R9, R4, RZ, 0x3c, !PT ;  /* 0x0000000409097212 */ /* 0x000fe400078e3cff */
[----:B------:R-:W-:Y:S02]  /*9440*/  SEL R4, R2, RZ, P2 ;  /* 0x000000ff02047207 */ /* 0x000fe40001000000 */
[----:B------:R-:W-:-:S02]  /*9450*/  SHF.L.U32 R2, R9, 0x1f, RZ ;  /* 0x0000001f09027819 */ /* 0x000fc400000006ff */
[----:B------:R-:W-:Y:S01]  /*9460*/  LEA R3, R4, R3, 0x3 ;  /* 0x0000000304037211 */ /* 0x000fe200078e18ff */
[----:B-1----:R-:W-:Y:S06]  /*9470*/  @!P1 BRA `(.L_x_193) ;  /* 0x0000000400b09947 */ /* 0x002fec0003800000 */
.L_x_221:
[----:B------:R-:W2:Y:S02]  /*9480*/  SYNCS.PHASECHK.TRANS64.TRYWAIT P1, [R3+URZ], R2 ;  /* 0x00000002030075a7 */ /* 0x000ea4000802017f */
[----:B--2---:R-:W-:Y:S05]  /*9490*/  @!P1 BRA `(.L_x_194) ;  /* 0x0000000400bc9947 */ /* 0x004fea0003800000 */
.L_x_222:
[----:B------:R-:W-:Y:S05]  /*94a0*/  @!P0 BRA `(.L_x_195) ;  /* 0x0000000000048947 */ /* 0x000fea0003800000 */
[----:B------:R-:W-:Y:S01]  /*94b0*/  BPT.TRAP 0x1 ;  /* 0x000000040000795c */ /* 0x000fe20000300000 */
.L_x_195:
[----:B--2---:R-:W-:-:S05]  /*94c0*/  VIADD R3, R7, 0x30c40 ;  /* 0x00030c4007037836 */ /* 0x004fca0000000000 */
[----:B------:R-:W-:-:S04]  /*94d0*/  LEA R0, R0, R3, 0x3 ;  /* 0x0000000300007211 */ /* 0x000fc800078e18ff */
[----:B------:R-:W2:Y:S02]  /*94e0*/  SYNCS.PHASECHK.TRANS64.TRYWAIT P0, [R0+URZ], R5 ;  /* 0x00000005000075a7 */ /* 0x000ea4000800017f */
[----:B--2---:R-:W-:Y:S05]  /*94f0*/  @!P0 BRA `(.L_x_196) ;  /* 0x0000000400b88947 */ /* 0x004fea0003800000 */
.L_x_223:
[----:B------:R-:W-:-:S07]  /*9500*/  IMAD R3, R4, 0x8, R3 ;  /* 0x0000000804037824 */ /* 0x000fce00078e0203 */
.L_x_197:
[----:B---3--:R3:W4:Y:S02]  /*9510*/  SYNCS.PHASECHK.TRANS64.TRYWAIT P0, [R3+URZ], R2 ;  /* 0x00000002030075a7 */ /* 0x008724000800017f */
[----:B----4-:R-:W-:Y:S05]  /*9520*/  @!P0 NANOSLEEP.SYNCS 0x989680 ;  /* 0x009896800000895d */ /* 0x010fea0003900000 */
[----:B------:R-:W4:Y:S02]  /*9530*/  @!P0 SYNCS.PHASECHK.TRANS64 P0, [R3+URZ], R2 ;  /* 0x00000002030085a7 */ /* 0x000f24000800007f */
[----:B----4-:R-:W-:Y:S05]  /*9540*/  @!P0 BRA `(.L_x_197) ;  /* 0xfffffffc00f08947 */ /* 0x010fea000383ffff */
.L_x_107:
[----:B------:R-:W-:Y:S05]  /*9550*/  BSYNC B6 ;  /* 0x0000000000067941 */ /* 0x000fea0003800000 */
.L_x_104:
[----:B------:R-:W-:Y:S05]  /*9560*/  EXIT ;  /* 0x000000000000794d */ /* 0x000fea0003800000 */
.L_x_112:
[----:B------:R-:W-:Y:S01]  /*9570*/  MOV R12, RZ ;  /* 0x000000ff000c7202 */ /* 0x000fe20000000f00 */
[----:B------:R-:W-:Y:S01]  /*9580*/  IMAD.MOV.U32 R11, RZ, RZ, 0x1f ;  /* 0x0000001fff0b7424 */ /* 0x000fe200078e00ff */
[----:B------:R-:W-:-:S07]  /*9590*/  MOV R15, 0xffffffff ;  /* 0xffffffff000f7802 */ /* 0x000fce0000000f00 */
[----:B------:R-:W-:Y:S05]  /*95a0*/  WARPSYNC.COLLECTIVE R15, `(.L_x_198) ;  /* 0x000000000f087348 */ /* 0x000fea0003c00000 */
[----:B------:R1:W2:Y:S02]  /*95b0*/  SHFL.IDX P6, R14, R13, R12, R11 ;  /* 0x0000000c0d0e7389 */ /* 0x0002a400000c000b */
[----:B-12---:R-:W-:Y:S01]  /*95c0*/  ENDCOLLECTIVE ;  /* 0x000000000000791b */ /* 0x006fe20003800000 */
.L_x_198:
[----:B------:R-:W-:Y:S05]  /*95d0*/  BRA `(.L_x_199) ;  /* 0xffffff7400707947 */ /* 0x000fea000383ffff */
.L_x_114:
[----:B--2---:R2:W3:Y:S02]  /*95e0*/  SYNCS.PHASECHK.TRANS64.TRYWAIT P0, [R2+URZ+0x30c00], R7 ;  /* 0x030c0007020075a7 */ /* 0x0044e4000800017f */
[----:B---3--:R-:W-:Y:S05]  /*95f0*/  @!P0 NANOSLEEP.SYNCS 0x989680 ;  /* 0x009896800000895d */ /* 0x008fea0003900000 */
[----:B------:R-:W3:Y:S02]  /*9600*/  @!P0 SYNCS.PHASECHK.TRANS64 P0, [R2+URZ+0x30c00], R7 ;  /* 0x030c0007020085a7 */ /* 0x000ee4000800007f */
[----:B---3--:R-:W-:Y:S05]  /*9610*/  @!P0 BRA `(.L_x_114) ;  /* 0xfffffffc00f08947 */ /* 0x008fea000383ffff */
[----:B------:R-:W-:Y:S05]  /*9620*/  BRA `(.L_x_113) ;  /* 0xffffff7400907947 */ /* 0x000fea000383ffff */
.L_x_119:
[----:B-1----:R1:W3:Y:S02]  /*9630*/  SYNCS.PHASECHK.TRANS64.TRYWAIT P1, [R21+URZ+0x30c10], R20 ;  /* 0x030c1014150075a7 */ /* 0x0022e4000802017f */
[----:B---3--:R-:W-:Y:S05]  /*9640*/  @!P1 NANOSLEEP.SYNCS 0x989680 ;  /* 0x009896800000995d */ /* 0x008fea0003900000 */
[----:B------:R-:W3:Y:S02]  /*9650*/  @!P1 SYNCS.PHASECHK.TRANS64 P1, [R21+URZ+0x30c10], R20 ;  /* 0x030c1014150095a7 */ /* 0x000ee4000802007f */
[----:B---3--:R-:W-:Y:S05]  /*9660*/  @!P1 BRA `(.L_x_119) ;  /* 0xfffffffc00f09947 */ /* 0x008fea000383ffff */
[----:B------:R-:W-:Y:S05]  /*9670*/  BRA `(.L_x_118) ;  /* 0xffffff7c00cc7947 */ /* 0x000fea000383ffff */
.L_x_123:
[----:B------:R1:W1:Y:S02]  /*9680*/  SYNCS.PHASECHK.TRANS64.TRYWAIT P1, [R21+URZ+0x30c30], R20 ;  /* 0x030c3014150075a7 */ /* 0x000264000802017f */
[----:B-1----:R-:W-:Y:S05]  /*9690*/  @!P1 NANOSLEEP.SYNCS 0x989680 ;  /* 0x009896800000995d */ /* 0x002fea0003900000 */
[----:B------:R-:W1:Y:S02]  /*96a0*/  @!P1 SYNCS.PHASECHK.TRANS64 P1, [R21+URZ+0x30c30], R20 ;  /* 0x030c3014150095a7 */ /* 0x000e64000802007f */
[----:B-1----:R-:W-:Y:S05]  /*96b0*/  @!P1 BRA `(.L_x_123) ;  /* 0xfffffffc00f09947 */ /* 0x002fea000383ffff */
[----:B------:R-:W-:Y:S05]  /*96c0*/  BRA `(.L_x_122) ;  /* 0xffffff8000d07947 */ /* 0x000fea000383ffff */
.L_x_138:
[----:B------:R-:W-:Y:S01]  /*96d0*/  BSSY B0, `(.L_x_200) ;  /* 0x0000005000007945 */ /* 0x000fe20003800000 */
[----:B------:R-:W-:-:S07]  /*96e0*/  IMAD.MOV.U32 R15, RZ, RZ, -0x1 ;  /* 0xffffffffff0f7424 */ /* 0x000fce00078e00ff */
[----:B------:R-:W-:Y:S05]  /*96f0*/  WARPSYNC.COLLECTIVE R15, `(.L_x_201) ;  /* 0x000000000f087348 */ /* 0x000fea0003c00000 */
[----:B------:R-:W-:Y:S01]  /*9700*/  NOP ;  /* 0x0000000000007918 */ /* 0x000fe20000000000 */
[----:B------:R-:W-:Y:S01]  /*9710*/  ENDCOLLECTIVE ;  /* 0x000000000000791b */ /* 0x000fe20003800000 */
.L_x_201:
[----:B------:R-:W-:Y:S05]  /*9720*/  BSYNC B0 ;  /* 0x0000000000007941 */ /* 0x000fea0003800000 */
.L_x_200:
[----:B------:R-:W-:Y:S05]  /*9730*/  BRA `(.L_x_202) ;  /* 0xffffffd400c87947 */ /* 0x000fea000383ffff */
.L_x_150:
[----:B------:R-:W-:Y:S01]  /*9740*/  BSSY B0, `(.L_x_203) ;  /* 0x0000005000007945 */ /* 0x000fe20003800000 */
[----:B------:R-:W-:-:S07]  /*9750*/  MOV R15, 0xffffffff ;  /* 0xffffffff000f7802 */ /* 0x000fce0000000f00 */
[----:B------:R-:W-:Y:S05]  /*9760*/  WARPSYNC.COLLECTIVE R15, `(.L_x_204) ;  /* 0x000000000f087348 */ /* 0x000fea0003c00000 */
[----:B------:R-:W-:Y:S01]  /*9770*/  NOP ;  /* 0x0000000000007918 */ /* 0x000fe20000000000 */
[----:B------:R-:W-:Y:S01]  /*9780*/  ENDCOLLECTIVE ;  /* 0x000000000000791b */ /* 0x000fe20003800000 */
.L_x_204:
[----:B------:R-:W-:Y:S05]  /*9790*/  BSYNC B0 ;  /* 0x0000000000007941 */ /* 0x000fea0003800000 */
.L_x_203:
[----:B------:R-:W-:Y:S05]  /*97a0*/  BRA `(.L_x_205) ;  /* 0xffffffd800e07947 */ /* 0x000fea000383ffff */
.L_x_163:
[----:B------:R-:W-:Y:S01]  /*97b0*/  BSSY B0, `(.L_x_206) ;  /* 0x0000005000007945 */ /* 0x000fe20003800000 */
[----:B------:R-:W-:-:S07]  /*97c0*/  IMAD.MOV.U32 R15, RZ, RZ, -0x1 ;  /* 0xffffffffff0f7424 */ /* 0x000fce00078e00ff */
[----:B------:R-:W-:Y:S05]  /*97d0*/  WARPSYNC.COLLECTIVE R15, `(.L_x_207) ;  /* 0x000000000f087348 */ /* 0x000fea0003c00000 */
[----:B------:R-:W-:Y:S01]  /*97e0*/  NOP ;  /* 0x0000000000007918 */ /* 0x000fe20000000000 */
[----:B------:R-:W-:Y:S01]  /*97f0*/  ENDCOLLECTIVE ;  /* 0x000000000000791b */ /* 0x000fe20003800000 */
.L_x_207:
[----:B------:R-:W-:Y:S05]  /*9800*/  BSYNC B0 ;  /* 0x0000000000007941 */ /* 0x000fea0003800000 */
.L_x_206:
[----:B------:R-:W-:Y:S05]  /*9810*/  BRA `(.L_x_208) ;  /* 0xffffffdc00fc7947 */ /* 0x000fea000383ffff */
.L_x_172:
[----:B-1----:R1:W2:Y:S02]  /*9820*/  SYNCS.PHASECHK.TRANS64.TRYWAIT P1, [R11+URZ+0x30c20], R0 ;  /* 0x030c20000b0075a7 */ /* 0x0022a4000802017f */
[----:B--2---:R-:W-:Y:S05]  /*9830*/  @!P1 NANOSLEEP.SYNCS 0x989680 ;  /* 0x009896800000995d */ /* 0x004fea0003900000 */
[----:B------:R-:W2:Y:S02]  /*9840*/  @!P1 SYNCS.PHASECHK.TRANS64 P1, [R11+URZ+0x30c20], R0 ;  /* 0x030c20000b0095a7 */ /* 0x000ea4000802007f */
[----:B--2---:R-:W-:Y:S05]  /*9850*/  @!P1 BRA `(.L_x_172) ;  /* 0xfffffffc00f09947 */ /* 0x004fea000383ffff */
[----:B------:R-:W-:Y:S05]  /*9860*/  BRA `(.L_x_209) ;  /* 0xffffffe400d47947 */ /* 0x000fea000383ffff */
.L_x_176:
[----:B-1----:R1:W2:Y:S02]  /*9870*/  SYNCS.PHASECHK.TRANS64.TRYWAIT P1, [R11+URZ+0x30c40], R21 ;  /* 0x030c40150b0075a7 */ /* 0x0022a4000802017f */
[----:B--2---:R-:W-:Y:S05]  /*9880*/  @!P1 NANOSLEEP.SYNCS 0x989680 ;  /* 0x009896800000995d */ /* 0x004fea0003900000 */
[----:B------:R-:W2:Y:S02]  /*9890*/  @!P1 SYNCS.PHASECHK.TRANS64 P1, [R11+URZ+0x30c40], R21 ;  /* 0x030c40150b0095a7 */ /* 0x000ea4000802007f */
[----:B--2---:R-:W-:Y:S05]  /*98a0*/  @!P1 BRA `(.L_x_176) ;  /* 0xfffffffc00f09947 */ /* 0x004fea000383ffff */
[----:B------:R-:W-:Y:S05]  /*98b0*/  BRA `(.L_x_210) ;  /* 0xffffffe800f47947 */ /* 0x000fea000383ffff */
.L_x_178:
[----:B--2---:R2:W3:Y:S02]  /*98c0*/  SYNCS.PHASECHK.TRANS64.TRYWAIT P1, [R11+URZ+0x30c28], R21 ;  /* 0x030c28150b0075a7 */ /* 0x0044e4000802017f */
[----:B---3--:R-:W-:Y:S05]  /*98d0*/  @!P1 NANOSLEEP.SYNCS 0x989680 ;  /* 0x009896800000995d */ /* 0x008fea0003900000 */
[----:B------:R-:W3:Y:S02]  /*98e0*/  @!P1 SYNCS.PHASECHK.TRANS64 P1, [R11+URZ+0x30c28], R21 ;  /* 0x030c28150b0095a7 */ /* 0x000ee4000802007f */
[----:B---3--:R-:W-:Y:S05]  /*98f0*/  @!P1 BRA `(.L_x_178) ;  /* 0xfffffffc00f09947 */ /* 0x008fea000383ffff */
[----:B------:R-:W-:Y:S05]  /*9900*/  BRA `(.L_x_211) ;  /* 0xffffffec006c7947 */ /* 0x000fea000383ffff */
.L_x_180:
[----:B---3--:R3:W4:Y:S02]  /*9910*/  SYNCS.PHASECHK.TRANS64.TRYWAIT P1, [R11+URZ+0x30c48], R21 ;  /* 0x030c48150b0075a7 */ /* 0x008724000802017f */
[----:B----4-:R-:W-:Y:S05]  /*9920*/  @!P1 NANOSLEEP.SYNCS 0x989680 ;  /* 0x009896800000995d */ /* 0x010fea0003900000 */
[----:B------:R-:W4:Y:S02]  /*9930*/  @!P1 SYNCS.PHASECHK.TRANS64 P1, [R11+URZ+0x30c48], R21 ;  /* 0x030c48150b0095a7 */ /* 0x000f24000802007f */
[----:B----4-:R-:W-:Y:S05]  /*9940*/  @!P1 BRA `(.L_x_180) ;  /* 0xfffffffc00f09947 */ /* 0x010fea000383ffff */
[----:B------:R-:W-:Y:S05]  /*9950*/  BRA `(.L_x_212) ;  /* 0xffffffec00c07947 */ /* 0x000fea000383ffff */
.L_x_182:
[----:B------:R-:W-:-:S07]  /*9960*/  SHF.L.U32 R4, R9, 0x1f, RZ ;  /* 0x0000001f09047819 */ /* 0x000fce00000006ff */
.L_x_213:
[----:B-1----:R1:W2:Y:S02]  /*9970*/  SYNCS.PHASECHK.TRANS64.TRYWAIT P1, [R11+URZ+0x30c20], R4 ;  /* 0x030c20040b0075a7 */ /* 0x0022a4000802017f */
[----:B--2---:R-:W-:Y:S05]  /*9980*/  @!P1 NANOSLEEP.SYNCS 0x989680 ;  /* 0x009896800000995d */ /* 0x004fea0003900000 */
[----:B------:R-:W2:Y:S02]  /*9990*/  @!P1 SYNCS.PHASECHK.TRANS64 P1, [R11+URZ+0x30c20], R4 ;  /* 0x030c20040b0095a7 */ /* 0x000ea4000802007f */
[----:B--2---:R-:W-:Y:S05]  /*99a0*/  @!P1 BRA `(.L_x_213) ;  /* 0xfffffffc00f09947 */ /* 0x004fea000383ffff */
[----:B------:R-:W-:Y:S05]  /*99b0*/  BRA `(.L_x_214) ;  /* 0xfffffff0002c7947 */ /* 0x000fea000383ffff */
.L_x_185:
[----:B---3--:R3:W4:Y:S02]  /*99c0*/  SYNCS.PHASECHK.TRANS64.TRYWAIT P1, [R11+URZ+0x30c40], R12 ;  /* 0x030c400c0b0075a7 */ /* 0x008724000802017f */
[----:B----4-:R-:W-:Y:S05]  /*99d0*/  @!P1 NANOSLEEP.SYNCS 0x989680 ;  /* 0x009896800000995d */ /* 0x010fea0003900000 */
[----:B------:R-:W4:Y:S02]  /*99e0*/  @!P1 SYNCS.PHASECHK.TRANS64 P1, [R11+URZ+0x30c40], R12 ;  /* 0x030c400c0b0095a7 */ /* 0x000f24000802007f */
[----:B----4-:R-:W-:Y:S05]  /*99f0*/  @!P1 BRA `(.L_x_185) ;  /* 0xfffffffc00f09947 */ /* 0x010fea000383ffff */
[----:B------:R-:W-:Y:S05]  /*9a00*/  BRA `(.L_x_215) ;  /* 0xfffffff0009c7947 */ /* 0x000fea000383ffff */
.L_x_187:
[----:B-1----:R1:W2:Y:S02]  /*9a10*/  SYNCS.PHASECHK.TRANS64.TRYWAIT P1, [R11+URZ+0x30c28], R12 ;  /* 0x030c280c0b0075a7 */ /* 0x0022a4000802017f */
[----:B--2---:R-:W-:Y:S05]  /*9a20*/  @!P1 NANOSLEEP.SYNCS 0x989680 ;  /* 0x009896800000995d */ /* 0x004fea0003900000 */
[----:B------:R-:W2:Y:S02]  /*9a30*/  @!P1 SYNCS.PHASECHK.TRANS64 P1, [R11+URZ+0x30c28], R12 ;  /* 0x030c280c0b0095a7 */ /* 0x000ea4000802007f */
[----:B--2---:R-:W-:Y:S05]  /*9a40*/  @!P1 BRA `(.L_x_187) ;  /* 0xfffffffc00f09947 */ /* 0x004fea000383ffff */
[----:B------:R-:W-:Y:S05]  /*9a50*/  BRA `(.L_x_216) ;  /* 0xfffffff400087947 */ /* 0x000fea000383ffff */
.L_x_189:
[----:B----4-:R4:W1:Y:S02]  /*9a60*/  SYNCS.PHASECHK.TRANS64.TRYWAIT P0, [R13+URZ+0x30c40], R2 ;  /* 0x030c40020d0075a7 */ /* 0x010864000800017f */
[----:B-1----:R-:W-:Y:S05]  /*9a70*/  @!P0 NANOSLEEP.SYNCS 0x989680 ;  /* 0x009896800000895d */ /* 0x002fea0003900000 */
[----:B------:R-:W1:Y:S02]  /*9a80*/  @!P0 SYNCS.PHASECHK.TRANS64 P0, [R13+URZ+0x30c40], R2 ;  /* 0x030c40020d0085a7 */ /* 0x000e64000800007f */
[----:B-1----:R-:W-:Y:S05]  /*9a90*/  @!P0 BRA `(.L_x_189) ;  /* 0xfffffffc00f08947 */ /* 0x002fea000383ffff */
[----:B------:R-:W-:Y:S05]  /*9aa0*/  BRA `(.L_x_217) ;  /* 0xfffffff400747947 */ /* 0x000fea000383ffff */
.L_x_191:
[----:B------:R-:W-:Y:S01]  /*9ab0*/  BSSY B0, `(.L_x_218) ;  /* 0x0000006000007945 */ /* 0x000fe20003800000 */
[----:B------:R-:W-:-:S07]  /*9ac0*/  MOV R15, 0xffffffff ;  /* 0xffffffff000f7802 */ /* 0x000fce0000000f00 */
[----:B------:R-:W-:Y:S05]  /*9ad0*/  WARPSYNC.COLLECTIVE R15, `(.L_x_219) ;  /* 0x000000000f0c7348 */ /* 0x000fea0003c00000 */
[----:B------:R-:W-:Y:S02]  /*9ae0*/  ELECT P6, UR62, PT ;  /* 0x00000000003e782f */ /* 0x000fe400038c0000 */
[----:B------:R-:W-:Y:S01]  /*9af0*/  MOV R14, UR62 ;  /* 0x0000003e000e7c02 */ /* 0x000fe20008000f00 */
[----:B------:R-:W-:Y:S10]  /*9b00*/  ENDCOLLECTIVE ;  /* 0x000000000000791b */ /* 0x000ff40003800000 */
.L_x_219:
[----:B------:R-:W-:Y:S05]  /*9b10*/  BSYNC B0 ;  /* 0x0000000000007941 */ /* 0x000fea0003800000 */
.L_x_218:
[----:B------:R-:W-:Y:S01]  /*9b20*/  PLOP3.LUT P0, PT, P6, PT, PT, 0x80, 0x0 ;  /* 0x000000000000781c */ /* 0x000fe2000370f070 */
[----:B------:R-:W-:-:S12]  /*9b30*/  BRA `(.L_x_220) ;  /* 0xfffffff800007947 */ /* 0x000fd8000383ffff */
.L_x_193:
[----:B-1----:R1:W2:Y:S02]  /*9b40*/  SYNCS.PHASECHK.TRANS64.TRYWAIT P1, [R6+URZ], R5 ;  /* 0x00000005060075a7 */ /* 0x0022a4000802017f */
[----:B--2---:R-:W-:Y:S05]  /*9b50*/  @!P1 NANOSLEEP.SYNCS 0x989680 ;  /* 0x009896800000995d */ /* 0x004fea0003900000 */
[----:B------:R-:W2:Y:S02]  /*9b60*/  @!P1 SYNCS.PHASECHK.TRANS64 P1, [R6+URZ], R5 ;  /* 0x00000005060095a7 */ /* 0x000ea4000802007f */
[----:B--2---:R-:W-:Y:S05]  /*9b70*/  @!P1 BRA `(.L_x_193) ;  /* 0xfffffffc00f09947 */ /* 0x004fea000383ffff */
[----:B------:R-:W-:Y:S05]  /*9b80*/  BRA `(.L_x_221) ;  /* 0xfffffff8003c7947 */ /* 0x000fea000383ffff */
.L_x_194:
[----:B--2---:R2:W3:Y:S02]  /*9b90*/  SYNCS.PHASECHK.TRANS64.TRYWAIT P1, [R3+URZ], R2 ;  /* 0x00000002030075a7 */ /* 0x0044e4000802017f */
[----:B---3--:R-:W-:Y:S05]  /*9ba0*/  @!P1 NANOSLEEP.SYNCS 0x989680 ;  /* 0x009896800000995d */ /* 0x008fea0003900000 */
[----:B------:R-:W3:Y:S02]  /*9bb0*/  @!P1 SYNCS.PHASECHK.TRANS64 P1, [R3+URZ], R2 ;  /* 0x00000002030095a7 */ /* 0x000ee4000802007f */
[----:B---3--:R-:W-:Y:S05]  /*9bc0*/  @!P1 BRA `(.L_x_194) ;  /* 0xfffffffc00f09947 */ /* 0x008fea000383ffff */
[----:B------:R-:W-:Y:S05]  /*9bd0*/  BRA `(.L_x_222) ;  /* 0xfffffff800307947 */ /* 0x000fea000383ffff */
.L_x_196:
[----:B--2---:R2:W3:Y:S02]  /*9be0*/  SYNCS.PHASECHK.TRANS64.TRYWAIT P0, [R0+URZ], R5 ;  /* 0x00000005000075a7 */ /* 0x0044e4000800017f */
[----:B---3--:R-:W-:Y:S05]  /*9bf0*/  @!P0 NANOSLEEP.SYNCS 0x989680 ;  /* 0x009896800000895d */ /* 0x008fea0003900000 */
[----:B------:R-:W3:Y:S02]  /*9c00*/  @!P0 SYNCS.PHASECHK.TRANS64 P0, [R0+URZ], R5 ;  /* 0x00000005000085a7 */ /* 0x000ee4000800007f */
[----:B---3--:R-:W-:Y:S05]  /*9c10*/  @!P0 BRA `(.L_x_196) ;  /* 0xfffffffc00f08947 */ /* 0x008fea000383ffff */
[----:B------:R-:W-:Y:S05]  /*9c20*/  BRA `(.L_x_223) ;  /* 0xfffffff800347947 */ /* 0x000fea000383ffff */
.L_x_224:
        /* <DEDUP_REMOVED lines=13> */
.L_x_7375:


//--------------------- .text._ZN7cutlass13device_kernelIN5flash11enable_sm90INS1_16FlashAttnBwdSm90INS1_25CollectiveMainloopBwdSm90ILi2ELi2ELi2EN4cute5tupleIJNS5_1CILi1EEES8_S8_EEENS6_IJNS7_ILi128EEESA_NS7_ILi64EEEEEENS_10bfloat16_tEfNS_4arch4Sm90ELb0ELb0ELb1ELb0ELb0ELb1ELb0ELb0ELi2ELi1ELi2ELi2ELb0EEENS1_24CollectiveEpilogueBwdGQAISC_fSF_Li256ELb0ELb0EEENS1_19SingleTileSchedulerILb0ELb0ELb0ELi128EEEEEEEEEvNT_6ParamsE --------------------------
	.section	.text._ZN7cutlass13device_kernelIN5flash11enable_sm90INS1_16FlashAttnBwdSm90INS1_25CollectiveMainloopBwdSm90ILi2ELi2ELi2EN4cute5tupleIJNS5_1CILi1EEES8_S8_EEENS6_IJNS7_ILi128EEESA_NS7_ILi64EEEEEENS_10bfloat16_tEfNS_4arch4Sm90ELb0ELb0ELb1ELb0ELb0ELb1ELb0ELb0ELi2ELi1ELi2ELi2ELb0EEENS1_24CollectiveEpilogueBwdGQAISC_fSF_Li256ELb0ELb0EEENS1_19SingleTileSchedulerILb0ELb0ELb0ELi128EEEEEEEEEvNT_6ParamsE,"ax",@progbits
	.align	128
.text._ZN7cutlass13device_kernelIN5flash11enable_sm90INS1_16FlashAttnBwdSm90INS1_25CollectiveMainloopBwdSm90ILi2ELi2ELi2EN4cute5tupleIJNS5_1CILi1EEES8_S8_EEENS6_IJNS7_ILi128EEESA_NS7_ILi64EEEEEENS_10bfloat16_tEfNS_4arch4Sm90ELb0ELb0ELb1ELb0ELb0ELb1ELb0ELb0ELi2ELi1ELi2ELi2ELb0EEENS1_24CollectiveEpilogueBwdGQAISC_fSF_Li256ELb0ELb0EEENS1_19SingleTileSchedulerILb0ELb0ELb0ELi128EEEEEEEEEvNT_6ParamsE:
        .type           _ZN7cutlass13device_kernelIN5flash11enable_sm90INS1_16FlashAttnBwdSm90INS1_25CollectiveMainloopBwdSm90ILi2ELi2ELi2EN4cute5tupleIJNS5_1CILi1EEES8_S8_EEENS6_IJNS7_ILi128EEESA_NS7_ILi64EEEEEENS_10bfloat16_tEfNS_4arch4Sm90ELb0ELb0ELb1ELb0ELb0ELb1ELb0ELb0ELi2ELi1ELi2ELi2ELb0EEENS1_24CollectiveEpilogueBwdGQAISC_fSF_Li256ELb0ELb0EEENS1_19SingleTileSchedulerILb0ELb0ELb0ELi128EEEEEEEEEvNT_6ParamsE,@function
        .size           _ZN7cutlass13device_kernelIN5flash11enable_sm90INS1_16FlashAttnBwdSm90INS1_25CollectiveMainloopBwdSm90ILi2ELi2ELi2EN4cute5tupleIJNS5_1CILi1EEES8_S8_EEENS6_IJNS7_ILi128EEESA_NS7_ILi64EEEEEENS_10bfloat16_tEfNS_4arch4Sm90ELb0ELb0ELb1ELb0ELb0ELb1ELb0ELb0ELi2ELi1ELi2ELi2ELb0EEENS1_24CollectiveEpilogueBwdGQAISC_fSF_Li256ELb0ELb0EEENS1_19SingleTileSchedulerILb0ELb0ELb0ELi128EEEEEEEEEvNT_6ParamsE,(.L_x_7376 - _ZN7cutlass13device_kernelIN5flash11enable_sm90INS1_16FlashAttnBwdSm90INS1_25CollectiveMainloopBwdSm90ILi2ELi2ELi2EN4cute5tupleIJNS5_1CILi1EEES8_S8_EEENS6_IJNS7_ILi128EEESA_NS7_ILi64EEEEEENS_10bfloat16_tEfNS_4arch4Sm90ELb0ELb0ELb1ELb0ELb0ELb1ELb0ELb0ELi2ELi1ELi2ELi2ELb0EEENS1_24CollectiveEpilogueBwdGQAISC_fSF_Li256ELb0ELb0EEENS1_19SingleTileSchedulerILb0ELb0ELb0ELi128EEEEEEEEEvNT_6ParamsE)
        .other          _ZN7cutlass13device_kernelIN5flash11enable_sm90INS1_16FlashAttnBwdSm90INS1_25CollectiveMainloopBwdSm90ILi2ELi2ELi2EN4cute5tupleIJNS5_1CILi1EEES8_S8_EEENS6_IJNS7_ILi128EEESA_NS7_ILi64EEEEEENS_10bfloat16_tEfNS_4arch4Sm90ELb0ELb0ELb1ELb0ELb0ELb1ELb0ELb0ELi2ELi1ELi2ELi2ELb0EEENS1_24CollectiveEpilogueBwdGQAISC_fSF_Li256ELb0ELb0EEENS1_19SingleTileSchedulerILb0ELb0ELb0ELi128EEEEEEEEEvNT_6ParamsE,@"STO_CUDA_ENTRY STV_DEFAULT"
_ZN7cutlass13device_kernelIN5flash11enable_sm90INS1_16FlashAttnBwdSm90INS1_25CollectiveMainloopBwdSm90ILi2ELi2ELi2EN4cute5tupleIJNS5_1CILi1EEES8_S8_EEENS6_IJNS7_ILi128EEESA_NS7_ILi64EEEEEENS_10bfloat16_tEfNS_4arch4Sm90ELb0ELb0ELb1ELb0ELb0ELb1ELb0ELb0ELi2ELi1ELi2ELi2ELb0EEENS1_24CollectiveEpilogueBwdGQAISC_fSF_Li256ELb0ELb0EEENS1_19SingleTileSchedulerILb0ELb0ELb0ELi128EEEEEEEEEvNT_6ParamsE:
        /* <DEDUP_REMOVED lines=14> */
[----:B------:R-:W-:-:S02]  /*00e0*/  UIADD3.X UR7, URZ, UR5, URZ, UP0, !UPT ;  /* 0x000000053f077290 */ /* 0x000fc400087fe43f */
[----:B------:R-:W-:Y:S02]  /*00f0*/  UIADD3.X UR9, URZ, UR5, URZ, UP1, !UPT ;  /* 0x000000053f097290 */ /* 0x000fe40008ffe43f */
[----:B------:R-:W-:Y:S02]  /*0100*/  UIADD3.X UR11, URZ, UR5, URZ, UP2, !UPT ;  /* 0x000000053f0b7290 */ /* 0x000fe400097fe43f */
[----:B------:R-:W-:-:S03]  /*0110*/  UIADD3.X UR5, URZ, UR5, URZ, UP3, !UPT ;  /* 0x000000053f057290 */ /* 0x000fc60009ffe43f */
[----:B------:R1:W-:Y:S02]  /*0120*/  UTMACCTL.PF [UR6] ;  /* 0x00000000060079b9 */ /* 0x0003e40008040000 */
[----:B------:R1:W-:Y:S02]  /*0130*/  UTMACCTL.PF [UR8] ;  /* 0x00000000080079b9 */ /* 0x0003e40008040000 */
[----:B------:R1:W-:Y:S02]  /*0140*/  UTMACCTL.PF [UR10] ;  /* 0x000000000a0079b9 */ /* 0x0003e40008040000 */
[----:B------:R1:W-:Y:S02]  /*0150*/  UTMACCTL.PF [UR4] ;  /* 0x00000000040079b9 */ /* 0x0003e40008040000 */
[----:B-1----:R-:W-:Y:S01]  /*0160*/  NOP ;  /* 0x0000000000007918 */ /* 0x002fe20000000000 */
.L_x_226:
[----:B------:R-:W-:Y:S05]  /*0170*/  BSYNC B0 ;  /* 0x0000000000007941 */ /* 0x000fea0003800000 */
.L_x_225:
        /* <DEDUP_REMOVED lines=34> */
.L_x_227:
        /* <DEDUP_REMOVED lines=22> */
.L_x_228:
[----:B---3--:R-:W-:Y:S01]  /*0500*/  ISETP.NE.AND P0, PT, R2, RZ, PT ;  /* 0x000000ff0200720c */ /* 0x008fe20003f05270 */
[----:B------:R-:W-:Y:S01]  /*0510*/  IMAD.MOV.U32 R16, RZ, RZ, 0x1 ;  /* 0x00000001ff107424 */ /* 0x000fe200078e00ff */
[----:B------:R-:W-:Y:S01]  /*0520*/  NOP ;  /* 0x0000000000007918 */ /* 0x000fe20000000000 */
[----:B------:R-:W-:Y:S03]  /*0530*/  BSSY B6, `(.L_x_229) ;  /* 0x0000851000067945 */ /* 0x000fe60003800000 */
[----:B------:R-:W-:Y:S01]  /*0540*/  SEL R16, R16, 0x2, !P0 ;  /* 0x0000000210107807 */ /* 0x000fe20004000000 */
[----:B-12-4-:R-:W-:Y:S06]  /*0550*/  BAR.SYNC.DEFER_BLOCKING 0x0 ;  /* 0x0000000000007b1d */ /* 0x016fec0000010000 */
[----:B------:R-:W-:Y:S05]  /*0560*/  @!P0 BRA `(.L_x_230) ;  /* 0x0000006000288947 */ /* 0x000fea0003800000 */
.L_x_231:
        /* <DEDUP_REMOVED lines=13> */
[----:B----4-:R-:W-:Y:S05]  /*0640*/  @!P0 BRA `(.L_x_232) ;  /* 0x0000008000fc8947 */ /* 0x010fea0003800000 */
        /* <DEDUP_REMOVED lines=21> */
.L_x_234:
        /* <DEDUP_REMOVED lines=15> */
.L_x_233:
        /* <DEDUP_REMOVED lines=22> */
.L_x_236:
        /* <DEDUP_REMOVED lines=15> */
.L_x_235:
[----:B------:R-:W-:Y:S01]  /*0ae0*/  SHF.R.S32.HI R3, RZ, 0x1f, R18 ;  /* 0x0000001fff037819 */ /* 0x000fe20000011412 */
[----:B------:R-:W-:-:S03]  /*0af0*/  UMOV UR4, 0xffffffff ;  /* 0xffffffff00047882 */ /* 0x000fc60000000000 */
[----:B------:R-:W-:-:S04]  /*0b00*/  LEA.HI R0, R3, R18, RZ, 0x7 ;  /* 0x0000001203007211 */ /* 0x000fc800078f38ff */
[----:B------:R-:W-:Y:S01]  /*0b10*/  SHF.R.S32.HI R13, RZ, 0x7, R0 ;  /* 0x00000007ff0d7819 */ /* 0x000fe20000011400 */
[----:B------:R-:W-:Y:S06]  /*0b20*/  BRA.DIV UR4, `(.L_x_237) ;  /* 0x0000007e04cc7947 */ /* 0x000fec000b800000 */
[----:B------:R1:W2:Y:S02]  /*0b30*/  SHFL.IDX PT, R14, R13, RZ, 0x1f ;  /* 0x00001fff0d0e7589 */ /* 0x0002a400000e0000 */
.L_x_306:
[----:B------:R-:W-:Y:S02]  /*0b40*/  SHF.L.U32 R9, RZ, 0x1f, RZ ;  /* 0x0000001fff097819 */ /* 0x000fe400000006ff */
[----:B--2---:R-:W-:Y:S02]  /*0b50*/  LEA.HI R4, R14, R14, RZ, 0x1 ;  /* 0x0000000e0e047211 */ /* 0x004fe400078f08ff */
[----:B------:R-:W2:Y:S01]  /*0b60*/  SYNCS.PHASECHK.TRANS64.TRYWAIT P0, [R2+URZ+0x30c00], R9 ;  /* 0x030c0009020075a7 */ /* 0x000ea2000800017f */
[----:B------:R-:W-:Y:S02]  /*0b70*/  LOP3.LUT R7, R0, 0xffffff80, RZ, 0xc0, !PT ;  /* 0xffffff8000077812 */ /* 0x000fe400078ec0ff */
[----:B------:R-:W-:-:S04]  /*0b80*/  LOP3.LUT R5, R4, 0xffffe, RZ, 0xc0, !PT ;  /* 0x000ffffe04057812 */ /* 0x000fc800078ec0ff */
[----:B------:R-:W-:Y:S01]  /*0b90*/  IADD3 R12, R14, -R5, RZ ;  /* 0x800000050e0c7210 */ /* 0x000fe20007ffe0ff */
[----:B--2---:R-:W-:Y:S06]  /*0ba0*/  @P0 BRA `(.L_x_238) ;  /* 0x0000000000080947 */ /* 0x004fec0003800000 */
[----:B------:R-:W2:Y:S02]  /*0bb0*/  SYNCS.PHASECHK.TRANS64.TRYWAIT P0, [R2+URZ+0x30c00], R9 ;  /* 0x030c0009020075a7 */ /* 0x000ea4000800017f */
[----:B--2---:R-:W-:Y:S05]  /*0bc0*/  @!P0 BRA `(.L_x_239) ;  /* 0x0000007c00c08947 */ /* 0x004fea0003800000 */
.L_x_238:
[----:B------:R-:W3:Y:S01]  /*0bd0*/  LDC R14, c[0x0][0x280] ;  /* 0x0000a000ff0e7b82 */ /* 0x000ee20000000800 */
[----:B------:R-:W-:Y:S01]  /*0be0*/  IMAD.IADD R0, R18, 0x1, -R7 ;  /* 0x0000000112007824 */ /* 0x000fe200078e0a07 */
[----:B------:R-:W-:Y:S02]  /*0bf0*/  CS2R R136, SRZ ;  /* 0x0000000000887805 */ /* 0x000fe4000001ff00 */
[----:B------:R-:W-:Y:S02]  /*0c00*/  CS2R R168, SRZ ;  /* 0x0000000000a87805 */ /* 0x000fe4000001ff00 */
[----:B------:R-:W-:Y:S01]  /*0c10*/  CS2R R170, SRZ ;  /* 0x0000000000aa7805 */ /* 0x000fe2000001ff00 */
[----:B------:R-:W-:Y:S01]  /*0c20*/  IMAD R11, R13, 0x400, R0 ;  /* 0x000004000d0b7824 */ /* 0x000fe200078e0200 */
[----:B------:R-:W-:Y:S02]  /*0c30*/  CS2R R172, SRZ ;  /* 0x0000000000ac7805 */ /* 0x000fe4000001ff00 */
[----:B------:R-:W-:-:S02]  /*0c40*/  CS2R R174, SRZ ;  /* 0x0000000000ae7805 */ /* 0x000fc4000001ff00 */
[----:B------:R-:W-:Y:S02]  /*0c50*/  CS2R R176, SRZ ;  /* 0x0000000000b07805 */ /* 0x000fe4000001ff00 */
[----:B------:R-:W-:Y:S02]  /*0c60*/  CS2R R178, SRZ ;  /* 0x0000000000b27805 */ /* 0x000fe4000001ff00 */
[----:B------:R-:W-:Y:S02]  /*0c70*/  SHF.L.U32 R11, R11, 0x2, RZ ;  /* 0x000000020b0b7819 */ /* 0x000fe400000006ff */
        /* <DEDUP_REMOVED lines=13> */
[----:B---3--:R-:W-:Y:S02]  /*0d50*/  ISETP.GE.AND P0, PT, R14, 0x1, PT ;  /* 0x000000010e00780c */ /* 0x008fe40003f06270 */
        /* <DEDUP_REMOVED lines=11> */
[----:B------:R-:W-:Y:S01]  /*0e10*/  CS2R R166, SRZ ;  /* 0x0000000000a67805 */ /* 0x000fe2000001ff00 */
[----:B------:R-:W-:Y:S01]  /*0e20*/  IMAD R11, R11, 0x4, R2 ;  /* 0x000000040b0b7824 */ /* 0x000fe200078e0202 */
[----:B------:R-:W-:Y:S06]  /*0e30*/  @!P0 BRA `(.L_x_240) ;  /* 0x0000004c00ac8947 */ /* 0x000fec0003800000 */
[CC--:B------:R-:W-:Y:S01]  /*0e40*/  LEA.HI R5, R3.reuse, R18.reuse, RZ, 0x5 ;  /* 0x0000001203057211 */ /* 0x0c0fe200078f28ff */
[----:B------:R-:W-:Y:S01]  /*0e50*/  IMAD.SHL.U32 R4, R18, 0x40, RZ ;  /* 0x0000004012047824 */ /* 0x000fe200078e00ff */
[CC--:B------:R-:W-:Y:S01]  /*0e60*/  LEA.HI R8, R3.reuse, R18.reuse, RZ, 0x4 ;  /* 0x0000001203087211 */ /* 0x0c0fe200078f20ff */
[----:B------:R-:W3:Y:S01]  /*0e70*/  S2R R20, SR_CTAID.X ;  /* 0x0000000000147919 */ /* 0x000ee20000002500 */
[CC--:B------:R-:W-:Y:S01]  /*0e80*/  LEA.HI R6, R3.reuse, R18.reuse, RZ, 0x2 ;  /* 0x0000001203067211 */ /* 0x0c0fe200078f10ff */
[----:B------:R-:W3:Y:S01]  /*0e90*/  LDC R25, c[0x0][0x290] ;  /* 0x0000a400ff197b82 */ /* 0x000ee20000000800 */
[----:B------:R-:W-:Y:S02]  /*0ea0*/  LEA.HI R15, R3, R18, RZ, 0x3 ;  /* 0x00000012030f7211 */ /* 0x000fe400078f18ff */
[----:B------:R-:W-:Y:S02]  /*0eb0*/  CS2R R198, SRZ ;  /* 0x0000000000c67805 */ /* 0x000fe4000001ff00 */
[----:B------:R-:W-:-:S02]  /*0ec0*/  LOP3.LUT R3, R5, 0xffffffe0, RZ, 0xc0, !PT ;  /* 0xffffffe005037812 */ /* 0x000fc400078ec0ff */
[----:B------:R-:W-:Y:S02]  /*0ed0*/  CS2R R196, SRZ ;  /* 0x0000000000c47805 */ /* 0x000fe4000001ff00 */
[----:B------:R-:W-:Y:S02]  /*0ee0*/  SHF.R.S32.HI R5, RZ, 0x5, R5 ;  /* 0x00000005ff057819 */ /* 0x000fe40000011405 */
[----:B------:R-:W-:Y:S02]  /*0ef0*/  CS2R R194, SRZ ;  /* 0x0000000000c27805 */ /* 0x000fe4000001ff00 */
[----:B--2---:R-:W-:Y:S02]  /*0f00*/  SHF.R.S32.HI R9, RZ, 0x4, R8 ;  /* 0x00000004ff097819 */ /* 0x004fe40000011408 */
[----:B------:R-:W-:Y:S02]  /*0f10*/  CS2R R192, SRZ ;  /* 0x0000000000c07805 */ /* 0x000fe4000001ff00 */
[----:B------:R-:W-:Y:S01]  /*0f20*/  LOP3.LUT R7, R6, 0xfffffffc, RZ, 0xc0, !PT ;  /* 0xfffffffc06077812 */ /* 0x000fe200078ec0ff */
[----:B------:R-:W-:Y:S01]  /*0f30*/  IMAD.SHL.U32 R5, R5, 0x10, RZ ;  /* 0x0000001005057824 */ /* 0x000fe200078e00ff */
[----:B------:R-:W-:-:S02]  /*0f40*/  IADD3 R14, R14, 0x7f, RZ ;  /* 0x0000007f0e0e7810 */ /* 0x000fc40007ffe0ff */
[----:B------:R-:W-:Y:S02]  /*0f50*/  CS2R R190, SRZ ;  /* 0x0000000000be7805 */ /* 0x000fe4000001ff00 */
[----:B------:R-:W-:Y:S01]  /*0f60*/  LEA.HI R8, R8, R9, RZ, 0x1 ;  /* 0x0000000908087211 */ /* 0x000fe200078f08ff */
[----:B------:R-:W-:Y:S01]  /*0f70*/  IMAD.IADD R10, R18, 0x1, -R7 ;  /* 0x00000001120a7824 */ /* 0x000fe200078e0a07 */
[----:B------:R-:W-:Y:S02]  /*0f80*/  LOP3.LUT R4, R4, 0x1c0, RZ, 0xc0, !PT ;  /* 0x000001c004047812 */ /* 0x000fe400078ec0ff */
[----:B------:R-:W-:Y:S02]  /*0f90*/  CS2R R188, SRZ ;  /* 0x0000000000bc7805 */ /* 0x000fe4000001ff00 */
[----:B------:R-:W-:Y:S02]  /*0fa0*/  SHF.R.S32.HI R17, RZ, 0x1f, R14 ;  /* 0x0000001fff117819 */ /* 0x000fe4000001140e */
[----:B------:R-:W-:-:S02]  /*0fb0*/  CS2R R186, SRZ ;  /* 0x0000000000ba7805 */ /* 0x000fc4000001ff00 */
[----:B------:R-:W-:Y:S02]  /*0fc0*/  IADD3 R3, R18, -R3, RZ ;  /* 0x8000000312037210 */ /* 0x000fe40007ffe0ff */
[----:B------:R-:W-:Y:S02]  /*0fd0*/  CS2R R184, SRZ ;  /* 0x0000000000b87805 */ /* 0x000fe4000001ff00 */
[----:B------:R-:W-:Y:S02]  /*0fe0*/  LOP3.LUT R8, R8, 0x7ffffe, RZ, 0xc0, !PT ;  /* 0x007ffffe08087812 */ /* 0x000fe400078ec0ff */
[----:B------:R-:W-:Y:S02]  /*0ff0*/  CS2R R182, SRZ ;  /* 0x0000000000b67805 */ /* 0x000fe4000001ff00 */
[----:B------:R-:W-:Y:S02]  /*1000*/  LOP3.LUT R18, R4, 0x30, R5, 0xf8, !PT ;  /* 0x0000003004127812 */ /* 0x000fe400078ef805 */
[----:B------:R-:W-:-:S02]  /*1010*/  CS2R R180, SRZ ;  /* 0x0000000000b47805 */ /* 0x000fc4000001ff00 */
[----:B------:R-:W-:Y:S02]  /*1020*/  LEA.HI R5, R13, R13, RZ, 0x1 ;  /* 0x0000000d0d057211 */ /* 0x000fe400078f08ff */
[----:B------:R-:W-:Y:S02]  /*1030*/  CS2R R178, SRZ ;  /* 0x0000000000b27805 */ /* 0x000fe4000001ff00 */
[----:B------:R-:W-:Y:S01]  /*1040*/  LEA.HI R23, R17, R14, RZ, 0x7 ;  /* 0x0000000e11177211 */ /* 0x000fe200078f38ff */
[----:B------:R-:W-:Y:S01]  /*1050*/  IMAD.IADD R14, R9, 0x1, -R8 ;  /* 0x00000001090e7824 */ /* 0x000fe200078e0a08 */
[----:B------:R-:W-:Y:S01]  /*1060*/  SHF.R.S32.HI R6, RZ, 0x1f, R3 ;  /* 0x0000001fff067819 */ /* 0x000fe20000011403 */
[----:B---3--:R-:W-:Y:S01]  /*1070*/  IMAD R20, R20, -0x80, R25 ;  /* 0xffffff8014147824 */ /* 0x008fe200078e0219 */
[----:B------:R-:W-:Y:S02]  /*1080*/  LOP3.LUT R8, R5, 0xfffffffe, RZ, 0xc0, !PT ;  /* 0xfffffffe05087812 */ /* 0x000fe400078ec0ff */
[----:B------:R-:W-:-:S02]  /*1090*/  CS2R R176, SRZ ;  /* 0x0000000000b07805 */ /* 0x000fc4000001ff00 */
[CC--:B------:R-:W-:Y:S02]  /*10a0*/  LEA.HI R5, R6.reuse, R3.reuse, RZ, 0x3 ;  /* 0x0000000306057211 */ /* 0x0c0fe400078f18ff */
[----:B------:R-:W-:Y:S02]  /*10b0*/  CS2R R174, SRZ ;  /* 0x0000000000ae7805 */ /* 0x000fe4000001ff00 */
[----:B------:R-:W-:Y:S01]  /*10c0*/  LEA.HI R7, R6, R3, RZ, 0x2 ;  /* 0x0000000306077211 */ /* 0x000fe200078f10ff */
[----:B------:R-:W-:Y:S01]  /*10d0*/  IMAD.IADD R21, R13, 0x1, -R8 ;  /* 0x000000010d157824 */ /* 0x000fe200078e0a08 */
[----:B------:R-:W-:Y:S02]  /*10e0*/  SHF.R.S32.HI R3, RZ, 0x1f, R0 ;  /* 0x0000001fff037819 */ /* 0x000fe40000011400 */
[----:B------:R-:W-:Y:S02]  /*10f0*/  CS2R R172, SRZ ;  /* 0x0000000000ac7805 */ /* 0x000fe4000001ff00 */
[----:B------:R-:W-:-:S02]  /*1100*/  SHF.R.U32.HI R8, RZ, 0x3, R4 ;  /* 0x00000003ff087819 */ /* 0x000fc40000011604 */
[----:B------:R-:W-:Y:S02]  /*1110*/  CS2R R170, SRZ ;  /* 0x0000000000aa7805 */ /* 0x000fe4000001ff00 */
[----:B------:R-:W-:Y:S02]  /*1120*/  LEA.HI R4, R3, R0, RZ, 0x2 ;  /* 0x0000000003047211 */ /* 0x000fe400078f10ff */
[----:B------:R-:W-:Y:S02]  /*1130*/  CS2R R168, SRZ ;  /* 0x0000000000a87805 */ /* 0x000fe4000001ff00 */
[----:B------:R-:W-:Y:S02]  /*1140*/  LOP3.LUT R15, R18, 0x8, R15, 0xf8, !PT ;  /* 0x00000008120f7812 */ /* 0x000fe400078ef80f */
[----:B------:R-:W-:Y:S02]  /*1150*/  CS2R R166, SRZ ;  /* 0x0000000000a67805 */ /* 0x000fe4000001ff00 */
[----:B------:R-:W-:-:S02]  /*1160*/  LOP3.LUT R9, R4, 0x7ffffffc, RZ, 0xc0, !PT ;  /* 0x7ffffffc04097812 */ /* 0x000fc400078ec0ff */
[----:B------:R-:W-:Y:S02]  /*1170*/  CS2R R164, SRZ ;  /* 0x0000000000a47805 */ /* 0x000fe4000001ff00 */
[----:B------:R-:W-:Y:S02]  /*1180*/  LEA R18, R13, R14, 0x4 ;  /* 0x0000000e0d127211 */ /* 0x000fe400078e20ff */
[----:B------:R-:W-:Y:S02]  /*1190*/  CS2R R162, SRZ ;  /* 0x0000000000a27805 */ /* 0x000fe4000001ff00 */
[----:B------:R-:W-:Y:S01]  /*11a0*/  LOP3.LUT R15, R15, R8, RZ, 0x3c, !PT ;  /* 0x000000080f0f7212 */ /* 0x000fe200078e3cff */
[----:B------:R-:W-:Y:S01]  /*11b0*/  IMAD.IADD R9, R0, 0x1, -R9 ;  /* 0x0000000100097824 */ /* 0x000fe200078e0a09 */
[----:B------:R-:W-:Y:S02]  /*11c0*/  LEA.HI R14, R3, R0, RZ, 0x5 ;  /* 0x00000000030e7211 */ /* 0x000fe400078f28ff */
[----:B------:R-:W-:-:S02]  /*11d0*/  CS2R R160, SRZ ;  /* 0x0000000000a07805 */ /* 0x000fc4000001ff00 */
[----:B------:R-:W-:Y:S01]  /*11e0*/  SHF.R.S32.HI R8, RZ, 0x2, R7 ;  /* 0x00000002ff087819 */ /* 0x000fe20000011407 */
[----:B------:R-:W-:Y:S01]  /*11f0*/  IMAD.U32 R0, R18, 0x200, R15 ;  /* 0x0000020012007824 */ /* 0x000fe200078e000f */
[--C-:B------:R-:W-:Y:S02]  /*1200*/  SHF.R.S32.HI R6, RZ, 0x3, R5.reuse ;  /* 0x00000003ff067819 */ /* 0x100fe40000011405 */
[----:B------:R-:W-:Y:S02]  /*1210*/  CS2R R158, SRZ ;  /* 0x00000000009e7805 */ /* 0x000fe4000001ff00 */
[----:B------:R-:W-:Y:S01]  /*1220*/  SHF.R.S32.HI R5, RZ, 0x1f, R5 ;  /* 0x0000001fff057819 */ /* 0x000fe20000011405 */
[----:B-1----:R-:W-:Y:S01]  /*1230*/  VIADD R13, R8, 0x10 ;  /* 0x00000010080d7836 */ /* 0x002fe20000000000 */
[----:B------:R-:W-:Y:S01]  /*1240*/  LEA.HI R7, R7, R8, RZ, 0x1 ;  /* 0x0000000807077211 */ /* 0x000fe200078f08ff */
[----:B------:R1:W-:Y:S01]  /*1250*/  STL [R1+0x4], R0 ;  /* 0x0000040001007387 */ /* 0x0003e20000100800 */
[----:B------:R-:W-:-:S02]  /*1260*/  LEA.HI R5, R5, R6, RZ, 0x4 ;  /* 0x0000000605057211 */ /* 0x000fc400078f20ff */
[----:B------:R-:W-:Y:S02]  /*1270*/  CS2R R156, SRZ ;  /* 0x00000000009c7805 */ /* 0x000fe4000001ff00 */
[----:B------:R-:W-:Y:S02]  /*1280*/  LOP3.LUT R7, R7, 0xfffffffe, RZ, 0xc0, !PT ;  /* 0xfffffffe07077812 */ /* 0x000fe400078ec0ff */
[----:B------:R-:W-:Y:S02]  /*1290*/  CS2R R154, SRZ ;  /* 0x00000000009a7805 */ /* 0x000fe4000001ff00 */
[----:B------:R-:W-:Y:S02]  /*12a0*/  LOP3.LUT R5, R5, 0x1ffffff0, RZ, 0xc0, !PT ;  /* 0x1ffffff005057812 */ /* 0x000fe400078ec0ff */
[----:B------:R-:W-:Y:S02]  /*12b0*/  CS2R R152, SRZ ;  /* 0x0000000000987805 */ /* 0x000fe4000001ff00 */
[C---:B------:R-:W-:Y:S01]  /*12c0*/  IADD3 R15, R8.reuse, 0x18, RZ ;  /* 0x00000018080f7810 */ /* 0x040fe20007ffe0ff */
[----:B------:R-:W-:Y:S01]  /*12d0*/  IMAD.IADD R7, R8, 0x1, -R7 ;  /* 0x0000000108077824 */ /* 0x000fe200078e0a07 */
[----:B------:R-:W-:Y:S01]  /*12e0*/  IADD3 R6, R6, -R5, RZ ;  /* 0x8000000506067210 */ /* 0x000fe20007ffe0ff */
[----:B-1----:R-:W-:Y:S01]  /*12f0*/  VIADD R0, R8, 0x8 ;  /* 0x0000000808007836 */ /* 0x002fe20000000000 */
[----:B------:R-:W-:-:S02]  /*1300*/  LEA.HI R8, R13, R13, RZ, 0x1 ;  /* 0x0000000d0d087211 */ /* 0x000fc400078f08ff */
[----:B------:R-:W-:Y:S02]  /*1310*/  CS2R R150, SRZ ;  /* 0x0000000000967805 */ /* 0x000fe4000001ff00 */
[----:B------:R-:W-:Y:S01]  /*1320*/  LEA.HI R17, R15, R15, RZ, 0x1 ;  /* 0x0000000f0f117211 */ /* 0x000fe200078f08ff */
[----:B------:R-:W-:Y:S01]  /*1330*/  IMAD R6, R6, 0x8, R7 ;  /* 0x0000000806067824 */ /* 0x000fe200078e0207 */
[----:B------:R-:W-:Y:S02]  /*1340*/  LEA.HI R3, R0, R0, RZ, 0x1 ;  /* 0x0000000000037211 */ /* 0x000fe400078f08ff */
[----:B------:R-:W-:Y:S02]  /*1350*/  CS2R R148, SRZ ;  /* 0x0000000000947805 */ /* 0x000fe4000001ff00 */
[----:B------:R-:W-:Y:S02]  /*1360*/  SHF.R.S32.HI R19, RZ, 0x5, R14 ;  /* 0x00000005ff137819 */ /* 0x000fe4000001140e */
[----:B------:R-:W-:-:S02]  /*1370*/  CS2R R146, SRZ ;  /* 0x0000000000927805 */ /* 0x000fc4000001ff00 */
[----:B------:R-:W-:Y:S01]  /*1380*/  LOP3.LUT R5, R3, 0xfffffffe, RZ, 0xc0, !PT ;  /* 0xfffffffe03057812 */ /* 0x000fe200078ec0ff */
[----:B------:R1:W-:Y:S01]  /*1390*/  STL [R1+0x14], R6 ;  /* 0x0000140601007387 */ /* 0x0003e20000100800 */
[----:B------:R-:W-:Y:S01]  /*13a0*/  LOP3.LUT R14, R8, 0xfffffffe, RZ, 0xc0, !PT ;  /* 0xfffffffe080e7812 */ /* 0x000fe200078ec0ff */
[----:B------:R-:W-:Y:S01]  /*13b0*/  IMAD R22, R19, -0x10, R20 ;  /* 0xfffffff013167824 */ /* 0x000fe200078e0214 */
[----:B------:R-:W-:Y:S01]  /*13c0*/  LOP3.LUT R18, R17, 0xfffffffe, RZ, 0xc0, !PT ;  /* 0xfffffffe11127812 */ /* 0x000fe200078ec0ff */
[----:B------:R-:W-:Y:S01]  /*13d0*/  IMAD.IADD R5, R0, 0x1, -R5 ;  /* 0x0000000100057824 */ /* 0x000fe200078e0a05 */
[--C-:B------:R-:W-:Y:S02]  /*13e0*/  SHF.R.S32.HI R0, RZ, 0x1, R3.reuse ;  /* 0x00000001ff007819 */ /* 0x100fe40000011403 */
[----:B------:R-:W-:Y:S02]  /*13f0*/  CS2R R144, SRZ ;  /* 0x0000000000907805 */ /* 0x000fe4000001ff00 */
[----:B------:R-:W-:Y:S01]  /*1400*/  IADD3 R14, R13, -R14, RZ ;  /* 0x8000000e0d0e7210 */ /* 0x000fe20007ffe0ff */
[----:B------:R-:W-:Y:S01]  /*1410*/  IMAD.IADD R18, R15, 0x1, -R18 ;  /* 0x000000010f127824 */ /* 0x000fe200078e0a12 */
[----:B------:R-:W-:-:S02]  /*1420*/  SHF.R.S32.HI R3, RZ, 0x1f, R3 ;  /* 0x0000001fff037819 */ /* 0x000fc40000011403 */
[----:B------:R-:W-:Y:S02]  /*1430*/  CS2R R142, SRZ ;  /* 0x00000000008e7805 */ /* 0x000fe4000001ff00 */
[--C-:B------:R-:W-:Y:S02]  /*1440*/  SHF.R.S32.HI R13, RZ, 0x1, R8.reuse ;  /* 0x00000001ff0d7819 */ /* 0x100fe40000011408 */
[----:B------:R-:W-:Y:S02]  /*1450*/  CS2R R140, SRZ ;  /* 0x00000000008c7805 */ /* 0x000fe4000001ff00 */
[----:B------:R-:W-:Y:S02]  /*1460*/  SHF.R.S32.HI R8, RZ, 0x1f, R8 ;  /* 0x0000001fff087819 */ /* 0x000fe40000011408 */
[----:B------:R-:W-:Y:S02]  /*1470*/  CS2R R138, SRZ ;  /* 0x00000000008a7805 */ /* 0x000fe4000001ff00 */
[----:B------:R-:W-:-:S02]  /*1480*/  SHF.R.S32.HI R15, RZ, 0x1, R17 ;  /* 0x00000001ff0f7819 */ /* 0x000fc40000011411 */
[----:B------:R-:W-:Y:S02]  /*1490*/  CS2R R136, SRZ ;  /* 0x0000000000887805 */ /* 0x000fe4000001ff00 */
[----:B------:R-:W-:Y:S02]  /*14a0*/  SHF.R.S32.HI R20, RZ, 0x1f, R17 ;  /* 0x0000001fff147819 */ /* 0x000fe40000011411 */
[----:B------:R-:W-:Y:S02]  /*14b0*/  LEA.HI R3, R3, R0, RZ, 0x4 ;  /* 0x0000000003037211 */ /* 0x000fe400078f20ff */
[----:B------:R-:W-:Y:S02]  /*14c0*/  LEA.HI R8, R8, R13, RZ, 0x4 ;  /* 0x0000000d08087211 */ /* 0x000fe400078f20ff */
[----:B------:R-:W-:Y:S02]  /*14d0*/  LEA.HI R20, R20, R15, RZ, 0x4 ;  /* 0x0000000f14147211 */ /* 0x000fe400078f20ff */
[----:B------:R-:W-:-:S02]  /*14e0*/  LOP3.LUT R3, R3, 0x1ffffff0, RZ, 0xc0, !PT ;  /* 0x1ffffff003037812 */ /* 0x000fc400078ec0ff */
[----:B------:R-:W-:Y:S02]  /*14f0*/  LOP3.LUT R8, R8, 0x1ffffff0, RZ, 0xc0, !PT ;  /* 0x1ffffff008087812 */ /* 0x000fe400078ec0ff */
[----:B------:R-:W-:Y:S01]  /*1500*/  LOP3.LUT R20, R20, 0x1ffffff0, RZ, 0xc0, !PT ;  /* 0x1ffffff014147812 */ /* 0x000fe200078ec0ff */
[----:B------:R-:W-:Y:S01]  /*1510*/  IMAD.IADD R0, R0, 0x1, -R3 ;  /* 0x0000000100007824 */ /* 0x000fe200078e0a03 */
[----:B------:R-:W-:Y:S02]  /*1520*/  IADD3 R13, R13, -R8, RZ ;  /* 0x800000080d0d7210 */ /* 0x000fe40007ffe0ff */
[----:B------:R-:W-:Y:S01]  /*1530*/  SHF.R.S32.HI R19, RZ, 0x2, R4 ;  /* 0x00000002ff137819 */ /* 0x000fe20000011404 */
[----:B------:R-:W-:Y:S01]  /*1540*/  IMAD.IADD R15, R15, 0x1, -R20 ;  /* 0x000000010f0f7824 */ /* 0x000fe200078e0a14 */
[----:B------:R-:W-:Y:S01]  /*1550*/  LEA R5, R0, R5, 0x3 ;  /* 0x0000000500057211 */ /* 0x000fe200078e18ff */
[----:B------:R-:W-:Y:S01]  /*1560*/  IMAD R3, R13, 0x8, R14 ;  /* 0x000000080d037824 */ /* 0x000fe200078e020e */
[----:B------:R-:W-:Y:S01]  /*1570*/  SHF.R.S32.HI R4, RZ, 0x1f, R4 ;  /* 0x0000001fff047819 */ /* 0x000fe20000011404 */
[----:B------:R-:W-:Y:S01]  /*1580*/  IMAD R0, R15, 0x8, R18 ;  /* 0x000000080f007824 */ /* 0x000fe200078e0212 */
[----:B------:R-:W-:Y:S01]  /*1590*/  LOP3.LUT R7, R16, 0x1, RZ, 0xfc, !PT ;  /* 0x0000000110077812 */ /* 0x000fe200078efcff */
[----:B------:R2:W-:Y:S01]  /*15a0*/  STL [R1+0x10], R5 ;  /* 0x0000100501007387 */ /* 0x0005e20000100800 */
[----:B------:R-:W-:-:S02]  /*15b0*/  LEA.HI R4, R4, R19, RZ, 0x3 ;  /* 0x0000001304047211 */ /* 0x000fc400078f18ff */
[----:B-1----:R-:W-:Y:S01]  /*15c0*/  MOV R6, RZ ;  /* 0x000000ff00067202 */ /* 0x002fe20000000f00 */
[----:B------:R-:W-:Y:S01]  /*15d0*/  STL [R1+0xc], R3 ;  /* 0x00000c0301007387 */ /* 0x000fe20000100800 */
[----:B------:R-:W-:-:S03]  /*15e0*/  LOP3.LUT R4, R4, 0xfffffff8, RZ, 0xc0, !PT ;  /* 0xfffffff804047812 */ /* 0x000fc600078ec0ff */
[----:B------:R1:W-:Y:S01]  /*15f0*/  STL [R1+0x8], R0 ;  /* 0x0000080001007387 */ /* 0x0003e20000100800 */
[----:B------:R-:W-:-:S05]  /*1600*/  IADD3 R4, R22, R4, -R19 ;  /* 0x0000000416047210 */ /* 0x000fca0007ffe813 */
[----:B------:R-:W-:Y:S01]  /*1610*/  IMAD R8, R21, -0x40, R4 ;  /* 0xffffffc015087824 */ /* 0x000fe200078e0204 */
[----:B--2---:R-:W-:Y:S02]  /*1620*/  CS2R R4, SRZ ;  /* 0x0000000000047805 */ /* 0x004fe4000001ff00 */
[----:B-1----:R-:W-:-:S05]  /*1630*/  SHF.R.S32.HI R0, RZ, 0x7, R23 ;  /* 0x00000007ff007819 */ /* 0x002fca0000011417 */
[----:B------:R1:W-:Y:S02]  /*1640*/  STL [R1], R0 ;  /* 0x0000000001007387 */ /* 0x0003e40000100800 */
.L_x_251:
[----:B------:R-:W-:-:S13]  /*1650*/  ISETP.NE.AND P0, PT, R7, 0x3, PT ;  /* 0x000000030700780c */ /* 0x000fda0003f05270 */
[----:B------:R-:W-:Y:S05]  /*1660*/  @!P0 BRA `(.L_x_241) ;  /* 0x0000000000048947 */ /* 0x000fea0003800000 */
[----:B------:R-:W-:Y:S01]  /*1670*/  BPT.TRAP 0x1 ;  /* 0x000000040000795c */ /* 0x000fe20000300000 */
.L_x_241:
[----:B------:R-:W-:Y:S01]  /*1680*/  IMAD R3, R4, 0x8, R2 ;  /* 0x0000000804037824 */ /* 0x000fe200078e0202 */
[----:B------:R-:W-:-:S04]  /*1690*/  SHF.L.U32 R22, R5, 0x1f, RZ ;  /* 0x0000001f05167819 */ /* 0x000fc800000006ff */
[----:B------:R2:W3:Y:S01]  /*16a0*/  SYNCS.PHASECHK.TRANS64.TRYWAIT P1, [R3+URZ+0x30c10], R22 ;  /* 0x030c1016030075a7 */ /* 0x0004e2000802017f */
[----:B------:R-:W-:Y:S05]  /*16b0*/  @!P0 BRA `(.L_x_242) ;  /* 0x0000000000048947 */ /* 0x000fea0003800000 */
[----:B------:R-:W-:Y:S01]  /*16c0*/  BPT.TRAP 0x1 ;  /* 0x000000040000795c */ /* 0x000fe20000300000 */
.L_x_242:
[----:B-1----:R-:W-:-:S05]  /*16d0*/  VIADD R0, R2, 0x10000 ;  /* 0x0001000002007836 */ /* 0x002fca0000000000 */
[----:B------:R-:W-:-:S04]  /*16e0*/  SHF.R.U32.HI R0, RZ, 0x4, R0 ;  /* 0x00000004ff007819 */ /* 0x000fc80000011600 */
[----:B------:R-:W-:Y:S01]  /*16f0*/  LOP3.LUT R0, R0, 0x3fff, RZ, 0xc0, !PT ;  /* 0x00003fff00007812 */ /* 0x000fe200078ec0ff */
[----:B---3--:R-:W-:Y:S06]  /*1700*/  @P1 BRA `(.L_x_243) ;  /* 0x0000000000081947 */ /* 0x008fec0003800000 */
[----:B------:R-:W1:Y:S02]  /*1710*/  SYNCS.PHASECHK.TRANS64.TRYWAIT P1, [R3+URZ+0x30c10], R22 ;  /* 0x030c1016030075a7 */ /* 0x000e64000802017f */
[----:B-1----:R-:W-:Y:S05]  /*1720*/  @!P1 BRA `(.L_x_244) ;  /* 0x0000007000fc9947 */ /* 0x002fea0003800000 */
.L_x_243:
[----:B------:R-:W-:Y:S05]  /*1730*/  WARPSYNC.ALL ;  /* 0x0000000000007948 */ /* 0x000fea0003800000 */
[----:B------:R-:W-:Y:S02]  /*1740*/  LOP3.LUT R13, R0, 0x10000, RZ, 0xfc, !PT ;  /* 0x00010000000d7812 */ /* 0x000fe400078efcff */
[----:B------:R-:W-:Y:S01]  /*1750*/  LEA R14, R12, R2, 0xd ;  /* 0x000000020c0e7211 */ /* 0x000fe200078e68ff */
[----:B------:R-:W3:Y:S03]  /*1760*/  LDL R18, [R1+0x14] ;  /* 0x0000140001127983 */ /* 0x000ee60000100800 */
        /* <DEDUP_REMOVED lines=34> */
[C---:B-----5:R-:W-:Y:S01]  /*1990*/  LEA R16, R4.reuse, R16, 0x7 ;  /* 0x0000001004107211 */ /* 0x060fe200078e38ff */
[C---:B----4-:R-:W-:Y:S02]  /*19a0*/  IMAD R20, R4.reuse, 0x80, R15 ;  /* 0x0000008004147824 */ /* 0x050fe400078e020f */
[----:B--2---:R-:W-:Y:S01]  /*19b0*/  IMAD R18, R4, 0x80, R17 ;  /* 0x0000008004127824 */ /* 0x004fe200078e0211 */
[C---:B------:R-:W-:Y:S01]  /*19c0*/  LEA R13, R9.reuse, R14, 0x1 ;  /* 0x0000000e090d7211 */ /* 0x040fe200078e08ff */
[C---:B------:R-:W-:Y:S01]  /*19d0*/  IMAD R15, R9.reuse, 0x2, R16 ;  /* 0x00000002090f7824 */ /* 0x040fe200078e0210 */
[C---:B------:R-:W-:Y:S01]  /*19e0*/  LEA R21, R9.reuse, R20, 0x1 ;  /* 0x0000001409157211 */ /* 0x040fe200078e08ff */
[----:B------:R-:W-:-:S02]  /*19f0*/  IMAD R19, R9, 0x2, R18 ;  /* 0x0000000209137824 */ /* 0x000fc400078e0212 */
[--C-:B------:R-:W-:Y:S02]  /*1a00*/  IMAD R202, R13, 0x4, R2.reuse ;  /* 0x000000040dca7824 */ /* 0x100fe400078e0202 */
[--C-:B------:R-:W-:Y:S01]  /*1a10*/  IMAD R23, R15, 0x4, R2.reuse ;  /* 0x000000040f177824 */ /* 0x100fe200078e0202 */
[----:B------:R-:W-:Y:S01]  /*1a20*/  LEA R17, R19, R2, 0x2 ;  /* 0x0000000213117211 */ /* 0x000fe200078e10ff */
[----:B------:R-:W-:Y:S01]  /*1a30*/  IMAD R14, R21, 0x4, R2 ;  /* 0x00000004150e7824 */ /* 0x000fe200078e0202 */
[----:B------:R-:W-:Y:S02]  /*1a40*/  WARPGROUP.DEPBAR.LE gsb0, 0x0 ;  /* 0x00008000000079c5 */ /* 0x000fe40000010000 */
[----:B------:R-:W-:-:S06]  /*1a50*/  WARPGROUP.ARRIVE ;  /* 0x00000000000079c5 */ /* 0x000fcc0000000000 */
[----:B------:R-:W-:Y:S01]  /*1a60*/  HGMMA.64x128x16.F32.BF16 R72, gdesc[UR4], R72, gsb0 ;  /* 0x01e00000044879f0 */ /* 0x000fe20008001848 */
[----:B------:R-:W-:-:S05]  /*1a70*/  VIADD R18, R2, 0x20000 ;  /* 0x0002000002127836 */ /* 0x000fca0000000000 */
[-C--:B------:R-:W-:Y:S01]  /*1a80*/  LEA R200, R13, R18.reuse, 0x2 ;  /* 0x000000120dc87211 */ /* 0x080fe200078e10ff */
[--C-:B------:R-:W-:Y:S01]  /*1a90*/  IMAD R13, R15, 0x4, R18.reuse ;  /* 0x000000040f0d7824 */ /* 0x100fe200078e0212 */
[----:B------:R-:W-:Y:S01]  /*1aa0*/  LEA R15, R21, R18, 0x2 ;  /* 0x00000012150f7211 */ /* 0x000fe200078e10ff */
        /* <DEDUP_REMOVED lines=8> */
.L_x_245:
[----:B------:R1:W1:Y:S01]  /*1b30*/  SYNCS.PHASECHK.TRANS64.TRYWAIT P1, [R3+URZ+0x30c30], R22 ;  /* 0x030c3016030075a7 */ /* 0x000262000802017f */
[----:B------:R-:W-:Y:S05]  /*1b40*/  @!P0 BRA `(.L_x_246) ;  /* 0x0000000000048947 */ /* 0x000fea0003800000 */
[----:B------:R-:W-:Y:S01]  /*1b50*/  BPT.TRAP 0x1 ;  /* 0x000000040000795c */ /* 0x000fe20000300000 */
.L_x_246:
[----:B-1----:R-:W-:Y:S05]  /*1b60*/  @P1 BRA `(.L_x_247) ;  /* 0x0000000000081947 */ /* 0x002fea0003800000 */
[----:B------:R-:W1:Y:S02]  /*1b70*/  SYNCS.PHASECHK.TRANS64.TRYWAIT P1, [R3+URZ+0x30c30], R22 ;  /* 0x030c3016030075a7 */ /* 0x000e64000802017f */
[----:B-1----:R-:W-:Y:S05]  /*1b80*/  @!P1 BRA `(.L_x_248) ;  /* 0x0000006c00f89947 */ /* 0x002fea0003800000 */
.L_x_247:
        /* <DEDUP_REMOVED lines=17> */
[----:B------:R-:W-:Y:S01]  /*1ca0*/  FMUL.FTZ R201, R78, UR10 ;  /* 0x0000000a4ec97c20 */ /* 0x000fe20008410000 */
[----:B------:R-:W-:-:S02]  /*1cb0*/  IMAD R25, R4, 0x400, R25 ;  /* 0x0000040004197824 */ /* 0x000fc400078e0219 */
[----:B------:R-:W-:Y:S01]  /*1cc0*/  FMUL.FTZ R221, R79, UR10 ;  /* 0x0000000a4fdd7c20 */ /* 0x000fe20008410000 */
        /* <DEDUP_REMOVED lines=14> */
[----:B------:R-:W2:Y:S01]  /*1db0*/  MUFU.TANH R20, R20 ;  /* 0x0000001400147308 */ /* 0x000ea20000002400 */
[----:B------:R-:W-:Y:S01]  /*1dc0*/  IADD3 R218, R10, 0x4, RZ ;  /* 0x000000040ada7810 */ /* 0x000fe20007ffe0ff */
[----:B------:R-:W-:Y:S01]  /*1dd0*/  UMOV UR6, UR8 ;  /* 0x0000000800067c82 */ /* 0x000fe20008000000 */
[----:B------:R-:W-:Y:S01]  /*1de0*/  STL [R1+0xac], R198 ;  /* 0x0000acc601007387 */ /* 0x000fe20000100800 */
[----:B------:R-:W-:Y:S01]  /*1df0*/  HGMMA.64x128x16.F32.BF16 R24, gdesc[UR4], RZ, !UPT, gsb0 ;  /* 0x01e00000041879f0 */ /* 0x000fe2000c0018ff */
[----:B------:R-:W-:Y:S01]  /*1e00*/  UIADD3 UR6, UR8, 0x2, URZ ;  /* 0x0000000208067890 */ /* 0x000fe2000fffe03f */
[----:B------:R-:W-:Y:S01]  /*1e10*/  FMUL.FTZ R109, R109, UR10 ;  /* 0x0000000a6d6d7c20 */ /* 0x000fe20008410000 */
[----:B------:R-:W-:Y:S01]  /*1e20*/  UIADD3 UR4, UR9, 0x2, URZ ;  /* 0x0000000209047890 */ /* 0x000fe2000fffe03f */
[----:B------:R-:W-:Y:S01]  /*1e30*/  STL [R1+0xa8], R197 ;  /* 0x0000a8c501007387 */ /* 0x000fe20000100800 */
[----:B------:R-:W-:Y:S01]  /*1e40*/  UMOV UR7, 0x40000040 ;  /* 0x4000004000077882 */ /* 0x000fe20000000000 */
[----:B------:R-:W-:Y:S01]  /*1e50*/  UMOV UR5, 0x40000040 ;  /* 0x4000004000057882 */ /* 0x000fe20000000000 */
[----:B-1----:R1:W-:Y:S01]  /*1e60*/  MUFU.TANH R12, R92 ;  /* 0x0000005c000c7308 */ /* 0x0023e20000002400 */
[----:B------:R-:W-:Y:S01]  /*1e70*/  STL [R1+0xa4], R196 ;  /* 0x0000a4c401007387 */ /* 0x000fe20000100800 */
[----:B------:R-:W-:Y:S01]  /*1e80*/  FMUL.FTZ R236, R89, UR10 ;  /* 0x0000000a59ec7c20 */ /* 0x000fe20008410000 */
[----:B------:R-:W-:Y:S01]  /*1e90*/  FMUL.FTZ R232, R88, UR10 ;  /* 0x0000000a58e87c20 */ /* 0x000fe20008410000 */
[----:B------:R-:W-:Y:S01]  /*1ea0*/  ISETP.GT.AND P1, PT, R8, 0x8, PT ;  /* 0x000000080800780c */ /* 0x000fe20003f24270 */
[----:B------:R-:W-:Y:S01]  /*1eb0*/  STL [R1+0xa0], R195 ;  /* 0x0000a0c301007387 */ /* 0x000fe20000100800 */
[----:B------:R-:W-:Y:S01]  /*1ec0*/  FMUL.FTZ R108, R108, UR10 ;  /* 0x0000000a6c6c7c20 */ /* 0x000fe20008410000 */
[----:B------:R-:W-:Y:S01]  /*1ed0*/  ISETP.GT.AND P2, PT, R8, RZ, PT ;  /* 0x000000ff0800720c */ /* 0x000fe20003f44270 */
[----:B------:R-:W3:Y:S01]  /*1ee0*/  MUFU.TANH R18, R18 ;  /* 0x0000001200127308 */ /* 0x000ee20000002400 */
[----:B------:R-:W-:Y:S01]  /*1ef0*/  STL [R1+0x9c], R194 ;  /* 0x00009cc201007387 */ /* 0x000fe20000100800 */
[----:B------:R-:W-:Y:S01]  /*1f00*/  FMUL.FTZ R231, R91, UR10 ;  /* 0x0000000a5be77c20 */ /* 0x000fe20008410000 */
[----:B------:R-:W-:Y:S01]  /*1f10*/  FMUL.FTZ R112, R112, UR10 ;  /* 0x0000000a70707c20 */ /* 0x000fe20008410000 */
[----:B--2---:R-:W-:Y:S01]  /*1f20*/  FSEL R91, R20, -INF , P1 ;  /* 0xff800000145b7808 */ /* 0x004fe20000800000 */
[----:B------:R-:W-:Y:S01]  /*1f30*/  STL [R1+0x98], R193 ;  /* 0x000098c101007387 */ /* 0x000fe20000100800 */
[----:B------:R-:W-:Y:S01]  /*1f40*/  FMUL.FTZ R235, R90, UR10 ;  /* 0x0000000a5aeb7c20 */ /* 0x000fe20008410000 */
[----:B------:R-:W-:Y:S01]  /*1f50*/  FMUL.FTZ R102, R102, UR10 ;  /* 0x0000000a66667c20 */ /* 0x000fe20008410000 */
[----:B------:R-:W-:Y:S01]  /*1f60*/  MUFU.TANH R19, R19 ;  /* 0x0000001300137308 */ /* 0x000fe20000002400 */
[----:B------:R-:W-:Y:S01]  /*1f70*/  STL [R1+0x94], R192 ;  /* 0x000094c001007387 */ /* 0x000fe20000100800 */
[----:B------:R-:W-:Y:S01]  /*1f80*/  FMUL.FTZ R114, R114, UR10 ;  /* 0x0000000a72727c20 */ /* 0x000fe20008410000 */
[----:B------:R-:W-:Y:S01]  /*1f90*/  FMUL.FTZ R113, R113, UR10 ;  /* 0x0000000a71717c20 */ /* 0x000fe20008410000 */
[----:B------:R-:W-:Y:S01]  /*1fa0*/  FMUL.FTZ R110, R110, UR10 ;  /* 0x0000000a6e6e7c20 */ /* 0x000fe20008410000 */
[----:B-1----:R-:W1:Y:S01]  /*1fb0*/  SHFL.IDX PT, R92, R202, R10, 0x1f ;  /* 0x00001f0aca5c7589 */ /* 0x002e6200000e0000 */
[----:B------:R-:W-:Y:S01]  /*1fc0*/  ULDC UR11, c[0x0][0x744] ;  /* 0x0001d100000b7ab9 */ /* 0x000fe20000000800 */
[----:B------:R-:W-:Y:S01]  /*1fd0*/  FMUL.FTZ R105, R105, UR10 ;  /* 0x0000000a69697c20 */ /* 0x000fe20008410000 */
[----:B------:R-:W-:Y:S01]  /*1fe0*/  MUFU.TANH R21, R21 ;  /* 0x0000001500157308 */ /* 0x000fe20000002400 */
[----:B------:R-:W-:Y:S01]  /*1ff0*/  STL [R1+0x90], R191 ;  /* 0x000090bf01007387 */ /* 0x000fe20000100800 */
[----:B---3--:R-:W-:Y:S01]  /*2000*/  FSEL R90, R18, -INF , P2 ;  /* 0xff800000125a7808 */ /* 0x008fe20001000000 */
[----:B------:R-:W-:Y:S01]  /*2010*/  FMUL.FTZ R122, R122, UR10 ;  /* 0x0000000a7a7a7c20 */ /* 0x000fe20008410000 */
[----:B------:R-:W-:Y:S01]  /*2020*/  FMUL.FTZ R111, R111, UR10 ;  /* 0x0000000a6f6f7c20 */ /* 0x000fe20008410000 */
        /* <DEDUP_REMOVED lines=8> */
[----:B------:R-:W-:Y:S01]  /*20b0*/  STL [R1+0x84], R188 ;  /* 0x000084bc01007387 */ /* 0x000fe20000100800 */
[----:B------:R-:W-:Y:S01]  /*20c0*/  FMUL.FTZ R115, R115, UR10 ;  /* 0x0000000a73737c20 */ /* 0x000fe20008410000 */
[----:B------:R-:W-:Y:S01]  /*20d0*/  FMUL.FTZ R100, R100, UR10 ;  /* 0x0000000a64647c20 */ /* 0x000fe20008410000 */
[----:B------:R-:W-:Y:S01]  /*20e0*/  MUFU.TANH R201, R201 ;  /* 0x000000c900c97308 */ /* 0x000fe20000002400 */
[----:B------:R2:W-:Y:S01]  /*20f0*/  STL [R1+0x80], R187 ;  /* 0x000080bb01007387 */ /* 0x0005e20000100800 */
[----:B------:R-:W-:Y:S01]  /*2100*/  FMUL.FTZ R103, R103, UR10 ;  /* 0x0000000a67677c20 */ /* 0x000fe20008410000 */
[----:B------:R-:W-:Y:S01]  /*2110*/  FMUL.FTZ R93, R93, UR10 ;  /* 0x0000000a5d5d7c20 */ /* 0x000fe20008410000 */
[----:B------:R-:W-:Y:S01]  /*2120*/  FMUL.FTZ R131, R131, UR10 ;  /* 0x0000000a83837c20 */ /* 0x000fe20008410000 */
[----:B------:R-:W-:Y:S01]  /*2130*/  STL [R1+0x7c], R186 ;  /* 0x00007cba01007387 */ /* 0x000fe20000100800 */
[----:B-1----:R-:W-:Y:S01]  /*2140*/  FFMA.FTZ R91, R91, UR11, -R92 ;  /* 0x0000000b5b5b7c23 */ /* 0x002fe2000801085c */
[----:B------:R-:W-:Y:S01]  /*2150*/  FMUL.FTZ R219, R135, UR10 ;  /* 0x0000000a87db7c20 */ /* 0x000fe20008410000 */
[----:B------:R-:W-:Y:S01]  /*2160*/  MUFU.TANH R193, R102 ;  /* 0x0000006600c17308 */ /* 0x000fe20000002400 */
[----:B------:R1:W-:Y:S01]  /*2170*/  STL [R1+0x78], R185 ;  /* 0x000078b901007387 */ /* 0x0003e20000100800 */
[----:B------:R-:W-:Y:S01]  /*2180*/  FMUL.FTZ R129, R129, UR10 ;  /* 0x0000000a81817c20 */ /* 0x000fe20008410000 */
[----:B------:R-:W-:Y:S01]  /*2190*/  FMUL.FTZ R107, R107, UR10 ;  /* 0x0000000a6b6b7c20 */ /* 0x000fe20008410000 */
[----:B------:R-:W-:Y:S01]  /*21a0*/  FMUL.FTZ R237, R97, UR10 ;  /* 0x0000000a61ed7c20 */ /* 0x000fe20008410000 */
[----:B------:R-:W3:Y:S01]  /*21b0*/  SHFL.IDX PT, R89, R202, R218, 0x1f ;  /* 0x00001fdaca597589 */ /* 0x000ee200000e0000 */
[----:B------:R-:W-:Y:S01]  /*21c0*/  FMUL.FTZ R101, R101, UR10 ;  /* 0x0000000a65657c20 */ /* 0x000fe20008410000 */
[----:B------:R-:W-:Y:S01]  /*21d0*/  FMUL.FTZ R104, R104, UR10 ;  /* 0x0000000a68687c20 */ /* 0x000fe20008410000 */
[----:B--2---:R2:W-:Y:S01]  /*21e0*/  MUFU.TANH R187, R108 ;  /* 0x0000006c00bb7308 */ /* 0x0045e20000002400 */
[----:B------:R4:W-:Y:S01]  /*21f0*/  STL [R1+0x74], R184 ;  /* 0x000074b801007387 */ /* 0x0009e20000100800 */
[----:B------:R-:W-:Y:S01]  /*2200*/  FMUL.FTZ R106, R106, UR10 ;  /* 0x0000000a6a6a7c20 */ /* 0x000fe20008410000 */
[----:B------:R-:W-:Y:S01]  /*2210*/  FMUL.FTZ R99, R99, UR10 ;  /* 0x0000000a63637c20 */ /* 0x000fe20008410000 */
[----:B------:R-:W-:Y:S01]  /*2220*/  FMUL.FTZ R118, R118, UR10 ;  /* 0x0000000a76767c20 */ /* 0x000fe20008410000 */
[----:B------:R-:W-:Y:S01]  /*2230*/  STL [R1+0x70], R183 ;  /* 0x000070b701007387 */ /* 0x000fe20000100800 */
[----:B------:R-:W-:Y:S01]  /*2240*/  FMUL.FTZ R126, R126, UR10 ;  /* 0x0000000a7e7e7c20 */ /* 0x000fe20008410000 */
[----:B------:R-:W-:Y:S01]  /*2250*/  FMUL.FTZ R128, R128, UR10 ;  /* 0x0000000a80807c20 */ /* 0x000fe20008410000 */
[----:B-1----:R1:W-:Y:S01]  /*2260*/  MUFU.TANH R185, R109 ;  /* 0x0000006d00b97308 */ /* 0x0023e20000002400 */
[----:B------:R3:W-:Y:S01]  /*2270*/  STL [R1+0x6c], R182 ;  /* 0x00006cb601007387 */ /* 0x0007e20000100800 */
[----:B--2---:R-:W-:-:S02]  /*2280*/  VIADD R108, R10, 0xc ;  /* 0x0000000c0a6c7836 */ /* 0x004fc40000000000 */
[----:B------:R-:W-:Y:S01]  /*2290*/  FMUL.FTZ R134, R134, UR10 ;  /* 0x0000000a86867c20 */ /* 0x000fe20008410000 */
[----:B------:R-:W-:Y:S01]  /*22a0*/  FMUL.FTZ R116, R116, UR10 ;  /* 0x0000000a74747c20 */ /* 0x000fe20008410000 */
[----:B------:R2:W-:Y:S01]  /*22b0*/  STL [R1+0x68], R181 ;  /* 0x000068b501007387 */ /* 0x0005e20000100800 */
[----:B------:R-:W-:Y:S01]  /*22c0*/  FMUL.FTZ R133, R133, UR10 ;  /* 0x0000000a85857c20 */ /* 0x000fe20008410000 */
[----:B------:R-:W-:Y:S01]  /*22d0*/  FMUL.FTZ R121, R121, UR10 ;  /* 0x0000000a79797c20 */ /* 0x000fe20008410000 */
[----:B----4-:R4:W2:Y:S01]  /*22e0*/  MUFU.TANH R184, R112 ;  /* 0x0000007000b87308 */ /* 0x0108a20000002400 */
[----:B-1----:R-:W-:Y:S01]  /*22f0*/  VIADD R109, R10, 0x8 ;  /* 0x000000080a6d7836 */ /* 0x002fe20000000000 */
[----:B------:R-:W-:Y:S01]  /*2300*/  STL [R1+0x64], R180 ;  /* 0x000064b401007387 */ /* 0x000fe20000100800 */
[----:B------:R-:W-:Y:S01]  /*2310*/  FMUL.FTZ R127, R127, UR10 ;  /* 0x0000000a7f7f7c20 */ /* 0x000fe20008410000 */
[----:B------:R-:W-:Y:S01]  /*2320*/  FMUL.FTZ R119, R119, UR10 ;  /* 0x0000000a77777c20 */ /* 0x000fe20008410000 */
[----:B------:R-:W-:Y:S01]  /*2330*/  FMUL.FTZ R117, R117, UR10 ;  /* 0x0000000a75757c20 */ /* 0x000fe20008410000 */
[----:B------:R-:W-:Y:S01]  /*2340*/  SHFL.IDX PT, R88, R202, R109, 0x1f ;  /* 0x00001f6dca587589 */ /* 0x000fe200000e0000 */
[----:B------:R-:W-:Y:S01]  /*2350*/  FMUL.FTZ R130, R130, UR10 ;  /* 0x0000000a82827c20 */ /* 0x000fe20008410000 */
[----:B---3--:R1:W-:Y:S01]  /*2360*/  MUFU.TANH R182, R114 ;  /* 0x0000007200b67308 */ /* 0x0083e20000002400 */
[----:B----4-:R-:W-:Y:S01]  /*2370*/  IADD3 R112, R10, 0x10, RZ ;  /* 0x000000100a707810 */ /* 0x010fe20007ffe0ff */
[----:B------:R-:W-:Y:S01]  /*2380*/  STL [R1+0x60], R179 ;  /* 0x000060b301007387 */ /* 0x000fe20000100800 */
[----:B------:R-:W-:Y:S01]  /*2390*/  FMUL.FTZ R125, R125, UR10 ;  /* 0x0000000a7d7d7c20 */ /* 0x000fe20008410000 */
[----:B------:R-:W-:Y:S01]  /*23a0*/  LEA R204, R4, R204, 0xa ;  /* 0x000000cc04cc7211 */ /* 0x000fe200078e50ff */
[----:B------:R-:W-:Y:S01]  /*23b0*/  FMUL.FTZ R120, R120, UR10 ;  /* 0x0000000a78787c20 */ /* 0x000fe20008410000 */
[----:B------:R-:W-:Y:S01]  /*23c0*/  STL [R1+0x5c], R178 ;  /* 0x00005cb201007387 */ /* 0x000fe20000100800 */
[----:B------:R-:W-:Y:S01]  /*23d0*/  FMUL.FTZ R123, R123, UR10 ;  /* 0x0000000a7b7b7c20 */ /* 0x000fe20008410000 */
[----:B--2---:R2:W-:Y:S01]  /*23e0*/  MUFU.TANH R181, R113 ;  /* 0x0000007100b57308 */ /* 0x0045e20000002400 */
[----:B-1----:R-:W-:Y:S01]  /*23f0*/  IADD3 R114, R10, 0x1c, RZ ;  /* 0x0000001c0a727810 */ /* 0x002fe20007ffe0ff */
        /* <DEDUP_REMOVED lines=24> */
[----:B------:R-:W-:Y:S04]  /*2580*/  SHFL.IDX PT, R102, R202, R108, 0x1f ;  /* 0x00001f6cca667589 */ /* 0x000fe800000e0000 */
[----:B------:R-:W-:Y:S01]  /*2590*/  STL [R1+0x38], R169 ;  /* 0x000038a901007387 */ /* 0x000fe20000100800 */
[----:B------:R-:W-:-:S02]  /*25a0*/  WARPGROUP.DEPBAR.LE gsb0, 0x0 ;  /* 0x00008000000079c5 */ /* 0x000fc40000010000 */
[----:B------:R-:W-:Y:S01]  /*25b0*/  WARPGROUP.ARRIVE ;  /* 0x00000000000079c5 */ /* 0x000fe20000000000 */
[----:B------:R-:W-:Y:S01]  /*25c0*/  STL [R1+0x34], R168 ;  /* 0x000034a801007387 */ /* 0x000fe20000100800 */
[----:B------:R-:W-:Y:S03]  /*25d0*/  MUFU.TANH R221, R221 ;  /* 0x000000dd00dd7308 */ /* 0x000fe60000002400 */
[----:B------:R-:W-:Y:S01]  /*25e0*/  STL [R1+0x30], R11 ;  /* 0x0000300b01007387 */ /* 0x000fe20000100800 */
[----:B------:R-:W-:Y:S01]  /*25f0*/  HGMMA.64x128x16.F32.BF16 R24, gdesc[UR4], R24, gsb0 ;  /* 0x01e00000041879f0 */ /* 0x000fe20008001818 */
[----:B------:R-:W-:Y:S02]  /*2600*/  UIADD3 UR6, UR8, 0x4, URZ ;  /* 0x0000000408067890 */ /* 0x000fe4000fffe03f */
[----:B------:R-:W-:Y:S01]  /*2610*/  UIADD3 UR4, UR9, 0x4, URZ ;  /* 0x0000000409047890 */ /* 0x000fe2000fffe03f */
[----:B------:R2:W-:Y:S01]  /*2620*/  MUFU.TANH R183, R111 ;  /* 0x0000006f00b77308 */ /* 0x0005e20000002400 */
[----:B------:R-:W-:Y:S01]  /*2630*/  UMOV UR7, 0x40000040 ;  /* 0x4000004000077882 */ /* 0x000fe20000000000 */
[----:B------:R-:W-:Y:S01]  /*2640*/  UMOV UR5, 0x40000040 ;  /* 0x4000004000057882 */ /* 0x000fe20000000000 */
[----:B-1----:R-:W1:Y:S04]  /*2650*/  SHFL.IDX PT, R122, R23, R112, 0x1f ;  /* 0x00001f70177a7589 */ /* 0x002e6800000e0000 */
[----:B------:R-:W-:Y:S01]  /*2660*/  STL [R1+0x2c], R9 ;  /* 0x00002c0901007387 */ /* 0x000fe20000100800 */
[----:B------:R3:W-:Y:S01]  /*2670*/  MUFU.EX2 R105, R91 ;  /* 0x0000005b00697308 */ /* 0x0007e20000000800 */
[----:B--2---:R-:W-:-:S02]  /*2680*/  VIADD R111, R10, 0x18 ;  /* 0x000000180a6f7836 */ /* 0x004fc40000000000 */
[----:B------:R-:W-:Y:S04]  /*2690*/  STL [R1+0x28], R7 ;  /* 0x0000280701007387 */ /* 0x000fe80000100800 */
[----:B------:R-:W2:Y:S01]  /*26a0*/  SHFL.IDX PT, R94, R202, R112, 0x1f ;  /* 0x00001f70ca5e7589 */ /* 0x000ea200000e0000 */
[----:B------:R4:W-:Y:S03]  /*26b0*/  MUFU.TANH R197, R95 ;  /* 0x0000005f00c57308 */ /* 0x0009e60000002400 */
[----:B---3--:R-:W-:Y:S04]  /*26c0*/  SHFL.IDX PT, R91, R202, R114, 0x1f ;  /* 0x00001f72ca5b7589 */ /* 0x008fe800000e0000 */
[----:B------:R-:W-:Y:S01]  /*26d0*/  STL [R1+0x24], R6 ;  /* 0x0000240601007387 */ /* 0x000fe20000100800 */
[----:B------:R-:W3:Y:S03]  /*26e0*/  MUFU.TANH R198, R96 ;  /* 0x0000006000c67308 */ /* 0x000ee60000002400 */
[----:B----4-:R-:W-:Y:S04]  /*26f0*/  SHFL.IDX PT, R95, R202, R110, 0x1f ;  /* 0x00001f6eca5f7589 */ /* 0x010fe800000e0000 */
[----:B------:R-:W-:Y:S01]  /*2700*/  STL [R1+0x20], R5 ;  /* 0x0000200501007387 */ /* 0x000fe20000100800 */
[----:B------:R-:W-:Y:S03]  /*2710*/  MUFU.TANH R230, R230 ;  /* 0x000000e600e67308 */ /* 0x000fe60000002400 */
[----:B------:R-:W-:Y:S04]  /*2720*/  SHFL.IDX PT, R135, R23, R108, 0x1f ;  /* 0x00001f6c17877589 */ /* 0x000fe800000e0000 */
[----:B------:R-:W-:Y:S01]  /*2730*/  SHFL.IDX PT, R205, R23, R114, 0x1f ;  /* 0x00001f7217cd7589 */ /* 0x000fe200000e0000 */
[----:B------:R-:W-:Y:S01]  /*2740*/  MUFU.TANH R233, R233 ;  /* 0x000000e900e97308 */ /* 0x000fe20000002400 */
[----:B---3--:R-:W-:-:S02]  /*2750*/  FSEL R211, R198, -INF , P2 ;  /* 0xff800000c6d37808 */ /* 0x008fc40001000000 */
[----:B------:R-:W-:Y:S03]  /*2760*/  STL [R1+0x1c], R3 ;  /* 0x00001c0301007387 */ /* 0x000fe60000100800 */
[----:B-1----:R-:W-:Y:S01]  /*2770*/  FFMA.FTZ R211, R211, UR11, -R122 ;  /* 0x0000000bd3d37c23 */ /* 0x002fe2000801087a */
[----:B------:R-:W-:Y:S01]  /*2780*/  STL [R1+0x18], R0 ;  /* 0x0000180001007387 */ /* 0x000fe20000100800 */
[----:B------:R-:W1:Y:S03]  /*2790*/  MUFU.TANH R220, R220 ;  /* 0x000000dc00dc7308 */ /* 0x000e660000002400 */
[----:B------:R-:W-:Y:S04]  /*27a0*/  SHFL.IDX PT, R215, R17, R108, 0x1f ;  /* 0x00001f6c11d77589 */ /* 0x000fe800000e0000 */
[----:B------:R-:W3:Y:S01]  /*27b0*/  SHFL.IDX PT, R213, R17, R112, 0x1f ;  /* 0x00001f7011d57589 */ /* 0x000ee200000e0000 */
[----:B------:R-:W4:Y:S03]  /*27c0*/  MUFU.TANH R227, R227 ;  /* 0x000000e300e37308 */ /* 0x000f260000002400 */
[----:B------:R-:W-:Y:S05]  /*27d0*/  SHFL.IDX PT, R224, R14, R109, 0x1f ;  /* 0x00001f6d0ee07589 */ /* 0x000fea00000e0000 */
        /* <DEDUP_REMOVED lines=21> */
[----:B-1----:R-:W1:Y:S07]  /*2930*/  SHFL.IDX PT, R115, R23, R10, 0x1f ;  /* 0x00001f0a17737589 */ /* 0x002e6e00000e0000 */
[----:B------:R-:W4:Y:S01]  /*2940*/  MUFU.TANH R232, R232 ;  /* 0x000000e800e87308 */ /* 0x000f220000002400 */
[----:B--2---:R-:W-:Y:S01]  /*2950*/  FSEL R93, R230, -INF , P2 ;  /* 0xff800000e65d7808 */ /* 0x004fe20001000000 */
[----:B------:R-:W-:-:S02]  /*2960*/  WARPGROUP.DEPBAR.LE gsb0, 0x0 ;  /* 0x00008000000079c5 */ /* 0x000fc40000010000 */
[----:B------:R-:W-:Y:S02]  /*2970*/  WARPGROUP.ARRIVE ;  /* 0x00000000000079c5 */ /* 0x000fe40000000000 */
[--C-:B------:R-:W-:Y:S01]  /*2980*/  FFMA.FTZ R93, R93, UR11, -R91.reuse ;  /* 0x0000000b5d5d7c23 */ /* 0x100fe2000801085b */
[----:B------:R-:W-:Y:S01]  /*2990*/  FFMA.FTZ R91, R98, UR11, -R91 ;  /* 0x0000000b625b7c23 */ /* 0x000fe2000801085b */
[----:B------:R2:W-:Y:S01]  /*29a0*/  MUFU.TANH R6, R131 ;  /* 0x0000008300067308 */ /* 0x0005e20000002400 */
[----:B---3--:R-:W-:Y:S01]  /*29b0*/  FSEL R98, R199, -INF , P2 ;  /* 0xff800000c7627808 */ /* 0x008fe20001000000 */
[----:B------:R-:W-:Y:S01]  /*29c0*/  HGMMA.64x128x16.F32.BF16 R24, gdesc[UR4], R24, gsb0 ;  /* 0x01e00000041879f0 */ /* 0x000fe20008001818 */
[----:B------:R-:W-:Y:S02]  /*29d0*/  UIADD3 UR6, UR8, 0x6, URZ ;  /* 0x0000000608067890 */ /* 0x000fe4000fffe03f */
[----:B------:R-:W-:Y:S01]  /*29e0*/  UIADD3 UR4, UR9, 0x6, URZ ;  /* 0x0000000609047890 */ /* 0x000fe2000fffe03f */
[----:B------:R-:W-:Y:S01]  /*29f0*/  FFMA.FTZ R98, R98, UR11, -R135 ;  /* 0x0000000b62627c23 */ /* 0x000fe20008010887 */
[----:B------:R-:W-:Y:S01]  /*2a00*/  UMOV UR7, 0x40000040 ;  /* 0x4000004000077882 */ /* 0x000fe20000000000 */
[----:B------:R-:W-:Y:S01]  /*2a10*/  UMOV UR5, 0x40000040 ;  /* 0x4000004000057882 */ /* 0x000fe20000000000 */
[----:B------:R-:W3:Y:S01]  /*2a20*/  MUFU.TANH R235, R235 ;  /* 0x000000eb00eb7308 */ /* 0x000ee20000002400 */
[----:B--2---:R-:W2:Y:S07]  /*2a30*/  SHFL.IDX PT, R131, R17, R10, 0x1f ;  /* 0x00001f0a11837589 */ /* 0x004eae00000e0000 */
[----:B------:R1:W-:Y:S08]  /*2a40*/  MUFU.TANH R9, R129 ;  /* 0x0000008100097308 */ /* 0x0003f00000002400 */
[----:B------:R4:W2:Y:S01]  /*2a50*/  MUFU.TANH R194, R101 ;  /* 0x0000006500c27308 */ /* 0x0008a20000002400 */
[----:B-1----:R-:W1:Y:S07]  /*2a60*/  SHFL.IDX PT, R129, R23, R110, 0x1f ;  /* 0x00001f6e17817589 */ /* 0x002e6e00000e0000 */
[----:B------:R3:W-:Y:S01]  /*2a70*/  MUFU.TANH R191, R104 ;  /* 0x0000006800bf7308 */ /* 0x0007e20000002400 */
[----:B----4-:R-:W-:Y:S01]  /*2a80*/  FFMA.FTZ R101, R89, UR11, -R88 ;  /* 0x0000000b59657c23 */ /* 0x010fe20008010858 */
        /* <DEDUP_REMOVED lines=19> */
[----:B---3--:R2:W3:Y:S07]  /*2bc0*/  SHFL.IDX PT, R90, R202, R111, 0x1f ;  /* 0x00001f6fca5a7589 */ /* 0x0084ee00000e0000 */
[----:B------:R-:W-:Y:S01]  /*2bd0*/  MUFU.TANH R196, R99 ;  /* 0x0000006300c47308 */ /* 0x000fe20000002400 */
[----:B--2---:R-:W-:-:S07]  /*2be0*/  FSEL R202, R194, -INF , P2 ;  /* 0xff800000c2ca7808 */ /* 0x004fce0001000000 */
[----:B------:R-:W-:Y:S01]  /*2bf0*/  MUFU.TANH R222, R222 ;  /* 0x000000de00de7308 */ /* 0x000fe20000002400 */
[----:B------:R-:W-:-:S07]  /*2c00*/  FFMA.FTZ R202, R202, UR11, -R205 ;  /* 0x0000000bcaca7c23 */ /* 0x000fce00080108cd */
[----:B------:R2:W4:Y:S08]  /*2c10*/  MUFU.TANH R177, R118 ;  /* 0x0000007600b17308 */ /* 0x0005300000002400 */
[----:B------:R1:W-:Y:S01]  /*2c20*/  MUFU.TANH R169, R126 ;  /* 0x0000007e00a97308 */ /* 0x0003e20000002400 */
[----:B--2---:R2:W-:Y:S07]  /*2c30*/  SHFL.IDX PT, R118, R23, R109, 0x1f ;  /* 0x00001f6d17767589 */ /* 0x0045ee00000e0000 */
[----:B------:R-:W3:Y:S01]  /*2c40*/  MUFU.TANH R229, R229 ;  /* 0x000000e500e57308 */ /* 0x000ee20000002400 */
[----:B-1----:R-:W1:Y:S01]  /*2c50*/  SHFL.IDX PT, R126, R17, R109, 0x1f ;  /* 0x00001f6d117e7589 */ /* 0x002e6200000e0000 */
[----:B----4-:R-:W-:-:S02]  /*2c60*/  FSEL R207, R177, -INF , P1 ;  /* 0xff800000b1cf7808 */ /* 0x010fc40000800000 */
[----:B--2---:R-:W-:-:S04]  /*2c70*/  FSEL R23, R233, -INF , P1 ;  /* 0xff800000e9177808 */ /* 0x004fc80000800000 */
[----:B------:R-:W2:Y:S01]  /*2c80*/  MUFU.TANH R236, R236 ;  /* 0x000000ec00ec7308 */ /* 0x000ea20000002400 */
[----:B------:R-:W-:Y:S01]  /*2c90*/  FFMA.FTZ R122, R23, UR11, -R122 ;  /* 0x0000000b177a7c23 */ /* 0x000fe2000801087a */
[----:B------:R-:W-:-:S06]  /*2ca0*/  FSEL R23, R193, -INF , P1 ;  /* 0xff800000c1177808 */ /* 0x000fcc0000800000 */
[----:B------:R-:W-:Y:S01]  /*2cb0*/  MUFU.TANH R231, R231 ;  /* 0x000000e700e77308 */ /* 0x000fe20000002400 */
[----:B---3--:R-:W-:-:S07]  /*2cc0*/  FSEL R99, R229, -INF , P1 ;  /* 0xff800000e5637808 */ /* 0x008fce0000800000 */
[----:B------:R3:W-:Y:S01]  /*2cd0*/  MUFU.TANH R0, R134 ;  /* 0x0000008600007308 */ /* 0x0007e20000002400 */
[----:B--2---:R-:W-:-:S05]  /*2ce0*/  FSEL R88, R236, -INF , P2 ;  /* 0xff800000ec587808 */ /* 0x004fca0001000000 */
[----:B------:R-:W-:Y:S01]  /*2cf0*/  FFMA.FTZ R88, R88, UR11, -R100 ;  /* 0x0000000b58587c23 */ /* 0x000fe20008010864 */
[----:B------:R-:W-:Y:S02]  /*2d00*/  WARPGROUP.DEPBAR.LE gsb0, 0x0 ;  /* 0x00008000000079c5 */ /* 0x000fe40000010000 */
[----:B------:R-:W-:Y:S01]  /*2d10*/  WARPGROUP.ARRIVE ;  /* 0x00000000000079c5 */ /* 0x000fe20000000000 */
[----:B------:R2:W-:Y:S01]  /*2d20*/  MUFU.TANH R11, R128 ;  /* 0x00000080000b7308 */ /* 0x0005e20000002400 */
[----:B---3--:R-:W-:-:S04]  /*2d30*/  FSEL R134, R195, -INF , P2 ;  /* 0xff800000c3867808 */ /* 0x008fc80001000000 */
[----:B------:R-:W-:Y:S01]  /*2d40*/  HGMMA.64x128x16.F32.BF16 R24, gdesc[UR4], R24, gsb0 ;  /* 0x01e00000041879f0 */ /* 0x000fe20008001818 */
[--C-:B------:R-:W-:Y:S01]  /*2d50*/  FFMA.FTZ R134, R134, UR11, -R132.reuse ;  /* 0x0000000b86867c23 */ /* 0x100fe20008010884 */
[----:B------:R-:W-:Y:S01]  /*2d60*/  FFMA.FTZ R132, R23, UR11, -R132 ;  /* 0x0000000b17847c23 */ /* 0x000fe20008010884 */
[----:B------:R-:W-:Y:S01]  /*2d70*/  MUFU.TANH R234, R234 ;  /* 0x000000ea00ea7308 */ /* 0x000fe20000002400 */
[----:B--2---:R-:W2:Y:S01]  /*2d80*/  SHFL.IDX PT, R128, R17, R218, 0x1f ;  /* 0x00001fda11807589 */ /* 0x004ea200000e0000 */
[----:B------:R-:W-:-:S06]  /*2d90*/  FSEL R23, R189, -INF , P1 ;  /* 0xff800000bd177808 */ /* 0x000fcc0000800000 */
[----:B------:R3:W4:Y:S08]  /*2da0*/  MUFU.TANH R179, R116 ;  /* 0x0000007400b37308 */ /* 0x0007300000002400 */
[----:B------:R1:W-:Y:S01]  /*2db0*/  MUFU.TANH R3, R133 ;  /* 0x0000008500037308 */ /* 0x0003e20000002400 */
[----:B---3--:R-:W-:-:S05]  /*2dc0*/  FSEL R116, R197, -INF , P1 ;  /* 0xff800000c5747808 */ /* 0x008fca0000800000 */
[----:B------:R-:W-:Y:S01]  /*2dd0*/  FFMA.FTZ R135, R116, UR11, -R135 ;  /* 0x0000000b74877c23 */ /* 0x000fe20008010887 */
[----:B------:R-:W-:Y:S01]  /*2de0*/  FSEL R116, R196, -INF , P1 ;  /* 0xff800000c4747808 */ /* 0x000fe20000800000 */
[----:B------:R3:W-:Y:S01]  /*2df0*/  MUFU.TANH R174, R121 ;  /* 0x0000007900ae7308 */ /* 0x0007e20000002400 */
[----:B-1----:R-:W-:Y:S02]  /*2e00*/  FSEL R133, R191, -INF , P2 ;  /* 0xff800000bf857808 */ /* 0x002fe40001000000 */
[----:B----4-:R-:W-:-:S03]  /*2e10*/  FSEL R209, R179, -INF , P2 ;  /* 0xff800000b3d17808 */ /* 0x010fc60001000000 */
[--C-:B------:R-:W-:Y:S01]  /*2e20*/  FFMA.FTZ R133, R133, UR11, -R131.reuse ;  /* 0x0000000b85857c23 */ /* 0x100fe20008010883 */
[----:B------:R-:W-:Y:S01]  /*2e30*/  FFMA.FTZ R131, R23, UR11, -R131 ;  /* 0x0000000b17837c23 */ /* 0x000fe20008010883 */
[----:B------:R1:W-:Y:S01]  /*2e40*/  MUFU.EX2 R106, R92 ;  /* 0x0000005c006a7308 */ /* 0x0003e20000000800 */
[----:B---3--:R-:W-:-:S05]  /*2e50*/  FSEL R121, R237, -INF , P2 ;  /* 0xff800000ed797808 */ /* 0x008fca0001000000 */
[--C-:B------:R-:W-:Y:S01]  /*2e60*/  FFMA.FTZ R121, R121, UR11, -R129.reuse ;  /* 0x0000000b79797c23 */ /* 0x100fe20008010881 */
[----:B------:R-:W-:Y:S01]  /*2e70*/  FFMA.FTZ R129, R116, UR11, -R129 ;  /* 0x0000000b74817c23 */ /* 0x000fe20008010881 */
[----:B------:R3:W-:Y:S01]  /*2e80*/  MUFU.TANH R168, R127 ;  /* 0x0000007f00a87308 */ /* 0x0007e20000002400 */
[----:B-1----:R-:W-:Y:S02]  /*2e90*/  FSEL R92, R222, -INF , P2 ;  /* 0xff800000de5c7808 */ /* 0x002fe40001000000 */
[----:B------:R-:W-:-:S03]  /*2ea0*/  FSEL R116, R192, -INF , P1 ;  /* 0xff800000c0747808 */ /* 0x000fc60000800000 */
[--C-:B------:R-:W-:Y:S01]  /*2eb0*/  FFMA.FTZ R92, R92, UR11, -R90.reuse ;  /* 0x0000000b5c5c7c23 */ /* 0x100fe2000801085a */
[----:B------:R-:W-:Y:S01]  /*2ec0*/  FFMA.FTZ R90, R99, UR11, -R90 ;  /* 0x0000000b635a7c23 */ /* 0x000fe2000801085a */
[----:B------:R1:W-:Y:S01]  /*2ed0*/  MUFU.EX2 R23, R115 ;  /* 0x0000007300177308 */ /* 0x0003e20000000800 */
[----:B---3--:R-:W-:Y:S01]  /*2ee0*/  FSEL R127, R187, -INF , P2 ;  /* 0xff800000bb7f7808 */ /* 0x008fe20001000000 */
[----:B------:R-:W-:Y:S01]  /*2ef0*/  FFMA.FTZ R205, R116, UR11, -R205 ;  /* 0x0000000b74cd7c23 */ /* 0x000fe200080108cd */
[----:B------:R-:W-:Y:S02]  /*2f00*/  FSEL R99, R12, -INF , P2 ;  /* 0xff8000000c637808 */ /* 0x000fe40001000000 */
[----:B------:R-:W-:Y:S01]  /*2f10*/  FSEL R116, R188, -INF , P1 ;  /* 0xff800000bc747808 */ /* 0x000fe20000800000 */
[----:B------:R-:W-:Y:S02]  /*2f20*/  FFMA.FTZ R127, R127, UR11, -R126 ;  /* 0x0000000b7f7f7c23 */ /* 0x000fe4000801087e */
[----:B------:R3:W-:Y:S01]  /*2f30*/  MUFU.TANH R176, R119 ;  /* 0x0000007700b07308 */ /* 0x0007e20000002400 */
[----:B-1----:R-:W-:Y:S01]  /*2f40*/  FSEL R115, R186, -INF , P1 ;  /* 0xff800000ba737808 */ /* 0x002fe20000800000 */
[----:B------:R-:W-:-:S04]  /*2f50*/  FFMA.FTZ R99, R99, UR11, -R118 ;  /* 0x0000000b63637c23 */ /* 0x000fc80008010876 */
[----:B------:R-:W-:Y:S02]  /*2f60*/  FFMA.FTZ R126, R115, UR11, -R126 ;  /* 0x0000000b737e7c23 */ /* 0x000fe4000801087e */
[----:B------:R1:W4:Y:S01]  /*2f70*/  MUFU.TANH R178, R117 ;  /* 0x0000007500b27308 */ /* 0x0003220000002400 */
[C---:B---3--:R-:W-:Y:S01]  /*2f80*/  FSEL R119, R231.reuse, -INF , P1 ;  /* 0xff800000e7777808 */ /* 0x048fe20000800000 */
[----:B------:R-:W-:Y:S01]  /*2f90*/  SHFL.IDX PT, R115, R17, R114, 0x1f ;  /* 0x00001f7211737589 */ /* 0x000fe200000e0000 */
[----:B------:R-:W-:-:S03]  /*2fa0*/  FFMA.FTZ R231, -R231, R231, 1 ;  /* 0x3f800000e7e77423 */ /* 0x000fc600000101e7 */
[----:B------:R-:W-:Y:S02]  /*2fb0*/  FFMA.FTZ R100, R119, UR11, -R100 ;  /* 0x0000000b77647c23 */ /* 0x000fe40008010864 */
[----:B------:R3:W-:Y:S01]  /*2fc0*/  MUFU.TANH R7, R130 ;  /* 0x0000008200077308 */ /* 0x0007e20000002400 */
[----:B-1----:R-:W-:Y:S01]  /*2fd0*/  FSEL R117, R234, -INF , P1 ;  /* 0xff800000ea757808 */ /* 0x002fe20000800000 */
[----:B------:R-:W1:Y:S04]  /*2fe0*/  SHFL.IDX PT, R119, R17, R110, 0x1f ;  /* 0x00001f6e11777589 */ /* 0x000e6800000e0000 */
[----:B------:R-:W-:Y:S02]  /*2ff0*/  FFMA.FTZ R118, R117, UR11, -R118 ;  /* 0x0000000b75767c23 */ /* 0x000fe40008010876 */
[----:B------:R4:W1:Y:S01]  /*3000*/  SHFL.IDX PT, R117, R17, R111, 0x1f ;  /* 0x00001f6f11757589 */ /* 0x00086200000e0000 */
[----:B---3--:R-:W-:Y:S01]  /*3010*/  FSEL R130, R190, -INF , P2 ;  /* 0xff800000be827808 */ /* 0x008fe20001000000 */
[----:B------:R3:W-:Y:S04]  /*3020*/  MUFU.TANH R170, R125 ;  /* 0x0000007d00aa7308 */ /* 0x0007e80000002400 */
[--C-:B--2---:R-:W-:Y:S01]  /*3030*/  FFMA.FTZ R130, R130, UR11, -R128.reuse ;  /* 0x0000000b82827c23 */ /* 0x104fe20008010880 */
[----:B------:R-:W-:Y:S01]  /*3040*/  FFMA.FTZ R128, R116, UR11, -R128 ;  /* 0x0000000b74807c23 */ /* 0x000fe20008010880 */
[----:B------:R-:W-:-:S02]  /*3050*/  FSEL R116, R183, -INF , P1 ;  /* 0xff800000b7747808 */ /* 0x000fc40000800000 */
[----:B------:R2:W-:Y:S01]  /*3060*/  MUFU.TANH R175, R120 ;  /* 0x0000007800af7308 */ /* 0x0005e20000002400 */
[----:B---3--:R-:W-:Y:S02]  /*3070*/  FSEL R125, R185, -INF , P2 ;  /* 0xff800000b97d7808 */ /* 0x008fe40001000000 */
[----:B----4-:R-:W-:-:S03]  /*3080*/  FSEL R17, R180, -INF , P1 ;  /* 0xff800000b4117808 */ /* 0x010fc60000800000 */
[--C-:B------:R-:W-:Y:S01]  /*3090*/  FFMA.FTZ R125, R125, UR11, -R215.reuse ;  /* 0x0000000b7d7d7c23 */ /* 0x100fe200080108d7 */
[----:B------:R-:W-:Y:S01]  /*30a0*/  FFMA.FTZ R215, R116, UR11, -R215 ;  /* 0x0000000b74d77c23 */ /* 0x000fe200080108d7 */
[----:B------:R-:W-:Y:S01]  /*30b0*/  FSEL R116, R182, -INF , P1 ;  /* 0xff800000b6747808 */ /* 0x000fe20000800000 */
[----:B------:R3:W-:Y:S01]  /*30c0*/  MUFU.TANH R172, R123 ;  /* 0x0000007b00ac7308 */ /* 0x0007e20000002400 */
[----:B--2---:R-:W-:-:S03]  /*30d0*/  FSEL R120, R181, -INF , P2 ;  /* 0xff800000b5787808 */ /* 0x004fc60001000000 */
[----:B------:R-:W-:Y:S01]  /*30e0*/  FFMA.FTZ R213, R116, UR11, -R213 ;  /* 0x0000000b74d57c23 */ /* 0x000fe200080108d5 */
[----:B------:R-:W-:Y:S01]  /*30f0*/  FSEL R116, R178, -INF , P2 ;  /* 0xff800000b2747808 */ /* 0x000fe20001000000 */
[--C-:B-1----:R-:W-:Y:S01]  /*3100*/  FFMA.FTZ R120, R120, UR11, -R119.reuse ;  /* 0x0000000b78787c23 */ /* 0x102fe20008010877 */
[----:B------:R-:W-:Y:S01]  /*3110*/  FFMA.FTZ R119, R17, UR11, -R119 ;  /* 0x0000000b11777c23 */ /* 0x000fe20008010877 */
[----:B------:R1:W-:Y:S01]  /*3120*/  MUFU.TANH R171, R124 ;  /* 0x0000007c00ab7308 */ /* 0x0003e20000002400 */
[----:B---3--:R-:W-:Y:S01]  /*3130*/  FSEL R123, R176, -INF , P1 ;  /* 0xff800000b07b7808 */ /* 0x008fe20000800000 */
        /* <DEDUP_REMOVED lines=470> */
[----:B------:R-:W-:Y:S01]  /*4ea0*/  F2FP.BF16.F32.PACK_AB R89, R100, R23 ;  /* 0x000000176459723e */ /* 0x000fe200000010ff */
[----:B---3--:R-:W-:-:S05]  /*4eb0*/  IMAD R25, R4, 0x4000, R222 ;  /* 0x0000400004197824 */ /* 0x008fca00078e02de */
[----:B------:R-:W-:-:S05]  /*4ec0*/  LEA R50, R25, R2, 0x1 ;  /* 0x0000000219327211 */ /* 0x000fca00078e08ff */
[----:B------:R-:W-:Y:S01]  /*4ed0*/  STSM.16.MT88.4 [R50+0x20c00], R84 ;  /* 0x020c005432007844 */ /* 0x000fe20000004200 */
[----:B------:R-:W-:-:S03]  /*4ee0*/  F2FP.BF16.F32.PACK_AB R25, R106, R105 ;  /* 0x000000696a19723e */ /* 0x000fc600000010ff */
        /* <DEDUP_REMOVED lines=144> */
.L_x_249:
[----:B-----5:R-:W-:Y:S01]  /*57f0*/  LEA R0, R4, R0, 0xa ;  /* 0x0000000004007211 */ /* 0x020fe200078e50ff */
        /* <DEDUP_REMOVED lines=12> */
[C---:B------:R-:W-:Y:S01]  /*58c0*/  IADD3 R13, R14.reuse, 0x9, RZ ;  /* 0x000000090e0d7810 */ /* 0x040fe20007ffe0ff */
        /* <DEDUP_REMOVED lines=54> */
.L_x_250:
[----:B-1----:R-:W2:Y:S01]  /*5c30*/  LDL R0, [R1] ;  /* 0x0000000001007983 */ /* 0x002ea20000100800 */
[----:B------:R-:W-:Y:S01]  /*5c40*/  IADD3 R6, R6, 0x1, RZ ;  /* 0x0000000106067810 */ /* 0x000fe20007ffe0ff */
[----:B------:R-:W-:Y:S01]  /*5c50*/  VIADD R4, R4, 0x1 ;  /* 0x0000000104047836 */ /* 0x000fe20000000000 */
[----:B------:R-:W-:-:S04]  /*5c60*/  IADD3 R3, R3, 0x30c20, RZ ;  /* 0x00030c2003037810 */ /* 0x000fc80007ffe0ff */
[C---:B------:R-:W-:Y:S02]  /*5c70*/  ISETP.NE.AND P0, PT, R4.reuse, 0x2, PT ;  /* 0x000000020400780c */ /* 0x040fe40003f05270 */
[----:B------:R-:W-:Y:S02]  /*5c80*/  PRMT R3, RZ, 0x654, R3 ;  /* 0x00000654ff037816 */ /* 0x000fe40000000003 */
[----:B------:R-:W-:Y:S02]  /*5c90*/  SEL R4, R4, RZ, P0 ;  /* 0x000000ff04047207 */ /* 0x000fe40000000000 */
[----:B------:R3:W-:Y:S01]  /*5ca0*/  SYNCS.ARRIVE.TRANS64.RED.A1T0 RZ, [R3+URZ], RZ ;  /* 0x000000ff03ff79a7 */ /* 0x0007e2000810043f */
[----:B--2---:R-:W-:Y:S02]  /*5cb0*/  ISETP.GE.AND P1, PT, R6, R0, PT ;  /* 0x000000000600720c */ /* 0x004fe40003f26270 */
[----:B------:R-:W-:-:S04]  /*5cc0*/  SEL R0, RZ, 0x1, P0 ;  /* 0x00000001ff007807 */ /* 0x000fc80000000000 */
[----:B------:R-:W-:-:S07]  /*5cd0*/  LOP3.LUT R5, R5, R0, RZ, 0x3c, !PT ;  /* 0x0000000005057212 */ /* 0x000fce00078e3cff */
[----:B---3--:R-:W-:Y:S05]  /*5ce0*/  @!P1 BRA `(.L_x_251) ;  /* 0xffffffb800589947 */ /* 0x008fea000383ffff */
.L_x_240:
[----:B------:R-:W3:Y:S01]  /*5cf0*/  S2UR UR8, SR_CTAID.Y ;  /* 0x00000000000879c3 */ /* 0x000ee20000002600 */
[----:B------:R-:W-:Y:S01]  /*5d00*/  ULDC UR5, c[0x0][0x850] ;  /* 0x0002140000057ab9 */ /* 0x000fe20000000800 */
[----:B------:R-:W-:Y:S01]  /*5d10*/  ULDC.64 UR10, c[0x0][0x818] ;  /* 0x00020600000a7ab9 */ /* 0x000fe20000000a00 */
[----:B------:R-:W-:Y:S01]  /*5d20*/  UISETP.NE.AND UP0, UPT, UR5, 0x1, UPT ;  /* 0x000000010500788c */ /* 0x000fe2000bf05270 */
[----:B------:R-:W4:Y:S01]  /*5d30*/  S2R R10, SR_TID.X ;  /* 0x00000000000a7919 */ /* 0x000f220000002100 */
[----:B------:R-:W-:-:S03]  /*5d40*/  ULDC.64 UR12, c[0x0][0x840] ;  /* 0x00021000000c7ab9 */ /* 0x000fc60000000a00 */
[----:B------:R-:W5:Y:S06]  /*5d50*/  S2UR UR4, SR_CTAID.X ;  /* 0x00000000000479c3 */ /* 0x000f6c0000002500 */
[----:B------:R-:W-:Y:S01]  /*5d60*/  @UP0 ULDC UR6, c[0x0][0x854] ;  /* 0x0002150000060ab9 */ /* 0x000fe20000000800 */
[----:B------:R-:W-:Y:S01]  /*5d70*/  @UP0 ULDC UR9, c[0x0][0x858] ;  /* 0x0002160000090ab9 */ /* 0x000fe20000000800 */
[----:B------:R-:W2:Y:S01]  /*5d80*/  S2UR UR16, SR_CTAID.Z ;  /* 0x00000000001079c3 */ /* 0x000ea20000002700 */
[----:B---3--:R-:W-:-:S07]  /*5d90*/  UIMAD.WIDE.U32 UR6, UR8, UR6, URZ ;  /* 0x00000006080672a5 */ /* 0x008fce000f8e003f */
[----:B------:R-:W3:Y:S01]  /*5da0*/  LDC.64 R14, c[0x0][0x848] ;  /* 0x00021200ff0e7b82 */ /* 0x000ee20000000a00 */
[----:B------:R-:W-:Y:S02]  /*5db0*/  @UP0 USHF.R.U32.HI UR8, URZ, UR9, UR7 ;  /* 0x000000093f080299 */ /* 0x000fe40008011607 */
[----:B-----5:R-:W-:-:S05]  /*5dc0*/  USHF.L.U32 UR4, UR4, 0xd, URZ ;  /* 0x0000000d04047899 */ /* 0x020fca000800063f */
[----:B-1----:R-:W1:Y:S01]  /*5dd0*/  LDC.64 R12, c[0x0][0x820] ;  /* 0x00020800ff0c7b82 */ /* 0x002e620000000a00 */
[----:B------:R-:W-:Y:S02]  /*5de0*/  USHF.R.S32.HI UR6, URZ, 0x1f, UR8 ;  /* 0x0000001f3f067899 */ /* 0x000fe40008011408 */
[----:B------:R-:W-:Y:S02]  /*5df0*/  USHF.R.S32.HI UR5, URZ, 0x1f, UR4 ;  /* 0x0000001f3f057899 */ /* 0x000fe40008011404 */
[----:B------:R-:W-:Y:S02]  /*5e00*/  UIMAD UR7, UR6, UR10, URZ ;  /* 0x0000000a060772a4 */ /* 0x000fe4000f8e023f */
[----:B------:R-:W-:Y:S02]  /*5e10*/  UIMAD UR6, UR6, UR12, URZ ;  /* 0x0000000c060672a4 */ /* 0x000fe4000f8e023f */
[----:B------:R-:W-:Y:S02]  /*5e20*/  UIMAD.WIDE.U32 UR14, UR8, UR10, UR4 ;  /* 0x0000000a080e72a5 */ /* 0x000fe4000f8e0004 */
[----:B------:R-:W-:-:S02]  /*5e30*/  UIMAD.WIDE.U32 UR4, UR8, UR12, UR4 ;  /* 0x0000000c080472a5 */ /* 0x000fc4000f8e0004 */
[----:B------:R-:W-:Y:S02]  /*5e40*/  UIMAD UR6, UR8, UR13, UR6 ;  /* 0x0000000d080672a4 */ /* 0x000fe4000f8e0206 */
[----:B------:R-:W-:Y:S01]  /*5e50*/  UIMAD UR7, UR8, UR11, UR7 ;  /* 0x0000000b080772a4 */ /* 0x000fe2000f8e0207 */
[----:B------:R-:W-:Y:S01]  /*5e60*/  MOV R5, UR15 ;  /* 0x0000000f00057c02 */ /* 0x000fe20008000f00 */
[----:B------:R-:W-:Y:S02]  /*5e70*/  UIADD3 UR6, UR5, UR6, URZ ;  /* 0x0000000605067290 */ /* 0x000fe4000fffe03f */
[----:B------:R-:W-:Y:S01]  /*5e80*/  IMAD.U32 R7, RZ, RZ, UR5 ;  /* 0x00000005ff077e24 */ /* 0x000fe2000f8e00ff */
[----:B--2---:R-:W-:Y:S01]  /*5e90*/  USHF.R.S32.HI UR8, URZ, 0x1f, UR16 ;  /* 0x0000001f3f087899 */ /* 0x004fe20008011410 */
[----:B------:R-:W-:Y:S01]  /*5ea0*/  MOV R6, UR4 ;  /* 0x0000000400067c02 */ /* 0x000fe20008000f00 */
[----:B------:R-:W-:Y:S01]  /*5eb0*/  UIADD3 UR7, UR15, UR7, URZ ;  /* 0x000000070f077290 */ /* 0x000fe2000fffe03f */
[----:B------:R-:W-:Y:S01]  /*5ec0*/  IMAD.U32 R4, RZ, RZ, UR14 ;  /* 0x0000000eff047e24 */ /* 0x000fe2000f8e00ff */
[----:B------:R-:W-:Y:S01]  /*5ed0*/  MOV R7, UR6 ;  /* 0x0000000600077c02 */ /* 0x000fe20008000f00 */
[----:B------:R-:W-:Y:S01]  /*5ee0*/  ULDC UR4, c[0x0][0x740] ;  /* 0x0001d00000047ab9 */ /* 0x000fe20000000800 */
[----:B---3--:R-:W-:-:S02]  /*5ef0*/  IMAD R8, R14, UR8, RZ ;  /* 0x000000080e087c24 */ /* 0x008fc4000f8e02ff */
[----:B------:R-:W-:Y:S01]  /*5f00*/  FMUL.FTZ R168, R168, UR4 ;  /* 0x00000004a8a87c20 */ /* 0x000fe20008410000 */
[----:B------:R-:W-:Y:S02]  /*5f10*/  IMAD.U32 R5, RZ, RZ, UR7 ;  /* 0x00000007ff057e24 */ /* 0x000fe4000f8e00ff */
[----:B------:R-:W-:Y:S01]  /*5f20*/  FMUL.FTZ R169, R169, UR4 ;  /* 0x00000004a9a97c20 */ /* 0x000fe20008410000 */
[----:B-1----:R-:W-:Y:S02]  /*5f30*/  IMAD R0, R12, UR8, RZ ;  /* 0x000000080c007c24 */ /* 0x002fe4000f8e02ff */
[----:B------:R-:W-:Y:S01]  /*5f40*/  FMUL.FTZ R170, R170, UR4 ;  /* 0x00000004aaaa7c20 */ /* 0x000fe20008410000 */
[----:B------:R-:W-:Y:S02]  /*5f50*/  IMAD R9, R15, UR16, R8 ;  /* 0x000000100f097c24 */ /* 0x000fe4000f8e0208 */
[----:B------:R-:W-:Y:S01]  /*5f60*/  FMUL.FTZ R171, R171, UR4 ;  /* 0x00000004abab7c20 */ /* 0x000fe20008410000 */
[----:B------:R-:W-:-:S04]  /*5f70*/  IMAD.WIDE.U32 R6, R14, UR16, R6 ;  /* 0x000000100e067c25 */ /* 0x000fc8000f8e0006 */
[----:B------:R-:W-:Y:S01]  /*5f80*/  FMUL.FTZ R172, R172, UR4 ;  /* 0x00000004acac7c20 */ /* 0x000fe20008410000 */
[----:B------:R-:W-:Y:S01]  /*5f90*/  FMUL.FTZ R173, R173, UR4 ;  /* 0x00000004adad7c20 */ /* 0x000fe20008410000 */
[----:B------:R-:W-:Y:S01]  /*5fa0*/  FMUL.FTZ R174, R174, UR4 ;  /* 0x00000004aeae7c20 */ /* 0x000fe20008410000 */
[----:B------:R-:W-:Y:S02]  /*5fb0*/  IMAD R3, R13, UR16, R0 ;  /* 0x000000100d037c24 */ /* 0x000fe4000f8e0200 */
[----:B------:R-:W-:Y:S01]  /*5fc0*/  FMUL.FTZ R175, R175, UR4 ;  /* 0x00000004afaf7c20 */ /* 0x000fe20008410000 */
[----:B------:R-:W-:-:S04]  /*5fd0*/  IMAD.WIDE.U32 R4, R12, UR16, R4 ;  /* 0x000000100c047c25 */ /* 0x000fc8000f8e0004 */
        /* <DEDUP_REMOVED lines=24> */
[----:B------:R-:W-:Y:S05]  /*6160*/  WARPSYNC.ALL ;  /* 0x0000000000007948 */ /* 0x000fea0003800000 */
[----:B------:R-:W-:Y:S01]  /*6170*/  IMAD.IADD R3, R5, 0x1, R3 ;  /* 0x0000000105037824 */ /* 0x000fe200078e0203 */
[----:B------:R-:W-:Y:S01]  /*6180*/  IADD3 R0, R7, R9, RZ ;  /* 0x0000000907007210 */ /* 0x000fe20007ffe0ff */
[----:B------:R-:W-:Y:S01]  /*6190*/  BAR.SYNC.DEFER_BLOCKING 0x1, 0x100 ;  /* 0x0044000000007b1d */ /* 0x000fe20000010000 */
[----:B----4-:R-:W-:-:S07]  /*61a0*/  ISETP.NE.AND P1, PT, R10, 0x80, PT ;  /* 0x000000800a00780c */ /* 0x010fce0003f25270 */
[----:B------:R-:W1:Y:S01]  /*61b0*/  LDC.64 R8, c[0x0][0x800] ;  /* 0x00020000ff087b82 */ /* 0x000e620000000a00 */
[----:B------:R-:W-:Y:S07]  /*61c0*/  BSSY B0, `(.L_x_252) ;  /* 0x0000024000007945 */ /* 0x000fee0003800000 */
[----:B------:R-:W2:Y:S01]  /*61d0*/  LDC.64 R12, c[0x0][0x828] ;  /* 0x00020a00ff0c7b82 */ /* 0x000ea20000000a00 */
[----:B------:R3:W-:Y:S04]  /*61e0*/  STS.128 [R11], R136 ;  /* 0x000000880b007388 */ /* 0x0007e80000000c00 */
[----:B------:R3:W-:Y:S01]  /*61f0*/  STS.128 [R11+0x800], R140 ;  /* 0x0008008c0b007388 */ /* 0x0007e20000000c00 */
[----:B-1----:R-:W-:-:S03]  /*6200*/  LEA R8, P0, R4, R8, 0x2 ;  /* 0x0000000804087211 */ /* 0x002fc600078010ff */
[----:B------:R3:W-:Y:S01]  /*6210*/  STS.128 [R11+0x1000], R144 ;  /* 0x001000900b007388 */ /* 0x0007e20000000c00 */
[----:B------:R-:W-:-:S03]  /*6220*/  LEA.HI.X R3, R4, R9, R3, 0x2, P0 ;  /* 0x0000000904037211 */ /* 0x000fc600000f1403 */
[----:B------:R3:W-:Y:S01]  /*6230*/  STS.128 [R11+0x1800], R148 ;  /* 0x001800940b007388 */ /* 0x0007e20000000c00 */
[----:B--2---:R-:W-:-:S03]  /*6240*/  LEA R12, P2, R6, R12, 0x2 ;  /* 0x0000000c060c7211 */ /* 0x004fc600078410ff */
[----:B------:R3:W-:Y:S01]  /*6250*/  STS.128 [R11+0x2000], R152 ;  /* 0x002000980b007388 */ /* 0x0007e20000000c00 */
[----:B------:R-:W-:-:S03]  /*6260*/  LEA.HI.X R0, R6, R13, R0, 0x2, P2 ;  /* 0x0000000d06007211 */ /* 0x000fc600010f1400 */
        /* <DEDUP_REMOVED lines=8> */
[----:B-1----:R-:W1:Y:S02]  /*62f0*/  FENCE.VIEW.ASYNC.S ;  /* 0x00000000000073c6 */ /* 0x002e640000000000 */
[----:B-1----:R-:W-:Y:S06]  /*6300*/  BAR.SYNC.DEFER_BLOCKING 0x1, 0x100 ;  /* 0x0044000000007b1d */ /* 0x002fec0000010000 */
[----:B------:R-:W-:Y:S05]  /*6310*/  @P1 BRA `(.L_x_253) ;  /* 0x0000000000381947 */ /* 0x000fea0003800000 */
[----:B------:R-:W-:Y:S01]  /*6320*/  R2UR UR4, R12 ;  /* 0x000000000c0472ca */ /* 0x000fe200000e0000 */
[----:B------:R-:W-:Y:S01]  /*6330*/  UMOV UR7, 0x800 ;  /* 0x0000080000077882 */ /* 0x000fe20000000000 */
[----:B------:R-:W-:Y:S01]  /*6340*/  R2UR UR5, R0 ;  /* 0x00000000000572ca */ /* 0x000fe200000e0000 */
[----:B------:R-:W-:Y:S01]  /*6350*/  UMOV UR8, 0x0 ;  /* 0x0000000000087882 */ /* 0x000fe20000000000 */
[----:B------:R-:W-:Y:S01]  /*6360*/  R2UR UR6, R2 ;  /* 0x00000000020672ca */ /* 0x000fe200000e0000 */
[----:B------:R-:W-:Y:S01]  /*6370*/  UMOV UR9, 0x14f00000 ;  /* 0x14f0000000097882 */ /* 0x000fe20000000000 */
[----:B------:R-:W-:-:S13]  /*6380*/  PLOP3.LUT P0, PT, PT, PT, PT, 0x80, 0x0 ;  /* 0x000000000000781c */ /* 0x000fda0003f0f070 */
.L_x_254:
[----:B------:R-:W-:Y:S01]  /*6390*/  @P0 ELECT P2, URZ, PT ;  /* 0x00000000003f082f */ /* 0x000fe20003840000 */
[----:B------:R1:W-:-:S12]  /*63a0*/  UBLKRED.G.S.ADD.F32.RN [UR4], [UR6], UR7, desc[UR8] ;  /* 0x00000804060073bb */ /* 0x0003d800080a1407 */
[----:B------:R-:W-:Y:S02]  /*63b0*/  @P2 PLOP3.LUT P0, PT, P2, PT, PT, 0x8, 0x0 ;  /* 0x000000000000281c */ /* 0x000fe4000170e170 */
[----:B------:R-:W-:-:S11]  /*63c0*/  PLOP3.LUT P2, PT, PT, PT, PT, 0x8, 0x0 ;  /* 0x000000000000781c */ /* 0x000fd60003f4e170 */
[----:B-1----:R-:W-:Y:S05]  /*63d0*/  @P0 BRA.U.ANY `(.L_x_254) ;  /* 0xfffffffd00ec0947 */ /* 0x002fea000393ffff */
[----:B------:R0:W-:Y:S01]  /*63e0*/  UTMACMDFLUSH ;  /* 0x00000000000079b7 */ /* 0x0001e20000000000 */
[----:B------:R-:W-:-:S04]  /*63f0*/  DEPBAR.LE SB0, 0x0 ;  /* 0x000080000000791a */ /* 0x000fc80000000000 */
.L_x_253:
[----:B------:R-:W-:Y:S05]  /*6400*/  BSYNC B0 ;  /* 0x0000000000007941 */ /* 0x000fea0003800000 */
.L_x_252:
[----:B------:R-:W-:Y:S06]  /*6410*/  BAR.SYNC.DEFER_BLOCKING 0x1, 0x100 ;  /* 0x0044000000007b1d */ /* 0x000fec0000010000 */
[----:B------:R4:W-:Y:S04]  /*6420*/  STS.128 [R11], R168 ;  /* 0x000000a80b007388 */ /* 0x0009e80000000c00 */
        /* <DEDUP_REMOVED lines=22> */
.L_x_255:
[----:B------:R-:W-:Y:S01]  /*6590*/  @P0 ELECT P1, URZ, PT ;  /* 0x00000000003f082f */ /* 0x000fe20003820000 */
[----:B------:R1:W-:-:S12]  /*65a0*/  UBLKRED.G.S.ADD.F32.RN [UR4], [UR6], UR7, desc[UR8] ;  /* 0x00000804060073bb */ /* 0x0003d800080a1407 */
[----:B------:R-:W-:Y:S02]  /*65b0*/  @P1 PLOP3.LUT P0, PT, P1, PT, PT, 0x8, 0x0 ;  /* 0x000000000000181c */ /* 0x000fe40000f0e170 */
[----:B------:R-:W-:-:S11]  /*65c0*/  PLOP3.LUT P1, PT, PT, PT, PT, 0x8, 0x0 ;  /* 0x000000000000781c */ /* 0x000fd60003f2e170 */
[----:B-1----:R-:W-:Y:S05]  /*65d0*/  @P0 BRA.U.ANY `(.L_x_255) ;  /* 0xfffffffd00ec0947 */ /* 0x002fea000393ffff */
[----:B------:R0:W-:Y:S01]  /*65e0*/  UTMACMDFLUSH ;  /* 0x00000000000079b7 */ /* 0x0001e20000000000 */
[----:B------:R-:W-:-:S04]  /*65f0*/  DEPBAR.LE SB0, 0x0 ;  /* 0x000080000000791a */ /* 0x000fc80000000000 */
[----:B------:R-:W-:Y:S05]  /*6600*/  BRA `(.L_x_232) ;  /* 0x00000024000c7947 */ /* 0x000fea0003800000 */
.L_x_230:
        /* <DEDUP_REMOVED lines=28> */
[C---:B------:R-:W-:Y:S01]  /*67d0*/  IADD3 R0, R2.reuse, 0x7f, RZ ;  /* 0x0000007f02007810 */ /* 0x040fe20007ffe0ff */
[----:B------:R-:W-:Y:S01]  /*67e0*/  UIADD3 UR10, UR7, UR10, URZ ;  /* 0x0000000a070a7290 */ /* 0x000fe2000fffe03f */
[----:B------:R-:W-:Y:S01]  /*67f0*/  ISETP.GE.AND P1, PT, R2, 0x81, PT ;  /* 0x000000810200780c */ /* 0x000fe20003f26270 */
[----:B------:R-:W-:Y:S01]  /*6800*/  UMOV UR5, URZ ;  /* 0x0000003f00057c82 */ /* 0x000fe20008000000 */
        /* <DEDUP_REMOVED lines=19> */
.L_x_270:
        /* <DEDUP_REMOVED lines=21> */
.L_x_259:
[----:B------:R-:W-:Y:S05]  /*6a90*/  BSYNC B0 ;  /* 0x0000000000007941 */ /* 0x000fea0003800000 */
.L_x_258:
        /* <DEDUP_REMOVED lines=13> */
.L_x_261:
[----:B------:R-:W-:Y:S05]  /*6b70*/  BSYNC B0 ;  /* 0x0000000000007941 */ /* 0x000fea0003800000 */
.L_x_260:
[----:B------:R-:W-:Y:S06]  /*6b80*/  BAR.ARV 0xa, 0xa0 ;  /* 0x0282800000007b1d */ /* 0x000fec0000002000 */
[----:B------:R-:W-:Y:S04]  /*6b90*/  BSSY B0, `(.L_x_262) ;  /* 0x0000003000007945 */ /* 0x000fe80003800000 */
[----:B------:R-:W-:Y:S05]  /*6ba0*/  @!P0 BRA `(.L_x_263) ;  /* 0x0000000000048947 */ /* 0x000fea0003800000 */
[----:B------:R-:W-:-:S04]  /*6bb0*/  DEPBAR.LE SB0, 0x0 ;  /* 0x000080000000791a */ /* 0x000fc80000000000 */
.L_x_263:
[----:B------:R-:W-:Y:S05]  /*6bc0*/  BSYNC B0 ;  /* 0x0000000000007941 */ /* 0x000fea0003800000 */
.L_x_262:
        /* <DEDUP_REMOVED lines=13> */
.L_x_265:
[----:B------:R-:W-:Y:S05]  /*6ca0*/  BSYNC B0 ;  /* 0x0000000000007941 */ /* 0x000fea0003800000 */
.L_x_264:
        /* <DEDUP_REMOVED lines=13> */
.L_x_267:
[----:B------:R-:W-:Y:S05]  /*6d80*/  BSYNC B0 ;  /* 0x0000000000007941 */ /* 0x000fea0003800000 */
.L_x_266:
[----:B------:R-:W-:Y:S01]  /*6d90*/  IADD3 R0, R0, -0x2, RZ ;  /* 0xfffffffe00007810 */ /* 0x000fe20007ffe0ff */
[----:B------:R-:W-:Y:S06]  /*6da0*/  BAR.ARV 0xa, 0xa0 ;  /* 0x0282800000007b1d */ /* 0x000fec0000002000 */
[----:B------:R-:W-:Y:S01]  /*6db0*/  BSSY B0, `(.L_x_268) ;  /* 0x0000004000007945 */ /* 0x000fe20003800000 */
[----:B------:R-:W-:-:S03]  /*6dc0*/  ISETP.NE.AND P1, PT, R0, RZ, PT ;  /* 0x000000ff0000720c */ /* 0x000fc60003f25270 */
[----:B------:R-:W-:Y:S10]  /*6dd0*/  @!P0 BRA `(.L_x_269) ;  /* 0x0000000000048947 */ /* 0x000ff40003800000 */
[----:B------:R-:W-:-:S04]  /*6de0*/  DEPBAR.LE SB0, 0x0 ;  /* 0x000080000000791a */ /* 0x000fc80000000000 */
.L_x_269:
[----:B------:R-:W-:Y:S05]  /*6df0*/  BSYNC B0 ;  /* 0x0000000000007941 */ /* 0x000fea0003800000 */
.L_x_268:
[----:B------:R-:W-:Y:S06]  /*6e00*/  BAR.ARV 0xb, 0xa0 ;  /* 0x02c2800000007b1d */ /* 0x000fec0000002000 */
[----:B------:R-:W-:Y:S02]  /*6e10*/  UIADD3 UR5, UR5, 0x2, URZ ;  /* 0x0000000205057890 */ /* 0x000fe4000fffe03f */
[----:B------:R-:W-:Y:S01]  /*6e20*/  UIADD3 UR4, UR4, 0x1, URZ ;  /* 0x0000000104047890 */ /* 0x000fe2000fffe03f */
[----:B------:R-:W-:Y:S11]  /*6e30*/  @P1 BRA `(.L_x_270) ;  /* 0xfffffff800c01947 */ /* 0x000ff6000383ffff */
[----:B------:R-:W-:-:S12]  /*6e40*/  USHF.L.U32 UR5, UR5, 0xd, URZ ;  /* 0x0000000d05057899 */ /* 0x000fd8000800063f */
.L_x_257:
        /* <DEDUP_REMOVED lines=19> */
.L_x_272:
[----:B------:R-:W-:Y:S05]  /*6f80*/  BSYNC B0 ;  /* 0x0000000000007941 */ /* 0x000fea0003800000 */
.L_x_271:
        /* <DEDUP_REMOVED lines=19> */
.L_x_274:
[----:B------:R-:W-:Y:S05]  /*70c0*/  BSYNC B0 ;  /* 0x0000000000007941 */ /* 0x000fea0003800000 */
.L_x_273:
[----:B------:R-:W-:Y:S06]  /*70d0*/  BAR.ARV 0xa, 0xa0 ;  /* 0x0282800000007b1d */ /* 0x000fec0000002000 */
[----:B------:R-:W-:Y:S04]  /*70e0*/  BSSY B0, `(.L_x_275) ;  /* 0x0000003000007945 */ /* 0x000fe80003800000 */
[----:B------:R-:W-:Y:S05]  /*70f0*/  @!P0 BRA `(.L_x_276) ;  /* 0x0000000000048947 */ /* 0x000fea0003800000 */
[----:B------:R-:W-:-:S04]  /*7100*/  DEPBAR.LE SB0, 0x0 ;  /* 0x000080000000791a */ /* 0x000fc80000000000 */
.L_x_276:
[----:B------:R-:W-:Y:S05]  /*7110*/  BSYNC B0 ;  /* 0x0000000000007941 */ /* 0x000fea0003800000 */
.L_x_275:
[----:B------:R-:W-:Y:S06]  /*7120*/  BAR.ARV 0xb, 0xa0 ;  /* 0x02c2800000007b1d */ /* 0x000fec0000002000 */
[----:B------:R-:W-:Y:S05]  /*7130*/  BRA `(.L_x_232) ;  /* 0x0000001800407947 */ /* 0x000fea0003800000 */
.L_x_256:
        /* <DEDUP_REMOVED lines=23> */
[----:B-----5:R-:W-:Y:S01]  /*72b0*/  IMAD R0, R13, R10, RZ ;  /* 0x0000000a0d007224 */ /* 0x020fe200078e02ff */
[----:B------:R-:W-:Y:S02]  /*72c0*/  IADD3 R3, R3, R7, RZ ;  /* 0x0000000703037210 */ /* 0x000fe40007ffe0ff */
[----:B------:R-:W1:Y:S01]  /*72d0*/  LDC.64 R6, c[0x0][0x730] ;  /* 0x0001cc00ff067b82 */ /* 0x000e620000000a00 */
[----:B------:R-:W-:Y:S02]  /*72e0*/  IMAD R11, R11, UR21, R0 ;  /* 0x000000150b0b7c24 */ /* 0x000fe4000f8e0200 */
[----:B------:R-:W-:-:S04]  /*72f0*/  IMAD.WIDE.U32 R2, R10, UR21, R2 ;  /* 0x000000150a027c25 */ /* 0x000fc8000f8e0002 */
[----:B------:R-:W-:Y:S01]  /*7300*/  IMAD.IADD R0, R3, 0x1, R11 ;  /* 0x0000000103007824 */ /* 0x000fe200078e020b */
[----:B------:R-:W-:-:S04]  /*7310*/  LEA R4, P0, R2, R4, 0x2 ;  /* 0x0000000402047211 */ /* 0x000fc800078010ff */
[----:B------:R-:W-:Y:S02]  /*7320*/  LEA.HI.X R0, R2, R5, R0, 0x2, P0 ;  /* 0x0000000502007211 */ /* 0x000fe400000f1400 */
[----:B------:R-:W-:Y:S02]  /*7330*/  ELECT P0, URZ, PT ;  /* 0x00000000003f782f */ /* 0x000fe40003800000 */
[----:B------:R-:W-:Y:S02]  /*7340*/  R2UR UR4, R4 ;  /* 0x00000000040472ca */ /* 0x000fe400000e0000 */
[----:B------:R-:W-:Y:S01]  /*7350*/  R2UR UR5, R0 ;  /* 0x00000000000572ca */ /* 0x000fe200000e0000 */
[----:B-1----:R-:W-:-:S04]  /*7360*/  IMAD R2, R15, R6, RZ ;  /* 0x000000060f027224 */ /* 0x002fc800078e02ff */
[----:B------:R-:W-:Y:S02]  /*7370*/  IMAD R5, R7, UR20, R2 ;  /* 0x0000001407057c24 */ /* 0x000fe4000f8e0202 */
[----:B------:R-:W1:Y:S01]  /*7380*/  LDC.64 R2, c[0x0][0x738] ;  /* 0x0001ce00ff027b82 */ /* 0x000e620000000a00 */
[----:B------:R-:W-:-:S05]  /*7390*/  IMAD.WIDE.U32 R6, R6, UR20, RZ ;  /* 0x0000001406067c25 */ /* 0x000fca000f8e00ff */
[----:B------:R-:W-:Y:S01]  /*73a0*/  IADD3 R7, R7, R5, RZ ;  /* 0x0000000507077210 */ /* 0x000fe20007ffe0ff */
        /* <DEDUP_REMOVED lines=16> */
.L_x_307:
[----:B------:R-:W-:Y:S01]  /*74b0*/  IMAD.IADD R10, R7, 0x1, R3 ;  /* 0x00000001070a7824 */ /* 0x000fe200078e0203 */
[----:B-1----:R-:W-:Y:S01]  /*74c0*/  SHF.L.U32 R0, R2, 0x7, RZ ;  /* 0x0000000702007819 */ /* 0x002fe200000006ff */
[----:B------:R-:W-:Y:S01]  /*74d0*/  IMAD.MOV.U32 R9, RZ, RZ, 0x1 ;  /* 0x00000001ff097424 */ /* 0x000fe200078e00ff */
[----:B------:R-:W-:Y:S06]  /*74e0*/  @P0 BRA `(.L_x_280) ;  /* 0x0000000000180947 */ /* 0x000fec0003800000 */
[----:B------:R-:W1:Y:S01]  /*74f0*/  S2R R4, SR_TID.X ;  /* 0x0000000000047919 */ /* 0x000e620000002100 */
[----:B------:R-:W-:-:S04]  /*7500*/  MOV R2, 0x4200 ;  /* 0x0000420000027802 */ /* 0x000fc80000000f00 */
[----:B------:R2:W-:Y:S01]  /*7510*/  SYNCS.ARRIVE.TRANS64 RZ, [R11+URZ+0x30c10], R2 ;  /* 0x030c10020bff79a7 */ /* 0x0005e2000800003f */
[----:B-1----:R-:W-:-:S13]  /*7520*/  LOP3.LUT P1, RZ, R4, 0x1f, RZ, 0xc0, !PT ;  /* 0x0000001f04ff7812 */ /* 0x002fda000782c0ff */
[----:B--2---:R-:W-:Y:S05]  /*7530*/  @!P1 BRA `(.L_x_280) ;  /* 0x0000000000049947 */ /* 0x004fea0003800000 */
[----:B------:R-:W-:Y:S01]  /*7540*/  BPT.TRAP 0x1 ;  /* 0x000000040000795c */ /* 0x000fe20000300000 */
.L_x_280:
[----:B------:R-:W1:Y:S01]  /*7550*/  LDC.64 R2, c[0x0][0x198] ;  /* 0x00006600ff027b82 */ /* 0x000e620000000a00 */
[----:B------:R-:W-:Y:S01]  /*7560*/  R2UR UR11, R0 ;  /* 0x00000000000b72ca */ /* 0x000fe200000e0000 */
[----:B------:R-:W-:Y:S01]  /*7570*/  UMOV UR14, 0x0 ;  /* 0x00000000000e7882 */ /* 0x000fe20000000000 */
[----:B------:R-:W-:Y:S01]  /*7580*/  R2UR UR8, R11 ;  /* 0x000000000b0872ca */ /* 0x000fe200000e0000 */
[----:B------:R-:W-:Y:S01]  /*7590*/  UMOV UR15, 0x14f00000 ;  /* 0x14f00000000f7882 */ /* 0x000fe20000000000 */
[----:B------:R-:W-:Y:S01]  /*75a0*/  UMOV UR19, URZ ;  /* 0x0000003f00137c82 */ /* 0x000fe20008000000 */
[----:B------:R-:W-:Y:S01]  /*75b0*/  UMOV UR18, URZ ;  /* 0x0000003f00127c82 */ /* 0x000fe20008000000 */
[----:B------:R-:W-:Y:S01]  /*75c0*/  MOV R4, 0x8000 ;  /* 0x0000800000047802 */ /* 0x000fe20000000f00 */
[----:B------:R-:W2:Y:S01]  /*75d0*/  LDC R12, c[0x0][0x280] ;  /* 0x0000a000ff0c7b82 */ /* 0x000ea20000000800 */
[----:B------:R-:W-:Y:S01]  /*75e0*/  UMOV UR25, 0x20 ;  /* 0x0000002000197882 */ /* 0x000fe20000000000 */
[----:B------:R-:W-:Y:S01]  /*75f0*/  UMOV UR22, 0x0 ;  /* 0x0000000000167882 */ /* 0x000fe20000000000 */
[----:B------:R-:W-:Y:S01]  /*7600*/  UMOV UR23, 0x10000000 ;  /* 0x1000000000177882 */ /* 0x000fe20000000000 */
[----:B------:R-:W-:Y:S01]  /*7610*/  UMOV UR13, UR21 ;  /* 0x00000015000d7c82 */ /* 0x000fe20008000000 */
[----:B------:R-:W-:Y:S01]  /*7620*/  UMOV UR10, UR18 ;  /* 0x00000012000a7c82 */ /* 0x000fe20008000000 */
[----:B------:R-:W-:Y:S01]  /*7630*/  UMOV UR28, UR12 ;  /* 0x0000000c001c7c82 */ /* 0x000fe20008000000 */
[----:B------:R-:W-:Y:S01]  /*7640*/  UMOV UR29, UR21 ;  /* 0x00000015001d7c82 */ /* 0x000fe20008000000 */
[----:B------:R-:W-:Y:S01]  /*7650*/  UIADD3 UR16, UR8, 0x10000, URZ ;  /* 0x0001000008107890 */ /* 0x000fe2000fffe03f */
[----:B------:R-:W-:Y:S01]  /*7660*/  IMAD.MOV.U32 R20, RZ, RZ, RZ ;  /* 0x000000ffff147224 */ /* 0x000fe200078e00ff */
[----:B------:R-:W-:Y:S01]  /*7670*/  UIADD3 UR17, UR8, 0x30c10, URZ ;  /* 0x00030c1008117890 */ /* 0x000fe2000fffe03f */
[----:B------:R-:W-:Y:S01]  /*7680*/  MOV R5, RZ ;  /* 0x000000ff00057202 */ /* 0x000fe20000000f00 */
[----:B------:R-:W-:-:S02]  /*7690*/  UIADD3 UR30, UR8, 0x20000, URZ ;  /* 0x00020000081e7890 */ /* 0x000fc4000fffe03f */
[----:B------:R-:W-:Y:S01]  /*76a0*/  UIADD3 UR9, UR8, 0x30c00, URZ ;  /* 0x00030c0008097890 */ /* 0x000fe2000fffe03f */
[----:B-1----:R-:W-:Y:S01]  /*76b0*/  IMAD.MOV.U32 R8, RZ, RZ, R2 ;  /* 0x000000ffff087224 */ /* 0x002fe200078e0002 */
[----:B------:R-:W-:Y:S01]  /*76c0*/  UIADD3 UR24, UR8, 0x4000, URZ ;  /* 0x0000400008187890 */ /* 0x000fe2000fffe03f */
[----:B------:R-:W-:Y:S01]  /*76d0*/  UMOV UR31, UR17 ;  /* 0x00000011001f7c82 */ /* 0x000fe20008000000 */
[----:B------:R-:W-:Y:S02]  /*76e0*/  UMOV UR26, UR18 ;  /* 0x00000012001a7c82 */ /* 0x000fe40008000000 */
[----:B------:R-:W-:Y:S01]  /*76f0*/  IADD3 R0, P1, R8, 0x2f0, RZ ;  /* 0x000002f008007810 */ /* 0x000fe20007f3e0ff */
[----:B------:R-:W-:-:S03]  /*7700*/  UMOV UR27, UR11 ;  /* 0x0000000b001b7c82 */ /* 0x000fc60008000000 */
[----:B------:R-:W-:Y:S02]  /*7710*/  R2UR UR32, R0 ;  /* 0x00000000002072ca */ /* 0x000fe400000e0000 */
[----:B------:R-:W-:-:S04]  /*7720*/  IADD3 R0, P2, R8, 0x3f0, RZ ;  /* 0x000003f008007810 */ /* 0x000fc80007f5e0ff */
[----:B------:R-:W-:Y:S02]  /*7730*/  R2UR UR34, R0 ;  /* 0x00000000002272ca */ /* 0x000fe400000e0000 */
[----:B------:R-:W-:-:S05]  /*7740*/  MOV R0, R3 ;  /* 0x0000000300007202 */ /* 0x000fca0000000f00 */
[----:B------:R-:W-:-:S05]  /*7750*/  IMAD.X R2, RZ, RZ, R0, P1 ;  /* 0x000000ffff027224 */ /* 0x000fca00008e0600 */
[----:B------:R-:W-:Y:S02]  /*7760*/  R2UR UR33, R2 ;  /* 0x00000000022172ca */ /* 0x000fe400000e0000 */
[----:B------:R-:W-:-:S04]  /*7770*/  IADD3.X R2, RZ, R0, RZ, P2, !PT ;  /* 0x00000000ff027210 */ /* 0x000fc800017fe4ff */
[----:B------:R-:W-:Y:S02]  /*7780*/  R2UR UR35, R2 ;  /* 0x00000000022372ca */ /* 0x000fe400000e0000 */
[----:B------:R-:W-:-:S04]  /*7790*/  IADD3 R2, P1, R8, 0xf0, RZ ;  /* 0x000000f008027810 */ /* 0x000fc80007f3e0ff */
[----:B------:R-:W-:Y:S01]  /*77a0*/  R2UR UR6, R2 ;  /* 0x00000000020672ca */ /* 0x000fe200000e0000 */
[----:B------:R-:W-:Y:S01]  /*77b0*/  IMAD.X R3, RZ, RZ, R0, P1 ;  /* 0x000000ffff037224 */ /* 0x000fe200008e0600 */
[----:B--2---:R-:W-:-:S04]  /*77c0*/  ISETP.GE.AND P1, PT, R12, 0x81, PT ;  /* 0x000000810c00780c */ /* 0x004fc80003f26270 */
        /* <DEDUP_REMOVED lines=24> */
.L_x_291:
[----:B------:R-:W-:-:S04]  /*7950*/  SHF.L.U32 R21, R9, 0x1f, RZ ;  /* 0x0000001f09157819 */ /* 0x000fc800000006ff */
[----:B-1----:R-:W1:Y:S02]  /*7960*/  SYNCS.PHASECHK.TRANS64.TRYWAIT P1, [R11+URZ+0x30c40], R21 ;  /* 0x030c40150b0075a7 */ /* 0x002e64000802017f */
[----:B-12---:R-:W-:Y:S05]  /*7970*/  @!P1 BRA `(.L_x_283) ;  /* 0x0000001000a49947 */ /* 0x006fea0003800000 */
.L_x_308:
[----:B------:R-:W-:Y:S05]  /*7980*/  @P0 BRA `(.L_x_284) ;  /* 0x0000000000140947 */ /* 0x000fea0003800000 */
[----:B------:R-:W-:Y:S02]  /*7990*/  ISETP.NE.AND P1, PT, R14, RZ, PT ;  /* 0x000000ff0e00720c */ /* 0x000fe40003f25270 */
[----:B------:R-:W-:-:S04]  /*79a0*/  MOV R0, 0x4200 ;  /* 0x0000420000007802 */ /* 0x000fc80000000f00 */
[----:B------:R2:W-:Y:S07]  /*79b0*/  SYNCS.ARRIVE.TRANS64 RZ, [R11+URZ+0x30c30], R0 ;  /* 0x030c30000bff79a7 */ /* 0x0005ee000800003f */
[----:B------:R-:W-:Y:S05]  /*79c0*/  @!P1 BRA `(.L_x_284) ;  /* 0x0000000000049947 */ /* 0x000fea0003800000 */
[----:B------:R-:W-:Y:S01]  /*79d0*/  BPT.TRAP 0x1 ;  /* 0x000000040000795c */ /* 0x000fe20000300000 */
.L_x_284:
        /* <DEDUP_REMOVED lines=29> */
.L_x_309:
[----:B------:R-:W-:Y:S05]  /*7bb0*/  @P0 BRA `(.L_x_286) ;  /* 0x0000000000140947 */ /* 0x000fea0003800000 */
[----:B------:R-:W-:Y:S01]  /*7bc0*/  ISETP.NE.AND P1, PT, R14, RZ, PT ;  /* 0x000000ff0e00720c */ /* 0x000fe20003f25270 */
[----:B------:R-:W-:-:S04]  /*7bd0*/  IMAD.MOV.U32 R2, RZ, RZ, 0x4200 ;  /* 0x00004200ff027424 */ /* 0x000fc800078e00ff */
[----:B------:R3:W-:Y:S08]  /*7be0*/  SYNCS.ARRIVE.TRANS64 RZ, [R11+URZ+0x30c18], R2 ;  /* 0x030c18020bff79a7 */ /* 0x0007f0000800003f */
[----:B------:R-:W-:Y:S05]  /*7bf0*/  @!P1 BRA `(.L_x_286) ;  /* 0x0000000000049947 */ /* 0x000fea0003800000 */
[----:B------:R-:W-:Y:S01]  /*7c00*/  BPT.TRAP 0x1 ;  /* 0x000000040000795c */ /* 0x000fe20000300000 */
.L_x_286:
        /* <DEDUP_REMOVED lines=20> */
.L_x_310:
        /* <DEDUP_REMOVED lines=9> */
.L_x_288:
        /* <DEDUP_REMOVED lines=24> */
.L_x_312:
[----:B------:R-:W-:Y:S05]  /*7f60*/  @P0 BRA `(.L_x_290) ;  /* 0x0000000000140947 */ /* 0x000fea0003800000 */
[----:B------:R-:W-:Y:S02]  /*7f70*/  ISETP.NE.AND P1, PT, R14, RZ, PT ;  /* 0x000000ff0e00720c */ /* 0x000fe40003f25270 */
[----:B-1----:R-:W-:-:S04]  /*7f80*/  MOV R4, 0x4200 ;  /* 0x0000420000047802 */ /* 0x002fc80000000f00 */
[----:B------:R2:W-:Y:S07]  /*7f90*/  SYNCS.ARRIVE.TRANS64 RZ, [R11+URZ+0x30c10], R4 ;  /* 0x030c10040bff79a7 */ /* 0x0005ee000800003f */
[----:B------:R-:W-:Y:S05]  /*7fa0*/  @!P1 BRA `(.L_x_290) ;  /* 0x0000000000049947 */ /* 0x000fea0003800000 */
[----:B------:R-:W-:Y:S01]  /*7fb0*/  BPT.TRAP 0x1 ;  /* 0x000000040000795c */ /* 0x000fe20000300000 */
.L_x_290:
        /* <DEDUP_REMOVED lines=22> */
.L_x_282:
[----:B------:R-:W-:-:S13]  /*8120*/  ISETP.NE.AND P1, PT, R19, RZ, PT ;  /* 0x000000ff1300720c */ /* 0x000fda0003f25270 */
[----:B------:R-:W-:Y:S05]  /*8130*/  @!P1 BRA `(.L_x_281) ;  /* 0x0000000000f09947 */ /* 0x000fea0003800000 */
[----:B------:R-:W-:-:S04]  /*8140*/  SHF.L.U32 R12, R9, 0x1f, RZ ;  /* 0x0000001f090c7819 */ /* 0x000fc800000006ff */
[----:B------:R-:W3:Y:S02]  /*8150*/  SYNCS.PHASECHK.TRANS64.TRYWAIT P1, [R11+URZ+0x30c40], R12 ;  /* 0x030c400c0b0075a7 */ /* 0x000ee4000802017f */
[----:B---3--:R-:W-:Y:S05]  /*8160*/  @!P1 BRA `(.L_x_292) ;  /* 0x0000000800fc9947 */ /* 0x008fea0003800000 */
.L_x_313:
[----:B------:R-:W-:Y:S05]  /*8170*/  @P0 BRA `(.L_x_293) ;  /* 0x0000000000140947 */ /* 0x000fea0003800000 */
[----:B------:R-:W-:Y:S02]  /*8180*/  ISETP.NE.AND P1, PT, R14, RZ, PT ;  /* 0x000000ff0e00720c */ /* 0x000fe40003f25270 */
[----:B-12---:R-:W-:-:S04]  /*8190*/  MOV R4, 0x4200 ;  /* 0x0000420000047802 */ /* 0x006fc80000000f00 */
[----:B------:R4:W-:Y:S07]  /*81a0*/  SYNCS.ARRIVE.TRANS64 RZ, [R11+URZ+0x30c30], R4 ;  /* 0x030c30040bff79a7 */ /* 0x0009ee000800003f */
[----:B------:R-:W-:Y:S05]  /*81b0*/  @!P1 BRA `(.L_x_293) ;  /* 0x0000000000049947 */ /* 0x000fea0003800000 */
[----:B------:R-:W-:Y:S01]  /*81c0*/  BPT.TRAP 0x1 ;  /* 0x000000040000795c */ /* 0x000fe20000300000 */
.L_x_293:
        /* <DEDUP_REMOVED lines=26> */
.L_x_314:
[----:B------:R-:W-:Y:S05]  /*8370*/  @P0 BRA `(.L_x_295) ;  /* 0x0000000000140947 */ /* 0x000fea0003800000 */
[----:B------:R-:W-:Y:S01]  /*8380*/  ISETP.NE.AND P0, PT, R14, RZ, PT ;  /* 0x000000ff0e00720c */ /* 0x000fe20003f05270 */
[----:B------:R-:W-:-:S04]  /*8390*/  IMAD.MOV.U32 R4, RZ, RZ, 0x4200 ;  /* 0x00004200ff047424 */ /* 0x000fc800078e00ff */
[----:B------:R2:W-:Y:S08]  /*83a0*/  SYNCS.ARRIVE.TRANS64 RZ, [R11+URZ+0x30c18], R4 ;  /* 0x030c18040bff79a7 */ /* 0x0005f0000800003f */
[----:B------:R-:W-:Y:S05]  /*83b0*/  @!P0 BRA `(.L_x_295) ;  /* 0x0000000000048947 */ /* 0x000fea0003800000 */
[----:B------:R-:W-:Y:S01]  /*83c0*/  BPT.TRAP 0x1 ;  /* 0x000000040000795c */ /* 0x000fe20000300000 */
.L_x_295:
        /* <DEDUP_REMOVED lines=19> */
.L_x_281:
[----:B------:R-:W4:Y:S01]  /*8500*/  S2R R2, SR_TID.X ;  /* 0x0000000000027919 */ /* 0x000f220000002100 */
[----:B------:R-:W-:Y:S02]  /*8510*/  LEA R13, R20, R11, 0x3 ;  /* 0x0000000b140d7211 */ /* 0x000fe400078e18ff */
[----:B----4-:R-:W-:Y:S02]  /*8520*/  LOP3.LUT R3, R2, 0x7f, RZ, 0xc0, !PT ;  /* 0x0000007f02037812 */ /* 0x010fe400078ec0ff */
[----:B------:R-:W-:Y:S02]  /*8530*/  SHF.L.U32 R2, R9, 0x1f, RZ ;  /* 0x0000001f09027819 */ /* 0x000fe400000006ff */
[----:B------:R-:W-:Y:S02]  /*8540*/  ISETP.NE.AND P1, PT, R3, RZ, PT ;  /* 0x000000ff0300720c */ /* 0x000fe40003f25270 */
[----:B------:R-:W4:Y:S02]  /*8550*/  SYNCS.PHASECHK.TRANS64.TRYWAIT P0, [R13+URZ+0x30c40], R2 ;  /* 0x030c40020d0075a7 */ /* 0x000f24000800017f */
[----:B----4-:R-:W-:Y:S09]  /*8560*/  @!P0 BRA `(.L_x_296) ;  /* 0x0000000800248947 */ /* 0x010ff20003800000 */
.L_x_315:
[----:B------:R-:W-:Y:S05]  /*8570*/  @P1 BRA `(.L_x_297) ;  /* 0x0000000000181947 */ /* 0x000fea0003800000 */
[----:B------:R-:W5:Y:S01]  /*8580*/  S2R R3, SR_TID.X ;  /* 0x0000000000037919 */ /* 0x000f620000002100 */
[----:B----4-:R-:W-:-:S04]  /*8590*/  IMAD.MOV.U32 R2, RZ, RZ, 0x4200 ;  /* 0x00004200ff027424 */ /* 0x010fc800078e00ff */
[----:B------:R4:W-:Y:S01]  /*85a0*/  SYNCS.ARRIVE.TRANS64 RZ, [R13+URZ+0x30c30], R2 ;  /* 0x030c30020dff79a7 */ /* 0x0009e2000800003f */
[----:B-----5:R-:W-:-:S13]  /*85b0*/  LOP3.LUT P0, RZ, R3, 0x1f, RZ, 0xc0, !PT ;  /* 0x0000001f03ff7812 */ /* 0x020fda000780c0ff */
[----:B----4-:R-:W-:Y:S05]  /*85c0*/  @!P0 BRA `(.L_x_297) ;  /* 0x0000000000048947 */ /* 0x010fea0003800000 */
[----:B--2---:R-:W-:Y:S01]  /*85d0*/  BPT.TRAP 0x1 ;  /* 0x000000040000795c */ /* 0x004fe20000300000 */
.L_x_297:
        /* <DEDUP_REMOVED lines=33> */
.L_x_278:
[----:B------:R-:W-:Y:S05]  /*87f0*/  BSYNC B0 ;  /* 0x0000000000007941 */ /* 0x000fea0003800000 */
.L_x_277:
[----:B------:R-:W-:-:S03]  /*8800*/  UMOV UR6, 0xffffffff ;  /* 0xffffffff00067882 */ /* 0x000fc60000000000 */
[----:B------:R-:W-:Y:S05]  /*8810*/  BRA.DIV UR6, `(.L_x_298) ;  /* 0x00000006068c7947 */ /* 0x000fea000b800000 */
[----:B------:R-:W-:-:S13]  /*8820*/  ELECT P0, URZ, PT ;  /* 0x00000000003f782f */ /* 0x000fda0003800000 */
.L_x_318:
[----:B------:R-:W-:Y:S05]  /*8830*/  @!P0 BRA `(.L_x_232) ;  /* 0x0000000000808947 */ /* 0x000fea0003800000 */
[----:B------:R-:W-:-:S04]  /*8840*/  LOP3.LUT R16, R16, 0x2, RZ, 0xfc, !PT ;  /* 0x0000000210107812 */ /* 0x000fc800078efcff */
[----:B------:R-:W-:-:S13]  /*8850*/  ISETP.NE.AND P0, PT, R16, 0x3, PT ;  /* 0x000000031000780c */ /* 0x000fda0003f05270 */
[----:B------:R-:W-:Y:S05]  /*8860*/  @!P0 BRA `(.L_x_299) ;  /* 0x0000000000048947 */ /* 0x000fea0003800000 */
[----:B------:R-:W-:Y:S01]  /*8870*/  BPT.TRAP 0x1 ;  /* 0x000000040000795c */ /* 0x000fe20000300000 */
.L_x_299:
        /* <DEDUP_REMOVED lines=15> */
.L_x_319:
[----:B------:R-:W2:Y:S02]  /*8970*/  SYNCS.PHASECHK.TRANS64.TRYWAIT P1, [R3+URZ], R2 ;  /* 0x00000002030075a7 */ /* 0x000ea4000802017f */
[----:B--2---:R-:W-:Y:S05]  /*8980*/  @!P1 BRA `(.L_x_301) ;  /* 0x0000000400689947 */ /* 0x004fea0003800000 */
.L_x_320:
[----:B------:R-:W-:Y:S05]  /*8990*/  @!P0 BRA `(.L_x_302) ;  /* 0x0000000000048947 */ /* 0x000fea0003800000 */
[----:B------:R-:W-:Y:S01]  /*89a0*/  BPT.TRAP 0x1 ;  /* 0x000000040000795c */ /* 0x000fe20000300000 */
.L_x_302:
[----:B--2---:R-:W-:-:S05]  /*89b0*/  IADD3 R3, R7, 0x30c40, RZ ;  /* 0x00030c4007037810 */ /* 0x004fca0007ffe0ff */
[----:B------:R-:W-:-:S04]  /*89c0*/  IMAD R0, R0, 0x8, R3 ;  /* 0x0000000800007824 */ /* 0x000fc800078e0203 */
[----:B------:R-:W2:Y:S02]  /*89d0*/  SYNCS.PHASECHK.TRANS64.TRYWAIT P0, [R0+URZ], R5 ;  /* 0x00000005000075a7 */ /* 0x000ea4000800017f */
[----:B--2---:R-:W-:Y:S05]  /*89e0*/  @!P0 BRA `(.L_x_303) ;  /* 0x0000000400648947 */ /* 0x004fea0003800000 */
.L_x_321:
[----:B------:R-:W-:-:S07]  /*89f0*/  LEA R3, R4, R3, 0x3 ;  /* 0x0000000304037211 */ /* 0x000fce00078e18ff */
.L_x_304:
[----:B---3--:R3:W4:Y:S02]  /*8a00*/  SYNCS.PHASECHK.TRANS64.TRYWAIT P0, [R3+URZ], R2 ;  /* 0x00000002030075a7 */ /* 0x008724000800017f */
[----:B----4-:R-:W-:Y:S05]  /*8a10*/  @!P0 NANOSLEEP.SYNCS 0x989680 ;  /* 0x009896800000895d */ /* 0x010fea0003900000 */
[----:B------:R-:W4:Y:S02]  /*8a20*/  @!P0 SYNCS.PHASECHK.TRANS64 P0, [R3+URZ], R2 ;  /* 0x00000002030085a7 */ /* 0x000f24000800007f */
[----:B----4-:R-:W-:Y:S05]  /*8a30*/  @!P0 BRA `(.L_x_304) ;  /* 0xfffffffc00f08947 */ /* 0x010fea000383ffff */
.L_x_232:
[----:B------:R-:W-:Y:S05]  /*8a40*/  BSYNC B6 ;  /* 0x0000000000067941 */ /* 0x000fea0003800000 */
.L_x_229:
[----:B------:R-:W-:Y:S05]  /*8a50*/  EXIT ;  /* 0x000000000000794d */ /* 0x000fea0003800000 */
.L_x_237:
[----:B------:R-:W-:Y:S01]  /*8a60*/  IMAD.MOV.U32 R12, RZ, RZ, RZ ;  /* 0x000000ffff0c7224 */ /* 0x000fe200078e00ff */
[----:B------:R-:W-:Y:S01]  /*8a70*/  MOV R11, 0x1f ;  /* 0x0000001f000b7802 */ /* 0x000fe20000000f00 */
[----:B------:R-:W-:-:S07]  /*8a80*/  IMAD.MOV.U32 R15, RZ, RZ, -0x1 ;  /* 0xffffffffff0f7424 */ /* 0x000fce00078e00ff */
[----:B------:R-:W-:Y:S05]  /*8a90*/  WARPSYNC.COLLECTIVE R15, `(.L_x_305) ;  /* 0x000000000f087348 */ /* 0x000fea0003c00000 */
[----:B------:R1:W2:Y:S02]  /*8aa0*/  SHFL.IDX P6, R14, R13, R12, R11 ;  /* 0x0000000c0d0e7389 */ /* 0x0002a400000c000b */
[----:B-12---:R-:W-:Y:S01]  /*8ab0*/  ENDCOLLECTIVE ;  /* 0x000000000000791b */ /* 0x006fe20003800000 */
.L_x_305:
[----:B------:R-:W-:Y:S05]  /*8ac0*/  BRA `(.L_x_306) ;  /* 0xffffff80001c7947 */ /* 0x000fea000383ffff */
.L_x_239:
[----:B--2---:R2:W3:Y:S02]  /*8ad0*/  SYNCS.PHASECHK.TRANS64.TRYWAIT P0, [R2+URZ+0x30c00], R9 ;  /* 0x030c0009020075a7 */ /* 0x0044e4000800017f */
[----:B---3--:R-:W-:Y:S05]  /*8ae0*/  @!P0 NANOSLEEP.SYNCS 0x989680 ;  /* 0x009896800000895d */ /* 0x008fea0003900000 */
[----:B------:R-:W3:Y:S02]  /*8af0*/  @!P0 SYNCS.PHASECHK.TRANS64 P0, [R2+URZ+0x30c00], R9 ;  /* 0x030c0009020085a7 */ /* 0x000ee4000800007f */
[----:B---3--:R-:W-:Y:S05]  /*8b00*/  @!P0 BRA `(.L_x_239) ;  /* 0xfffffffc00f08947 */ /* 0x008fea000383ffff */
[----:B------:R-:W-:Y:S05]  /*8b10*/  BRA `(.L_x_238) ;  /* 0xffffff80002c7947 */ /* 0x000fea000383ffff */
.L_x_244:
[----:B-1----:R1:W3:Y:S02]  /*8b20*/  SYNCS.PHASECHK.TRANS64.TRYWAIT P1, [R3+URZ+0x30c10], R22 ;  /* 0x030c1016030075a7 */ /* 0x0022e4000802017f */
[----:B---3--:R-:W-:Y:S05]  /*8b30*/  @!P1 NANOSLEEP.SYNCS 0x989680 ;  /* 0x009896800000995d */ /* 0x008fea0003900000 */
[----:B------:R-:W3:Y:S02]  /*8b40*/  @!P1 SYNCS.PHASECHK.TRANS64 P1, [R3+URZ+0x30c10], R22 ;  /* 0x030c1016030095a7 */ /* 0x000ee4000802007f */
[----:B---3--:R-:W-:Y:S05]  /*8b50*/  @!P1 BRA `(.L_x_244) ;  /* 0xfffffffc00f09947 */ /* 0x008fea000383ffff */
[----:B------:R-:W-:Y:S05]  /*8b60*/  BRA `(.L_x_243) ;  /* 0xffffff8800f07947 */ /* 0x000fea000383ffff */
.L_x_248:
[----:B------:R1:W1:Y:S02]  /*8b70*/  SYNCS.PHASECHK.TRANS64.TRYWAIT P1, [R3+URZ+0x30c30], R22 ;  /* 0x030c3016030075a7 */ /* 0x000264000802017f */
[----:B-1----:R-:W-:Y:S05]  /*8b80*/  @!P1 NANOSLEEP.SYNCS 0x989680 ;  /* 0x009896800000995d */ /* 0x002fea0003900000 */
[----:B------:R-:W1:Y:S02]  /*8b90*/  @!P1 SYNCS.PHASECHK.TRANS64 P1, [R3+URZ+0x30c30], R22 ;  /* 0x030c3016030095a7 */ /* 0x000e64000802007f */
[----:B-1----:R-:W-:Y:S05]  /*8ba0*/  @!P1 BRA `(.L_x_248) ;  /* 0xfffffffc00f09947 */ /* 0x002fea000383ffff */
[----:B------:R-:W-:Y:S05]  /*8bb0*/  BRA `(.L_x_247) ;  /* 0xffffff8c00f47947 */ /* 0x000fea000383ffff */
.L_x_279:
[----:B-1----:R1:W2:Y:S02]  /*8bc0*/  SYNCS.PHASECHK.TRANS64.TRYWAIT P1, [R11+URZ+0x30c20], R0 ;  /* 0x030c20000b0075a7 */ /* 0x0022a4000802017f */
[----:B--2---:R-:W-:Y:S05]  /*8bd0*/  @!P1 NANOSLEEP.SYNCS 0x989680 ;  /* 0x009896800000995d */ /* 0x004fea0003900000 */
[----:B------:R-:W2:Y:S02]  /*8be0*/  @!P1 SYNCS.PHASECHK.TRANS64 P1, [R11+URZ+0x30c20], R0 ;  /* 0x030c20000b0095a7 */ /* 0x000ea4000802007f */
[----:B--2---:R-:W-:Y:S05]  /*8bf0*/  @!P1 BRA `(.L_x_279) ;  /* 0xfffffffc00f09947 */ /* 0x004fea000383ffff */
[----:B------:R-:W-:Y:S05]  /*8c00*/  BRA `(.L_x_307) ;  /* 0xffffffe800287947 */ /* 0x000fea000383ffff */
.L_x_283:
[----:B-1----:R1:W2:Y:S02]  /*8c10*/  SYNCS.PHASECHK.TRANS64.TRYWAIT P1, [R11+URZ+0x30c40], R21 ;  /* 0x030c40150b0075a7 */ /* 0x0022a4000802017f */
[----:B--2---:R-:W-:Y:S05]  /*8c20*/  @!P1 NANOSLEEP.SYNCS 0x989680 ;  /* 0x009896800000995d */ /* 0x004fea0003900000 */
[----:B------:R-:W2:Y:S02]  /*8c30*/  @!P1 SYNCS.PHASECHK.TRANS64 P1, [R11+URZ+0x30c40], R21 ;  /* 0x030c40150b0095a7 */ /* 0x000ea4000802007f */
[----:B--2---:R-:W-:Y:S05]  /*8c40*/  @!P1 BRA `(.L_x_283) ;  /* 0xfffffffc00f09947 */ /* 0x004fea000383ffff */
[----:B------:R-:W-:Y:S05]  /*8c50*/  BRA `(.L_x_308) ;  /* 0xffffffec00487947 */ /* 0x000fea000383ffff */
.L_x_285:
[----:B--2---:R2:W3:Y:S02]  /*8c60*/  SYNCS.PHASECHK.TRANS64.TRYWAIT P1, [R11+URZ+0x30c28], R21 ;  /* 0x030c28150b0075a7 */ /* 0x0044e4000802017f */
[----:B---3--:R-:W-:Y:S05]  /*8c70*/  @!P1 NANOSLEEP.SYNCS 0x989680 ;  /* 0x009896800000995d */ /* 0x008fea0003900000 */
[----:B------:R-:W3:Y:S02]  /*8c80*/  @!P1 SYNCS.PHASECHK.TRANS64 P1, [R11+URZ+0x30c28], R21 ;  /* 0x030c28150b0095a7 */ /* 0x000ee4000802007f */
[----:B---3--:R-:W-:Y:S05]  /*8c90*/  @!P1 BRA `(.L_x_285) ;  /* 0xfffffffc00f09947 */ /* 0x008fea000383ffff */
[----:B------:R-:W-:Y:S05]  /*8ca0*/  BRA `(.L_x_309) ;  /* 0xffffffec00c07947 */ /* 0x000fea000383ffff */
.L_x_287:
[----:B---3--:R3:W4:Y:S02]  /*8cb0*/  SYNCS.PHASECHK.TRANS64.TRYWAIT P1, [R11+URZ+0x30c48], R21 ;  /* 0x030c48150b0075a7 */ /* 0x008724000802017f */
[----:B----4-:R-:W-:Y:S05]  /*8cc0*/  @!P1 NANOSLEEP.SYNCS 0x989680 ;  /* 0x009896800000995d */ /* 0x010fea0003900000 */
[----:B------:R-:W4:Y:S02]  /*8cd0*/  @!P1 SYNCS.PHASECHK.TRANS64 P1, [R11+URZ+0x30c48], R21 ;  /* 0x030c48150b0095a7 */ /* 0x000f24000802007f */
[----:B----4-:R-:W-:Y:S05]  /*8ce0*/  @!P1 BRA `(.L_x_287) ;  /* 0xfffffffc00f09947 */ /* 0x010fea000383ffff */
[----:B------:R-:W-:Y:S05]  /*8cf0*/  BRA `(.L_x_310) ;  /* 0xfffffff000147947 */ /* 0x000fea000383ffff */
.L_x_289:
[----:B------:R-:W-:-:S07]  /*8d00*/  SHF.L.U32 R4, R9, 0x1f, RZ ;  /* 0x0000001f09047819 */ /* 0x000fce00000006ff */
.L_x_311:
[----:B-1----:R1:W2:Y:S02]  /*8d10*/  SYNCS.PHASECHK.TRANS64.TRYWAIT P1, [R11+URZ+0x30c20], R4 ;  /* 0x030c20040b0075a7 */ /* 0x0022a4000802017f */
[----:B--2---:R-:W-:Y:S05]  /*8d20*/  @!P1 NANOSLEEP.SYNCS 0x989680 ;  /* 0x009896800000995d */ /* 0x004fea0003900000 */
[----:B------:R-:W2:Y:S02]  /*8d30*/  @!P1 SYNCS.PHASECHK.TRANS64 P1, [R11+URZ+0x30c20], R4 ;  /* 0x030c20040b0095a7 */ /* 0x000ea4000802007f */
[----:B--2---:R-:W-:Y:S05]  /*8d40*/  @!P1 BRA `(.L_x_311) ;  /* 0xfffffffc00f09947 */ /* 0x004fea000383ffff */
[----:B------:R-:W-:Y:S05]  /*8d50*/  BRA `(.L_x_312) ;  /* 0xfffffff000807947 */ /* 0x000fea000383ffff */
.L_x_292:
[----:B---3--:R3:W4:Y:S02]  /*8d60*/  SYNCS.PHASECHK.TRANS64.TRYWAIT P1, [R11+URZ+0x30c40], R12 ;  /* 0x030c400c0b0075a7 */ /* 0x008724000802017f */
[----:B----4-:R-:W-:Y:S05]  /*8d70*/  @!P1 NANOSLEEP.SYNCS 0x989680 ;  /* 0x009896800000995d */ /* 0x010fea0003900000 */
[----:B------:R-:W4:Y:S02]  /*8d80*/  @!P1 SYNCS.PHASECHK.TRANS64 P1, [R11+URZ+0x30c40], R12 ;  /* 0x030c400c0b0095a7 */ /* 0x000f24000802007f */
[----:B----4-:R-:W-:Y:S05]  /*8d90*/  @!P1 BRA `(.L_x_292) ;  /* 0xfffffffc00f09947 */ /* 0x010fea000383ffff */
[----:B------:R-:W-:Y:S05]  /*8da0*/  BRA `(.L_x_313) ;  /* 0xfffffff000f07947 */ /* 0x000fea000383ffff */
.L_x_294:
[----:B-1----:R1:W2:Y:S02]  /*8db0*/  SYNCS.PHASECHK.TRANS64.TRYWAIT P1, [R11+URZ+0x30c28], R12 ;  /* 0x030c280c0b0075a7 */ /* 0x0022a4000802017f */
[----:B--2---:R-:W-:Y:S05]  /*8dc0*/  @!P1 NANOSLEEP.SYNCS 0x989680 ;  /* 0x009896800000995d */ /* 0x004fea0003900000 */
[----:B------:R-:W2:Y:S02]  /*8dd0*/  @!P1 SYNCS.PHASECHK.TRANS64 P1, [R11+URZ+0x30c28], R12 ;  /* 0x030c280c0b0095a7 */ /* 0x000ea4000802007f */
[----:B--2---:R-:W-:Y:S05]  /*8de0*/  @!P1 BRA `(.L_x_294) ;  /* 0xfffffffc00f09947 */ /* 0x004fea000383ffff */
[----:B------:R-:W-:Y:S05]  /*8df0*/  BRA `(.L_x_314) ;  /* 0xfffffff4005c7947 */ /* 0x000fea000383ffff */
.L_x_296:
[----:B----4-:R4:W1:Y:S02]  /*8e00*/  SYNCS.PHASECHK.TRANS64.TRYWAIT P0, [R13+URZ+0x30c40], R2 ;  /* 0x030c40020d0075a7 */ /* 0x010864000800017f */
[----:B-1----:R-:W-:Y:S05]  /*8e10*/  @!P0 NANOSLEEP.SYNCS 0x989680 ;  /* 0x009896800000895d */ /* 0x002fea0003900000 */
[----:B------:R-:W1:Y:S02]  /*8e20*/  @!P0 SYNCS.PHASECHK.TRANS64 P0, [R13+URZ+0x30c40], R2 ;  /* 0x030c40020d0085a7 */ /* 0x000e64000800007f */
[----:B-1----:R-:W-:Y:S05]  /*8e30*/  @!P0 BRA `(.L_x_296) ;  /* 0xfffffffc00f08947 */ /* 0x002fea000383ffff */
[----:B------:R-:W-:Y:S05]  /*8e40*/  BRA `(.L_x_315) ;  /* 0xfffffff400c87947 */ /* 0x000fea000383ffff */
.L_x_298:
[----:B------:R-:W-:Y:S01]  /*8e50*/  BSSY B0, `(.L_x_316) ;  /* 0x0000006000007945 */ /* 0x000fe20003800000 */
[----:B------:R-:W-:-:S07]  /*8e60*/  MOV R15, 0xffffffff ;  /* 0xffffffff000f7802 */ /* 0x000fce0000000f00 */
[----:B------:R-:W-:Y:S05]  /*8e70*/  WARPSYNC.COLLECTIVE R15, `(.L_x_317) ;  /* 0x000000000f0c7348 */ /* 0x000fea0003c00000 */
[----:B------:R-:W-:Y:S02]  /*8e80*/  ELECT P6, UR62, PT ;  /* 0x00000000003e782f */ /* 0x000fe400038c0000 */
[----:B------:R-:W-:Y:S01]  /*8e90*/  MOV R14, UR62 ;  /* 0x0000003e000e7c02 */ /* 0x000fe20008000f00 */
[----:B------:R-:W-:Y:S10]  /*8ea0*/  ENDCOLLECTIVE ;  /* 0x000000000000791b */ /* 0x000ff40003800000 */
.L_x_317:
[----:B------:R-:W-:Y:S05]  /*8eb0*/  BSYNC B0 ;  /* 0x0000000000007941 */ /* 0x000fea0003800000 */
.L_x_316:
[----:B------:R-:W-:Y:S01]  /*8ec0*/  PLOP3.LUT P0, PT, P6, PT, PT, 0x80, 0x0 ;  /* 0x000000000000781c */ /* 0x000fe2000370f070 */
[----:B------:R-:W-:-:S12]  /*8ed0*/  BRA `(.L_x_318) ;  /* 0xfffffff800547947 */ /* 0x000fd8000383ffff */
.L_x_300:
[----:B-1----:R1:W2:Y:S02]  /*8ee0*/  SYNCS.PHASECHK.TRANS64.TRYWAIT P1, [R6+URZ], R5 ;  /* 0x00000005060075a7 */ /* 0x0022a4000802017f */
[----:B--2---:R-:W-:Y:S05]  /*8ef0*/  @!P1 NANOSLEEP.SYNCS 0x989680 ;  /* 0x009896800000995d */ /* 0x004fea0003900000 */
[----:B------:R-:W2:Y:S02]  /*8f00*/  @!P1 SYNCS.PHASECHK.TRANS64 P1, [R6+URZ], R5 ;  /* 0x00000005060095a7 */ /* 0x000ea4000802007f */
[----:B--2---:R-:W-:Y:S05]  /*8f10*/  @!P1 BRA `(.L_x_300) ;  /* 0xfffffffc00f09947 */ /* 0x004fea000383ffff */
[----:B------:R-:W-:Y:S05]  /*8f20*/  BRA `(.L_x_319) ;  /* 0xfffffff800907947 */ /* 0x000fea000383ffff */
.L_x_301:
[----:B--2---:R2:W3:Y:S02]  /*8f30*/  SYNCS.PHASECHK.TRANS64.TRYWAIT P1, [R3+URZ], R2 ;  /* 0x00000002030075a7 */ /* 0x0044e4000802017f */
[----:B---3--:R-:W-:Y:S05]  /*8f40*/  @!P1 NANOSLEEP.SYNCS 0x989680 ;  /* 0x009896800000995d */ /* 0x008fea0003900000 */
[----:B------:R-:W3:Y:S02]  /*8f50*/  @!P1 SYNCS.PHASECHK.TRANS64 P1, [R3+URZ], R2 ;  /* 0x00000002030095a7 */ /* 0x000ee4000802007f */
[----:B---3--:R-:W-:Y:S05]  /*8f60*/  @!P1 BRA `(.L_x_301) ;  /* 0xfffffffc00f09947 */ /* 0x008fea000383ffff */
[----:B------:R-:W-:Y:S05]  /*8f70*/  BRA `(.L_x_320) ;  /* 0xfffffff800847947 */ /* 0x000fea000383ffff */
.L_x_303:
[----:B--2---:R2:W3:Y:S02]  /*8f80*/  SYNCS.PHASECHK.TRANS64.TRYWAIT P0, [R0+URZ], R5 ;  /* 0x00000005000075a7 */ /* 0x0044e4000800017f */
[----:B---3--:R-:W-:Y:S05]  /*8f90*/  @!P0 NANOSLEEP.SYNCS 0x989680 ;  /* 0x009896800000895d */ /* 0x008fea0003900000 */
[----:B------:R-:W3:Y:S02]  /*8fa0*/  @!P0 SYNCS.PHASECHK.TRANS64 P0, [R0+URZ], R5 ;  /* 0x00000005000085a7 */ /* 0x000ee4000800007f */
[----:B---3--:R-:W-:Y:S05]  /*8fb0*/  @!P0 BRA `(.L_x_303) ;  /* 0xfffffffc00f08947 */ /* 0x008fea000383ffff */
[----:B------:R-:W-:Y:S05]  /*8fc0*/  BRA `(.L_x_321) ;  /* 0xfffffff800887947 */ /* 0x000fea000383ffff */
.L_x_322:
        /* <DEDUP_REMOVED lines=11> */
.L_x_7376:


//--------------------- .text._ZN7cutlass13device_kernelIN5flash11enable_sm90INS1_16FlashAttnBwdSm90INS1_25CollectiveMainloopBwdSm90ILi2ELi2ELi2EN4cute5tupleIJNS5_1CILi1EEES8_S8_EEENS6_IJNS7_ILi128EEESA_NS7_ILi64EEEEEENS_10bfloat16_tEfNS_4arch4Sm90ELb0ELb0ELb1ELb0ELb1ELb1ELb0ELb0ELi2ELi1ELi2ELi2ELb0EEENS1_24CollectiveEpilogueBwdGQAISC_fSF_Li256ELb0ELb1EEENS1_19SingleTileSchedulerILb0ELb0ELb0ELi128EEEEEEEEEvNT_6ParamsE --------------------------
	.section	.text._ZN7cutlass13device_kernelIN5flash11enable_sm90INS1_16FlashAttnBwdSm90INS1_25CollectiveMainloopBwdSm90ILi2ELi2ELi2EN4cute5tupleIJNS5_1CILi1EEES8_S8_EEENS6_IJNS7_ILi128EEESA_NS7_ILi64EEEEEENS_10bfloat16_tEfNS_4arch4Sm90ELb0ELb0ELb1ELb0ELb1ELb1ELb0ELb0ELi2ELi1ELi2ELi2ELb0EEENS1_24CollectiveEpilogueBwdGQAISC_fSF_Li256ELb0ELb1EEENS1_19SingleTileSchedulerILb0ELb0ELb0ELi128EEEEEEEEEvNT_6ParamsE,"ax",@progbits
	.align	128
.text._ZN7cutlass13device_kernelIN5flash11enable_sm90INS1_16FlashAttnBwdSm90INS1_25CollectiveMainloopBwdSm90ILi2ELi2ELi2EN4cute5tupleIJNS5_1CILi1EEES8_S8_EEENS6_IJNS7_ILi128EEESA_NS7_ILi64EEEEEENS_10bfloat16_tEfNS_4arch4Sm90ELb0ELb0ELb1ELb0ELb1ELb1ELb0ELb0ELi2ELi1ELi2ELi2ELb0EEENS1_24CollectiveEpilogueBwdGQAISC_fSF_Li256ELb0ELb1EEENS1_19SingleTileSchedulerILb0ELb0ELb0ELi128EEEEEEEEEvNT_6ParamsE:
        .type           _ZN7cutlass13device_kernelIN5flash11enable_sm90INS1_16FlashAttnBwdSm90INS1_25CollectiveMainloopBwdSm90ILi2ELi2ELi2EN4cute5tupleIJNS5_1CILi1EEES8_S8_EEENS6_IJNS7_ILi128EEESA_NS7_ILi64EEEEEENS_10bfloat16_tEfNS_4arch4Sm90ELb0ELb0ELb1ELb0ELb1ELb1ELb0ELb0ELi2ELi1ELi2ELi2ELb0EEENS1_24CollectiveEpilogueBwdGQAISC_fSF_Li256ELb0ELb1EEENS1_19SingleTileSchedulerILb0ELb0ELb0ELi128EEEEEEEEEvNT_6ParamsE,@function
        .size           _ZN7cutlass13device_kernelIN5flash11enable_sm90INS1_16FlashAttnBwdSm90INS1_25CollectiveMainloopBwdSm90ILi2ELi2ELi2EN4cute5tupleIJNS5_1CILi1EEES8_S8_EEENS6_IJNS7_ILi128EEESA_NS7_ILi64EEEEEENS_10bfloat16_tEfNS_4arch4Sm90ELb0ELb0ELb1ELb0ELb1ELb1ELb0ELb0ELi2ELi1ELi2ELi2ELb0EEENS1_24CollectiveEpilogueBwdGQAISC_fSF_Li256ELb0ELb1EEENS1_19SingleTileSchedulerILb0ELb0ELb0ELi128EEEEEEEEEvNT_6ParamsE,(.L_x_7377 - _ZN7cutlass13device_kernelIN5flash11enable_sm90INS1_16FlashAttnBwdSm90INS1_25CollectiveMainloopBwdSm90ILi2ELi2ELi2EN4cute5tupleIJNS5_1CILi1EEES8_S8_EEENS6_IJNS7_ILi128EEESA_NS7_ILi64EEEEEENS_10bfloat16_tEfNS_4arch4Sm90ELb0ELb0ELb1ELb0ELb1ELb1ELb0ELb0ELi2ELi1ELi2ELi2ELb0EEENS1_24CollectiveEpilogueBwdGQAISC_fSF_Li256ELb0ELb1EEENS1_19SingleTileSchedulerILb0ELb0ELb0ELi128EEEEEEEEEvNT_6ParamsE)
        .other          _ZN7cutlass13device_kernelIN5flash11enable_sm90INS1_16FlashAttnBwdSm90INS1_25CollectiveMainloopBwdSm90ILi2ELi2ELi2EN4cute5tupleIJNS5_1CILi1EEES8_S8_EEENS6_IJNS7_ILi128EEESA_NS7_ILi64EEEEEENS_10bfloat16_tEfNS_4arch4Sm90ELb0ELb0ELb1ELb0ELb1ELb1ELb0ELb0ELi2ELi1ELi2ELi2ELb0EEENS1_24CollectiveEpilogueBwdGQAISC_fSF_Li256ELb0ELb1EEENS1_19SingleTileSchedulerILb0ELb0ELb0ELi128EEEEEEEEEvNT_6ParamsE,@"STO_CUDA_ENTRY STV_DEFAULT"
_ZN7cutlass13device_kernelIN5flash11enable_sm90INS1_16FlashAttnBwdSm90INS1_25CollectiveMainloopBwdSm90ILi2ELi2ELi2EN4cute5tupleIJNS5_1CILi1EEES8_S8_EEENS6_IJNS7_ILi128EEESA_NS7_ILi64EEEEEENS_10bfloat16_tEfNS_4arch4Sm90ELb0ELb0ELb1ELb0ELb1ELb1ELb0ELb0ELi2ELi1ELi2ELi2ELb0EEENS1_24CollectiveEpilogueBwdGQAISC_fSF_Li256ELb0ELb1EEENS1_19SingleTileSchedulerILb0ELb0ELb0ELi128EEEEEEEEEvNT_6ParamsE:
        /* <DEDUP_REMOVED lines=23> */
.L_x_324:
[----:B------:R-:W-:Y:S05]  /*0170*/  BSYNC B0 ;  /* 0x0000000000007941 */ /* 0x000fea0003800000 */
.L_x_323:
        /* <DEDUP_REMOVED lines=34> */
.L_x_325:
        /* <DEDUP_REMOVED lines=22> */
.L_x_326:
[----:B---3--:R-:W-:Y:S01]  /*0500*/  ISETP.NE.AND P0, PT, R2, RZ, PT ;  /* 0x000000ff0200720c */ /* 0x008fe20003f05270 */
[----:B------:R-:W-:Y:S01]  /*0510*/  IMAD.MOV.U32 R16, RZ, RZ, 0x1 ;  /* 0x00000001ff107424 */ /* 0x000fe200078e00ff */
[----:B------:R-:W-:Y:S01]  /*0520*/  NOP ;  /* 0x0000000000007918 */ /* 0x000fe20000000000 */
[----:B------:R-:W-:Y:S01]  /*0530*/  ULDC.64 UR36, c[0x0][0x208] ;  /* 0x0000820000247ab9 */ /* 0x000fe20000000a00 */
[----:B------:R-:W-:Y:S02]  /*0540*/  BSSY B6, `(.L_x_327) ;  /* 0x0000915000067945 */ /* 0x000fe40003800000 */
[----:B------:R-:W-:Y:S01]  /*0550*/  SEL R16, R16, 0x2, !P0 ;  /* 0x0000000210107807 */ /* 0x000fe20004000000 */
[----:B-12-4-:R-:W-:Y:S06]  /*0560*/  BAR.SYNC.DEFER_BLOCKING 0x0 ;  /* 0x0000000000007b1d */ /* 0x016fec0000010000 */
[----:B------:R-:W-:Y:S05]  /*0570*/  @!P0 BRA `(.L_x_328) ;  /* 0x0000006400348947 */ /* 0x000fea0003800000 */
.L_x_329:
        /* <DEDUP_REMOVED lines=35> */
.L_x_332:
        /* <DEDUP_REMOVED lines=15> */
.L_x_331:
        /* <DEDUP_REMOVED lines=22> */
.L_x_334:
        /* <DEDUP_REMOVED lines=15> */
.L_x_333:
[----:B------:R-:W-:Y:S01]  /*0af0*/  SHF.R.S32.HI R3, RZ, 0x1f, R18 ;  /* 0x0000001fff037819 */ /* 0x000fe20000011412 */
[----:B------:R-:W-:-:S03]  /*0b00*/  UMOV UR4, 0xffffffff ;  /* 0xffffffff00047882 */ /* 0x000fc60000000000 */
[----:B------:R-:W-:-:S04]  /*0b10*/  LEA.HI R0, R3, R18, RZ, 0x7 ;  /* 0x0000001203007211 */ /* 0x000fc800078f38ff */
[----:B------:R-:W-:Y:S01]  /*0b20*/  SHF.R.S32.HI R13, RZ, 0x7, R0 ;  /* 0x00000007ff0d7819 */ /* 0x000fe20000011400 */
[----:B------:R-:W-:Y:S06]  /*0b30*/  BRA.DIV UR4, `(.L_x_335) ;  /* 0x0000008a04dc7947 */ /* 0x000fec000b800000 */
[----:B------:R1:W2:Y:S02]  /*0b40*/  SHFL.IDX PT, R14, R13, RZ, 0x1f ;  /* 0x00001fff0d0e7589 */ /* 0x0002a400000e0000 */
.L_x_432:
        /* <DEDUP_REMOVED lines=9> */
.L_x_336:
        /* <DEDUP_REMOVED lines=43> */
[CC--:B--2---:R-:W-:Y:S01]  /*0e90*/  LEA.HI R7, R3.reuse, R18.reuse, RZ, 0x2 ;  /* 0x0000001203077211 */ /* 0x0c4fe200078f10ff */
[----:B------:R-:W3:Y:S01]  /*0ea0*/  LDC R25, c[0x0][0x290] ;  /* 0x0000a400ff197b82 */ /* 0x000ee20000000800 */
[----:B------:R-:W-:Y:S02]  /*0eb0*/  LEA.HI R12, R3, R18, RZ, 0x3 ;  /* 0x00000012030c7211 */ /* 0x000fe400078f18ff */
[----:B------:R-:W-:Y:S02]  /*0ec0*/  CS2R R198, SRZ ;  /* 0x0000000000c67805 */ /* 0x000fe4000001ff00 */
[----:B------:R-:W-:-:S02]  /*0ed0*/  LOP3.LUT R3, R6, 0xffffffe0, RZ, 0xc0, !PT ;  /* 0xffffffe006037812 */ /* 0x000fc400078ec0ff */
[----:B------:R-:W-:Y:S02]  /*0ee0*/  CS2R R196, SRZ ;  /* 0x0000000000c47805 */ /* 0x000fe4000001ff00 */
[----:B------:R-:W-:Y:S02]  /*0ef0*/  SHF.R.S32.HI R6, RZ, 0x5, R6 ;  /* 0x00000005ff067819 */ /* 0x000fe40000011406 */
[----:B------:R-:W-:Y:S02]  /*0f00*/  CS2R R194, SRZ ;  /* 0x0000000000c27805 */ /* 0x000fe4000001ff00 */
[----:B------:R-:W-:Y:S02]  /*0f10*/  IADD3 R14, R14, 0x7f, RZ ;  /* 0x0000007f0e0e7810 */ /* 0x000fe40007ffe0ff */
[----:B------:R-:W-:Y:S02]  /*0f20*/  CS2R R192, SRZ ;  /* 0x0000000000c07805 */ /* 0x000fe4000001ff00 */
[----:B------:R-:W-:Y:S01]  /*0f30*/  SHF.R.S32.HI R9, RZ, 0x4, R8 ;  /* 0x00000004ff097819 */ /* 0x000fe20000011408 */
[----:B------:R-:W-:Y:S01]  /*0f40*/  IMAD.SHL.U32 R6, R6, 0x10, RZ ;  /* 0x0000001006067824 */ /* 0x000fe200078e00ff */
[----:B------:R-:W-:-:S02]  /*0f50*/  LOP3.LUT R7, R7, 0xfffffffc, RZ, 0xc0, !PT ;  /* 0xfffffffc07077812 */ /* 0x000fc400078ec0ff */
[----:B------:R-:W-:Y:S02]  /*0f60*/  CS2R R190, SRZ ;  /* 0x0000000000be7805 */ /* 0x000fe4000001ff00 */
[----:B------:R-:W-:Y:S02]  /*0f70*/  SHF.R.S32.HI R15, RZ, 0x1f, R14 ;  /* 0x0000001fff0f7819 */ /* 0x000fe4000001140e */
[----:B------:R-:W-:Y:S02]  /*0f80*/  CS2R R188, SRZ ;  /* 0x0000000000bc7805 */ /* 0x000fe4000001ff00 */
[----:B------:R-:W-:Y:S01]  /*0f90*/  LOP3.LUT R5, R5, 0x1c0, RZ, 0xc0, !PT ;  /* 0x000001c005057812 */ /* 0x000fe200078ec0ff */
[----:B------:R-:W-:Y:S01]  /*0fa0*/  IMAD.IADD R10, R18, 0x1, -R7 ;  /* 0x00000001120a7824 */ /* 0x000fe200078e0a07 */
[----:B------:R-:W-:Y:S02]  /*0fb0*/  LEA.HI R8, R8, R9, RZ, 0x1 ;  /* 0x0000000908087211 */ /* 0x000fe400078f08ff */
[----:B------:R-:W-:-:S02]  /*0fc0*/  CS2R R186, SRZ ;  /* 0x0000000000ba7805 */ /* 0x000fc4000001ff00 */
[----:B------:R-:W-:Y:S02]  /*0fd0*/  IADD3 R3, R18, -R3, RZ ;  /* 0x8000000312037210 */ /* 0x000fe40007ffe0ff */
[----:B------:R-:W-:Y:S02]  /*0fe0*/  CS2R R184, SRZ ;  /* 0x0000000000b87805 */ /* 0x000fe4000001ff00 */
[----:B------:R-:W-:Y:S02]  /*0ff0*/  LEA.HI R23, R15, R14, RZ, 0x7 ;  /* 0x0000000e0f177211 */ /* 0x000fe400078f38ff */
[----:B------:R-:W-:Y:S02]  /*1000*/  CS2R R182, SRZ ;  /* 0x0000000000b67805 */ /* 0x000fe4000001ff00 */
[----:B------:R-:W-:Y:S02]  /*1010*/  LOP3.LUT R15, R5, 0x30, R6, 0xf8, !PT ;  /* 0x00000030050f7812 */ /* 0x000fe400078ef806 */
[----:B------:R-:W-:-:S02]  /*1020*/  CS2R R180, SRZ ;  /* 0x0000000000b47805 */ /* 0x000fc4000001ff00 */
[----:B------:R-:W-:Y:S02]  /*1030*/  LOP3.LUT R8, R8, 0x7ffffe, RZ, 0xc0, !PT ;  /* 0x007ffffe08087812 */ /* 0x000fe400078ec0ff */
[----:B------:R-:W-:Y:S02]  /*1040*/  CS2R R178, SRZ ;  /* 0x0000000000b27805 */ /* 0x000fe4000001ff00 */
[----:B------:R-:W-:Y:S02]  /*1050*/  LEA.HI R7, R13, R13, RZ, 0x1 ;  /* 0x0000000d0d077211 */ /* 0x000fe400078f08ff */
[----:B------:R-:W-:Y:S02]  /*1060*/  CS2R R176, SRZ ;  /* 0x0000000000b07805 */ /* 0x000fe4000001ff00 */
[----:B------:R-:W-:Y:S01]  /*1070*/  SHF.R.S32.HI R6, RZ, 0x1f, R3 ;  /* 0x0000001fff067819 */ /* 0x000fe20000011403 */
[----:B------:R-:W-:Y:S01]  /*1080*/  IMAD.IADD R14, R9, 0x1, -R8 ;  /* 0x00000001090e7824 */ /* 0x000fe200078e0a08 */
[----:B------:R-:W-:Y:S01]  /*1090*/  LOP3.LUT R15, R15, 0x8, R12, 0xf8, !PT ;  /* 0x000000080f0f7812 */ /* 0x000fe200078ef80c */
[----:B---3--:R-:W-:Y:S01]  /*10a0*/  IMAD R20, R20, -0x80, R25 ;  /* 0xffffff8014147824 */ /* 0x008fe200078e0219 */
[----:B------:R-:W-:-:S02]  /*10b0*/  LOP3.LUT R12, R7, 0xfffffffe, RZ, 0xc0, !PT ;  /* 0xfffffffe070c7812 */ /* 0x000fc400078ec0ff */
[----:B------:R-:W-:Y:S02]  /*10c0*/  CS2R R174, SRZ ;  /* 0x0000000000ae7805 */ /* 0x000fe4000001ff00 */
[CC--:B------:R-:W-:Y:S02]  /*10d0*/  LEA.HI R7, R6.reuse, R3.reuse, RZ, 0x3 ;  /* 0x0000000306077211 */ /* 0x0c0fe400078f18ff */
[----:B------:R-:W-:Y:S02]  /*10e0*/  CS2R R172, SRZ ;  /* 0x0000000000ac7805 */ /* 0x000fe4000001ff00 */
[----:B------:R-:W-:Y:S01]  /*10f0*/  LEA.HI R8, R6, R3, RZ, 0x2 ;  /* 0x0000000306087211 */ /* 0x000fe200078f10ff */
[----:B------:R-:W-:Y:S01]  /*1100*/  IMAD.IADD R21, R13, 0x1, -R12 ;  /* 0x000000010d157824 */ /* 0x000fe200078e0a0c */
[----:B------:R-:W-:Y:S02]  /*1110*/  SHF.R.S32.HI R3, RZ, 0x1f, R4 ;  /* 0x0000001fff037819 */ /* 0x000fe40000011404 */
[----:B------:R-:W-:-:S02]  /*1120*/  CS2R R170, SRZ ;  /* 0x0000000000aa7805 */ /* 0x000fc4000001ff00 */
[----:B------:R-:W-:Y:S02]  /*1130*/  SHF.R.U32.HI R12, RZ, 0x3, R5 ;  /* 0x00000003ff0c7819 */ /* 0x000fe40000011605 */
[----:B------:R-:W-:Y:S02]  /*1140*/  CS2R R168, SRZ ;  /* 0x0000000000a87805 */ /* 0x000fe4000001ff00 */
[----:B------:R-:W-:Y:S02]  /*1150*/  LEA.HI R5, R3, R4, RZ, 0x2 ;  /* 0x0000000403057211 */ /* 0x000fe400078f10ff */
[----:B------:R-:W-:Y:S02]  /*1160*/  CS2R R166, SRZ ;  /* 0x0000000000a67805 */ /* 0x000fe4000001ff00 */
[----:B------:R-:W-:Y:S02]  /*1170*/  LEA R14, R13, R14, 0x4 ;  /* 0x0000000e0d0e7211 */ /* 0x000fe400078e20ff */
[----:B------:R-:W-:-:S02]  /*1180*/  CS2R R164, SRZ ;  /* 0x0000000000a47805 */ /* 0x000fc4000001ff00 */
[----:B------:R-:W-:Y:S02]  /*1190*/  LOP3.LUT R9, R5, 0x7ffffffc, RZ, 0xc0, !PT ;  /* 0x7ffffffc05097812 */ /* 0x000fe400078ec0ff */
[----:B------:R-:W-:Y:S02]  /*11a0*/  CS2R R162, SRZ ;  /* 0x0000000000a27805 */ /* 0x000fe4000001ff00 */
[----:B------:R-:W-:Y:S02]  /*11b0*/  SHF.R.S32.HI R6, RZ, 0x3, R7 ;  /* 0x00000003ff067819 */ /* 0x000fe40000011407 */
[----:B------:R-:W-:Y:S02]  /*11c0*/  CS2R R160, SRZ ;  /* 0x0000000000a07805 */ /* 0x000fe4000001ff00 */
[----:B------:R-:W-:Y:S01]  /*11d0*/  LOP3.LUT R15, R15, R12, RZ, 0x3c, !PT ;  /* 0x0000000c0f0f7212 */ /* 0x000fe200078e3cff */
[----:B------:R-:W-:Y:S01]  /*11e0*/  IMAD.IADD R9, R4, 0x1, -R9 ;  /* 0x0000000104097824 */ /* 0x000fe200078e0a09 */
[----:B------:R-:W-:-:S02]  /*11f0*/  SHF.R.S32.HI R7, RZ, 0x1f, R7 ;  /* 0x0000001fff077819 */ /* 0x000fc40000011407 */
[----:B------:R-:W-:Y:S02]  /*1200*/  CS2R R158, SRZ ;  /* 0x00000000009e7805 */ /* 0x000fe4000001ff00 */
[----:B-1----:R-:W-:Y:S01]  /*1210*/  LEA.HI R13, R3, R4, RZ, 0x5 ;  /* 0x00000004030d7211 */ /* 0x002fe200078f28ff */
[----:B------:R-:W-:Y:S01]  /*1220*/  IMAD.U32 R4, R14, 0x200, R15 ;  /* 0x000002000e047824 */ /* 0x000fe200078e000f */
[----:B------:R-:W-:Y:S02]  /*1230*/  LEA.HI R12, R7, R6, RZ, 0x4 ;  /* 0x00000006070c7211 */ /* 0x000fe400078f20ff */
[----:B------:R-:W-:Y:S02]  /*1240*/  CS2R R156, SRZ ;  /* 0x00000000009c7805 */ /* 0x000fe4000001ff00 */
[----:B------:R-:W-:Y:S02]  /*1250*/  SHF.R.S32.HI R7, RZ, 0x2, R8 ;  /* 0x00000002ff077819 */ /* 0x000fe40000011408 */
[----:B------:R-:W-:Y:S01]  /*1260*/  CS2R R154, SRZ ;  /* 0x00000000009a7805 */ /* 0x000fe2000001ff00 */
[----:B------:R1:W-:Y:S01]  /*1270*/  STL [R1+0x4], R4 ;  /* 0x0000040401007387 */ /* 0x0003e20000100800 */
[----:B------:R-:W-:-:S02]  /*1280*/  LOP3.LUT R3, R12, 0x1ffffff0, RZ, 0xc0, !PT ;  /* 0x1ffffff00c037812 */ /* 0x000fc400078ec0ff */
[----:B------:R-:W-:Y:S02]  /*1290*/  CS2R R152, SRZ ;  /* 0x0000000000987805 */ /* 0x000fe4000001ff00 */
[----:B------:R-:W-:Y:S01]  /*12a0*/  LEA.HI R8, R8, R7, RZ, 0x1 ;  /* 0x0000000708087211 */ /* 0x000fe200078f08ff */
[C---:B------:R-:W-:Y:S01]  /*12b0*/  VIADD R12, R7.reuse, 0x10 ;  /* 0x00000010070c7836 */ /* 0x040fe20000000000 */
[----:B------:R-:W-:Y:S02]  /*12c0*/  IADD3 R15, R7, 0x18, RZ ;  /* 0x00000018070f7810 */ /* 0x000fe40007ffe0ff */
[----:B------:R-:W-:Y:S02]  /*12d0*/  CS2R R150, SRZ ;  /* 0x0000000000967805 */ /* 0x000fe4000001ff00 */
[----:B------:R-:W-:Y:S02]  /*12e0*/  LOP3.LUT R8, R8, 0xfffffffe, RZ, 0xc0, !PT ;  /* 0xfffffffe08087812 */ /* 0x000fe400078ec0ff */
[----:B------:R-:W-:-:S02]  /*12f0*/  CS2R R148, SRZ ;  /* 0x0000000000947805 */ /* 0x000fc4000001ff00 */
[----:B------:R-:W-:Y:S01]  /*1300*/  IADD3 R3, R6, -R3, RZ ;  /* 0x8000000306037210 */ /* 0x000fe20007ffe0ff */
[C---:B-1----:R-:W-:Y:S01]  /*1310*/  VIADD R4, R7.reuse, 0x8 ;  /* 0x0000000807047836 */ /* 0x042fe20000000000 */
[----:B------:R-:W-:Y:S01]  /*1320*/  LEA.HI R14, R12, R12, RZ, 0x1 ;  /* 0x0000000c0c0e7211 */ /* 0x000fe200078f08ff */
[----:B------:R-:W-:Y:S01]  /*1330*/  IMAD.IADD R8, R7, 0x1, -R8 ;  /* 0x0000000107087824 */ /* 0x000fe200078e0a08 */
[----:B------:R-:W-:Y:S02]  /*1340*/  LEA.HI R17, R15, R15, RZ, 0x1 ;  /* 0x0000000f0f117211 */ /* 0x000fe400078f08ff */
[----:B------:R-:W-:Y:S02]  /*1350*/  CS2R R146, SRZ ;  /* 0x0000000000927805 */ /* 0x000fe4000001ff00 */
[----:B------:R-:W-:Y:S01]  /*1360*/  LEA.HI R6, R4, R4, RZ, 0x1 ;  /* 0x0000000404067211 */ /* 0x000fe200078f08ff */
[----:B------:R-:W-:Y:S01]  /*1370*/  IMAD R3, R3, 0x8, R8 ;  /* 0x0000000803037824 */ /* 0x000fe200078e0208 */
[----:B------:R-:W-:-:S02]  /*1380*/  SHF.R.S32.HI R19, RZ, 0x5, R13 ;  /* 0x00000005ff137819 */ /* 0x000fc4000001140d */
[----:B------:R-:W-:Y:S02]  /*1390*/  CS2R R144, SRZ ;  /* 0x0000000000907805 */ /* 0x000fe4000001ff00 */
[----:B------:R-:W-:Y:S02]  /*13a0*/  LOP3.LUT R7, R6, 0xfffffffe, RZ, 0xc0, !PT ;  /* 0xfffffffe06077812 */ /* 0x000fe400078ec0ff */
[----:B------:R-:W-:Y:S02]  /*13b0*/  CS2R R142, SRZ ;  /* 0x00000000008e7805 */ /* 0x000fe4000001ff00 */
[----:B------:R-:W-:Y:S01]  /*13c0*/  LOP3.LUT R13, R14, 0xfffffffe, RZ, 0xc0, !PT ;  /* 0xfffffffe0e0d7812 */ /* 0x000fe200078ec0ff */
[----:B------:R-:W-:Y:S01]  /*13d0*/  IMAD R22, R19, -0x10, R20 ;  /* 0xfffffff013167824 */ /* 0x000fe200078e0214 */
[----:B------:R-:W-:Y:S01]  /*13e0*/  LOP3.LUT R18, R17, 0xfffffffe, RZ, 0xc0, !PT ;  /* 0xfffffffe11127812 */ /* 0x000fe200078ec0ff */
[----:B------:R-:W-:Y:S01]  /*13f0*/  IMAD.IADD R7, R4, 0x1, -R7 ;  /* 0x0000000104077824 */ /* 0x000fe200078e0a07 */
[----:B------:R-:W-:Y:S01]  /*1400*/  IADD3 R12, R12, -R13, RZ ;  /* 0x8000000d0c0c7210 */ /* 0x000fe20007ffe0ff */
[----:B------:R1:W-:Y:S01]  /*1410*/  STL [R1+0x14], R3 ;  /* 0x0000140301007387 */ /* 0x0003e20000100800 */
[----:B------:R-:W-:Y:S01]  /*1420*/  SHF.R.S32.HI R4, RZ, 0x1, R6 ;  /* 0x00000001ff047819 */ /* 0x000fe20000011406 */
        /* <DEDUP_REMOVED lines=8> */
[----:B------:R-:W-:Y:S02]  /*14b0*/  SHF.R.S32.HI R17, RZ, 0x1f, R17 ;  /* 0x0000001fff117819 */ /* 0x000fe40000011411 */
[----:B------:R-:W-:Y:S02]  /*14c0*/  LEA.HI R13, R13, R4, RZ, 0x4 ;  /* 0x000000040d0d7211 */ /* 0x000fe400078f20ff */
[----:B------:R-:W-:Y:S02]  /*14d0*/  LEA.HI R15, R15, R6, RZ, 0x4 ;  /* 0x000000060f0f7211 */ /* 0x000fe400078f20ff */
[----:B------:R-:W-:Y:S02]  /*14e0*/  LEA.HI R17, R17, R14, RZ, 0x4 ;  /* 0x0000000e11117211 */ /* 0x000fe400078f20ff */
[----:B------:R-:W-:Y:S02]  /*14f0*/  LOP3.LUT R13, R13, 0x1ffffff0, RZ, 0xc0, !PT ;  /* 0x1ffffff00d0d7812 */ /* 0x000fe400078ec0ff */
[----:B------:R-:W-:-:S02]  /*1500*/  LOP3.LUT R15, R15, 0x1ffffff0, RZ, 0xc0, !PT ;  /* 0x1ffffff00f0f7812 */ /* 0x000fc400078ec0ff */
[----:B------:R-:W-:Y:S01]  /*1510*/  LOP3.LUT R17, R17, 0x1ffffff0, RZ, 0xc0, !PT ;  /* 0x1ffffff011117812 */ /* 0x000fe200078ec0ff */
[----:B------:R-:W-:Y:S01]  /*1520*/  IMAD.IADD R4, R4, 0x1, -R13 ;  /* 0x0000000104047824 */ /* 0x000fe200078e0a0d */
[----:B------:R-:W-:Y:S02]  /*1530*/  IADD3 R15, R6, -R15, RZ ;  /* 0x8000000f060f7210 */ /* 0x000fe40007ffe0ff */
[----:B------:R-:W-:Y:S01]  /*1540*/  SHF.R.S32.HI R19, RZ, 0x2, R5 ;  /* 0x00000002ff137819 */ /* 0x000fe20000011405 */
[----:B------:R-:W-:Y:S01]  /*1550*/  IMAD.IADD R17, R14, 0x1, -R17 ;  /* 0x000000010e117824 */ /* 0x000fe200078e0a11 */
[----:B------:R-:W-:Y:S02]  /*1560*/  SHF.R.S32.HI R20, RZ, 0x1f, R5 ;  /* 0x0000001fff147819 */ /* 0x000fe40000011405 */
[----:B------:R-:W-:Y:S01]  /*1570*/  LEA R5, R4, R7, 0x3 ;  /* 0x0000000704057211 */ /* 0x000fe200078e18ff */
[----:B------:R-:W-:Y:S01]  /*1580*/  IMAD R4, R15, 0x8, R12 ;  /* 0x000000080f047824 */ /* 0x000fe200078e020c */
[----:B------:R-:W-:Y:S01]  /*1590*/  LEA.HI R20, R20, R19, RZ, 0x3 ;  /* 0x0000001314147211 */ /* 0x000fe200078f18ff */
[----:B-1----:R-:W-:Y:S01]  /*15a0*/  IMAD R3, R17, 0x8, R18 ;  /* 0x0000000811037824 */ /* 0x002fe200078e0212 */
[----:B------:R-:W-:Y:S01]  /*15b0*/  LOP3.LUT R7, R16, 0x1, RZ, 0xfc, !PT ;  /* 0x0000000110077812 */ /* 0x000fe200078efcff */
[----:B------:R-:W-:Y:S01]  /*15c0*/  STL [R1+0x10], R5 ;  /* 0x0000100501007387 */ /* 0x000fe20000100800 */
[----:B------:R-:W-:-:S02]  /*15d0*/  LOP3.LUT R20, R20, 0xfffffff8, RZ, 0xc0, !PT ;  /* 0xfffffff814147812 */ /* 0x000fc400078ec0ff */
[----:B------:R-:W-:Y:S01]  /*15e0*/  MOV R6, RZ ;  /* 0x000000ff00067202 */ /* 0x000fe20000000f00 */
[----:B------:R1:W-:Y:S01]  /*15f0*/  STL [R1+0xc], R4 ;  /* 0x00000c0401007387 */ /* 0x0003e20000100800 */
[----:B------:R-:W-:-:S03]  /*1600*/  IADD3 R20, R22, R20, -R19 ;  /* 0x0000001416147210 */ /* 0x000fc60007ffe813 */
[----:B------:R2:W-:Y:S02]  /*1610*/  STL [R1+0x8], R3 ;  /* 0x0000080301007387 */ /* 0x0005e40000100800 */
[----:B------:R-:W-:Y:S01]  /*1620*/  IMAD R8, R21, -0x40, R20 ;  /* 0xffffffc015087824 */ /* 0x000fe200078e0214 */
[----:B-1----:R-:W-:Y:S02]  /*1630*/  CS2R R4, SRZ ;  /* 0x0000000000047805 */ /* 0x002fe4000001ff00 */
[----:B--2---:R-:W-:-:S05]  /*1640*/  SHF.R.S32.HI R3, RZ, 0x7, R23 ;  /* 0x00000007ff037819 */ /* 0x004fca0000011417 */
[----:B------:R1:W-:Y:S02]  /*1650*/  STL [R1], R3 ;  /* 0x0000000301007387 */ /* 0x0003e40000100800 */
.L_x_349:
[----:B------:R-:W-:-:S13]  /*1660*/  ISETP.NE.AND P0, PT, R7, 0x3, PT ;  /* 0x000000030700780c */ /* 0x000fda0003f05270 */
[----:B------:R-:W-:Y:S05]  /*1670*/  @!P0 BRA `(.L_x_339) ;  /* 0x0000000000048947 */ /* 0x000fea0003800000 */
[----:B------:R-:W-:Y:S01]  /*1680*/  BPT.TRAP 0x1 ;  /* 0x000000040000795c */ /* 0x000fe20000300000 */
.L_x_339:
[----:B------:R-:W-:Y:S01]  /*1690*/  IMAD R21, R4, 0x8, R2 ;  /* 0x0000000804157824 */ /* 0x000fe200078e0202 */
[----:B------:R-:W-:-:S04]  /*16a0*/  SHF.L.U32 R20, R5, 0x1f, RZ ;  /* 0x0000001f05147819 */ /* 0x000fc800000006ff */
[----:B------:R2:W3:Y:S01]  /*16b0*/  SYNCS.PHASECHK.TRANS64.TRYWAIT P1, [R21+URZ+0x30c10], R20 ;  /* 0x030c1014150075a7 */ /* 0x0004e2000802017f */
[----:B------:R-:W-:Y:S05]  /*16c0*/  @!P0 BRA `(.L_x_340) ;  /* 0x0000000000048947 */ /* 0x000fea0003800000 */
[----:B------:R-:W-:Y:S01]  /*16d0*/  BPT.TRAP 0x1 ;  /* 0x000000040000795c */ /* 0x000fe20000300000 */
.L_x_340:
[----:B-1----:R-:W-:-:S05]  /*16e0*/  VIADD R3, R2, 0x10000 ;  /* 0x0001000002037836 */ /* 0x002fca0000000000 */
[----:B------:R-:W-:-:S04]  /*16f0*/  SHF.R.U32.HI R3, RZ, 0x4, R3 ;  /* 0x00000004ff037819 */ /* 0x000fc80000011603 */
[----:B------:R-:W-:Y:S01]  /*1700*/  LOP3.LUT R3, R3, 0x3fff, RZ, 0xc0, !PT ;  /* 0x00003fff03037812 */ /* 0x000fe200078ec0ff */
[----:B---3--:R-:W-:Y:S06]  /*1710*/  @P1 BRA `(.L_x_341) ;  /* 0x0000000000081947 */ /* 0x008fec0003800000 */
[----:B------:R-:W1:Y:S02]  /*1720*/  SYNCS.PHASECHK.TRANS64.TRYWAIT P1, [R21+URZ+0x30c10], R20 ;  /* 0x030c1014150075a7 */ /* 0x000e64000802017f */
[----:B-1----:R-:W-:Y:S05]  /*1730*/  @!P1 BRA `(.L_x_342) ;  /* 0x00000080000c9947 */ /* 0x002fea0003800000 */
.L_x_341:
        /* <DEDUP_REMOVED lines=52> */
[----:B------:R-:W-:-:S04]  /*1a80*/  VIADD R14, R2, 0x20000 ;  /* 0x00020000020e7836 */ /* 0x000fc80000000000 */
[--C-:B------:R-:W-:Y:S01]  /*1a90*/  IMAD R12, R15, 0x4, R14.reuse ;  /* 0x000000040f0c7824 */ /* 0x100fe200078e020e */
[-C--:B------:R-:W-:Y:S01]  /*1aa0*/  LEA R23, R23, R14.reuse, 0x2 ;  /* 0x0000000e17177211 */ /* 0x080fe200078e10ff */
[----:B------:R-:W-:Y:S01]  /*1ab0*/  IMAD R15, R17, 0x4, R14 ;  /* 0x00000004110f7824 */ /* 0x000fe200078e020e */
[----:B------:R-:W-:Y:S01]  /*1ac0*/  LEA R14, R19, R14, 0x2 ;  /* 0x0000000e130e7211 */ /* 0x000fe200078e10ff */
[----:B------:R-:W-:Y:S02]  /*1ad0*/  WARPGROUP.DEPBAR.LE gsb0, 0x0 ;  /* 0x00008000000079c5 */ /* 0x000fe40000010000 */
[----:B------:R-:W2:Y:S04]  /*1ae0*/  LDS R202, [R202+0x20000] ;  /* 0x02000000caca7984 */ /* 0x000ea80000000800 */
[----:B------:R-:W3:Y:S04]  /*1af0*/  LDS R22, [R22+0x20000] ;  /* 0x0200000016167984 */ /* 0x000ee80000000800 */
[----:B------:R-:W4:Y:S04]  /*1b00*/  LDS R16, [R16+0x20000] ;  /* 0x0200000010107984 */ /* 0x000f280000000800 */
[----:B------:R-:W1:Y:S01]  /*1b10*/  LDS R13, [R13+0x20000] ;  /* 0x020000000d0d7984 */ /* 0x000e620000000800 */
[----:B------:R-:W-:Y:S05]  /*1b20*/  @!P0 BRA `(.L_x_343) ;  /* 0x0000000000048947 */ /* 0x000fea0003800000 */
[----:B------:R-:W-:Y:S01]  /*1b30*/  BPT.TRAP 0x1 ;  /* 0x000000040000795c */ /* 0x000fe20000300000 */
.L_x_343:
[----:B------:R1:W1:Y:S01]  /*1b40*/  SYNCS.PHASECHK.TRANS64.TRYWAIT P1, [R21+URZ+0x30c30], R20 ;  /* 0x030c3014150075a7 */ /* 0x000262000802017f */
[----:B------:R-:W-:Y:S05]  /*1b50*/  @!P0 BRA `(.L_x_344) ;  /* 0x0000000000048947 */ /* 0x000fea0003800000 */
[----:B------:R-:W-:Y:S01]  /*1b60*/  BPT.TRAP 0x1 ;  /* 0x000000040000795c */ /* 0x000fe20000300000 */
.L_x_344:
[----:B-1----:R-:W-:Y:S05]  /*1b70*/  @P1 BRA `(.L_x_345) ;  /* 0x0000000000081947 */ /* 0x002fea0003800000 */
[----:B------:R-:W1:Y:S02]  /*1b80*/  SYNCS.PHASECHK.TRANS64.TRYWAIT P1, [R21+URZ+0x30c30], R20 ;  /* 0x030c3014150075a7 */ /* 0x000e64000802017f */
[----:B-1----:R-:W-:Y:S05]  /*1b90*/  @!P1 BRA `(.L_x_346) ;  /* 0x0000007c00089947 */ /* 0x002fea0003800000 */
.L_x_345:
        /* <DEDUP_REMOVED lines=34> */
[----:B------:R-:W-:Y:S01]  /*1dc0*/  FMUL.FTZ R106, R106, UR10 ;  /* 0x0000000a6a6a7c20 */ /* 0x000fe20008410000 */
[----:B------:R-:W2:Y:S01]  /*1dd0*/  MUFU.TANH R17, R17 ;  /* 0x0000001100117308 */ /* 0x000ea20000002400 */
        /* <DEDUP_REMOVED lines=9> */
[----:B-1----:R-:W-:Y:S01]  /*1e70*/  MUFU.TANH R11, R92 ;  /* 0x0000005c000b7308 */ /* 0x002fe20000002400 */
[----:B------:R-:W-:Y:S01]  /*1e80*/  STL [R1+0xa0], R196 ;  /* 0x0000a0c401007387 */ /* 0x000fe20000100800 */
[----:B------:R-:W-:Y:S01]  /*1e90*/  FMUL.FTZ R236, R89, UR10 ;  /* 0x0000000a59ec7c20 */ /* 0x000fe20008410000 */
[----:B------:R-:W-:Y:S01]  /*1ea0*/  FMUL.FTZ R232, R88, UR10 ;  /* 0x0000000a58e87c20 */ /* 0x000fe20008410000 */
[----:B------:R-:W-:Y:S01]  /*1eb0*/  FMUL.FTZ R108, R108, UR10 ;  /* 0x0000000a6c6c7c20 */ /* 0x000fe20008410000 */
[----:B------:R-:W-:Y:S01]  /*1ec0*/  STL [R1+0x9c], R195 ;  /* 0x00009cc301007387 */ /* 0x000fe20000100800 */
[----:B------:R-:W-:Y:S01]  /*1ed0*/  ISETP.GT.AND P2, PT, R8, RZ, PT ;  /* 0x000000ff0800720c */ /* 0x000fe20003f44270 */
[----:B------:R-:W-:Y:S01]  /*1ee0*/  FMUL.FTZ R235, R90, UR10 ;  /* 0x0000000a5aeb7c20 */ /* 0x000fe20008410000 */
[----:B------:R-:W1:Y:S01]  /*1ef0*/  MUFU.TANH R19, R19 ;  /* 0x0000001300137308 */ /* 0x000e620000002400 */
[----:B------:R-:W-:Y:S01]  /*1f00*/  STL [R1+0x98], R194 ;  /* 0x000098c201007387 */ /* 0x000fe20000100800 */
[----:B------:R-:W-:Y:S01]  /*1f10*/  ISETP.GT.AND P1, PT, R8, 0x8, PT ;  /* 0x000000080800780c */ /* 0x000fe20003f24270 */
[----:B------:R-:W-:Y:S01]  /*1f20*/  FMUL.FTZ R231, R91, UR10 ;  /* 0x0000000a5be77c20 */ /* 0x000fe20008410000 */
[----:B------:R-:W-:Y:S01]  /*1f30*/  FMUL.FTZ R101, R101, UR10 ;  /* 0x0000000a65657c20 */ /* 0x000fe20008410000 */
[----:B------:R-:W-:Y:S01]  /*1f40*/  STL [R1+0x94], R193 ;  /* 0x000094c101007387 */ /* 0x000fe20000100800 */
[----:B------:R-:W-:Y:S01]  /*1f50*/  FMUL.FTZ R113, R113, UR10 ;  /* 0x0000000a71717c20 */ /* 0x000fe20008410000 */
[----:B--2---:R-:W-:Y:S01]  /*1f60*/  FSEL R90, R17, -INF , P2 ;  /* 0xff800000115a7808 */ /* 0x004fe20001000000 */
[----:B------:R-:W2:Y:S01]  /*1f70*/  MUFU.TANH R18, R18 ;  /* 0x0000001200127308 */ /* 0x000ea20000002400 */
[----:B------:R-:W-:Y:S01]  /*1f80*/  STL [R1+0x90], R192 ;  /* 0x000090c001007387 */ /* 0x000fe20000100800 */
[----:B------:R-:W-:Y:S01]  /*1f90*/  ULDC UR11, c[0x0][0x744] ;  /* 0x0001d100000b7ab9 */ /* 0x000fe20000000800 */
[----:B------:R-:W-:Y:S01]  /*1fa0*/  FMUL.FTZ R110, R110, UR10 ;  /* 0x0000000a6e6e7c20 */ /* 0x000fe20008410000 */
[----:B------:R-:W-:Y:S01]  /*1fb0*/  FMUL.FTZ R114, R114, UR10 ;  /* 0x0000000a72727c20 */ /* 0x000fe20008410000 */
[----:B------:R-:W-:Y:S01]  /*1fc0*/  STL [R1+0x8c], R191 ;  /* 0x00008cbf01007387 */ /* 0x000fe20000100800 */
[----:B------:R-:W-:Y:S01]  /*1fd0*/  FMUL.FTZ R102, R102, UR10 ;  /* 0x0000000a66667c20 */ /* 0x000fe20008410000 */
[----:B------:R-:W-:Y:S01]  /*1fe0*/  FMUL.FTZ R107, R107, UR10 ;  /* 0x0000000a6b6b7c20 */ /* 0x000fe20008410000 */
[----:B------:R-:W3:Y:S01]  /*1ff0*/  MUFU.TANH R20, R20 ;  /* 0x0000001400147308 */ /* 0x000ee20000002400 */
[----:B------:R-:W-:Y:S01]  /*2000*/  STL [R1+0x88], R190 ;  /* 0x000088be01007387 */ /* 0x000fe20000100800 */
[----:B-1----:R-:W-:Y:S01]  /*2010*/  FSEL R91, R19, -INF , P1 ;  /* 0xff800000135b7808 */ /* 0x002fe20000800000 */
[----:B------:R-:W-:Y:S01]  /*2020*/  FMUL.FTZ R234, R94, UR10 ;  /* 0x0000000a5eea7c20 */ /* 0x000fe20008410000 */
[----:B------:R-:W-:Y:S01]  /*2030*/  FMUL.FTZ R112, R112, UR10 ;  /* 0x0000000a70707c20 */ /* 0x000fe20008410000 */
[----:B------:R1:W-:Y:S01]  /*2040*/  STL [R1+0x84], R189 ;  /* 0x000084bd01007387 */ /* 0x0003e20000100800 */
[----:B------:R-:W-:Y:S01]  /*2050*/  FMUL.FTZ R116, R116, UR10 ;  /* 0x0000000a74747c20 */ /* 0x000fe20008410000 */
[----:B------:R-:W-:Y:S01]  /*2060*/  FMUL.FTZ R93, R93, UR10 ;  /* 0x0000000a5d5d7c20 */ /* 0x000fe20008410000 */
[----:B------:R-:W4:Y:S01]  /*2070*/  MUFU.TANH R21, R21 ;  /* 0x0000001500157308 */ /* 0x000f220000002400 */
[----:B------:R-:W2:Y:S01]  /*2080*/  SHFL.IDX PT, R92, R202, R10, 0x1f ;  /* 0x00001f0aca5c7589 */ /* 0x000ea200000e0000 */
        /* <DEDUP_REMOVED lines=8> */
[----:B------:R-:W-:Y:S01]  /*2110*/  FMUL.FTZ R129, R129, UR10 ;  /* 0x0000000a81817c20 */ /* 0x000fe20008410000 */
[----:B------:R-:W-:Y:S01]  /*2120*/  FMUL.FTZ R217, R135, UR10 ;  /* 0x0000000a87d97c20 */ /* 0x000fe20008410000 */
[----:B------:R-:W-:Y:S01]  /*2130*/  FMUL.FTZ R126, R126, UR10 ;  /* 0x0000000a7e7e7c20 */ /* 0x000fe20008410000 */
[----:B------:R-:W-:Y:S01]  /*2140*/  STL [R1+0x78], R186 ;  /* 0x000078ba01007387 */ /* 0x000fe20000100800 */
[----:B------:R-:W-:Y:S01]  /*2150*/  FMUL.FTZ R96, R96, UR10 ;  /* 0x0000000a60607c20 */ /* 0x000fe20008410000 */
[----:B------:R-:W-:Y:S01]  /*2160*/  FMUL.FTZ R99, R99, UR10 ;  /* 0x0000000a63637c20 */ /* 0x000fe20008410000 */
[----:B------:R-:W4:Y:S01]  /*2170*/  MUFU.TANH R200, R200 ;  /* 0x000000c800c87308 */ /* 0x000f220000002400 */
[----:B-1----:R-:W-:Y:S01]  /*2180*/  IADD3 R106, R10, 0x4, RZ ;  /* 0x000000040a6a7810 */ /* 0x002fe20007ffe0ff */
[----:B------:R1:W-:Y:S01]  /*2190*/  STL [R1+0x74], R185 ;  /* 0x000074b901007387 */ /* 0x0003e20000100800 */
[----:B------:R-:W-:Y:S01]  /*21a0*/  FMUL.FTZ R105, R105, UR10 ;  /* 0x0000000a69697c20 */ /* 0x000fe20008410000 */
[----:B------:R-:W-:Y:S01]  /*21b0*/  FMUL.FTZ R122, R122, UR10 ;  /* 0x0000000a7a7a7c20 */ /* 0x000fe20008410000 */
[----:B------:R-:W-:Y:S01]  /*21c0*/  FMUL.FTZ R100, R100, UR10 ;  /* 0x0000000a64647c20 */ /* 0x000fe20008410000 */
[----:B------:R-:W4:Y:S01]  /*21d0*/  SHFL.IDX PT, R89, R202, R106, 0x1f ;  /* 0x00001f6aca597589 */ /* 0x000f2200000e0000 */
[----:B------:R-:W-:Y:S01]  /*21e0*/  FMUL.FTZ R233, R98, UR10 ;  /* 0x0000000a62e97c20 */ /* 0x000fe20008410000 */
[----:B---3--:R3:W-:Y:S01]  /*21f0*/  MUFU.TANH R187, R108 ;  /* 0x0000006c00bb7308 */ /* 0x0087e20000002400 */
[----:B--2---:R-:W-:Y:S01]  /*2200*/  FFMA.FTZ R91, R91, UR11, -R92 ;  /* 0x0000000b5b5b7c23 */ /* 0x004fe2000801085c */
[----:B------:R-:W-:Y:S01]  /*2210*/  STL [R1+0x70], R184 ;  /* 0x000070b801007387 */ /* 0x000fe20000100800 */
[----:B------:R-:W-:Y:S01]  /*2220*/  FMUL.FTZ R128, R128, UR10 ;  /* 0x0000000a80807c20 */ /* 0x000fe20008410000 */
[----:B------:R-:W-:Y:S01]  /*2230*/  FMUL.FTZ R132, R132, UR10 ;  /* 0x0000000a84847c20 */ /* 0x000fe20008410000 */
[----:B------:R-:W-:Y:S01]  /*2240*/  FMUL.FTZ R104, R104, UR10 ;  /* 0x0000000a68687c20 */ /* 0x000fe20008410000 */
[----:B------:R-:W-:Y:S01]  /*2250*/  STL [R1+0x6c], R183 ;  /* 0x00006cb701007387 */ /* 0x000fe20000100800 */
[----:B------:R-:W-:Y:S01]  /*2260*/  FMUL.FTZ R117, R117, UR10 ;  /* 0x0000000a75757c20 */ /* 0x000fe20008410000 */
[----:B-1----:R1:W-:Y:S01]  /*2270*/  MUFU.TANH R185, R109 ;  /* 0x0000006d00b97308 */ /* 0x0023e20000002400 */
[C---:B---3--:R-:W-:Y:S01]  /*2280*/  VIADD R108, R10.reuse, 0xc ;  /* 0x0000000c0a6c7836 */ /* 0x048fe20000000000 */
[----:B------:R-:W-:Y:S01]  /*2290*/  STL [R1+0x68], R182 ;  /* 0x000068b601007387 */ /* 0x000fe20000100800 */
[----:B------:R-:W-:Y:S01]  /*22a0*/  FMUL.FTZ R119, R119, UR10 ;  /* 0x0000000a77777c20 */ /* 0x000fe20008410000 */
[----:B------:R-:W-:Y:S01]  /*22b0*/  FMUL.FTZ R131, R131, UR10 ;  /* 0x0000000a83837c20 */ /* 0x000fe20008410000 */
[----:B------:R-:W-:Y:S01]  /*22c0*/  FMUL.FTZ R121, R121, UR10 ;  /* 0x0000000a79797c20 */ /* 0x000fe20008410000 */
[----:B------:R2:W-:Y:S01]  /*22d0*/  STL [R1+0x64], R181 ;  /* 0x000064b501007387 */ /* 0x0005e20000100800 */
[----:B------:R-:W-:Y:S01]  /*22e0*/  FMUL.FTZ R127, R127, UR10 ;  /* 0x0000000a7f7f7c20 */ /* 0x000fe20008410000 */
[----:B------:R3:W-:Y:S01]  /*22f0*/  MUFU.TANH R194, R101 ;  /* 0x0000006500c27308 */ /* 0x0007e20000002400 */
[----:B-1----:R-:W-:Y:S01]  /*2300*/  VIADD R109, R10, 0x8 ;  /* 0x000000080a6d7836 */ /* 0x002fe20000000000 */
[----:B------:R-:W-:Y:S01]  /*2310*/  STL [R1+0x60], R180 ;  /* 0x000060b401007387 */ /* 0x000fe20000100800 */
[----:B------:R-:W-:Y:S01]  /*2320*/  FMUL.FTZ R115, R115, UR10 ;  /* 0x0000000a73737c20 */ /* 0x000fe20008410000 */
[----:B------:R-:W-:-:S02]  /*2330*/  IMAD R203, R4, 0x400, R203 ;  /* 0x0000040004cb7824 */ /* 0x000fc400078e02cb */
[----:B------:R-:W-:Y:S01]  /*2340*/  FMUL.FTZ R130, R130, UR10 ;  /* 0x0000000a82827c20 */ /* 0x000fe20008410000 */
[----:B------:R-:W1:Y:S01]  /*2350*/  SHFL.IDX PT, R88, R202, R109, 0x1f ;  /* 0x00001f6dca587589 */ /* 0x000e6200000e0000 */
[----:B------:R-:W-:Y:S01]  /*2360*/  FMUL.FTZ R120, R120, UR10 ;  /* 0x0000000a78787c20 */ /* 0x000fe20008410000 */
[----:B--2---:R2:W-:Y:S01]  /*2370*/  MUFU.TANH R181, R113 ;  /* 0x0000007100b57308 */ /* 0x0045e20000002400 */
[----:B------:R-:W-:Y:S01]  /*2380*/  FMUL.FTZ R123, R123, UR10 ;  /* 0x0000000a7b7b7c20 */ /* 0x000fe20008410000 */
[----:B---3--:R-:W-:Y:S01]  /*2390*/  SHFL.IDX PT, R101, R202, R108, 0x1f ;  /* 0x00001f6cca657589 */ /* 0x008fe200000e0000 */
[----:B------:R-:W-:Y:S01]  /*23a0*/  FMUL.FTZ R124, R124, UR10 ;  /* 0x0000000a7c7c7c20 */ /* 0x000fe20008410000 */
[----:B------:R-:W-:Y:S01]  /*23b0*/  FMUL.FTZ R125, R125, UR10 ;  /* 0x0000000a7d7d7c20 */ /* 0x000fe20008410000 */
[----:B------:R-:W-:Y:S01]  /*23c0*/  FMUL.FTZ R133, R133, UR10 ;  /* 0x0000000a85857c20 */ /* 0x000fe20008410000 */
[----:B------:R3:W-:Y:S01]  /*23d0*/  STL [R1+0x5c], R179 ;  /* 0x00005cb301007387 */ /* 0x0007e20000100800 */
[----:B------:R-:W-:Y:S01]  /*23e0*/  FMUL.FTZ R218, R134, UR10 ;  /* 0x0000000a86da7c20 */ /* 0x000fe20008410000 */
[----:B------:R-:W3:Y:S01]  /*23f0*/  MUFU.TANH R201, R201 ;  /* 0x000000c900c97308 */ /* 0x000ee20000002400 */
[----:B--2---:R-:W-:Y:S01]  /*2400*/  FFMA.FTZ R113, R90, UR11, -R92 ;  /* 0x0000000b5a717c23 */ /* 0x004fe2000801085c */
[----:B------:R-:W-:Y:S01]  /*2410*/  FSEL R90, R18, -INF , P2 ;  /* 0xff800000125a7808 */ /* 0x000fe20001000000 */
[----:B------:R-:W-:Y:S01]  /*2420*/  STL [R1+0x58], R178 ;  /* 0x000058b201007387 */ /* 0x000fe20000100800 */
[----:B------:R-:W-:Y:S01]  /*2430*/  FSEL R92, R20, -INF , P1 ;  /* 0xff800000145c7808 */ /* 0x000fe20000800000 */
[----:B------:R-:W-:Y:S01]  /*2440*/  FFMA.FTZ R19, -R19, R19, 1 ;  /* 0x3f80000013137423 */ /* 0x000fe20000010113 */
[----:B------:R-:W-:Y:S01]  /*2450*/  R2UR UR10, R203 ;  /* 0x00000000cb0a72ca */ /* 0x000fe200000e0000 */
[--C-:B----4-:R-:W-:Y:S01]  /*2460*/  FFMA.FTZ R90, R90, UR11, -R89.reuse ;  /* 0x0000000b5a5a7c23 */ /* 0x110fe20008010859 */
[----:B------:R2:W-:Y:S01]  /*2470*/  MUFU.TANH R186, R110 ;  /* 0x0000006e00ba7308 */ /* 0x0005e20000002400 */
[----:B------:R-:W-:Y:S01]  /*2480*/  FFMA.FTZ R92, R92, UR11, -R89 ;  /* 0x0000000b5c5c7c23 */ /* 0x000fe20008010859 */
[----:B------:R-:W-:Y:S01]  /*2490*/  FSEL R89, R21, -INF , P2 ;  /* 0xff80000015597808 */ /* 0x000fe20001000000 */
[----:B------:R-:W-:Y:S01]  /*24a0*/  STL [R1+0x54], R177 ;  /* 0x000054b101007387 */ /* 0x000fe20000100800 */
[----:B------:R-:W-:-:S03]  /*24b0*/  FFMA.FTZ R20, -R20, R20, 1 ;  /* 0x3f80000014147423 */ /* 0x000fc60000010114 */
[----:B------:R-:W-:Y:S01]  /*24c0*/  STL [R1+0x50], R176 ;  /* 0x000050b001007387 */ /* 0x000fe20000100800 */
[----:B------:R-:W-:Y:S01]  /*24d0*/  MUFU.TANH R221, R221 ;  /* 0x000000dd00dd7308 */ /* 0x000fe20000002400 */
[C---:B--2---:R-:W-:Y:S02]  /*24e0*/  VIADD R110, R10.reuse, 0x14 ;  /* 0x000000140a6e7836 */ /* 0x044fe40000000000 */
[----:B------:R-:W-:Y:S04]  /*24f0*/  STL [R1+0x4c], R175 ;  /* 0x00004caf01007387 */ /* 0x000fe80000100800 */
[----:B------:R-:W-:Y:S01]  /*2500*/  SHFL.IDX PT, R94, R202, R110, 0x1f ;  /* 0x00001f6eca5e7589 */ /* 0x000fe200000e0000 */
[----:B------:R2:W-:Y:S03]  /*2510*/  MUFU.TANH R182, R114 ;  /* 0x0000007200b67308 */ /* 0x0005e60000002400 */
[----:B------:R-:W-:Y:S04]  /*2520*/  STL [R1+0x48], R174 ;  /* 0x000048ae01007387 */ /* 0x000fe80000100800 */
[----:B------:R-:W-:Y:S01]  /*2530*/  STL [R1+0x44], R173 ;  /* 0x000044ad01007387 */ /* 0x000fe20000100800 */
[----:B------:R1:W-:Y:S01]  /*2540*/  MUFU.TANH R193, R102 ;  /* 0x0000006600c17308 */ /* 0x0003e20000002400 */
[----:B--2---:R-:W-:-:S02]  /*2550*/  VIADD R114, R10, 0x1c ;  /* 0x0000001c0a727836 */ /* 0x004fc40000000000 */
[----:B------:R-:W-:Y:S01]  /*2560*/  STL [R1+0x40], R172 ;  /* 0x000040ac01007387 */ /* 0x000fe20000100800 */
[----:B------:R-:W-:Y:S02]  /*2570*/  WARPGROUP.DEPBAR.LE gsb0, 0x0 ;  /* 0x00008000000079c5 */ /* 0x000fe40000010000 */
[----:B------:R-:W-:Y:S01]  /*2580*/  WARPGROUP.ARRIVE ;  /* 0x00000000000079c5 */ /* 0x000fe20000000000 */
[--C-:B-1----:R-:W-:Y:S01]  /*2590*/  FFMA.FTZ R102, R89, UR11, -R88.reuse ;  /* 0x0000000b59667c23 */ /* 0x102fe20008010858 */
[----:B------:R-:W-:Y:S01]  /*25a0*/  MUFU.TANH R219, R219 ;  /* 0x000000db00db7308 */ /* 0x000fe20000002400 */
[----:B------:R-:W-:Y:S01]  /*25b0*/  FSEL R89, R200, -INF , P1 ;  /* 0xff800000c8597808 */ /* 0x000fe20000800000 */
[----:B------:R-:W-:Y:S02]  /*25c0*/  STL [R1+0x3c], R171 ;  /* 0x00003cab01007387 */ /* 0x000fe40000100800 */
[----:B------:R-:W-:Y:S01]  /*25d0*/  HGMMA.64x128x16.F32.BF16 R24, gdesc[UR4], R24, gsb0 ;  /* 0x01e00000041879f0 */ /* 0x000fe20008001818 */
[----:B------:R-:W-:Y:S01]  /*25e0*/  UIADD3 UR6, UR8, 0x4, URZ ;  /* 0x0000000408067890 */ /* 0x000fe2000fffe03f */
[----:B------:R-:W-:Y:S01]  /*25f0*/  FFMA.FTZ R97, R89, UR11, -R88 ;  /* 0x0000000b59617c23 */ /* 0x000fe20008010858 */
[----:B------:R-:W-:Y:S01]  /*2600*/  UIADD3 UR4, UR9, 0x4, URZ ;  /* 0x0000000409047890 */ /* 0x000fe2000fffe03f */
[----:B------:R-:W-:Y:S01]  /*2610*/  MUFU.TANH R188, R107 ;  /* 0x0000006b00bc7308 */ /* 0x000fe20000002400 */
[----:B------:R-:W-:Y:S01]  /*2620*/  UMOV UR7, 0x40000040 ;  /* 0x4000004000077882 */ /* 0x000fe20000000000 */
[----:B------:R-:W-:Y:S01]  /*2630*/  UMOV UR5, 0x40000040 ;  /* 0x4000004000057882 */ /* 0x000fe20000000000 */
[----:B---3--:R-:W-:Y:S01]  /*2640*/  FSEL R88, R201, -INF , P2 ;  /* 0xff800000c9587808 */ /* 0x008fe20001000000 */
[----:B------:R-:W-:Y:S04]  /*2650*/  STL [R1+0x38], R170 ;  /* 0x000038aa01007387 */ /* 0x000fe80000100800 */
[----:B------:R-:W-:Y:S01]  /*2660*/  MUFU.TANH R228, R228 ;  /* 0x000000e400e47308 */ /* 0x000fe20000002400 */
[----:B------:R-:W-:Y:S04]  /*2670*/  STL [R1+0x34], R169 ;  /* 0x000034a901007387 */ /* 0x000fe80000100800 */
[----:B------:R-:W-:Y:S03]  /*2680*/  SHFL.IDX PT, R135, R22, R108, 0x1f ;  /* 0x00001f6c16877589 */ /* 0x000fe600000e0000 */
[----:B------:R1:W-:Y:S01]  /*2690*/  MUFU.EX2 R107, R90 ;  /* 0x0000005a006b7308 */ /* 0x0003e20000000800 */
[----:B------:R-:W-:Y:S04]  /*26a0*/  STL [R1+0x30], R168 ;  /* 0x000030a801007387 */ /* 0x000fe80000100800 */
[----:B------:R-:W-:Y:S03]  /*26b0*/  STL [R1+0x2c], R9 ;  /* 0x00002c0901007387 */ /* 0x000fe60000100800 */
[----:B------:R2:W3:Y:S01]  /*26c0*/  MUFU.TANH R184, R112 ;  /* 0x0000007000b87308 */ /* 0x0004e20000002400 */
[----:B-1----:R-:W-:Y:S04]  /*26d0*/  SHFL.IDX PT, R90, R202, R114, 0x1f ;  /* 0x00001f72ca5a7589 */ /* 0x002fe800000e0000 */
[----:B------:R-:W-:Y:S03]  /*26e0*/  STL [R1+0x28], R7 ;  /* 0x0000280701007387 */ /* 0x000fe60000100800 */
[----:B------:R-:W-:Y:S01]  /*26f0*/  MUFU.TANH R230, R230 ;  /* 0x000000e600e67308 */ /* 0x000fe20000002400 */
[----:B--2---:R-:W-:Y:S01]  /*2700*/  IADD3 R112, R10, 0x10, RZ ;  /* 0x000000100a707810 */ /* 0x004fe20007ffe0ff */
[----:B------:R-:W-:Y:S04]  /*2710*/  SHFL.IDX PT, R205, R22, R114, 0x1f ;  /* 0x00001f7216cd7589 */ /* 0x000fe800000e0000 */
[----:B------:R-:W-:Y:S02]  /*2720*/  STL [R1+0x24], R6 ;  /* 0x0000240601007387 */ /* 0x000fe40000100800 */
[----:B------:R1:W2:Y:S01]  /*2730*/  MUFU.TANH R179, R116 ;  /* 0x0000007400b37308 */ /* 0x0002a20000002400 */
[----:B---3--:R-:W-:Y:S01]  /*2740*/  FSEL R214, R184, -INF , P2 ;  /* 0xff800000b8d67808 */ /* 0x008fe20001000000 */
[----:B------:R-:W-:Y:S04]  /*2750*/  STL [R1+0x20], R5 ;  /* 0x0000200501007387 */ /* 0x000fe80000100800 */
[----:B------:R-:W-:Y:S02]  /*2760*/  STL [R1+0x1c], R3 ;  /* 0x00001c0301007387 */ /* 0x000fe40000100800 */
[----:B------:R-:W-:Y:S02]  /*2770*/  MUFU.TANH R227, R227 ;  /* 0x000000e300e37308 */ /* 0x000fe40000002400 */
[----:B-1----:R-:W-:Y:S04]  /*2780*/  SHFL.IDX PT, R116, R22, R10, 0x1f ;  /* 0x00001f0a16747589 */ /* 0x002fe800000e0000 */
[----:B------:R-:W-:Y:S02]  /*2790*/  SHFL.IDX PT, R215, R16, R108, 0x1f ;  /* 0x00001f6c10d77589 */ /* 0x000fe400000e0000 */
[----:B------:R-:W-:Y:S01]  /*27a0*/  MUFU.TANH R232, R232 ;  /* 0x000000e800e87308 */ /* 0x000fe20000002400 */
[----:B--2---:R-:W-:Y:S01]  /*27b0*/  FSEL R208, R179, -INF , P2 ;  /* 0xff800000b3d07808 */ /* 0x004fe20001000000 */
[----:B------:R-:W1:Y:S04]  /*27c0*/  SHFL.IDX PT, R213, R16, R112, 0x1f ;  /* 0x00001f7010d57589 */ /* 0x000e6800000e0000 */
[----:B------:R-:W-:Y:S02]  /*27d0*/  STL [R1+0x18], R0 ;  /* 0x0000180001007387 */ /* 0x000fe40000100800 */
[----:B------:R-:W2:Y:S02]  /*27e0*/  MUFU.TANH R235, R235 ;  /* 0x000000eb00eb7308 */ /* 0x000ea40000002400 */
[----:B------:R-:W-:Y:S06]  /*27f0*/  SHFL.IDX PT, R225, R13, R109, 0x1f ;  /* 0x00001f6d0de17589 */ /* 0x000fec00000e0000 */
[----:B------:R3:W-:Y:S08]  /*2800*/  MUFU.TANH R199, R93 ;  /* 0x0000005d00c77308 */ /* 0x0007f00000002400 */
[----:B------:R4:W-:Y:S01]  /*2810*/  MUFU.TANH R192, R103 ;  /* 0x0000006700c07308 */ /* 0x0009e20000002400 */
[----:B---3--:R-:W3:Y:S01]  /*2820*/  SHFL.IDX PT, R93, R202, R112, 0x1f ;  /* 0x00001f70ca5d7589 */ /* 0x008ee200000e0000 */
[----:B--2---:R-:W-:Y:S01]  /*2830*/  FSEL R98, R235, -INF , P1 ;  /* 0xff800000eb627808 */ /* 0x004fe20000800000 */
[----:B-1----:R-:W-:-:S05]  /*2840*/  FFMA.FTZ R214, R214, UR11, -R213 ;  /* 0x0000000bd6d67c23 */ /* 0x002fca00080108d5 */
[----:B------:R1:W-:Y:S01]  /*2850*/  MUFU.TANH R183, R111 ;  /* 0x0000006f00b77308 */ /* 0x0003e20000002400 */
[----:B----4-:R-:W-:Y:S01]  /*2860*/  FFMA.FTZ R103, R88, UR11, -R101 ;  /* 0x0000000b58677c23 */ /* 0x010fe20008010865 */
[----:B------:R-:W-:-:S05]  /*2870*/  FSEL R88, R221, -INF , P1 ;  /* 0xff800000dd587808 */ /* 0x000fca0000800000 */
[----:B------:R-:W-:Y:S01]  /*2880*/  FFMA.FTZ R101, R88, UR11, -R101 ;  /* 0x0000000b58657c23 */ /* 0x000fe20008010865 */
[----:B------:R-:W-:Y:S01]  /*2890*/  MUFU.TANH R220, R220 ;  /* 0x000000dc00dc7308 */ /* 0x000fe20000002400 */
[----:B-1----:R-:W-:Y:S02]  /*28a0*/  IADD3 R111, R10, 0x18, RZ ;  /* 0x000000180a6f7810 */ /* 0x002fe40007ffe0ff */
[----:B------:R-:W-:-:S03]  /*28b0*/  FSEL R88, R228, -INF , P1 ;  /* 0xff800000e4587808 */ /* 0x000fc60000800000 */
[----:B------:R1:W-:Y:S02]  /*28c0*/  SHFL.IDX PT, R89, R202, R111, 0x1f ;  /* 0x00001f6fca597589 */ /* 0x0003e400000e0000 */
[----:B------:R2:W4:Y:S08]  /*28d0*/  MUFU.TANH R177, R118 ;  /* 0x0000007600b17308 */ /* 0x0005300000002400 */
[----:B------:R-:W-:Y:S01]  /*28e0*/  MUFU.TANH R216, R216 ;  /* 0x000000d800d87308 */ /* 0x000fe20000002400 */
[----:B--2---:R-:W2:Y:S01]  /*28f0*/  SHFL.IDX PT, R118, R22, R109, 0x1f ;  /* 0x00001f6d16767589 */ /* 0x004ea200000e0000 */
[----:B-1----:R-:W-:-:S05]  /*2900*/  FSEL R202, R194, -INF , P2 ;  /* 0xff800000c2ca7808 */ /* 0x002fca0001000000 */
[----:B------:R-:W-:Y:S01]  /*2910*/  FFMA.FTZ R202, R202, UR11, -R205 ;  /* 0x0000000bcaca7c23 */ /* 0x000fe200080108cd */
[----:B------:R1:W-:Y:S01]  /*2920*/  MUFU.TANH R197, R95 ;  /* 0x0000005f00c57308 */ /* 0x0003e20000002400 */
[----:B----4-:R-:W-:-:S07]  /*2930*/  FSEL R207, R177, -INF , P1 ;  /* 0xff800000b1cf7808 */ /* 0x010fce0000800000 */
[----:B------:R4:W-:Y:S01]  /*2940*/  MUFU.TANH R7, R129 ;  /* 0x0000008100077308 */ /* 0x0009e20000002400 */
[C---:B-1----:R-:W-:Y:S01]  /*2950*/  FSEL R95, R220.reuse, -INF , P2 ;  /* 0xff800000dc5f7808 */ /* 0x042fe20001000000 */
[----:B------:R-:W-:Y:S02]  /*2960*/  WARPGROUP.DEPBAR.LE gsb0, 0x0 ;  /* 0x00008000000079c5 */ /* 0x000fe40000010000 */
[----:B------:R-:W-:Y:S01]  /*2970*/  WARPGROUP.ARRIVE ;  /* 0x00000000000079c5 */ /* 0x000fe20000000000 */
[----:B------:R-:W-:Y:S01]  /*2980*/  FFMA.FTZ R220, -R220, R220, 1 ;  /* 0x3f800000dcdc7423 */ /* 0x000fe200000101dc */
[----:B---3--:R-:W-:Y:S02]  /*2990*/  FFMA.FTZ R95, R95, UR11, -R93 ;  /* 0x0000000b5f5f7c23 */ /* 0x008fe4000801085d */
[----:B------:R1:W-:Y:S01]  /*29a0*/  MUFU.TANH R169, R126 ;  /* 0x0000007e00a97308 */ /* 0x0003e20000002400 */
[----:B----4-:R-:W-:Y:S01]  /*29b0*/  SHFL.IDX PT, R129, R22, R110, 0x1f ;  /* 0x00001f6e16817589 */ /* 0x010fe200000e0000 */
[----:B------:R-:W-:Y:S01]  /*29c0*/  HGMMA.64x128x16.F32.BF16 R24, gdesc[UR4], R24, gsb0 ;  /* 0x01e00000041879f0 */ /* 0x000fe20008001818 */
[----:B------:R-:W-:-:S02]  /*29d0*/  UIADD3 UR6, UR8, 0x6, URZ ;  /* 0x0000000608067890 */ /* 0x000fc4000fffe03f */
[----:B------:R-:W-:Y:S01]  /*29e0*/  UIADD3 UR4, UR9, 0x6, URZ ;  /* 0x0000000609047890 */ /* 0x000fe2000fffe03f */
[----:B------:R-:W-:Y:S01]  /*29f0*/  UMOV UR7, 0x40000040 ;  /* 0x4000004000077882 */ /* 0x000fe20000000000 */
[----:B------:R-:W-:Y:S01]  /*2a00*/  UMOV UR5, 0x40000040 ;  /* 0x4000004000057882 */ /* 0x000fe20000000000 */
[----:B------:R-:W-:Y:S01]  /*2a10*/  MUFU.TANH R234, R234 ;  /* 0x000000ea00ea7308 */ /* 0x000fe20000002400 */
[----:B-1----:R-:W-:Y:S07]  /*2a20*/  SHFL.IDX PT, R126, R16, R109, 0x1f ;  /* 0x00001f6d107e7589 */ /* 0x002fee00000e0000 */
[----:B------:R1:W3:Y:S08]  /*2a30*/  MUFU.TANH R198, R96 ;  /* 0x0000006000c67308 */ /* 0x0002f00000002400 */
[----:B------:R-:W-:Y:S01]  /*2a40*/  MUFU.TANH R237, R237 ;  /* 0x000000ed00ed7308 */ /* 0x000fe20000002400 */
[----:B-1----:R-:W-:-:S05]  /*2a50*/  FSEL R96, R219, -INF , P2 ;  /* 0xff800000db607808 */ /* 0x002fca0001000000 */
[--C-:B------:R-:W-:Y:S01]  /*2a60*/  FFMA.FTZ R96, R96, UR11, -R94.reuse ;  /* 0x0000000b60607c23 */ /* 0x100fe2000801085e */
[----:B------:R-:W-:Y:S01]  /*2a70*/  FFMA.FTZ R94, R88, UR11, -R94 ;  /* 0x0000000b585e7c23 */ /* 0x000fe2000801085e */
[----:B------:R1:W-:Y:S01]  /*2a80*/  MUFU.TANH R196, R99 ;  /* 0x0000006300c47308 */ /* 0x0003e20000002400 */
[C---:B------:R-:W-:Y:S01]  /*2a90*/  FSEL R88, R232.reuse, -INF , P2 ;  /* 0xff800000e8587808 */ /* 0x040fe20001000000 */
[----:B------:R-:W-:Y:S01]  /*2aa0*/  FFMA.FTZ R232, -R232, R232, 1 ;  /* 0x3f800000e8e87423 */ /* 0x000fe200000101e8 */
[----:B---3--:R-:W-:-:S03]  /*2ab0*/  FSEL R224, R198, -INF , P2 ;  /* 0xff800000c6e07808 */ /* 0x008fc60001000000 */
[--C-:B------:R-:W-:Y:S01]  /*2ac0*/  FFMA.FTZ R88, R88, UR11, -R116.reuse ;  /* 0x0000000b58587c23 */ /* 0x100fe20008010874 */
[----:B------:R-:W-:Y:S01]  /*2ad0*/  FFMA.FTZ R116, R98, UR11, -R116 ;  /* 0x0000000b62747c23 */ /* 0x000fe20008010874 */
[----:B------:R-:W-:Y:S01]  /*2ae0*/  MUFU.TANH R222, R222 ;  /* 0x000000de00de7308 */ /* 0x000fe20000002400 */
[C---:B-1----:R-:W-:Y:S01]  /*2af0*/  FSEL R99, R227.reuse, -INF , P1 ;  /* 0xff800000e3637808 */ /* 0x042fe20000800000 */
[----:B------:R-:W-:Y:S01]  /*2b00*/  FFMA.FTZ R227, -R227, R227, 1 ;  /* 0x3f800000e3e37423 */ /* 0x000fe200000101e3 */
[----:B------:R-:W-:-:S05]  /*2b10*/  FSEL R98, R11, -INF , P2 ;  /* 0xff8000000b627808 */ /* 0x000fca0001000000 */
[----:B------:R-:W-:Y:S01]  /*2b20*/  MUFU.TANH R229, R229 ;  /* 0x000000e500e57308 */ /* 0x000fe20000002400 */
[----:B--2---:R-:W-:-:S07]  /*2b30*/  FFMA.FTZ R98, R98, UR11, -R118 ;  /* 0x0000000b62627c23 */ /* 0x004fce0008010876 */
        /* <DEDUP_REMOVED lines=21> */
[----:B--2---:R-:W-:Y:S01]  /*2c90*/  FSEL R22, R233, -INF , P1 ;  /* 0xff800000e9167808 */ /* 0x004fe20000800000 */
[----:B------:R-:W-:-:S02]  /*2ca0*/  WARPGROUP.DEPBAR.LE gsb0, 0x0 ;  /* 0x00008000000079c5 */ /* 0x000fc40000010000 */
[----:B------:R-:W-:-:S04]  /*2cb0*/  WARPGROUP.ARRIVE ;  /* 0x00000000000079c5 */ /* 0x000fc80000000000 */
[----:B------:R2:W-:Y:S01]  /*2cc0*/  MUFU.EX2 R104, R91 ;  /* 0x0000005b00687308 */ /* 0x0005e20000000800 */
[----:B----4-:R-:W-:Y:S01]  /*2cd0*/  FSEL R117, R197, -INF , P1 ;  /* 0xff800000c5757808 */ /* 0x010fe20000800000 */
[----:B------:R-:W-:Y:S01]  /*2ce0*/  FFMA.FTZ R122, R22, UR11, -R122 ;  /* 0x0000000b167a7c23 */ /* 0x000fe2000801087a */
[----:B------:R-:W-:Y:S01]  /*2cf0*/  FSEL R22, R193, -INF , P1 ;  /* 0xff800000c1167808 */ /* 0x000fe20000800000 */
[----:B------:R-:W-:Y:S02]  /*2d00*/  HGMMA.64x128x16.F32.BF16 R24, gdesc[UR4], R24, gsb0 ;  /* 0x01e00000041879f0 */ /* 0x000fe40008001818 */
        /* <DEDUP_REMOVED lines=29> */
[----:B------:R3:W-:Y:S01]  /*2ee0*/  MUFU.TANH R175, R120 ;  /* 0x0000007800af7308 */ /* 0x0007e20000002400 */
        /* <DEDUP_REMOVED lines=22> */
[----:B------:R-:W-:Y:S01]  /*3050*/  MUFU.EX2 R113, R113 ;  /* 0x0000007100717308 */ /* 0x000fe20000000800 */
[----:B-1----:R-:W-:Y:S03]  /*3060*/  SHFL.IDX PT, R124, R13, R10, 0x1f ;  /* 0x00001f0a0d7c7589 */ /* 0x002fe600000e0000 */
[----:B------:R-:W-:Y:S01]  /*3070*/  FFMA.FTZ R213, R116, UR11, -R213 ;  /* 0x0000000b74d57c23 */ /* 0x000fe200080108d5 */
[----:B------:R-:W-:-:S03]  /*3080*/  FSEL R116, R178, -INF , P2 ;  /* 0xff800000b2747808 */ /* 0x000fc60001000000 */
[----:B------:R-:W-:Y:S08]  /*3090*/  MUFU.EX2 R97, R97 ;  /* 0x0000006100617308 */ /* 0x000ff00000000800 */
[----:B------:R-:W-:Y:S08]  /*30a0*/  MUFU.EX2 R103, R103 ;  /* 0x0000006700677308 */ /* 0x000ff00000000800 */
[----:B------:R-:W-:Y:S01]  /*30b0*/  MUFU.EX2 R91, R91 ;  /* 0x0000005b005b7308 */ /* 0x000fe20000000800 */
[----:B------:R-:W-:-:S02]  /*30c0*/  WARPGROUP.DEPBAR.LE gsb0, 0x0 ;  /* 0x00008000000079c5 */ /* 0x000fc40000010000 */
[----:B------:R1:W2:Y:S05]  /*30d0*/  LDS R211, [R23+0x400] ;  /* 0x0004000017d37984 */ /* 0x0002aa0000000800 */
[----:B------:R-:W3:Y:S01]  /*30e0*/  MUFU.EX2 R102, R102 ;  /* 0x0000006600667308 */ /* 0x000ee20000000800 */
[----:B------:R-:W-:Y:S01]  /*30f0*/  LDS R12, [R12+0x400] ;  /* 0x000400000c0c7984 */ /* 0x000fe20000000800 */
[----:B-1----:R-:W-:-:S06]  /*3100*/  FSEL R23, R196, -INF , P1 ;  /* 0xff800000c4177808 */ /* 0x002fcc0000800000 */
[----:B------:R-:W-:Y:S01]  /*3110*/  MUFU.TANH R218, R218 ;  /* 0x000000da00da7308 */ /* 0x000fe20000002400 */
[----:B------:R-:W-:Y:S01]  /*3120*/  FFMA.FTZ R129, R23, UR11, -R129 ;  /* 0x0000000b17817c23 */ /* 0x000fe20008010881 */
[----:B------:R-:W-:-:S05]  /*3130*/  FSEL R23, R192, -INF , P1 ;  /* 0xff800000c0177808 */ /* 0x000fca0000800000 */
[----:B------:R-:W-:Y:S01]  /*3140*/  FFMA.FTZ R205, R23, UR11, -R205 ;  /* 0x0000000b17cd7c23 */ /* 0x000fe200080108cd */
[----:B------:R-:W-:Y:S01]  /*3150*/  FSEL R23, R188, -INF , P1 ;  /* 0xff800000bc177808 */ /* 0x000fe20000800000 */
[----:B------:R-:W-:Y:S04]  /*3160*/  MUFU.TANH R217, R217 ;  /* 0x000000d900d97308 */ /* 0x000fe80000002400 */
[----:B------:R-:W-:-:S04]  /*3170*/  FFMA.FTZ R128, R23, UR11, -R128 ;  /* 0x0000000b17807c23 */ /* 0x000fc80008010880 */
[----:B------:R1:W-:Y:S08]  /*3180*/  MUFU.EX2 R23, R115 ;  /* 0x0000007300177308 */ /* 0x0003f00000000800 */
[----:B------:R-:W4:Y:S01]  /*3190*/  MUFU.EX2 R94, R94 ;  /* 0x0000005e005e7308 */ /* 0x000f220000000800 */
[----:B-1----:R1:W3:Y:S04]  /*31a0*/  SHFL.IDX PT, R115, R16, R114, 0x1f ;  /* 0x00001f7210737589 */ /* 0x0022e800000e0000 */
[----:B--2---:R-:W2:Y:S03]  /*31b0*/  SHFL.IDX PT, R203, R211, R109, 0x1f ;  /* 0x00001f6dd3cb7589 */ /* 0x004ea600000e0000 */
[----:B------:R-:W4:Y:S01]  /*31c0*/  MUFU.EX2 R101, R101 ;  /* 0x0000006500657308 */ /* 0x000f220000000800 */
[----:B------:R-:W4:Y:S01]  /*31d0*/  SHFL.IDX PT, R212, R211, R108, 0x1f ;  /* 0x00001f6cd3d47589 */ /* 0x000f2200000e0000 */
[----:B-1----:R-:W-:-:S03]  /*31e0*/  FSEL R16, R180, -INF , P1 ;  /* 0xff800000b4107808 */ /* 0x002fc60000800000 */
[----:B------:R-:W1:Y:S02]  /*31f0*/  SHFL.IDX PT, R206, R211, R10, 0x1f ;  /* 0x00001f0ad3ce7589 */ /* 0x000e6400000e0000 */
[----:B------:R-:W-:Y:S02]  /*3200*/  FFMA.FTZ R119, R16, UR11, -R119 ;  /* 0x0000000b10777c23 */ /* 0x000fe40008010877 */
[----:B------:R-:W1:Y:S01]  /*3210*/  SHFL.IDX PT, R204, R211, R106, 0x1f ;  /* 0x00001f6ad3cc7589 */ /* 0x000e6200000e0000 */
[----:B------:R2:W-:Y:S03]  /*3220*/  MUFU.EX2 R16, R118 ;  /* 0x0000007600107308 */ /* 0x0005e60000000800 */
[----:B------:R-:W1:Y:S04]  /*3230*/  SHFL.IDX PT, R226, R211, R112, 0x1f ;  /* 0x00001f70d3e27589 */ /* 0x000e6800000e0000 */
[----:B------:R-:W-:Y:S01]  /*3240*/  SHFL.IDX PT, R223, R211, R110, 0x1f ;  /* 0x00001f6ed3df7589 */ /* 0x000fe200000e0000 */
[----:B---3--:R-:W-:Y:S01]  /*3250*/  FFMA.FTZ R116, R116, UR11, -R115 ;  /* 0x0000000b74747c23 */ /* 0x008fe20008010873 */
[--C-:B--2---:R-:W-:Y:S01]  /*3260*/  FFMA.FTZ R118, R208, UR11, -R117.reuse ;  /* 0x0000000bd0767c23 */ /* 0x104fe20008010875 */
[----:B------:R-:W-:Y:S01]  /*3270*/  FFMA.FTZ R117, R207, UR11, -R117 ;  /* 0x0000000bcf757c23 */ /* 0x000fe20008010875 */
[----:B------:R-:W-:Y:S01]  /*3280*/  FADD.FTZ R207, R28, -R203 ;  /* 0x800000cb1ccf7221 */ /* 0x000fe20000010000 */
[----:B------:R-:W-:Y:S01]  /*3290*/  FFMA.FTZ R115, R123, UR11, -R115 ;  /* 0x0000000b7b737c23 */ /* 0x000fe20008010873 */
[----:B------:R2:W-:Y:S01]  /*32a0*/  MUFU.EX2 R28, R135 ;  /* 0x00000087001c7308 */ /* 0x0005e20000000800 */
[----:B------:R-:W3:Y:S01]  /*32b0*/  SHFL.IDX PT, R123, R13, R106, 0x1f ;  /* 0x00001f6a0d7b7589 */ /* 0x000ee200000e0000 */
[----:B----4-:R-:W-:Y:S01]  /*32c0*/  FADD.FTZ R208, R29, -R212 ;  /* 0x800000d41dd07221 */ /* 0x010fe20000010000 */
[----:B------:R-:W-:Y:S01]  /*32d0*/  FADD.FTZ R203, R30, -R203 ;  /* 0x800000cb1ecb7221 */ /* 0x000fe20000010000 */
[----:B------:R-:W-:Y:S01]  /*32e0*/  FMUL.FTZ R207, R102, R207 ;  /* 0x000000cf66cf7220 */ /* 0x000fe20000410000 */
[--C-:B-1----:R-:W-:Y:S01]  /*32f0*/  FADD.FTZ R210, R24, -R206.reuse ;  /* 0x800000ce18d27221 */ /* 0x102fe20000010000 */
[----:B------:R-:W-:-:S02]  /*3300*/  FADD.FTZ R206, R26, -R206 ;  /* 0x800000ce1ace7221 */ /* 0x000fc40000010000 */
[----:B------:R1:W-:Y:S01]  /*3310*/  MUFU.EX2 R30, R224 ;  /* 0x000000e0001e7308 */ /* 0x0003e20000000800 */
[----:B--2---:R-:W-:Y:S01]  /*3320*/  FADD.FTZ R135, R31, -R212 ;  /* 0x800000d41f877221 */ /* 0x004fe20000010000 */
[--C-:B------:R-:W-:Y:S01]  /*3330*/  FADD.FTZ R209, R25, -R204.reuse ;  /* 0x800000cc19d17221 */ /* 0x100fe20000010000 */
[----:B------:R-:W-:Y:S01]  /*3340*/  SHFL.IDX PT, R212, R211, R111, 0x1f ;  /* 0x00001f6fd3d47589 */ /* 0x000fe200000e0000 */
[----:B------:R-:W-:Y:S01]  /*3350*/  FADD.FTZ R204, R27, -R204 ;  /* 0x800000cc1bcc7221 */ /* 0x000fe20000010000 */
[----:B------:R-:W-:Y:S01]  /*3360*/  FSEL R27, R175, -INF , P2 ;  /* 0xff800000af1b7808 */ /* 0x000fe20001000000 */
[----:B------:R-:W-:Y:S01]  /*3370*/  FMUL.FTZ R206, R104, R206 ;  /* 0x000000ce68ce7220 */ /* 0x000fe20000410000 */
[----:B------:R-:W2:Y:S01]  /*3380*/  SHFL.IDX PT, R211, R211, R114, 0x1f ;  /* 0x00001f72d3d37589 */ /* 0x000ea200000e0000 */
[----:B------:R-:W-:Y:S01]  /*3390*/  FSEL R26, R173, -INF , P1 ;  /* 0xff800000ad1a7808 */ /* 0x000fe20000800000 */
[--C-:B-1----:R-:W-:Y:S01]  /*33a0*/  FADD.FTZ R224, R32, -R226.reuse ;  /* 0x800000e220e07221 */ /* 0x102fe20000010000 */
[----:B------:R-:W-:Y:S01]  /*33b0*/  FADD.FTZ R226, R34, -R226 ;  /* 0x800000e222e27221 */ /* 0x000fe20000010000 */
[----:B------:R-:W1:Y:S01]  /*33c0*/  SHFL.IDX PT, R31, R13, R108, 0x1f ;  /* 0x00001f6c0d1f7589 */ /* 0x000e6200000e0000 */
[----:B------:R-:W-:Y:S01]  /*33d0*/  FSEL R25, R174, -INF , P2 ;  /* 0xff800000ae197808 */ /* 0x000fe20001000000 */
[----:B------:R4:W-:Y:S01]  /*33e0*/  MUFU.EX2 R29, R122 ;  /* 0x0000007a001d7308 */ /* 0x0009e20000000800 */
[----:B------:R-:W-:Y:S01]  /*33f0*/  FSEL R24, R172, -INF , P1 ;  /* 0xff800000ac187808 */ /* 0x000fe20000800000 */
[----:B------:R-:W-:Y:S01]  /*3400*/  SHFL.IDX PT, R34, R13, R110, 0x1f ;  /* 0x00001f6e0d227589 */ /* 0x000fe200000e0000 */
[--C-:B------:R-:W-:Y:S01]  /*3410*/  FFMA.FTZ R27, R27, UR11, -R124.reuse ;  /* 0x0000000b1b1b7c23 */ /* 0x100fe2000801087c */
[----:B------:R-:W-:Y:S01]  /*3420*/  FFMA.FTZ R26, R26, UR11, -R124 ;  /* 0x0000000b1a1a7c23 */ /* 0x000fe2000801087c */
[--C-:B---3--:R-:W-:Y:S01]  /*3430*/  FFMA.FTZ R25, R25, UR11, -R123.reuse ;  /* 0x0000000b19197c23 */ /* 0x108fe2000801087b */
[----:B------:R-:W-:Y:S01]  /*3440*/  FFMA.FTZ R24, R24, UR11, -R123 ;  /* 0x0000000b18187c23 */ /* 0x000fe2000801087b */
[----:B------:R-:W-:Y:S01]  /*3450*/  FSEL R124, R171, -INF , P2 ;  /* 0xff800000ab7c7808 */ /* 0x000fe20001000000 */
[----:B------:R3:W-:Y:S01]  /*3460*/  MUFU.EX2 R32, R121 ;  /* 0x0000007900207308 */ /* 0x0007e20000000800 */
[----:B----4-:R-:W-:Y:S01]  /*3470*/  FSEL R122, R170, -INF , P2 ;  /* 0xff800000aa7a7808 */ /* 0x010fe20001000000 */
[----:B------:R-:W-:Y:S01]  /*3480*/  FADD.FTZ R33, R33, -R223 ;  /* 0x800000df21217221 */ /* 0x000fe20000010000 */
[----:B------:R-:W-:Y:S01]  /*3490*/  FSEL R123, R169, -INF , P1 ;  /* 0xff800000a97b7808 */ /* 0x000fe20000800000 */
[----:B------:R-:W-:Y:S01]  /*34a0*/  FFMA.FTZ R124, R124, UR11, -R225 ;  /* 0x0000000b7c7c7c23 */ /* 0x000fe200080108e1 */
[----:B------:R-:W-:Y:S01]  /*34b0*/  FADD.FTZ R223, R35, -R223 ;  /* 0x800000df23df7221 */ /* 0x000fe20000010000 */
[----:B------:R-:W-:Y:S01]  /*34c0*/  FMUL.FTZ R210, R113, R210 ;  /* 0x000000d271d27220 */ /* 0x000fe20000410000 */
[----:B------:R-:W4:Y:S01]  /*34d0*/  SHFL.IDX PT, R35, R13, R111, 0x1f ;  /* 0x00001f6f0d237589 */ /* 0x000f2200000e0000 */
[----:B------:R-:W-:Y:S01]  /*34e0*/  FFMA.FTZ R123, R123, UR11, -R225 ;  /* 0x0000000b7b7b7c23 */ /* 0x000fe200080108e1 */
[----:B---3--:R-:W-:Y:S01]  /*34f0*/  FSEL R121, R168, -INF , P1 ;  /* 0xff800000a8797808 */ /* 0x008fe20000800000 */
[--C-:B--2---:R-:W-:Y:S01]  /*3500*/  FADD.FTZ R37, R37, -R211.reuse ;  /* 0x800000d325257221 */ /* 0x104fe20000010000 */
[----:B------:R-:W-:Y:S01]  /*3510*/  FADD.FTZ R39, R39, -R211 ;  /* 0x800000d327277221 */ /* 0x000fe20000010000 */
[--C-:B------:R-:W-:Y:S01]  /*3520*/  FADD.FTZ R225, R36, -R212.reuse ;  /* 0x800000d424e17221 */ /* 0x100fe20000010000 */
[----:B------:R-:W2:Y:S01]  /*3530*/  SHFL.IDX PT, R211, R13, R112, 0x1f ;  /* 0x00001f700dd37589 */ /* 0x000ea200000e0000 */
[--C-:B-1----:R-:W-:Y:S01]  /*3540*/  FFMA.FTZ R122, R122, UR11, -R31.reuse ;  /* 0x0000000b7a7a7c23 */ /* 0x102fe2000801081f */
[----:B------:R-:W-:Y:S01]  /*3550*/  FFMA.FTZ R121, R121, UR11, -R31 ;  /* 0x0000000b79797c23 */ /* 0x000fe2000801081f */
[----:B------:R-:W-:Y:S01]  /*3560*/  FMUL.FTZ R36, R105, R204 ;  /* 0x000000cc69247220 */ /* 0x000fe20000410000 */
[----:B------:R1:W-:Y:S01]  /*3570*/  MUFU.EX2 R31, R129 ;  /* 0x00000081001f7308 */ /* 0x0003e20000000800 */
[----:B------:R-:W-:Y:S01]  /*3580*/  FADD.FTZ R38, R38, -R212 ;  /* 0x800000d426267221 */ /* 0x000fe20000010000 */
[----:B------:R-:W-:Y:S01]  /*3590*/  FSEL R212, R9, -INF , P2 ;  /* 0xff80000009d47808 */ /* 0x000fe20001000000 */
[----:B------:R-:W-:Y:S01]  /*35a0*/  FMUL.FTZ R203, R97, R203 ;  /* 0x000000cb61cb7220 */ /* 0x000fe20000410000 */
[----:B------:R-:W-:Y:S01]  /*35b0*/  FFMA.FTZ R204, -R21, R21, 1 ;  /* 0x3f80000015cc7423 */ /* 0x000fe20000010115 */
[----:B------:R-:W-:Y:S01]  /*35c0*/  FMUL.FTZ R223, R94, R223 ;  /* 0x000000df5edf7220 */ /* 0x000fe20000410000 */
[----:B------:R-:W-:Y:S01]  /*35d0*/  FMUL.FTZ R135, R101, R135 ;  /* 0x0000008765877220 */ /* 0x000fe20000410000 */
[----:B------:R-:W-:Y:S01]  /*35e0*/  FMUL.FTZ R209, R107, R209 ;  /* 0x000000d16bd17220 */ /* 0x000fe20000410000 */
[----:B------:R3:W-:Y:S01]  /*35f0*/  MUFU.EX2 R21, R131 ;  /* 0x0000008300157308 */ /* 0x0007e20000000800 */
[----:B-1----:R-:W-:Y:S01]  /*3600*/  FFMA.FTZ R129, -R17, R17, 1 ;  /* 0x3f80000011817423 */ /* 0x002fe20000010111 */
[----:B------:R-:W-:Y:S01]  /*3610*/  FMUL.FTZ R204, R204, R207 ;  /* 0x000000cfcccc7220 */ /* 0x000fe20000410000 */
[----:B------:R-:W-:-:S02]  /*3620*/  FSEL R207, R3, -INF , P2 ;  /* 0xff80000003cf7808 */ /* 0x000fc40001000000 */
[----:B------:R-:W-:Y:S01]  /*3630*/  FMUL.FTZ R129, R129, R210 ;  /* 0x000000d281817220 */ /* 0x000fe20000410000 */
[----:B------:R-:W-:Y:S02]  /*3640*/  FSEL R210, R7, -INF , P2 ;  /* 0xff80000007d27808 */ /* 0x000fe40001000000 */
[----:B------:R1:W-:Y:S01]  /*3650*/  MUFU.EX2 R17, R134 ;  /* 0x0000008600117308 */ /* 0x0003e20000000800 */
[----:B---3--:R-:W-:Y:S01]  /*3660*/  FFMA.FTZ R131, -R216, R216, 1 ;  /* 0x3f800000d8837423 */ /* 0x008fe200000101d8 */
[----:B----4-:R-:W-:Y:S01]  /*3670*/  FFMA.FTZ R207, R207, UR11, -R35 ;  /* 0x0000000bcfcf7c23 */ /* 0x010fe20008010823 */
[----:B------:R-:W-:Y:S01]  /*3680*/  FFMA.FTZ R210, R210, UR11, -R34 ;  /* 0x0000000bd2d27c23 */ /* 0x000fe20008010822 */
[----:B--2---:R-:W-:Y:S01]  /*3690*/  FFMA.FTZ R212, R212, UR11, -R211 ;  /* 0x0000000bd4d47c23 */ /* 0x004fe200080108d3 */
        /* <DEDUP_REMOVED lines=21> */
[----:B--2---:R-:W-:Y:S01]  /*37f0*/  FMUL.FTZ R38, R89, R38 ;  /* 0x0000002659267220 */ /* 0x004fe20000410000 */
[----:B------:R-:W-:-:S03]  /*3800*/  FFMA.FTZ R209, R209, UR11, -R19 ;  /* 0x0000000bd1d17c23 */ /* 0x000fc60008010813 */
        /* <DEDUP_REMOVED lines=20> */
[----:B------:R-:W1:Y:S01]  /*3950*/  MUFU.EX2 R90, R90 ;  /* 0x0000005a005a7308 */ /* 0x000e620000000800 */
        /* <DEDUP_REMOVED lines=10> */
[----:B------:R-:W-:Y:S01]  /*3a00*/  FMUL.FTZ R39, R90, R39 ;  /* 0x000000275a277220 */ /* 0x000fe20000410000 */
[----:B------:R-:W-:Y:S01]  /*3a10*/  FMUL.FTZ R130, R130, R223 ;  /* 0x000000df82827220 */ /* 0x000fe20000410000 */
[----:B------:R-:W-:Y:S01]  /*3a20*/  FADD.FTZ R41, R41, -R219 ;  /* 0x800000db29297221 */ /* 0x000fe20000010000 */
[----:B------:R-:W1:Y:S01]  /*3a30*/  SHFL.IDX PT, R223, R12, R112, 0x1f ;  /* 0x00001f700cdf7589 */ /* 0x000e6200000e0000 */
[----:B------:R-:W3:Y:S01]  /*3a40*/  MUFU.EX2 R100, R100 ;  /* 0x0000006400647308 */ /* 0x000ee20000000800 */
[----:B----4-:R-:W-:Y:S01]  /*3a50*/  FADD.FTZ R44, R44, -R220 ;  /* 0x800000dc2c2c7221 */ /* 0x010fe20000010000 */
[----:B------:R-:W-:Y:S01]  /*3a60*/  FADD.FTZ R49, R49, -R224 ;  /* 0x800000e031317221 */ /* 0x000fe20000010000 */
[----:B------:R-:W-:-:S05]  /*3a70*/  FMUL.FTZ R41, R23, R41 ;  /* 0x0000002917297220 */ /* 0x000fca0000410000 */
[----:B------:R-:W4:Y:S01]  /*3a80*/  MUFU.EX2 R98, R98 ;  /* 0x0000006200627308 */ /* 0x000f220000000800 */
[----:B--2---:R-:W-:-:S07]  /*3a90*/  FMUL.FTZ R40, R88, R40 ;  /* 0x0000002858287220 */ /* 0x004fce0000410000 */
[----:B------:R-:W2:Y:S01]  /*3aa0*/  MUFU.EX2 R99, R99 ;  /* 0x0000006300637308 */ /* 0x000ea20000000800 */
[----:B---3--:R-:W-:Y:S01]  /*3ab0*/  FMUL.FTZ R43, R100, R43 ;  /* 0x0000002b642b7220 */ /* 0x008fe20000410000 */
[----:B------:R-:W-:Y:S01]  /*3ac0*/  FFMA.FTZ R233, -R233, R233, 1 ;  /* 0x3f800000e9e97423 */ /* 0x000fe200000101e9 */
[----:B------:R-:W-:Y:S01]  /*3ad0*/  FFMA.FTZ R237, -R237, R237, 1 ;  /* 0x3f800000eded7423 */ /* 0x000fe200000101ed */
[----:B------:R-:W-:Y:S01]  /*3ae0*/  FADD.FTZ R46, R46, -R220 ;  /* 0x800000dc2e2e7221 */ /* 0x000fe20000010000 */
[----:B------:R-:W-:Y:S01]  /*3af0*/  FADD.FTZ R47, R47, -R225 ;  /* 0x800000e12f2f7221 */ /* 0x000fe20000010000 */
[----:B------:R-:W-:Y:S01]  /*3b00*/  FADD.FTZ R51, R51, -R224 ;  /* 0x800000e033337221 */ /* 0x000fe20000010000 */
[--C-:B-1----:R-:W-:Y:S01]  /*3b10*/  FADD.FTZ R50, R50, -R223.reuse ;  /* 0x800000df32327221 */ /* 0x102fe20000010000 */
[----:B------:R1:W-:Y:S01]  /*3b20*/  MUFU.EX2 R33, R128 ;  /* 0x0000008000217308 */ /* 0x0003e20000000800 */
[----:B------:R-:W-:Y:S01]  /*3b30*/  FADD.FTZ R48, R48, -R223 ;  /* 0x800000df30307221 */ /* 0x000fe20000010000 */
[----:B------:R-:W-:-:S06]  /*3b40*/  FADD.FTZ R52, R52, -R221 ;  /* 0x800000dd34347221 */ /* 0x000fcc0000010000 */
[----:B------:R3:W-:Y:S01]  /*3b50*/  MUFU.EX2 R19, R127 ;  /* 0x0000007f00137308 */ /* 0x0007e20000000800 */
[----:B-1----:R-:W-:Y:S01]  /*3b60*/  FFMA.FTZ R128, -R222, R222, 1 ;  /* 0x3f800000de807423 */ /* 0x002fe200000101de */
[----:B------:R-:W-:Y:S01]  /*3b70*/  FMUL.FTZ R50, R29, R50 ;  /* 0x000000321d327220 */ /* 0x000fe20000410000 */
[----:B------:R1:W1:Y:S01]  /*3b80*/  SHFL.IDX PT, R222, R12, R114, 0x1f ;  /* 0x00001f720cde7589 */ /* 0x00026200000e0000 */
[----:B----4-:R-:W-:Y:S01]  /*3b90*/  FMUL.FTZ R44, R98, R44 ;  /* 0x0000002c622c7220 */ /* 0x010fe20000410000 */
[----:B------:R-:W-:-:S03]  /*3ba0*/  FMUL.FTZ R128, R128, R20 ;  /* 0x0000001480807220 */ /* 0x000fc60000410000 */
[----:B------:R4:W4:Y:S01]  /*3bb0*/  MUFU.EX2 R15, R214 ;  /* 0x000000d6000f7308 */ /* 0x0009220000000800 */
[----:B---3--:R-:W-:Y:S01]  /*3bc0*/  FFMA.FTZ R127, -R230, R230, 1 ;  /* 0x3f800000e67f7423 */ /* 0x008fe200000101e6 */
[----:B--2---:R-:W-:Y:S01]  /*3bd0*/  FMUL.FTZ R216, R99, R216 ;  /* 0x000000d863d87220 */ /* 0x004fe20000410000 */
[----:B------:R-:W-:Y:S02]  /*3be0*/  FADD.FTZ R221, R54, -R221 ;  /* 0x800000dd36dd7221 */ /* 0x000fe40000010000 */
[----:B------:R-:W-:-:S03]  /*3bf0*/  FMUL.FTZ R127, R127, R37 ;  /* 0x000000257f7f7220 */ /* 0x000fc60000410000 */
[----:B-1----:R1:W-:Y:S01]  /*3c00*/  MUFU.EX2 R12, R126 ;  /* 0x0000007e000c7308 */ /* 0x0023e20000000800 */
[----:B----4-:R-:W-:-:S07]  /*3c10*/  FMUL.FTZ R214, R232, R40 ;  /* 0x00000028e8d67220 */ /* 0x010fce0000410000 */
[----:B------:R2:W-:Y:S01]  /*3c20*/  MUFU.EX2 R20, R125 ;  /* 0x0000007d00147308 */ /* 0x0005e20000000800 */
[----:B-1----:R-:W-:Y:S01]  /*3c30*/  FFMA.FTZ R126, -R229, R229, 1 ;  /* 0x3f800000e57e7423 */ /* 0x002fe200000101e5 */
[----:B------:R-:W-:Y:S01]  /*3c40*/  FMUL.FTZ R46, R16, R46 ;  /* 0x0000002e102e7220 */ /* 0x000fe20000410000 */
[--C-:B------:R-:W-:Y:S01]  /*3c50*/  FADD.FTZ R219, R53, -R222.reuse ;  /* 0x800000de35db7221 */ /* 0x100fe20000010000 */
[----:B------:R-:W-:Y:S01]  /*3c60*/  FADD.FTZ R222, R55, -R222 ;  /* 0x800000de37de7221 */ /* 0x000fe20000010000 */
[----:B------:R-:W-:-:S03]  /*3c70*/  FMUL.FTZ R126, R126, R38 ;  /* 0x000000267e7e7220 */ /* 0x000fc60000410000 */
[----:B------:R1:W-:Y:S01]  /*3c80*/  MUFU.EX2 R38, R213 ;  /* 0x000000d500267308 */ /* 0x0003e20000000800 */
[----:B--2---:R-:W-:-:S07]  /*3c90*/  FMUL.FTZ R125, R227, R39 ;  /* 0x00000027e37d7220 */ /* 0x004fce0000410000 */
[----:B------:R2:W-:Y:S01]  /*3ca0*/  MUFU.EX2 R37, R215 ;  /* 0x000000d700257308 */ /* 0x0005e20000000800 */
[----:B-1----:R-:W-:-:S04]  /*3cb0*/  FFMA.FTZ R213, -R235, R235, 1 ;  /* 0x3f800000ebd57423 */ /* 0x002fc800000101eb */
[----:B------:R-:W-:Y:S01]  /*3cc0*/  FMUL.FTZ R213, R213, R42 ;  /* 0x0000002ad5d57220 */ /* 0x000fe20000410000 */
[----:B------:R-:W-:Y:S02]  /*3cd0*/  FFMA.FTZ R42, -R11, R11, 1 ;  /* 0x3f8000000b2a7423 */ /* 0x000fe4000001010b */
[----:B------:R1:W-:Y:S01]  /*3ce0*/  MUFU.EX2 R39, R120 ;  /* 0x0000007800277308 */ /* 0x0003e20000000800 */
[----:B--2---:R-:W-:Y:S01]  /*3cf0*/  FFMA.FTZ R215, -R236, R236, 1 ;  /* 0x3f800000ecd77423 */ /* 0x004fe200000101ec */
[----:B------:R-:W-:Y:S01]  /*3d00*/  FMUL.FTZ R47, R28, R47 ;  /* 0x0000002f1c2f7220 */ /* 0x000fe20000410000 */
[----:B------:R-:W-:Y:S01]  /*3d10*/  FMUL.FTZ R48, R30, R48 ;  /* 0x000000301e307220 */ /* 0x000fe20000410000 */
[----:B------:R-:W-:Y:S01]  /*3d20*/  FMUL.FTZ R51, R31, R51 ;  /* 0x000000331f337220 */ /* 0x000fe20000410000 */
[----:B------:R-:W-:-:S03]  /*3d30*/  FMUL.FTZ R215, R215, R41 ;  /* 0x00000029d7d77220 */ /* 0x000fc60000410000 */
[----:B------:R2:W-:Y:S01]  /*3d40*/  MUFU.EX2 R40, R119 ;  /* 0x0000007700287308 */ /* 0x0005e20000000800 */
[----:B-1----:R-:W-:Y:S01]  /*3d50*/  FMUL.FTZ R120, R231, R43 ;  /* 0x0000002be7787220 */ /* 0x002fe20000410000 */
[----:B------:R-:W-:Y:S01]  /*3d60*/  FMUL.FTZ R43, R32, R49 ;  /* 0x00000031202b7220 */ /* 0x000fe20000410000 */
[----:B------:R-:W-:Y:S01]  /*3d70*/  FFMA.FTZ R41, -R199, R199, 1 ;  /* 0x3f800000c7297423 */ /* 0x000fe200000101c7 */
[----:B------:R-:W-:Y:S01]  /*3d80*/  FMUL.FTZ R49, R233, R50 ;  /* 0x00000032e9317220 */ /* 0x000fe20000410000 */
[----:B------:R-:W-:Y:S01]  /*3d90*/  FFMA.FTZ R55, -R234, R234, 1 ;  /* 0x3f800000ea377423 */ /* 0x000fe200000101ea */
[----:B------:R-:W-:Y:S01]  /*3da0*/  FMUL.FTZ R50, R237, R43 ;  /* 0x0000002bed327220 */ /* 0x000fe20000410000 */
[----:B------:R-:W-:Y:S01]  /*3db0*/  FFMA.FTZ R43, -R196, R196, 1 ;  /* 0x3f800000c42b7423 */ /* 0x000fe200000101c4 */
[----:B------:R-:W-:Y:S01]  /*3dc0*/  FFMA.FTZ R54, -R198, R198, 1 ;  /* 0x3f800000c6367423 */ /* 0x000fe200000101c6 */
[----:B--2---:R-:W-:Y:S01]  /*3dd0*/  FMUL.FTZ R119, R42, R44 ;  /* 0x0000002c2a777220 */ /* 0x004fe20000410000 */
[----:B------:R-:W-:Y:S01]  /*3de0*/  FFMA.FTZ R42, -R197, R197, 1 ;  /* 0x3f800000c52a7423 */ /* 0x000fe200000101c5 */
[----:B------:R-:W-:Y:S01]  /*3df0*/  FMUL.FTZ R216, R41, R216 ;  /* 0x000000d829d87220 */ /* 0x000fe20000410000 */
[----:B------:R-:W-:Y:S01]  /*3e00*/  FMUL.FTZ R51, R43, R51 ;  /* 0x000000332b337220 */ /* 0x000fe20000410000 */
[----:B------:R1:W-:Y:S01]  /*3e10*/  MUFU.EX2 R41, R118 ;  /* 0x0000007600297308 */ /* 0x0003e20000000800 */
[----:B------:R-:W-:Y:S01]  /*3e20*/  FMUL.FTZ R55, R55, R46 ;  /* 0x0000002e37377220 */ /* 0x000fe20000410000 */
[----:B------:R-:W-:Y:S01]  /*3e30*/  FMUL.FTZ R54, R54, R48 ;  /* 0x0000003036367220 */ /* 0x000fe20000410000 */
[----:B------:R-:W2:Y:S04]  /*3e40*/  SHFL.IDX PT, R46, R45, R10, 0x1f ;  /* 0x00001f0a2d2e7589 */ /* 0x000ea800000e0000 */
[----:B------:R-:W3:Y:S01]  /*3e50*/  SHFL.IDX PT, R48, R45, R109, 0x1f ;  /* 0x00001f6d2d307589 */ /* 0x000ee200000e0000 */
[----:B------:R4:W-:Y:S01]  /*3e60*/  MUFU.EX2 R43, R116 ;  /* 0x00000074002b7308 */ /* 0x0009e20000000800 */
[----:B-1----:R-:W-:-:S02]  /*3e70*/  FMUL.FTZ R118, R42, R47 ;  /* 0x0000002f2a767220 */ /* 0x002fc40000410000 */
[----:B------:R-:W1:Y:S04]  /*3e80*/  SHFL.IDX PT, R47, R45, R106, 0x1f ;  /* 0x00001f6a2d2f7589 */ /* 0x000e6800000e0000 */
[----:B------:R-:W-:Y:S01]  /*3e90*/  SHFL.IDX PT, R224, R45, R108, 0x1f ;  /* 0x00001f6c2de07589 */ /* 0x000fe200000e0000 */
[----:B------:R2:W-:Y:S03]  /*3ea0*/  MUFU.EX2 R42, R117 ;  /* 0x00000075002a7308 */ /* 0x0005e60000000800 */
[----:B------:R-:W-:Y:S04]  /*3eb0*/  SHFL.IDX PT, R223, R45, R110, 0x1f ;  /* 0x00001f6e2ddf7589 */ /* 0x000fe800000e0000 */
[----:B----4-:R-:W-:Y:S01]  /*3ec0*/  SHFL.IDX PT, R116, R45, R111, 0x1f ;  /* 0x00001f6f2d747589 */ /* 0x010fe200000e0000 */
[----:B------:R4:W-:Y:S03]  /*3ed0*/  MUFU.EX2 R44, R115 ;  /* 0x00000073002c7308 */ /* 0x0009e60000000800 */
[----:B--2---:R-:W2:Y:S04]  /*3ee0*/  SHFL.IDX PT, R117, R45, R112, 0x1f ;  /* 0x00001f702d757589 */ /* 0x004ea800000e0000 */
[----:B------:R1:W-:Y:S01]  /*3ef0*/  SHFL.IDX PT, R220, R45, R114, 0x1f ;  /* 0x00001f722ddc7589 */ /* 0x0003e200000e0000 */
[----:B------:R-:W2:Y:S01]  /*3f00*/  MUFU.EX2 R93, R93 ;  /* 0x0000005d005d7308 */ /* 0x000ea20000000800 */
[----:B----4-:R-:W-:Y:S01]  /*3f10*/  FMUL.FTZ R115, R13, R219 ;  /* 0x000000db0d737220 */ /* 0x010fe20000410000 */
[----:B------:R-:W-:Y:S01]  /*3f20*/  FFMA.FTZ R219, -R192, R192, 1 ;  /* 0x3f800000c0db7423 */ /* 0x000fe200000101c0 */
[----:B------:R-:W-:Y:S01]  /*3f30*/  FMUL.FTZ R222, R36, R222 ;  /* 0x000000de24de7220 */ /* 0x000fe20000410000 */
[----:B------:R-:W4:Y:S01]  /*3f40*/  LDL.LU R11, [R1+0xb0] ;  /* 0x0000b000010b7983 */ /* 0x000f220000300800 */
[----:B------:R-:W-:Y:S01]  /*3f50*/  FADD.FTZ R56, R56, -R46 ;  /* 0x8000002e38387221 */ /* 0x000fe20000010000 */
[----:B---3--:R-:W-:Y:S01]  /*3f60*/  FADD.FTZ R60, R60, -R48 ;  /* 0x800000303c3c7221 */ /* 0x008fe20000010000 */
[----:B-1----:R-:W-:Y:S01]  /*3f70*/  FFMA.FTZ R45, -R194, R194, 1 ;  /* 0x3f800000c22d7423 */ /* 0x002fe200000101c2 */
[----:B------:R-:W-:Y:S01]  /*3f80*/  FADD.FTZ R57, R57, -R47 ;  /* 0x8000002f39397221 */ /* 0x000fe20000010000 */
[----:B------:R1:W5:Y:S02]  /*3f90*/  LDL.LU R199, [R1+0xac] ;  /* 0x0000ac0001c77983 */ /* 0x0003640000300800 */
[----:B------:R-:W-:-:S02]  /*3fa0*/  FMUL.FTZ R115, R45, R115 ;  /* 0x000000732d737220 */ /* 0x000fc40000410000 */
[----:B------:R3:W1:Y:S01]  /*3fb0*/  MUFU.EX2 R45, R27 ;  /* 0x0000001b002d7308 */ /* 0x0006620000000800 */
[----:B--2---:R-:W-:Y:S01]  /*3fc0*/  FADD.FTZ R64, R64, -R117 ;  /* 0x8000007540407221 */ /* 0x004fe20000010000 */
[----:B------:R-:W-:Y:S01]  /*3fd0*/  FADD.FTZ R48, R62, -R48 ;  /* 0x800000303e307221 */ /* 0x000fe20000010000 */
[----:B------:R-:W-:Y:S01]  /*3fe0*/  FFMA.FTZ R53, -R195, R195, 1 ;  /* 0x3f800000c3357423 */ /* 0x000fe200000101c3 */
[----:B------:R-:W-:Y:S01]  /*3ff0*/  FMUL.FTZ R52, R17, R52 ;  /* 0x0000003411347220 */ /* 0x000fe20000410000 */
[----:B------:R-:W-:Y:S01]  /*4000*/  FADD.FTZ R58, R58, -R46 ;  /* 0x8000002e3a3a7221 */ /* 0x000fe20000010000 */
[----:B---3--:R-:W-:Y:S01]  /*4010*/  FMUL.FTZ R27, R219, R222 ;  /* 0x000000dedb1b7220 */ /* 0x008fe20000410000 */
[----:B------:R2:W5:Y:S01]  /*4020*/  LDL.LU R198, [R1+0xa8] ;  /* 0x0000a80001c67983 */ /* 0x0005620000300800 */
[----:B------:R-:W-:Y:S01]  /*4030*/  FADD.FTZ R59, R59, -R47 ;  /* 0x8000002f3b3b7221 */ /* 0x000fe20000010000 */
[--C-:B------:R-:W-:Y:S01]  /*4040*/  FADD.FTZ R63, R63, -R224.reuse ;  /* 0x800000e03f3f7221 */ /* 0x100fe20000010000 */
[----:B------:R-:W-:Y:S01]  /*4050*/  FADD.FTZ R67, R67, -R223 ;  /* 0x800000df43437221 */ /* 0x000fe20000010000 */
[----:B------:R3:W1:Y:S01]  /*4060*/  LDS R219, [R14+0x400] ;  /* 0x000400000edb7984 */ /* 0x0006620000000800 */
[----:B------:R-:W-:Y:S01]  /*4070*/  FMUL.FTZ R64, R15, R64 ;  /* 0x000000400f407220 */ /* 0x000fe20000410000 */
[----:B------:R-:W-:Y:S01]  /*4080*/  FADD.FTZ R62, R61, -R224 ;  /* 0x800000e03d3e7221 */ /* 0x000fe20000010000 */
[----:B------:R2:W-:Y:S01]  /*4090*/  MUFU.EX2 R46, R26 ;  /* 0x0000001a002e7308 */ /* 0x0005e20000000800 */
[----:B------:R1:W5:Y:S01]  /*40a0*/  LDL.LU R197, [R1+0xa4] ;  /* 0x0000a40001c57983 */ /* 0x0003620000300800 */
[----:B------:R-:W-:Y:S01]  /*40b0*/  FMUL.FTZ R221, R18, R221 ;  /* 0x000000dd12dd7220 */ /* 0x000fe20000410000 */
[----:B------:R-:W-:-:S05]  /*40c0*/  FMUL.FTZ R226, R93, R226 ;  /* 0x000000e25de27220 */ /* 0x000fca0000410000 */
[----:B---3--:R3:W-:Y:S01]  /*40d0*/  MUFU.EX2 R14, R24 ;  /* 0x00000018000e7308 */ /* 0x0087e20000000800 */
[----:B------:R-:W-:Y:S01]  /*40e0*/  FADD.FTZ R61, R68, -R116 ;  /* 0x80000074443d7221 */ /* 0x000fe20000010000 */
[----:B--2---:R-:W-:Y:S01]  /*40f0*/  FADD.FTZ R26, R65, -R223 ;  /* 0x800000df411a7221 */ /* 0x004fe20000010000 */
[----:B------:R-:W-:Y:S01]  /*4100*/  FMUL.FTZ R56, R34, R56 ;  /* 0x0000003822387220 */ /* 0x000fe20000410000 */
[----:B------:R2:W5:Y:S01]  /*4110*/  LDL.LU R196, [R1+0xa0] ;  /* 0x0000a00001c47983 */ /* 0x0005620000300800 */
[----:B------:R-:W-:Y:S01]  /*4120*/  FMUL.FTZ R57, R35, R57 ;  /* 0x0000003923397220 */ /* 0x000fe20000410000 */
[----:B------:R-:W-:Y:S01]  /*4130*/  FMUL.FTZ R53, R53, R52 ;  /* 0x0000003435357220 */ /* 0x000fe20000410000 */
[----:B------:R-:W-:Y:S01]  /*4140*/  FADD.FTZ R117, R66, -R117 ;  /* 0x8000007542757221 */ /* 0x000fe20000010000 */
[----:B------:R2:W1:Y:S01]  /*4150*/  MUFU.EX2 R47, R25 ;  /* 0x00000019002f7308 */ /* 0x0004620000000800 */
[----:B---3--:R-:W-:Y:S01]  /*4160*/  FFMA.FTZ R24, -R184, R184, 1 ;  /* 0x3f800000b8187423 */ /* 0x008fe200000101b8 */
[----:B------:R-:W-:Y:S01]  /*4170*/  FFMA.FTZ R68, -R191, R191, 1 ;  /* 0x3f800000bf447423 */ /* 0x000fe200000101bf */
[----:B------:R-:W-:Y:S01]  /*4180*/  FFMA.FTZ R65, -R190, R190, 1 ;  /* 0x3f800000be417423 */ /* 0x000fe200000101be */
[----:B------:R3:W5:Y:S01]  /*4190*/  LDL.LU R195, [R1+0x9c] ;  /* 0x00009c0001c37983 */ /* 0x0007620000300800 */
[----:B------:R-:W-:Y:S01]  /*41a0*/  FMUL.FTZ R64, R24, R64 ;  /* 0x0000004018407220 */ /* 0x000fe20000410000 */
[----:B------:R-:W-:Y:S01]  /*41b0*/  FFMA.FTZ R52, -R193, R193, 1 ;  /* 0x3f800000c1347423 */ /* 0x000fe200000101c1 */
[----:B------:R-:W-:Y:S01]  /*41c0*/  FMUL.FTZ R58, R21, R58 ;  /* 0x0000003a153a7220 */ /* 0x000fe20000410000 */
[----:B------:R3:W5:Y:S01]  /*41d0*/  LDL.LU R194, [R1+0x98] ;  /* 0x0000980001c27983 */ /* 0x0007620000300800 */
[----:B--2---:R-:W-:Y:S01]  /*41e0*/  FFMA.FTZ R25, -R189, R189, 1 ;  /* 0x3f800000bd197423 */ /* 0x004fe200000101bd */
[----:B------:R-:W-:Y:S01]  /*41f0*/  FMUL.FTZ R68, R68, R56 ;  /* 0x0000003844447220 */ /* 0x000fe20000410000 */
[----:B------:R-:W-:Y:S01]  /*4200*/  FMUL.FTZ R62, R20, R62 ;  /* 0x0000003e143e7220 */ /* 0x000fe20000410000 */
[----:B------:R3:W5:Y:S01]  /*4210*/  LDL.LU R193, [R1+0x94] ;  /* 0x0000940001c17983 */ /* 0x0007620000300800 */
[----:B------:R-:W-:Y:S01]  /*4220*/  FMUL.FTZ R60, R19, R60 ;  /* 0x0000003c133c7220 */ /* 0x000fe20000410000 */
[----:B------:R-:W-:Y:S01]  /*4230*/  FMUL.FTZ R59, R33, R59 ;  /* 0x0000003b213b7220 */ /* 0x000fe20000410000 */
[----:B------:R-:W-:Y:S01]  /*4240*/  FMUL.FTZ R63, R37, R63 ;  /* 0x0000003f253f7220 */ /* 0x000fe20000410000 */
[----:B------:R3:W5:Y:S01]  /*4250*/  LDL.LU R192, [R1+0x90] ;  /* 0x0000900001c07983 */ /* 0x0007620000300800 */
[----:B------:R-:W-:Y:S01]  /*4260*/  FMUL.FTZ R48, R12, R48 ;  /* 0x000000300c307220 */ /* 0x000fe20000410000 */
[----:B------:R-:W-:Y:S01]  /*4270*/  FMUL.FTZ R67, R40, R67 ;  /* 0x0000004328437220 */ /* 0x000fe20000410000 */
[----:B------:R-:W2:Y:S08]  /*4280*/  MUFU.EX2 R211, R211 ;  /* 0x000000d300d37308 */ /* 0x000eb00000000800 */
[----:B------:R-:W-:Y:S01]  /*4290*/  MUFU.EX2 R207, R207 ;  /* 0x000000cf00cf7308 */ /* 0x000fe20000000800 */
[----:B-1----:R-:W1:Y:S04]  /*42a0*/  SHFL.IDX PT, R24, R219, R10, 0x1f ;  /* 0x00001f0adb187589 */ /* 0x002e6800000e0000 */
[----:B------:R-:W3:Y:S04]  /*42b0*/  SHFL.IDX PT, R108, R219, R108, 0x1f ;  /* 0x00001f6cdb6c7589 */ /* 0x000ee800000e0000 */
[----:B------:R-:W2:Y:S04]  /*42c0*/  SHFL.IDX PT, R106, R219, R106, 0x1f ;  /* 0x00001f6adb6a7589 */ /* 0x000ea800000e0000 */
[----:B------:R-:W2:Y:S04]  /*42d0*/  SHFL.IDX PT, R111, R219, R111, 0x1f ;  /* 0x00001f6fdb6f7589 */ /* 0x000ea800000e0000 */
[----:B------:R-:W2:Y:S01]  /*42e0*/  SHFL.IDX PT, R112, R219, R112, 0x1f ;  /* 0x00001f70db707589 */ /* 0x000ea200000e0000 */
[----:B------:R-:W-:-:S03]  /*42f0*/  FMUL.FTZ R56, R65, R57 ;  /* 0x0000003941387220 */ /* 0x000fc60000410000 */
[----:B------:R-:W2:Y:S01]  /*4300*/  SHFL.IDX PT, R109, R219, R109, 0x1f ;  /* 0x00001f6ddb6d7589 */ /* 0x000ea200000e0000 */
[----:B------:R-:W-:-:S03]  /*4310*/  FADD.FTZ R116, R70, -R116 ;  /* 0x8000007446747221 */ /* 0x000fc60000010000 */
[----:B------:R-:W2:Y:S01]  /*4320*/  SHFL.IDX PT, R110, R219, R110, 0x1f ;  /* 0x00001f6edb6e7589 */ /* 0x000ea200000e0000 */
[----:B------:R-:W-:Y:S01]  /*4330*/  FFMA.FTZ R57, -R185, R185, 1 ;  /* 0x3f800000b9397423 */ /* 0x000fe200000101b9 */
[--C-:B------:R-:W-:Y:S01]  /*4340*/  FADD.FTZ R66, R69, -R220.reuse ;  /* 0x800000dc45427221 */ /* 0x100fe20000010000 */
[----:B------:R-:W-:Y:S01]  /*4350*/  FMUL.FTZ R25, R25, R58 ;  /* 0x0000003a19197220 */ /* 0x000fe20000410000 */
[----:B------:R1:W5:Y:S01]  /*4360*/  LDL.LU R191, [R1+0x8c] ;  /* 0x00008c0001bf7983 */ /* 0x0003620000300800 */
[----:B------:R-:W-:Y:S01]  /*4370*/  FFMA.FTZ R70, -R187, R187, 1 ;  /* 0x3f800000bb467423 */ /* 0x000fe200000101bb */
[----:B------:R-:W-:Y:S01]  /*4380*/  FFMA.FTZ R65, -R182, R182, 1 ;  /* 0x3f800000b6417423 */ /* 0x000fe200000101b6 */
[----:B------:R-:W-:Y:S01]  /*4390*/  FMUL.FTZ R117, R38, R117 ;  /* 0x0000007526757220 */ /* 0x000fe20000410000 */
[----:B------:R-:W2:Y:S01]  /*43a0*/  SHFL.IDX PT, R114, R219, R114, 0x1f ;  /* 0x00001f72db727589 */ /* 0x000ea200000e0000 */
[----:B------:R-:W-:Y:S01]  /*43b0*/  FADD.FTZ R220, R71, -R220 ;  /* 0x800000dc47dc7221 */ /* 0x000fe20000010000 */
[----:B------:R-:W-:Y:S01]  /*43c0*/  FFMA.FTZ R69, -R188, R188, 1 ;  /* 0x3f800000bc457423 */ /* 0x000fe200000101bc */
[----:B------:R-:W-:Y:S01]  /*43d0*/  FFMA.FTZ R58, -R183, R183, 1 ;  /* 0x3f800000b73a7423 */ /* 0x000fe200000101b7 */
[----:B------:R1:W5:Y:S01]  /*43e0*/  LDL.LU R190, [R1+0x88] ;  /* 0x0000880001be7983 */ /* 0x0003620000300800 */
[----:B------:R-:W-:Y:S01]  /*43f0*/  FFMA.FTZ R71, -R186, R186, 1 ;  /* 0x3f800000ba477423 */ /* 0x000fe200000101ba */
[----:B------:R-:W-:Y:S01]  /*4400*/  FMUL.FTZ R57, R57, R62 ;  /* 0x0000003e39397220 */ /* 0x000fe20000410000 */
[----:B------:R-:W2:Y:S01]  /*4410*/  MUFU.EX2 R205, R205 ;  /* 0x000000cd00cd7308 */ /* 0x000ea20000000800 */
[----:B------:R1:W5:Y:S01]  /*4420*/  LDL.LU R189, [R1+0x84] ;  /* 0x0000840001bd7983 */ /* 0x0003620000300800 */
[----:B------:R-:W-:Y:S01]  /*4430*/  FMUL.FTZ R70, R70, R60 ;  /* 0x0000003c46467220 */ /* 0x000fe20000410000 */
[----:B------:R-:W-:-:S05]  /*4440*/  FMUL.FTZ R65, R65, R117 ;  /* 0x0000007541417220 */ /* 0x000fca0000410000 */
[----:B------:R-:W2:Y:S01]  /*4450*/  MUFU.EX2 R209, R209 ;  /* 0x000000d100d17308 */ /* 0x000ea20000000800 */
[----:B------:R1:W5:Y:S01]  /*4460*/  LDL.LU R188, [R1+0x80] ;  /* 0x0000800001bc7983 */ /* 0x0003620000300800 */
[----:B------:R-:W-:Y:S01]  /*4470*/  FFMA.FTZ R62, -R179, R179, 1 ;  /* 0x3f800000b33e7423 */ /* 0x000fe200000101b3 */
[----:B------:R-:W-:-:S05]  /*4480*/  FMUL.FTZ R61, R41, R61 ;  /* 0x0000003d293d7220 */ /* 0x000fca0000410000 */
[----:B------:R-:W-:Y:S01]  /*4490*/  MUFU.EX2 R210, R210 ;  /* 0x000000d200d27308 */ /* 0x000fe20000000800 */
        /* <DEDUP_REMOVED lines=14> */
[----:B-1----:R-:W-:Y:S01]  /*4580*/  FADD.FTZ R72, R72, -R24 ;  /* 0x8000001848487221 */ /* 0x002fe20000010000 */
[----:B------:R-:W-:Y:S01]  /*4590*/  FMUL.FTZ R66, R62, R61 ;  /* 0x0000003d3e427220 */ /* 0x000fe20000410000 */
[----:B------:R1:W5:Y:S01]  /*45a0*/  LDL.LU R183, [R1+0x6c] ;  /* 0x00006c0001b77983 */ /* 0x0003620000300800 */
[----:B------:R-:W-:Y:S01]  /*45b0*/  FMUL.FTZ R61, R60, R117 ;  /* 0x000000753c3d7220 */ /* 0x000fe20000410000 */
[----:B------:R-:W-:Y:S01]  /*45c0*/  FMUL.FTZ R59, R59, R26 ;  /* 0x0000001a3b3b7220 */ /* 0x000fe20000410000 */
[----:B------:R-:W1:Y:S01]  /*45d0*/  MUFU.EX2 R208, R208 ;  /* 0x000000d000d07308 */ /* 0x000e620000000800 */
[----:B------:R1:W5:Y:S01]  /*45e0*/  LDL.LU R182, [R1+0x68] ;  /* 0x0000680001b67983 */ /* 0x0003620000300800 */
[----:B------:R-:W-:Y:S01]  /*45f0*/  FMUL.FTZ R60, R63, R220 ;  /* 0x000000dc3f3c7220 */ /* 0x000fe20000410000 */
[----:B------:R-:W-:-:S05]  /*4600*/  FMUL.FTZ R26, R48, R67 ;  /* 0x00000043301a7220 */ /* 0x000fca0000410000 */
[----:B------:R-:W-:Y:S01]  /*4610*/  MUFU.EX2 R206, R206 ;  /* 0x000000ce00ce7308 */ /* 0x000fe20000000800 */
[----:B------:R1:W5:Y:S01]  /*4620*/  LDL.LU R181, [R1+0x64] ;  /* 0x0000640001b57983 */ /* 0x0003620000300800 */
[----:B------:R-:W-:Y:S01]  /*4630*/  FFMA.FTZ R62, -R175, R175, 1 ;  /* 0x3f800000af3e7423 */ /* 0x000fe200000101af */
[----:B------:R-:W-:-:S05]  /*4640*/  FMUL.FTZ R63, R45, R72 ;  /* 0x000000482d3f7220 */ /* 0x000fca0000410000 */
[----:B------:R-:W-:Y:S01]  /*4650*/  MUFU.EX2 R124, R124 ;  /* 0x0000007c007c7308 */ /* 0x000fe20000000800 */
[----:B------:R1:W5:Y:S01]  /*4660*/  LDL.LU R180, [R1+0x60] ;  /* 0x0000600001b47983 */ /* 0x0003620000300800 */
[----:B------:R-:W-:-:S06]  /*4670*/  FFMA.FTZ R67, -R177, R177, 1 ;  /* 0x3f800000b1437423 */ /* 0x000fcc00000101b1 */
[----:B------:R-:W-:Y:S01]  /*4680*/  MUFU.EX2 R123, R123 ;  /* 0x0000007b007b7308 */ /* 0x000fe20000000800 */
[----:B------:R1:W5:Y:S01]  /*4690*/  LDL.LU R179, [R1+0x5c] ;  /* 0x00005c0001b37983 */ /* 0x0003620000300800 */
[--C-:B---3--:R-:W-:Y:S01]  /*46a0*/  FADD.FTZ R77, R77, -R108.reuse ;  /* 0x8000006c4d4d7221 */ /* 0x108fe20000010000 */
[----:B------:R-:W-:-:S05]  /*46b0*/  FADD.FTZ R79, R79, -R108 ;  /* 0x8000006c4f4f7221 */ /* 0x000fca0000010000 */
[----:B------:R-:W-:Y:S01]  /*46c0*/  MUFU.EX2 R122, R122 ;  /* 0x0000007a007a7308 */ /* 0x000fe20000000800 */
[----:B------:R3:W5:Y:S01]  /*46d0*/  LDL.LU R178, [R1+0x58] ;  /* 0x0000580001b27983 */ /* 0x0007620000300800 */
[----:B------:R-:W-:Y:S01]  /*46e0*/  FMUL.FTZ R62, R62, R63 ;  /* 0x0000003f3e3e7220 */ /* 0x000fe20000410000 */
[----:B------:R-:W-:-:S05]  /*46f0*/  FFMA.FTZ R108, -R174, R174, 1 ;  /* 0x3f800000ae6c7423 */ /* 0x000fca00000101ae */
[----:B------:R-:W-:Y:S01]  /*4700*/  MUFU.EX2 R121, R121 ;  /* 0x0000007900797308 */ /* 0x000fe20000000800 */
[----:B------:R3:W5:Y:S01]  /*4710*/  LDL.LU R177, [R1+0x54] ;  /* 0x0000540001b17983 */ /* 0x0007620000300800 */
[--C-:B--2---:R-:W-:Y:S01]  /*4720*/  FADD.FTZ R73, R73, -R106.reuse ;  /* 0x8000006a49497221 */ /* 0x104fe20000010000 */
[----:B------:R-:W-:Y:S01]  /*4730*/  FADD.FTZ R75, R75, -R106 ;  /* 0x8000006a4b4b7221 */ /* 0x000fe20000010000 */
[----:B------:R-:W-:Y:S01]  /*4740*/  FFMA.FTZ R218, -R218, R218, 1 ;  /* 0x3f800000dada7423 */ /* 0x000fe200000101da */
[----:B------:R3:W5:Y:S01]  /*4750*/  LDL.LU R176, [R1+0x50] ;  /* 0x0000500001b07983 */ /* 0x0007620000300800 */
[----:B------:R-:W-:Y:S01]  /*4760*/  FFMA.FTZ R63, -R173, R173, 1 ;  /* 0x3f800000ad3f7423 */ /* 0x000fe200000101ad */
[--C-:B------:R-:W-:Y:S01]  /*4770*/  FADD.FTZ R84, R84, -R111.reuse ;  /* 0x8000006f54547221 */ /* 0x100fe20000010000 */
[----:B------:R-:W-:Y:S01]  /*4780*/  FMUL.FTZ R131, R131, R226 ;  /* 0x000000e283837220 */ /* 0x000fe20000410000 */
        /* <DEDUP_REMOVED lines=17> */
[----:B------:R-:W-:-:S02]  /*48a0*/  FFMA.FTZ R110, -R168, R168, 1 ;  /* 0x3f800000a86e7423 */ /* 0x000fc400000101a8 */
[----:B------:R3:W5:Y:S01]  /*48b0*/  LDL.LU R170, [R1+0x38] ;  /* 0x0000380001aa7983 */ /* 0x0007620000300800 */
[----:B------:R2:W3:Y:S01]  /*48c0*/  MUFU.EX2 R48, R212 ;  /* 0x000000d400307308 */ /* 0x0004e20000000800 */
[----:B------:R-:W-:Y:S02]  /*48d0*/  FFMA.FTZ R117, -R9, R9, 1 ;  /* 0x3f80000009757423 */ /* 0x000fe40000010109 */
[----:B------:R1:W5:Y:S01]  /*48e0*/  LDL.LU R169, [R1+0x34] ;  /* 0x0000340001a97983 */ /* 0x0003620000300800 */
[--C-:B------:R-:W-:Y:S01]  /*48f0*/  FADD.FTZ R85, R85, -R114.reuse ;  /* 0x8000007255557221 */ /* 0x100fe20000010000 */
[----:B------:R-:W-:Y:S02]  /*4900*/  FADD.FTZ R87, R87, -R114 ;  /* 0x8000007257577221 */ /* 0x000fe40000010000 */
[----:B------:R1:W5:Y:S01]  /*4910*/  LDL.LU R168, [R1+0x30] ;  /* 0x0000300001a87983 */ /* 0x0003620000300800 */
[----:B------:R-:W-:Y:S01]  /*4920*/  FMUL.FTZ R67, R67, R116 ;  /* 0x0000007443437220 */ /* 0x000fe20000410000 */
[----:B--2---:R-:W-:Y:S01]  /*4930*/  FFMA.FTZ R212, -R7, R7, 1 ;  /* 0x3f80000007d47423 */ /* 0x004fe20000010107 */
[----:B------:R-:W-:Y:S01]  /*4940*/  FFMA.FTZ R114, -R6, R6, 1 ;  /* 0x3f80000006727423 */ /* 0x000fe20000010106 */
[----:B------:R2:W5:Y:S01]  /*4950*/  LDL.LU R9, [R1+0x2c] ;  /* 0x00002c0001097983 */ /* 0x0005620000300800 */
[----:B------:R-:W-:Y:S01]  /*4960*/  FFMA.FTZ R116, -R5, R5, 1 ;  /* 0x3f80000005747423 */ /* 0x000fe20000010105 */
[----:B------:R-:W-:-:S02]  /*4970*/  FFMA.FTZ R219, -R3, R3, 1 ;  /* 0x3f80000003db7423 */ /* 0x000fc40000010103 */
[----:B------:R2:W5:Y:S01]  /*4980*/  LDL.LU R7, [R1+0x28] ;  /* 0x0000280001077983 */ /* 0x0005620000300800 */
[----:B------:R-:W-:-:S03]  /*4990*/  FFMA.FTZ R220, -R0, R0, 1 ;  /* 0x3f80000000dc7423 */ /* 0x000fc60000010100 */
        /* <DEDUP_REMOVED lines=10> */
[----:B------:R-:W-:Y:S02]  /*4a40*/  FMUL.FTZ R73, R211, R82 ;  /* 0x00000052d3497220 */ /* 0x000fe40000410000 */
[----:B------:R-:W-:Y:S01]  /*4a50*/  FMUL.FTZ R63, R63, R24 ;  /* 0x000000183f3f7220 */ /* 0x000fe20000410000 */
[----:B------:R-:W-:Y:S01]  /*4a60*/  FFMA.FTZ R24, -R217, R217, 1 ;  /* 0x3f800000d9187423 */ /* 0x000fe200000101d9 */
[----:B------:R-:W-:Y:S01]  /*4a70*/  FMUL.FTZ R217, R205, R86 ;  /* 0x00000056cdd97220 */ /* 0x000fe20000410000 */
[----:B------:R-:W-:Y:S01]  /*4a80*/  F2FP.BF16.F32.PACK_AB R69, R69, R25 ;  /* 0x000000194545723e */ /* 0x000fe200000010ff */
[----:B------:R-:W-:Y:S01]  /*4a90*/  FMUL.FTZ R84, R207, R84 ;  /* 0x00000054cf547220 */ /* 0x000fe20000410000 */
[----:B------:R-:W-:Y:S01]  /*4aa0*/  FMUL.FTZ R85, R209, R85 ;  /* 0x00000055d1557220 */ /* 0x000fe20000410000 */
[----:B-1----:R-:W-:Y:S01]  /*4ab0*/  FMUL.FTZ R87, R208, R87 ;  /* 0x00000057d0577220 */ /* 0x002fe20000410000 */
[----:B------:R-:W-:Y:S01]  /*4ac0*/  FMUL.FTZ R75, R14, R75 ;  /* 0x0000004b0e4b7220 */ /* 0x000fe20000410000 */
[----:B---3--:R-:W-:Y:S01]  /*4ad0*/  FMUL.FTZ R80, R48, R80 ;  /* 0x0000005030507220 */ /* 0x008fe20000410000 */
        /* <DEDUP_REMOVED lines=59> */
[----:B--2---:R-:W-:-:S05]  /*4e90*/  IMAD R25, R4, 0x4000, R221 ;  /* 0x0000400004197824 */ /* 0x004fca00078e02dd */
        /* <DEDUP_REMOVED lines=68> */
[----:B----4-:R-:W-:Y:S01]  /*52e0*/  IMAD R12, R11, 0x2000, R50 ;  /* 0x000020000b0c7824 */ /* 0x010fe200078e0232 */
[----:B------:R-:W-:Y:S01]  /*52f0*/  F2FP.BF16.F32.PACK_AB R48, R210, R48 ;  /* 0x00000030d230723e */ /* 0x000fe200000010ff */
[----:B------:R-:W-:Y:S01]  /*5300*/  UIADD3 UR10, UR10, 0x380, URZ ;  /* 0x000003800a0a7890 */ /* 0x000fe2000fffe03f */
[----:B-1----:R-:W-:Y:S02]  /*5310*/  F2FP.BF16.F32.PACK_AB R49, R206, R211 ;  /* 0x000000d3ce31723e */ /* 0x002fe400000010ff */
[----:B------:R-:W-:Y:S02]  /*5320*/  F2FP.BF16.F32.PACK_AB R50, R209, R207 ;  /* 0x000000cfd132723e */ /* 0x000fe400000010ff */
[----:B------:R-:W-:Y:S01]  /*5330*/  F2FP.BF16.F32.PACK_AB R51, R208, R205 ;  /* 0x000000cdd033723e */ /* 0x000fe200000010ff */
[----:B------:R-:W-:Y:S01]  /*5340*/  UMOV UR11, 0x40000040 ;  /* 0x40000040000b7882 */ /* 0x000fe20000000000 */
[----:B------:R-:W-:-:S02]  /*5350*/  WARPGROUP.DEPBAR.LE gsb0, 0x0 ;  /* 0x00008000000079c5 */ /* 0x000fc40000010000 */
[----:B------:R-:W-:-:S06]  /*5360*/  WARPGROUP.ARRIVE ;  /* 0x00000000000079c5 */ /* 0x000fcc0000000000 */
[----:B------:R-:W-:Y:S01]  /*5370*/  HGMMA.64x64x16.F32.BF16 R136, R48, gdesc[UR8].tnspB, R136, gsb0 ;  /* 0x40e0000830887df0 */ /* 0x000fe20008001888 */
[----:B------:R-:W-:Y:S02]  /*5380*/  SHF.R.U32.HI R12, RZ, 0x4, R12 ;  /* 0x00000004ff0c7819 */ /* 0x000fe4000001160c */
[----:B------:R-:W-:Y:S02]  /*5390*/  R2UR UR4, R2 ;  /* 0x00000000020472ca */ /* 0x000fe400000e0000 */
[----:B------:R-:W-:-:S04]  /*53a0*/  LOP3.LUT R12, R12, 0x3fff, RZ, 0xc0, !PT ;  /* 0x00003fff0c0c7812 */ /* 0x000fc800078ec0ff */
[----:B------:R-:W-:-:S04]  /*53b0*/  LOP3.LUT R13, R12, 0x10000, RZ, 0xfc, !PT ;  /* 0x000100000c0d7812 */ /* 0x000fc800078efcff */
[----:B------:R-:W-:-:S04]  /*53c0*/  LEA R13, R4, R13, 0xb ;  /* 0x0000000d040d7211 */ /* 0x000fc800078e58ff */
[----:B------:R-:W-:Y:S01]  /*53d0*/  R2UR UR8, R13 ;  /* 0x000000000d0872ca */ /* 0x000fe200000e0000 */
[----:B------:R-:W-:-:S04]  /*53e0*/  USHF.R.U32.HI UR4, URZ, 0x4, UR4 ;  /* 0x000000043f047899 */ /* 0x000fc80008011604 */
[----:B------:R-:W-:Y:S01]  /*53f0*/  ULOP3.LUT UR9, UR4, 0x3fff, URZ, 0xc0, !UPT ;  /* 0x00003fff04097892 */ /* 0x000fe2000f8ec03f */
[----:B------:R-:W-:Y:S01]  /*5400*/  UMOV UR5, 0x40000040 ;  /* 0x4000004000057882 */ /* 0x000fe20000000000 */
[----:B------:R-:W-:Y:S01]  /*5410*/  UMOV UR7, 0x40000040 ;  /* 0x4000004000077882 */ /* 0x000fe20000000000 */
[----:B------:R-:W-:Y:S02]  /*5420*/  WARPGROUP.DEPBAR.LE gsb0, 0x0 ;  /* 0x00008000000079c5 */ /* 0x000fe40000010000 */
[----:B------:R1:W-:Y:S06]  /*5430*/  MEMBAR.ALL.CTA ;  /* 0x0000000000007992 */ /* 0x0003ec0000008000 */
[----:B-1----:R-:W1:Y:S02]  /*5440*/  FENCE.VIEW.ASYNC.S ;  /* 0x00000000000073c6 */ /* 0x002e640000000000 */
[----:B-1----:R-:W-:Y:S06]  /*5450*/  BAR.SYNC.DEFER_BLOCKING 0x9, 0x100 ;  /* 0x0244000000007b1d */ /* 0x002fec0000010000 */
[----:B------:R-:W-:Y:S01]  /*5460*/  UMOV UR4, UR8 ;  /* 0x0000000800047c82 */ /* 0x000fe20008000000 */
[----:B------:R-:W-:Y:S01]  /*5470*/  UMOV UR6, UR9 ;  /* 0x0000000900067c82 */ /* 0x000fe20008000000 */
        /* <DEDUP_REMOVED lines=52> */
[----:B------:R-:W-:Y:S05]  /*57c0*/  @!P0 BRA `(.L_x_347) ;  /* 0x0000000000048947 */ /* 0x000fea0003800000 */
[----:B------:R-:W-:Y:S01]  /*57d0*/  BPT.TRAP 0x1 ;  /* 0x000000040000795c */ /* 0x000fe20000300000 */
.L_x_347:
[C---:B-----5:R-:W-:Y:S01]  /*57e0*/  IMAD R3, R4.reuse, 0x400, R3 ;  /* 0x0000040004037824 */ /* 0x060fe200078e0203 */
[----:B------:R-:W-:Y:S01]  /*57f0*/  UMOV UR7, 0x40000040 ;  /* 0x4000004000077882 */ /* 0x000fe20000000000 */
[----:B------:R-:W-:Y:S01]  /*5800*/  IMAD R13, R4, 0x8, R2 ;  /* 0x00000008040d7824 */ /* 0x000fe200078e0202 */
[----:B------:R-:W1:Y:S02]  /*5810*/  S2R R12, SR_TID.X ;  /* 0x00000000000c7919 */ /* 0x000e640000002100 */
        /* <DEDUP_REMOVED lines=65> */
.L_x_348:
        /* <DEDUP_REMOVED lines=8> */
[----:B--2---:R-:W-:Y:S02]  /*5cb0*/  ISETP.GE.AND P1, PT, R6, R12, PT ;  /* 0x0000000c0600720c */ /* 0x004fe40003f26270 */
[----:B------:R-:W-:-:S04]  /*5cc0*/  SEL R12, RZ, 0x1, P0 ;  /* 0x00000001ff0c7807 */ /* 0x000fc80000000000 */
[----:B------:R-:W-:-:S07]  /*5cd0*/  LOP3.LUT R5, R5, R12, RZ, 0x3c, !PT ;  /* 0x0000000c05057212 */ /* 0x000fce00078e3cff */
[----:B---3--:R-:W-:Y:S05]  /*5ce0*/  @!P1 BRA `(.L_x_349) ;  /* 0xffffffb8005c9947 */ /* 0x008fea000383ffff */
.L_x_338:
[----:B------:R-:W3:Y:S01]  /*5cf0*/  LDC R15, c[0x0][0x850] ;  /* 0x00021400ff0f7b82 */ /* 0x000ee20000000800 */
[----:B------:R-:W4:Y:S01]  /*5d00*/  S2R R10, SR_CTAID.Y ;  /* 0x00000000000a7919 */ /* 0x000f220000002600 */
[----:B------:R-:W-:Y:S01]  /*5d10*/  ULDC.64 UR4, c[0x0][0x818] ;  /* 0x0002060000047ab9 */ /* 0x000fe20000000a00 */
[----:B------:R-:W-:Y:S01]  /*5d20*/  ULDC.64 UR6, c[0x0][0x840] ;  /* 0x0002100000067ab9 */ /* 0x000fe20000000a00 */
[----:B------:R-:W5:Y:S01]  /*5d30*/  S2R R20, SR_CTAID.X ;  /* 0x0000000000147919 */ /* 0x000f620000002500 */
[----:B------:R-:W1:Y:S01]  /*5d40*/  S2R R21, SR_CTAID.Z ;  /* 0x0000000000157919 */ /* 0x000e620000002700 */
[----:B---3--:R-:W-:-:S13]  /*5d50*/  ISETP.NE.AND P0, PT, R15, 0x1, PT ;  /* 0x000000010f00780c */ /* 0x008fda0003f05270 */
[----:B------:R-:W4:Y:S01]  /*5d60*/  @P0 LDC R3, c[0x0][0x854] ;  /* 0x00021500ff030b82 */ /* 0x000f220000000800 */
[----:B-----5:R-:W-:-:S05]  /*5d70*/  IMAD.SHL.U32 R6, R20, 0x2000, RZ ;  /* 0x0000200014067824 */ /* 0x020fca00078e00ff */
[----:B--2---:R-:W-:Y:S02]  /*5d80*/  SHF.R.S32.HI R7, RZ, 0x1f, R6 ;  /* 0x0000001fff077819 */ /* 0x004fe40000011406 */
[----:B------:R-:W2:Y:S01]  /*5d90*/  @P0 LDC R5, c[0x0][0x858] ;  /* 0x00021600ff050b82 */ /* 0x000ea20000000800 */
[----:B----4-:R-:W-:Y:S01]  /*5da0*/  @P0 IMAD.HI.U32 R4, R10, R3, RZ ;  /* 0x000000030a040227 */ /* 0x010fe200078e00ff */
[----:B------:R-:W-:-:S04]  /*5db0*/  MOV R3, R10 ;  /* 0x0000000a00037202 */ /* 0x000fc80000000f00 */
[----:B--2---:R-:W-:-:S04]  /*5dc0*/  @P0 SHF.R.U32.HI R3, RZ, R5, R4 ;  /* 0x00000005ff030219 */ /* 0x004fc80000011604 */
[----:B------:R-:W-:Y:S01]  /*5dd0*/  SHF.R.S32.HI R11, RZ, 0x1f, R3 ;  /* 0x0000001fff0b7819 */ /* 0x000fe20000011403 */
[----:B------:R-:W-:-:S04]  /*5de0*/  IMAD.WIDE.U32 R4, R3, UR4, R6 ;  /* 0x0000000403047c25 */ /* 0x000fc8000f8e0006 */
[C---:B------:R-:W-:Y:S02]  /*5df0*/  IMAD R8, R11.reuse, UR4, RZ ;  /* 0x000000040b087c24 */ /* 0x040fe4000f8e02ff */
[----:B------:R-:W-:Y:S02]  /*5e00*/  IMAD R12, R11, UR6, RZ ;  /* 0x000000060b0c7c24 */ /* 0x000fe4000f8e02ff */
[C---:B------:R-:W-:Y:S01]  /*5e10*/  IMAD R9, R3.reuse, UR5, R8 ;  /* 0x0000000503097c24 */ /* 0x040fe2000f8e0208 */
[----:B-1----:R-:W-:Y:S01]  /*5e20*/  SHF.R.S32.HI R8, RZ, 0x1f, R21 ;  /* 0x0000001fff087819 */ /* 0x002fe20000011415 */
[----:B------:R-:W-:Y:S01]  /*5e30*/  IMAD.WIDE.U32 R6, R3, UR6, R6 ;  /* 0x0000000603067c25 */ /* 0x000fe2000f8e0006 */
[----:B------:R-:W-:-:S03]  /*5e40*/  ULDC.64 UR4, c[0x0][0x820] ;  /* 0x0002080000047ab9 */ /* 0x000fc60000000a00 */
[----:B------:R-:W-:Y:S01]  /*5e50*/  IMAD R13, R3, UR7, R12 ;  /* 0x00000007030d7c24 */ /* 0x000fe2000f8e020c */
[----:B------:R-:W-:Y:S01]  /*5e60*/  ULDC.64 UR6, c[0x0][0x848] ;  /* 0x0002120000067ab9 */ /* 0x000fe20000000a00 */
[----:B------:R-:W-:Y:S02]  /*5e70*/  IMAD.IADD R5, R5, 0x1, R9 ;  /* 0x0000000105057824 */ /* 0x000fe400078e0209 */
[C---:B------:R-:W-:Y:S01]  /*5e80*/  IMAD R9, R8.reuse, UR4, RZ ;  /* 0x0000000408097c24 */ /* 0x040fe2000f8e02ff */
[----:B------:R-:W-:Y:S01]  /*5e90*/  IADD3 R7, R7, R13, RZ ;  /* 0x0000000d07077210 */ /* 0x000fe20007ffe0ff */
[----:B------:R-:W-:Y:S02]  /*5ea0*/  IMAD R8, R8, UR6, RZ ;  /* 0x0000000608087c24 */ /* 0x000fe4000f8e02ff */
[----:B------:R-:W-:Y:S01]  /*5eb0*/  IMAD.WIDE.U32 R4, R21, UR4, R4 ;  /* 0x0000000415047c25 */ /* 0x000fe2000f8e0004 */
[----:B------:R-:W-:-:S03]  /*5ec0*/  ULDC UR4, c[0x0][0x740] ;  /* 0x0001d00000047ab9 */ /* 0x000fc60000000800 */
[----:B------:R-:W-:Y:S01]  /*5ed0*/  FMUL.FTZ R168, R168, UR4 ;  /* 0x00000004a8a87c20 */ /* 0x000fe20008410000 */
[----:B------:R-:W-:Y:S02]  /*5ee0*/  IMAD R13, R21, UR7, R8 ;  /* 0x00000007150d7c24 */ /* 0x000fe4000f8e0208 */
[----:B------:R-:W-:Y:S01]  /*5ef0*/  FMUL.FTZ R169, R169, UR4 ;  /* 0x00000004a9a97c20 */ /* 0x000fe20008410000 */
[----:B------:R-:W1:Y:S01]  /*5f00*/  S2R R8, SR_TID.X ;  /* 0x0000000000087919 */ /* 0x000e620000002100 */
[C---:B------:R-:W-:Y:S02]  /*5f10*/  IMAD R9, R21.reuse, UR5, R9 ;  /* 0x0000000515097c24 */ /* 0x040fe4000f8e0209 */
        /* <DEDUP_REMOVED lines=32> */
[----:B------:R-:W-:-:S02]  /*6120*/  IMAD.IADD R14, R5, 0x1, R9 ;  /* 0x00000001050e7824 */ /* 0x000fc400078e0209 */
[----:B------:R-:W-:Y:S01]  /*6130*/  IMAD.IADD R13, R7, 0x1, R13 ;  /* 0x00000001070d7824 */ /* 0x000fe200078e020d */
[----:B------:R-:W-:Y:S01]  /*6140*/  BAR.SYNC.DEFER_BLOCKING 0x1, 0x100 ;  /* 0x0044000000007b1d */ /* 0x000fe20000010000 */
[----:B-1----:R-:W-:-:S05]  /*6150*/  ISETP.NE.AND P1, PT, R8, 0x80, PT ;  /* 0x000000800800780c */ /* 0x002fca0003f25270 */
[----:B------:R-:W-:Y:S02]  /*6160*/  ULDC UR4, c[0x0][0x870] ;  /* 0x00021c0000047ab9 */ /* 0x000fe40000000800 */
[----:B------:R-:W1:Y:S01]  /*6170*/  LDC.64 R16, c[0x0][0x800] ;  /* 0x00020000ff107b82 */ /* 0x000e620000000a00 */
[----:B------:R-:W-:Y:S01]  /*6180*/  IMAD R9, R20, UR4, RZ ;  /* 0x0000000414097c24 */ /* 0x000fe2000f8e02ff */
[----:B------:R-:W-:Y:S01]  /*6190*/  ULDC UR4, c[0x0][0x80c] ;  /* 0x0002030000047ab9 */ /* 0x000fe20000000800 */
[----:B------:R-:W-:Y:S01]  /*61a0*/  BSSY B0, `(.L_x_350) ;  /* 0x000001f000007945 */ /* 0x000fe20003800000 */
[----:B------:R-:W-:Y:S02]  /*61b0*/  IMAD R8, R21, UR4, RZ ;  /* 0x0000000415087c24 */ /* 0x000fe4000f8e02ff */
[----:B------:R-:W-:Y:S01]  /*61c0*/  IMAD R9, R9, UR4, RZ ;  /* 0x0000000409097c24 */ /* 0x000fe2000f8e02ff */
[----:B------:R-:W-:Y:S01]  /*61d0*/  ULDC.64 UR4, c[0x0][0x868] ;  /* 0x00021a0000047ab9 */ /* 0x000fe20000000a00 */
[----:B------:R-:W2:Y:S01]  /*61e0*/  LDC.64 R18, c[0x0][0x828] ;  /* 0x00020a00ff127b82 */ /* 0x000ea20000000a00 */
[----:B------:R-:W-:-:S02]  /*61f0*/  SHF.R.S32.HI R12, RZ, 0x1f, R8 ;  /* 0x0000001fff0c7819 */ /* 0x000fc40000011408 */
[--C-:B------:R-:W-:Y:S01]  /*6200*/  IADD3 R8, P0, P2, R9, R8, R3.reuse ;  /* 0x0000000809087210 */ /* 0x100fe20007a1e003 */
[----:B------:R-:W-:Y:S01]  /*6210*/  IMAD.MOV R3, RZ, RZ, -R3 ;  /* 0x000000ffff037224 */ /* 0x000fe200078e0a03 */
[----:B------:R-:W-:-:S03]  /*6220*/  SHF.R.S32.HI R9, RZ, 0x1f, R9 ;  /* 0x0000001fff097819 */ /* 0x000fc60000011409 */
[----:B------:R-:W-:Y:S01]  /*6230*/  IMAD R10, R15, R3, R10 ;  /* 0x000000030f0a7224 */ /* 0x000fe200078e020a */
[----:B------:R3:W-:Y:S01]  /*6240*/  STS.128 [R0], R136 ;  /* 0x0000008800007388 */ /* 0x0007e20000000c00 */
[----:B------:R-:W-:Y:S02]  /*6250*/  IADD3.X R9, R9, R12, R11, P0, P2 ;  /* 0x0000000c09097210 */ /* 0x000fe400007e440b */
[C---:B------:R-:W-:Y:S01]  /*6260*/  SHF.L.U32 R12, R8.reuse, 0x2, RZ ;  /* 0x00000002080c7819 */ /* 0x040fe200000006ff */
[----:B------:R3:W-:Y:S01]  /*6270*/  STS.128 [R0+0x800], R140 ;  /* 0x0008008c00007388 */ /* 0x0007e20000000c00 */
[----:B------:R-:W-:Y:S02]  /*6280*/  SHF.L.U64.HI R11, R8, 0x2, R9 ;  /* 0x00000002080b7819 */ /* 0x000fe40000010209 */
[----:B------:R-:W-:Y:S01]  /*6290*/  IADD3 R8, P3, R12, UR4, RZ ;  /* 0x000000040c087c10 */ /* 0x000fe2000ff7e0ff */
[----:B------:R3:W-:Y:S01]  /*62a0*/  STS.128 [R0+0x1000], R144 ;  /* 0x0010009000007388 */ /* 0x0007e20000000c00 */
[----:B-1----:R-:W-:-:S02]  /*62b0*/  LEA R16, P2, R4, R16, 0x2 ;  /* 0x0000001004107211 */ /* 0x002fc400078410ff */
[----:B------:R-:W-:Y:S01]  /*62c0*/  IADD3.X R9, R11, UR5, RZ, P3, !PT ;  /* 0x000000050b097c10 */ /* 0x000fe20009ffe4ff */
[----:B------:R3:W-:Y:S01]  /*62d0*/  STS.128 [R0+0x1800], R148 ;  /* 0x0018009400007388 */ /* 0x0007e20000000c00 */
[----:B--2---:R-:W-:-:S03]  /*62e0*/  LEA R18, P0, R6, R18, 0x2 ;  /* 0x0000001206127211 */ /* 0x004fc600078010ff */
[----:B------:R3:W-:Y:S04]  /*62f0*/  STS.128 [R0+0x2000], R152 ;  /* 0x0020009800007388 */ /* 0x0007e80000000c00 */
[----:B------:R3:W-:Y:S04]  /*6300*/  STS.128 [R0+0x2800], R156 ;  /* 0x0028009c00007388 */ /* 0x0007e80000000c00 */
[----:B------:R3:W-:Y:S04]  /*6310*/  STS.128 [R0+0x3000], R160 ;  /* 0x003000a000007388 */ /* 0x0007e80000000c00 */
[----:B------:R3:W-:Y:S01]  /*6320*/  STS.128 [R0+0x3800], R164 ;  /* 0x003800a400007388 */ /* 0x0007e20000000c00 */
[----:B------:R-:W-:Y:S05]  /*6330*/  @P1 BRA `(.L_x_351) ;  /* 0x0000000000141947 */ /* 0x000fea0003800000 */
.L_x_352:
[----:B------:R-:W2:Y:S04]  /*6340*/  LDG.E.STRONG.GPU R3, desc[UR36][R8.64] ;  /* 0x0000002408037981 */ /* 0x000ea8000c1ef900 */
[----:B--2---:R-:W-:Y:S01]  /*6350*/  CCTL.IVALL ;  /* 0x00000000ff00798f */ /* 0x004fe20002000000 */
[----:B------:R-:W-:Y:S05]  /*6360*/  YIELD ;  /* 0x0000000000007946 */ /* 0x000fea0003800000 */
[----:B------:R-:W-:-:S13]  /*6370*/  ISETP.NE.AND P3, PT, R3, R10, PT ;  /* 0x0000000a0300720c */ /* 0x000fda0003f65270 */
[----:B------:R-:W-:Y:S05]  /*6380*/  @P3 BRA `(.L_x_352) ;  /* 0xfffffffc00ec3947 */ /* 0x000fea000383ffff */
.L_x_351:
[----:B------:R-:W-:Y:S05]  /*6390*/  BSYNC B0 ;  /* 0x0000000000007941 */ /* 0x000fea0003800000 */
.L_x_350:
[----:B------:R-:W-:Y:S01]  /*63a0*/  UMOV UR4, 0xffffffff ;  /* 0xffffffff00047882 */ /* 0x000fe20000000000 */
[----:B------:R-:W-:Y:S02]  /*63b0*/  LEA.HI.X R14, R4, R17, R14, 0x2, P2 ;  /* 0x00000011040e7211 */ /* 0x000fe400010f140e */
[----:B------:R-:W-:Y:S01]  /*63c0*/  LEA.HI.X R13, R6, R19, R13, 0x2, P0 ;  /* 0x00000013060d7211 */ /* 0x000fe200000f140d */
[----:B------:R-:W-:Y:S06]  /*63d0*/  BRA.DIV UR4, `(.L_x_353) ;  /* 0x00000036040c7947 */ /* 0x000fec000b800000 */
[----:B------:R-:W-:Y:S01]  /*63e0*/  NOP ;  /* 0x0000000000007918 */ /* 0x000fe20000000000 */
.L_x_435:
[----:B------:R-:W-:Y:S01]  /*63f0*/  @!PT LDS RZ, [RZ] ;  /* 0x00000000fffff984 */ /* 0x000fe20000000800 */
[----:B------:R-:W-:Y:S01]  /*6400*/  @!PT LDS RZ, [RZ] ;  /* 0x00000000fffff984 */ /* 0x000fe20000000800 */
[----:B------:R-:W-:Y:S01]  /*6410*/  @!PT LDS RZ, [RZ] ;  /* 0x00000000fffff984 */ /* 0x000fe20000000800 */
[----:B------:R-:W-:Y:S01]  /*6420*/  @!PT LDS RZ, [RZ] ;  /* 0x00000000fffff984 */ /* 0x000fe20000000800 */
[----:B------:R1:W-:Y:S06]  /*6430*/  MEMBAR.ALL.CTA ;  /* 0x0000000000007992 */ /* 0x0003ec0000008000 */
[----:B-1----:R-:W1:Y:S01]  /*6440*/  FENCE.VIEW.ASYNC.S ;  /* 0x00000000000073c6 */ /* 0x002e620000000000 */
[----:B------:R-:W-:Y:S05]  /*6450*/  WARPSYNC.ALL ;  /* 0x0000000000007948 */ /* 0x000fea0003800000 */
[----:B------:R-:W-:Y:S01]  /*6460*/  BSSY B0, `(.L_x_354) ;  /* 0x0000011000007945 */ /* 0x000fe20003800000 */
        /* <DEDUP_REMOVED lines=9> */
.L_x_356:
[----:B------:R-:W-:Y:S01]  /*6500*/  @P0 ELECT P2, URZ, PT ;  /* 0x00000000003f082f */ /* 0x000fe20003840000 */
[----:B------:R1:W-:-:S12]  /*6510*/  UBLKRED.G.S.ADD.F32.RN [UR4], [UR6], UR7, desc[UR8] ;  /* 0x00000804060073bb */ /* 0x0003d800080a1407 */
[----:B------:R-:W-:Y:S02]  /*6520*/  @P2 PLOP3.LUT P0, PT, P2, PT, PT, 0x8, 0x0 ;  /* 0x000000000000281c */ /* 0x000fe4000170e170 */
[----:B------:R-:W-:-:S11]  /*6530*/  PLOP3.LUT P2, PT, PT, PT, PT, 0x8, 0x0 ;  /* 0x000000000000781c */ /* 0x000fd60003f4e170 */
[----:B-1----:R-:W-:Y:S05]  /*6540*/  @P0 BRA.U.ANY `(.L_x_356) ;  /* 0xfffffffd00ec0947 */ /* 0x002fea000393ffff */
[----:B------:R0:W-:Y:S01]  /*6550*/  UTMACMDFLUSH ;  /* 0x00000000000079b7 */ /* 0x0001e20000000000 */
[----:B------:R-:W-:-:S04]  /*6560*/  DEPBAR.LE SB0, 0x0 ;  /* 0x000080000000791a */ /* 0x000fc80000000000 */
.L_x_355:
[----:B------:R-:W-:Y:S05]  /*6570*/  BSYNC B0 ;  /* 0x0000000000007941 */ /* 0x000fea0003800000 */
.L_x_354:
        /* <DEDUP_REMOVED lines=12> */
[----:B------:R-:W-:-:S05]  /*6640*/  IMAD.MOV.U32 R3, RZ, RZ, 0x1 ;  /* 0x00000001ff037424 */ /* 0x000fca00078e00ff */
[----:B------:R1:W-:Y:S02]  /*6650*/  REDG.E.ADD.S32.STRONG.GPU desc[UR36][R8.64], R3 ;  /* 0x000000030800798e */ /* 0x0003e4000c10e3a4 */
.L_x_358:
[----:B------:R-:W-:Y:S05]  /*6660*/  BSYNC B0 ;  /* 0x0000000000007941 */ /* 0x000fea0003800000 */
.L_x_357:
[----:B------:R-:W-:Y:S06]  /*6670*/  BAR.SYNC.DEFER_BLOCKING 0x1, 0x100 ;  /* 0x0044000000007b1d */ /* 0x000fec0000010000 */
[----:B------:R-:W-:Y:S01]  /*6680*/  ULDC.64 UR4, c[0x0][0x860] ;  /* 0x0002180000047ab9 */ /* 0x000fe20000000a00 */
[----:B------:R-:W-:Y:S01]  /*6690*/  BSSY B0, `(.L_x_359) ;  /* 0x0000011000007945 */ /* 0x000fe20003800000 */
[----:B------:R-:W-:-:S04]  /*66a0*/  IADD3 R4, P0, R12, UR4, RZ ;  /* 0x000000040c047c10 */ /* 0x000fc8000ff1e0ff */
[----:B------:R-:W-:Y:S01]  /*66b0*/  IADD3.X R5, R11, UR5, RZ, P0, !PT ;  /* 0x000000050b057c10 */ /* 0x000fe200087fe4ff */
        /* <DEDUP_REMOVED lines=8> */
[----:B------:R-:W-:Y:S05]  /*6740*/  @P1 BRA `(.L_x_360) ;  /* 0x0000000000141947 */ /* 0x000fea0003800000 */
.L_x_361:
[----:B--23--:R-:W2:Y:S04]  /*6750*/  LDG.E.STRONG.GPU R0, desc[UR36][R4.64] ;  /* 0x0000002404007981 */ /* 0x00cea8000c1ef900 */
[----:B--2---:R-:W-:Y:S01]  /*6760*/  CCTL.IVALL ;  /* 0x00000000ff00798f */ /* 0x004fe20002000000 */
[----:B------:R-:W-:Y:S05]  /*6770*/  YIELD ;  /* 0x0000000000007946 */ /* 0x000fea0003800000 */
[----:B------:R-:W-:-:S13]  /*6780*/  ISETP.NE.AND P0, PT, R0, R10, PT ;  /* 0x0000000a0000720c */ /* 0x000fda0003f05270 */
[----:B------:R-:W-:Y:S05]  /*6790*/  @P0 BRA `(.L_x_361) ;  /* 0xfffffffc00ec0947 */ /* 0x000fea000383ffff */
.L_x_360:
[----:B------:R-:W-:Y:S05]  /*67a0*/  BSYNC B0 ;  /* 0x0000000000007941 */ /* 0x000fea0003800000 */
.L_x_359:
[----:B------:R-:W-:-:S03]  /*67b0*/  UMOV UR4, 0xffffffff ;  /* 0xffffffff00047882 */ /* 0x000fc60000000000 */
[----:B------:R-:W-:Y:S05]  /*67c0*/  BRA.DIV UR4, `(.L_x_362) ;  /* 0x00000032042c7947 */ /* 0x000fea000b800000 */
[----:B------:R-:W-:Y:S01]  /*67d0*/  NOP ;  /* 0x0000000000007918 */ /* 0x000fe20000000000 */
.L_x_438:
[----:B------:R-:W-:Y:S01]  /*67e0*/  @!PT LDS RZ, [RZ] ;  /* 0x00000000fffff984 */ /* 0x000fe20000000800 */
[----:B------:R-:W-:Y:S01]  /*67f0*/  @!PT LDS RZ, [RZ] ;  /* 0x00000000fffff984 */ /* 0x000fe20000000800 */
[----:B------:R-:W-:Y:S01]  /*6800*/  @!PT LDS RZ, [RZ] ;  /* 0x00000000fffff984 */ /* 0x000fe20000000800 */
[----:B------:R-:W-:Y:S01]  /*6810*/  @!PT LDS RZ, [RZ] ;  /* 0x00000000fffff984 */ /* 0x000fe20000000800 */
[----:B------:R4:W-:Y:S06]  /*6820*/  MEMBAR.ALL.CTA ;  /* 0x0000000000007992 */ /* 0x0009ec0000008000 */
[----:B----4-:R-:W4:Y:S01]  /*6830*/  FENCE.VIEW.ASYNC.S ;  /* 0x00000000000073c6 */ /* 0x010f220000000000 */
[----:B------:R-:W-:Y:S05]  /*6840*/  WARPSYNC.ALL ;  /* 0x0000000000007948 */ /* 0x000fea0003800000 */
[----:B------:R-:W-:Y:S01]  /*6850*/  BSSY B0, `(.L_x_363) ;  /* 0x0000011000007945 */ /* 0x000fe20003800000 */
[----:B----4-:R-:W-:Y:S06]  /*6860*/  BAR.SYNC.DEFER_BLOCKING 0x1, 0x100 ;  /* 0x0044000000007b1d */ /* 0x010fec0000010000 */
        /* <DEDUP_REMOVED lines=8> */
.L_x_365:
[----:B------:R-:W-:Y:S01]  /*68f0*/  @P0 ELECT P2, URZ, PT ;  /* 0x00000000003f082f */ /* 0x000fe20003840000 */
[----:B------:R4:W-:-:S12]  /*6900*/  UBLKRED.G.S.ADD.F32.RN [UR4], [UR6], UR7, desc[UR8] ;  /* 0x00000804060073bb */ /* 0x0009d800080a1407 */
[----:B------:R-:W-:Y:S02]  /*6910*/  @P2 PLOP3.LUT P0, PT, P2, PT, PT, 0x8, 0x0 ;  /* 0x000000000000281c */ /* 0x000fe4000170e170 */
[----:B------:R-:W-:-:S11]  /*6920*/  PLOP3.LUT P2, PT, PT, PT, PT, 0x8, 0x0 ;  /* 0x000000000000781c */ /* 0x000fd60003f4e170 */
[----:B----4-:R-:W-:Y:S05]  /*6930*/  @P0 BRA.U.ANY `(.L_x_365) ;  /* 0xfffffffd00ec0947 */ /* 0x010fea000393ffff */
[----:B------:R0:W-:Y:S01]  /*6940*/  UTMACMDFLUSH ;  /* 0x00000000000079b7 */ /* 0x0001e20000000000 */
[----:B------:R-:W-:-:S04]  /*6950*/  DEPBAR.LE SB0, 0x0 ;  /* 0x000080000000791a */ /* 0x000fc80000000000 */
.L_x_364:
[----:B------:R-:W-:Y:S05]  /*6960*/  BSYNC B0 ;  /* 0x0000000000007941 */ /* 0x000fea0003800000 */
.L_x_363:
[----:B------:R-:W-:Y:S01]  /*6970*/  NOP ;  /* 0x0000000000007918 */ /* 0x000fe20000000000 */
[----:B------:R-:W-:Y:S05]  /*6980*/  @P1 BRA `(.L_x_330) ;  /* 0x0000002c00401947 */ /* 0x000fea0003800000 */
[----:B-1----:R-:W-:Y:S01]  /*6990*/  MOV R3, 0x1 ;  /* 0x0000000100037802 */ /* 0x002fe20000000f00 */
        /* <DEDUP_REMOVED lines=8> */
[----:B012345:R-:W-:Y:S04]  /*6a20*/  CCTL.IVALL ;  /* 0x00000000ff00798f */ /* 0x03ffe80002000000 */
[----:B------:R1:W-:Y:S01]  /*6a30*/  REDG.E.ADD.S32.STRONG.GPU desc[UR36][R4.64], R3 ;  /* 0x000000030400798e */ /* 0x0003e2000c10e3a4 */
[----:B------:R-:W-:Y:S05]  /*6a40*/  BRA `(.L_x_330) ;  /* 0x0000002c00107947 */ /* 0x000fea0003800000 */
.L_x_328:
        /* <DEDUP_REMOVED lines=20> */
[----:B------:R-:W-:Y:S02]  /*6b90*/  UIMAD UR6, UR8, UR10, URZ ;  /* 0x0000000a080672a4 */ /* 0x000fe4000f8e023f */
[----:B------:R-:W-:Y:S01]  /*6ba0*/  USHF.R.S32.HI UR10, URZ, 0x1f, UR7 ;  /* 0x0000001f3f0a7899 */ /* 0x000fe20008011407 */
[----:B--2---:R-:W-:Y:S01]  /*6bb0*/  ISETP.GE.AND P1, PT, R4, 0x1, PT ;  /* 0x000000010400780c */ /* 0x004fe20003f26270 */
[----:B------:R-:W-:Y:S02]  /*6bc0*/  UIMAD UR6, UR9, UR11, UR6 ;  /* 0x0000000b090672a4 */ /* 0x000fe4000f8e0206 */
[----:B------:R-:W-:-:S02]  /*6bd0*/  UIMAD UR11, UR7, UR13, URZ ;  /* 0x0000000d070b72a4 */ /* 0x000fc4000f8e023f */
[----:B------:R-:W-:Y:S02]  /*6be0*/  UIADD3 UR5, UR5, UR6, URZ ;  /* 0x0000000605057290 */ /* 0x000fe4000fffe03f */
[----:B------:R-:W-:Y:S02]  /*6bf0*/  UIMAD UR6, UR10, UR14, URZ ;  /* 0x0000000e0a0672a4 */ /* 0x000fe4000f8e023f */
[----:B------:R-:W-:Y:S02]  /*6c00*/  UIADD3 UR10, UP0, UR11, UR9, URZ ;  /* 0x000000090b0a7290 */ /* 0x000fe4000ff1e03f */
        /* <DEDUP_REMOVED lines=13> */
[----:B------:R-:W-:-:S04]  /*6ce0*/  LEA.HI R3, R3, R0, RZ, 0x7 ;  /* 0x0000000003037211 */ /* 0x000fc800078f38ff */
        /* <DEDUP_REMOVED lines=17> */
.L_x_392:
        /* <DEDUP_REMOVED lines=17> */
.L_x_370:
[----:B------:R-:W2:Y:S04]  /*6f10*/  LDG.E.STRONG.GPU R6, desc[UR36][R2.64] ;  /* 0x0000002402067981 */ /* 0x000ea8000c1ef900 */
[----:B--2---:R-:W-:Y:S01]  /*6f20*/  CCTL.IVALL ;  /* 0x00000000ff00798f */ /* 0x004fe20002000000 */
[----:B------:R-:W-:Y:S05]  /*6f30*/  YIELD ;  /* 0x0000000000007946 */ /* 0x000fea0003800000 */
[----:B------:R-:W-:-:S13]  /*6f40*/  ISETP.NE.AND P3, PT, R6, UR26, PT ;  /* 0x0000001a06007c0c */ /* 0x000fda000bf65270 */
[----:B------:R-:W-:Y:S05]  /*6f50*/  @P3 BRA `(.L_x_370) ;  /* 0xfffffffc00ec3947 */ /* 0x000fea000383ffff */
.L_x_369:
[----:B------:R-:W-:Y:S05]  /*6f60*/  BSYNC B0 ;  /* 0x0000000000007941 */ /* 0x000fea0003800000 */
.L_x_368:
[----:B------:R-:W-:-:S03]  /*6f70*/  UMOV UR23, 0xffffffff ;  /* 0xffffffff00177882 */ /* 0x000fc60000000000 */
[----:B------:R-:W-:Y:S05]  /*6f80*/  BRA.DIV UR23, `(.L_x_371) ;  /* 0x0000002a17587947 */ /* 0x000fea000b800000 */
[----:B------:R-:W-:Y:S01]  /*6f90*/  NOP ;  /* 0x0000000000007918 */ /* 0x000fe20000000000 */
.L_x_441:
        /* <DEDUP_REMOVED lines=19> */
.L_x_373:
[----:B------:R-:W-:Y:S05]  /*70d0*/  BSYNC B0 ;  /* 0x0000000000007941 */ /* 0x000fea0003800000 */
.L_x_372:
        /* <DEDUP_REMOVED lines=13> */
.L_x_375:
[----:B------:R-:W-:Y:S05]  /*71b0*/  BSYNC B0 ;  /* 0x0000000000007941 */ /* 0x000fea0003800000 */
.L_x_374:
[----:B------:R-:W-:Y:S06]  /*71c0*/  BAR.ARV 0xa, 0xa0 ;  /* 0x0282800000007b1d */ /* 0x000fec0000002000 */
[----:B------:R-:W-:Y:S04]  /*71d0*/  BSSY B0, `(.L_x_376) ;  /* 0x0000003000007945 */ /* 0x000fe80003800000 */
[----:B------:R-:W-:Y:S05]  /*71e0*/  @!P0 BRA `(.L_x_377) ;  /* 0x0000000000048947 */ /* 0x000fea0003800000 */
[----:B------:R-:W-:-:S04]  /*71f0*/  DEPBAR.LE SB0, 0x0 ;  /* 0x000080000000791a */ /* 0x000fc80000000000 */
.L_x_377:
[----:B------:R-:W-:Y:S05]  /*7200*/  BSYNC B0 ;  /* 0x0000000000007941 */ /* 0x000fea0003800000 */
.L_x_376:
        /* <DEDUP_REMOVED lines=19> */
.L_x_379:
[----:B------:R-:W-:Y:S05]  /*7340*/  BSYNC B0 ;  /* 0x0000000000007941 */ /* 0x000fea0003800000 */
.L_x_378:
        /* <DEDUP_REMOVED lines=9> */
.L_x_382:
[----:B------:R-:W2:Y:S04]  /*73e0*/  LDG.E.STRONG.GPU R6, desc[UR36][R2.64] ;  /* 0x0000002402067981 */ /* 0x000ea8000c1ef900 */
[----:B--2---:R-:W-:Y:S01]  /*73f0*/  CCTL.IVALL ;  /* 0x00000000ff00798f */ /* 0x004fe20002000000 */
[----:B------:R-:W-:Y:S05]  /*7400*/  YIELD ;  /* 0x0000000000007946 */ /* 0x000fea0003800000 */
[----:B------:R-:W-:-:S13]  /*7410*/  ISETP.NE.AND P3, PT, R6, UR26, PT ;  /* 0x0000001a06007c0c */ /* 0x000fda000bf65270 */
[----:B------:R-:W-:Y:S05]  /*7420*/  @P3 BRA `(.L_x_382) ;  /* 0xfffffffc00ec3947 */ /* 0x000fea000383ffff */
.L_x_381:
[----:B------:R-:W-:Y:S05]  /*7430*/  BSYNC B0 ;  /* 0x0000000000007941 */ /* 0x000fea0003800000 */
.L_x_380:
[----:B------:R-:W-:-:S03]  /*7440*/  UMOV UR8, 0xffffffff ;  /* 0xffffffff00087882 */ /* 0x000fc60000000000 */
[----:B------:R-:W-:Y:S05]  /*7450*/  BRA.DIV UR8, `(.L_x_383) ;  /* 0x0000002608407947 */ /* 0x000fea000b800000 */
[----:B------:R-:W-:Y:S01]  /*7460*/  NOP ;  /* 0x0000000000007918 */ /* 0x000fe20000000000 */
.L_x_444:
        /* <DEDUP_REMOVED lines=13> */
.L_x_385:
[----:B------:R-:W-:Y:S05]  /*7540*/  BSYNC B0 ;  /* 0x0000000000007941 */ /* 0x000fea0003800000 */
.L_x_384:
        /* <DEDUP_REMOVED lines=13> */
.L_x_387:
[----:B------:R-:W-:Y:S05]  /*7620*/  BSYNC B0 ;  /* 0x0000000000007941 */ /* 0x000fea0003800000 */
.L_x_386:
[----:B------:R-:W-:Y:S06]  /*7630*/  BAR.ARV 0xa, 0xa0 ;  /* 0x0282800000007b1d */ /* 0x000fec0000002000 */
[----:B------:R-:W-:Y:S04]  /*7640*/  BSSY B0, `(.L_x_388) ;  /* 0x0000003000007945 */ /* 0x000fe80003800000 */
[----:B------:R-:W-:Y:S05]  /*7650*/  @!P0 BRA `(.L_x_389) ;  /* 0x0000000000048947 */ /* 0x000fea0003800000 */
[----:B------:R-:W-:-:S04]  /*7660*/  DEPBAR.LE SB0, 0x0 ;  /* 0x000080000000791a */ /* 0x000fc80000000000 */
.L_x_389:
[----:B------:R-:W-:Y:S05]  /*7670*/  BSYNC B0 ;  /* 0x0000000000007941 */ /* 0x000fea0003800000 */
.L_x_388:
        /* <DEDUP_REMOVED lines=19> */
.L_x_391:
[----:B------:R-:W-:Y:S05]  /*77b0*/  BSYNC B0 ;  /* 0x0000000000007941 */ /* 0x000fea0003800000 */
.L_x_390:
[----:B------:R-:W-:Y:S02]  /*77c0*/  UIADD3 UR4, UR4, 0x2, URZ ;  /* 0x0000000204047890 */ /* 0x000fe4000fffe03f */
[----:B------:R-:W-:Y:S01]  /*77d0*/  UIADD3 UR5, UR5, 0x1, URZ ;  /* 0x0000000105057890 */ /* 0x000fe2000fffe03f */
[----:B------:R-:W-:Y:S11]  /*77e0*/  @P2 BRA `(.L_x_392) ;  /* 0xfffffff400842947 */ /* 0x000ff6000383ffff */
.L_x_367:
        /* <DEDUP_REMOVED lines=13> */
.L_x_395:
[----:B------:R-:W2:Y:S04]  /*78c0*/  LDG.E.STRONG.GPU R0, desc[UR36][R2.64] ;  /* 0x0000002402007981 */ /* 0x000ea8000c1ef900 */
[----:B--2---:R-:W-:Y:S01]  /*78d0*/  CCTL.IVALL ;  /* 0x00000000ff00798f */ /* 0x004fe20002000000 */
[----:B------:R-:W-:Y:S05]  /*78e0*/  YIELD ;  /* 0x0000000000007946 */ /* 0x000fea0003800000 */
[----:B------:R-:W-:-:S13]  /*78f0*/  ISETP.NE.AND P2, PT, R0, UR26, PT ;  /* 0x0000001a00007c0c */ /* 0x000fda000bf45270 */
[----:B------:R-:W-:Y:S05]  /*7900*/  @P2 BRA `(.L_x_395) ;  /* 0xfffffffc00ec2947 */ /* 0x000fea000383ffff */
.L_x_394:
[----:B------:R-:W-:Y:S05]  /*7910*/  BSYNC B0 ;  /* 0x0000000000007941 */ /* 0x000fea0003800000 */
.L_x_393:
[----:B------:R-:W-:-:S03]  /*7920*/  UMOV UR5, 0xffffffff ;  /* 0xffffffff00057882 */ /* 0x000fc60000000000 */
[----:B------:R-:W-:Y:S05]  /*7930*/  BRA.DIV UR5, `(.L_x_396) ;  /* 0x0000002205247947 */ /* 0x000fea000b800000 */
[----:B------:R-:W-:Y:S01]  /*7940*/  NOP ;  /* 0x0000000000007918 */ /* 0x000fe20000000000 */
.L_x_447:
        /* <DEDUP_REMOVED lines=22> */
.L_x_398:
[----:B------:R-:W-:Y:S05]  /*7ab0*/  BSYNC B0 ;  /* 0x0000000000007941 */ /* 0x000fea0003800000 */
.L_x_397:
        /* <DEDUP_REMOVED lines=20> */
.L_x_400:
[----:B------:R-:W-:Y:S05]  /*7c00*/  BSYNC B0 ;  /* 0x0000000000007941 */ /* 0x000fea0003800000 */
.L_x_399:
[----:B------:R-:W-:Y:S06]  /*7c10*/  BAR.ARV 0xa, 0xa0 ;  /* 0x0282800000007b1d */ /* 0x000fec0000002000 */
[----:B------:R-:W-:Y:S04]  /*7c20*/  BSSY B0, `(.L_x_401) ;  /* 0x0000003000007945 */ /* 0x000fe80003800000 */
[----:B------:R-:W-:Y:S05]  /*7c30*/  @!P0 BRA `(.L_x_402) ;  /* 0x0000000000048947 */ /* 0x000fea0003800000 */
[----:B------:R-:W-:-:S04]  /*7c40*/  DEPBAR.LE SB0, 0x0 ;  /* 0x000080000000791a */ /* 0x000fc80000000000 */
.L_x_402:
[----:B------:R-:W-:Y:S05]  /*7c50*/  BSYNC B0 ;  /* 0x0000000000007941 */ /* 0x000fea0003800000 */
.L_x_401:
        /* <DEDUP_REMOVED lines=19> */
.L_x_366:
        /* <DEDUP_REMOVED lines=55> */
.L_x_448:
[----:B------:R-:W-:Y:S01]  /*8100*/  IMAD.IADD R10, R7, 0x1, R3 ;  /* 0x00000001070a7824 */ /* 0x000fe200078e0203 */
[----:B------:R-:W-:Y:S01]  /*8110*/  MOV R9, 0x1 ;  /* 0x0000000100097802 */ /* 0x000fe20000000f00 */
[----:B-1----:R-:W-:Y:S01]  /*8120*/  IMAD.SHL.U32 R0, R2, 0x80, RZ ;  /* 0x0000008002007824 */ /* 0x002fe200078e00ff */
[----:B------:R-:W-:Y:S06]  /*8130*/  @P0 BRA `(.L_x_406) ;  /* 0x0000000000180947 */ /* 0x000fec0003800000 */
[----:B------:R-:W1:Y:S01]  /*8140*/  S2R R4, SR_TID.X ;  /* 0x0000000000047919 */ /* 0x000e620000002100 */
[----:B------:R-:W-:-:S04]  /*8150*/  IMAD.MOV.U32 R2, RZ, RZ, 0x4200 ;  /* 0x00004200ff027424 */ /* 0x000fc800078e00ff */
[----:B------:R2:W-:Y:S01]  /*8160*/  SYNCS.ARRIVE.TRANS64 RZ, [R11+URZ+0x30c10], R2 ;  /* 0x030c10020bff79a7 */ /* 0x0005e2000800003f */
[----:B-1----:R-:W-:-:S13]  /*8170*/  LOP3.LUT P1, RZ, R4, 0x1f, RZ, 0xc0, !PT ;  /* 0x0000001f04ff7812 */ /* 0x002fda000782c0ff */
[----:B--2---:R-:W-:Y:S05]  /*8180*/  @!P1 BRA `(.L_x_406) ;  /* 0x0000000000049947 */ /* 0x004fea0003800000 */
[----:B------:R-:W-:Y:S01]  /*8190*/  BPT.TRAP 0x1 ;  /* 0x000000040000795c */ /* 0x000fe20000300000 */
.L_x_406:
[----:B------:R-:W1:Y:S01]  /*81a0*/  LDC.64 R2, c[0x0][0x198] ;  /* 0x00006600ff027b82 */ /* 0x000e620000000a00 */
[----:B------:R-:W-:Y:S01]  /*81b0*/  R2UR UR11, R0 ;  /* 0x00000000000b72ca */ /* 0x000fe200000e0000 */
[----:B------:R-:W-:Y:S01]  /*81c0*/  UMOV UR14, 0x0 ;  /* 0x00000000000e7882 */ /* 0x000fe20000000000 */
[----:B------:R-:W-:Y:S01]  /*81d0*/  R2UR UR8, R11 ;  /* 0x000000000b0872ca */ /* 0x000fe200000e0000 */
[----:B------:R-:W-:Y:S01]  /*81e0*/  UMOV UR15, 0x14f00000 ;  /* 0x14f00000000f7882 */ /* 0x000fe20000000000 */
[----:B------:R-:W-:Y:S01]  /*81f0*/  UMOV UR19, URZ ;  /* 0x0000003f00137c82 */ /* 0x000fe20008000000 */
[----:B------:R-:W-:Y:S01]  /*8200*/  UMOV UR18, URZ ;  /* 0x0000003f00127c82 */ /* 0x000fe20008000000 */
[----:B------:R-:W-:Y:S01]  /*8210*/  IMAD.MOV.U32 R4, RZ, RZ, 0x8000 ;  /* 0x00008000ff047424 */ /* 0x000fe200078e00ff */
        /* <DEDUP_REMOVED lines=32> */
[----:B--2---:R-:W-:-:S11]  /*8420*/  ISETP.GE.AND P1, PT, R12, 0x81, PT ;  /* 0x000000810c00780c */ /* 0x004fd60003f26270 */
        /* <DEDUP_REMOVED lines=23> */
.L_x_417:
[----:B------:R-:W-:-:S04]  /*85a0*/  SHF.L.U32 R21, R9, 0x1f, RZ ;  /* 0x0000001f09157819 */ /* 0x000fc800000006ff */
[----:B-1----:R-:W1:Y:S02]  /*85b0*/  SYNCS.PHASECHK.TRANS64.TRYWAIT P1, [R11+URZ+0x30c40], R21 ;  /* 0x030c40150b0075a7 */ /* 0x002e64000802017f */
[----:B-12---:R-:W-:Y:S05]  /*85c0*/  @!P1 BRA `(.L_x_409) ;  /* 0x0000001400309947 */ /* 0x006fea0003800000 */
.L_x_449:
[----:B------:R-:W-:Y:S05]  /*85d0*/  @P0 BRA `(.L_x_410) ;  /* 0x0000000000140947 */ /* 0x000fea0003800000 */
[----:B------:R-:W-:Y:S01]  /*85e0*/  ISETP.NE.AND P1, PT, R14, RZ, PT ;  /* 0x000000ff0e00720c */ /* 0x000fe20003f25270 */
[----:B------:R-:W-:-:S04]  /*85f0*/  IMAD.MOV.U32 R0, RZ, RZ, 0x4200 ;  /* 0x00004200ff007424 */ /* 0x000fc800078e00ff */
[----:B------:R2:W-:Y:S08]  /*8600*/  SYNCS.ARRIVE.TRANS64 RZ, [R11+URZ+0x30c30], R0 ;  /* 0x030c30000bff79a7 */ /* 0x0005f0000800003f */
[----:B------:R-:W-:Y:S05]  /*8610*/  @!P1 BRA `(.L_x_410) ;  /* 0x0000000000049947 */ /* 0x000fea0003800000 */
[----:B------:R-:W-:Y:S01]  /*8620*/  BPT.TRAP 0x1 ;  /* 0x000000040000795c */ /* 0x000fe20000300000 */
.L_x_410:
        /* <DEDUP_REMOVED lines=20> */
[----:B------:R-:W-:Y:S02]  /*8770*/  R2UR UR9, R0 ;  /* 0x00000000000972ca */ /* 0x000fe400000e0000 */
[----:B------:R-:W-:Y:S02]  /*8780*/  MOV R0, R5 ;  /* 0x0000000500007202 */ /* 0x000fe40000000f00 */
[----:B------:R-:W-:-:S03]  /*8790*/  R2UR UR10, R4 ;  /* 0x00000000040a72ca */ /* 0x000fc600000e0000 */
[----:B------:R-:W-:-:S05]  /*87a0*/  IMAD.X R5, RZ, RZ, R0, P1 ;  /* 0x000000ffff057224 */ /* 0x000fca00008e0600 */
[----:B------:R-:W-:-:S13]  /*87b0*/  R2UR UR11, R5 ;  /* 0x00000000050b72ca */ /* 0x000fda00000e0000 */
[----:B------:R2:W-:Y:S01]  /*87c0*/  UTMALDG.4D [UR16], [UR10], desc[UR14] ;  /* 0x00000e100a0075b4 */ /* 0x0005e20008019000 */
[----:B------:R2:W-:Y:S01]  /*87d0*/  UBLKCP.S.G [UR6], [UR8], UR13 ;  /* 0x00000006080073ba */ /* 0x0005e2000800020d */
[----:B------:R-:W3:Y:S02]  /*87e0*/  SYNCS.PHASECHK.TRANS64.TRYWAIT P1, [R11+URZ+0x30c28], R21 ;  /* 0x030c28150b0075a7 */ /* 0x000ee4000802017f */
[----:B--23--:R-:W-:Y:S05]  /*87f0*/  @!P1 BRA `(.L_x_411) ;  /* 0x0000001000b89947 */ /* 0x00cfea0003800000 */
.L_x_450:
[----:B------:R-:W-:Y:S05]  /*8800*/  @P0 BRA `(.L_x_412) ;  /* 0x0000000000140947 */ /* 0x000fea0003800000 */
[----:B------:R-:W-:Y:S02]  /*8810*/  ISETP.NE.AND P1, PT, R14, RZ, PT ;  /* 0x000000ff0e00720c */ /* 0x000fe40003f25270 */
[----:B------:R-:W-:-:S04]  /*8820*/  MOV R2, 0x4200 ;  /* 0x0000420000027802 */ /* 0x000fc80000000f00 */
[----:B------:R3:W-:Y:S07]  /*8830*/  SYNCS.ARRIVE.TRANS64 RZ, [R11+URZ+0x30c18], R2 ;  /* 0x030c18020bff79a7 */ /* 0x0007ee000800003f */
[----:B------:R-:W-:Y:S05]  /*8840*/  @!P1 BRA `(.L_x_412) ;  /* 0x0000000000049947 */ /* 0x000fea0003800000 */
[----:B------:R-:W-:Y:S01]  /*8850*/  BPT.TRAP 0x1 ;  /* 0x000000040000795c */ /* 0x000fe20000300000 */
.L_x_412:
        /* <DEDUP_REMOVED lines=20> */
.L_x_451:
        /* <DEDUP_REMOVED lines=9> */
.L_x_414:
[C---:B------:R-:W-:Y:S01]  /*8a30*/  R2UR UR19, R17.reuse ;  /* 0x00000000111372ca */ /* 0x040fe200000e0000 */
[----:B------:R-:W-:Y:S01]  /*8a40*/  UMOV UR8, 0x0 ;  /* 0x0000000000087882 */ /* 0x000fe20000000000 */
[----:B------:R-:W-:Y:S01]  /*8a50*/  IADD3 R17, P1, R17, R6, RZ ;  /* 0x0000000611117210 */ /* 0x000fe20007f3e0ff */
[----:B------:R-:W-:Y:S01]  /*8a60*/  UMOV UR9, 0x14f00000 ;  /* 0x14f0000000097882 */ /* 0x000fe20000000000 */
[----:B------:R-:W-:Y:S01]  /*8a70*/  R2UR UR10, R11 ;  /* 0x000000000b0a72ca */ /* 0x000fe200000e0000 */
[----:B------:R-:W-:Y:S01]  /*8a80*/  UMOV UR18, URZ ;  /* 0x0000003f00127c82 */ /* 0x000fe20008000000 */
[----:B------:R-:W-:Y:S01]  /*8a90*/  IADD3.X R21, R21, R10, RZ, P1, !PT ;  /* 0x0000000a15157210 */ /* 0x000fe20000ffe4ff */
[----:B------:R-:W-:Y:S01]  /*8aa0*/  UMOV UR13, 0x20 ;  /* 0x00000020000d7882 */ /* 0x000fe20000000000 */
[----:B------:R-:W-:Y:S02]  /*8ab0*/  LEA R12, P1, R17, R12, 0x2 ;  /* 0x0000000c110c7211 */ /* 0x000fe400078210ff */
[----:B------:R-:W-:-:S02]  /*8ac0*/  R2UR UR6, R4 ;  /* 0x00000000040672ca */ /* 0x000fc400000e0000 */
[----:B------:R-:W-:Y:S02]  /*8ad0*/  LEA.HI.X R21, R17, R13, R21, 0x2, P1 ;  /* 0x0000000d11157211 */ /* 0x000fe400008f1415 */
[----:B------:R-:W-:Y:S02]  /*8ae0*/  R2UR UR7, R5 ;  /* 0x00000000050772ca */ /* 0x000fe400000e0000 */
[----:B------:R-:W-:Y:S01]  /*8af0*/  R2UR UR14, R12 ;  /* 0x000000000c0e72ca */ /* 0x000fe200000e0000 */
[----:B------:R-:W-:Y:S01]  /*8b00*/  UIADD3 UR16, UR10, 0x1c000, URZ ;  /* 0x0001c0000a107890 */ /* 0x000fe2000fffe03f */
[----:B------:R-:W-:Y:S01]  /*8b10*/  R2UR UR15, R21 ;  /* 0x00000000150f72ca */ /* 0x000fe200000e0000 */
[----:B------:R-:W-:Y:S01]  /*8b20*/  UIADD3 UR17, UR10, 0x30c38, URZ ;  /* 0x00030c380a117890 */ /* 0x000fe2000fffe03f */
[----:B------:R-:W-:Y:S01]  /*8b30*/  LOP3.LUT R9, R9, 0x1, RZ, 0x3c, !PT ;  /* 0x0000000109097812 */ /* 0x000fe200078e3cff */
[----:B------:R-:W-:-:S03]  /*8b40*/  UIADD3 UR10, UR10, 0x20600, URZ ;  /* 0x000206000a0a7890 */ /* 0x000fc6000fffe03f */
[----:B------:R-:W-:Y:S02]  /*8b50*/  SHF.L.U32 R4, R9, 0x1f, RZ ;  /* 0x0000001f09047819 */ /* 0x000fe400000006ff */
[----:B------:R-:W-:Y:S02]  /*8b60*/  UMOV UR11, UR17 ;  /* 0x00000011000b7c82 */ /* 0x000fe40008000000 */
[----:B------:R1:W-:Y:S03]  /*8b70*/  UTMALDG.4D [UR16], [UR6], desc[UR8] ;  /* 0x00000810060075b4 */ /* 0x0003e60008019000 */
[----:B------:R1:W-:Y:S01]  /*8b80*/  UBLKCP.S.G [UR10], [UR14], UR13 ;  /* 0x0000000a0e0073ba */ /* 0x0003e2000800020d */
[----:B------:R-:W2:Y:S02]  /*8b90*/  SYNCS.PHASECHK.TRANS64.TRYWAIT P1, [R11+URZ+0x30c20], R4 ;  /* 0x030c20040b0075a7 */ /* 0x000ea4000802017f */
[----:B-12---:R-:W-:Y:S05]  /*8ba0*/  @!P1 BRA `(.L_x_415) ;  /* 0x0000000c00f49947 */ /* 0x006fea0003800000 */
.L_x_453:
[----:B------:R-:W-:Y:S05]  /*8bb0*/  @P0 BRA `(.L_x_416) ;  /* 0x0000000000140947 */ /* 0x000fea0003800000 */
[----:B------:R-:W-:Y:S01]  /*8bc0*/  ISETP.NE.AND P1, PT, R14, RZ, PT ;  /* 0x000000ff0e00720c */ /* 0x000fe20003f25270 */
[----:B-1----:R-:W-:-:S04]  /*8bd0*/  IMAD.MOV.U32 R4, RZ, RZ, 0x4200 ;  /* 0x00004200ff047424 */ /* 0x002fc800078e00ff */
[----:B------:R2:W-:Y:S08]  /*8be0*/  SYNCS.ARRIVE.TRANS64 RZ, [R11+URZ+0x30c10], R4 ;  /* 0x030c10040bff79a7 */ /* 0x0005f0000800003f */
[----:B------:R-:W-:Y:S05]  /*8bf0*/  @!P1 BRA `(.L_x_416) ;  /* 0x0000000000049947 */ /* 0x000fea0003800000 */
[----:B------:R-:W-:Y:S01]  /*8c00*/  BPT.TRAP 0x1 ;  /* 0x000000040000795c */ /* 0x000fe20000300000 */
.L_x_416:
[----:B------:R-:W-:Y:S01]  /*8c10*/  R2UR UR6, R15 ;  /* 0x000000000f0672ca */ /* 0x000fe200000e0000 */
[----:B------:R-:W-:Y:S01]  /*8c20*/  UMOV UR22, 0x0 ;  /* 0x0000000000167882 */ /* 0x000fe20000000000 */
[----:B------:R-:W-:Y:S01]  /*8c30*/  R2UR UR17, R11 ;  /* 0x000000000b1172ca */ /* 0x000fe200000e0000 */
[----:B------:R-:W-:Y:S01]  /*8c40*/  UMOV UR23, 0x14f00000 ;  /* 0x14f0000000177882 */ /* 0x000fe20000000000 */
[----:B------:R-:W-:Y:S01]  /*8c50*/  IADD3 R18, R18, -0x2, RZ ;  /* 0xfffffffe12127810 */ /* 0x000fe20007ffe0ff */
[----:B------:R-:W-:Y:S01]  /*8c60*/  UMOV UR18, URZ ;  /* 0x0000003f00127c82 */ /* 0x000fe20008000000 */
[----:B------:R-:W-:Y:S01]  /*8c70*/  R2UR UR14, R2 ;  /* 0x00000000020e72ca */ /* 0x000fe200000e0000 */
[----:B------:R-:W-:Y:S01]  /*8c80*/  UMOV UR7, 0x20 ;  /* 0x0000002000077882 */ /* 0x000fe20000000000 */
[----:B------:R-:W-:Y:S02]  /*8c90*/  R2UR UR15, R3 ;  /* 0x00000000030f72ca */ /* 0x000fe400000e0000 */
[----:B------:R-:W-:-:S03]  /*8ca0*/  ISETP.NE.AND P1, PT, R18, RZ, PT ;  /* 0x000000ff1200720c */ /* 0x000fc60003f25270 */
        /* <DEDUP_REMOVED lines=12> */
.L_x_408:
[----:B------:R-:W-:-:S13]  /*8d70*/  ISETP.NE.AND P1, PT, R19, RZ, PT ;  /* 0x000000ff1300720c */ /* 0x000fda0003f25270 */
[----:B------:R-:W-:Y:S05]  /*8d80*/  @!P1 BRA `(.L_x_407) ;  /* 0x0000000000f09947 */ /* 0x000fea0003800000 */
[----:B------:R-:W-:-:S04]  /*8d90*/  SHF.L.U32 R12, R9, 0x1f, RZ ;  /* 0x0000001f090c7819 */ /* 0x000fc800000006ff */
[----:B------:R-:W3:Y:S02]  /*8da0*/  SYNCS.PHASECHK.TRANS64.TRYWAIT P1, [R11+URZ+0x30c40], R12 ;  /* 0x030c400c0b0075a7 */ /* 0x000ee4000802017f */
[----:B---3--:R-:W-:Y:S05]  /*8db0*/  @!P1 BRA `(.L_x_418) ;  /* 0x0000000c00889947 */ /* 0x008fea0003800000 */
.L_x_454:
[----:B------:R-:W-:Y:S05]  /*8dc0*/  @P0 BRA `(.L_x_419) ;  /* 0x0000000000140947 */ /* 0x000fea0003800000 */
[----:B------:R-:W-:Y:S01]  /*8dd0*/  ISETP.NE.AND P1, PT, R14, RZ, PT ;  /* 0x000000ff0e00720c */ /* 0x000fe20003f25270 */
[----:B-12---:R-:W-:-:S04]  /*8de0*/  IMAD.MOV.U32 R4, RZ, RZ, 0x4200 ;  /* 0x00004200ff047424 */ /* 0x006fc800078e00ff */
[----:B------:R4:W-:Y:S08]  /*8df0*/  SYNCS.ARRIVE.TRANS64 RZ, [R11+URZ+0x30c30], R4 ;  /* 0x030c30040bff79a7 */ /* 0x0009f0000800003f */
[----:B------:R-:W-:Y:S05]  /*8e00*/  @!P1 BRA `(.L_x_419) ;  /* 0x0000000000049947 */ /* 0x000fea0003800000 */
[----:B------:R-:W-:Y:S01]  /*8e10*/  BPT.TRAP 0x1 ;  /* 0x000000040000795c */ /* 0x000fe20000300000 */
.L_x_419:
[----:B-12-4-:R-:W1:Y:S01]  /*8e20*/  LDC.64 R4, c[0x0][0x728] ;  /* 0x0001ca00ff047b82 */ /* 0x016e620000000a00 */
[----:B------:R-:W-:Y:S01]  /*8e30*/  SHF.L.U32 R15, R15, 0x7, RZ ;  /* 0x000000070f0f7819 */ /* 0x000fe200000006ff */
[----:B------:R-:W-:Y:S01]  /*8e40*/  UMOV UR8, 0x0 ;  /* 0x0000000000087882 */ /* 0x000fe20000000000 */
[----:B------:R-:W-:Y:S01]  /*8e50*/  R2UR UR10, R11 ;  /* 0x000000000b0a72ca */ /* 0x000fe200000e0000 */
[----:B------:R-:W-:Y:S01]  /*8e60*/  UMOV UR9, 0x14f00000 ;  /* 0x14f0000000097882 */ /* 0x000fe20000000000 */
[C---:B------:R-:W-:Y:S01]  /*8e70*/  IADD3 R13, P1, R15.reuse, R6, RZ ;  /* 0x000000060f0d7210 */ /* 0x040fe20007f3e0ff */
[----:B------:R-:W-:Y:S01]  /*8e80*/  UMOV UR18, URZ ;  /* 0x0000003f00127c82 */ /* 0x000fe20008000000 */
[----:B------:R-:W-:Y:S01]  /*8e90*/  R2UR UR19, R15 ;  /* 0x000000000f1372ca */ /* 0x000fe200000e0000 */
[----:B------:R-:W-:-:S08]  /*8ea0*/  UMOV UR13, 0x20 ;  /* 0x00000020000d7882 */ /* 0x000fd00000000000 */
        /* <DEDUP_REMOVED lines=10> */
[----:B------:R-:W-:Y:S01]  /*8f50*/  R2UR UR6, R4 ;  /* 0x00000000040672ca */ /* 0x000fe200000e0000 */
[----:B------:R-:W-:-:S05]  /*8f60*/  IMAD.X R4, RZ, RZ, R0, P1 ;  /* 0x000000ffff047224 */ /* 0x000fca00008e0600 */
[----:B------:R-:W-:-:S13]  /*8f70*/  R2UR UR7, R4 ;  /* 0x00000000040772ca */ /* 0x000fda00000e0000 */
[----:B------:R1:W-:Y:S01]  /*8f80*/  UTMALDG.4D [UR16], [UR6], desc[UR8] ;  /* 0x00000810060075b4 */ /* 0x0003e20008019000 */
[----:B------:R1:W-:Y:S01]  /*8f90*/  UBLKCP.S.G [UR10], [UR14], UR13 ;  /* 0x0000000a0e0073ba */ /* 0x0003e2000800020d */
[----:B------:R-:W2:Y:S02]  /*8fa0*/  SYNCS.PHASECHK.TRANS64.TRYWAIT P1, [R11+URZ+0x30c28], R12 ;  /* 0x030c280c0b0075a7 */ /* 0x000ea4000802017f */
[----:B-12---:R-:W-:Y:S05]  /*8fb0*/  @!P1 BRA `(.L_x_420) ;  /* 0x0000000c001c9947 */ /* 0x006fea0003800000 */
.L_x_455:
[----:B------:R-:W-:Y:S05]  /*8fc0*/  @P0 BRA `(.L_x_421) ;  /* 0x0000000000140947 */ /* 0x000fea0003800000 */
[----:B------:R-:W-:Y:S02]  /*8fd0*/  ISETP.NE.AND P0, PT, R14, RZ, PT ;  /* 0x000000ff0e00720c */ /* 0x000fe40003f05270 */
[----:B------:R-:W-:-:S04]  /*8fe0*/  MOV R4, 0x4200 ;  /* 0x0000420000047802 */ /* 0x000fc80000000f00 */
[----:B------:R2:W-:Y:S07]  /*8ff0*/  SYNCS.ARRIVE.TRANS64 RZ, [R11+URZ+0x30c18], R4 ;  /* 0x030c18040bff79a7 */ /* 0x0005ee000800003f */
[----:B------:R-:W-:Y:S05]  /*9000*/  @!P0 BRA `(.L_x_421) ;  /* 0x0000000000048947 */ /* 0x000fea0003800000 */
[----:B------:R-:W-:Y:S01]  /*9010*/  BPT.TRAP 0x1 ;  /* 0x000000040000795c */ /* 0x000fe20000300000 */
.L_x_421:
        /* <DEDUP_REMOVED lines=19> */
.L_x_407:
[----:B------:R-:W4:Y:S01]  /*9150*/  S2R R2, SR_TID.X ;  /* 0x0000000000027919 */ /* 0x000f220000002100 */
[----:B------:R-:W-:Y:S01]  /*9160*/  IMAD R13, R20, 0x8, R11 ;  /* 0x00000008140d7824 */ /* 0x000fe200078e020b */
[----:B----4-:R-:W-:Y:S02]  /*9170*/  LOP3.LUT R3, R2, 0x7f, RZ, 0xc0, !PT ;  /* 0x0000007f02037812 */ /* 0x010fe400078ec0ff */
[----:B------:R-:W-:Y:S02]  /*9180*/  SHF.L.U32 R2, R9, 0x1f, RZ ;  /* 0x0000001f09027819 */ /* 0x000fe400000006ff */
[----:B------:R-:W-:Y:S02]  /*9190*/  ISETP.NE.AND P1, PT, R3, RZ, PT ;  /* 0x000000ff0300720c */ /* 0x000fe40003f25270 */
[----:B------:R-:W4:Y:S02]  /*91a0*/  SYNCS.PHASECHK.TRANS64.TRYWAIT P0, [R13+URZ+0x30c40], R2 ;  /* 0x030c40020d0075a7 */ /* 0x000f24000800017f */
[----:B----4-:R-:W-:Y:S09]  /*91b0*/  @!P0 BRA `(.L_x_422) ;  /* 0x0000000800b08947 */ /* 0x010ff20003800000 */
.L_x_456:
[----:B------:R-:W-:Y:S05]  /*91c0*/  @P1 BRA `(.L_x_423) ;  /* 0x0000000000181947 */ /* 0x000fea0003800000 */
[----:B------:R-:W5:Y:S01]  /*91d0*/  S2R R3, SR_TID.X ;  /* 0x0000000000037919 */ /* 0x000f620000002100 */
[----:B----4-:R-:W-:-:S04]  /*91e0*/  MOV R2, 0x4200 ;  /* 0x0000420000027802 */ /* 0x010fc80000000f00 */
[----:B------:R4:W-:Y:S01]  /*91f0*/  SYNCS.ARRIVE.TRANS64 RZ, [R13+URZ+0x30c30], R2 ;  /* 0x030c30020dff79a7 */ /* 0x0009e2000800003f */
[----:B-----5:R-:W-:-:S13]  /*9200*/  LOP3.LUT P0, RZ, R3, 0x1f, RZ, 0xc0, !PT ;  /* 0x0000001f03ff7812 */ /* 0x020fda000780c0ff */
[----:B----4-:R-:W-:Y:S05]  /*9210*/  @!P0 BRA `(.L_x_423) ;  /* 0x0000000000048947 */ /* 0x010fea0003800000 */
[----:B--2---:R-:W-:Y:S01]  /*9220*/  BPT.TRAP 0x1 ;  /* 0x000000040000795c */ /* 0x004fe20000300000 */
.L_x_423:
        /* <DEDUP_REMOVED lines=33> */
.L_x_404:
[----:B------:R-:W-:Y:S05]  /*9440*/  BSYNC B0 ;  /* 0x0000000000007941 */ /* 0x000fea0003800000 */
.L_x_403:
[----:B------:R-:W-:-:S03]  /*9450*/  UMOV UR6, 0xffffffff ;  /* 0xffffffff00067882 */ /* 0x000fc60000000000 */
[----:B------:R-:W-:Y:S05]  /*9460*/  BRA.DIV UR6, `(.L_x_424) ;  /* 0x0000000a06187947 */ /* 0x000fea000b800000 */
[----:B------:R-:W-:-:S13]  /*9470*/  ELECT P0, URZ, PT ;  /* 0x00000000003f782f */ /* 0x000fda0003800000 */
.L_x_459:
[----:B------:R-:W-:Y:S05]  /*9480*/  @!P0 BRA `(.L_x_330) ;  /* 0x0000000000808947 */ /* 0x000fea0003800000 */
[----:B------:R-:W-:-:S04]  /*9490*/  LOP3.LUT R16, R16, 0x2, RZ, 0xfc, !PT ;  /* 0x0000000210107812 */ /* 0x000fc800078efcff */
[----:B------:R-:W-:-:S13]  /*94a0*/  ISETP.NE.AND P0, PT, R16, 0x3, PT ;  /* 0x000000031000780c */ /* 0x000fda0003f05270 */
[----:B------:R-:W-:Y:S05]  /*94b0*/  @!P0 BRA `(.L_x_425) ;  /* 0x0000000000048947 */ /* 0x000fea0003800000 */
[----:B------:R-:W-:Y:S01]  /*94c0*/  BPT.TRAP 0x1 ;  /* 0x000000040000795c */ /* 0x000fe20000300000 */
.L_x_425:
        /* <DEDUP_REMOVED lines=15> */
.L_x_460:
[----:B------:R-:W2:Y:S02]  /*95c0*/  SYNCS.PHASECHK.TRANS64.TRYWAIT P1, [R3+URZ], R2 ;  /* 0x00000002030075a7 */ /* 0x000ea4000802017f */
[----:B--2---:R-:W-:Y:S05]  /*95d0*/  @!P1 BRA `(.L_x_427) ;  /* 0x0000000400f49947 */ /* 0x004fea0003800000 */
.L_x_461:
[----:B------:R-:W-:Y:S05]  /*95e0*/  @!P0 BRA `(.L_x_428) ;  /* 0x0000000000048947 */ /* 0x000fea0003800000 */
[----:B------:R-:W-:Y:S01]  /*95f0*/  BPT.TRAP 0x1 ;  /* 0x000000040000795c */ /* 0x000fe20000300000 */
.L_x_428:
[----:B--2---:R-:W-:-:S05]  /*9600*/  VIADD R3, R7, 0x30c40 ;  /* 0x00030c4007037836 */ /* 0x004fca0000000000 */
[----:B------:R-:W-:-:S04]  /*9610*/  LEA R0, R0, R3, 0x3 ;  /* 0x0000000300007211 */ /* 0x000fc800078e18ff */
[----:B------:R-:W2:Y:S02]  /*9620*/  SYNCS.PHASECHK.TRANS64.TRYWAIT P0, [R0+URZ], R5 ;  /* 0x00000005000075a7 */ /* 0x000ea4000800017f */
[----:B--2---:R-:W-:Y:S05]  /*9630*/  @!P0 BRA `(.L_x_429) ;  /* 0x0000000400f08947 */ /* 0x004fea0003800000 */
.L_x_462:
[----:B------:R-:W-:-:S07]  /*9640*/  IMAD R3, R4, 0x8, R3 ;  /* 0x0000000804037824 */ /* 0x000fce00078e0203 */
.L_x_430:
[----:B---3--:R3:W4:Y:S02]  /*9650*/  SYNCS.PHASECHK.TRANS64.TRYWAIT P0, [R3+URZ], R2 ;  /* 0x00000002030075a7 */ /* 0x008724000800017f */
[----:B----4-:R-:W-:Y:S05]  /*9660*/  @!P0 NANOSLEEP.SYNCS 0x989680 ;  /* 0x009896800000895d */ /* 0x010fea0003900000 */
[----:B------:R-:W4:Y:S02]  /*9670*/  @!P0 SYNCS.PHASECHK.TRANS64 P0, [R3+URZ], R2 ;  /* 0x00000002030085a7 */ /* 0x000f24000800007f */
[----:B----4-:R-:W-:Y:S05]  /*9680*/  @!P0 BRA `(.L_x_430) ;  /* 0xfffffffc00f08947 */ /* 0x010fea000383ffff */
.L_x_330:
[----:B------:R-:W-:Y:S05]  /*9690*/  BSYNC B6 ;  /* 0x0000000000067941 */ /* 0x000fea0003800000 */
.L_x_327:
[----:B------:R-:W-:Y:S05]  /*96a0*/  EXIT ;  /* 0x000000000000794d */ /* 0x000fea0003800000 */
.L_x_335:
[----:B------:R-:W-:Y:S01]  /*96b0*/  MOV R12, RZ ;  /* 0x000000ff000c7202 */ /* 0x000fe20000000f00 */
[----:B------:R-:W-:Y:S01]  /*96c0*/  IMAD.MOV.U32 R11, RZ, RZ, 0x1f ;  /* 0x0000001fff0b7424 */ /* 0x000fe200078e00ff */
[----:B------:R-:W-:-:S07]  /*96d0*/  MOV R15, 0xffffffff ;  /* 0xffffffff000f7802 */ /* 0x000fce0000000f00 */
[----:B------:R-:W-:Y:S05]  /*96e0*/  WARPSYNC.COLLECTIVE R15, `(.L_x_431) ;  /* 0x000000000f087348 */ /* 0x000fea0003c00000 */
[----:B------:R1:W2:Y:S02]  /*96f0*/  SHFL.IDX P6, R14, R13, R12, R11 ;  /* 0x0000000c0d0e7389 */ /* 0x0002a400000c000b */
[----:B-12---:R-:W-:Y:S01]  /*9700*/  ENDCOLLECTIVE ;  /* 0x000000000000791b */ /* 0x006fe20003800000 */
.L_x_431:
[----:B------:R-:W-:Y:S05]  /*9710*/  BRA `(.L_x_432) ;  /* 0xffffff74000c7947 */ /* 0x000fea000383ffff */
.L_x_337:
[----:B--2---:R2:W3:Y:S02]  /*9720*/  SYNCS.PHASECHK.TRANS64.TRYWAIT P0, [R2+URZ+0x30c00], R7 ;  /* 0x030c0007020075a7 */ /* 0x0044e4000800017f */
[----:B---3--:R-:W-:Y:S05]  /*9730*/  @!P0 NANOSLEEP.SYNCS 0x989680 ;  /* 0x009896800000895d */ /* 0x008fea0003900000 */
[----:B------:R-:W3:Y:S02]  /*9740*/  @!P0 SYNCS.PHASECHK.TRANS64 P0, [R2+URZ+0x30c00], R7 ;  /* 0x030c0007020085a7 */ /* 0x000ee4000800007f */
[----:B---3--:R-:W-:Y:S05]  /*9750*/  @!P0 BRA `(.L_x_337) ;  /* 0xfffffffc00f08947 */ /* 0x008fea000383ffff */
[----:B------:R-:W-:Y:S05]  /*9760*/  BRA `(.L_x_336) ;  /* 0xffffff74001c7947 */ /* 0x000fea000383ffff */
.L_x_342:
[----:B-1----:R1:W3:Y:S02]  /*9770*/  SYNCS.PHASECHK.TRANS64.TRYWAIT P1, [R21+URZ+0x30c10], R20 ;  /* 0x030c1014150075a7 */ /* 0x0022e4000802017f */
[----:B---3--:R-:W-:Y:S05]  /*9780*/  @!P1 NANOSLEEP.SYNCS 0x989680 ;  /* 0x009896800000995d */ /* 0x008fea0003900000 */
[----:B------:R-:W3:Y:S02]  /*9790*/  @!P1 SYNCS.PHASECHK.TRANS64 P1, [R21+URZ+0x30c10], R20 ;  /* 0x030c1014150095a7 */ /* 0x000ee4000802007f */
[----:B---3--:R-:W-:Y:S05]  /*97a0*/  @!P1 BRA `(.L_x_342) ;  /* 0xfffffffc00f09947 */ /* 0x008fea000383ffff */
[----:B------:R-:W-:Y:S05]  /*97b0*/  BRA `(.L_x_341) ;  /* 0xffffff7c00e07947 */ /* 0x000fea000383ffff */
.L_x_346:
[----:B------:R1:W1:Y:S02]  /*97c0*/  SYNCS.PHASECHK.TRANS64.TRYWAIT P1, [R21+URZ+0x30c30], R20 ;  /* 0x030c3014150075a7 */ /* 0x000264000802017f */
[----:B-1----:R-:W-:Y:S05]  /*97d0*/  @!P1 NANOSLEEP.SYNCS 0x989680 ;  /* 0x009896800000995d */ /* 0x002fea0003900000 */
[----:B------:R-:W1:Y:S02]  /*97e0*/  @!P1 SYNCS.PHASECHK.TRANS64 P1, [R21+URZ+0x30c30], R20 ;  /* 0x030c3014150095a7 */ /* 0x000e64000802007f */
[----:B-1----:R-:W-:Y:S05]  /*97f0*/  @!P1 BRA `(.L_x_346) ;  /* 0xfffffffc00f09947 */ /* 0x002fea000383ffff */
[----:B------:R-:W-:Y:S05]  /*9800*/  BRA `(.L_x_345) ;  /* 0xffffff8000e47947 */ /* 0x000fea000383ffff */
.L_x_353:
[----:B------:R-:W-:Y:S01]  /*9810*/  BSSY B0, `(.L_x_433) ;  /* 0x0000005000007945 */ /* 0x000fe20003800000 */
[----:B------:R-:W-:-:S07]  /*9820*/  IMAD.MOV.U32 R15, RZ, RZ, -0x1 ;  /* 0xffffffffff0f7424 */ /* 0x000fce00078e00ff */
[----:B---3--:R-:W-:Y:S05]  /*9830*/  WARPSYNC.COLLECTIVE R15, `(.L_x_434) ;  /* 0x000000000f087348 */ /* 0x008fea0003c00000 */
[----:B------:R-:W-:Y:S01]  /*9840*/  NOP ;  /* 0x0000000000007918 */ /* 0x000fe20000000000 */
[----:B---3--:R-:W-:Y:S01]  /*9850*/  ENDCOLLECTIVE ;  /* 0x000000000000791b */ /* 0x008fe20003800000 */
.L_x_434:
[----:B------:R-:W-:Y:S05]  /*9860*/  BSYNC B0 ;  /* 0x0000000000007941 */ /* 0x000fea0003800000 */
.L_x_433:
[----:B------:R-:W-:Y:S05]  /*9870*/  BRA `(.L_x_435) ;  /* 0xffffffc800dc7947 */ /* 0x000fea000383ffff */
.L_x_362:
[----:B------:R-:W-:Y:S01]  /*9880*/  BSSY B0, `(.L_x_436) ;  /* 0x0000005000007945 */ /* 0x000fe20003800000 */
[----:B------:R-:W-:-:S07]  /*9890*/  MOV R15, 0xffffffff ;  /* 0xffffffff000f7802 */ /* 0x000fce0000000f00 */
[----:B-123--:R-:W-:Y:S05]  /*98a0*/  WARPSYNC.COLLECTIVE R15, `(.L_x_437) ;  /* 0x000000000f087348 */ /* 0x00efea0003c00000 */
[----:B------:R-:W-:Y:S01]  /*98b0*/  NOP ;  /* 0x0000000000007918 */ /* 0x000fe20000000000 */
[----:B-123--:R-:W-:Y:S01]  /*98c0*/  ENDCOLLECTIVE ;  /* 0x000000000000791b */ /* 0x00efe20003800000 */
.L_x_437:
[----:B------:R-:W-:Y:S05]  /*98d0*/  BSYNC B0 ;  /* 0x0000000000007941 */ /* 0x000fea0003800000 */
.L_x_436:
[----:B------:R-:W-:Y:S05]  /*98e0*/  BRA `(.L_x_438) ;  /* 0xffffffcc00bc7947 */ /* 0x000fea000383ffff */
.L_x_371:
[----:B------:R-:W-:Y:S01]  /*98f0*/  BSSY B0, `(.L_x_439) ;  /* 0x0000005000007945 */ /* 0x000fe20003800000 */
[----:B------:R-:W-:-:S07]  /*9900*/  IMAD.MOV.U32 R15, RZ, RZ, -0x1 ;  /* 0xffffffffff0f7424 */ /* 0x000fce00078e00ff */
[----:B------:R-:W-:Y:S05]  /*9910*/  WARPSYNC.COLLECTIVE R15, `(.L_x_440) ;  /* 0x000000000f087348 */ /* 0x000fea0003c00000 */
[----:B------:R-:W-:Y:S01]  /*9920*/  NOP ;  /* 0x0000000000007918 */ /* 0x000fe20000000000 */
[----:B------:R-:W-:Y:S01]  /*9930*/  ENDCOLLECTIVE ;  /* 0x000000000000791b */ /* 0x000fe20003800000 */
.L_x_440:
[----:B------:R-:W-:Y:S05]  /*9940*/  BSYNC B0 ;  /* 0x0000000000007941 */ /* 0x000fea0003800000 */
.L_x_439:
[----:B------:R-:W-:Y:S05]  /*9950*/  BRA `(.L_x_441) ;  /* 0xffffffd400907947 */ /* 0x000fea000383ffff */
.L_x_383:
[----:B------:R-:W-:Y:S01]  /*9960*/  BSSY B0, `(.L_x_442) ;  /* 0x0000005000007945 */ /* 0x000fe20003800000 */
[----:B------:R-:W-:-:S07]  /*9970*/  MOV R15, 0xffffffff ;  /* 0xffffffff000f7802 */ /* 0x000fce0000000f00 */
[----:B------:R-:W-:Y:S05]  /*9980*/  WARPSYNC.COLLECTIVE R15, `(.L_x_443) ;  /* 0x000000000f087348 */ /* 0x000fea0003c00000 */
[----:B------:R-:W-:Y:S01]  /*9990*/  NOP ;  /* 0x0000000000007918 */ /* 0x000fe20000000000 */
[----:B------:R-:W-:Y:S01]  /*99a0*/  ENDCOLLECTIVE ;  /* 0x000000000000791b */ /* 0x000fe20003800000 */
.L_x_443:
[----:B------:R-:W-:Y:S05]  /*99b0*/  BSYNC B0 ;  /* 0x0000000000007941 */ /* 0x000fea0003800000 */
.L_x_442:
[----:B------:R-:W-:Y:S05]  /*99c0*/  BRA `(.L_x_444) ;  /* 0xffffffd800a87947 */ /* 0x000fea000383ffff */
.L_x_396:
[----:B------:R-:W-:Y:S01]  /*99d0*/  BSSY B0, `(.L_x_445) ;  /* 0x0000005000007945 */ /* 0x000fe20003800000 */
[----:B------:R-:W-:-:S07]  /*99e0*/  IMAD.MOV.U32 R15, RZ, RZ, -0x1 ;  /* 0xffffffffff0f7424 */ /* 0x000fce00078e00ff */
[----:B------:R-:W-:Y:S05]  /*99f0*/  WARPSYNC.COLLECTIVE R15, `(.L_x_446) ;  /* 0x000000000f087348 */ /* 0x000fea0003c00000 */
[----:B------:R-:W-:Y:S01]  /*9a00*/  NOP ;  /* 0x0000000000007918 */ /* 0x000fe20000000000 */
[----:B------:R-:W-:Y:S01]  /*9a10*/  ENDCOLLECTIVE ;  /* 0x000000000000791b */ /* 0x000fe20003800000 */
.L_x_446:
[----:B------:R-:W-:Y:S05]  /*9a20*/  BSYNC B0 ;  /* 0x0000000000007941 */ /* 0x000fea0003800000 */
.L_x_445:
[----:B------:R-:W-:Y:S05]  /*9a30*/  BRA `(.L_x_447) ;  /* 0xffffffdc00c47947 */ /* 0x000fea000383ffff */
.L_x_405:
[----:B-1----:R1:W2:Y:S02]  /*9a40*/  SYNCS.PHASECHK.TRANS64.TRYWAIT P1, [R11+URZ+0x30c20], R0 ;  /* 0x030c20000b0075a7 */ /* 0x0022a4000802017f */
[----:B--2---:R-:W-:Y:S05]  /*9a50*/  @!P1 NANOSLEEP.SYNCS 0x989680 ;  /* 0x009896800000995d */ /* 0x004fea0003900000 */
[----:B------:R-:W2:Y:S02]  /*9a60*/  @!P1 SYNCS.PHASECHK.TRANS64 P1, [R11+URZ+0x30c20], R0 ;  /* 0x030c20000b0095a7 */ /* 0x000ea4000802007f */
[----:B--2---:R-:W-:Y:S05]  /*9a70*/  @!P1 BRA `(.L_x_405) ;  /* 0xfffffffc00f09947 */ /* 0x004fea000383ffff */
[----:B------:R-:W-:Y:S05]  /*9a80*/  BRA `(.L_x_448) ;  /* 0xffffffe4009c7947 */ /* 0x000fea000383ffff */
.L_x_409:
[----:B-1----:R1:W2:Y:S02]  /*9a90*/  SYNCS.PHASECHK.TRANS64.TRYWAIT P1, [R11+URZ+0x30c40], R21 ;  /* 0x030c40150b0075a7 */ /* 0x0022a4000802017f */
[----:B--2---:R-:W-:Y:S05]  /*9aa0*/  @!P1 NANOSLEEP.SYNCS 0x989680 ;  /* 0x009896800000995d */ /* 0x004fea0003900000 */
[----:B------:R-:W2:Y:S02]  /*9ab0*/  @!P1 SYNCS.PHASECHK.TRANS64 P1, [R11+URZ+0x30c40], R21 ;  /* 0x030c40150b0095a7 */ /* 0x000ea4000802007f */
[----:B--2---:R-:W-:Y:S05]  /*9ac0*/  @!P1 BRA `(.L_x_409) ;  /* 0xfffffffc00f09947 */ /* 0x004fea000383ffff */
[----:B------:R-:W-:Y:S05]  /*9ad0*/  BRA `(.L_x_449) ;  /* 0xffffffe800bc7947 */ /* 0x000fea000383ffff */
.L_x_411:
[----:B--2---:R2:W3:Y:S02]  /*9ae0*/  SYNCS.PHASECHK.TRANS64.TRYWAIT P1, [R11+URZ+0x30c28], R21 ;  /* 0x030c28150b0075a7 */ /* 0x0044e4000802017f */
[----:B---3--:R-:W-:Y:S05]  /*9af0*/  @!P1 NANOSLEEP.SYNCS 0x989680 ;  /* 0x009896800000995d */ /* 0x008fea0003900000 */
[----:B------:R-:W3:Y:S02]  /*9b00*/  @!P1 SYNCS.PHASECHK.TRANS64 P1, [R11+URZ+0x30c28], R21 ;  /* 0x030c28150b0095a7 */ /* 0x000ee4000802007f */
[----:B---3--:R-:W-:Y:S05]  /*9b10*/  @!P1 BRA `(.L_x_411) ;  /* 0xfffffffc00f09947 */ /* 0x008fea000383ffff */
[----:B------:R-:W-:Y:S05]  /*9b20*/  BRA `(.L_x_450) ;  /* 0xffffffec00347947 */ /* 0x000fea000383ffff */
.L_x_413:
[----:B---3--:R3:W4:Y:S02]  /*9b30*/  SYNCS.PHASECHK.TRANS64.TRYWAIT P1, [R11+URZ+0x30c48], R21 ;  /* 0x030c48150b0075a7 */ /* 0x008724000802017f */
[----:B----4-:R-:W-:Y:S05]  /*9b40*/  @!P1 NANOSLEEP.SYNCS 0x989680 ;  /* 0x009896800000995d */ /* 0x010fea0003900000 */
[----:B------:R-:W4:Y:S02]  /*9b50*/  @!P1 SYNCS.PHASECHK.TRANS64 P1, [R11+URZ+0x30c48], R21 ;  /* 0x030c48150b0095a7 */ /* 0x000f24000802007f */
[----:B----4-:R-:W-:Y:S05]  /*9b60*/  @!P1 BRA `(.L_x_413) ;  /* 0xfffffffc00f09947 */ /* 0x010fea000383ffff */
[----:B------:R-:W-:Y:S05]  /*9b70*/  BRA `(.L_x_451) ;  /* 0xffffffec00887947 */ /* 0x000fea000383ffff */
.L_x_415:
[----:B------:R-:W-:-:S07]  /*9b80*/  SHF.L.U32 R4, R9, 0x1f, RZ ;  /* 0x0000001f09047819 */ /* 0x000fce00000006ff */
.L_x_452:
[----:B-1----:R1:W2:Y:S02]  /*9b90*/  SYNCS.PHASECHK.TRANS64.TRYWAIT P1, [R11+URZ+0x30c20], R4 ;  /* 0x030c20040b0075a7 */ /* 0x0022a4000802017f */
[----:B--2---:R-:W-:Y:S05]  /*9ba0*/  @!P1 NANOSLEEP.SYNCS 0x989680 ;  /* 0x009896800000995d */ /* 0x004fea0003900000 */
[----:B------:R-:W2:Y:S02]  /*9bb0*/  @!P1 SYNCS.PHASECHK.TRANS64 P1, [R11+URZ+0x30c20], R4 ;  /* 0x030c20040b0095a7 */ /* 0x000ea4000802007f */
[----:B--2---:R-:W-:Y:S05]  /*9bc0*/  @!P1 BRA `(.L_x_452) ;  /* 0xfffffffc00f09947 */ /* 0x004fea000383ffff */
[----:B------:R-:W-:Y:S05]  /*9bd0*/  BRA `(.L_x_453) ;  /* 0xffffffec00f47947 */ /* 0x000fea000383ffff */
.L_x_418:
[----:B---3--:R3:W4:Y:S02]  /*9be0*/  SYNCS.PHASECHK.TRANS64.TRYWAIT P1, [R11+URZ+0x30c40], R12 ;  /* 0x030c400c0b0075a7 */ /* 0x008724000802017f */
[----:B----4-:R-:W-:Y:S05]  /*9bf0*/  @!P1 NANOSLEEP.SYNCS 0x989680 ;  /* 0x009896800000995d */ /* 0x010fea0003900000 */
[----:B------:R-:W4:Y:S02]  /*9c00*/  @!P1 SYNCS.PHASECHK.TRANS64 P1, [R11+URZ+0x30c40], R12 ;  /* 0x030c400c0b0095a7 */ /* 0x000f24000802007f */
[----:B----4-:R-:W-:Y:S05]  /*9c10*/  @!P1 BRA `(.L_x_418) ;  /* 0xfffffffc00f09947 */ /* 0x010fea000383ffff */
[----:B------:R-:W-:Y:S05]  /*9c20*/  BRA `(.L_x_454) ;  /* 0xfffffff000647947 */ /* 0x000fea000383ffff */
.L_x_420:
[----:B-1----:R1:W2:Y:S02]  /*9c30*/  SYNCS.PHASECHK.TRANS64.TRYWAIT P1, [R11+URZ+0x30c28], R12 ;  /* 0x030c280c0b0075a7 */ /* 0x0022a4000802017f */
[----:B--2---:R-:W-:Y:S05]  /*9c40*/  @!P1 NANOSLEEP.SYNCS 0x989680 ;  /* 0x009896800000995d */ /* 0x004fea0003900000 */
[----:B------:R-:W2:Y:S02]  /*9c50*/  @!P1 SYNCS.PHASECHK.TRANS64 P1, [R11+URZ+0x30c28], R12 ;  /* 0x030c280c0b0095a7 */ /* 0x000ea4000802007f */
[----:B--2---:R-:W-:Y:S05]  /*9c60*/  @!P1 BRA `(.L_x_420) ;  /* 0xfffffffc00f09947 */ /* 0x004fea000383ffff */
[----:B------:R-:W-:Y:S05]  /*9c70*/  BRA `(.L_x_455) ;  /* 0xfffffff000d07947 */ /* 0x000fea000383ffff */
.L_x_422:
[----:B----4-:R4:W1:Y:S02]  /*9c80*/  SYNCS.PHASECHK.TRANS64.TRYWAIT P0, [R13+URZ+0x30c40], R2 ;  /* 0x030c40020d0075a7 */ /* 0x010864000800017f */
[----:B-1----:R-:W-:Y:S05]  /*9c90*/  @!P0 NANOSLEEP.SYNCS 0x989680 ;  /* 0x009896800000895d */ /* 0x002fea0003900000 */
[----:B------:R-:W1:Y:S02]  /*9ca0*/  @!P0 SYNCS.PHASECHK.TRANS64 P0, [R13+URZ+0x30c40], R2 ;  /* 0x030c40020d0085a7 */ /* 0x000e64000800007f */
[----:B-1----:R-:W-:Y:S05]  /*9cb0*/  @!P0 BRA `(.L_x_422) ;  /* 0xfffffffc00f08947 */ /* 0x002fea000383ffff */
[----:B------:R-:W-:Y:S05]  /*9cc0*/  BRA `(.L_x_456) ;  /* 0xfffffff4003c7947 */ /* 0x000fea000383ffff */
.L_x_424:
[----:B------:R-:W-:Y:S01]  /*9cd0*/  BSSY B0, `(.L_x_457) ;  /* 0x0000006000007945 */ /* 0x000fe20003800000 */
[----:B------:R-:W-:-:S07]  /*9ce0*/  MOV R15, 0xffffffff ;  /* 0xffffffff000f7802 */ /* 0x000fce0000000f00 */
[----:B------:R-:W-:Y:S05]  /*9cf0*/  WARPSYNC.COLLECTIVE R15, `(.L_x_458) ;  /* 0x000000000f0c7348 */ /* 0x000fea0003c00000 */
[----:B------:R-:W-:Y:S02]  /*9d00*/  ELECT P6, UR62, PT ;  /* 0x00000000003e782f */ /* 0x000fe400038c0000 */
[----:B------:R-:W-:Y:S01]  /*9d10*/  MOV R14, UR62 ;  /* 0x0000003e000e7c02 */ /* 0x000fe20008000f00 */
[----:B------:R-:W-:Y:S10]  /*9d20*/  ENDCOLLECTIVE ;  /* 0x000000000000791b */ /* 0x000ff40003800000 */
.L_x_458:
[----:B------:R-:W-:Y:S05]  /*9d30*/  BSYNC B0 ;  /* 0x0000000000007941 */ /* 0x000fea0003800000 */
.L_x_457:
[----:B------:R-:W-:Y:S01]  /*9d40*/  PLOP3.LUT P0, PT, P6, PT, PT, 0x80, 0x0 ;  /* 0x000000000000781c */ /* 0x000fe2000370f070 */
[----:B------:R-:W-:-:S12]  /*9d50*/  BRA `(.L_x_459) ;  /* 0xfffffff400c87947 */ /* 0x000fd8000383ffff */
.L_x_426:
[----:B-1----:R1:W2:Y:S02]  /*9d60*/  SYNCS.PHASECHK.TRANS64.TRYWAIT P1, [R6+URZ], R5 ;  /* 0x00000005060075a7 */ /* 0x0022a4000802017f */
[----:B--2---:R-:W-:Y:S05]  /*9d70*/  @!P1 NANOSLEEP.SYNCS 0x989680 ;  /* 0x009896800000995d */ /* 0x004fea0003900000 */
[----:B------:R-:W2:Y:S02]  /*9d80*/  @!P1 SYNCS.PHASECHK.TRANS64 P1, [R6+URZ], R5 ;  /* 0x00000005060095a7 */ /* 0x000ea4000802007f */
[----:B--2---:R-:W-:Y:S05]  /*9d90*/  @!P1 BRA `(.L_x_426) ;  /* 0xfffffffc00f09947 */ /* 0x004fea000383ffff */
[----:B------:R-:W-:Y:S05]  /*9da0*/  BRA `(.L_x_460) ;  /* 0xfffffff800047947 */ /* 0x000fea000383ffff */
.L_x_427:
[----:B--2---:R2:W3:Y:S02]  /*9db0*/  SYNCS.PHASECHK.TRANS64.TRYWAIT P1, [R3+URZ], R2 ;  /* 0x00000002030075a7 */ /* 0x0044e4000802017f */
[----:B---3--:R-:W-:Y:S05]  /*9dc0*/  @!P1 NANOSLEEP.SYNCS 0x989680 ;  /* 0x009896800000995d */ /* 0x008fea0003900000 */
[----:B------:R-:W3:Y:S02]  /*9dd0*/  @!P1 SYNCS.PHASECHK.TRANS64 P1, [R3+URZ], R2 ;  /* 0x00000002030095a7 */ /* 0x000ee4000802007f */
[----:B---3--:R-:W-:Y:S05]  /*9de0*/  @!P1 BRA `(.L_x_427) ;  /* 0xfffffffc00f09947 */ /* 0x008fea000383ffff */
[----:B------:R-:W-:Y:S05]  /*9df0*/  BRA `(.L_x_461) ;  /* 0xfffffff400f87947 */ /* 0x000fea000383ffff */
.L_x_429:
[----:B--2---:R2:W3:Y:S02]  /*9e00*/  SYNCS.PHASECHK.TRANS64.TRYWAIT P0, [R0+URZ], R5 ;  /* 0x00000005000075a7 */ /* 0x0044e4000800017f */
[----:B---3--:R-:W-:Y:S05]  /*9e10*/  @!P0 NANOSLEEP.SYNCS 0x989680 ;  /* 0x009896800000895d */ /* 0x008fea0003900000 */
[----:B------:R-:W3:Y:S02]  /*9e20*/  @!P0 SYNCS.PHASECHK.TRANS64 P0, [R0+URZ], R5 ;  /* 0x00000005000085a7 */ /* 0x000ee4000800007f */
[----:B---3--:R-:W-:Y:S05]  /*9e30*/  @!P0 BRA `(.L_x_429) ;  /* 0xfffffffc00f08947 */ /* 0x008fea000383ffff */
[----:B------:R-:W-:Y:S05]  /*9e40*/  BRA `(.L_x_462) ;  /* 0xfffffff400fc7947 */ /* 0x000fea000383ffff */
.L_x_463:
        /* <DEDUP_REMOVED lines=11> */
.L_x_7377:


//--------------------- .text._ZN7cutlass13device_kernelIN5flash11enable_sm90INS1_16FlashAttnBwdSm90INS1_25CollectiveMainloopBwdSm90ILi2ELi2ELi2EN4cute5tupleIJNS5_1CILi1EEES8_S8_EEENS6_IJNS7_ILi128EEESA_NS7_ILi64EEEEEENS_10bfloat16_tEfNS_4arch4Sm90ELb0ELb0ELb1ELb1ELb0ELb1ELb0ELb0ELi2ELi1ELi2ELi2ELb0EEENS1_21CollectiveEpilogueBwdISC_SD_SF_Li256ELb1ELb0ELi1EEENS1_19SingleTileSchedulerILb1ELb0ELb0ELi128EEEEEEEEEvNT_6ParamsE --------------------------
	.section	.text._ZN7cutlass13device_kernelIN5flash11enable_sm90INS1_16FlashAttnBwdSm90INS1_25CollectiveMainloopBwdSm90ILi2ELi2ELi2EN4cute5tupleIJNS5_1CILi1EEES8_S8_EEENS6_IJNS7_ILi128EEESA_NS7_ILi64EEEEEENS_10bfloat16_tEfNS_4arch4Sm90ELb0ELb0ELb1ELb1ELb0ELb1ELb0ELb0ELi2ELi1ELi2ELi2ELb0EEENS1_21CollectiveEpilogueBwdISC_SD_SF_Li256ELb1ELb0ELi1EEENS1_19SingleTileSchedulerILb1ELb0ELb0ELi128EEEEEEEEEvNT_6ParamsE,"ax",@progbits
	.align	128
.text._ZN7cutlass13device_kernelIN5flash11enable_sm90INS1_16FlashAttnBwdSm90INS1_25CollectiveMainloopBwdSm90ILi2ELi2ELi2EN4cute5tupleIJNS5_1CILi1EEES8_S8_EEENS6_IJNS7_ILi128EEESA_NS7_ILi64EEEEEENS_10bfloat16_tEfNS_4arch4Sm90ELb0ELb0ELb1ELb1ELb0ELb1ELb0ELb0ELi2ELi1ELi2ELi2ELb0EEENS1_21CollectiveEpilogueBwdISC_SD_SF_Li256ELb1ELb0ELi1EEENS1_19SingleTileSchedulerILb1ELb0ELb0ELi128EEEEEEEEEvNT_6ParamsE:
        .type           _ZN7cutlass13device_kernelIN5flash11enable_sm90INS1_16FlashAttnBwdSm90INS1_25CollectiveMainloopBwdSm90ILi2ELi2ELi2EN4cute5tupleIJNS5_1CILi1EEES8_S8_EEENS6_IJNS7_ILi128EEESA_NS7_ILi64EEEEEENS_10bfloat16_tEfNS_4arch4Sm90ELb0ELb0ELb1ELb1ELb0ELb1ELb0ELb0ELi2ELi1ELi2ELi2ELb0EEENS1_21CollectiveEpilogueBwdISC_SD_SF_Li256ELb1ELb0ELi1EEENS1_19SingleTileSchedulerILb1ELb0ELb0ELi128EEEEEEEEEvNT_6ParamsE,@function
        .size           _ZN7cutlass13device_kernelIN5flash11enable_sm90INS1_16FlashAttnBwdSm90INS1_25CollectiveMainloopBwdSm90ILi2ELi2ELi2EN4cute5tupleIJNS5_1CILi1EEES8_S8_EEENS6_IJNS7_ILi128EEESA_NS7_ILi64EEEEEENS_10bfloat16_tEfNS_4arch4Sm90ELb0ELb0ELb1ELb1ELb0ELb1ELb0ELb0ELi2ELi1ELi2ELi2ELb0EEENS1_21CollectiveEpilogueBwdISC_SD_SF_Li256ELb1ELb0ELi1EEENS1_19SingleTileSchedulerILb1ELb0ELb0ELi128EEEEEEEEEvNT_6ParamsE,(.L_x_7378 - _ZN7cutlass13device_kernelIN5flash11enable_sm90INS1_16FlashAttnBwdSm90INS1_25CollectiveMainloopBwdSm90ILi2ELi2ELi2EN4cute5tupleIJNS5_1CILi1EEES8_S8_EEENS6_IJNS7_ILi128EEESA_NS7_ILi64EEEEEENS_10bfloat16_tEfNS_4arch4Sm90ELb0ELb0ELb1ELb1ELb0ELb1ELb0ELb0ELi2ELi1ELi2ELi2ELb0EEENS1_21CollectiveEpilogueBwdISC_SD_SF_Li256ELb1ELb0ELi1EEENS1_19SingleTileSchedulerILb1ELb0ELb0ELi128EEEEEEEEEvNT_6ParamsE)
        .other          _ZN7cutlass13device_kernelIN5flash11enable_sm90INS1_16FlashAttnBwdSm90INS1_25CollectiveMainloopBwdSm90ILi2ELi2ELi2EN4cute5tupleIJNS5_1CILi1EEES8_S8_EEENS6_IJNS7_ILi128EEESA_NS7_ILi64EEEEEENS_10bfloat16_tEfNS_4arch4Sm90ELb0ELb0ELb1ELb1ELb0ELb1ELb0ELb0ELi2ELi1ELi2ELi2ELb0EEENS1_21CollectiveEpilogueBwdISC_SD_SF_Li256ELb1ELb0ELi1EEENS1_19SingleTileSchedulerILb1ELb0ELb0ELi128EEEEEEEEEvNT_6ParamsE,@"STO_CUDA_ENTRY STV_DEFAULT"
_ZN7cutlass13device_kernelIN5flash11enable_sm90INS1_16FlashAttnBwdSm90INS1_25CollectiveMainloopBwdSm90ILi2ELi2ELi2EN4cute5tupleIJNS5_1CILi1EEES8_S8_EEENS6_IJNS7_ILi128EEESA_NS7_ILi64EEEEEENS_10bfloat16_tEfNS_4arch4Sm90ELb0ELb0ELb1ELb1ELb0ELb1ELb0ELb0ELi2ELi1ELi2ELi2ELb0EEENS1_21CollectiveEpilogueBwdISC_SD_SF_Li256ELb1ELb0ELi1EEENS1_19SingleTileSchedulerILb1ELb0ELb0ELi128EEEEEEEEEvNT_6ParamsE:
        /* <DEDUP_REMOVED lines=23> */
.L_x_465:
[----:B------:R-:W-:Y:S05]  /*0170*/  BSYNC B0 ;  /* 0x0000000000007941 */ /* 0x000fea0003800000 */
.L_x_464:
        /* <DEDUP_REMOVED lines=34> */
.L_x_466:
        /* <DEDUP_REMOVED lines=22> */
.L_x_467:
[----:B---3--:R-:W-:Y:S01]  /*0500*/  ISETP.NE.AND P0, PT, R2, RZ, PT ;  /* 0x000000ff0200720c */ /* 0x008fe20003f05270 */
[----:B------:R-:W-:Y:S01]  /*0510*/  IMAD.MOV.U32 R2, RZ, RZ, 0x1 ;  /* 0x00000001ff027424 */ /* 0x000fe200078e00ff */
[----:B------:R-:W-:Y:S01]  /*0520*/  NOP ;  /* 0x0000000000007918 */ /* 0x000fe20000000000 */
[----:B------:R-:W-:Y:S01]  /*0530*/  ULDC.64 UR38, c[0x0][0x208] ;  /* 0x0000820000267ab9 */ /* 0x000fe20000000a00 */
[----:B------:R-:W-:Y:S02]  /*0540*/  BSSY B6, `(.L_x_468) ;  /* 0x0000a6b000067945 */ /* 0x000fe40003800000 */
[----:B------:R-:W-:-:S05]  /*0550*/  SEL R2, R2, 0x2, !P0 ;  /* 0x0000000202027807 */ /* 0x000fca0004000000 */
[----:B------:R3:W-:Y:S01]  /*0560*/  STL [R1], R2 ;  /* 0x0000000201007387 */ /* 0x0007e20000100800 */
[----:B-12-4-:R-:W-:Y:S06]  /*0570*/  BAR.SYNC.DEFER_BLOCKING 0x0 ;  /* 0x0000000000007b1d */ /* 0x016fec0000010000 */
[----:B------:R-:W-:Y:S05]  /*0580*/  @!P0 BRA `(.L_x_469) ;  /* 0x0000007800208947 */ /* 0x000fea0003800000 */
.L_x_470:
[----:B------:R-:W-:-:S08]  /*0590*/  NOP ;  /* 0x0000000000007918 */ /* 0x000fd00000000000 */
[----:B------:R-:W1:Y:S02]  /*05a0*/  USETMAXREG.TRY_ALLOC.CTAPOOL UP0, 0xf0 ;  /* 0x000000f0000079c8 */ /* 0x000e640008000600 */
[----:B-1----:R-:W-:-:S13]  /*05b0*/  PLOP3.LUT P0, PT, PT, PT, UP0, 0x80, 0x0 ;  /* 0x000000000000781c */ /* 0x002fda0003f0f008 */
[----:B------:R-:W-:Y:S05]  /*05c0*/  @!P0 BRA `(.L_x_470) ;  /* 0xfffffffc00f08947 */ /* 0x000fea000383ffff */
[----:B------:R-:W-:Y:S01]  /*05d0*/  LOP3.LUT R0, R0, 0x3, RZ, 0xc0, !PT ;  /* 0x0000000300007812 */ /* 0x000fe200078ec0ff */
[----:B---3--:R-:W1:Y:S01]  /*05e0*/  S2R R2, SR_TID.X ;  /* 0x0000000000027919 */ /* 0x008e620000002100 */
[----:B------:R-:W-:Y:S01]  /*05f0*/  ULDC.64 UR4, c[0x0][0x8d8] ;  /* 0x0002360000047ab9 */ /* 0x000fe20000000a00 */
[----:B------:R-:W2:Y:S03]  /*0600*/  S2R R7, SR_CTAID.Z ;  /* 0x0000000000077919 */ /* 0x000ea60000002700 */
[----:B------:R-:W3:Y:S02]  /*0610*/  SHFL.IDX PT, R0, R0, RZ, 0x1f ;  /* 0x00001fff00007589 */ /* 0x000ee400000e0000 */
[----:B---3--:R-:W-:Y:S02]  /*0620*/  ISETP.NE.AND P0, PT, R0, RZ, PT ;  /* 0x000000ff0000720c */ /* 0x008fe40003f05270 */
[----:B-1----:R-:W-:-:S11]  /*0630*/  SHF.R.U32.HI R2, RZ, 0x7, R2 ;  /* 0x00000007ff027819 */ /* 0x002fd60000011602 */
[----:B------:R-:W-:-:S05]  /*0640*/  @!P0 VIADD R2, R2, 0x9 ;  /* 0x0000000902028836 */ /* 0x000fca0000000000 */
[----:B------:R1:W-:Y:S06]  /*0650*/  @!P0 BAR.ARV R2, 0xa0 ;  /* 0x000280020000851d */ /* 0x0003ec0000002000 */
[----:B------:R-:W-:-:S04]  /*0660*/  ISETP.NE.U32.AND P0, PT, RZ, UR4, PT ;  /* 0x00000004ff007c0c */ /* 0x000fc8000bf05070 */
[----:B------:R-:W-:-:S13]  /*0670*/  ISETP.NE.AND.EX P0, PT, RZ, UR5, PT, P0 ;  /* 0x00000005ff007c0c */ /* 0x000fda000bf05300 */
[----:B-12---:R-:W-:Y:S05]  /*0680*/  @!P0 BRA `(.L_x_471) ;  /* 0x0000000000108947 */ /* 0x006fea0003800000 */
[----:B------:R-:W1:Y:S02]  /*0690*/  LDC.64 R2, c[0x0][0x8d8] ;  /* 0x00023600ff027b82 */ /* 0x000e640000000a00 */
[----:B-1----:R-:W-:-:S05]  /*06a0*/  IMAD.WIDE R2, R7, 0x4, R2 ;  /* 0x0000000407027825 */ /* 0x002fca00078e0202 */
[----:B------:R1:W5:Y:S01]  /*06b0*/  LDG.E R0, desc[UR38][R2.64] ;  /* 0x0000002602007981 */ /* 0x000362000c1e1900 */
[----:B------:R-:W-:Y:S05]  /*06c0*/  BRA `(.L_x_472) ;  /* 0x00000000002c7947 */ /* 0x000fea0003800000 */
.L_x_471:
[----:B------:R-:W-:Y:S02]  /*06d0*/  ULDC.64 UR4, c[0x0][0x8d0] ;  /* 0x0002340000047ab9 */ /* 0x000fe40000000a00 */
[----:B------:R-:W-:-:S04]  /*06e0*/  ISETP.NE.U32.AND P0, PT, RZ, UR4, PT ;  /* 0x00000004ff007c0c */ /* 0x000fc8000bf05070 */
[----:B------:R-:W-:-:S13]  /*06f0*/  ISETP.NE.AND.EX P0, PT, RZ, UR5, PT, P0 ;  /* 0x00000005ff007c0c */ /* 0x000fda000bf05300 */
[----:B------:R-:W-:Y:S05]  /*0700*/  @!P0 BRA `(.L_x_473) ;  /* 0x0000000000188947 */ /* 0x000fea0003800000 */
[----:B------:R-:W1:Y:S02]  /*0710*/  LDC.64 R2, c[0x0][0x8d0] ;  /* 0x00023400ff027b82 */ /* 0x000e640000000a00 */
[----:B-1----:R-:W-:-:S05]  /*0720*/  IMAD.WIDE R2, R7, 0x4, R2 ;  /* 0x0000000407027825 */ /* 0x002fca00078e0202 */
[----:B------:R-:W2:Y:S04]  /*0730*/  LDG.E R0, desc[UR38][R2.64] ;  /* 0x0000002602007981 */ /* 0x000ea8000c1e1900 */
[----:B------:R-:W2:Y:S02]  /*0740*/  LDG.E R5, desc[UR38][R2.64+0x4] ;  /* 0x0000042602057981 */ /* 0x000ea4000c1e1900 */
[----:B--2---:R-:W-:Y:S01]  /*0750*/  IADD3 R0, -R0, R5, RZ ;  /* 0x0000000500007210 */ /* 0x004fe20007ffe1ff */
[----:B------:R-:W-:Y:S06]  /*0760*/  BRA `(.L_x_472) ;  /* 0x0000000000047947 */ /* 0x000fec0003800000 */
.L_x_473:
[----:B------:R-:W2:Y:S02]  /*0770*/  LDC R0, c[0x0][0x8bc] ;  /* 0x00022f00ff007b82 */ /* 0x000ea40000000800 */
.L_x_472:
[----:B------:R-:W3:Y:S02]  /*0780*/  S2R R19, SR_CTAID.X ;  /* 0x0000000000137919 */ /* 0x000ee40000002500 */
[----:B---3--:R-:W-:-:S05]  /*0790*/  IMAD.SHL.U32 R19, R19, 0x80, RZ ;  /* 0x0000008013137824 */ /* 0x008fca00078e00ff */
[----:B--2--5:R-:W-:-:S04]  /*07a0*/  ISETP.GE.AND P0, PT, R19, R0, PT ;  /* 0x000000001300720c */ /* 0x024fc80003f06270 */
[----:B------:R-:W-:-:S04]  /*07b0*/  SEL R4, R7, 0xffffffff, !P0 ;  /* 0xffffffff07047807 */ /* 0x000fc80004000000 */
[----:B------:R-:W-:Y:S01]  /*07c0*/  ISETP.GE.AND P0, PT, R4, RZ, PT ;  /* 0x000000ff0400720c */ /* 0x000fe20003f06270 */
[----:B------:R2:W-:-:S12]  /*07d0*/  STL [R1+0x20], R4 ;  /* 0x0000200401007387 */ /* 0x0005d80000100800 */
[----:B--2---:R-:W-:Y:S05]  /*07e0*/  @!P0 BRA `(.L_x_474) ;  /* 0x000000a400008947 */ /* 0x004fea0003800000 */
[----:B-1----:R-:W1:Y:S01]  /*07f0*/  S2R R2, SR_TID.X ;  /* 0x0000000000027919 */ /* 0x002e620000002100 */
[----:B------:R-:W-:Y:S02]  /*0800*/  ULDC.64 UR4, c[0x0][0x780] ;  /* 0x0001e00000047ab9 */ /* 0x000fe40000000a00 */
[----:B------:R-:W-:Y:S01]  /*0810*/  ISETP.NE.U32.AND P0, PT, RZ, UR4, PT ;  /* 0x00000004ff007c0c */ /* 0x000fe2000bf05070 */
[----:B------:R-:W-:Y:S02]  /*0820*/  ULDC UR4, c[0x0][0x290] ;  /* 0x0000a40000047ab9 */ /* 0x000fe40000000800 */
[----:B------:R-:W-:Y:S01]  /*0830*/  IMAD.U32 R22, RZ, RZ, UR4 ;  /* 0x00000004ff167e24 */ /* 0x000fe2000f8e00ff */
[----:B------:R-:W-:Y:S01]  /*0840*/  ISETP.NE.AND.EX P0, PT, RZ, UR5, PT, P0 ;  /* 0x00000005ff007c0c */ /* 0x000fe2000bf05300 */
[----:B-1----:R-:W-:-:S12]  /*0850*/  VIADD R18, R2, 0xffffff80 ;  /* 0xffffff8002127836 */ /* 0x002fd80000000000 */
[----:B------:R-:W-:Y:S05]  /*0860*/  @!P0 BRA `(.L_x_475) ;  /* 0x0000000000108947 */ /* 0x000fea0003800000 */
[----:B------:R-:W1:Y:S02]  /*0870*/  LDC.64 R2, c[0x0][0x780] ;  /* 0x0001e000ff027b82 */ /* 0x000e640000000a00 */
[----:B-1----:R-:W-:-:S05]  /*0880*/  IMAD.WIDE R2, R4, 0x4, R2 ;  /* 0x0000000404027825 */ /* 0x002fca00078e0202 */
[----:B------:R1:W5:Y:S01]  /*0890*/  LDG.E R23, desc[UR38][R2.64] ;  /* 0x0000002602177981 */ /* 0x000362000c1e1900 */
[----:B------:R-:W-:Y:S05]  /*08a0*/  BRA `(.L_x_476) ;  /* 0x0000000000287947 */ /* 0x000fea0003800000 */
.L_x_475:
[----:B------:R-:W-:Y:S01]  /*08b0*/  ULDC.64 UR4, c[0x0][0x770] ;  /* 0x0001dc0000047ab9 */ /* 0x000fe20000000a00 */
[----:B------:R-:W2:Y:S01]  /*08c0*/  LDC R23, c[0x0][0x280] ;  /* 0x0000a000ff177b82 */ /* 0x000ea20000000800 */
[----:B------:R-:W-:-:S04]  /*08d0*/  ISETP.NE.U32.AND P0, PT, RZ, UR4, PT ;  /* 0x00000004ff007c0c */ /* 0x000fc8000bf05070 */
[----:B------:R-:W-:-:S13]  /*08e0*/  ISETP.NE.AND.EX P0, PT, RZ, UR5, PT, P0 ;  /* 0x00000005ff007c0c */ /* 0x000fda000bf05300 */
[----:B------:R-:W-:Y:S05]  /*08f0*/  @!P0 BRA `(.L_x_476) ;  /* 0x0000000000148947 */ /* 0x000fea0003800000 */
[----:B------:R-:W1:Y:S02]  /*0900*/  LDC.64 R2, c[0x0][0x770] ;  /* 0x0001dc00ff027b82 */ /* 0x000e640000000a00 */
[----:B-1----:R-:W-:-:S05]  /*0910*/  IMAD.WIDE R2, R4, 0x4, R2 ;  /* 0x0000000404027825 */ /* 0x002fca00078e0202 */
[----:B--2---:R-:W2:Y:S04]  /*0920*/  LDG.E R23, desc[UR38][R2.64] ;  /* 0x0000002602177981 */ /* 0x004ea8000c1e1900 */
[----:B------:R-:W2:Y:S02]  /*0930*/  LDG.E R0, desc[UR38][R2.64+0x4] ;  /* 0x0000042602007981 */ /* 0x000ea4000c1e1900 */
[----:B--2---:R-:W-:-:S07]  /*0940*/  IADD3 R23, -R23, R0, RZ ;  /* 0x0000000017177210 */ /* 0x004fce0007ffe1ff */
.L_x_476:
[----:B------:R-:W-:Y:S02]  /*0950*/  ULDC.64 UR4, c[0x0][0x788] ;  /* 0x0001e20000047ab9 */ /* 0x000fe40000000a00 */
[----:B------:R-:W-:-:S04]  /*0960*/  ISETP.NE.U32.AND P0, PT, RZ, UR4, PT ;  /* 0x00000004ff007c0c */ /* 0x000fc8000bf05070 */
[----:B------:R-:W-:-:S13]  /*0970*/  ISETP.NE.AND.EX P0, PT, RZ, UR5, PT, P0 ;  /* 0x00000005ff007c0c */ /* 0x000fda000bf05300 */
[----:B------:R-:W-:Y:S05]  /*0980*/  @!P0 BRA `(.L_x_477) ;  /* 0x0000000000108947 */ /* 0x000fea0003800000 */
[----:B-1----:R-:W1:Y:S02]  /*0990*/  LDC.64 R2, c[0x0][0x788] ;  /* 0x0001e200ff027b82 */ /* 0x002e640000000a00 */
[----:B-1----:R-:W-:-:S05]  /*09a0*/  IMAD.WIDE R2, R4, 0x4, R2 ;  /* 0x0000000404027825 */ /* 0x002fca00078e0202 */
[----:B------:R1:W5:Y:S01]  /*09b0*/  LDG.E R22, desc[UR38][R2.64] ;  /* 0x0000002602167981 */ /* 0x000362000c1e1900 */
[----:B------:R-:W-:Y:S05]  /*09c0*/  BRA `(.L_x_478) ;  /* 0x0000000000247947 */ /* 0x000fea0003800000 */
.L_x_477:
[----:B------:R-:W-:Y:S02]  /*09d0*/  ULDC.64 UR4, c[0x0][0x778] ;  /* 0x0001de0000047ab9 */ /* 0x000fe40000000a00 */
[----:B------:R-:W-:-:S04]  /*09e0*/  ISETP.NE.U32.AND P0, PT, RZ, UR4, PT ;  /* 0x00000004ff007c0c */ /* 0x000fc8000bf05070 */
[----:B------:R-:W-:-:S13]  /*09f0*/  ISETP.NE.AND.EX P0, PT, RZ, UR5, PT, P0 ;  /* 0x00000005ff007c0c */ /* 0x000fda000bf05300 */
[----:B------:R-:W-:Y:S05]  /*0a00*/  @!P0 BRA `(.L_x_478) ;  /* 0x0000000000148947 */ /* 0x000fea0003800000 */
[----:B-1----:R-:W1:Y:S02]  /*0a10*/  LDC.64 R2, c[0x0][0x778] ;  /* 0x0001de00ff027b82 */ /* 0x002e640000000a00 */
[----:B-1----:R-:W-:-:S05]  /*0a20*/  IMAD.WIDE R2, R4, 0x4, R2 ;  /* 0x0000000404027825 */ /* 0x002fca00078e0202 */
[----:B------:R-:W3:Y:S04]  /*0a30*/  LDG.E R22, desc[UR38][R2.64] ;  /* 0x0000002602167981 */ /* 0x000ee8000c1e1900 */
[----:B------:R-:W3:Y:S02]  /*0a40*/  LDG.E R5, desc[UR38][R2.64+0x4] ;  /* 0x0000042602057981 */ /* 0x000ee4000c1e1900 */
[----:B---3--:R-:W-:-:S07]  /*0a50*/  IMAD.IADD R22, R5, 0x1, -R22 ;  /* 0x0000000105167824 */ /* 0x008fce00078e0a16 */
.L_x_478:
[----:B--2--5:R-:W-:Y:S02]  /*0a60*/  ISETP.GE.AND P1, PT, R23, 0x1, PT ;  /* 0x000000011700780c */ /* 0x024fe40003f26270 */
[----:B------:R-:W-:Y:S02]  /*0a70*/  CS2R R182, SRZ ;  /* 0x0000000000b67805 */ /* 0x000fe4000001ff00 */
[----:B------:R-:W-:Y:S02]  /*0a80*/  PLOP3.LUT P0, PT, PT, PT, PT, 0x80, 0x0 ;  /* 0x000000000000781c */ /* 0x000fe40003f0f070 */
        /* <DEDUP_REMOVED lines=30> */
[----:B------:R-:W-:Y:S01]  /*0c70*/  CS2R R184, SRZ ;  /* 0x0000000000b87805 */ /* 0x000fe2000001ff00 */
[----:B------:R-:W-:Y:S06]  /*0c80*/  @!P1 BRA `(.L_x_479) ;  /* 0x0000005000a89947 */ /* 0x000fec0003800000 */
[----:B------:R-:W-:Y:S01]  /*0c90*/  MOV R0, RZ ;  /* 0x000000ff00007202 */ /* 0x000fe20000000f00 */
[----:B------:R-:W-:Y:S01]  /*0ca0*/  ULDC UR36, c[0x0][0x75c] ;  /* 0x0001d70000247ab9 */ /* 0x000fe20000000800 */
[----:B------:R-:W-:Y:S02]  /*0cb0*/  ULDC UR37, c[0x0][0x744] ;  /* 0x0001d10000257ab9 */ /* 0x000fe40000000800 */
[----:B------:R-:W-:-:S13]  /*0cc0*/  LOP3.LUT P0, RZ, R0, 0x3ff, RZ, 0xc0, !PT ;  /* 0x000003ff00ff7812 */ /* 0x000fda000780c0ff */
[----:B------:R-:W-:Y:S05]  /*0cd0*/  @!P0 BRA `(.L_x_480) ;  /* 0x00000000007c8947 */ /* 0x000fea0003800000 */
[----:B-1----:R-:W-:Y:S01]  /*0ce0*/  MOV R2, 0x0 ;  /* 0x0000000000027802 */ /* 0x002fe20000000f00 */
[----:B------:R-:W-:Y:S01]  /*0cf0*/  ULDC.64 UR4, c[0x4][0x90] ;  /* 0x0100240000047ab9 */ /* 0x000fe20000000a00 */
[----:B------:R-:W-:Y:S01]  /*0d00*/  ULDC.64 UR6, c[0x4][0x8] ;  /* 0x0100020000067ab9 */ /* 0x000fe20000000a00 */
[----:B------:R-:W-:Y:S01]  /*0d10*/  IMAD.U32 R4, RZ, RZ, UR4 ;  /* 0x00000004ff047e24 */ /* 0x000fe2000f8e00ff */
        /* <DEDUP_REMOVED lines=12> */
.L_x_481:
        /* <DEDUP_REMOVED lines=8> */
[----:B------:R-:W-:Y:S02]  /*0e60*/  IMAD.U32 R7, RZ, RZ, UR7 ;  /* 0x00000007ff077e24 */ /* 0x000fe4000f8e00ff */
[----:B------:R-:W-:-:S02]  /*0e70*/  IMAD.U32 R10, RZ, RZ, UR4 ;  /* 0x00000004ff0a7e24 */ /* 0x000fc4000f8e00ff */
[----:B------:R-:W-:Y:S02]  /*0e80*/  IMAD.MOV.U32 R8, RZ, RZ, 0x70 ;  /* 0x00000070ff087424 */ /* 0x000fe400078e00ff */
[----:B------:R-:W-:Y:S02]  /*0e90*/  IMAD.MOV.U32 R12, RZ, RZ, 0x1 ;  /* 0x00000001ff0c7424 */ /* 0x000fe400078e00ff */
[----:B------:R-:W-:-:S07]  /*0ea0*/  IMAD.MOV.U32 R13, RZ, RZ, RZ ;  /* 0x000000ffff0d7224 */ /* 0x000fce00078e00ff */
[----:B------:R-:W-:-:S07]  /*0eb0*/  LEPC R20, `(.L_x_480) ;  /* 0x000000001014794e */ /* 0x000fce0000000000 */
[----:B-1----:R-:W-:Y:S05]  /*0ec0*/  CALL.ABS.NOINC R2 ;  /* 0x0000000002007343 */ /* 0x002fea0003c00000 */
.L_x_480:
[----:B-1----:R-:W1:Y:S01]  /*0ed0*/  S2R R3, SR_CgaCtaId ;  /* 0x0000000000037919 */ /* 0x002e620000008800 */
[----:B------:R-:W-:-:S04]  /*0ee0*/  MOV R2, 0x400 ;  /* 0x0000040000027802 */ /* 0x000fc80000000f00 */
[----:B-1----:R-:W-:-:S04]  /*0ef0*/  LEA R2, R3, R2, 0x18 ;  /* 0x0000000203027211 */ /* 0x002fc800078ec0ff */
[----:B------:R-:W-:-:S04]  /*0f00*/  IADD3 R0, R2, 0x20c00, RZ ;  /* 0x00020c0002007810 */ /* 0x000fc80007ffe0ff */
[----:B------:R-:W-:-:S13]  /*0f10*/  LOP3.LUT P0, RZ, R0, 0x3ff, RZ, 0xc0, !PT ;  /* 0x000003ff00ff7812 */ /* 0x000fda000780c0ff */
[----:B------:R-:W-:Y:S05]  /*0f20*/  @!P0 BRA `(.L_x_482) ;  /* 0x00000000007c8947 */ /* 0x000fea0003800000 */
[----:B------:R-:W-:Y:S01]  /*0f30*/  MOV R16, 0x0 ;  /* 0x0000000000107802 */ /* 0x000fe20000000f00 */
        /* <DEDUP_REMOVED lines=15> */
.L_x_483:
[----:B------:R-:W1:Y:S01]  /*1030*/  LDC.64 R16, c[0x4][R16] ;  /* 0x0100000010107b82 */ /* 0x000e620000000a00 */
[----:B------:R-:W-:Y:S01]  /*1040*/  ULDC.64 UR4, c[0x4][0x90] ;  /* 0x0100240000047ab9 */ /* 0x000fe20000000a00 */
[----:B------:R-:W-:Y:S01]  /*1050*/  ULDC.64 UR6, c[0x4][0x10] ;  /* 0x0100040000067ab9 */ /* 0x000fe20000000a00 */
[----:B------:R-:W-:Y:S01]  /*1060*/  IMAD.U32 R4, RZ, RZ, UR4 ;  /* 0x00000004ff047e24 */ /* 0x000fe2000f8e00ff */
[----:B------:R-:W-:Y:S01]  /*1070*/  MOV R8, 0x70 ;  /* 0x0000007000087802 */ /* 0x000fe20000000f00 */
[----:B------:R-:W-:Y:S01]  /*1080*/  IMAD.U32 R5, RZ, RZ, UR5 ;  /* 0x00000005ff057e24 */ /* 0x000fe2000f8e00ff */
[----:B------:R-:W-:Y:S01]  /*1090*/  ULDC.64 UR4, c[0x4][0x98] ;  /* 0x0100260000047ab9 */ /* 0x000fe20000000a00 */
[----:B------:R-:W-:Y:S01]  /*10a0*/  IMAD.U32 R10, RZ, RZ, UR6 ;  /* 0x00000006ff0a7e24 */ /* 0x000fe2000f8e00ff */
[----:B------:R-:W-:Y:S01]  /*10b0*/  MOV R6, UR4 ;  /* 0x0000000400067c02 */ /* 0x000fe20008000f00 */
[----:B------:R-:W-:Y:S02]  /*10c0*/  IMAD.U32 R7, RZ, RZ, UR5 ;  /* 0x00000005ff077e24 */ /* 0x000fe4000f8e00ff */
[----:B------:R-:W-:-:S02]  /*10d0*/  IMAD.U32 R11, RZ, RZ, UR7 ;  /* 0x00000007ff0b7e24 */ /* 0x000fc4000f8e00ff */
[----:B------:R-:W-:Y:S02]  /*10e0*/  IMAD.MOV.U32 R12, RZ, RZ, 0x1 ;  /* 0x00000001ff0c7424 */ /* 0x000fe400078e00ff */
[----:B------:R-:W-:-:S07]  /*10f0*/  IMAD.MOV.U32 R13, RZ, RZ, RZ ;  /* 0x000000ffff0d7224 */ /* 0x000fce00078e00ff */
[----:B------:R-:W-:-:S07]  /*1100*/  LEPC R20, `(.L_x_482) ;  /* 0x000000001014794e */ /* 0x000fce0000000000 */
[----:B-1----:R-:W-:Y:S05]  /*1110*/  CALL.ABS.NOINC R16 ;  /* 0x0000000010007343 */ /* 0x002fea0003c00000 */
.L_x_482:
[----:B------:R-:W-:Y:S01]  /*1120*/  SHF.R.S32.HI R3, RZ, 0x1f, R18 ;  /* 0x0000001fff037819 */ /* 0x000fe20000011412 */
[----:B------:R-:W-:-:S03]  /*1130*/  UMOV UR4, 0xffffffff ;  /* 0xffffffff00047882 */ /* 0x000fc60000000000 */
[----:B------:R-:W-:-:S04]  /*1140*/  LEA.HI R0, R3, R18, RZ, 0x7 ;  /* 0x0000001203007211 */ /* 0x000fc800078f38ff */
[----:B------:R-:W-:Y:S01]  /*1150*/  SHF.R.S32.HI R13, RZ, 0x7, R0 ;  /* 0x00000007ff0d7819 */ /* 0x000fe20000011400 */
[----:B------:R-:W-:Y:S06]  /*1160*/  BRA.DIV UR4, `(.L_x_484) ;  /* 0x0000009a04a87947 */ /* 0x000fec000b800000 */
[----:B------:R1:W2:Y:S02]  /*1170*/  SHFL.IDX PT, R14, R13, RZ, 0x1f ;  /* 0x00001fff0d0e7589 */ /* 0x0002a400000e0000 */
.L_x_587:
[----:B------:R-:W-:Y:S01]  /*1180*/  SHF.L.U32 R9, RZ, 0x1f, RZ ;  /* 0x0000001fff097819 */ /* 0x000fe200000006ff */
[----:B------:R-:W-:Y:S01]  /*1190*/  VIADD R23, R23, 0x7f ;  /* 0x0000007f17177836 */ /* 0x000fe20000000000 */
[----:B--2---:R-:W-:Y:S01]  /*11a0*/  LEA.HI R4, R14, R14, RZ, 0x1 ;  /* 0x0000000e0e047211 */ /* 0x004fe200078f08ff */
[----:B------:R-:W-:Y:S01]  /*11b0*/  IMAD.IADD R22, R22, 0x1, -R19 ;  /* 0x0000000116167824 */ /* 0x000fe200078e0a13 */
[----:B------:R-:W2:Y:S01]  /*11c0*/  SYNCS.PHASECHK.TRANS64.TRYWAIT P0, [R2+URZ+0x30c00], R9 ;  /* 0x030c0009020075a7 */ /* 0x000ea2000800017f */
[CC--:B------:R-:W-:Y:S02]  /*11d0*/  LEA.HI R6, R3.reuse, R18.reuse, RZ, 0x3 ;  /* 0x0000001203067211 */ /* 0x0c0fe400078f18ff */
[----:B------:R-:W-:Y:S02]  /*11e0*/  LOP3.LUT R5, R4, 0xffffe, RZ, 0xc0, !PT ;  /* 0x000ffffe04057812 */ /* 0x000fe400078ec0ff */
[----:B------:R-:W-:Y:S02]  /*11f0*/  LEA.HI R4, R3, R18, RZ, 0x5 ;  /* 0x0000001203047211 */ /* 0x000fe400078f28ff */
[----:B------:R-:W-:-:S02]  /*1200*/  IADD3 R12, R14, -R5, RZ ;  /* 0x800000050e0c7210 */ /* 0x000fc40007ffe0ff */
[----:B------:R-:W-:Y:S02]  /*1210*/  LOP3.LUT R5, R0, 0xffffff80, RZ, 0xc0, !PT ;  /* 0xffffff8000057812 */ /* 0x000fe400078ec0ff */
[CC--:B------:R-:W-:Y:S02]  /*1220*/  LEA.HI R0, R3.reuse, R18.reuse, RZ, 0x2 ;  /* 0x0000001203007211 */ /* 0x0c0fe400078f10ff */
[----:B------:R-:W-:Y:S02]  /*1230*/  LOP3.LUT R7, R4, 0xffffffe0, RZ, 0xc0, !PT ;  /* 0xffffffe004077812 */ /* 0x000fe400078ec0ff */
[----:B------:R-:W-:Y:S01]  /*1240*/  LOP3.LUT R11, R0, 0xfffffffc, RZ, 0xc0, !PT ;  /* 0xfffffffc000b7812 */ /* 0x000fe200078ec0ff */
[C---:B------:R-:W-:Y:S01]  /*1250*/  IMAD.IADD R0, R18.reuse, 0x1, -R5 ;  /* 0x0000000112007824 */ /* 0x040fe200078e0a05 */
[----:B------:R-:W-:Y:S01]  /*1260*/  LEA.HI R8, R3, R18, RZ, 0x4 ;  /* 0x0000001203087211 */ /* 0x000fe200078f20ff */
[C---:B------:R-:W-:Y:S01]  /*1270*/  IMAD.IADD R7, R18.reuse, 0x1, -R7 ;  /* 0x0000000112077824 */ /* 0x040fe200078e0a07 */
[C---:B------:R-:W-:Y:S01]  /*1280*/  IADD3 R11, R18.reuse, -R11, RZ ;  /* 0x8000000b120b7210 */ /* 0x040fe20007ffe0ff */
[----:B------:R-:W-:Y:S01]  /*1290*/  IMAD.SHL.U32 R18, R18, 0x40, RZ ;  /* 0x0000004012127824 */ /* 0x000fe200078e00ff */
[----:B------:R-:W-:-:S02]  /*12a0*/  SHF.R.S32.HI R3, RZ, 0x5, R4 ;  /* 0x00000005ff037819 */ /* 0x000fc40000011404 */
[----:B------:R-:W-:Y:S02]  /*12b0*/  SHF.R.S32.HI R4, RZ, 0x1f, R23 ;  /* 0x0000001fff047819 */ /* 0x000fe40000011417 */
[----:B------:R-:W-:Y:S01]  /*12c0*/  SHF.R.S32.HI R15, RZ, 0x4, R8 ;  /* 0x00000004ff0f7819 */ /* 0x000fe20000011408 */
[----:B------:R-:W-:Y:S01]  /*12d0*/  IMAD.SHL.U32 R5, R3, 0x10, RZ ;  /* 0x0000001003057824 */ /* 0x000fe200078e00ff */
[----:B------:R-:W-:Y:S02]  /*12e0*/  LOP3.LUT R18, R18, 0x1c0, RZ, 0xc0, !PT ;  /* 0x000001c012127812 */ /* 0x000fe400078ec0ff */
[----:B------:R-:W-:Y:S02]  /*12f0*/  LEA.HI R23, R4, R23, RZ, 0x7 ;  /* 0x0000001704177211 */ /* 0x000fe400078f38ff */
[----:B------:R-:W-:Y:S02]  /*1300*/  LEA.HI R8, R8, R15, RZ, 0x1 ;  /* 0x0000000f08087211 */ /* 0x000fe400078f08ff */
[----:B------:R-:W-:-:S02]  /*1310*/  SHF.R.S32.HI R3, RZ, 0x1f, R0 ;  /* 0x0000001fff037819 */ /* 0x000fc40000011400 */
[----:B------:R-:W-:Y:S01]  /*1320*/  LOP3.LUT R5, R18, 0x30, R5, 0xf8, !PT ;  /* 0x0000003012057812 */ /* 0x000fe200078ef805 */
[----:B--2---:R-:W-:Y:S06]  /*1330*/  @P0 BRA `(.L_x_485) ;  /* 0x0000000000080947 */ /* 0x004fec0003800000 */
[----:B------:R-:W2:Y:S02]  /*1340*/  SYNCS.PHASECHK.TRANS64.TRYWAIT P0, [R2+URZ+0x30c00], R9 ;  /* 0x030c0009020075a7 */ /* 0x000ea4000800017f */
[----:B--2---:R-:W-:Y:S05]  /*1350*/  @!P0 BRA `(.L_x_486) ;  /* 0x0000009800488947 */ /* 0x004fea0003800000 */
.L_x_485:
[----:B------:R-:W3:Y:S01]  /*1360*/  LDL.LU R21, [R1] ;  /* 0x0000000001157983 */ /* 0x000ee20000300800 */
[----:B------:R-:W-:Y:S01]  /*1370*/  LOP3.LUT R8, R8, 0x7ffffe, RZ, 0xc0, !PT ;  /* 0x007ffffe08087812 */ /* 0x000fe200078ec0ff */
[----:B------:R-:W-:Y:S01]  /*1380*/  IMAD R20, R13, 0x400, R0 ;  /* 0x000004000d147824 */ /* 0x000fe200078e0200 */
[----:B--2---:R-:W-:Y:S02]  /*1390*/  LOP3.LUT R9, R5, 0x8, R6, 0xf8, !PT ;  /* 0x0000000805097812 */ /* 0x004fe400078ef806 */
[----:B------:R-:W-:Y:S01]  /*13a0*/  SHF.R.S32.HI R4, RZ, 0x1f, R7 ;  /* 0x0000001fff047819 */ /* 0x000fe20000011407 */
[----:B------:R-:W-:Y:S01]  /*13b0*/  IMAD.IADD R16, R15, 0x1, -R8 ;  /* 0x000000010f107824 */ /* 0x000fe200078e0a08 */
[----:B------:R-:W-:Y:S02]  /*13c0*/  SHF.R.U32.HI R18, RZ, 0x3, R18 ;  /* 0x00000003ff127819 */ /* 0x000fe40000011612 */
[CC--:B------:R-:W-:Y:S02]  /*13d0*/  LEA.HI R5, R3.reuse, R0.reuse, RZ, 0x5 ;  /* 0x0000000003057211 */ /* 0x0c0fe400078f28ff */
[----:B------:R-:W-:-:S02]  /*13e0*/  LEA.HI R3, R3, R0, RZ, 0x2 ;  /* 0x0000000003037211 */ /* 0x000fc400078f10ff */
[CC--:B------:R-:W-:Y:S02]  /*13f0*/  LEA.HI R6, R4.reuse, R7.reuse, RZ, 0x3 ;  /* 0x0000000704067211 */ /* 0x0c0fe400078f18ff */
[----:B------:R-:W-:Y:S02]  /*1400*/  LOP3.LUT R18, R9, R18, RZ, 0x3c, !PT ;  /* 0x0000001209127212 */ /* 0x000fe400078e3cff */
[----:B------:R-:W-:Y:S02]  /*1410*/  LEA.HI R4, R4, R7, RZ, 0x2 ;  /* 0x0000000704047211 */ /* 0x000fe400078f10ff */
[----:B------:R-:W-:Y:S02]  /*1420*/  LEA.HI R9, R13, R13, RZ, 0x1 ;  /* 0x0000000d0d097211 */ /* 0x000fe400078f08ff */
[----:B------:R-:W-:Y:S02]  /*1430*/  SHF.R.S32.HI R5, RZ, 0x5, R5 ;  /* 0x00000005ff057819 */ /* 0x000fe40000011405 */
[----:B------:R-:W-:-:S02]  /*1440*/  SHF.R.S32.HI R7, RZ, 0x2, R3 ;  /* 0x00000002ff077819 */ /* 0x000fc40000011403 */
[----:B------:R-:W-:Y:S01]  /*1450*/  SHF.R.S32.HI R8, RZ, 0x1f, R3 ;  /* 0x0000001fff087819 */ /* 0x000fe20000011403 */
[----:B------:R-:W-:Y:S01]  /*1460*/  IMAD R22, R5, -0x10, R22 ;  /* 0xfffffff005167824 */ /* 0x000fe200078e0216 */
[----:B------:R-:W-:Y:S02]  /*1470*/  LOP3.LUT R14, R9, 0xfffffffe, RZ, 0xc0, !PT ;  /* 0xfffffffe090e7812 */ /* 0x000fe400078ec0ff */
[----:B------:R-:W-:Y:S02]  /*1480*/  LEA.HI R8, R8, R7, RZ, 0x3 ;  /* 0x0000000708087211 */ /* 0x000fe400078f18ff */
[----:B------:R-:W-:Y:S01]  /*1490*/  LOP3.LUT R5, R3, 0x7ffffffc, RZ, 0xc0, !PT ;  /* 0x7ffffffc03057812 */ /* 0x000fe200078ec0ff */
[C---:B------:R-:W-:Y:S01]  /*14a0*/  IMAD.IADD R9, R13.reuse, 0x1, -R14 ;  /* 0x000000010d097824 */ /* 0x040fe200078e0a0e */
[----:B------:R-:W-:Y:S01]  /*14b0*/  LOP3.LUT R8, R8, 0xfffffff8, RZ, 0xc0, !PT ;  /* 0xfffffff808087812 */ /* 0x000fe200078ec0ff */
[----:B-1----:R-:W-:Y:S01]  /*14c0*/  IMAD R13, R13, 0x10, R16 ;  /* 0x000000100d0d7824 */ /* 0x002fe200078e0210 */
[----:B------:R-:W-:-:S02]  /*14d0*/  IADD3 R10, R0, -R5, RZ ;  /* 0x80000005000a7210 */ /* 0x000fc40007ffe0ff */
[--C-:B------:R-:W-:Y:S02]  /*14e0*/  SHF.R.S32.HI R0, RZ, 0x3, R6.reuse ;  /* 0x00000003ff007819 */ /* 0x100fe40000011406 */
[----:B------:R-:W-:Y:S02]  /*14f0*/  SHF.R.S32.HI R5, RZ, 0x1f, R6 ;  /* 0x0000001fff057819 */ /* 0x000fe40000011406 */
[----:B------:R-:W-:Y:S02]  /*1500*/  SHF.R.S32.HI R3, RZ, 0x2, R4 ;  /* 0x00000002ff037819 */ /* 0x000fe40000011404 */
[----:B------:R-:W-:Y:S01]  /*1510*/  IADD3 R8, R22, R8, -R7 ;  /* 0x0000000816087210 */ /* 0x000fe20007ffe807 */
[----:B------:R-:W-:Y:S01]  /*1520*/  IMAD.U32 R7, R13, 0x200, R18 ;  /* 0x000002000d077824 */ /* 0x000fe200078e0012 */
[----:B------:R-:W-:Y:S02]  /*1530*/  LEA.HI R5, R5, R0, RZ, 0x4 ;  /* 0x0000000005057211 */ /* 0x000fe400078f20ff */
[----:B------:R-:W-:-:S02]  /*1540*/  IADD3 R6, R3, 0x8, RZ ;  /* 0x0000000803067810 */ /* 0x000fc40007ffe0ff */
[----:B------:R-:W-:Y:S01]  /*1550*/  LEA.HI R4, R4, R3, RZ, 0x1 ;  /* 0x0000000304047211 */ /* 0x000fe200078f08ff */
[----:B------:R1:W-:Y:S01]  /*1560*/  STL [R1+0xc], R7 ;  /* 0x00000c0701007387 */ /* 0x0003e20000100800 */
[----:B------:R-:W-:Y:S01]  /*1570*/  LOP3.LUT R5, R5, 0x1ffffff0, RZ, 0xc0, !PT ;  /* 0x1ffffff005057812 */ /* 0x000fe200078ec0ff */
[----:B------:R-:W-:Y:S01]  /*1580*/  IMAD R9, R9, -0x40, R8 ;  /* 0xffffffc009097824 */ /* 0x000fe200078e0208 */
[----:B------:R-:W-:Y:S01]  /*1590*/  LOP3.LUT R4, R4, 0xfffffffe, RZ, 0xc0, !PT ;  /* 0xfffffffe04047812 */ /* 0x000fe200078ec0ff */
[C---:B------:R-:W-:Y:S01]  /*15a0*/  VIADD R8, R3.reuse, 0x10 ;  /* 0x0000001003087836 */ /* 0x040fe20000000000 */
[C---:B------:R-:W-:Y:S02]  /*15b0*/  IADD3 R14, R3.reuse, 0x18, RZ ;  /* 0x00000018030e7810 */ /* 0x040fe40007ffe0ff */
[----:B-1----:R-:W-:Y:S01]  /*15c0*/  LEA.HI R7, R6, R6, RZ, 0x1 ;  /* 0x0000000606077211 */ /* 0x002fe200078f08ff */
[----:B------:R-:W-:Y:S02]  /*15d0*/  IMAD.IADD R5, R0, 0x1, -R5 ;  /* 0x0000000100057824 */ /* 0x000fe400078e0a05 */
[----:B------:R-:W-:Y:S01]  /*15e0*/  IMAD.IADD R4, R3, 0x1, -R4 ;  /* 0x0000000103047824 */ /* 0x000fe200078e0a04 */
[----:B------:R-:W-:-:S02]  /*15f0*/  LOP3.LUT R13, R7, 0xfffffffe, RZ, 0xc0, !PT ;  /* 0xfffffffe070d7812 */ /* 0x000fc400078ec0ff */
[----:B------:R-:W-:Y:S02]  /*1600*/  LEA.HI R3, R8, R8, RZ, 0x1 ;  /* 0x0000000808037211 */ /* 0x000fe400078f08ff */
[--C-:B------:R-:W-:Y:S02]  /*1610*/  SHF.R.S32.HI R0, RZ, 0x1, R7.reuse ;  /* 0x00000001ff007819 */ /* 0x100fe40000011407 */
[----:B------:R-:W-:Y:S01]  /*1620*/  SHF.R.S32.HI R7, RZ, 0x1f, R7 ;  /* 0x0000001fff077819 */ /* 0x000fe20000011407 */
[----:B------:R-:W-:Y:S01]  /*1630*/  IMAD.IADD R13, R6, 0x1, -R13 ;  /* 0x00000001060d7824 */ /* 0x000fe200078e0a0d */
[----:B------:R-:W-:Y:S02]  /*1640*/  LOP3.LUT R15, R3, 0xfffffffe, RZ, 0xc0, !PT ;  /* 0xfffffffe030f7812 */ /* 0x000fe400078ec0ff */
[----:B------:R-:W-:Y:S02]  /*1650*/  SHF.R.S32.HI R6, RZ, 0x1, R3 ;  /* 0x00000001ff067819 */ /* 0x000fe40000011403 */
[----:B------:R-:W-:-:S02]  /*1660*/  LEA.HI R16, R14, R14, RZ, 0x1 ;  /* 0x0000000e0e107211 */ /* 0x000fc400078f08ff */
[----:B------:R-:W-:Y:S02]  /*1670*/  SHF.R.S32.HI R3, RZ, 0x1f, R3 ;  /* 0x0000001fff037819 */ /* 0x000fe40000011403 */
[----:B------:R-:W-:Y:S02]  /*1680*/  LEA.HI R7, R7, R0, RZ, 0x4 ;  /* 0x0000000007077211 */ /* 0x000fe400078f20ff */
[--C-:B------:R-:W-:Y:S02]  /*1690*/  SHF.R.S32.HI R17, RZ, 0x1, R16.reuse ;  /* 0x00000001ff117819 */ /* 0x100fe40000011410 */
[----:B------:R-:W-:Y:S02]  /*16a0*/  SHF.R.S32.HI R18, RZ, 0x1f, R16 ;  /* 0x0000001fff127819 */ /* 0x000fe40000011410 */
[----:B------:R-:W-:Y:S02]  /*16b0*/  LEA.HI R3, R3, R6, RZ, 0x4 ;  /* 0x0000000603037211 */ /* 0x000fe400078f20ff */
[----:B------:R-:W-:-:S02]  /*16c0*/  LOP3.LUT R7, R7, 0x1ffffff0, RZ, 0xc0, !PT ;  /* 0x1ffffff007077812 */ /* 0x000fc400078ec0ff */
[----:B------:R-:W-:Y:S02]  /*16d0*/  LEA.HI R18, R18, R17, RZ, 0x4 ;  /* 0x0000001112127211 */ /* 0x000fe400078f20ff */
[----:B------:R-:W-:Y:S01]  /*16e0*/  LOP3.LUT R3, R3, 0x1ffffff0, RZ, 0xc0, !PT ;  /* 0x1ffffff003037812 */ /* 0x000fe200078ec0ff */
[----:B------:R-:W-:Y:S01]  /*16f0*/  IMAD.IADD R0, R0, 0x1, -R7 ;  /* 0x0000000100007824 */ /* 0x000fe200078e0a07 */
[----:B------:R-:W-:Y:S02]  /*1700*/  LOP3.LUT R19, R16, 0xfffffffe, RZ, 0xc0, !PT ;  /* 0xfffffffe10137812 */ /* 0x000fe400078ec0ff */
[----:B------:R-:W-:Y:S01]  /*1710*/  LOP3.LUT R18, R18, 0x1ffffff0, RZ, 0xc0, !PT ;  /* 0x1ffffff012127812 */ /* 0x000fe200078ec0ff */
[----:B------:R-:W-:Y:S01]  /*1720*/  IMAD.IADD R6, R6, 0x1, -R3 ;  /* 0x0000000106067824 */ /* 0x000fe200078e0a03 */
[----:B------:R-:W-:Y:S01]  /*1730*/  LEA R3, R5, R4, 0x3 ;  /* 0x0000000405037211 */ /* 0x000fe200078e18ff */
[----:B------:R-:W-:Y:S01]  /*1740*/  IMAD R0, R0, 0x8, R13 ;  /* 0x0000000800007824 */ /* 0x000fe200078e020d */
[----:B------:R-:W-:Y:S01]  /*1750*/  IADD3 R19, R14, -R19, RZ ;  /* 0x800000130e137210 */ /* 0x000fe20007ffe0ff */
[----:B------:R-:W-:-:S02]  /*1760*/  IMAD.IADD R15, R8, 0x1, -R15 ;  /* 0x00000001080f7824 */ /* 0x000fc400078e0a0f */
[----:B------:R-:W-:Y:S01]  /*1770*/  IMAD.IADD R18, R17, 0x1, -R18 ;  /* 0x0000000111127824 */ /* 0x000fe200078e0a12 */
[----:B------:R1:W-:Y:S04]  /*1780*/  STL [R1+0x18], R0 ;  /* 0x0000180001007387 */ /* 0x0003e80000100800 */
[----:B------:R2:W-:Y:S01]  /*1790*/  STL [R1+0x1c], R3 ;  /* 0x00001c0301007387 */ /* 0x0005e20000100800 */
[----:B-1----:R-:W-:Y:S02]  /*17a0*/  IMAD R0, R18, 0x8, R19 ;  /* 0x0000000812007824 */ /* 0x002fe400078e0213 */
[----:B--2---:R-:W-:-:S05]  /*17b0*/  IMAD R3, R6, 0x8, R15 ;  /* 0x0000000806037824 */ /* 0x004fca00078e020f */
[----:B------:R-:W-:Y:S04]  /*17c0*/  STL [R1+0x14], R3 ;  /* 0x0000140301007387 */ /* 0x000fe80000100800 */
[----:B------:R1:W-:Y:S02]  /*17d0*/  STL [R1+0x10], R0 ;  /* 0x0000100001007387 */ /* 0x0003e40000100800 */
[----:B-1----:R-:W-:-:S05]  /*17e0*/  SHF.R.S32.HI R0, RZ, 0x7, R23 ;  /* 0x00000007ff007819 */ /* 0x002fca0000011417 */
[----:B------:R1:W-:Y:S01]  /*17f0*/  STL [R1+0x8], R0 ;  /* 0x0000080001007387 */ /* 0x0003e20000100800 */
[----:B------:R-:W-:Y:S01]  /*1800*/  IMAD.SHL.U32 R3, R20, 0x4, RZ ;  /* 0x0000000414037824 */ /* 0x000fe200078e00ff */
[----:B------:R-:W-:Y:S02]  /*1810*/  CS2R R6, SRZ ;  /* 0x0000000000067805 */ /* 0x000fe4000001ff00 */
[----:B------:R-:W-:Y:S02]  /*1820*/  MOV R5, RZ ;  /* 0x000000ff00057202 */ /* 0x000fe40000000f00 */
        /* <DEDUP_REMOVED lines=33> */
[----:B-1-3--:R-:W-:-:S07]  /*1a40*/  LOP3.LUT R8, R21, 0x1, RZ, 0xfc, !PT ;  /* 0x0000000115087812 */ /* 0x00afce00078efcff */
.L_x_497:
[----:B------:R-:W-:-:S13]  /*1a50*/  ISETP.NE.AND P0, PT, R8, 0x3, PT ;  /* 0x000000030800780c */ /* 0x000fda0003f05270 */
[----:B------:R-:W-:Y:S05]  /*1a60*/  @!P0 BRA `(.L_x_487) ;  /* 0x0000000000048947 */ /* 0x000fea0003800000 */
[----:B------:R-:W-:Y:S01]  /*1a70*/  BPT.TRAP 0x1 ;  /* 0x000000040000795c */ /* 0x000fe20000300000 */
.L_x_487:
[----:B------:R-:W-:Y:S01]  /*1a80*/  IMAD R3, R5, 0x8, R2 ;  /* 0x0000000805037824 */ /* 0x000fe200078e0202 */
[----:B------:R-:W-:-:S04]  /*1a90*/  SHF.L.U32 R22, R6, 0x1f, RZ ;  /* 0x0000001f06167819 */ /* 0x000fc800000006ff */
[----:B------:R1:W2:Y:S01]  /*1aa0*/  SYNCS.PHASECHK.TRANS64.TRYWAIT P1, [R3+URZ+0x30c10], R22 ;  /* 0x030c1016030075a7 */ /* 0x0002a2000802017f */
[----:B------:R-:W-:Y:S05]  /*1ab0*/  @!P0 BRA `(.L_x_488) ;  /* 0x0000000000048947 */ /* 0x000fea0003800000 */
[----:B------:R-:W-:Y:S01]  /*1ac0*/  BPT.TRAP 0x1 ;  /* 0x000000040000795c */ /* 0x000fe20000300000 */
.L_x_488:
[----:B------:R-:W-:-:S04]  /*1ad0*/  IADD3 R0, R2, 0x10000, RZ ;  /* 0x0001000002007810 */ /* 0x000fc80007ffe0ff */
[----:B------:R-:W-:-:S04]  /*1ae0*/  SHF.R.U32.HI R0, RZ, 0x4, R0 ;  /* 0x00000004ff007819 */ /* 0x000fc80000011600 */
[----:B------:R-:W-:Y:S01]  /*1af0*/  LOP3.LUT R0, R0, 0x3fff, RZ, 0xc0, !PT ;  /* 0x00003fff00007812 */ /* 0x000fe200078ec0ff */
[----:B--2---:R-:W-:Y:S06]  /*1b00*/  @P1 BRA `(.L_x_489) ;  /* 0x0000000000081947 */ /* 0x004fec0003800000 */
[----:B------:R-:W2:Y:S02]  /*1b10*/  SYNCS.PHASECHK.TRANS64.TRYWAIT P1, [R3+URZ+0x30c10], R22 ;  /* 0x030c1016030075a7 */ /* 0x000ea4000802017f */
[----:B--2---:R-:W-:Y:S05]  /*1b20*/  @!P1 BRA `(.L_x_490) ;  /* 0x0000009000689947 */ /* 0x004fea0003800000 */
.L_x_489:
        /* <DEDUP_REMOVED lines=9> */
[----:B------:R-:W2:Y:S01]  /*1bc0*/  LDL R15, [R1+0x10] ;  /* 0x00001000010f7983 */ /* 0x000ea20000100800 */
[----:B------:R-:W-:Y:S01]  /*1bd0*/  WARPGROUP.ARRIVE ;  /* 0x00000000000079c5 */ /* 0x000fe20000000000 */
[----:B------:R-:W-:Y:S01]  /*1be0*/  USHF.R.U32.HI UR4, URZ, 0x4, UR9 ;  /* 0x000000043f047899 */ /* 0x000fe20008011609 */
[----:B------:R-:W-:Y:S01]  /*1bf0*/  UMOV UR7, 0x40000040 ;  /* 0x4000004000077882 */ /* 0x000fe20000000000 */
[----:B------:R-:W-:-:S02]  /*1c00*/  UMOV UR5, 0x40000040 ;  /* 0x4000004000057882 */ /* 0x000fc40000000000 */
[----:B------:R-:W-:Y:S02]  /*1c10*/  ULOP3.LUT UR4, UR4, 0x3fff, URZ, 0xc0, !UPT ;  /* 0x00003fff04047892 */ /* 0x000fe4000f8ec03f */
[----:B------:R-:W-:Y:S02]  /*1c20*/  UMOV UR6, UR8 ;  /* 0x0000000800067c82 */ /* 0x000fe40008000000 */
[----:B------:R-:W-:-:S07]  /*1c30*/  ULOP3.LUT UR10, UR4, 0x10000, URZ, 0xfc, !UPT ;  /* 0x00010000040a7892 */ /* 0x000fce000f8efc3f */
        /* <DEDUP_REMOVED lines=15> */
[----:B------:R-:W-:Y:S02]  /*1d30*/  WARPGROUP.DEPBAR.LE gsb0, 0x0 ;  /* 0x00008000000079c5 */ /* 0x000fe40000010000 */
[----:B------:R-:W-:Y:S01]  /*1d40*/  WARPGROUP.ARRIVE ;  /* 0x00000000000079c5 */ /* 0x000fe20000000000 */
[C---:B-----5:R-:W-:Y:S01]  /*1d50*/  IMAD R19, R5.reuse, 0x80, R16 ;  /* 0x0000008005137824 */ /* 0x060fe200078e0210 */
[----:B------:R-:W-:Y:S01]  /*1d60*/  LEA R17, R10, R17, 0x1 ;  /* 0x000000110a117211 */ /* 0x000fe200078e08ff */
[----:B--2---:R-:W-:-:S02]  /*1d70*/  IMAD R21, R5, 0x80, R15 ;  /* 0x0000008005157824 */ /* 0x004fc400078e020f */
[C---:B------:R-:W-:Y:S01]  /*1d80*/  IMAD R15, R10.reuse, 0x2, R13 ;  /* 0x000000020a0f7824 */ /* 0x040fe200078e020d */
[----:B------:R-:W-:Y:S01]  /*1d90*/  HGMMA.64x128x16.F32.BF16 R88, gdesc[UR4], R88, gsb0 ;  /* 0x01e00000045879f0 */ /* 0x000fe20008001858 */
[----:B------:R-:W-:Y:S01]  /*1da0*/  UIADD3 UR6, UR8, 0x6, URZ ;  /* 0x0000000608067890 */ /* 0x000fe2000fffe03f */
[C---:B------:R-:W-:Y:S01]  /*1db0*/  IMAD R19, R10.reuse, 0x2, R19 ;  /* 0x000000020a137824 */ /* 0x040fe200078e0213 */
[----:B------:R-:W-:Y:S01]  /*1dc0*/  UIADD3 UR4, UR10, 0x6, URZ ;  /* 0x000000060a047890 */ /* 0x000fe2000fffe03f */
[----:B------:R-:W-:Y:S01]  /*1dd0*/  IMAD R23, R10, 0x2, R21 ;  /* 0x000000020a177824 */ /* 0x000fe200078e0215 */
[----:B------:R-:W-:Y:S01]  /*1de0*/  UMOV UR7, 0x40000040 ;  /* 0x4000004000077882 */ /* 0x000fe20000000000 */
[----:B------:R-:W-:Y:S01]  /*1df0*/  UMOV UR5, 0x40000040 ;  /* 0x4000004000057882 */ /* 0x000fe20000000000 */
[--C-:B------:R-:W-:Y:S01]  /*1e00*/  IMAD R21, R15, 0x4, R2.reuse ;  /* 0x000000040f157824 */ /* 0x100fe200078e0202 */
[----:B------:R-:W-:Y:S01]  /*1e10*/  LEA R13, R17, R2, 0x2 ;  /* 0x00000002110d7211 */ /* 0x000fe200078e10ff */
[----:B------:R-:W-:-:S02]  /*1e20*/  IMAD R14, R19, 0x4, R2 ;  /* 0x00000004130e7824 */ /* 0x000fc400078e0202 */
[----:B------:R-:W-:Y:S02]  /*1e30*/  IMAD R20, R23, 0x4, R2 ;  /* 0x0000000417147824 */ /* 0x000fe400078e0202 */
[----:B------:R-:W-:-:S04]  /*1e40*/  VIADD R16, R2, 0x20000 ;  /* 0x0002000002107836 */ /* 0x000fc80000000000 */
[--C-:B------:R-:W-:Y:S01]  /*1e50*/  IMAD R18, R17, 0x4, R16.reuse ;  /* 0x0000000411127824 */ /* 0x100fe200078e0210 */
[----:B------:R-:W-:Y:S01]  /*1e60*/  LEA R15, R15, R16, 0x2 ;  /* 0x000000100f0f7211 */ /* 0x000fe200078e10ff */
[--C-:B------:R-:W-:Y:S02]  /*1e70*/  IMAD R17, R19, 0x4, R16.reuse ;  /* 0x0000000413117824 */ /* 0x100fe400078e0210 */
[----:B------:R-:W-:Y:S01]  /*1e80*/  IMAD R16, R23, 0x4, R16 ;  /* 0x0000000417107824 */ /* 0x000fe200078e0210 */
[----:B------:R-:W-:Y:S02]  /*1e90*/  WARPGROUP.DEPBAR.LE gsb0, 0x0 ;  /* 0x00008000000079c5 */ /* 0x000fe40000010000 */
[----:B------:R-:W-:-:S06]  /*1ea0*/  WARPGROUP.ARRIVE ;  /* 0x00000000000079c5 */ /* 0x000fcc0000000000 */
[----:B------:R-:W-:Y:S03]  /*1eb0*/  HGMMA.64x128x16.F32.BF16 R88, gdesc[UR4], R88, gsb0 ;  /* 0x01e00000045879f0 */ /* 0x000fe60008001858 */
[----:B------:R-:W-:Y:S02]  /*1ec0*/  WARPGROUP.DEPBAR.LE gsb0, 0x0 ;  /* 0x00008000000079c5 */ /* 0x000fe40000010000 */
[----:B------:R-:W2:Y:S04]  /*1ed0*/  LDS R21, [R21+0x20000] ;  /* 0x0200000015157984 */ /* 0x000ea80000000800 */
[----:B------:R-:W3:Y:S04]  /*1ee0*/  LDS R13, [R13+0x20000] ;  /* 0x020000000d0d7984 */ /* 0x000ee80000000800 */
[----:B------:R-:W4:Y:S04]  /*1ef0*/  LDS R14, [R14+0x20000] ;  /* 0x020000000e0e7984 */ /* 0x000f280000000800 */
[----:B------:R-:W1:Y:S01]  /*1f00*/  LDS R20, [R20+0x20000] ;  /* 0x0200000014147984 */ /* 0x000e620000000800 */
[----:B------:R-:W-:Y:S05]  /*1f10*/  @!P0 BRA `(.L_x_491) ;  /* 0x0000000000048947 */ /* 0x000fea0003800000 */
[----:B------:R-:W-:Y:S01]  /*1f20*/  BPT.TRAP 0x1 ;  /* 0x000000040000795c */ /* 0x000fe20000300000 */
.L_x_491:
[----:B------:R1:W1:Y:S01]  /*1f30*/  SYNCS.PHASECHK.TRANS64.TRYWAIT P1, [R3+URZ+0x30c30], R22 ;  /* 0x030c3016030075a7 */ /* 0x000262000802017f */
[----:B------:R-:W-:Y:S05]  /*1f40*/  @!P0 BRA `(.L_x_492) ;  /* 0x0000000000048947 */ /* 0x000fea0003800000 */
[----:B------:R-:W-:Y:S01]  /*1f50*/  BPT.TRAP 0x1 ;  /* 0x000000040000795c */ /* 0x000fe20000300000 */
.L_x_492:
[----:B------:R-:W-:-:S04]  /*1f60*/  IADD3 R19, R2, 0x18000, RZ ;  /* 0x0001800002137810 */ /* 0x000fc80007ffe0ff */
[----:B------:R-:W-:-:S04]  /*1f70*/  SHF.R.U32.HI R19, RZ, 0x4, R19 ;  /* 0x00000004ff137819 */ /* 0x000fc80000011613 */
[----:B------:R-:W-:-:S04]  /*1f80*/  LOP3.LUT R19, R19, 0x3fff, RZ, 0xc0, !PT ;  /* 0x00003fff13137812 */ /* 0x000fc800078ec0ff */
[----:B------:R-:W-:Y:S01]  /*1f90*/  LOP3.LUT R24, R19, 0x10000, RZ, 0xfc, !PT ;  /* 0x0001000013187812 */ /* 0x000fe200078efcff */
[----:B-1----:R-:W-:Y:S06]  /*1fa0*/  @P1 BRA `(.L_x_493) ;  /* 0x0000000000081947 */ /* 0x002fec0003800000 */
[----:B------:R-:W1:Y:S02]  /*1fb0*/  SYNCS.PHASECHK.TRANS64.TRYWAIT P1, [R3+URZ+0x30c30], R22 ;  /* 0x030c3016030075a7 */ /* 0x000e64000802017f */
[----:B-1----:R-:W-:Y:S05]  /*1fc0*/  @!P1 BRA `(.L_x_494) ;  /* 0x0000008c00549947 */ /* 0x002fea0003800000 */
.L_x_493:
[----:B------:R-:W-:Y:S01]  /*1fd0*/  UIADD3 UR9, UR9, 0x4000, URZ ;  /* 0x0000400009097890 */ /* 0x000fe2000fffe03f */
[----:B------:R-:W-:Y:S01]  /*1fe0*/  IMAD R24, R5, 0x400, R24 ;  /* 0x0000040005187824 */ /* 0x000fe200078e0218 */
[----:B------:R-:W-:Y:S01]  /*1ff0*/  UMOV UR7, 0x40000040 ;  /* 0x4000004000077882 */ /* 0x000fe20000000000 */
[----:B------:R-:W-:Y:S01]  /*2000*/  UMOV UR5, 0x40000040 ;  /* 0x4000004000057882 */ /* 0x000fe20000000000 */
[----:B------:R-:W-:Y:S01]  /*2010*/  USHF.R.U32.HI UR9, URZ, 0x4, UR9 ;  /* 0x000000043f097899 */ /* 0x000fe20008011609 */
[----:B------:R-:W-:Y:S01]  /*2020*/  FMUL.FTZ R22, R88, UR36 ;  /* 0x0000002458167c20 */ /* 0x000fe20008410000 */
[----:B------:R-:W-:Y:S01]  /*2030*/  R2UR UR8, R24 ;  /* 0x00000000180872ca */ /* 0x000fe200000e0000 */
[----:B------:R-:W-:Y:S01]  /*2040*/  FMUL.FTZ R88, R90, UR36 ;  /* 0x000000245a587c20 */ /* 0x000fe20008410000 */
[----:B------:R-:W-:Y:S01]  /*2050*/  ULOP3.LUT UR9, UR9, 0x3fff, URZ, 0xc0, !UPT ;  /* 0x00003fff09097892 */ /* 0x000fe2000f8ec03f */
[----:B------:R-:W-:Y:S01]  /*2060*/  WARPGROUP.ARRIVE ;  /* 0x00000000000079c5 */ /* 0x000fe20000000000 */
[----:B------:R-:W-:Y:S01]  /*2070*/  FMUL.FTZ R90, R92, UR36 ;  /* 0x000000245c5a7c20 */ /* 0x000fe20008410000 */
[----:B------:R-:W-:Y:S01]  /*2080*/  FMUL.FTZ R92, R94, UR36 ;  /* 0x000000245e5c7c20 */ /* 0x000fe20008410000 */
[----:B------:R-:W-:Y:S01]  /*2090*/  ULOP3.LUT UR9, UR9, 0x10000, URZ, 0xfc, !UPT ;  /* 0x0001000009097892 */ /* 0x000fe2000f8efc3f */
[----:B------:R-:W-:Y:S01]  /*20a0*/  FMUL.FTZ R94, R96, UR36 ;  /* 0x00000024605e7c20 */ /* 0x000fe20008410000 */
[----:B------:R-:W-:Y:S01]  /*20b0*/  FMUL.FTZ R96, R98, UR36 ;  /* 0x0000002462607c20 */ /* 0x000fe20008410000 */
[----:B------:R-:W-:Y:S01]  /*20c0*/  FMUL.FTZ R98, R100, UR36 ;  /* 0x0000002464627c20 */ /* 0x000fe20008410000 */
[----:B------:R-:W-:Y:S01]  /*20d0*/  FMUL.FTZ R100, R102, UR36 ;  /* 0x0000002466647c20 */ /* 0x000fe20008410000 */
[----:B------:R-:W-:Y:S01]  /*20e0*/  FMUL.FTZ R102, R104, UR36 ;  /* 0x0000002468667c20 */ /* 0x000fe20008410000 */
[----:B------:R-:W-:Y:S01]  /*20f0*/  FMUL.FTZ R104, R106, UR36 ;  /* 0x000000246a687c20 */ /* 0x000fe20008410000 */
[----:B------:R-:W-:Y:S01]  /*2100*/  UMOV UR6, UR8 ;  /* 0x0000000800067c82 */ /* 0x000fe20008000000 */
[----:B------:R-:W-:Y:S01]  /*2110*/  UMOV UR4, UR9 ;  /* 0x0000000900047c82 */ /* 0x000fe20008000000 */
[----:B------:R-:W-:Y:S01]  /*2120*/  FMUL.FTZ R106, R108, UR36 ;  /* 0x000000246c6a7c20 */ /* 0x000fe20008410000 */
[----:B------:R-:W-:Y:S01]  /*2130*/  HGMMA.64x128x16.F32.BF16 R24, gdesc[UR4], RZ, !UPT, gsb0 ;  /* 0x01e00000041879f0 */ /* 0x000fe2000c0018ff */
[----:B------:R-:W-:Y:S01]  /*2140*/  UIADD3 UR6, UR8, 0x2, URZ ;  /* 0x0000000208067890 */ /* 0x000fe2000fffe03f */
[----:B------:R-:W-:Y:S01]  /*2150*/  FMUL.FTZ R236, R127, UR36 ;  /* 0x000000247fec7c20 */ /* 0x000fe20008410000 */
[----:B------:R-:W-:Y:S01]  /*2160*/  UIADD3 UR4, UR9, 0x2, URZ ;  /* 0x0000000209047890 */ /* 0x000fe2000fffe03f */
[----:B------:R-:W-:Y:S01]  /*2170*/  FMUL.FTZ R108, R110, UR36 ;  /* 0x000000246e6c7c20 */ /* 0x000fe20008410000 */
[----:B------:R-:W-:Y:S01]  /*2180*/  UMOV UR7, 0x40000040 ;  /* 0x4000004000077882 */ /* 0x000fe20000000000 */
[----:B------:R-:W-:Y:S01]  /*2190*/  UMOV UR5, 0x40000040 ;  /* 0x4000004000057882 */ /* 0x000fe20000000000 */
[----:B------:R-:W-:Y:S01]  /*21a0*/  FMUL.FTZ R217, R122, UR36 ;  /* 0x000000247ad97c20 */ /* 0x000fe20008410000 */
[----:B------:R-:W-:Y:S01]  /*21b0*/  FMUL.FTZ R127, R130, UR36 ;  /* 0x00000024827f7c20 */ /* 0x000fe20008410000 */
[----:B------:R-:W-:Y:S01]  /*21c0*/  FMUL.FTZ R110, R112, UR36 ;  /* 0x00000024706e7c20 */ /* 0x000fe20008410000 */
[----:B--2---:R-:W1:Y:S01]  /*21d0*/  SHFL.IDX PT, R122, R21, R11, 0x1f ;  /* 0x00001f0b157a7589 */ /* 0x004e6200000e0000 */
[----:B------:R-:W-:-:S02]  /*21e0*/  VIADD R130, R11, 0x4 ;  /* 0x000000040b827836 */ /* 0x000fc40000000000 */
[----:B------:R-:W-:Y:S01]  /*21f0*/  FMUL.FTZ R23, R89, UR36 ;  /* 0x0000002459177c20 */ /* 0x000fe20008410000 */
[----:B------:R-:W-:Y:S01]  /*2200*/  FMUL.FTZ R112, R114, UR36 ;  /* 0x0000002472707c20 */ /* 0x000fe20008410000 */
[----:B------:R-:W2:Y:S01]  /*2210*/  MUFU.TANH R22, R22 ;  /* 0x0000001600167308 */ /* 0x000ea20000002400 */
[----:B------:R-:W-:Y:S01]  /*2220*/  FMUL.FTZ R114, R116, UR36 ;  /* 0x0000002474727c20 */ /* 0x000fe20008410000 */
[----:B------:R-:W-:Y:S01]  /*2230*/  FMUL.FTZ R134, R134, UR36 ;  /* 0x0000002486867c20 */ /* 0x000fe20008410000 */
[----:B------:R-:W-:Y:S01]  /*2240*/  FMUL.FTZ R116, R118, UR36 ;  /* 0x0000002476747c20 */ /* 0x000fe20008410000 */
[----:B------:R-:W-:Y:S01]  /*2250*/  STL [R1+0x4c], R155 ;  /* 0x00004c9b01007387 */ /* 0x000fe20000100800 */
[----:B------:R-:W-:Y:S01]  /*2260*/  FMUL.FTZ R89, R91, UR36 ;  /* 0x000000245b597c20 */ /* 0x000fe20008410000 */
[----:B------:R-:W-:Y:S01]  /*2270*/  FMUL.FTZ R118, R120, UR36 ;  /* 0x0000002478767c20 */ /* 0x000fe20008410000 */
[----:B------:R-:W-:Y:S01]  /*2280*/  FMUL.FTZ R91, R93, UR36 ;  /* 0x000000245d5b7c20 */ /* 0x000fe20008410000 */
[----:B------:R3:W-:Y:S01]  /*2290*/  STL [R1+0x48], R154 ;  /* 0x0000489a01007387 */ /* 0x0007e20000100800 */
[----:B------:R-:W-:Y:S01]  /*22a0*/  FMUL.FTZ R93, R95, UR36 ;  /* 0x000000245f5d7c20 */ /* 0x000fe20008410000 */
[----:B------:R-:W4:Y:S01]  /*22b0*/  MUFU.TANH R23, R23 ;  /* 0x0000001700177308 */ /* 0x000f220000002400 */
[----:B------:R-:W-:Y:S01]  /*22c0*/  FMUL.FTZ R95, R97, UR36 ;  /* 0x00000024615f7c20 */ /* 0x000fe20008410000 */
[----:B------:R-:W4:Y:S01]  /*22d0*/  SHFL.IDX PT, R120, R21, R130, 0x1f ;  /* 0x00001f8215787589 */ /* 0x000f2200000e0000 */
[----:B------:R-:W-:Y:S01]  /*22e0*/  FMUL.FTZ R97, R99, UR36 ;  /* 0x0000002463617c20 */ /* 0x000fe20008410000 */
[----:B------:R-:W-:Y:S01]  /*22f0*/  FMUL.FTZ R99, R101, UR36 ;  /* 0x0000002465637c20 */ /* 0x000fe20008410000 */
[----:B------:R-:W-:Y:S01]  /*2300*/  FMUL.FTZ R133, R133, UR36 ;  /* 0x0000002485857c20 */ /* 0x000fe20008410000 */
[----:B------:R-:W-:Y:S01]  /*2310*/  FMUL.FTZ R101, R103, UR36 ;  /* 0x0000002467657c20 */ /* 0x000fe20008410000 */
[----:B------:R-:W-:Y:S01]  /*2320*/  FMUL.FTZ R103, R105, UR36 ;  /* 0x0000002469677c20 */ /* 0x000fe20008410000 */
[----:B---3--:R3:W-:Y:S01]  /*2330*/  MUFU.TANH R154, R134 ;  /* 0x00000086009a7308 */ /* 0x0087e20000002400 */
[----:B------:R-:W-:Y:S01]  /*2340*/  FMUL.FTZ R216, R121, UR36 ;  /* 0x0000002479d87c20 */ /* 0x000fe20008410000 */
[----:B------:R-:W-:Y:S01]  /*2350*/  FMUL.FTZ R231, R128, UR36 ;  /* 0x0000002480e77c20 */ /* 0x000fe20008410000 */
[----:B------:R1:W-:Y:S01]  /*2360*/  STL [R1+0x44], R153 ;  /* 0x0000449901007387 */ /* 0x0003e20000100800 */
[----:B------:R-:W-:Y:S01]  /*2370*/  FMUL.FTZ R105, R107, UR36 ;  /* 0x000000246b697c20 */ /* 0x000fe20008410000 */
[----:B------:R-:W-:Y:S01]  /*2380*/  FMUL.FTZ R128, R148, UR36 ;  /* 0x0000002494807c20 */ /* 0x000fe20008410000 */
[----:B------:R-:W-:Y:S01]  /*2390*/  FMUL.FTZ R107, R109, UR36 ;  /* 0x000000246d6b7c20 */ /* 0x000fe20008410000 */
[----:B------:R-:W-:Y:S01]  /*23a0*/  FMUL.FTZ R109, R111, UR36 ;  /* 0x000000246f6d7c20 */ /* 0x000fe20008410000 */
[----:B------:R-:W4:Y:S01]  /*23b0*/  MUFU.TANH R88, R88 ;  /* 0x0000005800587308 */ /* 0x000f220000002400 */
[----:B---3--:R-:W-:-:S02]  /*23c0*/  VIADD R134, R11, 0x8 ;  /* 0x000000080b867836 */ /* 0x008fc40000000000 */
[----:B------:R-:W-:Y:S01]  /*23d0*/  FMUL.FTZ R111, R113, UR36 ;  /* 0x00000024716f7c20 */ /* 0x000fe20008410000 */
[----:B------:R-:W-:Y:S01]  /*23e0*/  ISETP.GT.AND P2, PT, R9, RZ, PT ;  /* 0x000000ff0900720c */ /* 0x000fe20003f44270 */
[----:B------:R-:W-:Y:S01]  /*23f0*/  FMUL.FTZ R113, R115, UR36 ;  /* 0x0000002473717c20 */ /* 0x000fe20008410000 */
[----:B------:R-:W-:Y:S01]  /*2400*/  FMUL.FTZ R115, R117, UR36 ;  /* 0x0000002475737c20 */ /* 0x000fe20008410000 */
[----:B------:R-:W3:Y:S01]  /*2410*/  SHFL.IDX PT, R121, R21, R134, 0x1f ;  /* 0x00001f8615797589 */ /* 0x000ee200000e0000 */
[----:B------:R-:W-:Y:S01]  /*2420*/  FMUL.FTZ R117, R119, UR36 ;  /* 0x0000002477757c20 */ /* 0x000fe20008410000 */
[----:B------:R-:W-:Y:S01]  /*2430*/  MUFU.TANH R89, R89 ;  /* 0x0000005900597308 */ /* 0x000fe20000002400 */
[----:B------:R-:W-:Y:S01]  /*2440*/  FMUL.FTZ R227, R124, UR36 ;  /* 0x000000247ce37c20 */ /* 0x000fe20008410000 */
[----:B--2---:R-:W-:Y:S01]  /*2450*/  FSEL R119, R22, -INF , P2 ;  /* 0xff80000016777808 */ /* 0x004fe20001000000 */
[----:B------:R-:W-:Y:S01]  /*2460*/  FMUL.FTZ R218, R123, UR36 ;  /* 0x000000247bda7c20 */ /* 0x000fe20008410000 */
[----:B------:R-:W-:Y:S01]  /*2470*/  ISETP.GT.AND P1, PT, R9, 0x8, PT ;  /* 0x000000080900780c */ /* 0x000fe20003f24270 */
[----:B------:R-:W-:Y:S01]  /*2480*/  FMUL.FTZ R234, R135, UR36 ;  /* 0x0000002487ea7c20 */ /* 0x000fe20008410000 */
[----:B------:R-:W-:Y:S01]  /*2490*/  FMUL.FTZ R132, R132, UR36 ;  /* 0x0000002484847c20 */ /* 0x000fe20008410000 */
[--C-:B-1----:R-:W-:Y:S01]  /*24a0*/  FFMA.FTZ R135, R119, UR37, -R122.reuse ;  /* 0x0000002577877c23 */ /* 0x102fe2000801087a */
[----:B------:R1:W-:Y:S01]  /*24b0*/  MUFU.TANH R153, R133 ;  /* 0x0000008500997308 */ /* 0x0003e20000002400 */
[----:B----4-:R-:W-:Y:S01]  /*24c0*/  FSEL R123, R23, -INF , P2 ;  /* 0xff800000177b7808 */ /* 0x010fe20001000000 */
[----:B------:R-:W-:Y:S01]  /*24d0*/  STL [R1+0x40], R152 ;  /* 0x0000409801007387 */ /* 0x000fe20000100800 */
[----:B------:R-:W-:Y:S01]  /*24e0*/  FSEL R119, R88, -INF , P1 ;  /* 0xff80000058777808 */ /* 0x000fe20000800000 */
[----:B------:R-:W-:Y:S01]  /*24f0*/  FMUL.FTZ R137, R137, UR36 ;  /* 0x0000002489897c20 */ /* 0x000fe20008410000 */
[----:B------:R-:W-:Y:S01]  /*2500*/  FMUL.FTZ R139, R139, UR36 ;  /* 0x000000248b8b7c20 */ /* 0x000fe20008410000 */
[----:B------:R-:W-:Y:S01]  /*2510*/  STL [R1+0x3c], R10 ;  /* 0x00003c0a01007387 */ /* 0x000fe20000100800 */
[----:B------:R-:W-:Y:S01]  /*2520*/  FMUL.FTZ R136, R136, UR36 ;  /* 0x0000002488887c20 */ /* 0x000fe20008410000 */
[----:B------:R-:W2:Y:S01]  /*2530*/  MUFU.TANH R90, R90 ;  /* 0x0000005a005a7308 */ /* 0x000ea20000002400 */
[----:B-1----:R-:W-:Y:S01]  /*2540*/  IADD3 R133, R11, 0xc, RZ ;  /* 0x0000000c0b857810 */ /* 0x002fe20007ffe0ff */
[----:B------:R1:W-:Y:S01]  /*2550*/  STL [R1+0x38], R8 ;  /* 0x0000380801007387 */ /* 0x0003e20000100800 */
[----:B------:R-:W-:Y:S01]  /*2560*/  FFMA.FTZ R119, R119, UR37, -R122 ;  /* 0x0000002577777c23 */ /* 0x000fe2000801087a */
[----:B------:R-:W-:Y:S01]  /*2570*/  FMUL.FTZ R141, R141, UR36 ;  /* 0x000000248d8d7c20 */ /* 0x000fe20008410000 */
[----:B------:R-:W-:Y:S01]  /*2580*/  FMUL.FTZ R140, R140, UR36 ;  /* 0x000000248c8c7c20 */ /* 0x000fe20008410000 */
[----:B------:R-:W4:Y:S01]  /*2590*/  SHFL.IDX PT, R124, R21, R133, 0x1f ;  /* 0x00001f85157c7589 */ /* 0x000f2200000e0000 */
[----:B------:R-:W-:Y:S01]  /*25a0*/  FMUL.FTZ R129, R129, UR36 ;  /* 0x0000002481817c20 */ /* 0x000fe20008410000 */
[----:B------:R-:W3:Y:S01]  /*25b0*/  MUFU.TANH R92, R92 ;  /* 0x0000005c005c7308 */ /* 0x000ee20000002400 */
[----:B------:R-:W-:Y:S01]  /*25c0*/  FMUL.FTZ R138, R138, UR36 ;  /* 0x000000248a8a7c20 */ /* 0x000fe20008410000 */
[----:B------:R3:W-:Y:S01]  /*25d0*/  STL [R1+0x34], R7 ;  /* 0x0000340701007387 */ /* 0x0007e20000100800 */
[----:B------:R-:W-:Y:S01]  /*25e0*/  FMUL.FTZ R226, R125, UR36 ;  /* 0x000000247de27c20 */ /* 0x000fe20008410000 */
[----:B------:R-:W-:Y:S01]  /*25f0*/  FMUL.FTZ R142, R142, UR36 ;  /* 0x000000248e8e7c20 */ /* 0x000fe20008410000 */
[----:B------:R-:W-:Y:S01]  /*2600*/  FMUL.FTZ R235, R131, UR36 ;  /* 0x0000002483eb7c20 */ /* 0x000fe20008410000 */
[----:B------:R-:W-:Y:S01]  /*2610*/  STL [R1+0x30], R6 ;  /* 0x0000300601007387 */ /* 0x000fe20000100800 */
[----:B------:R-:W-:Y:S01]  /*2620*/  FMUL.FTZ R143, R143, UR36 ;  /* 0x000000248f8f7c20 */ /* 0x000fe20008410000 */
[----:B------:R-:W4:Y:S01]  /*2630*/  MUFU.TANH R91, R91 ;  /* 0x0000005b005b7308 */ /* 0x000f220000002400 */
[----:B--2---:R-:W-:Y:S01]  /*2640*/  FSEL R122, R90, -INF , P2 ;  /* 0xff8000005a7a7808 */ /* 0x004fe20001000000 */
[----:B------:R-:W-:Y:S01]  /*2650*/  STL [R1+0x2c], R4 ;  /* 0x00002c0401007387 */ /* 0x000fe20000100800 */
[----:B------:R-:W-:Y:S01]  /*2660*/  FMUL.FTZ R131, R150, UR36 ;  /* 0x0000002496837c20 */ /* 0x000fe20008410000 */
[----:B------:R-:W-:Y:S01]  /*2670*/  FMUL.FTZ R237, R144, UR36 ;  /* 0x0000002490ed7c20 */ /* 0x000fe20008410000 */
[----:B------:R-:W-:Y:S01]  /*2680*/  FMUL.FTZ R232, R145, UR36 ;  /* 0x0000002491e87c20 */ /* 0x000fe20008410000 */
[----:B------:R2:W-:Y:S01]  /*2690*/  STL [R1+0x28], R3 ;  /* 0x0000280301007387 */ /* 0x0005e20000100800 */
[----:B------:R-:W-:Y:S01]  /*26a0*/  FMUL.FTZ R229, R146, UR36 ;  /* 0x0000002492e57c20 */ /* 0x000fe20008410000 */
[----:B------:R3:W-:Y:S01]  /*26b0*/  MUFU.TANH R155, R132 ;  /* 0x00000084009b7308 */ /* 0x0007e20000002400 */
[----:B------:R-:W-:Y:S01]  /*26c0*/  FMUL.FTZ R228, R147, UR36 ;  /* 0x0000002493e47c20 */ /* 0x000fe20008410000 */
[----:B------:R4:W-:Y:S01]  /*26d0*/  STL [R1+0x24], R0 ;  /* 0x0000240001007387 */ /* 0x0009e20000100800 */
[----:B------:R-:W-:-:S03]  /*26e0*/  FMUL.FTZ R126, R126, UR36 ;  /* 0x000000247e7e7c20 */ /* 0x000fc60008410000 */
[----:B------:R-:W-:Y:S02]  /*26f0*/  SHFL.IDX PT, R219, R13, R11, 0x1f ;  /* 0x00001f0b0ddb7589 */ /* 0x000fe400000e0000 */
[----:B-1----:R1:W-:Y:S01]  /*2700*/  MUFU.TANH R8, R137 ;  /* 0x0000008900087308 */ /* 0x0023e20000002400 */
[--C-:B---3--:R-:W-:Y:S01]  /*2710*/  FFMA.FTZ R132, R123, UR37, -R120.reuse ;  /* 0x000000257b847c23 */ /* 0x108fe20008010878 */
[----:B------:R-:W-:Y:S01]  /*2720*/  FSEL R123, R89, -INF , P1 ;  /* 0xff800000597b7808 */ /* 0x000fe20000800000 */
[----:B------:R-:W-:Y:S04]  /*2730*/  SHFL.IDX PT, R222, R13, R130, 0x1f ;  /* 0x00001f820dde7589 */ /* 0x000fe800000e0000 */
[----:B------:R-:W-:Y:S01]  /*2740*/  FFMA.FTZ R120, R123, UR37, -R120 ;  /* 0x000000257b787c23 */ /* 0x000fe20008010878 */
[----:B------:R3:W-:Y:S01]  /*2750*/  MUFU.TANH R7, R139 ;  /* 0x0000008b00077308 */ /* 0x0007e20000002400 */
[----:B-1----:R-:W-:-:S02]  /*2760*/  VIADD R137, R11, 0x14 ;  /* 0x000000140b897836 */ /* 0x002fc40000000000 */
[--C-:B------:R-:W-:Y:S01]  /*2770*/  FFMA.FTZ R123, R122, UR37, -R121.reuse ;  /* 0x000000257a7b7c23 */ /* 0x100fe20008010879 */
[----:B------:R-:W-:Y:S01]  /*2780*/  FSEL R122, R92, -INF , P1 ;  /* 0xff8000005c7a7808 */ /* 0x000fe20000800000 */
[----:B------:R-:W-:Y:S03]  /*2790*/  SHFL.IDX PT, R225, R13, R134, 0x1f ;  /* 0x00001f860de17589 */ /* 0x000fe600000e0000 */
[----:B------:R-:W-:Y:S01]  /*27a0*/  MUFU.TANH R93, R93 ;  /* 0x0000005d005d7308 */ /* 0x000fe20000002400 */
[----:B---3--:R-:W-:Y:S02]  /*27b0*/  VIADD R139, R11, 0x10 ;  /* 0x000000100b8b7836 */ /* 0x008fe40000000000 */
[----:B------:R-:W-:Y:S01]  /*27c0*/  FFMA.FTZ R121, R122, UR37, -R121 ;  /* 0x000000257a797c23 */ /* 0x000fe20008010879 */
[----:B------:R-:W-:Y:S04]  /*27d0*/  SHFL.IDX PT, R230, R13, R133, 0x1f ;  /* 0x00001f850de67589 */ /* 0x000fe800000e0000 */
[----:B------:R-:W-:Y:S01]  /*27e0*/  SHFL.IDX PT, R125, R21, R139, 0x1f ;  /* 0x00001f8b157d7589 */ /* 0x000fe200000e0000 */
[----:B------:R1:W-:Y:S08]  /*27f0*/  MUFU.TANH R152, R136 ;  /* 0x0000008800987308 */ /* 0x0003f00000002400 */
[----:B--2---:R4:W-:Y:S01]  /*2800*/  MUFU.TANH R3, R141 ;  /* 0x0000008d00037308 */ /* 0x0049e20000002400 */
[----:B-1----:R-:W-:-:S02]  /*2810*/  FMUL.FTZ R136, R151, UR36 ;  /* 0x0000002497887c20 */ /* 0x002fc40008410000 */
[----:B------:R-:W1:Y:S01]  /*2820*/  SHFL.IDX PT, R151, R21, R137, 0x1f ;  /* 0x00001f8915977589 */ /* 0x000e6200000e0000 */
[----:B------:R-:W-:Y:S02]  /*2830*/  WARPGROUP.DEPBAR.LE gsb0, 0x0 ;  /* 0x00008000000079c5 */ /* 0x000fe40000010000 */
[----:B------:R-:W-:Y:S02]  /*2840*/  WARPGROUP.ARRIVE ;  /* 0x00000000000079c5 */ /* 0x000fe40000000000 */
[----:B------:R2:W-:Y:S01]  /*2850*/  MUFU.TANH R6, R140 ;  /* 0x0000008c00067308 */ /* 0x0005e20000002400 */
[----:B----4-:R-:W-:-:S03]  /*2860*/  FSEL R141, R91, -INF , P2 ;  /* 0xff8000005b8d7808 */ /* 0x010fc60001000000 */
[----:B------:R-:W-:Y:S01]  /*2870*/  HGMMA.64x128x16.F32.BF16 R24, gdesc[UR4], R24, gsb0 ;  /* 0x01e00000041879f0 */ /* 0x000fe20008001818 */
[----:B------:R-:W-:Y:S01]  /*2880*/  UIADD3 UR6, UR8, 0x4, URZ ;  /* 0x0000000408067890 */ /* 0x000fe2000fffe03f */
[----:B------:R-:W-:Y:S01]  /*2890*/  FFMA.FTZ R122, R141, UR37, -R124 ;  /* 0x000000258d7a7c23 */ /* 0x000fe2000801087c */
[----:B------:R-:W-:Y:S01]  /*28a0*/  UIADD3 UR4, UR9, 0x4, URZ ;  /* 0x0000000409047890 */ /* 0x000fe2000fffe03f */
[----:B------:R3:W4:Y:S01]  /*28b0*/  MUFU.TANH R0, R129 ;  /* 0x0000008100007308 */ /* 0x0007220000002400 */
[----:B------:R-:W-:Y:S01]  /*28c0*/  UMOV UR7, 0x40000040 ;  /* 0x4000004000077882 */ /* 0x000fe20000000000 */
[----:B------:R-:W-:Y:S01]  /*28d0*/  UMOV UR5, 0x40000040 ;  /* 0x4000004000057882 */ /* 0x000fe20000000000 */
[----:B--2---:R-:W-:-:S05]  /*28e0*/  IADD3 R140, R11, 0x1c, RZ ;  /* 0x0000001c0b8c7810 */ /* 0x004fca0007ffe0ff */
[----:B------:R2:W-:Y:S01]  /*28f0*/  MUFU.TANH R10, R138 ;  /* 0x0000008a000a7308 */ /* 0x0005e20000002400 */
[----:B------:R-:W1:Y:S01]  /*2900*/  SHFL.IDX PT, R141, R21, R140, 0x1f ;  /* 0x00001f8c158d7589 */ /* 0x000e6200000e0000 */
[----:B---3--:R-:W-:Y:S01]  /*2910*/  FMUL.FTZ R129, R149, UR36 ;  /* 0x0000002495817c20 */ /* 0x008fe20008410000 */
[----:B------:R-:W-:-:S05]  /*2920*/  IMAD R149, R5, 0x400, R19 ;  /* 0x0000040005957824 */ /* 0x000fca00078e0213 */
[----:B------:R-:W-:Y:S01]  /*2930*/  MUFU.TANH R94, R94 ;  /* 0x0000005e005e7308 */ /* 0x000fe20000002400 */
[----:B--2---:R-:W-:Y:S01]  /*2940*/  VIADD R138, R11, 0x18 ;  /* 0x000000180b8a7836 */ /* 0x004fe20000000000 */
[----:B----4-:R-:W-:Y:S06]  /*2950*/  STL [R1+0x4], R0 ;  /* 0x0000040001007387 */ /* 0x010fec0000100800 */
[----:B------:R-:W-:Y:S08]  /*2960*/  MUFU.TANH R95, R95 ;  /* 0x0000005f005f7308 */ /* 0x000ff00000002400 */
[----:B------:R-:W2:Y:S08]  /*2970*/  MUFU.TANH R96, R96 ;  /* 0x0000006000607308 */ /* 0x000eb00000002400 */
[----:B------:R-:W-:Y:S08]  /*2980*/  MUFU.TANH R97, R97 ;  /* 0x0000006100617308 */ /* 0x000ff00000002400 */
[----:B------:R3:W-:Y:S01]  /*2990*/  MUFU.TANH R4, R142 ;  /* 0x0000008e00047308 */ /* 0x0007e20000002400 */
[----:B--2---:R-:W-:-:S07]  /*29a0*/  FSEL R144, R96, -INF , P1 ;  /* 0xff80000060907808 */ /* 0x004fce0000800000 */
[----:B------:R-:W2:Y:S01]  /*29b0*/  MUFU.TANH R99, R99 ;  /* 0x0000006300637308 */ /* 0x000ea20000002400 */
[----:B---3--:R3:W4:Y:S07]  /*29c0*/  SHFL.IDX PT, R142, R21, R138, 0x1f ;  /* 0x00001f8a158e7589 */ /* 0x00872e00000e0000 */
[----:B------:R-:W-:Y:S01]  /*29d0*/  MUFU.TANH R98, R98 ;  /* 0x0000006200627308 */ /* 0x000fe20000002400 */
[----:B---3--:R-:W-:-:S07]  /*29e0*/  FSEL R21, R95, -INF , P2 ;  /* 0xff8000005f157808 */ /* 0x008fce0001000000 */
[----:B------:R-:W-:Y:S01]  /*29f0*/  MUFU.TANH R101, R101 ;  /* 0x0000006500657308 */ /* 0x000fe20000002400 */
[----:B-1----:R-:W-:Y:S01]  /*2a00*/  FFMA.FTZ R21, R21, UR37, -R151 ;  /* 0x0000002515157c23 */ /* 0x002fe20008010897 */
[----:B--2---:R-:W-:-:S05]  /*2a10*/  FSEL R233, R99, -INF , P2 ;  /* 0xff80000063e97808 */ /* 0x004fca0001000000 */
[----:B------:R-:W-:Y:S01]  /*2a20*/  FFMA.FTZ R233, R233, UR37, -R141 ;  /* 0x00000025e9e97c23 */ /* 0x000fe2000801088d */
[----:B------:R-:W1:Y:S08]  /*2a30*/  MUFU.TANH R100, R100 ;  /* 0x0000006400647308 */ /* 0x000e700000002400 */
[----:B------:R-:W2:Y:S08]  /*2a40*/  MUFU.TANH R102, R102 ;  /* 0x0000006600667308 */ /* 0x000eb00000002400 */
[----:B------:R-:W3:Y:S01]  /*2a50*/  MUFU.TANH R104, R104 ;  /* 0x0000006800687308 */ /* 0x000ee20000002400 */
[----:B-1----:R-:W-:-:S07]  /*2a60*/  FSEL R145, R100, -INF , P1 ;  /* 0xff80000064917808 */ /* 0x002fce0000800000 */
[----:B------:R1:W-:Y:S08]  /*2a70*/  MUFU.TANH R0, R143 ;  /* 0x0000008f00007308 */ /* 0x0003f00000002400 */
[----:B------:R-:W-:Y:S01]  /*2a80*/  MUFU.TANH R103, R103 ;  /* 0x0000006700677308 */ /* 0x000fe20000002400 */
[----:B-1----:R-:W-:-:S05]  /*2a90*/  FSEL R143, R97, -INF , P1 ;  /* 0xff800000618f7808 */ /* 0x002fca0000800000 */
[----:B------:R-:W-:Y:S01]  /*2aa0*/  FFMA.FTZ R151, R143, UR37, -R151 ;  /* 0x000000258f977c23 */ /* 0x000fe20008010897 */
[----:B------:R-:W-:Y:S01]  /*2ab0*/  FSEL R143, R101, -INF , P1 ;  /* 0xff800000658f7808 */ /* 0x000fe20000800000 */
[----:B------:R-:W1:Y:S04]  /*2ac0*/  MUFU.TANH R105, R105 ;  /* 0x0000006900697308 */ /* 0x000e680000002400 */
[----:B------:R-:W-:Y:S01]  /*2ad0*/  FFMA.FTZ R141, R143, UR37, -R141 ;  /* 0x000000258f8d7c23 */ /* 0x000fe2000801088d */
[----:B--2---:R-:W-:-:S03]  /*2ae0*/  FSEL R143, R102, -INF , P2 ;  /* 0xff800000668f7808 */ /* 0x004fc60001000000 */
[----:B------:R-:W-:Y:S01]  /*2af0*/  MUFU.EX2 R135, R135 ;  /* 0x0000008700877308 */ /* 0x000fe20000000800 */
[----:B------:R-:W-:Y:S02]  /*2b00*/  WARPGROUP.DEPBAR.LE gsb0, 0x0 ;  /* 0x00008000000079c5 */ /* 0x000fe40000010000 */
[----:B------:R-:W-:Y:S01]  /*2b10*/  WARPGROUP.ARRIVE ;  /* 0x00000000000079c5 */ /* 0x000fe20000000000 */
[----:B------:R-:W-:-:S04]  /*2b20*/  FFMA.FTZ R143, R143, UR37, -R219 ;  /* 0x000000258f8f7c23 */ /* 0x000fc800080108db */
[----:B------:R-:W-:Y:S01]  /*2b30*/  MUFU.EX2 R119, R119 ;  /* 0x0000007700777308 */ /* 0x000fe20000000800 */
[----:B------:R-:W-:Y:S01]  /*2b40*/  HGMMA.64x128x16.F32.BF16 R24, gdesc[UR4], R24, gsb0 ;  /* 0x01e00000041879f0 */ /* 0x000fe20008001818 */
[----:B------:R-:W-:Y:S02]  /*2b50*/  UIADD3 UR6, UR8, 0x6, URZ ;  /* 0x0000000608067890 */ /* 0x000fe4000fffe03f */
[----:B------:R-:W-:Y:S01]  /*2b60*/  UIADD3 UR4, UR9, 0x6, URZ ;  /* 0x0000000609047890 */ /* 0x000fe2000fffe03f */
[----:B------:R-:W-:Y:S01]  /*2b70*/  UMOV UR7, 0x40000040 ;  /* 0x4000004000077882 */ /* 0x000fe20000000000 */
[----:B------:R-:W-:Y:S02]  /*2b80*/  UMOV UR5, 0x40000040 ;  /* 0x4000004000057882 */ /* 0x000fe40000000000 */
[----:B------:R-:W-:Y:S08]  /*2b90*/  MUFU.EX2 R132, R132 ;  /* 0x0000008400847308 */ /* 0x000ff00000000800 */
[----:B------:R-:W-:Y:S08]  /*2ba0*/  MUFU.TANH R106, R106 ;  /* 0x0000006a006a7308 */ /* 0x000ff00000002400 */
[----:B------:R-:W-:Y:S08]  /*2bb0*/  MUFU.EX2 R123, R123 ;  /* 0x0000007b007b7308 */ /* 0x000ff00000000800 */
[----:B------:R-:W-:Y:S08]  /*2bc0*/  MUFU.TANH R111, R111 ;  /* 0x0000006f006f7308 */ /* 0x000ff00000002400 */
[----:B------:R-:W-:Y:S08]  /*2bd0*/  MUFU.TANH R113, R113 ;  /* 0x0000007100717308 */ /* 0x000ff00000002400 */
[----:B------:R-:W2:Y:S08]  /*2be0*/  MUFU.EX2 R120, R120 ;  /* 0x0000007800787308 */ /* 0x000eb00000000800 */
[----:B------:R-:W-:Y:S08]  /*2bf0*/  MUFU.TANH R114, R114 ;  /* 0x0000007200727308 */ /* 0x000ff00000002400 */
[----:B------:R-:W-:Y:S08]  /*2c00*/  MUFU.TANH R116, R116 ;  /* 0x0000007400747308 */ /* 0x000ff00000002400 */
[----:B------:R-:W-:Y:S08]  /*2c10*/  MUFU.TANH R115, R115 ;  /* 0x0000007300737308 */ /* 0x000ff00000002400 */
[----:B------:R-:W-:Y:S08]  /*2c20*/  MUFU.EX2 R19, R151 ;  /* 0x0000009700137308 */ /* 0x000ff00000000800 */
[----:B------:R-:W-:Y:S08]  /*2c30*/  MUFU.TANH R117, R117 ;  /* 0x0000007500757308 */ /* 0x000ff00000002400 */
[----:B------:R-:W-:Y:S08]  /*2c40*/  MUFU.TANH R110, R110 ;  /* 0x0000006e006e7308 */ /* 0x000ff00000002400 */
[----:B------:R-:W-:Y:S08]  /*2c50*/  MUFU.TANH R112, R112 ;  /* 0x0000007000707308 */ /* 0x000ff00000002400 */
[----:B------:R-:W-:Y:S08]  /*2c60*/  MUFU.EX2 R21, R21 ;  /* 0x0000001500157308 */ /* 0x000ff00000000800 */
[----:B------:R-:W-:Y:S08]  /*2c70*/  MUFU.EX2 R121, R121 ;  /* 0x0000007900797308 */ /* 0x000ff00000000800 */
[----:B------:R-:W-:Y:S01]  /*2c80*/  MUFU.EX2 R122, R122 ;  /* 0x0000007a007a7308 */ /* 0x000fe20000000800 */
[----:B------:R-:W-:-:S02]  /*2c90*/  WARPGROUP.DEPBAR.LE gsb0, 0x0 ;  /* 0x00008000000079c5 */ /* 0x000fc40000010000 */
[----:B------:R-:W-:-:S05]  /*2ca0*/  WARPGROUP.ARRIVE ;  /* 0x00000000000079c5 */ /* 0x000fca0000000000 */
[----:B------:R-:W-:Y:S01]  /*2cb0*/  MUFU.TANH R109, R109 ;  /* 0x0000006d006d7308 */ /* 0x000fe20000002400 */
[----:B------:R-:W-:Y:S01]  /*2cc0*/  HGMMA.64x128x16.F32.BF16 R24, gdesc[UR4], R24, gsb0 ;  /* 0x01e00000041879f0 */ /* 0x000fe20008001818 */
[----:B------:R-:W-:Y:S01]  /*2cd0*/  R2UR UR4, R149 ;  /* 0x00000000950472ca */ /* 0x000fe200000e0000 */
[----:B------:R-:W-:-:S05]  /*2ce0*/  FFMA.FTZ R92, -R92, R92, 1 ;  /* 0x3f8000005c5c7423 */ /* 0x000fca000001015c */
[----:B------:R-:W-:Y:S08]  /*2cf0*/  MUFU.TANH R107, R107 ;  /* 0x0000006b006b7308 */ /* 0x000ff00000002400 */
        /* <DEDUP_REMOVED lines=15> */
[----:B------:R-:W-:Y:S01]  /*2df0*/  MUFU.TANH R232, R232 ;  /* 0x000000e800e87308 */ /* 0x000fe20000002400 */
[----:B------:R-:W-:-:S02]  /*2e00*/  WARPGROUP.DEPBAR.LE gsb0, 0x0 ;  /* 0x00008000000079c5 */ /* 0x000fc40000010000 */
[----:B------:R4:W1:Y:S05]  /*2e10*/  LDS R148, [R15+0x400] ;  /* 0x000400000f947984 */ /* 0x00086a0000000800 */
[----:B------:R-:W-:Y:S01]  /*2e20*/  MUFU.TANH R228, R228 ;  /* 0x000000e400e47308 */ /* 0x000fe20000002400 */
[----:B----4-:R-:W-:-:S07]  /*2e30*/  FSEL R15, R93, -INF , P1 ;  /* 0xff8000005d0f7808 */ /* 0x010fce0000800000 */
[----:B------:R-:W-:Y:S01]  /*2e40*/  MUFU.TANH R128, R128 ;  /* 0x0000008000807308 */ /* 0x000fe20000002400 */
[----:B------:R-:W-:Y:S01]  /*2e50*/  FFMA.FTZ R15, R15, UR37, -R124 ;  /* 0x000000250f0f7c23 */ /* 0x000fe2000801087c */
[----:B------:R-:W-:-:S05]  /*2e60*/  FSEL R124, R94, -INF , P2 ;  /* 0xff8000005e7c7808 */ /* 0x000fca0001000000 */
[--C-:B------:R-:W-:Y:S01]  /*2e70*/  FFMA.FTZ R124, R124, UR37, -R125.reuse ;  /* 0x000000257c7c7c23 */ /* 0x100fe2000801087d */
[----:B------:R-:W-:Y:S01]  /*2e80*/  FFMA.FTZ R125, R144, UR37, -R125 ;  /* 0x00000025907d7c23 */ /* 0x000fe2000801087d */
[----:B------:R-:W-:Y:S01]  /*2e90*/  FSEL R144, R98, -INF , P2 ;  /* 0xff80000062907808 */ /* 0x000fe20001000000 */
[----:B------:R-:W4:Y:S04]  /*2ea0*/  MUFU.EX2 R15, R15 ;  /* 0x0000000f000f7308 */ /* 0x000f280000000800 */
[--C-:B------:R-:W-:Y:S01]  /*2eb0*/  FFMA.FTZ R144, R144, UR37, -R142.reuse ;  /* 0x0000002590907c23 */ /* 0x100fe2000801088e */
[----:B------:R-:W-:Y:S01]  /*2ec0*/  FFMA.FTZ R142, R145, UR37, -R142 ;  /* 0x00000025918e7c23 */ /* 0x000fe2000801088e */
[----:B---3--:R-:W-:Y:S02]  /*2ed0*/  FSEL R145, R104, -INF , P1 ;  /* 0xff80000068917808 */ /* 0x008fe40000800000 */
[----:B------:R-:W3:Y:S03]  /*2ee0*/  MUFU.EX2 R125, R125 ;  /* 0x0000007d007d7308 */ /* 0x000ee60000000800 */
[----:B------:R-:W-:-:S05]  /*2ef0*/  FFMA.FTZ R219, R145, UR37, -R219 ;  /* 0x0000002591db7c23 */ /* 0x000fca00080108db */
[----:B------:R-:W-:Y:S01]  /*2f00*/  MUFU.EX2 R124, R124 ;  /* 0x0000007c007c7308 */ /* 0x000fe20000000800 */
[----:B-1----:R-:W1:Y:S04]  /*2f10*/  SHFL.IDX PT, R220, R148, R11, 0x1f ;  /* 0x00001f0b94dc7589 */ /* 0x002e6800000e0000 */
[----:B------:R-:W-:Y:S03]  /*2f20*/  SHFL.IDX PT, R150, R148, R130, 0x1f ;  /* 0x00001f8294967589 */ /* 0x000fe600000e0000 */
[----:B------:R-:W-:Y:S01]  /*2f30*/  MUFU.TANH R131, R131 ;  /* 0x0000008300837308 */ /* 0x000fe20000002400 */
[----:B------:R-:W-:Y:S04]  /*2f40*/  SHFL.IDX PT, R146, R148, R139, 0x1f ;  /* 0x00001f8b94927589 */ /* 0x000fe800000e0000 */
[----:B------:R-:W2:Y:S03]  /*2f50*/  SHFL.IDX PT, R223, R148, R133, 0x1f ;  /* 0x00001f8594df7589 */ /* 0x000ea600000e0000 */
[----:B------:R-:W-:Y:S01]  /*2f60*/  MUFU.TANH R129, R129 ;  /* 0x0000008100817308 */ /* 0x000fe20000002400 */
[----:B------:R-:W-:Y:S04]  /*2f70*/  SHFL.IDX PT, R221, R148, R137, 0x1f ;  /* 0x00001f8994dd7589 */ /* 0x000fe800000e0000 */
[----:B------:R-:W4:Y:S03]  /*2f80*/  SHFL.IDX PT, R147, R148, R134, 0x1f ;  /* 0x00001f8694937589 */ /* 0x000f2600000e0000 */
[----:B------:R-:W-:Y:S01]  /*2f90*/  MUFU.TANH R136, R136 ;  /* 0x0000008800887308 */ /* 0x000fe20000002400 */
[--C-:B-1----:R-:W-:Y:S01]  /*2fa0*/  FADD.FTZ R145, R24, -R220.reuse ;  /* 0x800000dc18917221 */ /* 0x102fe20000010000 */
[----:B------:R-:W-:Y:S01]  /*2fb0*/  FADD.FTZ R220, R26, -R220 ;  /* 0x800000dc1adc7221 */ /* 0x000fe20000010000 */
[----:B------:R-:W-:Y:S01]  /*2fc0*/  FSEL R26, R105, -INF , P1 ;  /* 0xff800000691a7808 */ /* 0x000fe20000800000 */
[----:B------:R-:W1:Y:S04]  /*2fd0*/  SHFL.IDX PT, R224, R148, R138, 0x1f ;  /* 0x00001f8a94e07589 */ /* 0x000e6800000e0000 */
[----:B------:R3:W-:Y:S01]  /*2fe0*/  MUFU.EX2 R24, R144 ;  /* 0x0000009000187308 */ /* 0x0007e20000000800 */
[--C-:B--2---:R-:W-:Y:S01]  /*2ff0*/  FADD.FTZ R149, R29, -R223.reuse ;  /* 0x800000df1d957221 */ /* 0x104fe20000010000 */
[----:B------:R-:W-:Y:S01]  /*3000*/  FADD.FTZ R31, R31, -R223 ;  /* 0x800000df1f1f7221 */ /* 0x000fe20000010000 */
[----:B------:R-:W-:Y:S01]  /*3010*/  FSEL R223, R103, -INF , P2 ;  /* 0xff80000067df7808 */ /* 0x000fe20001000000 */
[--C-:B---3--:R-:W-:Y:S01]  /*3020*/  FADD.FTZ R144, R25, -R150.reuse ;  /* 0x8000009619907221 */ /* 0x108fe20000010000 */
[----:B------:R-:W-:-:S03]  /*3030*/  FADD.FTZ R150, R27, -R150 ;  /* 0x800000961b967221 */ /* 0x000fc60000010000 */
[----:B------:R2:W-:Y:S01]  /*3040*/  MUFU.EX2 R25, R142 ;  /* 0x0000008e00197308 */ /* 0x0005e20000000800 */
[----:B------:R-:W-:Y:S01]  /*3050*/  FFMA.FTZ R223, R223, UR37, -R222 ;  /* 0x00000025dfdf7c23 */ /* 0x000fe200080108de */
[----:B----4-:R-:W-:-:S06]  /*3060*/  FADD.FTZ R151, R28, -R147 ;  /* 0x800000931c977221 */ /* 0x010fcc0000010000 */
[----:B------:R3:W4:Y:S01]  /*3070*/  MUFU.EX2 R27, R233 ;  /* 0x000000e9001b7308 */ /* 0x0007220000000800 */
[--C-:B--2---:R-:W-:Y:S01]  /*3080*/  FADD.FTZ R142, R32, -R146.reuse ;  /* 0x80000092208e7221 */ /* 0x104fe20000010000 */
[----:B------:R-:W-:Y:S01]  /*3090*/  FADD.FTZ R146, R34, -R146 ;  /* 0x8000009222927221 */ /* 0x000fe20000010000 */
[----:B------:R-:W-:Y:S01]  /*30a0*/  FFMA.FTZ R222, R26, UR37, -R222 ;  /* 0x000000251ade7c23 */ /* 0x000fe200080108de */
[----:B------:R-:W-:Y:S01]  /*30b0*/  FMUL.FTZ R150, R120, R150 ;  /* 0x0000009678967220 */ /* 0x000fe20000410000 */
[----:B------:R-:W-:Y:S01]  /*30c0*/  FFMA.FTZ R93, -R93, R93, 1 ;  /* 0x3f8000005d5d7423 */ /* 0x000fe2000001015d */
[----:B------:R-:W-:Y:S01]  /*30d0*/  FMUL.FTZ R31, R15, R31 ;  /* 0x0000001f0f1f7220 */ /* 0x000fe20000410000 */
[----:B------:R-:W-:Y:S01]  /*30e0*/  FADD.FTZ R147, R30, -R147 ;  /* 0x800000931e937221 */ /* 0x000fe20000010000 */
[----:B---3--:R-:W2:Y:S01]  /*30f0*/  LDL.LU R233, [R1+0x4] ;  /* 0x0000040001e97983 */ /* 0x008ea20000300800 */
[----:B------:R3:W4:Y:S01]  /*3100*/  MUFU.EX2 R26, R141 ;  /* 0x0000008d001a7308 */ /* 0x0007220000000800 */
[----:B------:R-:W-:Y:S01]  /*3110*/  FSEL R32, R106, -INF , P2 ;  /* 0xff8000006a207808 */ /* 0x000fe20001000000 */
[----:B------:R-:W-:Y:S01]  /*3120*/  FMUL.FTZ R151, R123, R151 ;  /* 0x000000977b977220 */ /* 0x000fe20000410000 */
[----:B------:R1:W4:Y:S01]  /*3130*/  SHFL.IDX PT, R34, R148, R140, 0x1f ;  /* 0x00001f8c94227589 */ /* 0x00032200000e0000 */
[----:B------:R-:W-:Y:S01]  /*3140*/  FMUL.FTZ R146, R125, R146 ;  /* 0x000000927d927220 */ /* 0x000fe20000410000 */
[----:B------:R-:W-:Y:S01]  /*3150*/  FFMA.FTZ R94, -R94, R94, 1 ;  /* 0x3f8000005e5e7423 */ /* 0x000fe2000001015e */
[----:B------:R-:W-:Y:S01]  /*3160*/  FFMA.FTZ R32, R32, UR37, -R225 ;  /* 0x0000002520207c23 */ /* 0x000fe200080108e1 */
[----:B------:R-:W-:Y:S01]  /*3170*/  FMUL.FTZ R149, R122, R149 ;  /* 0x000000957a957220 */ /* 0x000fe20000410000 */
[----:B------:R1:W4:Y:S01]  /*3180*/  MUFU.EX2 R28, R143 ;  /* 0x0000008f001c7308 */ /* 0x0003220000000800 */
[--C-:B---3--:R-:W-:Y:S01]  /*3190*/  FADD.FTZ R141, R35, -R221.reuse ;  /* 0x800000dd238d7221 */ /* 0x108fe20000010000 */
[----:B------:R-:W-:Y:S01]  /*31a0*/  FFMA.FTZ R35, -R22, R22, 1 ;  /* 0x3f80000016237423 */ /* 0x000fe20000010116 */
[----:B------:R-:W-:Y:S01]  /*31b0*/  FFMA.FTZ R95, -R95, R95, 1 ;  /* 0x3f8000005f5f7423 */ /* 0x000fe2000001015f */
[--C-:B-1----:R-:W-:Y:S01]  /*31c0*/  FADD.FTZ R38, R38, -R224.reuse ;  /* 0x800000e026267221 */ /* 0x102fe20000010000 */
[----:B------:R-:W-:Y:S01]  /*31d0*/  FADD.FTZ R148, R33, -R221 ;  /* 0x800000dd21947221 */ /* 0x000fe20000010000 */
[----:B------:R-:W-:Y:S01]  /*31e0*/  FFMA.FTZ R33, -R88, R88, 1 ;  /* 0x3f80000058217423 */ /* 0x000fe20000010158 */
[----:B------:R-:W-:Y:S01]  /*31f0*/  FMUL.FTZ R88, R135, R145 ;  /* 0x0000009187587220 */ /* 0x000fe20000410000 */
[----:B------:R1:W3:Y:S01]  /*3200*/  MUFU.EX2 R22, R219 ;  /* 0x000000db00167308 */ /* 0x0002e20000000800 */
[----:B------:R-:W-:Y:S01]  /*3210*/  FADD.FTZ R143, R36, -R224 ;  /* 0x800000e0248f7221 */ /* 0x000fe20000010000 */
[----:B------:R-:W-:Y:S01]  /*3220*/  FMUL.FTZ R148, R21, R148 ;  /* 0x0000009415947220 */ /* 0x000fe20000410000 */
[----:B------:R-:W-:Y:S01]  /*3230*/  SHFL.IDX PT, R36, R13, R139, 0x1f ;  /* 0x00001f8b0d247589 */ /* 0x000fe200000e0000 */
[----:B------:R-:W-:Y:S01]  /*3240*/  FSEL R221, R109, -INF , P1 ;  /* 0xff8000006ddd7808 */ /* 0x000fe20000800000 */
[----:B------:R-:W-:Y:S01]  /*3250*/  FFMA.FTZ R97, -R97, R97, 1 ;  /* 0x3f80000061617423 */ /* 0x000fe20000010161 */
[----:B------:R-:W-:Y:S01]  /*3260*/  FMUL.FTZ R141, R19, R141 ;  /* 0x0000008d138d7220 */ /* 0x000fe20000410000 */
[----:B------:R-:W-:Y:S01]  /*3270*/  FFMA.FTZ R99, -R99, R99, 1 ;  /* 0x3f80000063637423 */ /* 0x000fe20000010163 */
[----:B------:R-:W-:Y:S01]  /*3280*/  FFMA.FTZ R101, -R101, R101, 1 ;  /* 0x3f80000065657423 */ /* 0x000fe20000010165 */
[----:B-1----:R-:W1:Y:S01]  /*3290*/  SHFL.IDX PT, R219, R13, R138, 0x1f ;  /* 0x00001f8a0ddb7589 */ /* 0x002e6200000e0000 */
[----:B------:R-:W-:Y:S01]  /*32a0*/  FFMA.FTZ R221, R221, UR37, -R230 ;  /* 0x00000025dddd7c23 */ /* 0x000fe200080108e6 */
[--C-:B----4-:R-:W-:Y:S01]  /*32b0*/  FADD.FTZ R145, R37, -R34.reuse ;  /* 0x8000002225917221 */ /* 0x110fe20000010000 */
[----:B------:R-:W-:Y:S01]  /*32c0*/  FMUL.FTZ R37, R119, R220 ;  /* 0x000000dc77257220 */ /* 0x000fe20000410000 */
[----:B------:R-:W-:Y:S01]  /*32d0*/  FADD.FTZ R39, R39, -R34 ;  /* 0x8000002227277221 */ /* 0x000fe20000010000 */
[----:B------:R-:W4:Y:S01]  /*32e0*/  SHFL.IDX PT, R220, R13, R137, 0x1f ;  /* 0x00001f890ddc7589 */ /* 0x000f2200000e0000 */
[----:B------:R-:W-:Y:S01]  /*32f0*/  FMUL.FTZ R34, R35, R88 ;  /* 0x0000005823227220 */ /* 0x000fe20000410000 */
[----:B------:R-:W-:Y:S01]  /*3300*/  FFMA.FTZ R88, -R89, R89, 1 ;  /* 0x3f80000059587423 */ /* 0x000fe20000010159 */
[----:B------:R-:W-:Y:S01]  /*3310*/  FMUL.FTZ R89, R132, R144 ;  /* 0x0000009084597220 */ /* 0x000fe20000410000 */
[----:B------:R-:W-:Y:S01]  /*3320*/  FMUL.FTZ R33, R33, R37 ;  /* 0x0000002521217220 */ /* 0x000fe20000410000 */
[----:B------:R3:W-:Y:S01]  /*3330*/  LDS R144, [R18+0x400] ;  /* 0x0004000012907984 */ /* 0x0007e20000000800 */
[----:B------:R-:W-:Y:S01]  /*3340*/  FFMA.FTZ R37, -R90, R90, 1 ;  /* 0x3f8000005a257423 */ /* 0x000fe2000001015a */
[----:B------:R-:W-:Y:S01]  /*3350*/  FFMA.FTZ R35, -R23, R23, 1 ;  /* 0x3f80000017237423 */ /* 0x000fe20000010117 */
[----:B------:R-:W-:Y:S01]  /*3360*/  FMUL.FTZ R88, R88, R150 ;  /* 0x0000009658587220 */ /* 0x000fe20000410000 */
[----:B------:R1:W4:Y:S01]  /*3370*/  SHFL.IDX PT, R90, R13, R140, 0x1f ;  /* 0x00001f8c0d5a7589 */ /* 0x00032200000e0000 */
[----:B------:R-:W-:Y:S01]  /*3380*/  FSEL R150, R116, -INF , P1 ;  /* 0xff80000074967808 */ /* 0x000fe20000800000 */
[----:B------:R-:W-:Y:S01]  /*3390*/  FMUL.FTZ R89, R35, R89 ;  /* 0x0000005923597220 */ /* 0x000fe20000410000 */
[----:B------:R-:W-:Y:S01]  /*33a0*/  FMUL.FTZ R35, R37, R151 ;  /* 0x0000009725237220 */ /* 0x000fe20000410000 */
[----:B------:R-:W-:Y:S01]  /*33b0*/  FSEL R151, R113, -INF , P1 ;  /* 0xff80000071977808 */ /* 0x000fe20000800000 */
[----:B---3--:R3:W-:Y:S01]  /*33c0*/  MUFU.EX2 R18, R32 ;  /* 0x0000002000127308 */ /* 0x0087e20000000800 */
[----:B------:R-:W-:Y:S01]  /*33d0*/  FSEL R37, R112, -INF , P1 ;  /* 0xff80000070257808 */ /* 0x000fe20000800000 */
[----:B------:R-:W-:Y:S01]  /*33e0*/  FMUL.FTZ R145, R27, R145 ;  /* 0x000000911b917220 */ /* 0x000fe20000410000 */
[----:B------:R-:W-:Y:S01]  /*33f0*/  FMUL.FTZ R97, R97, R141 ;  /* 0x0000008d61617220 */ /* 0x000fe20000410000 */
[----:B------:R-:W-:Y:S01]  /*3400*/  FMUL.FTZ R141, R26, R39 ;  /* 0x000000271a8d7220 */ /* 0x000fe20000410000 */
[--C-:B-1----:R-:W-:Y:S01]  /*3410*/  FFMA.FTZ R150, R150, UR37, -R219.reuse ;  /* 0x0000002596967c23 */ /* 0x102fe200080108db */
[----:B------:R-:W-:Y:S01]  /*3420*/  FFMA.FTZ R37, R37, UR37, -R36 ;  /* 0x0000002525257c23 */ /* 0x000fe20008010824 */
[----:B------:R-:W-:Y:S01]  /*3430*/  FMUL.FTZ R143, R24, R143 ;  /* 0x0000008f188f7220 */ /* 0x000fe20000410000 */
[----:B------:R1:W-:Y:S01]  /*3440*/  MUFU.EX2 R13, R222 ;  /* 0x000000de000d7308 */ /* 0x0003e20000000800 */
[----:B---3--:R-:W-:Y:S01]  /*3450*/  FSEL R32, R114, -INF , P2 ;  /* 0xff80000072207808 */ /* 0x008fe20001000000 */
[----:B------:R-:W-:Y:S01]  /*3460*/  FFMA.FTZ R102, -R102, R102, 1 ;  /* 0x3f80000066667423 */ /* 0x000fe20000010166 */
[----:B------:R-:W-:Y:S01]  /*3470*/  FFMA.FTZ R104, -R104, R104, 1 ;  /* 0x3f80000068687423 */ /* 0x000fe20000010168 */
[----:B------:R-:W-:Y:S01]  /*3480*/  FSEL R30, R107, -INF , P2 ;  /* 0xff8000006b1e7808 */ /* 0x000fe20001000000 */
[----:B------:R-:W-:Y:S01]  /*3490*/  FFMA.FTZ R103, -R103, R103, 1 ;  /* 0x3f80000067677423 */ /* 0x000fe20000010167 */
[----:B------:R-:W-:Y:S01]  /*34a0*/  FFMA.FTZ R32, R32, UR37, -R219 ;  /* 0x0000002520207c23 */ /* 0x000fe200080108db */
[----:B------:R-:W-:Y:S01]  /*34b0*/  FSEL R29, R108, -INF , P1 ;  /* 0xff8000006c1d7808 */ /* 0x000fe20000800000 */
[----:B------:R3:W3:Y:S01]  /*34c0*/  MUFU.EX2 R23, R223 ;  /* 0x000000df00177308 */ /* 0x0006e20000000800 */
[----:B-1----:R-:W-:Y:S01]  /*34d0*/  FSEL R222, R111, -INF , P2 ;  /* 0xff8000006fde7808 */ /* 0x002fe20001000000 */
[----:B------:R-:W-:Y:S01]  /*34e0*/  FFMA.FTZ R30, R30, UR37, -R230 ;  /* 0x000000251e1e7c23 */ /* 0x000fe200080108e6 */
[----:B------:R-:W-:Y:S01]  /*34f0*/  FSEL R230, R118, -INF , P2 ;  /* 0xff80000076e67808 */ /* 0x000fe20001000000 */
[----:B------:R-:W-:Y:S01]  /*3500*/  FFMA.FTZ R29, R29, UR37, -R225 ;  /* 0x000000251d1d7c23 */ /* 0x000fe200080108e1 */
[----:B------:R-:W-:Y:S01]  /*3510*/  FFMA.FTZ R109, -R109, R109, 1 ;  /* 0x3f8000006d6d7423 */ /* 0x000fe2000001016d */
[--C-:B----4-:R-:W-:Y:S01]  /*3520*/  FFMA.FTZ R222, R222, UR37, -R220.reuse ;  /* 0x00000025dede7c23 */ /* 0x110fe200080108dc */
[----:B------:R-:W-:Y:S01]  /*3530*/  FFMA.FTZ R220, R151, UR37, -R220 ;  /* 0x0000002597dc7c23 */ /* 0x000fe200080108dc */
[----:B------:R-:W-:Y:S01]  /*3540*/  FSEL R151, R115, -INF , P2 ;  /* 0xff80000073977808 */ /* 0x000fe20001000000 */
[----:B------:R-:W-:Y:S01]  /*3550*/  MUFU.EX2 R30, R30 ;  /* 0x0000001e001e7308 */ /* 0x000fe20000000800 */
[----:B---3--:R-:W-:Y:S01]  /*3560*/  FSEL R223, R110, -INF , P2 ;  /* 0xff8000006edf7808 */ /* 0x008fe20001000000 */
[----:B------:R-:W-:Y:S01]  /*3570*/  SHFL.IDX PT, R225, R14, R130, 0x1f ;  /* 0x00001f820ee17589 */ /* 0x000fe200000e0000 */
[----:B------:R-:W-:Y:S01]  /*3580*/  FFMA.FTZ R106, -R106, R106, 1 ;  /* 0x3f8000006a6a7423 */ /* 0x000fe2000001016a */
[----:B------:R-:W-:Y:S01]  /*3590*/  FFMA.FTZ R219, R151, UR37, -R90 ;  /* 0x0000002597db7c23 */ /* 0x000fe2000801085a */
[----:B------:R-:W-:Y:S01]  /*35a0*/  FSEL R151, R117, -INF , P1 ;  /* 0xff80000075977808 */ /* 0x000fe20000800000 */
[----:B------:R-:W-:Y:S01]  /*35b0*/  FFMA.FTZ R223, R223, UR37, -R36 ;  /* 0x00000025dfdf7c23 */ /* 0x000fe20008010824 */
[----:B------:R-:W-:Y:S01]  /*35c0*/  FFMA.FTZ R36, -R91, R91, 1 ;  /* 0x3f8000005b247423 */ /* 0x000fe2000001015b */
[----:B------:R-:W-:Y:S01]  /*35d0*/  FMUL.FTZ R91, R121, R147 ;  /* 0x00000093795b7220 */ /* 0x000fe20000410000 */
[----:B------:R-:W1:Y:S01]  /*35e0*/  SHFL.IDX PT, R224, R144, R138, 0x1f ;  /* 0x00001f8a90e07589 */ /* 0x000e6200000e0000 */
[----:B------:R-:W-:Y:S01]  /*35f0*/  FFMA.FTZ R151, R151, UR37, -R90 ;  /* 0x0000002597977c23 */ /* 0x000fe2000801085a */
[----:B------:R-:W-:Y:S01]  /*3600*/  FMUL.FTZ R90, R93, R31 ;  /* 0x0000001f5d5a7220 */ /* 0x000fe20000410000 */
[----:B------:R-:W-:Y:S01]  /*3610*/  FFMA.FTZ R93, -R96, R96, 1 ;  /* 0x3f800000605d7423 */ /* 0x000fe20000010160 */
[----:B------:R-:W-:Y:S01]  /*3620*/  FMUL.FTZ R96, R124, R142 ;  /* 0x0000008e7c607220 */ /* 0x000fe20000410000 */
[----:B------:R-:W-:Y:S01]  /*3630*/  FMUL.FTZ R91, R92, R91 ;  /* 0x0000005b5c5b7220 */ /* 0x000fe20000410000 */
[----:B------:R-:W3:Y:S01]  /*3640*/  SHFL.IDX PT, R142, R144, R11, 0x1f ;  /* 0x00001f0b908e7589 */ /* 0x000ee200000e0000 */
[----:B------:R-:W-:Y:S01]  /*3650*/  FMUL.FTZ R93, R93, R146 ;  /* 0x000000925d5d7220 */ /* 0x000fe20000410000 */
[----:B------:R-:W-:Y:S01]  /*3660*/  FMUL.FTZ R96, R94, R96 ;  /* 0x000000605e607220 */ /* 0x000fe20000410000 */
[----:B------:R-:W-:Y:S01]  /*3670*/  FMUL.FTZ R94, R95, R148 ;  /* 0x000000945f5e7220 */ /* 0x000fe20000410000 */
[----:B------:R-:W4:Y:S01]  /*3680*/  SHFL.IDX PT, R146, R144, R134, 0x1f ;  /* 0x00001f8690927589 */ /* 0x000f2200000e0000 */
[----:B------:R-:W-:Y:S01]  /*3690*/  FMUL.FTZ R92, R36, R149 ;  /* 0x00000095245c7220 */ /* 0x000fe20000410000 */
[----:B------:R-:W-:Y:S01]  /*36a0*/  FFMA.FTZ R95, -R98, R98, 1 ;  /* 0x3f800000625f7423 */ /* 0x000fe20000010162 */
[----:B------:R-:W-:Y:S01]  /*36b0*/  FFMA.FTZ R98, -R100, R100, 1 ;  /* 0x3f80000064627423 */ /* 0x000fe20000010164 */
[----:B------:R-:W4:Y:S01]  /*36c0*/  SHFL.IDX PT, R147, R144, R130, 0x1f ;  /* 0x00001f8290937589 */ /* 0x000f2200000e0000 */
[----:B------:R-:W-:Y:S01]  /*36d0*/  FMUL.FTZ R100, R25, R38 ;  /* 0x0000002619647220 */ /* 0x000fe20000410000 */
[----:B------:R1:W-:Y:S01]  /*36e0*/  MUFU.EX2 R36, R223 ;  /* 0x000000df00247308 */ /* 0x0003e20000000800 */
[----:B------:R-:W-:Y:S01]  /*36f0*/  FMUL.FTZ R95, R95, R143 ;  /* 0x0000008f5f5f7220 */ /* 0x000fe20000410000 */
[----:B------:R-:W4:Y:S01]  /*3700*/  SHFL.IDX PT, R148, R144, R133, 0x1f ;  /* 0x00001f8590947589 */ /* 0x000f2200000e0000 */
[----:B------:R-:W-:Y:S01]  /*3710*/  FMUL.FTZ R98, R98, R100 ;  /* 0x0000006462627220 */ /* 0x000fe20000410000 */
[----:B------:R-:W-:Y:S01]  /*3720*/  FMUL.FTZ R100, R99, R145 ;  /* 0x0000009163647220 */ /* 0x000fe20000410000 */
[----:B------:R-:W-:Y:S01]  /*3730*/  FMUL.FTZ R99, R101, R141 ;  /* 0x0000008d65637220 */ /* 0x000fe20000410000 */
[----:B------:R-:W4:Y:S01]  /*3740*/  SHFL.IDX PT, R149, R144, R139, 0x1f ;  /* 0x00001f8b90957589 */ /* 0x000f2200000e0000 */
[----:B------:R-:W-:Y:S01]  /*3750*/  FFMA.FTZ R108, -R108, R108, 1 ;  /* 0x3f8000006c6c7423 */ /* 0x000fe2000001016c */
[----:B------:R4:W-:Y:S01]  /*3760*/  MUFU.EX2 R31, R221 ;  /* 0x000000dd001f7308 */ /* 0x0009e20000000800 */
[----:B-1----:R-:W-:Y:S01]  /*3770*/  FADD.FTZ R54, R54, -R224 ;  /* 0x800000e036367221 */ /* 0x002fe20000010000 */
[----:B------:R-:W1:Y:S01]  /*3780*/  SHFL.IDX PT, R223, R14, R11, 0x1f ;  /* 0x00001f0b0edf7589 */ /* 0x000e6200000e0000 */
[----:B------:R-:W-:Y:S01]  /*3790*/  FFMA.FTZ R111, -R111, R111, 1 ;  /* 0x3f8000006f6f7423 */ /* 0x000fe2000001016f */
[----:B------:R-:W-:Y:S01]  /*37a0*/  FFMA.FTZ R110, -R110, R110, 1 ;  /* 0x3f8000006e6e7423 */ /* 0x000fe2000001016e */
[----:B------:R-:W-:Y:S01]  /*37b0*/  FFMA.FTZ R116, -R116, R116, 1 ;  /* 0x3f80000074747423 */ /* 0x000fe20000010174 */
[--C-:B---3--:R-:W-:Y:S01]  /*37c0*/  FADD.FTZ R141, R40, -R142.reuse ;  /* 0x8000008e288d7221 */ /* 0x108fe20000010000 */
[----:B------:R-:W-:Y:S01]  /*37d0*/  FADD.FTZ R101, R42, -R142 ;  /* 0x8000008e2a657221 */ /* 0x000fe20000010000 */
[----:B------:R3:W-:Y:S01]  /*37e0*/  MUFU.EX2 R40, R32 ;  /* 0x0000002000287308 */ /* 0x0007e20000000800 */
[----:B----4-:R-:W4:Y:S01]  /*37f0*/  SHFL.IDX PT, R221, R14, R134, 0x1f ;  /* 0x00001f860edd7589 */ /* 0x010f2200000e0000 */
[----:B------:R-:W-:Y:S01]  /*3800*/  FADD.FTZ R145, R44, -R146 ;  /* 0x800000922c917221 */ /* 0x000fe20000010000 */
[----:B------:R-:W-:Y:S01]  /*3810*/  FMUL.FTZ R141, R28, R141 ;  /* 0x0000008d1c8d7220 */ /* 0x000fe20000410000 */
[----:B------:R-:W-:Y:S01]  /*3820*/  FMUL.FTZ R101, R22, R101 ;  /* 0x0000006516657220 */ /* 0x000fe20000410000 */
[----:B------:R-:W4:Y:S01]  /*3830*/  SHFL.IDX PT, R44, R144, R137, 0x1f ;  /* 0x00001f89902c7589 */ /* 0x000f2200000e0000 */
[--C-:B------:R-:W-:Y:S01]  /*3840*/  FADD.FTZ R142, R41, -R147.reuse ;  /* 0x80000093298e7221 */ /* 0x100fe20000010000 */
[----:B------:R-:W-:Y:S01]  /*3850*/  FADD.FTZ R143, R43, -R147 ;  /* 0x800000932b8f7221 */ /* 0x000fe20000010000 */
[----:B------:R1:W-:Y:S01]  /*3860*/  MUFU.EX2 R39, R220 ;  /* 0x000000dc00277308 */ /* 0x0003e20000000800 */
[----:B------:R-:W-:Y:S01]  /*3870*/  FMUL.FTZ R141, R102, R141 ;  /* 0x0000008d668d7220 */ /* 0x000fe20000410000 */
[--C-:B------:R-:W-:Y:S01]  /*3880*/  FADD.FTZ R147, R45, -R148.reuse ;  /* 0x800000942d937221 */ /* 0x100fe20000010000 */
[----:B---3--:R-:W-:Y:S01]  /*3890*/  FADD.FTZ R32, R47, -R148 ;  /* 0x800000942f207221 */ /* 0x008fe20000010000 */
[----:B------:R-:W-:Y:S01]  /*38a0*/  FMUL.FTZ R102, R23, R142 ;  /* 0x0000008e17667220 */ /* 0x000fe20000410000 */
[----:B------:R-:W-:Y:S01]  /*38b0*/  FMUL.FTZ R142, R104, R101 ;  /* 0x00000065688e7220 */ /* 0x000fe20000410000 */
[--C-:B------:R-:W-:Y:S01]  /*38c0*/  FADD.FTZ R148, R48, -R149.reuse ;  /* 0x8000009530947221 */ /* 0x100fe20000010000 */
[----:B------:R-:W-:Y:S01]  /*38d0*/  FADD.FTZ R149, R50, -R149 ;  /* 0x8000009532957221 */ /* 0x000fe20000010000 */
[----:B------:R3:W4:Y:S01]  /*38e0*/  MUFU.EX2 R38, R222 ;  /* 0x000000de00267308 */ /* 0x0007220000000800 */
[----:B------:R-:W4:Y:S01]  /*38f0*/  SHFL.IDX PT, R50, R14, R133, 0x1f ;  /* 0x00001f850e327589 */ /* 0x000f2200000e0000 */
[----:B------:R-:W-:Y:S01]  /*3900*/  FSEL R45, R217, -INF , P1 ;  /* 0xff800000d92d7808 */ /* 0x000fe20000800000 */
[--C-:B-1----:R-:W-:Y:S01]  /*3910*/  FFMA.FTZ R230, R230, UR37, -R223.reuse ;  /* 0x00000025e6e67c23 */ /* 0x102fe200080108df */
[----:B------:R-:W-:Y:S01]  /*3920*/  FSEL R41, R227, -INF , P2 ;  /* 0xff800000e3297808 */ /* 0x000fe20001000000 */
[----:B------:R-:W1:Y:S01]  /*3930*/  SHFL.IDX PT, R220, R14, R139, 0x1f ;  /* 0x00001f8b0edc7589 */ /* 0x000e6200000e0000 */
[----:B------:R-:W-:Y:S01]  /*3940*/  FSEL R48, R126, -INF , P1 ;  /* 0xff8000007e307808 */ /* 0x000fe20000800000 */
[----:B------:R-:W-:Y:S01]  /*3950*/  FFMA.FTZ R45, R45, UR37, -R223 ;  /* 0x000000252d2d7c23 */ /* 0x000fe200080108df */
[----:B------:R4:W1:Y:S01]  /*3960*/  MUFU.EX2 R42, R150 ;  /* 0x00000096002a7308 */ /* 0x0008620000000800 */
[----:B---3--:R-:W3:Y:S01]  /*3970*/  SHFL.IDX PT, R222, R144, R140, 0x1f ;  /* 0x00001f8c90de7589 */ /* 0x008ee200000e0000 */
[--C-:B----4-:R-:W-:Y:S01]  /*3980*/  FFMA.FTZ R223, R41, UR37, -R221.reuse ;  /* 0x0000002529df7c23 */ /* 0x110fe200080108dd */
[----:B------:R-:W-:Y:S01]  /*3990*/  FFMA.FTZ R48, R48, UR37, -R221 ;  /* 0x0000002530307c23 */ /* 0x000fe200080108dd */
[----:B------:R-:W-:Y:S01]  /*39a0*/  FADD.FTZ R146, R46, -R146 ;  /* 0x800000922e927221 */ /* 0x000fe20000010000 */
[----:B------:R-:W-:Y:S01]  /*39b0*/  LDS R101, [R17+0x400] ;  /* 0x0004000011657984 */ /* 0x000fe20000000800 */
[--C-:B------:R-:W-:Y:S01]  /*39c0*/  FADD.FTZ R221, R51, -R44.reuse ;  /* 0x8000002c33dd7221 */ /* 0x100fe20000010000 */
[----:B------:R-:W-:Y:S01]  /*39d0*/  FSEL R51, R127, -INF , P1 ;  /* 0xff8000007f337808 */ /* 0x000fe20000800000 */
[----:B------:R4:W3:Y:S01]  /*39e0*/  MUFU.EX2 R43, R219 ;  /* 0x000000db002b7308 */ /* 0x0008e20000000800 */
[----:B------:R-:W3:Y:S01]  /*39f0*/  SHFL.IDX PT, R144, R14, R137, 0x1f ;  /* 0x00001f890e907589 */ /* 0x000ee200000e0000 */
[----:B------:R-:W-:Y:S01]  /*3a00*/  FADD.FTZ R150, R49, -R44 ;  /* 0x8000002c31967221 */ /* 0x000fe20000010000 */
[----:B------:R-:W-:Y:S01]  /*3a10*/  FSEL R49, R236, -INF , P1 ;  /* 0xff800000ec317808 */ /* 0x000fe20000800000 */
[----:B------:R-:W-:Y:S01]  /*3a20*/  FFMA.FTZ R104, -R107, R107, 1 ;  /* 0x3f8000006b687423 */ /* 0x000fe2000001016b */
[----:B------:R-:W-:Y:S01]  /*3a30*/  FMUL.FTZ R145, R18, R145 ;  /* 0x0000009112917220 */ /* 0x000fe20000410000 */
[----:B------:R-:W-:Y:S01]  /*3a40*/  SHFL.IDX PT, R107, R20, R130, 0x1f ;  /* 0x00001f82146b7589 */ /* 0x000fe200000e0000 */
[----:B------:R-:W-:Y:S01]  /*3a50*/  FMUL.FTZ R150, R38, R150 ;  /* 0x0000009626967220 */ /* 0x000fe20000410000 */
[----:B------:R1:W-:Y:S01]  /*3a60*/  MUFU.EX2 R41, R151 ;  /* 0x0000009700297308 */ /* 0x0003e20000000800 */
[----:B----4-:R-:W-:Y:S01]  /*3a70*/  FSEL R219, R226, -INF , P2 ;  /* 0xff800000e2db7808 */ /* 0x010fe20001000000 */
[----:B------:R-:W-:Y:S01]  /*3a80*/  FFMA.FTZ R49, R49, UR37, -R50 ;  /* 0x0000002531317c23 */ /* 0x000fe20008010832 */
[----:B------:R-:W-:Y:S01]  /*3a90*/  FMUL.FTZ R150, R111, R150 ;  /* 0x000000966f967220 */ /* 0x000fe20000410000 */
[----:B------:R-:W-:Y:S01]  /*3aa0*/  FSEL R46, R216, -INF , P2 ;  /* 0xff800000d82e7808 */ /* 0x000fe20001000000 */
[----:B-1----:R-:W-:Y:S01]  /*3ab0*/  FFMA.FTZ R51, R51, UR37, -R220 ;  /* 0x0000002533337c23 */ /* 0x002fe200080108dc */
[----:B------:R-:W-:Y:S01]  /*3ac0*/  FFMA.FTZ R219, R219, UR37, -R50 ;  /* 0x00000025dbdb7c23 */ /* 0x000fe20008010832 */
[----:B------:R-:W-:Y:S01]  /*3ad0*/  FSEL R47, R218, -INF , P1 ;  /* 0xff800000da2f7808 */ /* 0x000fe20000800000 */
[----:B------:R-:W1:Y:S01]  /*3ae0*/  MUFU.EX2 R29, R29 ;  /* 0x0000001d001d7308 */ /* 0x000e620000000800 */
[----:B------:R-:W-:Y:S01]  /*3af0*/  FADD.FTZ R151, R52, -R224 ;  /* 0x800000e034977221 */ /* 0x000fe20000010000 */
[----:B------:R-:W-:Y:S01]  /*3b00*/  FSEL R52, R231, -INF , P2 ;  /* 0xff800000e7347808 */ /* 0x000fe20001000000 */
[----:B------:R-:W-:Y:S01]  /*3b10*/  FMUL.FTZ R148, R36, R148 ;  /* 0x0000009424947220 */ /* 0x000fe20000410000 */
[----:B------:R-:W-:Y:S01]  /*3b20*/  FMUL.FTZ R54, R42, R54 ;  /* 0x000000362a367220 */ /* 0x000fe20000410000 */
[--C-:B------:R-:W-:Y:S01]  /*3b30*/  FFMA.FTZ R46, R46, UR37, -R225.reuse ;  /* 0x000000252e2e7c23 */ /* 0x100fe200080108e1 */
[----:B------:R-:W-:Y:S01]  /*3b40*/  FFMA.FTZ R47, R47, UR37, -R225 ;  /* 0x000000252f2f7c23 */ /* 0x000fe200080108e1 */
[----:B------:R-:W-:Y:S01]  /*3b50*/  FFMA.FTZ R50, R52, UR37, -R220 ;  /* 0x0000002534327c23 */ /* 0x000fe200080108dc */
[--C-:B---3--:R-:W-:Y:S01]  /*3b60*/  FADD.FTZ R220, R53, -R222.reuse ;  /* 0x800000de35dc7221 */ /* 0x108fe20000010000 */
[----:B------:R-:W3:Y:S01]  /*3b70*/  MUFU.EX2 R37, R37 ;  /* 0x0000002500257308 */ /* 0x000ee20000000800 */
[----:B------:R-:W-:Y:S01]  /*3b80*/  FSEL R53, R235, -INF , P1 ;  /* 0xff800000eb357808 */ /* 0x000fe20000800000 */
[----:B------:R-:W-:Y:S01]  /*3b90*/  FADD.FTZ R222, R55, -R222 ;  /* 0x800000de37de7221 */ /* 0x000fe20000010000 */
[----:B------:R-:W-:Y:S01]  /*3ba0*/  FMUL.FTZ R220, R43, R220 ;  /* 0x000000dc2bdc7220 */ /* 0x000fe20000410000 */
[----:B------:R-:W-:Y:S01]  /*3bb0*/  SHFL.IDX PT, R55, R14, R138, 0x1f ;  /* 0x00001f8a0e377589 */ /* 0x000fe200000e0000 */
[----:B------:R-:W-:Y:S01]  /*3bc0*/  FMUL.FTZ R148, R110, R148 ;  /* 0x000000946e947220 */ /* 0x000fe20000410000 */
[----:B------:R-:W-:Y:S01]  /*3bd0*/  FFMA.FTZ R53, R53, UR37, -R144 ;  /* 0x0000002535357c23 */ /* 0x000fe20008010890 */
[----:B------:R-:W-:Y:S01]  /*3be0*/  FFMA.FTZ R114, -R114, R114, 1 ;  /* 0x3f80000072727423 */ /* 0x000fe20000010172 */
[----:B-1----:R-:W-:Y:S01]  /*3bf0*/  FMUL.FTZ R146, R29, R146 ;  /* 0x000000921d927220 */ /* 0x002fe20000410000 */
[----:B------:R-:W-:Y:S01]  /*3c00*/  MUFU.EX2 R17, R48 ;  /* 0x0000003000117308 */ /* 0x000fe20000000800 */
[----:B------:R-:W-:Y:S01]  /*3c10*/  FFMA.FTZ R117, -R117, R117, 1 ;  /* 0x3f80000075757423 */ /* 0x000fe20000010175 */
[----:B------:R-:W-:Y:S01]  /*3c20*/  FMUL.FTZ R151, R40, R151 ;  /* 0x0000009728977220 */ /* 0x000fe20000410000 */
[----:B------:R-:W1:Y:S01]  /*3c30*/  SHFL.IDX PT, R111, R101, R134, 0x1f ;  /* 0x00001f86656f7589 */ /* 0x000e6200000e0000 */
[----:B------:R-:W-:Y:S01]  /*3c40*/  FMUL.FTZ R222, R41, R222 ;  /* 0x000000de29de7220 */ /* 0x000fe20000410000 */
[----:B------:R-:W-:Y:S01]  /*3c50*/  FMUL.FTZ R221, R39, R221 ;  /* 0x000000dd27dd7220 */ /* 0x000fe20000410000 */
[----:B------:R-:W-:Y:S01]  /*3c60*/  FMUL.FTZ R151, R114, R151 ;  /* 0x0000009772977220 */ /* 0x000fe20000410000 */
[----:B------:R-:W-:Y:S01]  /*3c70*/  SHFL.IDX PT, R110, R101, R138, 0x1f ;  /* 0x00001f8a656e7589 */ /* 0x000fe200000e0000 */
[----:B---3--:R-:W-:Y:S01]  /*3c80*/  FMUL.FTZ R224, R37, R149 ;  /* 0x0000009525e07220 */ /* 0x008fe20000410000 */
[----:B------:R3:W-:Y:S01]  /*3c90*/  MUFU.EX2 R48, R219 ;  /* 0x000000db00307308 */ /* 0x0007e20000000800 */
[----:B------:R-:W-:Y:S01]  /*3ca0*/  FMUL.FTZ R114, R117, R222 ;  /* 0x000000de75727220 */ /* 0x000fe20000410000 */
[----:B------:R-:W-:Y:S01]  /*3cb0*/  FFMA.FTZ R113, -R113, R113, 1 ;  /* 0x3f80000071717423 */ /* 0x000fe20000010171 */
[----:B------:R-:W-:Y:S01]  /*3cc0*/  SHFL.IDX PT, R117, R20, R137, 0x1f ;  /* 0x00001f8914757589 */ /* 0x000fe200000e0000 */
[----:B------:R-:W-:Y:S01]  /*3cd0*/  FFMA.FTZ R218, -R218, R218, 1 ;  /* 0x3f800000dada7423 */ /* 0x000fe200000101da */
[----:B------:R-:W-:Y:S01]  /*3ce0*/  FFMA.FTZ R235, -R235, R235, 1 ;  /* 0x3f800000ebeb7423 */ /* 0x000fe200000101eb */
[----:B------:R-:W-:Y:S01]  /*3cf0*/  FMUL.FTZ R113, R113, R221 ;  /* 0x000000dd71717220 */ /* 0x000fe20000410000 */
[----:B------:R-:W-:Y:S01]  /*3d00*/  FFMA.FTZ R112, -R112, R112, 1 ;  /* 0x3f80000070707423 */ /* 0x000fe20000010170 */
[----:B------:R4:W-:Y:S01]  /*3d10*/  MUFU.EX2 R44, R230 ;  /* 0x000000e6002c7308 */ /* 0x0009e20000000800 */
[----:B---3--:R-:W-:Y:S01]  /*3d20*/  FSEL R219, R152, -INF , P2 ;  /* 0xff80000098db7808 */ /* 0x008fe20001000000 */
[----:B------:R-:W3:Y:S01]  /*3d30*/  SHFL.IDX PT, R221, R101, R139, 0x1f ;  /* 0x00001f8b65dd7589 */ /* 0x000ee200000e0000 */
[----:B------:R-:W-:Y:S01]  /*3d40*/  FMUL.FTZ R112, R112, R224 ;  /* 0x000000e070707220 */ /* 0x000fe20000410000 */
[----:B------:R-:W-:Y:S01]  /*3d50*/  FSEL R224, R6, -INF , P2 ;  /* 0xff80000006e07808 */ /* 0x000fe20001000000 */
[----:B------:R-:W-:-:S03]  /*3d60*/  FFMA.FTZ R231, -R231, R231, 1 ;  /* 0x3f800000e7e77423 */ /* 0x000fc600000101e7 */
[----:B------:R-:W-:Y:S01]  /*3d70*/  MUFU.EX2 R49, R49 ;  /* 0x0000003100317308 */ /* 0x000fe20000000800 */
[----:B----4-:R-:W4:Y:S01]  /*3d80*/  SHFL.IDX PT, R230, R20, R134, 0x1f ;  /* 0x00001f8614e67589 */ /* 0x010f2200000e0000 */
[----:B-1----:R-:W-:-:S06]  /*3d90*/  FADD.FTZ R60, R60, -R111 ;  /* 0x8000006f3c3c7221 */ /* 0x002fcc0000010000 */
[----:B------:R-:W-:Y:S08]  /*3da0*/  MUFU.EX2 R45, R45 ;  /* 0x0000002d002d7308 */ /* 0x000ff00000000800 */
[----:B------:R-:W-:Y:S01]  /*3db0*/  MUFU.EX2 R47, R47 ;  /* 0x0000002f002f7308 */ /* 0x000fe20000000800 */
[--C-:B---3--:R-:W-:Y:S01]  /*3dc0*/  FADD.FTZ R64, R64, -R221.reuse ;  /* 0x800000dd40407221 */ /* 0x108fe20000010000 */
[----:B------:R-:W-:Y:S01]  /*3dd0*/  FADD.FTZ R221, R66, -R221 ;  /* 0x800000dd42dd7221 */ /* 0x000fe20000010000 */
[----:B------:R-:W-:-:S05]  /*3de0*/  FSEL R66, R228, -INF , P1 ;  /* 0xff800000e4427808 */ /* 0x000fca0000800000 */
[----:B------:R-:W-:Y:S01]  /*3df0*/  MUFU.EX2 R53, R53 ;  /* 0x0000003500357308 */ /* 0x000fe20000000800 */
[----:B----4-:R-:W-:-:S07]  /*3e00*/  FFMA.FTZ R224, R224, UR37, -R230 ;  /* 0x00000025e0e07c23 */ /* 0x010fce00080108e6 */
[----:B------:R-:W-:Y:S08]  /*3e10*/  MUFU.EX2 R46, R46 ;  /* 0x0000002e002e7308 */ /* 0x000ff00000000800 */
[----:B------:R-:W1:Y:S08]  /*3e20*/  MUFU.EX2 R51, R51 ;  /* 0x0000003300337308 */ /* 0x000e700000000800 */
[----:B------:R-:W3:Y:S01]  /*3e30*/  MUFU.EX2 R50, R50 ;  /* 0x0000003200327308 */ /* 0x000ee20000000800 */
[----:B-1----:R-:W-:Y:S01]  /*3e40*/  FMUL.FTZ R221, R51, R221 ;  /* 0x000000dd33dd7220 */ /* 0x002fe20000410000 */
[----:B---3--:R-:W-:-:S04]  /*3e50*/  FMUL.FTZ R64, R50, R64 ;  /* 0x0000004032407220 */ /* 0x008fc80000410000 */
[----:B------:R-:W-:Y:S01]  /*3e60*/  FMUL.FTZ R64, R231, R64 ;  /* 0x00000040e7407220 */ /* 0x000fe20000410000 */
[----:B--2---:R-:W-:-:S05]  /*3e70*/  FSEL R52, R233, -INF , P2 ;  /* 0xff800000e9347808 */ /* 0x004fca0001000000 */
[----:B------:R-:W-:Y:S01]  /*3e80*/  FFMA.FTZ R52, R52, UR37, -R144 ;  /* 0x0000002534347c23 */ /* 0x000fe20008010890 */
[----:B------:R-:W-:Y:S01]  /*3e90*/  FFMA.FTZ R144, -R105, R105, 1 ;  /* 0x3f80000069907423 */ /* 0x000fe20000010169 */
[----:B------:R-:W-:Y:S01]  /*3ea0*/  FMUL.FTZ R105, R13, R143 ;  /* 0x0000008f0d697220 */ /* 0x000fe20000410000 */
[----:B------:R-:W-:Y:S02]  /*3eb0*/  FMUL.FTZ R143, R103, R102 ;  /* 0x00000066678f7220 */ /* 0x000fe40000410000 */
[----:B------:R1:W2:Y:S01]  /*3ec0*/  SHFL.IDX PT, R102, R14, R140, 0x1f ;  /* 0x00001f8c0e667589 */ /* 0x0002a200000e0000 */
[----:B------:R-:W-:Y:S01]  /*3ed0*/  FMUL.FTZ R144, R144, R105 ;  /* 0x0000006990907220 */ /* 0x000fe20000410000 */
[----:B------:R-:W-:Y:S01]  /*3ee0*/  FMUL.FTZ R105, R30, R147 ;  /* 0x000000931e697220 */ /* 0x000fe20000410000 */
[----:B------:R-:W-:Y:S01]  /*3ef0*/  FMUL.FTZ R147, R106, R145 ;  /* 0x000000916a937220 */ /* 0x000fe20000410000 */
[----:B------:R-:W3:Y:S01]  /*3f00*/  SHFL.IDX PT, R103, R20, R11, 0x1f ;  /* 0x00001f0b14677589 */ /* 0x000ee200000e0000 */
[----:B------:R-:W-:Y:S01]  /*3f10*/  FMUL.FTZ R145, R108, R146 ;  /* 0x000000926c917220 */ /* 0x000fe20000410000 */
[----:B------:R-:W-:Y:S01]  /*3f20*/  FMUL.FTZ R146, R104, R105 ;  /* 0x0000006968927220 */ /* 0x000fe20000410000 */
[----:B------:R-:W-:Y:S01]  /*3f30*/  FSEL R105, R155, -INF , P2 ;  /* 0xff8000009b697808 */ /* 0x000fe20001000000 */
[----:B------:R-:W-:Y:S01]  /*3f40*/  MUFU.EX2 R52, R52 ;  /* 0x0000003400347308 */ /* 0x000fe20000000800 */
[----:B------:R-:W-:-:S02]  /*3f50*/  FSEL R108, R154, -INF , P1 ;  /* 0xff8000009a6c7808 */ /* 0x000fc40000800000 */
[----:B------:R-:W-:Y:S01]  /*3f60*/  FSEL R106, R153, -INF , P2 ;  /* 0xff800000996a7808 */ /* 0x000fe20001000000 */
[--C-:B------:R-:W-:Y:S01]  /*3f70*/  FFMA.FTZ R105, R105, UR37, -R55.reuse ;  /* 0x0000002569697c23 */ /* 0x100fe20008010837 */
[----:B------:R-:W-:Y:S01]  /*3f80*/  FSEL R104, R234, -INF , P1 ;  /* 0xff800000ea687808 */ /* 0x000fe20000800000 */
[----:B------:R-:W-:Y:S01]  /*3f90*/  FFMA.FTZ R55, R108, UR37, -R55 ;  /* 0x000000256c377c23 */ /* 0x000fe20008010837 */
[----:B------:R-:W-:Y:S01]  /*3fa0*/  FSEL R108, R10, -INF , P1 ;  /* 0xff8000000a6c7808 */ /* 0x000fe20000800000 */
[----:B-1----:R1:W4:Y:S01]  /*3fb0*/  MUFU.EX2 R14, R223 ;  /* 0x000000df000e7308 */ /* 0x0023220000000800 */
[--C-:B--2---:R-:W-:Y:S01]  /*3fc0*/  FFMA.FTZ R106, R106, UR37, -R102.reuse ;  /* 0x000000256a6a7c23 */ /* 0x104fe20008010866 */
[----:B-1----:R-:W-:Y:S01]  /*3fd0*/  FMUL.FTZ R223, R31, R32 ;  /* 0x000000201fdf7220 */ /* 0x002fe20000410000 */
[----:B------:R-:W-:Y:S01]  /*3fe0*/  FFMA.FTZ R102, R104, UR37, -R102 ;  /* 0x0000002568667c23 */ /* 0x000fe20008010866 */
[----:B------:R-:W-:Y:S01]  /*3ff0*/  FSEL R104, R8, -INF , P2 ;  /* 0xff80000008687808 */ /* 0x000fe20001000000 */
[--C-:B---3--:R-:W-:Y:S01]  /*4000*/  FFMA.FTZ R219, R219, UR37, -R103.reuse ;  /* 0x00000025dbdb7c23 */ /* 0x108fe20008010867 */
[----:B------:R-:W-:Y:S01]  /*4010*/  FMUL.FTZ R149, R109, R223 ;  /* 0x000000df6d957220 */ /* 0x000fe20000410000 */
[----:B------:R-:W-:Y:S01]  /*4020*/  FFMA.FTZ R103, R108, UR37, -R103 ;  /* 0x000000256c677c23 */ /* 0x000fe20008010867 */
[----:B------:R-:W1:Y:S01]  /*4030*/  SHFL.IDX PT, R109, R101, R11, 0x1f ;  /* 0x00001f0b656d7589 */ /* 0x000e6200000e0000 */
[----:B------:R-:W-:Y:S01]  /*4040*/  FSEL R108, R7, -INF , P1 ;  /* 0xff800000076c7808 */ /* 0x000fe20000800000 */
[--C-:B------:R-:W-:Y:S01]  /*4050*/  FFMA.FTZ R104, R104, UR37, -R107.reuse ;  /* 0x0000002568687c23 */ /* 0x100fe2000801086b */
[----:B------:R-:W-:Y:S01]  /*4060*/  MUFU.EX2 R55, R55 ;  /* 0x0000003700377308 */ /* 0x000fe20000000800 */
[----:B------:R-:W2:Y:S01]  /*4070*/  SHFL.IDX PT, R223, R101, R130, 0x1f ;  /* 0x00001f8265df7589 */ /* 0x000ea200000e0000 */
[----:B----4-:R-:W-:Y:S01]  /*4080*/  FMUL.FTZ R60, R14, R60 ;  /* 0x0000003c0e3c7220 */ /* 0x010fe20000410000 */
[----:B------:R-:W-:Y:S01]  /*4090*/  FFMA.FTZ R32, R108, UR37, -R107 ;  /* 0x000000256c207c23 */ /* 0x000fe2000801086b */
[----:B------:R-:W-:Y:S01]  /*40a0*/  FFMA.FTZ R108, -R115, R115, 1 ;  /* 0x3f800000736c7423 */ /* 0x000fe20000010173 */
[----:B------:R-:W3:Y:S01]  /*40b0*/  SHFL.IDX PT, R107, R101, R133, 0x1f ;  /* 0x00001f85656b7589 */ /* 0x000ee200000e0000 */
[----:B------:R-:W-:-:S02]  /*40c0*/  FMUL.FTZ R115, R116, R54 ;  /* 0x0000003674737220 */ /* 0x000fc40000410000 */
[----:B------:R-:W-:Y:S01]  /*40d0*/  FMUL.FTZ R116, R108, R220 ;  /* 0x000000dc6c747220 */ /* 0x000fe20000410000 */
[----:B------:R2:W4:Y:S01]  /*40e0*/  MUFU.EX2 R54, R105 ;  /* 0x0000006900367308 */ /* 0x0005220000000800 */
[----:B------:R-:W4:Y:S04]  /*40f0*/  SHFL.IDX PT, R108, R20, R133, 0x1f ;  /* 0x00001f85146c7589 */ /* 0x000f2800000e0000 */
[----:B------:R-:W-:Y:S03]  /*4100*/  SHFL.IDX PT, R220, R101, R140, 0x1f ;  /* 0x00001f8c65dc7589 */ /* 0x000fe600000e0000 */
[----:B------:R-:W-:Y:S01]  /*4110*/  MUFU.EX2 R104, R104 ;  /* 0x0000006800687308 */ /* 0x000fe20000000800 */
[--C-:B-1----:R-:W-:Y:S01]  /*4120*/  FADD.FTZ R225, R56, -R109.reuse ;  /* 0x8000006d38e17221 */ /* 0x102fe20000010000 */
[----:B------:R-:W-:Y:S01]  /*4130*/  FADD.FTZ R58, R58, -R109 ;  /* 0x8000006d3a3a7221 */ /* 0x000fe20000010000 */
[----:B------:R-:W-:Y:S01]  /*4140*/  FSEL R56, R4, -INF , P1 ;  /* 0xff80000004387808 */ /* 0x000fe20000800000 */
[----:B------:R1:W4:Y:S01]  /*4150*/  SHFL.IDX PT, R109, R101, R137, 0x1f ;  /* 0x00001f89656d7589 */ /* 0x00032200000e0000 */
[--C-:B--2---:R-:W-:Y:S01]  /*4160*/  FADD.FTZ R105, R57, -R223.reuse ;  /* 0x800000df39697221 */ /* 0x104fe20000010000 */
[----:B------:R-:W-:Y:S01]  /*4170*/  FADD.FTZ R223, R59, -R223 ;  /* 0x800000df3bdf7221 */ /* 0x000fe20000010000 */
[----:B------:R-:W-:Y:S01]  /*4180*/  FADD.FTZ R59, R62, -R111 ;  /* 0x8000006f3e3b7221 */ /* 0x000fe20000010000 */
[--C-:B------:R-:W-:Y:S01]  /*4190*/  FADD.FTZ R62, R68, -R110.reuse ;  /* 0x8000006e443e7221 */ /* 0x100fe20000010000 */
[----:B------:R-:W2:Y:S01]  /*41a0*/  SHFL.IDX PT, R111, R20, R139, 0x1f ;  /* 0x00001f8b146f7589 */ /* 0x000ea200000e0000 */
[--C-:B---3--:R-:W-:Y:S01]  /*41b0*/  FADD.FTZ R222, R61, -R107.reuse ;  /* 0x8000006b3dde7221 */ /* 0x108fe20000010000 */
[----:B------:R-:W-:Y:S01]  /*41c0*/  FADD.FTZ R57, R63, -R107 ;  /* 0x8000006b3f397221 */ /* 0x000fe20000010000 */
[----:B------:R-:W-:Y:S01]  /*41d0*/  FSEL R107, R3, -INF , P2 ;  /* 0xff800000036b7808 */ /* 0x000fe20001000000 */
[----:B------:R-:W-:Y:S01]  /*41e0*/  FADD.FTZ R63, R70, -R110 ;  /* 0x8000006e463f7221 */ /* 0x000fe20000010000 */
[----:B-1----:R1:W3:Y:S01]  /*41f0*/  MUFU.EX2 R101, R106 ;  /* 0x0000006a00657308 */ /* 0x0022e20000000800 */
[----:B------:R-:W-:Y:S01]  /*4200*/  FSEL R61, R0, -INF , P1 ;  /* 0xff800000003d7808 */ /* 0x000fe20000800000 */
[----:B------:R-:W-:Y:S01]  /*4210*/  FMUL.FTZ R225, R44, R225 ;  /* 0x000000e12ce17220 */ /* 0x000fe20000410000 */
[----:B------:R-:W-:Y:S01]  /*4220*/  FSEL R110, R229, -INF , P1 ;  /* 0xff800000e56e7808 */ /* 0x000fe20000800000 */
[--C-:B----4-:R-:W-:Y:S01]  /*4230*/  FFMA.FTZ R107, R107, UR37, -R108.reuse ;  /* 0x000000256b6b7c23 */ /* 0x110fe2000801086c */
[----:B------:R-:W-:Y:S01]  /*4240*/  FSEL R68, R232, -INF , P2 ;  /* 0xff800000e8447808 */ /* 0x000fe20001000000 */
[----:B------:R-:W-:Y:S01]  /*4250*/  FFMA.FTZ R108, R61, UR37, -R108 ;  /* 0x000000253d6c7c23 */ /* 0x000fe2000801086c */
[----:B------:R-:W-:Y:S01]  /*4260*/  FSEL R70, R129, -INF , P2 ;  /* 0xff80000081467808 */ /* 0x000fe20001000000 */
[----:B------:R-:W4:Y:S01]  /*4270*/  SHFL.IDX PT, R61, R20, R138, 0x1f ;  /* 0x00001f8a143d7589 */ /* 0x000f2200000e0000 */
[----:B-1----:R-:W-:Y:S01]  /*4280*/  FFMA.FTZ R106, R56, UR37, -R230 ;  /* 0x00000025386a7c23 */ /* 0x002fe200080108e6 */
[----:B------:R-:W-:Y:S01]  /*4290*/  FMUL.FTZ R57, R49, R57 ;  /* 0x0000003931397220 */ /* 0x000fe20000410000 */
[----:B------:R-:W-:Y:S01]  /*42a0*/  FMUL.FTZ R58, R45, R58 ;  /* 0x0000003a2d3a7220 */ /* 0x000fe20000410000 */
[----:B------:R-:W-:Y:S01]  /*42b0*/  FMUL.FTZ R223, R47, R223 ;  /* 0x000000df2fdf7220 */ /* 0x000fe20000410000 */
[----:B------:R-:W-:Y:S01]  /*42c0*/  FMUL.FTZ R62, R54, R62 ;  /* 0x0000003e363e7220 */ /* 0x000fe20000410000 */
[--C-:B------:R-:W-:Y:S01]  /*42d0*/  FADD.FTZ R56, R65, -R109.reuse ;  /* 0x8000006d41387221 */ /* 0x100fe20000010000 */
[----:B------:R-:W-:Y:S01]  /*42e0*/  FADD.FTZ R109, R67, -R109 ;  /* 0x8000006d436d7221 */ /* 0x000fe20000010000 */
[----:B------:R-:W-:Y:S01]  /*42f0*/  FSEL R67, R237, -INF , P2 ;  /* 0xff800000ed437808 */ /* 0x000fe20001000000 */
[----:B------:R1:W3:Y:S01]  /*4300*/  SHFL.IDX PT, R65, R20, R140, 0x1f ;  /* 0x00001f8c14417589 */ /* 0x0002e200000e0000 */
[----:B------:R-:W-:Y:S01]  /*4310*/  FMUL.FTZ R56, R52, R56 ;  /* 0x0000003834387220 */ /* 0x000fe20000410000 */
[----:B--2---:R-:W-:Y:S01]  /*4320*/  FFMA.FTZ R110, R110, UR37, -R111 ;  /* 0x000000256e6e7c23 */ /* 0x004fe2000801086f */
[----:B------:R-:W-:Y:S01]  /*4330*/  FMUL.FTZ R109, R53, R109 ;  /* 0x0000006d356d7220 */ /* 0x000fe20000410000 */
[----:B------:R-:W-:Y:S01]  /*4340*/  FMUL.FTZ R63, R55, R63 ;  /* 0x0000003f373f7220 */ /* 0x000fe20000410000 */
[----:B------:R-:W-:Y:S01]  /*4350*/  MUFU.EX2 R102, R102 ;  /* 0x0000006600667308 */ /* 0x000fe20000000800 */
[----:B------:R-:W-:Y:S01]  /*4360*/  FMUL.FTZ R105, R46, R105 ;  /* 0x000000692e697220 */ /* 0x000fe20000410000 */
[----:B------:R-:W-:-:S06]  /*4370*/  FMUL.FTZ R222, R48, R222 ;  /* 0x000000de30de7220 */ /* 0x000fcc0000410000 */
[----:B-1----:R1:W2:Y:S08]  /*4380*/  MUFU.EX2 R20, R219 ;  /* 0x000000db00147308 */ /* 0x0022b00000000800 */
[----:B------:R-:W2:Y:S01]  /*4390*/  MUFU.EX2 R106, R106 ;  /* 0x0000006a006a7308 */ /* 0x000ea20000000800 */
[----:B-1----:R-:W-:Y:S01]  /*43a0*/  FFMA.FTZ R219, R67, UR37, -R111 ;  /* 0x0000002543db7c23 */ /* 0x002fe2000801086f */
[--C-:B------:R-:W-:Y:S01]  /*43b0*/  FFMA.FTZ R111, R68, UR37, -R117.reuse ;  /* 0x00000025446f7c23 */ /* 0x100fe20008010875 */
[----:B------:R-:W-:Y:S01]  /*43c0*/  FFMA.FTZ R68, -R118, R118, 1 ;  /* 0x3f80000076447423 */ /* 0x000fe20000010176 */
[----:B------:R-:W-:Y:S01]  /*43d0*/  FFMA.FTZ R117, R66, UR37, -R117 ;  /* 0x0000002542757c23 */ /* 0x000fe20008010875 */
[--C-:B------:R-:W-:Y:S01]  /*43e0*/  FADD.FTZ R66, R69, -R220.reuse ;  /* 0x800000dc45427221 */ /* 0x100fe20000010000 */
[----:B------:R-:W-:Y:S01]  /*43f0*/  FSEL R69, R128, -INF , P2 ;  /* 0xff80000080457808 */ /* 0x000fe20001000000 */
[----:B------:R-:W-:Y:S01]  /*4400*/  FMUL.FTZ R68, R68, R225 ;  /* 0x000000e144447220 */ /* 0x000fe20000410000 */
[----:B------:R-:W-:Y:S01]  /*4410*/  FSEL R67, R131, -INF , P1 ;  /* 0xff80000083437808 */ /* 0x000fe20000800000 */
[----:B------:R1:W2:Y:S01]  /*4420*/  LDS R225, [R16+0x400] ;  /* 0x0004000010e17984 */ /* 0x0002a20000000800 */
[----:B------:R-:W-:Y:S01]  /*4430*/  FADD.FTZ R220, R71, -R220 ;  /* 0x800000dc47dc7221 */ /* 0x000fe20000010000 */
[--C-:B----4-:R-:W-:Y:S01]  /*4440*/  FFMA.FTZ R118, R69, UR37, -R61.reuse ;  /* 0x0000002545767c23 */ /* 0x110fe2000801083d */
[----:B------:R-:W-:Y:S01]  /*4450*/  FFMA.FTZ R71, -R126, R126, 1 ;  /* 0x3f8000007e477423 */ /* 0x000fe2000001017e */
[----:B------:R-:W-:Y:S01]  /*4460*/  FFMA.FTZ R67, R67, UR37, -R61 ;  /* 0x0000002543437c23 */ /* 0x000fe2000801083d */
[----:B------:R-:W-:Y:S01]  /*4470*/  FFMA.FTZ R61, -R216, R216, 1 ;  /* 0x3f800000d83d7423 */ /* 0x000fe200000101d8 */
[----:B---3--:R-:W-:Y:S01]  /*4480*/  FFMA.FTZ R216, R70, UR37, -R65 ;  /* 0x0000002546d87c23 */ /* 0x008fe20008010841 */
[----:B------:R-:W-:Y:S01]  /*4490*/  FSEL R70, R136, -INF , P1 ;  /* 0xff80000088467808 */ /* 0x000fe20000800000 */
[----:B-1----:R1:W-:Y:S01]  /*44a0*/  MUFU.EX2 R16, R32 ;  /* 0x0000002000107308 */ /* 0x0023e20000000800 */
[----:B------:R-:W-:Y:S01]  /*44b0*/  FFMA.FTZ R69, -R217, R217, 1 ;  /* 0x3f800000d9457423 */ /* 0x000fe200000101d9 */
[----:B------:R-:W-:Y:S01]  /*44c0*/  FFMA.FTZ R126, -R155, R155, 1 ;  /* 0x3f8000009b7e7423 */ /* 0x000fe2000001019b */
[----:B------:R-:W-:Y:S01]  /*44d0*/  FMUL.FTZ R61, R61, R105 ;  /* 0x000000693d3d7220 */ /* 0x000fe20000410000 */
[----:B------:R3:W5:Y:S01]  /*44e0*/  LDL.LU R155, [R1+0x4c] ;  /* 0x00004c00019b7983 */ /* 0x0007620000300800 */
[----:B------:R-:W-:Y:S01]  /*44f0*/  FMUL.FTZ R69, R69, R58 ;  /* 0x0000003a45457220 */ /* 0x000fe20000410000 */
[----:B------:R-:W-:-:S02]  /*4500*/  FMUL.FTZ R58, R218, R223 ;  /* 0x000000dfda3a7220 */ /* 0x000fc40000410000 */
[----:B------:R-:W4:Y:S01]  /*4510*/  MUFU.EX2 R108, R108 ;  /* 0x0000006c006c7308 */ /* 0x000f220000000800 */
[----:B-1----:R-:W-:Y:S01]  /*4520*/  FFMA.FTZ R32, R70, UR37, -R65 ;  /* 0x0000002546207c23 */ /* 0x002fe20008010841 */
[----:B------:R-:W-:Y:S01]  /*4530*/  FMUL.FTZ R65, R17, R59 ;  /* 0x0000003b11417220 */ /* 0x000fe20000410000 */
[----:B------:R-:W-:-:S05]  /*4540*/  FFMA.FTZ R70, -R227, R227, 1 ;  /* 0x3f800000e3467423 */ /* 0x000fca00000101e3 */
[----:B------:R-:W-:Y:S01]  /*4550*/  MUFU.EX2 R103, R103 ;  /* 0x0000006700677308 */ /* 0x000fe20000000800 */
[----:B------:R-:W-:Y:S01]  /*4560*/  FMUL.FTZ R71, R71, R65 ;  /* 0x0000004147477220 */ /* 0x000fe20000410000 */
[----:B------:R-:W-:Y:S01]  /*4570*/  FFMA.FTZ R65, -R127, R127, 1 ;  /* 0x3f8000007f417423 */ /* 0x000fe2000001017f */
[----:B------:R-:W-:Y:S01]  /*4580*/  FMUL.FTZ R70, R70, R60 ;  /* 0x0000003c46467220 */ /* 0x000fe20000410000 */
[----:B------:R-:W-:-:S04]  /*4590*/  FFMA.FTZ R60, -R236, R236, 1 ;  /* 0x3f800000ec3c7423 */ /* 0x000fc800000101ec */
[----:B------:R-:W-:Y:S01]  /*45a0*/  MUFU.EX2 R107, R107 ;  /* 0x0000006b006b7308 */ /* 0x000fe20000000800 */
[----:B------:R-:W-:Y:S01]  /*45b0*/  FMUL.FTZ R60, R60, R57 ;  /* 0x000000393c3c7220 */ /* 0x000fe20000410000 */
[----:B------:R-:W-:Y:S01]  /*45c0*/  FFMA.FTZ R57, -R233, R233, 1 ;  /* 0x3f800000e9397423 */ /* 0x000fe200000101e9 */
[----:B--2---:R-:W1:Y:S03]  /*45d0*/  SHFL.IDX PT, R130, R225, R130, 0x1f ;  /* 0x00001f82e1827589 */ /* 0x004e6600000e0000 */
[----:B------:R-:W-:Y:S01]  /*45e0*/  FMUL.FTZ R57, R57, R56 ;  /* 0x0000003839397220 */ /* 0x000fe20000410000 */
[----:B------:R-:W2:Y:S04]  /*45f0*/  SHFL.IDX PT, R137, R225, R137, 0x1f ;  /* 0x00001f89e1897589 */ /* 0x000ea800000e0000 */
[----:B------:R-:W3:Y:S04]  /*4600*/  SHFL.IDX PT, R139, R225, R139, 0x1f ;  /* 0x00001f8be18b7589 */ /* 0x000ee800000e0000 */
[----:B------:R-:W-:Y:S04]  /*4610*/  SHFL.IDX PT, R138, R225, R138, 0x1f ;  /* 0x00001f8ae18a7589 */ /* 0x000fe800000e0000 */
[----:B------:R-:W-:Y:S01]  /*4620*/  SHFL.IDX PT, R140, R225, R140, 0x1f ;  /* 0x00001f8ce18c7589 */ /* 0x000fe200000e0000 */
[----:B------:R-:W-:Y:S01]  /*4630*/  FFMA.FTZ R217, -R154, R154, 1 ;  /* 0x3f8000009ad97423 */ /* 0x000fe2000001019a */
[----:B------:R-:W-:Y:S01]  /*4640*/  FMUL.FTZ R56, R235, R109 ;  /* 0x0000006deb387220 */ /* 0x000fe20000410000 */
[----:B------:R-:W-:Y:S01]  /*4650*/  FFMA.FTZ R218, -R153, R153, 1 ;  /* 0x3f80000099da7423 */ /* 0x000fe20000010199 */
[----:B------:R-:W4:Y:S01]  /*4660*/  SHFL.IDX PT, R127, R225, R11, 0x1f ;  /* 0x00001f0be17f7589 */ /* 0x000f2200000e0000 */
[----:B------:R3:W-:Y:S01]  /*4670*/  MUFU.EX2 R109, R219 ;  /* 0x000000db006d7308 */ /* 0x0007e20000000800 */
[----:B------:R-:W-:-:S02]  /*4680*/  FFMA.FTZ R59, -R226, R226, 1 ;  /* 0x3f800000e23b7423 */ /* 0x000fc400000101e2 */
[----:B------:R-:W4:Y:S01]  /*4690*/  SHFL.IDX PT, R133, R225, R133, 0x1f ;  /* 0x00001f85e1857589 */ /* 0x000f2200000e0000 */
[----:B-1----:R-:W-:-:S03]  /*46a0*/  FADD.FTZ R73, R73, -R130 ;  /* 0x8000008249497221 */ /* 0x002fc60000010000 */
[----:B------:R-:W1:Y:S01]  /*46b0*/  SHFL.IDX PT, R134, R225, R134, 0x1f ;  /* 0x00001f86e1867589 */ /* 0x000e6200000e0000 */
[--C-:B--2---:R-:W-:Y:S01]  /*46c0*/  FADD.FTZ R81, R81, -R137.reuse ;  /* 0x8000008951517221 */ /* 0x104fe20000010000 */
[----:B------:R-:W-:Y:S01]  /*46d0*/  FADD.FTZ R83, R83, -R137 ;  /* 0x8000008953537221 */ /* 0x000fe20000010000 */
[----:B------:R-:W-:Y:S01]  /*46e0*/  MUFU.EX2 R110, R110 ;  /* 0x0000006e006e7308 */ /* 0x000fe20000000800 */
[----:B------:R2:W5:Y:S01]  /*46f0*/  LDL.LU R154, [R1+0x48] ;  /* 0x00004800019a7983 */ /* 0x0005620000300800 */
[----:B---3--:R-:W-:Y:S01]  /*4700*/  FMUL.FTZ R219, R101, R66 ;  /* 0x0000004265db7220 */ /* 0x008fe20000410000 */
[--C-:B------:R-:W-:Y:S01]  /*4710*/  FADD.FTZ R80, R80, -R139.reuse ;  /* 0x8000008b50507221 */ /* 0x100fe20000010000 */
[----:B------:R-:W-:Y:S01]  /*4720*/  FADD.FTZ R82, R82, -R139 ;  /* 0x8000008b52527221 */ /* 0x000fe20000010000 */
[----:B------:R2:W5:Y:S03]  /*4730*/  LDL.LU R153, [R1+0x44] ;  /* 0x0000440001997983 */ /* 0x0005660000300800 */
[----:B------:R-:W-:Y:S08]  /*4740*/  MUFU.EX2 R111, R111 ;  /* 0x0000006f006f7308 */ /* 0x000ff00000000800 */
[----:B------:R-:W-:Y:S01]  /*4750*/  MUFU.EX2 R117, R117 ;  /* 0x0000007500757308 */ /* 0x000fe20000000800 */
[--C-:B----4-:R-:W-:Y:S01]  /*4760*/  FADD.FTZ R72, R72, -R127.reuse ;  /* 0x8000007f48487221 */ /* 0x110fe20000010000 */
[----:B------:R-:W-:Y:S01]  /*4770*/  FADD.FTZ R74, R74, -R127 ;  /* 0x8000007f4a4a7221 */ /* 0x000fe20000010000 */
[----:B------:R-:W-:Y:S01]  /*4780*/  FFMA.FTZ R127, -R152, R152, 1 ;  /* 0x3f800000987f7423 */ /* 0x000fe20000010198 */
[--C-:B------:R-:W-:Y:S01]  /*4790*/  FADD.FTZ R84, R84, -R138.reuse ;  /* 0x8000008a54547221 */ /* 0x100fe20000010000 */
[----:B------:R-:W-:Y:S01]  /*47a0*/  FMUL.FTZ R72, R20, R72 ;  /* 0x0000004814487220 */ /* 0x000fe20000410000 */
[----:B------:R2:W5:Y:S01]  /*47b0*/  LDL.LU R152, [R1+0x40] ;  /* 0x0000400001987983 */ /* 0x0005620000300800 */
[----:B------:R-:W-:Y:S01]  /*47c0*/  FFMA.FTZ R137, -R10, R10, 1 ;  /* 0x3f8000000a897423 */ /* 0x000fe2000001010a */
[----:B------:R-:W-:Y:S01]  /*47d0*/  FMUL.FTZ R66, R126, R62 ;  /* 0x0000003e7e427220 */ /* 0x000fe20000410000 */
[----:B------:R-:W-:Y:S01]  /*47e0*/  FMUL.FTZ R127, R127, R72 ;  /* 0x000000487f7f7220 */ /* 0x000fe20000410000 */
[----:B------:R-:W-:Y:S01]  /*47f0*/  FADD.FTZ R86, R86, -R138 ;  /* 0x8000008a56567221 */ /* 0x000fe20000010000 */
[----:B------:R2:W5:Y:S01]  /*4800*/  LDL.LU R10, [R1+0x3c] ;  /* 0x00003c00010a7983 */ /* 0x0005620000300800 */
[----:B------:R-:W-:Y:S01]  /*4810*/  FFMA.FTZ R139, -R8, R8, 1 ;  /* 0x3f800000088b7423 */ /* 0x000fe20000010108 */
[----:B------:R-:W-:Y:S01]  /*4820*/  FMUL.FTZ R72, R104, R73 ;  /* 0x0000004968487220 */ /* 0x000fe20000410000 */
[----:B------:R-:W-:Y:S01]  /*4830*/  FMUL.FTZ R62, R217, R63 ;  /* 0x0000003fd93e7220 */ /* 0x000fe20000410000 */
[----:B------:R2:W5:Y:S01]  /*4840*/  LDL.LU R8, [R1+0x38] ;  /* 0x0000380001087983 */ /* 0x0005620000300800 */
[----:B------:R-:W-:Y:S01]  /*4850*/  FFMA.FTZ R138, -R7, R7, 1 ;  /* 0x3f800000078a7423 */ /* 0x000fe20000010107 */
[--C-:B------:R-:W-:Y:S01]  /*4860*/  FADD.FTZ R85, R85, -R140.reuse ;  /* 0x8000008c55557221 */ /* 0x100fe20000010000 */
[----:B------:R-:W-:Y:S01]  /*4870*/  FADD.FTZ R87, R87, -R140 ;  /* 0x8000008c57577221 */ /* 0x000fe20000010000 */
[----:B------:R2:W5:Y:S01]  /*4880*/  LDL.LU R7, [R1+0x34] ;  /* 0x0000340001077983 */ /* 0x0005620000300800 */
[----:B------:R-:W-:Y:S01]  /*4890*/  FFMA.FTZ R217, -R6, R6, 1 ;  /* 0x3f80000006d97423 */ /* 0x000fe20000010106 */
[----:B------:R-:W-:Y:S01]  /*48a0*/  FMUL.FTZ R126, R218, R219 ;  /* 0x000000dbda7e7220 */ /* 0x000fe20000410000 */
[----:B------:R-:W-:Y:S01]  /*48b0*/  FFMA.FTZ R140, -R4, R4, 1 ;  /* 0x3f800000048c7423 */ /* 0x000fe20000010104 */
[----:B------:R2:W5:Y:S01]  /*48c0*/  LDL.LU R6, [R1+0x30] ;  /* 0x0000300001067983 */ /* 0x0005620000300800 */
[----:B------:R-:W-:Y:S01]  /*48d0*/  FMUL.FTZ R139, R139, R72 ;  /* 0x000000488b8b7220 */ /* 0x000fe20000410000 */
[----:B------:R-:W-:Y:S01]  /*48e0*/  FFMA.FTZ R218, -R3, R3, 1 ;  /* 0x3f80000003da7423 */ /* 0x000fe20000010103 */
[----:B------:R-:W-:Y:S01]  /*48f0*/  FFMA.FTZ R72, -R0, R0, 1 ;  /* 0x3f80000000487423 */ /* 0x000fe20000010100 */
[----:B------:R2:W5:Y:S01]  /*4900*/  LDL.LU R4, [R1+0x2c] ;  /* 0x00002c0001047983 */ /* 0x0005620000300800 */
[----:B------:R-:W-:Y:S01]  /*4910*/  MUFU.EX2 R105, R224 ;  /* 0x000000e000697308 */ /* 0x000fe20000000800 */
[----:B------:R-:W-:Y:S01]  /*4920*/  FADD.FTZ R75, R75, -R130 ;  /* 0x800000824b4b7221 */ /* 0x000fe20000010000 */
[----:B------:R-:W-:Y:S01]  /*4930*/  FFMA.FTZ R234, -R234, R234, 1 ;  /* 0x3f800000eaea7423 */ /* 0x000fe200000101ea */
[----:B------:R2:W5:Y:S01]  /*4940*/  LDL.LU R3, [R1+0x28] ;  /* 0x0000280001037983 */ /* 0x0005620000300800 */
[----:B------:R-:W-:Y:S01]  /*4950*/  FMUL.FTZ R220, R102, R220 ;  /* 0x000000dc66dc7220 */ /* 0x000fe20000410000 */
[----:B------:R-:W-:Y:S01]  /*4960*/  FMUL.FTZ R59, R59, R222 ;  /* 0x000000de3b3b7220 */ /* 0x000fe20000410000 */
[----:B------:R-:W-:Y:S01]  /*4970*/  FMUL.FTZ R65, R65, R221 ;  /* 0x000000dd41417220 */ /* 0x000fe20000410000 */
[----:B------:R2:W5:Y:S04]  /*4980*/  LDL.LU R0, [R1+0x24] ;  /* 0x0000240001007983 */ /* 0x0005680000300800 */
[----:B------:R-:W3:Y:S01]  /*4990*/  LDL R223, [R1+0xc] ;  /* 0x00000c0001df7983 */ /* 0x000ee20000100800 */
[--C-:B------:R-:W-:Y:S01]  /*49a0*/  FADD.FTZ R77, R77, -R133.reuse ;  /* 0x800000854d4d7221 */ /* 0x100fe20000010000 */
[----:B------:R-:W-:-:S02]  /*49b0*/  FADD.FTZ R79, R79, -R133 ;  /* 0x800000854f4f7221 */ /* 0x000fc40000010000 */
[----:B------:R-:W4:Y:S01]  /*49c0*/  MUFU.EX2 R133, R216 ;  /* 0x000000d800857308 */ /* 0x000f220000000800 */
[--C-:B-1----:R-:W-:Y:S01]  /*49d0*/  FADD.FTZ R76, R76, -R134.reuse ;  /* 0x800000864c4c7221 */ /* 0x102fe20000010000 */
[----:B------:R-:W-:-:S06]  /*49e0*/  FADD.FTZ R78, R78, -R134 ;  /* 0x800000864e4e7221 */ /* 0x000fcc0000010000 */
[----:B------:R-:W1:Y:S08]  /*49f0*/  MUFU.EX2 R118, R118 ;  /* 0x0000007600767308 */ /* 0x000e700000000800 */
[----:B------:R2:W1:Y:S08]  /*4a00*/  MUFU.EX2 R130, R67 ;  /* 0x0000004300827308 */ /* 0x0004700000000800 */
[----:B------:R1:W1:Y:S01]  /*4a10*/  MUFU.EX2 R134, R32 ;  /* 0x0000002000867308 */ /* 0x0002620000000800 */
[----:B------:R-:W-:Y:S01]  /*4a20*/  FMUL.FTZ R73, R106, R78 ;  /* 0x0000004e6a497220 */ /* 0x000fe20000410000 */
[----:B------:R-:W-:Y:S01]  /*4a30*/  FMUL.FTZ R79, R108, R79 ;  /* 0x0000004f6c4f7220 */ /* 0x000fe20000410000 */
[----:B--2---:R-:W-:Y:S01]  /*4a40*/  FFMA.FTZ R67, -R136, R136, 1 ;  /* 0x3f80000088437423 */ /* 0x004fe20000010188 */
[----:B----4-:R-:W-:Y:S01]  /*4a50*/  FMUL.FTZ R136, R133, R85 ;  /* 0x0000005585887220 */ /* 0x010fe20000410000 */
[----:B------:R-:W-:Y:S01]  /*4a60*/  FMUL.FTZ R63, R234, R220 ;  /* 0x000000dcea3f7220 */ /* 0x000fe20000410000 */
[----:B------:R-:W-:Y:S01]  /*4a70*/  F2FP.BF16.F32.PACK_AB R85, R88, R33 ;  /* 0x000000215855723e */ /* 0x000fe200000010ff */
[----:B------:R-:W-:Y:S01]  /*4a80*/  FFMA.FTZ R221, -R237, R237, 1 ;  /* 0x3f800000eddd7423 */ /* 0x000fe200000101ed */
[----:B------:R-:W-:Y:S01]  /*4a90*/  FFMA.FTZ R219, -R229, R229, 1 ;  /* 0x3f800000e5db7423 */ /* 0x000fe200000101e5 */
[----:B------:R-:W-:Y:S01]  /*4aa0*/  FFMA.FTZ R222, -R232, R232, 1 ;  /* 0x3f800000e8de7423 */ /* 0x000fe200000101e8 */
[----:B------:R-:W-:Y:S01]  /*4ab0*/  FFMA.FTZ R220, -R228, R228, 1 ;  /* 0x3f800000e4dc7423 */ /* 0x000fe200000101e4 */
[----:B------:R-:W-:Y:S01]  /*4ac0*/  FMUL.FTZ R80, R109, R80 ;  /* 0x000000506d507220 */ /* 0x000fe20000410000 */
[----:B------:R-:W-:Y:S01]  /*4ad0*/  FMUL.FTZ R82, R110, R82 ;  /* 0x000000526e527220 */ /* 0x000fe20000410000 */
[----:B------:R-:W-:Y:S01]  /*4ae0*/  FMUL.FTZ R81, R111, R81 ;  /* 0x000000516f517220 */ /* 0x000fe20000410000 */
[----:B------:R-:W-:Y:S01]  /*4af0*/  FMUL.FTZ R83, R117, R83 ;  /* 0x0000005375537220 */ /* 0x000fe20000410000 */
[----:B-1----:R-:W-:Y:S01]  /*4b00*/  FFMA.FTZ R32, -R131, R131, 1 ;  /* 0x3f80000083207423 */ /* 0x002fe20000010183 */
[----:B------:R-:W-:Y:S01]  /*4b10*/  FMUL.FTZ R74, R103, R74 ;  /* 0x0000004a674a7220 */ /* 0x000fe20000410000 */
[----:B------:R-:W-:Y:S01]  /*4b20*/  FMUL.FTZ R75, R16, R75 ;  /* 0x0000004b104b7220 */ /* 0x000fe20000410000 */
[----:B------:R-:W-:Y:S01]  /*4b30*/  FMUL.FTZ R76, R105, R76 ;  /* 0x0000004c694c7220 */ /* 0x000fe20000410000 */
[----:B------:R-:W-:Y:S01]  /*4b40*/  FMUL.FTZ R77, R107, R77 ;  /* 0x0000004d6b4d7220 */ /* 0x000fe20000410000 */
[----:B------:R-:W-:Y:S01]  /*4b50*/  FMUL.FTZ R140, R140, R73 ;  /* 0x000000498c8c7220 */ /* 0x000fe20000410000 */
[----:B------:R-:W-:Y:S01]  /*4b60*/  FMUL.FTZ R216, R72, R79 ;  /* 0x0000004f48d87220 */ /* 0x000fe20000410000 */
[----:B------:R-:W-:Y:S01]  /*4b70*/  FFMA.FTZ R128, -R128, R128, 1 ;  /* 0x3f80000080807423 */ /* 0x000fe20000010180 */
[----:B------:R-:W-:Y:S01]  /*4b80*/  FFMA.FTZ R129, -R129, R129, 1 ;  /* 0x3f80000081817423 */ /* 0x000fe20000010181 */
        /* <DEDUP_REMOVED lines=49> */
[----:B------:R-:W-:Y:S01]  /*4ea0*/  UMOV UR6, UR4 ;  /* 0x0000000400067c82 */ /* 0x000fe20008000000 */
[----:B------:R-:W-:Y:S01]  /*4eb0*/  UMOV UR7, 0x40000040 ;  /* 0x4000004000077882 */ /* 0x000fe20000000000 */
[----:B------:R-:W-:Y:S02]  /*4ec0*/  F2FP.BF16.F32.PACK_AB R124, R21, R124 ;  /* 0x0000007c157c723e */ /* 0x000fe400000010ff */
[----:B------:R-:W-:-:S02]  /*4ed0*/  F2FP.BF16.F32.PACK_AB R125, R19, R125 ;  /* 0x0000007d137d723e */ /* 0x000fc400000010ff */
[----:B------:R-:W-:Y:S02]  /*4ee0*/  F2FP.BF16.F32.PACK_AB R126, R27, R24 ;  /* 0x000000181b7e723e */ /* 0x000fe400000010ff */
[----:B------:R-:W-:Y:S02]  /*4ef0*/  F2FP.BF16.F32.PACK_AB R127, R26, R25 ;  /* 0x000000191a7f723e */ /* 0x000fe400000010ff */
[----:B------:R-:W-:Y:S02]  /*4f00*/  F2FP.BF16.F32.PACK_AB R24, R23, R28 ;  /* 0x0000001c1718723e */ /* 0x000fe400000010ff */
[----:B------:R-:W-:Y:S01]  /*4f10*/  F2FP.BF16.F32.PACK_AB R25, R13, R22 ;  /* 0x000000160d19723e */ /* 0x000fe200000010ff */
[----:B---3--:R-:W-:-:S04]  /*4f20*/  IMAD R33, R5, 0x4000, R223 ;  /* 0x0000400005217824 */ /* 0x008fc800078e02df */
[----:B------:R-:W-:Y:S01]  /*4f30*/  IMAD R88, R33, 0x2, R2 ;  /* 0x0000000221587824 */ /* 0x000fe200078e0202 */
[----:B------:R-:W-:-:S04]  /*4f40*/  F2FP.BF16.F32.PACK_AB R33, R120, R119 ;  /* 0x000000777821723e */ /* 0x000fc800000010ff */
[----:B------:R1:W-:Y:S04]  /*4f50*/  STSM.16.MT88.4 [R88+0x20c00], R84 ;  /* 0x020c005458007844 */ /* 0x0003e80000004200 */
[----:B------:R1:W-:Y:S04]  /*4f60*/  STSM.16.MT88.4 [R88+0x21400], R80 ;  /* 0x0214005058007844 */ /* 0x0003e80000004200 */
[----:B------:R1:W-:Y:S04]  /*4f70*/  STSM.16.MT88.4 [R88+0x21c00], R76 ;  /* 0x021c004c58007844 */ /* 0x0003e80000004200 */
[----:B------:R1:W-:Y:S04]  /*4f80*/  STSM.16.MT88.4 [R88+0x22400], R72 ;  /* 0x0224004858007844 */ /* 0x0003e80000004200 */
[----:B------:R1:W-:Y:S04]  /*4f90*/  STSM.16.MT88.4 [R88+0x22c00], R68 ;  /* 0x022c004458007844 */ /* 0x0003e80000004200 */
[----:B------:R1:W-:Y:S04]  /*4fa0*/  STSM.16.MT88.4 [R88+0x23400], R64 ;  /* 0x0234004058007844 */ /* 0x0003e80000004200 */
[----:B------:R1:W-:Y:S04]  /*4fb0*/  STSM.16.MT88.4 [R88+0x23c00], R60 ;  /* 0x023c003c58007844 */ /* 0x0003e80000004200 */
[----:B------:R1:W-:Y:S01]  /*4fc0*/  STSM.16.MT88.4 [R88+0x24400], R56 ;  /* 0x0244003858007844 */ /* 0x0003e20000004200 */
[----:B------:R-:W-:-:S06]  /*4fd0*/  WARPGROUP.ARRIVE ;  /* 0x00000000000079c5 */ /* 0x000fcc0000000000 */
[----:B------:R-:W-:Y:S01]  /*4fe0*/  HGMMA.64x64x16.F32.BF16 R184, R32, gdesc[UR4].tnspB, R184, gsb0 ;  /* 0x40e0000420b87df0 */ /* 0x000fe200080018b8 */
[----:B------:R-:W-:Y:S01]  /*4ff0*/  UIADD3 UR6, UR4, 0x80, URZ ;  /* 0x0000008004067890 */ /* 0x000fe2000fffe03f */
[----:B------:R-:W-:Y:S01]  /*5000*/  UMOV UR7, 0x40000040 ;  /* 0x4000004000077882 */ /* 0x000fe20000000000 */
[----:B------:R-:W-:Y:S02]  /*5010*/  F2FP.BF16.F32.PACK_AB R26, R30, R18 ;  /* 0x000000121e1a723e */ /* 0x000fe400000010ff */
[----:B------:R-:W-:Y:S01]  /*5020*/  F2FP.BF16.F32.PACK_AB R27, R31, R29 ;  /* 0x0000001d1f1b723e */ /* 0x000fe200000010ff */
[----:B------:R-:W-:Y:S02]  /*5030*/  WARPGROUP.DEPBAR.LE gsb0, 0x0 ;  /* 0x00008000000079c5 */ /* 0x000fe40000010000 */
[----:B------:R-:W-:-:S06]  /*5040*/  WARPGROUP.ARRIVE ;  /* 0x00000000000079c5 */ /* 0x000fcc0000000000 */
[----:B------:R-:W-:Y:S01]  /*5050*/  HGMMA.64x64x16.F32.BF16 R184, R124, gdesc[UR4].tnspB, R184, gsb0 ;  /* 0x40e000047cb87df0 */ /* 0x000fe200080018b8 */
[----:B------:R-:W-:Y:S01]  /*5060*/  UIADD3 UR6, UR4, 0x100, URZ ;  /* 0x0000010004067890 */ /* 0x000fe2000fffe03f */
[----:B------:R-:W-:Y:S01]  /*5070*/  UMOV UR7, 0x40000040 ;  /* 0x4000004000077882 */ /* 0x000fe20000000000 */
[----:B------:R-:W-:Y:S02]  /*5080*/  F2FP.BF16.F32.PACK_AB R36, R38, R36 ;  /* 0x000000242624723e */ /* 0x000fe400000010ff */
[----:B------:R-:W-:Y:S02]  /*5090*/  F2FP.BF16.F32.PACK_AB R37, R39, R37 ;  /* 0x000000252725723e */ /* 0x000fe400000010ff */
[----:B------:R-:W-:Y:S01]  /*50a0*/  F2FP.BF16.F32.PACK_AB R38, R43, R40 ;  /* 0x000000282b26723e */ /* 0x000fe200000010ff */
[----:B------:R-:W-:Y:S02]  /*50b0*/  WARPGROUP.DEPBAR.LE gsb0, 0x0 ;  /* 0x00008000000079c5 */ /* 0x000fe40000010000 */
[----:B------:R-:W-:-:S06]  /*50c0*/  WARPGROUP.ARRIVE ;  /* 0x00000000000079c5 */ /* 0x000fcc0000000000 */
[----:B------:R-:W-:Y:S01]  /*50d0*/  HGMMA.64x64x16.F32.BF16 R184, R24, gdesc[UR4].tnspB, R184, gsb0 ;  /* 0x40e0000418b87df0 */ /* 0x000fe200080018b8 */
[----:B------:R-:W-:Y:S01]  /*50e0*/  F2FP.BF16.F32.PACK_AB R39, R41, R42 ;  /* 0x0000002a2927723e */ /* 0x000fe200000010ff */
[----:B------:R-:W-:Y:S01]  /*50f0*/  UIADD3 UR6, UR4, 0x180, URZ ;  /* 0x0000018004067890 */ /* 0x000fe2000fffe03f */
        /* <DEDUP_REMOVED lines=28> */
[----:B------:R-:W-:Y:S01]  /*52c0*/  F2FP.BF16.F32.PACK_AB R116, R111, R109 ;  /* 0x0000006d6f74723e */ /* 0x000fe200000010ff */
[----:B------:R-:W-:Y:S01]  /*52d0*/  UIADD3 UR4, UR4, 0x380, URZ ;  /* 0x0000038004047890 */ /* 0x000fe2000fffe03f */
[----:B------:R-:W-:Y:S01]  /*52e0*/  F2FP.BF16.F32.PACK_AB R117, R117, R110 ;  /* 0x0000006e7575723e */ /* 0x000fe200000010ff */
[----:B------:R-:W-:Y:S02]  /*52f0*/  WARPGROUP.DEPBAR.LE gsb0, 0x0 ;  /* 0x00008000000079c5 */ /* 0x000fe40000010000 */
[----:B------:R-:W-:-:S06]  /*5300*/  WARPGROUP.ARRIVE ;  /* 0x00000000000079c5 */ /* 0x000fcc0000000000 */
[----:B------:R-:W-:Y:S01]  /*5310*/  HGMMA.64x64x16.F32.BF16 R184, R24, gdesc[UR4].tnspB, R184, gsb0 ;  /* 0x40e0000418b87df0 */ /* 0x000fe200080018b8 */
[----:B------:R-:W-:Y:S02]  /*5320*/  F2FP.BF16.F32.PACK_AB R118, R133, R118 ;  /* 0x000000768576723e */ /* 0x000fe400000010ff */
[----:B------:R-:W-:Y:S01]  /*5330*/  F2FP.BF16.F32.PACK_AB R119, R134, R130 ;  /* 0x000000828677723e */ /* 0x000fe200000010ff */
[----:B------:R-:W-:Y:S01]  /*5340*/  UMOV UR6, UR4 ;  /* 0x0000000400067c82 */ /* 0x000fe20008000000 */
[----:B------:R-:W-:Y:S01]  /*5350*/  UMOV UR7, 0x40000040 ;  /* 0x4000004000077882 */ /* 0x000fe20000000000 */
[----:B------:R-:W-:Y:S02]  /*5360*/  WARPGROUP.DEPBAR.LE gsb0, 0x0 ;  /* 0x00008000000079c5 */ /* 0x000fe40000010000 */
[----:B------:R-:W-:-:S06]  /*5370*/  WARPGROUP.ARRIVE ;  /* 0x00000000000079c5 */ /* 0x000fcc0000000000 */
[----:B------:R-:W-:Y:S01]  /*5380*/  HGMMA.64x64x16.F32.BF16 R184, R116, gdesc[UR4].tnspB, R184, gsb0 ;  /* 0x40e0000474b87df0 */ /* 0x000fe200080018b8 */
[----:B------:R-:W-:-:S05]  /*5390*/  IADD3 R89, R2, 0x20c00, RZ ;  /* 0x00020c0002597810 */ /* 0x000fca0007ffe0ff */
[----:B------:R-:W-:-:S05]  /*53a0*/  IMAD R13, R12, 0x2000, R89 ;  /* 0x000020000c0d7824 */ /* 0x000fca00078e0259 */
[----:B------:R-:W-:-:S04]  /*53b0*/  SHF.R.U32.HI R13, RZ, 0x4, R13 ;  /* 0x00000004ff0d7819 */ /* 0x000fc8000001160d */
[----:B------:R-:W-:Y:S02]  /*53c0*/  LOP3.LUT R13, R13, 0x3fff, RZ, 0xc0, !PT ;  /* 0x00003fff0d0d7812 */ /* 0x000fe400078ec0ff */
[----:B------:R-:W-:Y:S02]  /*53d0*/  R2UR UR5, R2 ;  /* 0x00000000020572ca */ /* 0x000fe400000e0000 */
[----:B------:R-:W-:-:S05]  /*53e0*/  LOP3.LUT R14, R13, 0x10000, RZ, 0xfc, !PT ;  /* 0x000100000d0e7812 */ /* 0x000fca00078efcff */
[----:B------:R-:W-:-:S05]  /*53f0*/  IMAD R14, R5, 0x800, R14 ;  /* 0x00000800050e7824 */ /* 0x000fca00078e020e */
[----:B------:R-:W-:Y:S01]  /*5400*/  R2UR UR8, R14 ;  /* 0x000000000e0872ca */ /* 0x000fe200000e0000 */
[----:B------:R-:W-:Y:S01]  /*5410*/  USHF.R.U32.HI UR5, URZ, 0x4, UR5 ;  /* 0x000000043f057899 */ /* 0x000fe20008011605 */
[----:B------:R-:W-:Y:S02]  /*5420*/  WARPGROUP.DEPBAR.LE gsb0, 0x0 ;  /* 0x00008000000079c5 */ /* 0x000fe40000010000 */
[----:B------:R2:W-:Y:S06]  /*5430*/  MEMBAR.ALL.CTA ;  /* 0x0000000000007992 */ /* 0x0005ec0000008000 */
[----:B--2---:R-:W2:Y:S01]  /*5440*/  FENCE.VIEW.ASYNC.S ;  /* 0x00000000000073c6 */ /* 0x004ea20000000000 */
[----:B------:R-:W-:Y:S01]  /*5450*/  ULOP3.LUT UR9, UR5, 0x3fff, URZ, 0xc0, !UPT ;  /* 0x00003fff05097892 */ /* 0x000fe2000f8ec03f */
[----:B--2---:R-:W-:Y:S06]  /*5460*/  BAR.SYNC.DEFER_BLOCKING 0x9, 0x100 ;  /* 0x0244000000007b1d */ /* 0x004fec0000010000 */
        /* <DEDUP_REMOVED lines=56> */
[----:B-1----:R-:W-:Y:S05]  /*57f0*/  @!P0 BRA `(.L_x_495) ;  /* 0x0000000000048947 */ /* 0x002fea0003800000 */
[----:B------:R-:W-:Y:S01]  /*5800*/  BPT.TRAP 0x1 ;  /* 0x000000040000795c */ /* 0x000fe20000300000 */
.L_x_495:
        /* <DEDUP_REMOVED lines=68> */
.L_x_496:
[----:B-1----:R-:W2:Y:S01]  /*5c50*/  LDL R0, [R1+0x8] ;  /* 0x0000080001007983 */ /* 0x002ea20000100800 */
[----:B------:R-:W-:Y:S01]  /*5c60*/  VIADD R7, R7, 0x1 ;  /* 0x0000000107077836 */ /* 0x000fe20000000000 */
[----:B------:R-:W-:Y:S01]  /*5c70*/  IADD3 R5, R5, 0x1, RZ ;  /* 0x0000000105057810 */ /* 0x000fe20007ffe0ff */
[----:B------:R-:W-:-:S03]  /*5c80*/  VIADD R3, R3, 0x30c20 ;  /* 0x00030c2003037836 */ /* 0x000fc60000000000 */
[C---:B------:R-:W-:Y:S02]  /*5c90*/  ISETP.NE.AND P0, PT, R5.reuse, 0x2, PT ;  /* 0x000000020500780c */ /* 0x040fe40003f05270 */
[----:B------:R-:W-:Y:S02]  /*5ca0*/  PRMT R3, RZ, 0x654, R3 ;  /* 0x00000654ff037816 */ /* 0x000fe40000000003 */
[----:B------:R-:W-:Y:S02]  /*5cb0*/  SEL R5, R5, RZ, P0 ;  /* 0x000000ff05057207 */ /* 0x000fe40000000000 */
[----:B------:R1:W-:Y:S02]  /*5cc0*/  SYNCS.ARRIVE.TRANS64.RED.A1T0 RZ, [R3+URZ], RZ ;  /* 0x000000ff03ff79a7 */ /* 0x0003e4000810043f */
[----:B-1----:R-:W-:-:S04]  /*5cd0*/  SEL R3, RZ, 0x1, P0 ;  /* 0x00000001ff037807 */ /* 0x002fc80000000000 */
[----:B------:R-:W-:Y:S02]  /*5ce0*/  LOP3.LUT R6, R6, R3, RZ, 0x3c, !PT ;  /* 0x0000000306067212 */ /* 0x000fe400078e3cff */
[----:B--2---:R-:W-:-:S13]  /*5cf0*/  ISETP.GE.AND P1, PT, R7, R0, PT ;  /* 0x000000000700720c */ /* 0x004fda0003f26270 */
[----:B------:R-:W-:Y:S05]  /*5d00*/  @!P1 BRA `(.L_x_497) ;  /* 0xffffffbc00509947 */ /* 0x000fea000383ffff */
[----:B------:R-:W-:Y:S01]  /*5d10*/  ULDC UR4, c[0x0][0x740] ;  /* 0x0001d00000047ab9 */ /* 0x000fe20000000800 */
[----:B------:R-:W-:Y:S01]  /*5d20*/  PLOP3.LUT P0, PT, PT, PT, PT, 0x8, 0x0 ;  /* 0x000000000000781c */ /* 0x000fe20003f0e170 */
        /* <DEDUP_REMOVED lines=31> */
[----:B------:R-:W-:-:S07]  /*5f20*/  FMUL.FTZ R183, R183, UR4 ;  /* 0x00000004b7b77c20 */ /* 0x000fce0008410000 */
.L_x_479:
[----:B------:R-:W-:Y:S05]  /*5f30*/  @P0 BRA `(.L_x_498) ;  /* 0x0000001000900947 */ /* 0x000fea0003800000 */
[----:B------:R-:W2:Y:S01]  /*5f40*/  LDL R25, [R1+0x20] ;  /* 0x0000200001197983 */ /* 0x000ea20000100800 */
[----:B------:R-:W3:Y:S01]  /*5f50*/  S2UR UR5, SR_CgaCtaId ;  /* 0x00000000000579c3 */ /* 0x000ee20000008800 */
[----:B------:R-:W-:Y:S01]  /*5f60*/  UMOV UR4, 0x400 ;  /* 0x0000040000047882 */ /* 0x000fe20000000000 */
[----:B------:R-:W-:Y:S01]  /*5f70*/  F2FP.BF16.F32.PACK_AB R184, R185, R184 ;  /* 0x000000b8b9b8723e */ /* 0x000fe200000010ff */
[----:B------:R-:W4:Y:S01]  /*5f80*/  S2R R0, SR_TID.X ;  /* 0x0000000000007919 */ /* 0x000f220000002100 */
[----:B------:R-:W-:Y:S02]  /*5f90*/  F2FP.BF16.F32.PACK_AB R185, R187, R186 ;  /* 0x000000babbb9723e */ /* 0x000fe400000010ff */
[----:B------:R-:W-:Y:S02]  /*5fa0*/  F2FP.BF16.F32.PACK_AB R192, R193, R192 ;  /* 0x000000c0c1c0723e */ /* 0x000fe400000010ff */
[----:B------:R-:W1:Y:S01]  /*5fb0*/  LDC.64 R8, c[0x0][0x870] ;  /* 0x00021c00ff087b82 */ /* 0x000e620000000a00 */
        /* <DEDUP_REMOVED lines=8> */
[----:B---3--:R-:W-:Y:S01]  /*6040*/  ULEA UR4, UR5, UR4, 0x18 ;  /* 0x0000000405047291 */ /* 0x008fe2000f8ec03f */
[----:B------:R-:W-:Y:S02]  /*6050*/  F2FP.BF16.F32.PACK_AB R194, R197, R196 ;  /* 0x000000c4c5c2723e */ /* 0x000fe400000010ff */
[----:B------:R-:W-:Y:S01]  /*6060*/  F2FP.BF16.F32.PACK_AB R176, R177, R176 ;  /* 0x000000b0b1b0723e */ /* 0x000fe200000010ff */
[----:B------:R-:W-:Y:S01]  /*6070*/  BAR.SYNC.DEFER_BLOCKING 0x1, 0x100 ;  /* 0x0044000000007b1d */ /* 0x000fe20000010000 */
[----:B------:R-:W-:Y:S02]  /*6080*/  F2FP.BF16.F32.PACK_AB R195, R199, R198 ;  /* 0x000000c6c7c3723e */ /* 0x000fe400000010ff */
[----:B------:R-:W-:Y:S02]  /*6090*/  F2FP.BF16.F32.PACK_AB R201, R203, R202 ;  /* 0x000000cacbc9723e */ /* 0x000fe400000010ff */
[----:B------:R-:W-:-:S03]  /*60a0*/  F2FP.BF16.F32.PACK_AB R202, R205, R204 ;  /* 0x000000cccdca723e */ /* 0x000fc600000010ff */
[----:B------:R-:W3:Y:S01]  /*60b0*/  LDC.64 R22, c[0x0][0x850] ;  /* 0x00021400ff167b82 */ /* 0x000ee20000000a00 */
[----:B----4-:R-:W-:Y:S01]  /*60c0*/  VIADD R11, R0, 0xffffff80 ;  /* 0xffffff80000b7836 */ /* 0x010fe20000000000 */
[----:B------:R-:W-:Y:S02]  /*60d0*/  F2FP.BF16.F32.PACK_AB R203, R207, R206 ;  /* 0x000000cecfcb723e */ /* 0x000fe400000010ff */
[----:B------:R-:W-:Y:S02]  /*60e0*/  F2FP.BF16.F32.PACK_AB R209, R211, R210 ;  /* 0x000000d2d3d1723e */ /* 0x000fe400000010ff */
[----:B------:R-:W-:Y:S02]  /*60f0*/  SHF.R.S32.HI R10, RZ, 0x1f, R11 ;  /* 0x0000001fff0a7819 */ /* 0x000fe4000001140b */
[----:B------:R-:W-:Y:S02]  /*6100*/  F2FP.BF16.F32.PACK_AB R210, R213, R212 ;  /* 0x000000d4d5d2723e */ /* 0x000fe400000010ff */
[----:B------:R-:W-:-:S02]  /*6110*/  LEA.HI R7, R10, R11, RZ, 0x4 ;  /* 0x0000000b0a077211 */ /* 0x000fc400078f20ff */
[----:B------:R-:W-:Y:S02]  /*6120*/  LEA.HI R4, R10, R11, RZ, 0x5 ;  /* 0x0000000b0a047211 */ /* 0x000fe400078f28ff */
[----:B------:R-:W-:Y:S02]  /*6130*/  LOP3.LUT R0, R7, 0xfffffff0, RZ, 0xc0, !PT ;  /* 0xfffffff007007812 */ /* 0x000fe400078ec0ff */
[----:B------:R-:W-:Y:S02]  /*6140*/  SHF.R.U32.HI R7, RZ, 0x1, R7 ;  /* 0x00000001ff077819 */ /* 0x000fe40000011607 */
[----:B------:R-:W-:Y:S01]  /*6150*/  F2FP.BF16.F32.PACK_AB R211, R215, R214 ;  /* 0x000000d6d7d3723e */ /* 0x000fe200000010ff */
[----:B------:R-:W-:Y:S01]  /*6160*/  IMAD.IADD R0, R11, 0x1, -R0 ;  /* 0x000000010b007824 */ /* 0x000fe200078e0a00 */
[----:B------:R-:W-:Y:S02]  /*6170*/  F2FP.BF16.F32.PACK_AB R153, R155, R154 ;  /* 0x0000009a9b99723e */ /* 0x000fe400000010ff */
[----:B------:R-:W-:-:S02]  /*6180*/  F2FP.BF16.F32.PACK_AB R154, R157, R156 ;  /* 0x0000009c9d9a723e */ /* 0x000fc400000010ff */
[----:B-1----:R-:W-:Y:S02]  /*6190*/  SHF.R.S32.HI R3, RZ, 0x1f, R0 ;  /* 0x0000001fff037819 */ /* 0x002fe40000011400 */
[----:B------:R-:W-:Y:S02]  /*61a0*/  F2FP.BF16.F32.PACK_AB R155, R159, R158 ;  /* 0x0000009e9f9b723e */ /* 0x000fe400000010ff */
[----:B------:R-:W-:Y:S02]  /*61b0*/  LEA.HI R3, R3, R0, RZ, 0x3 ;  /* 0x0000000003037211 */ /* 0x000fe400078f18ff */
[----:B------:R-:W-:Y:S02]  /*61c0*/  F2FP.BF16.F32.PACK_AB R161, R163, R162 ;  /* 0x000000a2a3a1723e */ /* 0x000fe400000010ff */
[C---:B------:R-:W-:Y:S01]  /*61d0*/  LOP3.LUT R5, R3.reuse, 0xfffffff8, RZ, 0xc0, !PT ;  /* 0xfffffff803057812 */ /* 0x040fe200078ec0ff */
[----:B------:R-:W-:Y:S01]  /*61e0*/  IMAD.SHL.U32 R3, R3, 0x40, RZ ;  /* 0x0000004003037824 */ /* 0x000fe200078e00ff */
[----:B------:R-:W-:-:S02]  /*61f0*/  F2FP.BF16.F32.PACK_AB R162, R165, R164 ;  /* 0x000000a4a5a2723e */ /* 0x000fc400000010ff */
[----:B------:R-:W-:Y:S02]  /*6200*/  IADD3 R5, R0, -R5, RZ ;  /* 0x8000000500057210 */ /* 0x000fe40007ffe0ff */
[----:B------:R-:W-:Y:S02]  /*6210*/  LOP3.LUT R3, R3, 0x7ffffe00, RZ, 0xc0, !PT ;  /* 0x7ffffe0003037812 */ /* 0x000fe400078ec0ff */
[C---:B------:R-:W-:Y:S01]  /*6220*/  R2P PR, R5.reuse, 0x6 ;  /* 0x0000000605007804 */ /* 0x040fe20000000000 */
[----:B------:R-:W-:Y:S01]  /*6230*/  IMAD.SHL.U32 R0, R5, 0x40, RZ ;  /* 0x0000004005007824 */ /* 0x000fe200078e00ff */
[----:B------:R-:W-:Y:S01]  /*6240*/  ISETP.NE.U32.AND P4, PT, R8, RZ, PT ;  /* 0x000000ff0800720c */ /* 0x000fe20003f85070 */
[----:B------:R-:W-:Y:S01]  /*6250*/  IMAD.MOV.U32 R5, RZ, RZ, 0x20 ;  /* 0x00000020ff057424 */ /* 0x000fe200078e00ff */
[----:B------:R-:W-:Y:S02]  /*6260*/  F2FP.BF16.F32.PACK_AB R163, R167, R166 ;  /* 0x000000a6a7a3723e */ /* 0x000fe400000010ff */
[----:B------:R-:W-:-:S02]  /*6270*/  LOP3.LUT R0, R0, 0x1c0, RZ, 0xc0, !PT ;  /* 0x000001c000007812 */ /* 0x000fc400078ec0ff */
[----:B------:R-:W-:Y:S02]  /*6280*/  SEL R5, R5, 0xffffffe0, !P1 ;  /* 0xffffffe005057807 */ /* 0x000fe40004800000 */
[----:B------:R-:W-:Y:S02]  /*6290*/  LOP3.LUT R7, R0, 0x8, R7, 0xf8, !PT ;  /* 0x0000000800077812 */ /* 0x000fe400078ef807 */
[----:B------:R-:W-:Y:S01]  /*62a0*/  SHF.R.U32.HI R2, RZ, 0x3, R0 ;  /* 0x00000003ff027819 */ /* 0x000fe20000011600 */
[----:B------:R-:W-:Y:S01]  /*62b0*/  IMAD.SHL.U32 R0, R4, 0x20, RZ ;  /* 0x0000002004007824 */ /* 0x000fe200078e00ff */
[----:B------:R-:W-:Y:S02]  /*62c0*/  F2FP.BF16.F32.PACK_AB R169, R171, R170 ;  /* 0x000000aaaba9723e */ /* 0x000fe400000010ff */
[----:B------:R-:W-:Y:S02]  /*62d0*/  LOP3.LUT R2, R7, R2, RZ, 0x3c, !PT ;  /* 0x0000000207027212 */ /* 0x000fe400078e3cff */
[----:B------:R-:W-:-:S02]  /*62e0*/  LOP3.LUT R0, R0, 0x7ffffc00, RZ, 0xc0, !PT ;  /* 0x7ffffc0000007812 */ /* 0x000fc400078ec0ff */
[----:B------:R-:W-:Y:S02]  /*62f0*/  F2FP.BF16.F32.PACK_AB R170, R173, R172 ;  /* 0x000000acadaa723e */ /* 0x000fe400000010ff */
[----:B------:R-:W-:Y:S02]  /*6300*/  IADD3 R0, R2, R3, R0 ;  /* 0x0000000302007210 */ /* 0x000fe40007ffe000 */
[----:B------:R-:W-:Y:S02]  /*6310*/  MOV R3, 0x40 ;  /* 0x0000004000037802 */ /* 0x000fe40000000f00 */
[----:B------:R-:W-:Y:S02]  /*6320*/  LEA R0, R0, UR4, 0x1 ;  /* 0x0000000400007c11 */ /* 0x000fe4000f8e08ff */
[----:B------:R-:W-:Y:S02]  /*6330*/  SEL R3, R3, 0xffffffc0, !P2 ;  /* 0xffffffc003037807 */ /* 0x000fe40005000000 */
[--C-:B------:R-:W-:Y:S01]  /*6340*/  IADD3 R6, R5, 0x4000, R0.reuse ;  /* 0x0000400005067810 */ /* 0x100fe20007ffe000 */
[----:B------:R-:W-:Y:S01]  /*6350*/  STSM.16.M88.4 [R0+0x4000], R184 ;  /* 0x004000b800007844 */ /* 0x000fe20000000200 */
[----:B------:R-:W-:-:S02]  /*6360*/  IADD3 R8, R3, 0x4000, R0 ;  /* 0x0000400003087810 */ /* 0x000fc40007ffe000 */
[----:B------:R-:W-:Y:S01]  /*6370*/  F2FP.BF16.F32.PACK_AB R171, R175, R174 ;  /* 0x000000aeafab723e */ /* 0x000fe200000010ff */
[----:B------:R-:W-:Y:S01]  /*6380*/  STSM.16.M88.4 [R6], R192 ;  /* 0x000000c006007844 */ /* 0x000fe20000000200 */
[----:B------:R-:W-:Y:S01]  /*6390*/  F2FP.BF16.F32.PACK_AB R177, R179, R178 ;  /* 0x000000b2b3b1723e */ /* 0x000fe200000010ff */
[----:B------:R-:W-:Y:S01]  /*63a0*/  IMAD.IADD R7, R5, 0x1, R8 ;  /* 0x0000000105077824 */ /* 0x000fe200078e0208 */
[----:B------:R-:W-:Y:S01]  /*63b0*/  F2FP.BF16.F32.PACK_AB R178, R181, R180 ;  /* 0x000000b4b5b2723e */ /* 0x000fe200000010ff */
[----:B------:R-:W-:Y:S01]  /*63c0*/  STSM.16.M88.4 [R8], R200 ;  /* 0x000000c808007844 */ /* 0x000fe20000000200 */
[----:B------:R-:W-:Y:S01]  /*63d0*/  F2FP.BF16.F32.PACK_AB R179, R183, R182 ;  /* 0x000000b6b7b3723e */ /* 0x000fe200000010ff */
[----:B------:R-:W2:Y:S01]  /*63e0*/  LDC.64 R2, c[0x0][0x870] ;  /* 0x00021c00ff027b82 */ /* 0x000ea20000000a00 */
[----:B------:R-:W-:Y:S01]  /*63f0*/  ISETP.NE.AND.EX P4, PT, R9, RZ, PT, P4 ;  /* 0x000000ff0900720c */ /* 0x000fe20003f85340 */
[----:B------:R-:W-:Y:S04]  /*6400*/  STSM.16.M88.4 [R7], R208 ;  /* 0x000000d007007844 */ /* 0x000fe80000000200 */
[----:B------:R1:W-:Y:S04]  /*6410*/  STSM.16.M88.4 [R0], R152 ;  /* 0x0000009800007844 */ /* 0x0003e80000000200 */
[----:B------:R4:W-:Y:S04]  /*6420*/  STSM.16.M88.4 [R6+-0x4000], R160 ;  /* 0xffc000a006007844 */ /* 0x0009e80000000200 */
[----:B------:R-:W-:Y:S04]  /*6430*/  STSM.16.M88.4 [R8+-0x4000], R168 ;  /* 0xffc000a808007844 */ /* 0x000fe80000000200 */
[----:B------:R3:W-:Y:S01]  /*6440*/  STSM.16.M88.4 [R7+-0x4000], R176 ;  /* 0xffc000b007007844 */ /* 0x0007e20000000200 */
[----:B--2---:R-:W-:Y:S01]  /*6450*/  IMAD.WIDE R4, R25, 0x4, R2 ;  /* 0x0000000419047825 */ /* 0x004fe200078e0202 */
[----:B------:R-:W-:Y:S08]  /*6460*/  BAR.SYNC.DEFER_BLOCKING 0x1, 0x100 ;  /* 0x0044000000007b1d */ /* 0x000ff00000010000 */
[----:B------:R-:W2:Y:S01]  /*6470*/  LDC.64 R2, c[0x0][0x878] ;  /* 0x00021e00ff027b82 */ /* 0x000ea20000000a00 */
[----:B------:R-:W3:Y:S01]  /*6480*/  @P4 LDG.E R9, desc[UR38][R4.64] ;  /* 0x0000002604094981 */ /* 0x000ee2000c1e1900 */
[----:B------:R-:W-:Y:S01]  /*6490*/  ULDC UR5, c[0x0][0x808] ;  /* 0x0002020000057ab9 */ /* 0x000fe20000000800 */
[----:B------:R-:W-:Y:S01]  /*64a0*/  LEA.HI R19, R10, R11, RZ, 0x3 ;  /* 0x0000000b0a137211 */ /* 0x000fe200078f18ff */
[----:B-1----:R-:W-:Y:S01]  /*64b0*/  IMAD.U32 R0, RZ, RZ, UR5 ;  /* 0x00000005ff007e24 */ /* 0x002fe2000f8e00ff */
[----:B--2---:R-:W-:-:S04]  /*64c0*/  ISETP.NE.U32.AND P0, PT, R2, RZ, PT ;  /* 0x000000ff0200720c */ /* 0x004fc80003f05070 */
[----:B------:R-:W-:-:S13]  /*64d0*/  ISETP.NE.AND.EX P0, PT, R3, RZ, PT, P0 ;  /* 0x000000ff0300720c */ /* 0x000fda0003f05300 */
[----:B------:R-:W1:Y:S01]  /*64e0*/  @P0 LDC.64 R2, c[0x0][0x878] ;  /* 0x00021e00ff020b82 */ /* 0x000e620000000a00 */
[----:B----4-:R-:W-:Y:S02]  /*64f0*/  LOP3.LUT R6, R19, 0x1ffffff8, RZ, 0xc0, !PT ;  /* 0x1ffffff813067812 */ /* 0x010fe400078ec0ff */
[----:B------:R-:W-:-:S05]  /*6500*/  SHF.R.S32.HI R19, RZ, 0x3, R19 ;  /* 0x00000003ff137819 */ /* 0x000fca0000011413 */
[----:B------:R-:W2:Y:S01]  /*6510*/  S2UR UR5, SR_CTAID.Y ;  /* 0x00000000000579c3 */ /* 0x000ea20000002600 */
[----:B------:R-:W4:Y:S01]  /*6520*/  S2R R27, SR_CTAID.X ;  /* 0x00000000001b7919 */ /* 0x000f220000002500 */
[----:B------:R-:W-:Y:S01]  /*6530*/  IADD3 R6, R11, -R6, RZ ;  /* 0x800000060b067210 */ /* 0x000fe20007ffe0ff */
[----:B---3--:R-:W-:-:S04]  /*6540*/  IMAD.SHL.U32 R7, R19, 0x40, RZ ;  /* 0x0000004013077824 */ /* 0x008fc800078e00ff */
[----:B------:R-:W-:Y:S01]  /*6550*/  IMAD.SHL.U32 R20, R6, 0x8, RZ ;  /* 0x0000000806147824 */ /* 0x000fe200078e00ff */
[----:B------:R-:W-:Y:S01]  /*6560*/  LOP3.LUT R7, R7, 0x1c0, RZ, 0xc0, !PT ;  /* 0x000001c007077812 */ /* 0x000fe200078ec0ff */
[----:B-1----:R-:W-:-:S05]  /*6570*/  @P0 IMAD.WIDE R2, R25, 0x4, R2 ;  /* 0x0000000419020825 */ /* 0x002fca00078e0202 */
[----:B------:R1:W5:Y:S01]  /*6580*/  @P0 LDG.E R0, desc[UR38][R2.64] ;  /* 0x0000002602000981 */ /* 0x000362000c1e1900 */
[----:B--2---:R-:W-:Y:S01]  /*6590*/  USHF.R.S32.HI UR6, URZ, 0x1f, UR5 ;  /* 0x0000001f3f067899 */ /* 0x004fe20008011405 */
[----:B-1----:R-:W-:Y:S02]  /*65a0*/  LEA.HI R3, R10, R11, RZ, 0x6 ;  /* 0x0000000b0a037211 */ /* 0x002fe400078f30ff */
[----:B------:R-:W-:Y:S02]  /*65b0*/  LOP3.LUT R2, R7, 0x38, R20, 0xf8, !PT ;  /* 0x0000003807027812 */ /* 0x000fe400078ef814 */
[----:B------:R-:W-:Y:S01]  /*65c0*/  SHF.R.U32.HI R7, RZ, 0x3, R7 ;  /* 0x00000003ff077819 */ /* 0x000fe20000011607 */
[----:B------:R-:W-:-:S03]  /*65d0*/  IMAD.SHL.U32 R3, R3, 0x8, RZ ;  /* 0x0000000803037824 */ /* 0x000fc600078e00ff */
[----:B------:R-:W-:-:S04]  /*65e0*/  LOP3.LUT R2, R2, R7, RZ, 0x3c, !PT ;  /* 0x0000000702027212 */ /* 0x000fc800078e3cff */
[----:B------:R-:W-:Y:S02]  /*65f0*/  LOP3.LUT R6, R2, 0x7ffffe00, R3, 0xf8, !PT ;  /* 0x7ffffe0002067812 */ /* 0x000fe400078ef803 */
[----:B------:R-:W-:Y:S02]  /*6600*/  CS2R R2, SRZ ;  /* 0x0000000000027805 */ /* 0x000fe4000001ff00 */
[----:B------:R-:W-:Y:S01]  /*6610*/  @P4 SHF.R.S32.HI R8, RZ, 0x1f, R9 ;  /* 0x0000001fff084819 */ /* 0x000fe20000011409 */
[----:B----4-:R-:W-:Y:S06]  /*6620*/  @P0 BRA `(.L_x_499) ;  /* 0x0000000000100947 */ /* 0x010fec0003800000 */
[----:B------:R-:W-:Y:S05]  /*6630*/  @!P4 BRA `(.L_x_499) ;  /* 0x00000000000cc947 */ /* 0x000fea0003800000 */
[----:B------:R-:W2:Y:S04]  /*6640*/  LDG.E R7, desc[UR38][R4.64] ;  /* 0x0000002604077981 */ /* 0x000ea8000c1e1900 */
[----:B-----5:R-:W2:Y:S02]  /*6650*/  LDG.E R0, desc[UR38][R4.64+0x4] ;  /* 0x0000042604007981 */ /* 0x020ea4000c1e1900 */
[----:B--2---:R-:W-:-:S07]  /*6660*/  IADD3 R0, -R7, R0, RZ ;  /* 0x0000000007007210 */ /* 0x004fce0007ffe1ff */
.L_x_499:
[----:B------:R-:W-:Y:S01]  /*6670*/  LEA R30, R6, UR4, 0x1 ;  /* 0x00000004061e7c11 */ /* 0x000fe2000f8e08ff */
[----:B------:R-:W-:Y:S01]  /*6680*/  @P4 IMAD.MOV.U32 R2, RZ, RZ, R9 ;  /* 0x000000ffff024224 */ /* 0x000fe200078e0009 */
[----:B------:R-:W1:Y:S01]  /*6690*/  LDC.64 R34, c[0x0][0x820] ;  /* 0x00020800ff227b82 */ /* 0x000e620000000a00 */
[----:B------:R-:W-:Y:S01]  /*66a0*/  @P4 IMAD.MOV.U32 R3, RZ, RZ, R8 ;  /* 0x000000ffff034224 */ /* 0x000fe200078e0008 */
[----:B------:R-:W-:Y:S01]  /*66b0*/  SHF.R.S32.HI R21, RZ, 0x1f, R20 ;  /* 0x0000001fff157819 */ /* 0x000fe20000011414 */
[----:B------:R2:W3:Y:S01]  /*66c0*/  LDS.128 R12, [R30+0x1000] ;  /* 0x001000001e0c7984 */ /* 0x0004e20000000c00 */
[----:B-----5:R-:W-:Y:S01]  /*66d0*/  IMAD R0, R27, -0x80, R0 ;  /* 0xffffff801b007824 */ /* 0x020fe200078e0200 */
[----:B------:R-:W-:Y:S01]  /*66e0*/  ULDC UR4, c[0x0][0x83c] ;  /* 0x00020f0000047ab9 */ /* 0x000fe20000000800 */
[----:B------:R-:W-:Y:S01]  /*66f0*/  IMAD R18, R22, UR6, RZ ;  /* 0x0000000616127c24 */ /* 0x000fe2000f8e02ff */
[----:B------:R2:W4:Y:S01]  /*6700*/  LDS.128 R8, [R30+0x2000] ;  /* 0x002000001e087984 */ /* 0x0005220000000c00 */
[----:B------:R-:W-:Y:S01]  /*6710*/  VIADD R16, R19, 0x20 ;  /* 0x0000002013107836 */ /* 0x000fe20000000000 */
[----:B------:R-:W-:Y:S01]  /*6720*/  VIMNMX R24, R0, 0x80, PT ;  /* 0x0000008000187848 */ /* 0x000fe20003fe0100 */
[----:B------:R-:W-:Y:S01]  /*6730*/  IMAD R23, R23, UR5, R18 ;  /* 0x0000000517177c24 */ /* 0x000fe2000f8e0212 */
[----:B------:R2:W1:Y:S01]  /*6740*/  LDS.128 R4, [R30+0x3000] ;  /* 0x003000001e047984 */ /* 0x0004620000000c00 */
[----:B------:R-:W-:Y:S01]  /*6750*/  SHF.R.S32.HI R18, RZ, 0x1f, R25 ;  /* 0x0000001fff127819 */ /* 0x000fe20000011419 */
[----:B------:R-:W-:Y:S01]  /*6760*/  ULDC.64 UR8, c[0x0][0x858] ;  /* 0x0002160000087ab9 */ /* 0x000fe20000000a00 */
[-C--:B------:R-:W-:Y:S01]  /*6770*/  ISETP.GE.AND P3, PT, R19, R24.reuse, PT ;  /* 0x000000181300720c */ /* 0x080fe20003f66270 */
[----:B------:R-:W-:Y:S01]  /*6780*/  BSSY B0, `(.L_x_500) ;  /* 0x0000020000007945 */ /* 0x000fe20003800000 */
[----:B------:R-:W-:Y:S01]  /*6790*/  ISETP.GE.AND P2, PT, R16, R24, PT ;  /* 0x000000181000720c */ /* 0x000fe20003f46270 */
[----:B------:R-:W-:Y:S01]  /*67a0*/  IMAD.WIDE.U32 R16, R22, UR5, R20 ;  /* 0x0000000516107c25 */ /* 0x000fe2000f8e0014 */
[----:B------:R-:W-:-:S02]  /*67b0*/  ISETP.GE.OR P6, PT, R20, UR4, P3 ;  /* 0x0000000414007c0c */ /* 0x000fc40009fc6670 */
[----:B------:R-:W-:Y:S01]  /*67c0*/  IADD3 R0, R19, 0x40, RZ ;  /* 0x0000004013007810 */ /* 0x000fe20007ffe0ff */
[----:B------:R-:W-:Y:S01]  /*67d0*/  IMAD.IADD R17, R17, 0x1, R23 ;  /* 0x0000000111117824 */ /* 0x000fe200078e0217 */
[----:B------:R-:W-:Y:S02]  /*67e0*/  SEL R36, R18, RZ, !P4 ;  /* 0x000000ff12247207 */ /* 0x000fe40006000000 */
[----:B------:R-:W-:Y:S02]  /*67f0*/  IADD3 R2, P0, R19, R2, RZ ;  /* 0x0000000213027210 */ /* 0x000fe40007f1e0ff */
[-C--:B------:R-:W-:Y:S01]  /*6800*/  ISETP.GE.AND P1, PT, R0, R24.reuse, PT ;  /* 0x000000180000720c */ /* 0x080fe20003f26270 */
[----:B------:R-:W-:Y:S01]  /*6810*/  IMAD R0, R36, UR8, RZ ;  /* 0x0000000824007c24 */ /* 0x000fe2000f8e02ff */
[----:B------:R-:W-:Y:S02]  /*6820*/  SEL R33, R25, RZ, !P4 ;  /* 0x000000ff19217207 */ /* 0x000fe40006000000 */
[C---:B------:R-:W-:Y:S01]  /*6830*/  LEA.HI.X.SX32 R3, R19.reuse, R3, 0x1, P0 ;  /* 0x0000000313037211 */ /* 0x040fe200000f0eff */
[----:B------:R-:W-:Y:S01]  /*6840*/  VIADD R19, R19, 0x60 ;  /* 0x0000006013137836 */ /* 0x000fe20000000000 */
[C---:B------:R-:W-:Y:S01]  /*6850*/  ISETP.GE.OR P5, PT, R20.reuse, UR4, P2 ;  /* 0x0000000414007c0c */ /* 0x040fe200097a6670 */
[C---:B------:R-:W-:Y:S01]  /*6860*/  IMAD R23, R33.reuse, UR9, R0 ;  /* 0x0000000921177c24 */ /* 0x040fe2000f8e0200 */
[----:B------:R-:W-:Y:S01]  /*6870*/  ISETP.GE.OR P4, PT, R20, UR4, P1 ;  /* 0x0000000414007c0c */ /* 0x000fe20008f86670 */
[----:B------:R-:W-:Y:S01]  /*6880*/  IMAD.WIDE.U32 R28, R33, UR8, R16 ;  /* 0x00000008211c7c25 */ /* 0x000fe2000f8e0010 */
[----:B------:R-:W-:-:S03]  /*6890*/  ISETP.GE.AND P0, PT, R19, R24, PT ;  /* 0x000000181300720c */ /* 0x000fc60003f06270 */
[----:B------:R-:W-:-:S04]  /*68a0*/  IMAD.WIDE R26, R27, 0x80, R2 ;  /* 0x000000801b1a7825 */ /* 0x000fc800078e0202 */
[----:B------:R-:W-:Y:S01]  /*68b0*/  IMAD.IADD R23, R29, 0x1, R23 ;  /* 0x000000011d177824 */ /* 0x000fe200078e0217 */
[----:B--23--:R-:W-:Y:S06]  /*68c0*/  @P6 BRA `(.L_x_501) ;  /* 0x00000000002c6947 */ /* 0x00cfec0003800000 */
[----:B------:R-:W2:Y:S01]  /*68d0*/  LDS.128 R16, [R30+0x4000] ;  /* 0x004000001e107984 */ /* 0x000ea20000000c00 */
[----:B------:R-:W-:Y:S01]  /*68e0*/  ULDC.64 UR8, c[0x0][0x848] ;  /* 0x0002120000087ab9 */ /* 0x000fe20000000a00 */
[----:B------:R-:W-:Y:S01]  /*68f0*/  MOV R22, R28 ;  /* 0x0000001c00167202 */ /* 0x000fe20000000f00 */
[----:B------:R-:W-:-:S04]  /*6900*/  IMAD R25, R27, UR8, RZ ;  /* 0x000000081b197c24 */ /* 0x000fc8000f8e02ff */
[----:B------:R-:W-:-:S04]  /*6910*/  IMAD.WIDE.U32 R2, R26, UR8, R22 ;  /* 0x000000081a027c25 */ /* 0x000fc8000f8e0016 */
[----:B------:R-:W-:Y:S01]  /*6920*/  IMAD R25, R26, UR9, R25 ;  /* 0x000000091a197c24 */ /* 0x000fe2000f8e0219 */
[----:B------:R-:W-:Y:S02]  /*6930*/  ULDC.64 UR8, c[0x0][0x830] ;  /* 0x00020c0000087ab9 */ /* 0x000fe40000000a00 */
[----:B------:R-:W-:Y:S01]  /*6940*/  LEA R24, P6, R2, UR8, 0x1 ;  /* 0x0000000802187c11 */ /* 0x000fe2000f8c08ff */
[----:B------:R-:W-:-:S05]  /*6950*/  IMAD.IADD R3, R3, 0x1, R25 ;  /* 0x0000000103037824 */ /* 0x000fca00078e0219 */
[----:B------:R-:W-:-:S05]  /*6960*/  LEA.HI.X R25, R2, UR9, R3, 0x1, P6 ;  /* 0x0000000902197c11 */ /* 0x000fca000b0f0c03 */
[----:B--2---:R2:W-:Y:S02]  /*6970*/  STG.E.128 desc[UR38][R24.64], R16 ;  /* 0x0000001018007986 */ /* 0x0045e4000c101d26 */
.L_x_501:
[----:B------:R-:W-:Y:S05]  /*6980*/  BSYNC B0 ;  /* 0x0000000000007941 */ /* 0x000fea0003800000 */
.L_x_500:
[----:B--2---:R2:W3:Y:S01]  /*6990*/  LDS.128 R16, [R30+0x5000] ;  /* 0x005000001e107984 */ /* 0x0044e20000000c00 */
[----:B------:R-:W-:Y:S01]  /*69a0*/  BSSY B0, `(.L_x_502) ;  /* 0x0000010000007945 */ /* 0x000fe20003800000 */
[----:B------:R-:W-:-:S03]  /*69b0*/  ISETP.GE.OR P6, PT, R20, UR4, P0 ;  /* 0x0000000414007c0c */ /* 0x000fc600087c6670 */
[----:B------:R-:W-:Y:S10]  /*69c0*/  @P5 BRA `(.L_x_503) ;  /* 0x0000000000345947 */ /* 0x000ff40003800000 */
[----:B------:R-:W-:Y:S01]  /*69d0*/  IADD3 R25, P5, R26, 0x20, RZ ;  /* 0x000000201a197810 */ /* 0x000fe20007fbe0ff */
[----:B------:R-:W-:Y:S01]  /*69e0*/  ULDC.64 UR8, c[0x0][0x848] ;  /* 0x0002120000087ab9 */ /* 0x000fe20000000a00 */
[----:B------:R-:W-:Y:S01]  /*69f0*/  MOV R3, R23 ;  /* 0x0000001700037202 */ /* 0x000fe20000000f00 */
[----:B------:R-:W-:Y:S02]  /*6a00*/  IMAD.MOV.U32 R2, RZ, RZ, R28 ;  /* 0x000000ffff027224 */ /* 0x000fe400078e001c */
[----:B------:R-:W-:Y:S02]  /*6a10*/  IMAD.X R0, RZ, RZ, R27, P5 ;  /* 0x000000ffff007224 */ /* 0x000fe400028e061b */
[----:B------:R-:W-:-:S04]  /*6a20*/  IMAD.WIDE.U32 R2, R25, UR8, R2 ;  /* 0x0000000819027c25 */ /* 0x000fc8000f8e0002 */
[----:B------:R-:W-:-:S04]  /*6a30*/  IMAD R0, R0, UR8, RZ ;  /* 0x0000000800007c24 */ /* 0x000fc8000f8e02ff */
[----:B------:R-:W-:Y:S01]  /*6a40*/  IMAD R25, R25, UR9, R0 ;  /* 0x0000000919197c24 */ /* 0x000fe2000f8e0200 */
[----:B------:R-:W-:Y:S02]  /*6a50*/  ULDC.64 UR8, c[0x0][0x830] ;  /* 0x00020c0000087ab9 */ /* 0x000fe40000000a00 */
[----:B------:R-:W-:Y:S01]  /*6a60*/  LEA R24, P5, R2, UR8, 0x1 ;  /* 0x0000000802187c11 */ /* 0x000fe2000f8a08ff */
[----:B------:R-:W-:-:S05]  /*6a70*/  IMAD.IADD R3, R3, 0x1, R25 ;  /* 0x0000000103037824 */ /* 0x000fca00078e0219 */
[----:B------:R-:W-:-:S05]  /*6a80*/  LEA.HI.X R25, R2, UR9, R3, 0x1, P5 ;  /* 0x0000000902197c11 */ /* 0x000fca000a8f0c03 */
[----:B---3--:R3:W-:Y:S02]  /*6a90*/  STG.E.128 desc[UR38][R24.64], R16 ;  /* 0x0000001018007986 */ /* 0x0087e4000c101d26 */
.L_x_503:
[----:B------:R-:W-:Y:S05]  /*6aa0*/  BSYNC B0 ;  /* 0x0000000000007941 */ /* 0x000fea0003800000 */
.L_x_502:
[----:B---3--:R3:W2:Y:S01]  /*6ab0*/  LDS.128 R16, [R30+0x6000] ;  /* 0x006000001e107984 */ /* 0x0086a20000000c00 */
[----:B------:R-:W-:Y:S01]  /*6ac0*/  BSSY B0, `(.L_x_504) ;  /* 0x0000010000007945 */ /* 0x000fe20003800000 */
[----:B-1----:R-:W-:-:S03]  /*6ad0*/  IMAD R32, R34, UR6, RZ ;  /* 0x0000000622207c24 */ /* 0x002fc6000f8e02ff */
[----:B------:R-:W-:Y:S05]  /*6ae0*/  @P4 BRA `(.L_x_505) ;  /* 0x0000000000344947 */ /* 0x000fea0003800000 */
        /* <DEDUP_REMOVED lines=12> */
[----:B--2---:R1:W-:Y:S02]  /*6bb0*/  STG.E.128 desc[UR38][R24.64], R16 ;  /* 0x0000001018007986 */ /* 0x0043e4000c101d26 */
.L_x_505:
[----:B------:R-:W-:Y:S05]  /*6bc0*/  BSYNC B0 ;  /* 0x0000000000007941 */ /* 0x000fea0003800000 */
.L_x_504:
[----:B-12---:R1:W2:Y:S01]  /*6bd0*/  LDS.128 R16, [R30+0x7000] ;  /* 0x007000001e107984 */ /* 0x0062a20000000c00 */
[----:B------:R-:W-:Y:S01]  /*6be0*/  BSSY B0, `(.L_x_506) ;  /* 0x0000011000007945 */ /* 0x000fe20003800000 */
[----:B------:R-:W-:Y:S02]  /*6bf0*/  IMAD R31, R35, UR5, R32 ;  /* 0x00000005231f7c24 */ /* 0x000fe4000f8e0220 */
[----:B------:R-:W-:Y:S01]  /*6c00*/  IMAD.WIDE.U32 R24, R34, UR5, R20 ;  /* 0x0000000522187c25 */ /* 0x000fe2000f8e0014 */
[----:B------:R-:W-:Y:S06]  /*6c10*/  @P6 BRA `(.L_x_507) ;  /* 0x0000000000346947 */ /* 0x000fec0003800000 */
        /* <DEDUP_REMOVED lines=13> */
.L_x_507:
[----:B------:R-:W-:Y:S05]  /*6cf0*/  BSYNC B0 ;  /* 0x0000000000007941 */ /* 0x000fea0003800000 */
.L_x_506:
[----:B--2---:R2:W1:Y:S01]  /*6d00*/  LDS.128 R16, [R30] ;  /* 0x000000001e107984 */ /* 0x0044620000000c00 */
[----:B------:R-:W-:Y:S01]  /*6d10*/  ULDC UR6, c[0x0][0x80c] ;  /* 0x0002030000067ab9 */ /* 0x000fe20000000800 */
[----:B------:R-:W-:Y:S01]  /*6d20*/  ULDC.64 UR4, c[0x0][0x828] ;  /* 0x00020a0000047ab9 */ /* 0x000fe20000000a00 */
[----:B------:R-:W-:Y:S01]  /*6d30*/  ISETP.GE.OR P3, PT, R20, UR6, P3 ;  /* 0x0000000614007c0c */ /* 0x000fe20009f66670 */
[----:B------:R-:W-:Y:S01]  /*6d40*/  IMAD.IADD R25, R25, 0x1, R31 ;  /* 0x0000000119197824 */ /* 0x000fe200078e021f */
[----:B------:R-:W-:Y:S01]  /*6d50*/  BSSY B0, `(.L_x_508) ;  /* 0x0000013000007945 */ /* 0x000fe20003800000 */
[----:B------:R-:W-:Y:S01]  /*6d60*/  IMAD R0, R36, UR4, RZ ;  /* 0x0000000424007c24 */ /* 0x000fe2000f8e02ff */
[C---:B------:R-:W-:Y:S01]  /*6d70*/  ISETP.GE.OR P2, PT, R20.reuse, UR6, P2 ;  /* 0x0000000614007c0c */ /* 0x040fe20009746670 */
[C---:B------:R-:W-:Y:S01]  /*6d80*/  IMAD.WIDE.U32 R24, R33.reuse, UR4, R24 ;  /* 0x0000000421187c25 */ /* 0x040fe2000f8e0018 */
[C---:B------:R-:W-:Y:S02]  /*6d90*/  ISETP.GE.OR P1, PT, R20.reuse, UR6, P1 ;  /* 0x0000000614007c0c */ /* 0x040fe40008f26670 */
[----:B------:R-:W-:Y:S01]  /*6da0*/  ISETP.GE.OR P0, PT, R20, UR6, P0 ;  /* 0x0000000614007c0c */ /* 0x000fe20008706670 */
[----:B------:R-:W-:-:S04]  /*6db0*/  IMAD R21, R33, UR5, R0 ;  /* 0x0000000521157c24 */ /* 0x000fc8000f8e0200 */
[----:B------:R-:W-:Y:S01]  /*6dc0*/  IMAD.IADD R21, R25, 0x1, R21 ;  /* 0x0000000119157824 */ /* 0x000fe200078e0215 */
[----:B------:R-:W-:Y:S07]  /*6dd0*/  @P3 BRA `(.L_x_509) ;  /* 0x0000000000283947 */ /* 0x000fee0003800000 */
        /* <DEDUP_REMOVED lines=9> */
[----:B-1----:R1:W-:Y:S02]  /*6e70*/  STG.E.128 desc[UR38][R22.64], R16 ;  /* 0x0000001016007986 */ /* 0x0023e4000c101d26 */
.L_x_509:
[----:B------:R-:W-:Y:S05]  /*6e80*/  BSYNC B0 ;  /* 0x0000000000007941 */ /* 0x000fea0003800000 */
.L_x_508:
[----:B------:R-:W-:Y:S04]  /*6e90*/  BSSY B0, `(.L_x_510) ;  /* 0x000000f000007945 */ /* 0x000fe80003800000 */
[----:B------:R-:W-:Y:S05]  /*6ea0*/  @P2 BRA `(.L_x_511) ;  /* 0x0000000000342947 */ /* 0x000fea0003800000 */
[----:B-1----:R-:W-:Y:S01]  /*6eb0*/  IADD3 R17, P2, R26, 0x20, RZ ;  /* 0x000000201a117810 */ /* 0x002fe20007f5e0ff */
        /* <DEDUP_REMOVED lines=11> */
[----:B------:R1:W-:Y:S02]  /*6f70*/  STG.E.128 desc[UR38][R16.64], R12 ;  /* 0x0000000c10007986 */ /* 0x0003e4000c101d26 */
.L_x_511:
[----:B------:R-:W-:Y:S05]  /*6f80*/  BSYNC B0 ;  /* 0x0000000000007941 */ /* 0x000fea0003800000 */
.L_x_510:
        /* <DEDUP_REMOVED lines=14> */
[----:B----4-:R1:W-:Y:S02]  /*7070*/  STG.E.128 desc[UR38][R12.64], R8 ;  /* 0x000000080c007986 */ /* 0x0103e4000c101d26 */
.L_x_513:
[----:B------:R-:W-:Y:S05]  /*7080*/  BSYNC B0 ;  /* 0x0000000000007941 */ /* 0x000fea0003800000 */
.L_x_512:
[----:B------:R-:W-:Y:S05]  /*7090*/  @P0 BRA `(.L_x_474) ;  /* 0x0000003800d40947 */ /* 0x000fea0003800000 */
[----:B-1--4-:R-:W-:Y:S01]  /*70a0*/  IADD3 R9, P0, R26, 0x60, RZ ;  /* 0x000000601a097810 */ /* 0x012fe20007f1e0ff */
        /* <DEDUP_REMOVED lines=11> */
[----:B------:R1:W-:Y:S01]  /*7160*/  STG.E.128 desc[UR38][R8.64], R4 ;  /* 0x0000000408007986 */ /* 0x0003e2000c101d26 */
[----:B------:R-:W-:Y:S05]  /*7170*/  BRA `(.L_x_474) ;  /* 0x00000038009c7947 */ /* 0x000fea0003800000 */
.L_x_498:
[----:B------:R-:W2:Y:S01]  /*7180*/  LDL R18, [R1+0x20] ;  /* 0x0000200001127983 */ /* 0x000ea20000100800 */
[----:B------:R-:W3:Y:S08]  /*7190*/  LDC.64 R4, c[0x0][0x870] ;  /* 0x00021c00ff047b82 */ /* 0x000ef00000000a00 */
[----:B-1----:R-:W2:Y:S01]  /*71a0*/  LDC.64 R2, c[0x0][0x870] ;  /* 0x00021c00ff027b82 */ /* 0x002ea20000000a00 */
[----:B------:R-:W-:Y:S01]  /*71b0*/  ULDC UR4, c[0x0][0x808] ;  /* 0x0002020000047ab9 */ /* 0x000fe20000000800 */
[----:B------:R-:W1:Y:S06]  /*71c0*/  S2R R15, SR_CTAID.X ;  /* 0x00000000000f7919 */ /* 0x000e6c0000002500 */
[----:B------:R-:W4:Y:S01]  /*71d0*/  LDC.64 R16, c[0x0][0x820] ;  /* 0x00020800ff107b82 */ /* 0x000f220000000a00 */
[----:B---3--:R-:W-:-:S07]  /*71e0*/  ISETP.NE.U32.AND P4, PT, R4, RZ, PT ;  /* 0x000000ff0400720c */ /* 0x008fce0003f85070 */
[----:B------:R-:W3:Y:S01]  /*71f0*/  LDC.64 R20, c[0x0][0x850] ;  /* 0x00021400ff147b82 */ /* 0x000ee20000000a00 */
[----:B------:R-:W-:Y:S01]  /*7200*/  ISETP.NE.AND.EX P4, PT, R5, RZ, PT, P4 ;  /* 0x000000ff0500720c */ /* 0x000fe20003f85340 */
[----:B--2---:R-:W-:-:S06]  /*7210*/  IMAD.WIDE R4, R18, 0x4, R2 ;  /* 0x0000000412047825 */ /* 0x004fcc00078e0202 */
[----:B------:R-:W2:Y:S06]  /*7220*/  LDC.64 R2, c[0x0][0x878] ;  /* 0x00021e00ff027b82 */ /* 0x000eac0000000a00 */
[----:B------:R-:W3:Y:S01]  /*7230*/  @P4 LDG.E R9, desc[UR38][R4.64] ;  /* 0x0000002604094981 */ /* 0x000ee2000c1e1900 */
[----:B------:R-:W-:Y:S01]  /*7240*/  IMAD.U32 R0, RZ, RZ, UR4 ;  /* 0x00000004ff007e24 */ /* 0x000fe2000f8e00ff */
[----:B--2---:R-:W-:-:S04]  /*7250*/  ISETP.NE.U32.AND P0, PT, R2, RZ, PT ;  /* 0x000000ff0200720c */ /* 0x004fc80003f05070 */
[----:B------:R-:W-:-:S13]  /*7260*/  ISETP.NE.AND.EX P0, PT, R3, RZ, PT, P0 ;  /* 0x000000ff0300720c */ /* 0x000fda0003f05300 */
[----:B------:R-:W2:Y:S02]  /*7270*/  @P0 LDC.64 R2, c[0x0][0x878] ;  /* 0x00021e00ff020b82 */ /* 0x000ea40000000a00 */
[----:B--2---:R-:W-:Y:S02]  /*7280*/  @P0 IMAD.WIDE R6, R18, 0x4, R2 ;  /* 0x0000000412060825 */ /* 0x004fe400078e0202 */
[----:B------:R-:W2:Y:S04]  /*7290*/  S2R R2, SR_TID.X ;  /* 0x0000000000027919 */ /* 0x000ea80000002100 */
[----:B------:R-:W1:Y:S01]  /*72a0*/  S2UR UR4, SR_CTAID.Y ;  /* 0x00000000000479c3 */ /* 0x000e620000002600 */
[----:B------:R4:W5:Y:S01]  /*72b0*/  @P0 LDG.E R0, desc[UR38][R6.64] ;  /* 0x0000002606000981 */ /* 0x000962000c1e1900 */
[----:B-1----:R-:W-:-:S06]  /*72c0*/  USHF.R.S32.HI UR5, URZ, 0x1f, UR4 ;  /* 0x0000001f3f057899 */ /* 0x002fcc0008011404 */
[----:B----4-:R-:W-:Y:S02]  /*72d0*/  IMAD R6, R16, UR5, RZ ;  /* 0x0000000510067c24 */ /* 0x010fe4000f8e02ff */
[----:B--2---:R-:W-:-:S05]  /*72e0*/  VIADD R8, R2, 0xffffff80 ;  /* 0xffffff8002087836 */ /* 0x004fca0000000000 */
[----:B------:R-:W-:-:S04]  /*72f0*/  SHF.R.S32.HI R3, RZ, 0x1f, R8 ;  /* 0x0000001fff037819 */ /* 0x000fc80000011408 */
[----:B------:R-:W-:Y:S02]  /*7300*/  LEA.HI R10, R3, R8, RZ, 0x3 ;  /* 0x00000008030a7211 */ /* 0x000fe400078f18ff */
[----:B------:R-:W-:Y:S02]  /*7310*/  CS2R R2, SRZ ;  /* 0x0000000000027805 */ /* 0x000fe4000001ff00 */
[----:B------:R-:W-:Y:S02]  /*7320*/  LOP3.LUT R11, R10, 0x1ffffff8, RZ, 0xc0, !PT ;  /* 0x1ffffff80a0b7812 */ /* 0x000fe400078ec0ff */
[----:B------:R-:W-:Y:S02]  /*7330*/  SHF.R.S32.HI R13, RZ, 0x3, R10 ;  /* 0x00000003ff0d7819 */ /* 0x000fe4000001140a */
[----:B------:R-:W-:-:S05]  /*7340*/  IADD3 R11, R8, -R11, RZ ;  /* 0x8000000b080b7210 */ /* 0x000fca0007ffe0ff */
[----:B------:R-:W-:-:S05]  /*7350*/  IMAD.SHL.U32 R10, R11, 0x8, RZ ;  /* 0x000000080b0a7824 */ /* 0x000fca00078e00ff */
[----:B------:R-:W-:Y:S01]  /*7360*/  SHF.R.S32.HI R11, RZ, 0x1f, R10 ;  /* 0x0000001fff0b7819 */ /* 0x000fe2000001140a */
[--C-:B---3--:R-:W-:Y:S01]  /*7370*/  @P4 IMAD.MOV.U32 R2, RZ, RZ, R9.reuse ;  /* 0x000000ffff024224 */ /* 0x108fe200078e0009 */
[----:B------:R-:W-:-:S04]  /*7380*/  @P4 SHF.R.S32.HI R3, RZ, 0x1f, R9 ;  /* 0x0000001fff034819 */ /* 0x000fc80000011409 */
[----:B------:R-:W-:-:S04]  /*7390*/  IADD3 R2, P1, R13, R2, RZ ;  /* 0x000000020d027210 */ /* 0x000fc80007f3e0ff */
[----:B------:R-:W-:Y:S01]  /*73a0*/  LEA.HI.X.SX32 R3, R13, R3, 0x1, P1 ;  /* 0x000000030d037211 */ /* 0x000fe200008f0eff */
[----:B------:R-:W-:Y:S08]  /*73b0*/  @P0 BRA `(.L_x_514) ;  /* 0x0000000000100947 */ /* 0x000ff00003800000 */
[----:B------:R-:W-:Y:S05]  /*73c0*/  @!P4 BRA `(.L_x_514) ;  /* 0x00000000000cc947 */ /* 0x000fea0003800000 */
[----:B------:R-:W2:Y:S04]  /*73d0*/  LDG.E R7, desc[UR38][R4.64] ;  /* 0x0000002604077981 */ /* 0x000ea8000c1e1900 */
[----:B-----5:R-:W2:Y:S02]  /*73e0*/  LDG.E R0, desc[UR38][R4.64+0x4] ;  /* 0x0000042604007981 */ /* 0x020ea4000c1e1900 */
[----:B--2---:R-:W-:-:S07]  /*73f0*/  IMAD.IADD R0, R0, 0x1, -R7 ;  /* 0x0000000100007824 */ /* 0x004fce00078e0a07 */
.L_x_514:
[----:B-----5:R-:W-:Y:S01]  /*7400*/  IMAD R0, R15, -0x80, R0 ;  /* 0xffffff800f007824 */ /* 0x020fe200078e0200 */
[----:B------:R-:W-:Y:S01]  /*7410*/  ULDC UR8, c[0x0][0x80c] ;  /* 0x0002030000087ab9 */ /* 0x000fe20000000800 */
[----:B------:R-:W-:Y:S01]  /*7420*/  IMAD R17, R17, UR4, R6 ;  /* 0x0000000411117c24 */ /* 0x000fe2000f8e0206 */
[----:B------:R-:W-:Y:S01]  /*7430*/  SHF.R.S32.HI R6, RZ, 0x1f, R18 ;  /* 0x0000001fff067819 */ /* 0x000fe20000011412 */
[C---:B------:R-:W-:Y:S01]  /*7440*/  VIADD R9, R13.reuse, 0x40 ;  /* 0x000000400d097836 */ /* 0x040fe20000000000 */
[CC--:B------:R-:W-:Y:S01]  /*7450*/  ISETP.GE.AND P3, PT, R13.reuse, R0.reuse, PT ;  /* 0x000000000d00720c */ /* 0x0c0fe20003f66270 */
[----:B------:R-:W-:Y:S01]  /*7460*/  IMAD.WIDE.U32 R4, R16, UR4, R10 ;  /* 0x0000000410047c25 */ /* 0x000fe2000f8e000a */
[C---:B------:R-:W-:Y:S01]  /*7470*/  IADD3 R7, R13.reuse, 0x20, RZ ;  /* 0x000000200d077810 */ /* 0x040fe20007ffe0ff */
[----:B------:R-:W-:Y:S01]  /*7480*/  ULDC.64 UR6, c[0x0][0x828] ;  /* 0x00020a0000067ab9 */ /* 0x000fe20000000a00 */
[----:B------:R-:W-:Y:S01]  /*7490*/  SEL R14, R6, RZ, !P4 ;  /* 0x000000ff060e7207 */ /* 0x000fe20006000000 */
[----:B------:R-:W-:Y:S01]  /*74a0*/  VIADD R13, R13, 0x60 ;  /* 0x000000600d0d7836 */ /* 0x000fe20000000000 */
[----:B------:R-:W-:Y:S01]  /*74b0*/  SEL R19, R18, RZ, !P4 ;  /* 0x000000ff12137207 */ /* 0x000fe20006000000 */
[----:B------:R-:W-:Y:S01]  /*74c0*/  IMAD.IADD R5, R5, 0x1, R17 ;  /* 0x0000000105057824 */ /* 0x000fe200078e0211 */
[----:B------:R-:W-:Y:S01]  /*74d0*/  ISETP.GE.OR P4, PT, R10, UR8, P3 ;  /* 0x000000080a007c0c */ /* 0x000fe20009f86670 */
[----:B------:R-:W-:Y:S01]  /*74e0*/  IMAD R12, R20, UR5, RZ ;  /* 0x00000005140c7c24 */ /* 0x000fe2000f8e02ff */
[-C--:B------:R-:W-:Y:S01]  /*74f0*/  ISETP.GE.AND P2, PT, R7, R0.reuse, PT ;  /* 0x000000000700720c */ /* 0x080fe20003f46270 */
[----:B------:R-:W-:Y:S01]  /*7500*/  ULDC UR9, c[0x0][0x83c] ;  /* 0x00020f0000097ab9 */ /* 0x000fe20000000800 */
[-C--:B------:R-:W-:Y:S01]  /*7510*/  ISETP.GE.AND P1, PT, R9, R0.reuse, PT ;  /* 0x000000000900720c */ /* 0x080fe20003f26270 */
[----:B------:R-:W-:Y:S01]  /*7520*/  IMAD.WIDE.U32 R8, R19, UR6, R4 ;  /* 0x0000000613087c25 */ /* 0x000fe2000f8e0004 */
[----:B------:R-:W-:Y:S01]  /*7530*/  ISETP.GE.AND P0, PT, R13, R0, PT ;  /* 0x000000000d00720c */ /* 0x000fe20003f06270 */
[----:B------:R-:W-:Y:S01]  /*7540*/  BSSY B0, `(.L_x_515) ;  /* 0x0000013000007945 */ /* 0x000fe20003800000 */
[----:B------:R-:W-:Y:S01]  /*7550*/  ISETP.GE.OR P6, PT, R10, UR8, P2 ;  /* 0x000000080a007c0c */ /* 0x000fe200097c6670 */
[----:B------:R-:W-:Y:S01]  /*7560*/  IMAD R0, R14, UR6, RZ ;  /* 0x000000060e007c24 */ /* 0x000fe2000f8e02ff */
[----:B------:R-:W-:Y:S01]  /*7570*/  ISETP.GE.OR P5, PT, R10, UR8, P1 ;  /* 0x000000080a007c0c */ /* 0x000fe20008fa6670 */
[----:B------:R-:W-:-:S04]  /*7580*/  IMAD.WIDE R6, R15, 0x80, R2 ;  /* 0x000000800f067825 */ /* 0x000fc800078e0202 */
[----:B------:R-:W-:Y:S02]  /*7590*/  IMAD R13, R19, UR7, R0 ;  /* 0x00000007130d7c24 */ /* 0x000fe4000f8e0200 */
[----:B------:R-:W-:-:S03]  /*75a0*/  IMAD R21, R21, UR4, R12 ;  /* 0x0000000415157c24 */ /* 0x000fc6000f8e020c */
[----:B------:R-:W-:Y:S01]  /*75b0*/  IADD3 R5, R9, R13, RZ ;  /* 0x0000000d09057210 */ /* 0x000fe20007ffe0ff */
[----:B------:R-:W-:Y:S06]  /*75c0*/  @P4 BRA `(.L_x_516) ;  /* 0x0000000000284947 */ /* 0x000fec0003800000 */
[----:B------:R-:W-:Y:S01]  /*75d0*/  ULDC.64 UR6, c[0x0][0x818] ;  /* 0x0002060000067ab9 */ /* 0x000fe20000000a00 */
[----:B------:R-:W-:Y:S02]  /*75e0*/  IMAD.MOV.U32 R4, RZ, RZ, R8 ;  /* 0x000000ffff047224 */ /* 0x000fe400078e0008 */
[----:B------:R-:W-:Y:S02]  /*75f0*/  IMAD R13, R7, UR6, RZ ;  /* 0x00000006070d7c24 */ /* 0x000fe4000f8e02ff */
[----:B------:R-:W-:-:S04]  /*7600*/  IMAD.WIDE.U32 R2, R6, UR6, R4 ;  /* 0x0000000606027c25 */ /* 0x000fc8000f8e0004 */
[----:B------:R-:W-:Y:S01]  /*7610*/  IMAD R13, R6, UR7, R13 ;  /* 0x00000007060d7c24 */ /* 0x000fe2000f8e020d */
[----:B------:R-:W-:Y:S02]  /*7620*/  ULDC.64 UR6, c[0x0][0x800] ;  /* 0x0002000000067ab9 */ /* 0x000fe40000000a00 */
[----:B------:R-:W-:Y:S01]  /*7630*/  LEA R12, P4, R2, UR6, 0x1 ;  /* 0x00000006020c7c11 */ /* 0x000fe2000f8808ff */
[----:B------:R-:W-:-:S05]  /*7640*/  IMAD.IADD R3, R3, 0x1, R13 ;  /* 0x0000000103037824 */ /* 0x000fca00078e020d */
[----:B------:R-:W-:-:S05]  /*7650*/  LEA.HI.X R13, R2, UR7, R3, 0x1, P4 ;  /* 0x00000007020d7c11 */ /* 0x000fca000a0f0c03 */
[----:B------:R1:W-:Y:S02]  /*7660*/  STG.E.128 desc[UR38][R12.64], RZ ;  /* 0x000000ff0c007986 */ /* 0x0003e4000c101d26 */
.L_x_516:
[----:B------:R-:W-:Y:S05]  /*7670*/  BSYNC B0 ;  /* 0x0000000000007941 */ /* 0x000fea0003800000 */
.L_x_515:
[----:B-1----:R-:W-:Y:S01]  /*7680*/  IMAD.WIDE.U32 R12, R20, UR4, R10 ;  /* 0x00000004140c7c25 */ /* 0x002fe2000f8e000a */
[----:B------:R-:W-:Y:S01]  /*7690*/  BSSY B0, `(.L_x_517) ;  /* 0x0000012000007945 */ /* 0x000fe20003800000 */
[C---:B------:R-:W-:Y:S02]  /*76a0*/  ISETP.GE.OR P4, PT, R10.reuse, UR8, P0 ;  /* 0x000000080a007c0c */ /* 0x040fe40008786670 */
[----:B------:R-:W-:Y:S01]  /*76b0*/  ISETP.GE.OR P3, PT, R10, UR9, P3 ;  /* 0x000000090a007c0c */ /* 0x000fe20009f66670 */
[----:B------:R-:W-:Y:S01]  /*76c0*/  IMAD.IADD R15, R13, 0x1, R21 ;  /* 0x000000010d0f7824 */ /* 0x000fe200078e0215 */
[----:B------:R-:W-:Y:S11]  /*76d0*/  @P6 BRA `(.L_x_518) ;  /* 0x0000000000346947 */ /* 0x000ff60003800000 */
[----:B------:R-:W-:Y:S01]  /*76e0*/  IADD3 R17, P6, R6, 0x20, RZ ;  /* 0x0000002006117810 */ /* 0x000fe20007fde0ff */
[----:B------:R-:W-:Y:S01]  /*76f0*/  ULDC.64 UR6, c[0x0][0x818] ;  /* 0x0002060000067ab9 */ /* 0x000fe20000000a00 */
[----:B------:R-:W-:Y:S02]  /*7700*/  IMAD.MOV.U32 R2, RZ, RZ, R8 ;  /* 0x000000ffff027224 */ /* 0x000fe400078e0008 */
[----:B------:R-:W-:Y:S01]  /*7710*/  IADD3.X R0, RZ, R7, RZ, P6, !PT ;  /* 0x00000007ff007210 */ /* 0x000fe200037fe4ff */
[----:B------:R-:W-:-:S04]  /*7720*/  IMAD.MOV.U32 R3, RZ, RZ, R5 ;  /* 0x000000ffff037224 */ /* 0x000fc800078e0005 */
        /* <DEDUP_REMOVED lines=8> */
.L_x_518:
[----:B------:R-:W-:Y:S05]  /*77b0*/  BSYNC B0 ;  /* 0x0000000000007941 */ /* 0x000fea0003800000 */
.L_x_517:
[----:B------:R-:W-:Y:S04]  /*77c0*/  BSSY B0, `(.L_x_519) ;  /* 0x000000f000007945 */ /* 0x000fe80003800000 */
[----:B------:R-:W-:Y:S05]  /*77d0*/  @P5 BRA `(.L_x_520) ;  /* 0x0000000000345947 */ /* 0x000fea0003800000 */
[----:B-1----:R-:W-:Y:S01]  /*77e0*/  IADD3 R17, P5, R6, 0x40, RZ ;  /* 0x0000004006117810 */ /* 0x002fe20007fbe0ff */
        /* <DEDUP_REMOVED lines=12> */
.L_x_520:
[----:B------:R-:W-:Y:S05]  /*78b0*/  BSYNC B0 ;  /* 0x0000000000007941 */ /* 0x000fea0003800000 */
.L_x_519:
[----:B------:R-:W-:Y:S04]  /*78c0*/  BSSY B0, `(.L_x_521) ;  /* 0x000000f000007945 */ /* 0x000fe80003800000 */
[----:B------:R-:W-:Y:S05]  /*78d0*/  @P4 BRA `(.L_x_522) ;  /* 0x0000000000344947 */ /* 0x000fea0003800000 */
        /* <DEDUP_REMOVED lines=13> */
.L_x_522:
[----:B------:R-:W-:Y:S05]  /*79b0*/  BSYNC B0 ;  /* 0x0000000000007941 */ /* 0x000fea0003800000 */
.L_x_521:
[----:B------:R-:W-:Y:S01]  /*79c0*/  ULDC.64 UR4, c[0x0][0x858] ;  /* 0x0002160000047ab9 */ /* 0x000fe20000000a00 */
[----:B------:R-:W-:Y:S01]  /*79d0*/  BSSY B0, `(.L_x_523) ;  /* 0x0000014000007945 */ /* 0x000fe20003800000 */
[----:B------:R-:W-:Y:S01]  /*79e0*/  IMAD R0, R14, UR4, RZ ;  /* 0x000000040e007c24 */ /* 0x000fe2000f8e02ff */
[----:B------:R-:W-:Y:S02]  /*79f0*/  MOV R14, R12 ;  /* 0x0000000c000e7202 */ /* 0x000fe40000000f00 */
[C---:B------:R-:W-:Y:S01]  /*7a00*/  ISETP.GE.OR P2, PT, R10.reuse, UR9, P2 ;  /* 0x000000090a007c0c */ /* 0x040fe20009746670 */
[C---:B---3--:R-:W-:Y:S01]  /*7a10*/  IMAD R5, R19.reuse, UR5, R0 ;  /* 0x0000000513057c24 */ /* 0x048fe2000f8e0200 */
[C---:B------:R-:W-:Y:S01]  /*7a20*/  ISETP.GE.OR P1, PT, R10.reuse, UR9, P1 ;  /* 0x000000090a007c0c */ /* 0x040fe20008f26670 */
[----:B------:R-:W-:Y:S01]  /*7a30*/  IMAD.WIDE.U32 R8, R19, UR4, R14 ;  /* 0x0000000413087c25 */ /* 0x000fe2000f8e000e */
[----:B------:R-:W-:-:S03]  /*7a40*/  ISETP.GE.OR P0, PT, R10, UR9, P0 ;  /* 0x000000090a007c0c */ /* 0x000fc60008706670 */
[----:B------:R-:W-:Y:S01]  /*7a50*/  IMAD.IADD R5, R9, 0x1, R5 ;  /* 0x0000000109057824 */ /* 0x000fe200078e0205 */
[----:B------:R-:W-:Y:S09]  /*7a60*/  @P3 BRA `(.L_x_524) ;  /* 0x0000000000283947 */ /* 0x000ff20003800000 */
        /* <DEDUP_REMOVED lines=10> */
.L_x_524:
[----:B------:R-:W-:Y:S05]  /*7b10*/  BSYNC B0 ;  /* 0x0000000000007941 */ /* 0x000fea0003800000 */
.L_x_523:
[----:B------:R-:W-:Y:S04]  /*7b20*/  BSSY B0, `(.L_x_525) ;  /* 0x000000f000007945 */ /* 0x000fe80003800000 */
[----:B------:R-:W-:Y:S05]  /*7b30*/  @P2 BRA `(.L_x_526) ;  /* 0x0000000000342947 */ /* 0x000fea0003800000 */
[----:B---3--:R-:W-:Y:S01]  /*7b40*/  IADD3 R11, P2, R6, 0x20, RZ ;  /* 0x00000020060b7810 */ /* 0x008fe20007f5e0ff */
        /* <DEDUP_REMOVED lines=12> */
.L_x_526:
[----:B------:R-:W-:Y:S05]  /*7c10*/  BSYNC B0 ;  /* 0x0000000000007941 */ /* 0x000fea0003800000 */
.L_x_525:
[----:B------:R-:W-:Y:S04]  /*7c20*/  BSSY B0, `(.L_x_527) ;  /* 0x000000f000007945 */ /* 0x000fe80003800000 */
[----:B------:R-:W-:Y:S05]  /*7c30*/  @P1 BRA `(.L_x_528) ;  /* 0x0000000000341947 */ /* 0x000fea0003800000 */
[----:B---34-:R-:W-:Y:S01]  /*7c40*/  IADD3 R11, P1, R6, 0x40, RZ ;  /* 0x00000040060b7810 */ /* 0x018fe20007f3e0ff */
        /* <DEDUP_REMOVED lines=12> */
.L_x_528:
[----:B------:R-:W-:Y:S05]  /*7d10*/  BSYNC B0 ;  /* 0x0000000000007941 */ /* 0x000fea0003800000 */
.L_x_527:
        /* <DEDUP_REMOVED lines=13> */
[----:B------:R1:W-:Y:S01]  /*7df0*/  STG.E.128 desc[UR38][R4.64], RZ ;  /* 0x000000ff04007986 */ /* 0x0003e2000c101d26 */
[----:B------:R-:W-:Y:S05]  /*7e00*/  BRA `(.L_x_474) ;  /* 0x0000002c00787947 */ /* 0x000fea0003800000 */
.L_x_469:
[----:B------:R-:W-:-:S08]  /*7e10*/  NOP ;  /* 0x0000000000007918 */ /* 0x000fd00000000000 */
[----:B---3--:R-:W1:-:S00]  /*7e20*/  USETMAXREG.DEALLOC.CTAPOOL 0x18 ;  /* 0x00000018000079c8 */ /* 0x008e4000080e0500 */
[----:B-1----:R-:W-:-:S06]  /*7e30*/  LOP3.LUT R0, R0, 0x3, RZ, 0xc0, !PT ;  /* 0x0000000300007812 */ /* 0x002fcc00078ec0ff */
[----:B------:R-:W1:Y:S02]  /*7e40*/  SHFL.IDX PT, R0, R0, RZ, 0x1f ;  /* 0x00001fff00007589 */ /* 0x000e6400000e0000 */
[----:B-1----:R-:W-:-:S13]  /*7e50*/  ISETP.NE.AND P0, PT, R0, RZ, PT ;  /* 0x000000ff0000720c */ /* 0x002fda0003f05270 */
[----:B------:R-:W-:Y:S05]  /*7e60*/  @!P0 BRA `(.L_x_529) ;  /* 0x0000000c00d48947 */ /* 0x000fea0003800000 */
[----:B------:R-:W-:-:S13]  /*7e70*/  ISETP.NE.AND P0, PT, R0, 0x1, PT ;  /* 0x000000010000780c */ /* 0x000fda0003f05270 */
[----:B------:R-:W-:Y:S05]  /*7e80*/  @P0 BRA `(.L_x_474) ;  /* 0x0000002c00580947 */ /* 0x000fea0003800000 */
[----:B------:R-:W-:Y:S01]  /*7e90*/  ULDC.64 UR4, c[0x0][0x8d8] ;  /* 0x0002360000047ab9 */ /* 0x000fe20000000a00 */
[----:B------:R-:W1:Y:S01]  /*7ea0*/  S2UR UR12, SR_CTAID.Z ;  /* 0x00000000000c79c3 */ /* 0x000e620000002700 */
[----:B------:R-:W-:-:S04]  /*7eb0*/  ISETP.NE.U32.AND P0, PT, RZ, UR4, PT ;  /* 0x00000004ff007c0c */ /* 0x000fc8000bf05070 */
[----:B------:R-:W-:-:S13]  /*7ec0*/  ISETP.NE.AND.EX P0, PT, RZ, UR5, PT, P0 ;  /* 0x00000005ff007c0c */ /* 0x000fda000bf05300 */
[----:B------:R-:W-:Y:S05]  /*7ed0*/  @!P0 BRA `(.L_x_530) ;  /* 0x00000000001c8947 */ /* 0x000fea0003800000 */
[----:B------:R-:W-:Y:S02]  /*7ee0*/  ULDC.64 UR4, c[0x0][0x8d8] ;  /* 0x0002360000047ab9 */ /* 0x000fe40000000a00 */
[----:B-1----:R-:W-:-:S06]  /*7ef0*/  UIMAD.WIDE UR4, UR12, 0x4, UR4 ;  /* 0x000000040c0478a5 */ /* 0x002fcc000f8e0204 */
[----:B------:R-:W-:Y:S01]  /*7f00*/  MOV R2, UR4 ;  /* 0x0000000400027c02 */ /* 0x000fe20008000f00 */
[----:B------:R-:W-:-:S05]  /*7f10*/  IMAD.U32 R3, RZ, RZ, UR5 ;  /* 0x00000005ff037e24 */ /* 0x000fca000f8e00ff */
[----:B------:R-:W2:Y:S02]  /*7f20*/  LDG.E R2, desc[UR38][R2.64] ;  /* 0x0000002602027981 */ /* 0x000ea4000c1e1900 */
[----:B--2---:R-:W-:Y:S01]  /*7f30*/  R2UR UR5, R2 ;  /* 0x00000000020572ca */ /* 0x004fe200000e0000 */
[----:B------:R-:W-:-:S14]  /*7f40*/  BRA `(.L_x_531) ;  /* 0x0000000000387947 */ /* 0x000fdc0003800000 */
.L_x_530:
[----:B------:R-:W-:Y:S02]  /*7f50*/  ULDC.64 UR4, c[0x0][0x8d0] ;  /* 0x0002340000047ab9 */ /* 0x000fe40000000a00 */
[----:B------:R-:W-:-:S04]  /*7f60*/  ISETP.NE.U32.AND P0, PT, RZ, UR4, PT ;  /* 0x00000004ff007c0c */ /* 0x000fc8000bf05070 */
[----:B------:R-:W-:-:S13]  /*7f70*/  ISETP.NE.AND.EX P0, PT, RZ, UR5, PT, P0 ;  /* 0x00000005ff007c0c */ /* 0x000fda000bf05300 */
[----:B------:R-:W-:Y:S05]  /*7f80*/  @!P0 BRA `(.L_x_532) ;  /* 0x0000000000248947 */ /* 0x000fea0003800000 */
[----:B------:R-:W-:Y:S02]  /*7f90*/  ULDC.64 UR4, c[0x0][0x8d0] ;  /* 0x0002340000047ab9 */ /* 0x000fe40000000a00 */
[----:B-1----:R-:W-:-:S06]  /*7fa0*/  UIMAD.WIDE UR4, UR12, 0x4, UR4 ;  /* 0x000000040c0478a5 */ /* 0x002fcc000f8e0204 */
[----:B------:R-:W-:Y:S02]  /*7fb0*/  IMAD.U32 R2, RZ, RZ, UR4 ;  /* 0x00000004ff027e24 */ /* 0x000fe4000f8e00ff */
[----:B------:R-:W-:-:S05]  /*7fc0*/  IMAD.U32 R3, RZ, RZ, UR5 ;  /* 0x00000005ff037e24 */ /* 0x000fca000f8e00ff */
[----:B------:R-:W2:Y:S04]  /*7fd0*/  LDG.E R0, desc[UR38][R2.64] ;  /* 0x0000002602007981 */ /* 0x000ea8000c1e1900 */
[----:B------:R-:W2:Y:S02]  /*7fe0*/  LDG.E R5, desc[UR38][R2.64+0x4] ;  /* 0x0000042602057981 */ /* 0x000ea4000c1e1900 */
[----:B--2---:R-:W-:-:S04]  /*7ff0*/  IADD3 R0, -R0, R5, RZ ;  /* 0x0000000500007210 */ /* 0x004fc80007ffe1ff */
[----:B------:R-:W-:Y:S01]  /*8000*/  R2UR UR5, R0 ;  /* 0x00000000000572ca */ /* 0x000fe200000e0000 */
[----:B------:R-:W-:-:S14]  /*8010*/  BRA `(.L_x_531) ;  /* 0x0000000000047947 */ /* 0x000fdc0003800000 */
.L_x_532:
[----:B------:R-:W-:-:S05]  /*8020*/  ULDC UR5, c[0x0][0x8bc] ;  /* 0x00022f0000057ab9 */ /* 0x000fca0000000800 */
.L_x_531:
[----:B------:R-:W2:Y:S02]  /*8030*/  S2UR UR4, SR_CTAID.X ;  /* 0x00000000000479c3 */ /* 0x000ea40000002500 */
[----:B--2---:R-:W-:-:S04]  /*8040*/  USHF.L.U32 UR4, UR4, 0x7, URZ ;  /* 0x0000000704047899 */ /* 0x004fc8000800063f */
[----:B------:R-:W-:-:S04]  /*8050*/  UISETP.GE.AND UP0, UPT, UR4, UR5, UPT ;  /* 0x000000050400728c */ /* 0x000fc8000bf06270 */
[----:B-1----:R-:W-:-:S06]  /*8060*/  USEL UR12, UR12, 0xffffffff, !UP0 ;  /* 0xffffffff0c0c7887 */ /* 0x002fcc000c000000 */
[----:B------:R-:W-:-:S13]  /*8070*/  ISETP.LE.AND P0, PT, RZ, UR12, PT ;  /* 0x0000000cff007c0c */ /* 0x000fda000bf03270 */
[----:B------:R-:W-:Y:S05]  /*8080*/  @!P0 BRA `(.L_x_474) ;  /* 0x0000002800d88947 */ /* 0x000fea0003800000 */
[----:B------:R-:W-:Y:S02]  /*8090*/  ULDC.64 UR4, c[0x0][0x770] ;  /* 0x0001dc0000047ab9 */ /* 0x000fe40000000a00 */
[----:B------:R-:W-:-:S04]  /*80a0*/  UISETP.NE.U32.AND UP0, UPT, UR4, URZ, UPT ;  /* 0x0000003f0400728c */ /* 0x000fc8000bf05070 */
[----:B------:R-:W-:-:S03]  /*80b0*/  UISETP.NE.AND.EX UP0, UPT, UR5, URZ, UPT, UP0 ;  /* 0x0000003f0500728c */ /* 0x000fc6000bf05300 */
[----:B------:R-:W-:Y:S02]  /*80c0*/  ULDC.64 UR4, c[0x0][0x770] ;  /* 0x0001dc0000047ab9 */ /* 0x000fe40000000a00 */
[----:B------:R-:W-:Y:S01]  /*80d0*/  UIMAD.WIDE UR4, UR12, 0x4, UR4 ;  /* 0x000000040c0478a5 */ /* 0x000fe2000f8e0204 */
[----:B------:R-:W-:-:S05]  /*80e0*/  PLOP3.LUT P0, PT, PT, PT, UP0, 0x80, 0x0 ;  /* 0x000000000000781c */ /* 0x000fca0003f0f008 */
[----:B------:R-:W-:Y:S02]  /*80f0*/  IMAD.U32 R2, RZ, RZ, UR4 ;  /* 0x00000004ff027e24 */ /* 0x000fe4000f8e00ff */
[----:B------:R-:W-:Y:S01]  /*8100*/  IMAD.U32 R3, RZ, RZ, UR5 ;  /* 0x00000005ff037e24 */ /* 0x000fe2000f8e00ff */
[----:B------:R-:W-:-:S05]  /*8110*/  ULDC.64 UR4, c[0x0][0x780] ;  /* 0x0001e00000047ab9 */ /* 0x000fca0000000a00 */
[----:B------:R-:W2:Y:S01]  /*8120*/  @P0 LDG.E R6, desc[UR38][R2.64] ;  /* 0x0000002602060981 */ /* 0x000ea2000c1e1900 */
[----:B------:R-:W-:Y:S01]  /*8130*/  UISETP.NE.U32.AND UP1, UPT, UR4, URZ, UPT ;  /* 0x0000003f0400728c */ /* 0x000fe2000bf25070 */
[----:B------:R-:W-:-:S03]  /*8140*/  ULDC UR6, c[0x0][0x280] ;  /* 0x0000a00000067ab9 */ /* 0x000fc60000000800 */
[----:B------:R-:W-:Y:S01]  /*8150*/  UISETP.NE.AND.EX UP1, UPT, UR5, URZ, UPT, UP1 ;  /* 0x0000003f0500728c */ /* 0x000fe2000bf25310 */
[----:B------:R-:W-:-:S05]  /*8160*/  IMAD.U32 R0, RZ, RZ, UR6 ;  /* 0x00000006ff007e24 */ /* 0x000fca000f8e00ff */
[----:B------:R-:W-:-:S05]  /*8170*/  PLOP3.LUT P1, PT, PT, PT, UP1, 0x80, 0x0 ;  /* 0x000000000000781c */ /* 0x000fca0003f2f018 */
[----:B------:R-:W-:Y:S02]  /*8180*/  @UP1 ULDC.64 UR4, c[0x0][0x780] ;  /* 0x0001e00000041ab9 */ /* 0x000fe40000000a00 */
[----:B------:R-:W-:-:S06]  /*8190*/  @UP1 UIMAD.WIDE UR4, UR12, 0x4, UR4 ;  /* 0x000000040c0418a5 */ /* 0x000fcc000f8e0204 */
[----:B------:R-:W-:Y:S01]  /*81a0*/  MOV R4, UR4 ;  /* 0x0000000400047c02 */ /* 0x000fe20008000f00 */
[----:B------:R-:W-:-:S05]  /*81b0*/  IMAD.U32 R5, RZ, RZ, UR5 ;  /* 0x00000005ff057e24 */ /* 0x000fca000f8e00ff */
[----:B------:R1:W5:Y:S01]  /*81c0*/  @P1 LDG.E R0, desc[UR38][R4.64] ;  /* 0x0000002604001981 */ /* 0x000362000c1e1900 */
[----:B------:R-:W-:Y:S01]  /*81d0*/  PLOP3.LUT P2, PT, PT, PT, UP0, 0x80, 0x0 ;  /* 0x000000000000781c */ /* 0x000fe20003f4f008 */
[----:B------:R-:W3:Y:S02]  /*81e0*/  S2UR UR13, SR_CTAID.Y ;  /* 0x00000000000d79c3 */ /* 0x000ee40000002600 */
[----:B---3--:R-:W-:-:S10]  /*81f0*/  USHF.R.S32.HI UR7, URZ, 0x1f, UR13 ;  /* 0x0000001f3f077899 */ /* 0x008fd4000801140d */
[----:B--2---:R-:W-:-:S13]  /*8200*/  @P2 R2UR UR4, R6 ;  /* 0x00000000060422ca */ /* 0x004fda00000e0000 */
[----:B------:R-:W-:-:S04]  /*8210*/  @UP0 ULEA UR4, UR12, UR4, 0x7 ;  /* 0x000000040c040291 */ /* 0x000fc8000f8e383f */
[----:B------:R-:W-:-:S04]  /*8220*/  @UP0 USHF.R.S32.HI UR5, URZ, 0x1f, UR4 ;  /* 0x0000001f3f050899 */ /* 0x000fc80008011404 */
[----:B------:R-:W-:-:S04]  /*8230*/  @UP0 ULEA.HI UR5, UR5, UR4, URZ, 0x7 ;  /* 0x0000000405050291 */ /* 0x000fc8000f8f383f */
[----:B------:R-:W-:-:S04]  /*8240*/  @UP0 USHF.L.U32 UR5, UR5, 0x6, URZ ;  /* 0x0000000605050899 */ /* 0x000fc8000800063f */
[----:B------:R-:W-:Y:S01]  /*8250*/  @UP0 ULOP3.LUT UR6, UR5, 0xffffe000, URZ, 0xc0, !UPT ;  /* 0xffffe00005060892 */ /* 0x000fe2000f8ec03f */
[----:B-1----:R-:W-:Y:S11]  /*8260*/  @P1 BRA `(.L_x_533) ;  /* 0x0000000000101947 */ /* 0x002ff60003800000 */
[----:B------:R-:W-:Y:S05]  /*8270*/  @!P0 BRA `(.L_x_533) ;  /* 0x00000000000c8947 */ /* 0x000fea0003800000 */
[----:B------:R-:W2:Y:S04]  /*8280*/  LDG.E R5, desc[UR38][R2.64] ;  /* 0x0000002602057981 */ /* 0x000ea8000c1e1900 */
[----:B-----5:R-:W2:Y:S02]  /*8290*/  LDG.E R0, desc[UR38][R2.64+0x4] ;  /* 0x0000042602007981 */ /* 0x020ea4000c1e1900 */
[----:B--2---:R-:W-:-:S07]  /*82a0*/  IMAD.IADD R0, R0, 0x1, -R5 ;  /* 0x0000000100007824 */ /* 0x004fce00078e0a05 */
.L_x_533:
[----:B-----5:R-:W-:Y:S01]  /*82b0*/  ISETP.GE.AND P0, PT, R0, 0x1, PT ;  /* 0x000000010000780c */ /* 0x020fe20003f06270 */
[----:B------:R-:W-:Y:S01]  /*82c0*/  @UP0 USHF.R.S32.HI UR8, URZ, 0x1f, UR6 ;  /* 0x0000001f3f080899 */ /* 0x000fe20008011406 */
[----:B------:R-:W-:Y:S01]  /*82d0*/  UMOV UR4, URZ ;  /* 0x0000003f00047c82 */ /* 0x000fe20008000000 */
[----:B------:R-:W-:Y:S01]  /*82e0*/  UMOV UR5, URZ ;  /* 0x0000003f00057c82 */ /* 0x000fe20008000000 */
[----:B------:R-:W-:-:S04]  /*82f0*/  @UP0 UMOV UR4, UR6 ;  /* 0x0000000600040c82 */ /* 0x000fc80008000000 */
[----:B------:R-:W-:-:S05]  /*8300*/  @UP0 UMOV UR5, UR8 ;  /* 0x0000000800050c82 */ /* 0x000fca0008000000 */
[----:B------:R-:W-:Y:S05]  /*8310*/  @!P0 BRA `(.L_x_474) ;  /* 0x0000002800348947 */ /* 0x000fea0003800000 */
[----:B------:R-:W-:Y:S01]  /*8320*/  ULDC.64 UR8, c[0x0][0x2d8] ;  /* 0x0000b60000087ab9 */ /* 0x000fe20000000a00 */
[C---:B------:R-:W-:Y:S01]  /*8330*/  VIADD R2, R0.reuse, 0x7f ;  /* 0x0000007f00027836 */ /* 0x040fe20000000000 */
[----:B------:R-:W-:Y:S01]  /*8340*/  UIMAD UR7, UR7, UR8, URZ ;  /* 0x00000008070772a4 */ /* 0x000fe2000f8e023f */
[----:B------:R-:W-:Y:S01]  /*8350*/  ISETP.GE.AND P1, PT, R0, 0x81, PT ;  /* 0x000000810000780c */ /* 0x000fe20003f26270 */
[----:B------:R-:W-:Y:S02]  /*8360*/  USHF.R.S32.HI UR6, URZ, 0x1f, UR12 ;  /* 0x0000001f3f067899 */ /* 0x000fe4000801140c */
[----:B------:R-:W-:Y:S01]  /*8370*/  UIMAD.WIDE.U32 UR10, UR13, UR8, URZ ;  /* 0x000000080d0a72a5 */ /* 0x000fe2000f8e003f */
[----:B------:R-:W-:Y:S01]  /*8380*/  SHF.R.S32.HI R3, RZ, 0x1f, R2 ;  /* 0x0000001fff037819 */ /* 0x000fe20000011402 */
[----:B------:R-:W-:Y:S02]  /*8390*/  UIMAD UR7, UR13, UR9, UR7 ;  /* 0x000000090d0772a4 */ /* 0x000fe4000f8e0207 */
[----:B------:R-:W-:Y:S01]  /*83a0*/  UIADD3 UR8, UP1, UR4, UR10, URZ ;  /* 0x0000000a04087290 */ /* 0x000fe2000ff3e03f */
[----:B------:R-:W-:Y:S01]  /*83b0*/  LEA.HI R3, R3, R2, RZ, 0x7 ;  /* 0x0000000203037211 */ /* 0x000fe200078f38ff */
[----:B------:R-:W-:-:S02]  /*83c0*/  UIADD3 UR7, UR11, UR7, URZ ;  /* 0x000000070b077290 */ /* 0x000fc4000fffe03f */
[----:B------:R-:W-:Y:S01]  /*83d0*/  USEL UR6, UR6, URZ, !UP0 ;  /* 0x0000003f06067287 */ /* 0x000fe2000c000000 */
[----:B------:R-:W-:Y:S01]  /*83e0*/  SHF.R.S32.HI R3, RZ, 0x7, R3 ;  /* 0x00000007ff037819 */ /* 0x000fe20000011403 */
[----:B------:R-:W-:Y:S01]  /*83f0*/  ULDC.64 UR14, c[0x0][0x2e0] ;  /* 0x0000b800000e7ab9 */ /* 0x000fe20000000a00 */
[----:B------:R-:W-:Y:S02]  /*8400*/  USEL UR13, UR12, URZ, !UP0 ;  /* 0x0000003f0c0d7287 */ /* 0x000fe4000c000000 */
[----:B------:R-:W-:Y:S01]  /*8410*/  UIADD3.X UR9, UR5, UR7, URZ, UP1, !UPT ;  /* 0x0000000705097290 */ /* 0x000fe20008ffe43f */
[----:B------:R-:W-:Y:S01]  /*8420*/  VIMNMX R3, R3, 0x1, !PT ;  /* 0x0000000103037848 */ /* 0x000fe20007fe0100 */
[----:B------:R-:W-:Y:S02]  /*8430*/  UIMAD UR6, UR6, UR14, URZ ;  /* 0x0000000e060672a4 */ /* 0x000fe4000f8e023f */
[----:B------:R-:W-:Y:S01]  /*8440*/  UIMAD.WIDE.U32 UR8, UR13, UR14, UR8 ;  /* 0x0000000e0d0872a5 */ /* 0x000fe2000f8e0008 */
[----:B------:R-:W-:Y:S01]  /*8450*/  LOP3.LUT R2, R3, 0x1, RZ, 0xc0, !PT ;  /* 0x0000000103027812 */ /* 0x000fe200078ec0ff */
[----:B------:R-:W-:Y:S01]  /*8460*/  UIMAD UR12, UR13, UR15, UR6 ;  /* 0x0000000f0d0c72a4 */ /* 0x000fe2000f8e0206 */
[----:B------:R-:W-:-:S03]  /*8470*/  ELECT P0, URZ, PT ;  /* 0x00000000003f782f */ /* 0x000fc60003800000 */
[----:B------:R-:W-:Y:S01]  /*8480*/  UIADD3 UR19, UR9, UR12, URZ ;  /* 0x0000000c09137290 */ /* 0x000fe2000fffe03f */
[----:B------:R-:W-:Y:S01]  /*8490*/  UMOV UR6, URZ ;  /* 0x0000003f00067c82 */ /* 0x000fe20008000000 */
[----:B------:R-:W-:Y:S10]  /*84a0*/  @!P1 BRA `(.L_x_534) ;  /* 0x0000000400889947 */ /* 0x000ff40003800000 */
[----:B------:R-:W-:Y:S01]  /*84b0*/  UMOV UR6, UR10 ;  /* 0x0000000a00067c82 */ /* 0x000fe20008000000 */
[----:B------:R-:W-:Y:S01]  /*84c0*/  ULDC.64 UR10, c[0x0][0x2c0] ;  /* 0x0000b000000a7ab9 */ /* 0x000fe20000000a00 */
[----:B------:R-:W-:Y:S01]  /*84d0*/  UIMAD.WIDE.U32 UR6, UR13, UR14, UR6 ;  /* 0x0000000e0d0672a5 */ /* 0x000fe2000f8e0006 */
[----:B------:R-:W-:Y:S01]  /*84e0*/  IADD3 R0, R3, -R2, RZ ;  /* 0x8000000203007210 */ /* 0x000fe20007ffe0ff */
[----:B------:R-:W-:Y:S02]  /*84f0*/  ULDC.64 UR20, c[0x0][0x2c0] ;  /* 0x0000b00000147ab9 */ /* 0x000fe40000000a00 */
[----:B------:R-:W-:-:S04]  /*8500*/  UIADD3 UR15, UP0, UR4, UR6, URZ ;  /* 0x00000006040f7290 */ /* 0x000fc8000ff1e03f */
[----:B------:R-:W-:Y:S02]  /*8510*/  UIADD3.X UR4, UR5, UR12, UR7, UP0, !UPT ;  /* 0x0000000c05047290 */ /* 0x000fe400087fe407 */
[----:B------:R-:W-:Y:S01]  /*8520*/  ULEA UR14, UP0, UR15, UR10, 0x2 ;  /* 0x0000000a0f0e7291 */ /* 0x000fe2000f80103f */
[----:B------:R-:W-:-:S03]  /*8530*/  UMOV UR5, URZ ;  /* 0x0000003f00057c82 */ /* 0x000fc60008000000 */
[----:B------:R-:W-:Y:S02]  /*8540*/  ULEA.HI.X UR15, UR15, UR11, UR4, 0x2, UP0 ;  /* 0x0000000b0f0f7291 */ /* 0x000fe400080f1404 */
[----:B------:R-:W-:Y:S02]  /*8550*/  UIADD3 UR10, UP0, UR14, 0x4000, URZ ;  /* 0x000040000e0a7890 */ /* 0x000fe4000ff1e03f */
[----:B------:R-:W-:Y:S02]  /*8560*/  UIADD3 UR12, UP1, UR14, 0x8000, URZ ;  /* 0x000080000e0c7890 */ /* 0x000fe4000ff3e03f */
[----:B------:R-:W-:Y:S02]  /*8570*/  UIADD3 UR14, UP2, UR14, 0xc000, URZ ;  /* 0x0000c0000e0e7890 */ /* 0x000fe4000ff5e03f */
[----:B------:R-:W-:Y:S02]  /*8580*/  UIADD3.X UR11, URZ, UR15, URZ, UP0, !UPT ;  /* 0x0000000f3f0b7290 */ /* 0x000fe400087fe43f */
[----:B------:R-:W-:-:S02]  /*8590*/  UIADD3.X UR13, URZ, UR15, URZ, UP1, !UPT ;  /* 0x0000000f3f0d7290 */ /* 0x000fc40008ffe43f */
[----:B------:R-:W-:Y:S01]  /*85a0*/  UIADD3.X UR15, URZ, UR15, URZ, UP2, !UPT ;  /* 0x0000000f3f0f7290 */ /* 0x000fe200097fe43f */
[----:B------:R-:W-:-:S11]  /*85b0*/  UMOV UR4, URZ ;  /* 0x0000003f00047c82 */ /* 0x000fd60008000000 */
.L_x_547:
        /* <DEDUP_REMOVED lines=21> */
.L_x_536:
[----:B------:R-:W-:Y:S05]  /*8710*/  BSYNC B0 ;  /* 0x0000000000007941 */ /* 0x000fea0003800000 */
.L_x_535:
        /* <DEDUP_REMOVED lines=13> */
.L_x_538:
[----:B------:R-:W-:Y:S05]  /*87f0*/  BSYNC B0 ;  /* 0x0000000000007941 */ /* 0x000fea0003800000 */
.L_x_537:
[----:B------:R-:W-:Y:S06]  /*8800*/  BAR.ARV 0xa, 0xa0 ;  /* 0x0282800000007b1d */ /* 0x000fec0000002000 */
[----:B------:R-:W-:Y:S04]  /*8810*/  BSSY B0, `(.L_x_539) ;  /* 0x0000003000007945 */ /* 0x000fe80003800000 */
[----:B------:R-:W-:Y:S05]  /*8820*/  @!P0 BRA `(.L_x_540) ;  /* 0x0000000000048947 */ /* 0x000fea0003800000 */
[----:B------:R-:W-:-:S04]  /*8830*/  DEPBAR.LE SB0, 0x0 ;  /* 0x000080000000791a */ /* 0x000fc80000000000 */
.L_x_540:
[----:B------:R-:W-:Y:S05]  /*8840*/  BSYNC B0 ;  /* 0x0000000000007941 */ /* 0x000fea0003800000 */
.L_x_539:
        /* <DEDUP_REMOVED lines=13> */
.L_x_542:
[----:B------:R-:W-:Y:S05]  /*8920*/  BSYNC B0 ;  /* 0x0000000000007941 */ /* 0x000fea0003800000 */
.L_x_541:
        /* <DEDUP_REMOVED lines=13> */
.L_x_544:
[----:B------:R-:W-:Y:S05]  /*8a00*/  BSYNC B0 ;  /* 0x0000000000007941 */ /* 0x000fea0003800000 */
.L_x_543:
[----:B------:R-:W-:Y:S01]  /*8a10*/  VIADD R0, R0, 0xfffffffe ;  /* 0xfffffffe00007836 */ /* 0x000fe20000000000 */
[----:B------:R-:W-:Y:S06]  /*8a20*/  BAR.ARV 0xa, 0xa0 ;  /* 0x0282800000007b1d */ /* 0x000fec0000002000 */
[----:B------:R-:W-:Y:S01]  /*8a30*/  BSSY B0, `(.L_x_545) ;  /* 0x0000004000007945 */ /* 0x000fe20003800000 */
[----:B------:R-:W-:-:S03]  /*8a40*/  ISETP.NE.AND P1, PT, R0, RZ, PT ;  /* 0x000000ff0000720c */ /* 0x000fc60003f25270 */
[----:B------:R-:W-:Y:S10]  /*8a50*/  @!P0 BRA `(.L_x_546) ;  /* 0x0000000000048947 */ /* 0x000ff40003800000 */
[----:B------:R-:W-:-:S04]  /*8a60*/  DEPBAR.LE SB0, 0x0 ;  /* 0x000080000000791a */ /* 0x000fc80000000000 */
.L_x_546:
[----:B------:R-:W-:Y:S05]  /*8a70*/  BSYNC B0 ;  /* 0x0000000000007941 */ /* 0x000fea0003800000 */
.L_x_545:
[----:B------:R-:W-:Y:S06]  /*8a80*/  BAR.ARV 0xb, 0xa0 ;  /* 0x02c2800000007b1d */ /* 0x000fec0000002000 */
[----:B------:R-:W-:Y:S02]  /*8a90*/  UIADD3 UR5, UR5, 0x2, URZ ;  /* 0x0000000205057890 */ /* 0x000fe4000fffe03f */
[----:B------:R-:W-:Y:S01]  /*8aa0*/  UIADD3 UR4, UR4, 0x1, URZ ;  /* 0x0000000104047890 */ /* 0x000fe2000fffe03f */
[----:B------:R-:W-:Y:S11]  /*8ab0*/  @P1 BRA `(.L_x_547) ;  /* 0xfffffff800c01947 */ /* 0x000ff6000383ffff */
[----:B------:R-:W-:-:S12]  /*8ac0*/  USHF.L.U32 UR6, UR5, 0xd, URZ ;  /* 0x0000000d05067899 */ /* 0x000fd8000800063f */
.L_x_534:
        /* <DEDUP_REMOVED lines=10> */
[----:B------:R-:W-:Y:S01]  /*8b70*/  ULEA UR4, UP0, UR11, UR4, 0x2 ;  /* 0x000000040b047291 */ /* 0x000fe2000f80103f */
[----:B------:R-:W-:-:S03]  /*8b80*/  UMOV UR13, 0x14f00000 ;  /* 0x14f00000000d7882 */ /* 0x000fc60000000000 */
[----:B------:R-:W-:-:S03]  /*8b90*/  ULEA.HI.X UR5, UR11, UR5, UR12, 0x2, UP0 ;  /* 0x000000050b057291 */ /* 0x000fc600080f140c */
[----:B------:R-:W-:Y:S01]  /*8ba0*/  UMOV UR12, 0x0 ;  /* 0x00000000000c7882 */ /* 0x000fe20000000000 */
[----:B-1----:R-:W-:-:S03]  /*8bb0*/  ULEA UR7, UR10, UR7, 0x18 ;  /* 0x000000070a077291 */ /* 0x002fc6000f8ec03f */
[----:B------:R-:W-:Y:S01]  /*8bc0*/  UMOV UR10, 0x400 ;  /* 0x00000400000a7882 */ /* 0x000fe20000000000 */
[----:B------:R-:W-:-:S09]  /*8bd0*/  UIADD3 UR7, UR7, 0x8000, URZ ;  /* 0x0000800007077890 */ /* 0x000fd2000fffe03f */
[----:B------:R1:W-:Y:S02]  /*8be0*/  UBLKRED.G.S.ADD.F32.RN [UR4], [UR7], UR10, desc[UR12] ;  /* 0x00000c04070073bb */ /* 0x0003e400080a140a */
[----:B-1----:R0:W-:Y:S02]  /*8bf0*/  UTMACMDFLUSH ;  /* 0x00000000000079b7 */ /* 0x0021e40000000000 */
.L_x_549:
[----:B------:R-:W-:Y:S05]  /*8c00*/  BSYNC B0 ;  /* 0x0000000000007941 */ /* 0x000fea0003800000 */
.L_x_548:
[----:B------:R-:W-:Y:S06]  /*8c10*/  BAR.SYNC.DEFER_BLOCKING 0xe, 0xa0 ;  /* 0x0382800000007b1d */ /* 0x000fec0000010000 */
[----:B------:R-:W-:Y:S04]  /*8c20*/  BSSY B0, `(.L_x_550) ;  /* 0x0000012000007945 */ /* 0x000fe80003800000 */
[----:B------:R-:W-:Y:S05]  /*8c30*/  @!P0 BRA `(.L_x_551) ;  /* 0x0000000000408947 */ /* 0x000fea0003800000 */
[----:B------:R-:W1:Y:S01]  /*8c40*/  S2UR UR7, SR_CgaCtaId ;  /* 0x00000000000779c3 */ /* 0x000e620000008800 */
[----:B------:R-:W-:Y:S01]  /*8c50*/  UIADD3 UR4, UR6, 0x1000, URZ ;  /* 0x0000100006047890 */ /* 0x000fe2000fffe03f */
[----:B------:R-:W-:Y:S01]  /*8c60*/  UMOV UR5, 0x400 ;  /* 0x0000040000057882 */ /* 0x000fe20000000000 */
[----:B------:R-:W-:Y:S02]  /*8c70*/  ULDC.64 UR10, c[0x0][0x2c0] ;  /* 0x0000b000000a7ab9 */ /* 0x000fe40000000a00 */
[----:B------:R-:W-:Y:S01]  /*8c80*/  UIADD3 UR12, UP0, UR4, UR8, URZ ;  /* 0x00000008040c7290 */ /* 0x000fe2000ff1e03f */
[----:B------:R-:W-:Y:S01]  /*8c90*/  UMOV UR13, 0x14f00000 ;  /* 0x14f00000000d7882 */ /* 0x000fe20000000000 */
[----:B-1----:R-:W-:Y:S02]  /*8ca0*/  ULEA UR7, UR7, UR5, 0x18 ;  /* 0x0000000507077291 */ /* 0x002fe4000f8ec03f */
[----:B------:R-:W-:Y:S02]  /*8cb0*/  ULEA.HI.X.SX32 UR5, UR4, UR19, 0x1, UP0 ;  /* 0x0000001304057291 */ /* 0x000fe400080f0e3f */
[----:B------:R-:W-:-:S02]  /*8cc0*/  ULEA UR4, UP0, UR12, UR10, 0x2 ;  /* 0x0000000a0c047291 */ /* 0x000fc4000f80103f */
[----:B------:R-:W-:Y:S02]  /*8cd0*/  UIADD3 UR7, UR7, 0xc000, URZ ;  /* 0x0000c00007077890 */ /* 0x000fe4000fffe03f */
[----:B------:R-:W-:Y:S01]  /*8ce0*/  ULEA.HI.X UR5, UR12, UR11, UR5, 0x2, UP0 ;  /* 0x0000000b0c057291 */ /* 0x000fe200080f1405 */
[----:B------:R-:W-:Y:S02]  /*8cf0*/  UMOV UR10, 0x400 ;  /* 0x00000400000a7882 */ /* 0x000fe40000000000 */
[----:B------:R-:W-:-:S06]  /*8d00*/  UMOV UR12, 0x0 ;  /* 0x00000000000c7882 */ /* 0x000fcc0000000000 */
[----:B------:R1:W-:Y:S01]  /*8d10*/  UBLKRED.G.S.ADD.F32.RN [UR4], [UR7], UR10, desc[UR12] ;  /* 0x00000c04070073bb */ /* 0x0003e200080a140a */
[----:B------:R0:W-:Y:S01]  /*8d20*/  UTMACMDFLUSH ;  /* 0x00000000000079b7 */ /* 0x0001e20000000000 */
[----:B-1----:R-:W-:-:S04]  /*8d30*/  DEPBAR.LE SB0, 0x1 ;  /* 0x000080400000791a */ /* 0x002fc80000000000 */
.L_x_551:
[----:B------:R-:W-:Y:S05]  /*8d40*/  BSYNC B0 ;  /* 0x0000000000007941 */ /* 0x000fea0003800000 */
.L_x_550:
[----:B------:R-:W-:Y:S06]  /*8d50*/  BAR.ARV 0xa, 0xa0 ;  /* 0x0282800000007b1d */ /* 0x000fec0000002000 */
[----:B------:R-:W-:Y:S04]  /*8d60*/  BSSY B0, `(.L_x_552) ;  /* 0x0000003000007945 */ /* 0x000fe80003800000 */
[----:B------:R-:W-:Y:S05]  /*8d70*/  @!P0 BRA `(.L_x_553) ;  /* 0x0000000000048947 */ /* 0x000fea0003800000 */
[----:B------:R-:W-:-:S04]  /*8d80*/  DEPBAR.LE SB0, 0x0 ;  /* 0x000080000000791a */ /* 0x000fc80000000000 */
.L_x_553:
[----:B------:R-:W-:Y:S05]  /*8d90*/  BSYNC B0 ;  /* 0x0000000000007941 */ /* 0x000fea0003800000 */
.L_x_552:
[----:B------:R-:W-:Y:S06]  /*8da0*/  BAR.ARV 0xb, 0xa0 ;  /* 0x02c2800000007b1d */ /* 0x000fec0000002000 */
[----:B------:R-:W-:Y:S05]  /*8db0*/  BRA `(.L_x_474) ;  /* 0x0000001c008c7947 */ /* 0x000fea0003800000 */
.L_x_529:
[----:B------:R-:W-:Y:S01]  /*8dc0*/  ULDC.64 UR4, c[0x0][0x8d8] ;  /* 0x0002360000047ab9 */ /* 0x000fe20000000a00 */
[----:B------:R-:W1:Y:S01]  /*8dd0*/  S2R R7, SR_CTAID.Z ;  /* 0x0000000000077919 */ /* 0x000e620000002700 */
[----:B------:R-:W-:Y:S01]  /*8de0*/  ISETP.NE.U32.AND P0, PT, RZ, UR4, PT ;  /* 0x00000004ff007c0c */ /* 0x000fe2000bf05070 */
[----:B------:R-:W2:Y:S03]  /*8df0*/  S2UR UR20, SR_CTAID.Y ;  /* 0x00000000001479c3 */ /* 0x000ea60000002600 */
[----:B------:R-:W-:-:S13]  /*8e00*/  ISETP.NE.AND.EX P0, PT, RZ, UR5, PT, P0 ;  /* 0x00000005ff007c0c */ /* 0x000fda000bf05300 */
[----:B------:R-:W-:Y:S05]  /*8e10*/  @!P0 BRA `(.L_x_554) ;  /* 0x0000000000108947 */ /* 0x000fea0003800000 */
[----:B------:R-:W1:Y:S02]  /*8e20*/  LDC.64 R2, c[0x0][0x8d8] ;  /* 0x00023600ff027b82 */ /* 0x000e640000000a00 */
[----:B-1----:R-:W-:-:S05]  /*8e30*/  IMAD.WIDE R2, R7, 0x4, R2 ;  /* 0x0000000407027825 */ /* 0x002fca00078e0202 */
[----:B------:R1:W5:Y:S01]  /*8e40*/  LDG.E R5, desc[UR38][R2.64] ;  /* 0x0000002602057981 */ /* 0x000362000c1e1900 */
[----:B------:R-:W-:Y:S05]  /*8e50*/  BRA `(.L_x_555) ;  /* 0x00000000002c7947 */ /* 0x000fea0003800000 */
.L_x_554:
[----:B------:R-:W-:Y:S02]  /*8e60*/  ULDC.64 UR4, c[0x0][0x8d0] ;  /* 0x0002340000047ab9 */ /* 0x000fe40000000a00 */
[----:B------:R-:W-:-:S04]  /*8e70*/  ISETP.NE.U32.AND P0, PT, RZ, UR4, PT ;  /* 0x00000004ff007c0c */ /* 0x000fc8000bf05070 */
[----:B------:R-:W-:-:S13]  /*8e80*/  ISETP.NE.AND.EX P0, PT, RZ, UR5, PT, P0 ;  /* 0x00000005ff007c0c */ /* 0x000fda000bf05300 */
[----:B------:R-:W-:Y:S05]  /*8e90*/  @!P0 BRA `(.L_x_556) ;  /* 0x0000000000188947 */ /* 0x000fea0003800000 */
[----:B------:R-:W1:Y:S02]  /*8ea0*/  LDC.64 R2, c[0x0][0x8d0] ;  /* 0x00023400ff027b82 */ /* 0x000e640000000a00 */
[----:B-1----:R-:W-:-:S05]  /*8eb0*/  IMAD.WIDE R2, R7, 0x4, R2 ;  /* 0x0000000407027825 */ /* 0x002fca00078e0202 */
[----:B------:R-:W3:Y:S04]  /*8ec0*/  LDG.E R5, desc[UR38][R2.64] ;  /* 0x0000002602057981 */ /* 0x000ee8000c1e1900 */
[----:B------:R-:W3:Y:S02]  /*8ed0*/  LDG.E R0, desc[UR38][R2.64+0x4] ;  /* 0x0000042602007981 */ /* 0x000ee4000c1e1900 */
[----:B---3--:R-:W-:Y:S01]  /*8ee0*/  IMAD.IADD R5, R0, 0x1, -R5 ;  /* 0x0000000100057824 */ /* 0x008fe200078e0a05 */
[----:B------:R-:W-:Y:S06]  /*8ef0*/  BRA `(.L_x_555) ;  /* 0x0000000000047947 */ /* 0x000fec0003800000 */
.L_x_556:
[----:B------:R-:W3:Y:S02]  /*8f00*/  LDC R5, c[0x0][0x8bc] ;  /* 0x00022f00ff057b82 */ /* 0x000ee40000000800 */
.L_x_555:
[----:B------:R-:W4:Y:S01]  /*8f10*/  S2R R14, SR_CTAID.X ;  /* 0x00000000000e7919 */ /* 0x000f220000002500 */
[----:B------:R-:W-:Y:S02]  /*8f20*/  IMAD.MOV.U32 R0, RZ, RZ, 0x1 ;  /* 0x00000001ff007424 */ /* 0x000fe400078e00ff */
[----:B------:R-:W-:Y:S01]  /*8f30*/  IMAD.MOV.U32 R9, RZ, RZ, RZ ;  /* 0x000000ffff097224 */ /* 0x000fe200078e00ff */
[----:B----4-:R-:W-:-:S04]  /*8f40*/  SHF.L.U32 R14, R14, 0x7, RZ ;  /* 0x000000070e0e7819 */ /* 0x010fc800000006ff */
[----:B---3-5:R-:W-:-:S04]  /*8f50*/  ISETP.GE.AND P0, PT, R14, R5, PT ;  /* 0x000000050e00720c */ /* 0x028fc80003f06270 */
[----:B-1----:R-:W-:-:S04]  /*8f60*/  SEL R8, R7, 0xffffffff, !P0 ;  /* 0xffffffff07087807 */ /* 0x002fc80004000000 */
[----:B------:R-:W-:-:S13]  /*8f70*/  ISETP.GE.AND P0, PT, R8, RZ, PT ;  /* 0x000000ff0800720c */ /* 0x000fda0003f06270 */
[----:B------:R-:W-:Y:S05]  /*8f80*/  @!P0 BRA `(.L_x_557) ;  /* 0x0000001800848947 */ /* 0x000fea0003800000 */
[----:B------:R-:W1:Y:S08]  /*8f90*/  LDC.64 R10, c[0x0][0x770] ;  /* 0x0001dc00ff0a7b82 */ /* 0x000e700000000a00 */
[----:B------:R-:W3:Y:S08]  /*8fa0*/  LDC.64 R6, c[0x0][0x770] ;  /* 0x0001dc00ff067b82 */ /* 0x000ef00000000a00 */
[----:B------:R-:W4:Y:S01]  /*8fb0*/  LDC.64 R4, c[0x0][0x778] ;  /* 0x0001de00ff047b82 */ /* 0x000f220000000a00 */
[----:B-1----:R-:W-:-:S07]  /*8fc0*/  ISETP.NE.U32.AND P1, PT, R10, RZ, PT ;  /* 0x000000ff0a00720c */ /* 0x002fce0003f25070 */
[----:B------:R-:W1:Y:S01]  /*8fd0*/  LDC.64 R2, c[0x0][0x780] ;  /* 0x0001e000ff027b82 */ /* 0x000e620000000a00 */
[----:B------:R-:W-:Y:S01]  /*8fe0*/  ISETP.NE.AND.EX P1, PT, R11, RZ, PT, P1 ;  /* 0x000000ff0b00720c */ /* 0x000fe20003f25310 */
[----:B---3--:R-:W-:Y:S01]  /*8ff0*/  IMAD.WIDE R6, R8, 0x4, R6 ;  /* 0x0000000408067825 */ /* 0x008fe200078e0206 */
[----:B----4-:R-:W-:-:S11]  /*9000*/  ISETP.NE.U32.AND P0, PT, R4, RZ, PT ;  /* 0x000000ff0400720c */ /* 0x010fd60003f05070 */
[----:B------:R-:W3:Y:S01]  /*9010*/  @P1 LDG.E R9, desc[UR38][R6.64] ;  /* 0x0000002606091981 */ /* 0x000ee2000c1e1900 */
[----:B------:R-:W-:-:S03]  /*9020*/  ISETP.NE.AND.EX P0, PT, R5, RZ, PT, P0 ;  /* 0x000000ff0500720c */ /* 0x000fc60003f05300 */
[----:B------:R-:W4:Y:S01]  /*9030*/  @P1 LDG.E R15, desc[UR38][R6.64] ;  /* 0x00000026060f1981 */ /* 0x000f22000c1e1900 */
[----:B-1----:R-:W-:-:S04]  /*9040*/  ISETP.NE.U32.AND P2, PT, R2, RZ, PT ;  /* 0x000000ff0200720c */ /* 0x002fc80003f45070 */
[----:B------:R-:W-:-:S05]  /*9050*/  ISETP.NE.AND.EX P2, PT, R3, RZ, PT, P2 ;  /* 0x000000ff0300720c */ /* 0x000fca0003f45320 */
[----:B------:R-:W1:Y:S08]  /*9060*/  @P0 LDC.64 R2, c[0x0][0x778] ;  /* 0x0001de00ff020b82 */ /* 0x000e700000000a00 */
[----:B------:R-:W2:Y:S01]  /*9070*/  @P2 LDC.64 R12, c[0x0][0x780] ;  /* 0x0001e000ff0c2b82 */ /* 0x000ea20000000a00 */
[----:B------:R-:W-:Y:S01]  /*9080*/  MOV R5, RZ ;  /* 0x000000ff00057202 */ /* 0x000fe20000000f00 */
[----:B------:R-:W-:Y:S01]  /*9090*/  ULDC UR4, c[0x0][0x280] ;  /* 0x0000a00000047ab9 */ /* 0x000fe20000000800 */
[----:B-1----:R-:W-:-:S05]  /*90a0*/  @P0 IMAD.WIDE R2, R8, 0x4, R2 ;  /* 0x0000000408020825 */ /* 0x002fca00078e0202 */
[----:B------:R2:W5:Y:S01]  /*90b0*/  @P0 LDG.E R5, desc[UR38][R2.64] ;  /* 0x0000002602050981 */ /* 0x000562000c1e1900 */
[----:B------:R-:W-:Y:S02]  /*90c0*/  IMAD.U32 R4, RZ, RZ, UR4 ;  /* 0x00000004ff047e24 */ /* 0x000fe4000f8e00ff */
[----:B--2---:R-:W-:Y:S01]  /*90d0*/  @P2 IMAD.WIDE R2, R8, 0x4, R12 ;  /* 0x0000000408022825 */ /* 0x004fe200078e020c */
[----:B------:R-:W-:-:S04]  /*90e0*/  VOTEU.ANY UP0, P1 ;  /* 0x00000000003f7886 */ /* 0x000fc80000800100 */
[----:B------:R1:W5:Y:S02]  /*90f0*/  @P2 LDG.E R4, desc[UR38][R2.64] ;  /* 0x0000002602042981 */ /* 0x000364000c1e1900 */
[----:B-1----:R-:W-:Y:S01]  /*9100*/  CS2R R2, SRZ ;  /* 0x0000000000027805 */ /* 0x002fe2000001ff00 */
[----:B---3--:R-:W-:-:S05]  /*9110*/  @P1 IMAD R9, R8, 0x80, R9 ;  /* 0x0000008008091824 */ /* 0x008fca00078e0209 */
[----:B------:R-:W-:-:S04]  /*9120*/  @P1 SHF.R.S32.HI R12, RZ, 0x1f, R9 ;  /* 0x0000001fff0c1819 */ /* 0x000fc80000011409 */
[----:B------:R-:W-:-:S04]  /*9130*/  @P1 LEA.HI R12, R12, R9, RZ, 0x7 ;  /* 0x000000090c0c1211 */ /* 0x000fc800078f38ff */
[----:B------:R-:W-:Y:S02]  /*9140*/  @P1 LOP3.LUT R12, R12, 0xffffff80, RZ, 0xc0, !PT ;  /* 0xffffff800c0c1812 */ /* 0x000fe400078ec0ff */
[----:B----4-:R-:W-:Y:S02]  /*9150*/  @P1 R2UR UR4, R15 ;  /* 0x000000000f0412ca */ /* 0x010fe400000e0000 */
[----:B------:R-:W-:Y:S02]  /*9160*/  @P1 SHF.R.S32.HI R9, RZ, 0x1f, R12 ;  /* 0x0000001fff091819 */ /* 0x000fe4000001140c */
[----:B------:R-:W-:-:S03]  /*9170*/  @P1 MOV R2, R12 ;  /* 0x0000000c00021202 */ /* 0x000fc60000000f00 */
[----:B------:R-:W-:Y:S01]  /*9180*/  @P1 IMAD.MOV.U32 R3, RZ, RZ, R9 ;  /* 0x000000ffff031224 */ /* 0x000fe200078e0009 */
[----:B------:R-:W-:Y:S07]  /*9190*/  @P2 BRA `(.L_x_558) ;  /* 0x0000000000102947 */ /* 0x000fee0003800000 */
[----:B------:R-:W-:Y:S05]  /*91a0*/  @!P1 BRA `(.L_x_558) ;  /* 0x00000000000c9947 */ /* 0x000fea0003800000 */
[----:B------:R-:W2:Y:S04]  /*91b0*/  LDG.E R9, desc[UR38][R6.64] ;  /* 0x0000002606097981 */ /* 0x000ea8000c1e1900 */
[----:B-----5:R-:W2:Y:S02]  /*91c0*/  LDG.E R4, desc[UR38][R6.64+0x4] ;  /* 0x0000042606047981 */ /* 0x020ea4000c1e1900 */
[----:B--2---:R-:W-:-:S07]  /*91d0*/  IMAD.IADD R4, R4, 0x1, -R9 ;  /* 0x0000000104047824 */ /* 0x004fce00078e0a09 */
.L_x_558:
[----:B-----5:R-:W-:Y:S01]  /*91e0*/  ISETP.GE.AND P1, PT, R4, 0x1, PT ;  /* 0x000000010400780c */ /* 0x020fe20003f26270 */
[----:B------:R-:W-:Y:S01]  /*91f0*/  UMOV UR27, URZ ;  /* 0x0000003f001b7c82 */ /* 0x000fe20008000000 */
[----:B------:R-:W-:Y:S01]  /*9200*/  @UP0 UMOV UR27, UR4 ;  /* 0x00000004001b0c82 */ /* 0x000fe20008000000 */
[----:B------:R-:W-:-:S10]  /*9210*/  MOV R9, RZ ;  /* 0x000000ff00097202 */ /* 0x000fd40000000f00 */
[----:B------:R-:W-:Y:S05]  /*9220*/  @!P1 BRA `(.L_x_557) ;  /* 0x0000001400dc9947 */ /* 0x000fea0003800000 */
[----:B------:R-:W1:Y:S01]  /*9230*/  S2R R9, SR_CTAID.Y ;  /* 0x0000000000097919 */ /* 0x000e620000002600 */
[----:B------:R-:W2:Y:S01]  /*9240*/  LDC.64 R12, c[0x0][0x718] ;  /* 0x0001c600ff0c7b82 */ /* 0x000ea20000000a00 */
[----:B------:R-:W-:Y:S01]  /*9250*/  ISETP.NE.U32.AND P1, PT, R10, RZ, PT ;  /* 0x000000ff0a00720c */ /* 0x000fe20003f25070 */
[----:B------:R-:W-:Y:S01]  /*9260*/  IMAD.MOV.U32 R7, RZ, RZ, R3 ;  /* 0x000000ffff077224 */ /* 0x000fe200078e0003 */
[----:B------:R-:W-:Y:S01]  /*9270*/  R2UR UR13, R8 ;  /* 0x00000000080d72ca */ /* 0x000fe200000e0000 */
[----:B------:R-:W-:Y:S01]  /*9280*/  ULDC UR4, c[0x0][0x2e8] ;  /* 0x0000ba0000047ab9 */ /* 0x000fe20000000800 */
[----:B------:R-:W-:Y:S01]  /*9290*/  ISETP.NE.AND.EX P1, PT, R11, RZ, PT, P1 ;  /* 0x000000ff0b00720c */ /* 0x000fe20003f25310 */
[----:B------:R-:W-:Y:S01]  /*92a0*/  VOTEU.ANY UP1, P0 ;  /* 0x00000000003f7886 */ /* 0x000fe20000020100 */
[----:B------:R-:W-:Y:S01]  /*92b0*/  SHF.R.S32.HI R8, RZ, 0x1f, R8 ;  /* 0x0000001fff087819 */ /* 0x000fe20000011408 */
[----:B------:R-:W3:Y:S01]  /*92c0*/  LDC.64 R10, c[0x0][0x720] ;  /* 0x0001c800ff0a7b82 */ /* 0x000ee20000000a00 */
[----:B------:R-:W-:-:S02]  /*92d0*/  R2UR UR11, R14 ;  /* 0x000000000e0b72ca */ /* 0x000fc400000e0000 */
[----:B------:R-:W-:Y:S02]  /*92e0*/  ELECT P0, URZ, PT ;  /* 0x00000000003f782f */ /* 0x000fe40003800000 */
[----:B------:R-:W-:Y:S01]  /*92f0*/  SEL R8, R8, RZ, !P1 ;  /* 0x000000ff08087207 */ /* 0x000fe20004800000 */
[----:B------:R-:W-:Y:S01]  /*9300*/  UMOV UR12, UR20 ;  /* 0x00000014000c7c82 */ /* 0x000fe20008000000 */
[----:B------:R-:W-:Y:S01]  /*9310*/  R2UR UR8, R5 ;  /* 0x00000000050872ca */ /* 0x000fe200000e0000 */
[----:B------:R-:W-:Y:S02]  /*9320*/  BSSY B0, `(.L_x_557) ;  /* 0x0000167000007945 */ /* 0x000fe40003800000 */
[----:B------:R-:W-:Y:S01]  /*9330*/  VOTEU.ANY UP0, P1 ;  /* 0x00000000003f7886 */ /* 0x000fe20000800100 */
[----:B------:R-:W-:Y:S02]  /*9340*/  USEL UR21, UR13, URZ, !UP0 ;  /* 0x0000003f0d157287 */ /* 0x000fe4000c000000 */
[----:B------:R-:W-:-:S02]  /*9350*/  UISETP.NE.AND UP0, UPT, UR4, 0x1, UPT ;  /* 0x000000010400788c */ /* 0x000fc4000bf05270 */
[----:B------:R-:W-:-:S05]  /*9360*/  USEL UR13, UR13, URZ, !UP1 ;  /* 0x0000003f0d0d7287 */ /* 0x000fca000c800000 */
[----:B------:R-:W-:Y:S01]  /*9370*/  UIADD3 UR11, UR11, UR8, URZ ;  /* 0x000000080b0b7290 */ /* 0x000fe2000fffe03f */
[----:B-1----:R-:W-:-:S03]  /*9380*/  SHF.R.S32.HI R9, RZ, 0x1f, R9 ;  /* 0x0000001fff097819 */ /* 0x002fc60000011409 */
[----:B------:R-:W-:Y:S01]  /*9390*/  @UP0 ULDC UR6, c[0x0][0x2ec] ;  /* 0x0000bb0000060ab9 */ /* 0x000fe20000000800 */
[----:B------:R-:W-:Y:S01]  /*93a0*/  @UP0 ULDC UR8, c[0x0][0x2f0] ;  /* 0x0000bc0000080ab9 */ /* 0x000fe20000000800 */
[----:B------:R-:W-:Y:S01]  /*93b0*/  UIMAD.WIDE.U32 UR6, UR20, UR6, URZ ;  /* 0x00000006140672a5 */ /* 0x000fe2000f8e003f */
[----:B--2---:R-:W-:-:S03]  /*93c0*/  IMAD R6, R9, R12, RZ ;  /* 0x0000000c09067224 */ /* 0x004fc600078e02ff */
[----:B------:R-:W-:Y:S01]  /*93d0*/  @UP0 USHF.R.U32.HI UR12, URZ, UR8, UR7 ;  /* 0x000000083f0c0299 */ /* 0x000fe20008011607 */
[----:B------:R-:W-:Y:S02]  /*93e0*/  IMAD R13, R13, UR20, R6 ;  /* 0x000000140d0d7c24 */ /* 0x000fe4000f8e0206 */
[----:B------:R-:W-:-:S04]  /*93f0*/  IMAD.MOV.U32 R6, RZ, RZ, R2 ;  /* 0x000000ffff067224 */ /* 0x000fc800078e0002 */
[----:B------:R-:W-:-:S04]  /*9400*/  IMAD.WIDE.U32 R2, R12, UR20, R6 ;  /* 0x000000140c027c25 */ /* 0x000fc8000f8e0006 */
[----:B---3--:R-:W-:Y:S01]  /*9410*/  IMAD R12, R8, R10, RZ ;  /* 0x0000000a080c7224 */ /* 0x008fe200078e02ff */
[----:B------:R-:W-:-:S03]  /*9420*/  IADD3 R3, R3, R13, RZ ;  /* 0x0000000d03037210 */ /* 0x000fc60007ffe0ff */
[----:B------:R-:W-:Y:S02]  /*9430*/  IMAD R15, R11, UR21, R12 ;  /* 0x000000150b0f7c24 */ /* 0x000fe4000f8e020c */
[----:B------:R-:W1:Y:S01]  /*9440*/  LDC.64 R12, c[0x0][0x700] ;  /* 0x0001c000ff0c7b82 */ /* 0x000e620000000a00 */
[----:B------:R-:W-:-:S04]  /*9450*/  IMAD.WIDE.U32 R2, R10, UR21, R2 ;  /* 0x000000150a027c25 */ /* 0x000fc8000f8e0002 */
[----:B------:R-:W-:-:S03]  /*9460*/  IMAD.IADD R3, R3, 0x1, R15 ;  /* 0x0000000103037824 */ /* 0x000fc600078e020f */
[----:B------:R-:W2:Y:S01]  /*9470*/  LDC.64 R10, c[0x0][0x730] ;  /* 0x0001cc00ff0a7b82 */ /* 0x000ea20000000a00 */
[----:B-1----:R-:W-:-:S04]  /*9480*/  LEA R12, P1, R2, R12, 0x2 ;  /* 0x0000000c020c7211 */ /* 0x002fc800078210ff */
[----:B------:R-:W-:Y:S02]  /*9490*/  LEA.HI.X R13, R2, R13, R3, 0x2, P1 ;  /* 0x0000000d020d7211 */ /* 0x000fe400008f1403 */
[----:B------:R-:W-:Y:S01]  /*94a0*/  R2UR UR4, R12 ;  /* 0x000000000c0472ca */ /* 0x000fe200000e0000 */
[----:B--2---:R-:W-:Y:S01]  /*94b0*/  IMAD R2, R9, R10, RZ ;  /* 0x0000000a09027224 */ /* 0x004fe200078e02ff */
[----:B------:R-:W-:Y:S01]  /*94c0*/  R2UR UR5, R13 ;  /* 0x000000000d0572ca */ /* 0x000fe200000e0000 */
[----:B------:R-:W-:Y:S01]  /*94d0*/  IMAD.WIDE.U32 R6, R10, UR20, R6 ;  /* 0x000000140a067c25 */ /* 0x000fe2000f8e0006 */
[----:B------:R-:W-:-:S03]  /*94e0*/  MOV R9, RZ ;  /* 0x000000ff00097202 */ /* 0x000fc60000000f00 */
[----:B------:R-:W-:Y:S02]  /*94f0*/  IMAD R11, R11, UR20, R2 ;  /* 0x000000140b0b7c24 */ /* 0x000fe4000f8e0202 */
[----:B------:R-:W1:Y:S02]  /*9500*/  LDC.64 R2, c[0x0][0x738] ;  /* 0x0001ce00ff027b82 */ /* 0x000e640000000a00 */
[----:B------:R-:W-:Y:S02]  /*9510*/  IMAD.IADD R7, R7, 0x1, R11 ;  /* 0x0000000107077824 */ /* 0x000fe400078e020b */
[----:B-1----:R-:W-:Y:S02]  /*9520*/  IMAD R8, R8, R2, RZ ;  /* 0x0000000208087224 */ /* 0x002fe400078e02ff */
[----:B------:R-:W-:-:S04]  /*9530*/  IMAD.WIDE.U32 R6, R2, UR21, R6 ;  /* 0x0000001502067c25 */ /* 0x000fc8000f8e0006 */
[----:B------:R-:W-:Y:S01]  /*9540*/  IMAD R11, R3, UR21, R8 ;  /* 0x00000015030b7c24 */ /* 0x000fe2000f8e0208 */
[----:B------:R-:W-:Y:S06]  /*9550*/  @!P0 BRA `(.L_x_559) ;  /* 0x00000014000c8947 */ /* 0x000fec0003800000 */
[----:B------:R-:W1:Y:S01]  /*9560*/  S2R R3, SR_CgaCtaId ;  /* 0x0000000000037919 */ /* 0x000e620000008800 */
[----:B------:R-:W-:Y:S01]  /*9570*/  MOV R12, 0x400 ;  /* 0x00000400000c7802 */ /* 0x000fe20000000f00 */
[----:B------:R-:W2:Y:S03]  /*9580*/  S2R R16, SR_TID.X ;  /* 0x0000000000107919 */ /* 0x000ea60000002100 */
[----:B-1----:R-:W-:Y:S01]  /*9590*/  LEA R12, R3, R12, 0x18 ;  /* 0x0000000c030c7211 */ /* 0x002fe200078ec0ff */
[----:B------:R-:W-:Y:S01]  /*95a0*/  IMAD.MOV.U32 R3, RZ, RZ, 0x1 ;  /* 0x00000001ff037424 */ /* 0x000fe200078e00ff */
[----:B--2---:R-:W-:-:S04]  /*95b0*/  LOP3.LUT R16, R16, 0x7f, RZ, 0xc0, !PT ;  /* 0x0000007f10107812 */ /* 0x004fc800078ec0ff */
[----:B------:R-:W-:Y:S02]  /*95c0*/  SHF.L.U32 R3, R3, 0x1f, RZ ;  /* 0x0000001f03037819 */ /* 0x000fe400000006ff */
[----:B------:R-:W-:Y:S02]  /*95d0*/  ISETP.NE.AND P0, PT, R16, RZ, PT ;  /* 0x000000ff1000720c */ /* 0x000fe40003f05270 */
[----:B------:R-:W1:Y:S02]  /*95e0*/  SYNCS.PHASECHK.TRANS64.TRYWAIT P1, [R12+URZ+0x30c20], R3 ;  /* 0x030c20030c0075a7 */ /* 0x000e64000802017f */
[----:B-1----:R-:W-:Y:S09]  /*95f0*/  @!P1 BRA `(.L_x_560) ;  /* 0x0000001400dc9947 */ /* 0x002ff20003800000 */
.L_x_588:
[----:B------:R-:W-:Y:S01]  /*9600*/  IMAD.IADD R11, R7, 0x1, R11 ;  /* 0x00000001070b7824 */ /* 0x000fe200078e020b */
[----:B------:R-:W-:Y:S01]  /*9610*/  MOV R10, 0x1 ;  /* 0x00000001000a7802 */ /* 0x000fe20000000f00 */
[----:B------:R-:W-:Y:S06]  /*9620*/  @P0 BRA `(.L_x_561) ;  /* 0x0000000000180947 */ /* 0x000fec0003800000 */
[----:B------:R-:W2:Y:S01]  /*9630*/  S2R R0, SR_TID.X ;  /* 0x0000000000007919 */ /* 0x000ea20000002100 */
[----:B-1----:R-:W-:-:S04]  /*9640*/  IMAD.MOV.U32 R3, RZ, RZ, 0x4200 ;  /* 0x00004200ff037424 */ /* 0x002fc800078e00ff */
[----:B------:R3:W-:Y:S01]  /*9650*/  SYNCS.ARRIVE.TRANS64 RZ, [R12+URZ+0x30c10], R3 ;  /* 0x030c10030cff79a7 */ /* 0x0007e2000800003f */
[----:B--2---:R-:W-:-:S13]  /*9660*/  LOP3.LUT P1, RZ, R0, 0x1f, RZ, 0xc0, !PT ;  /* 0x0000001f00ff7812 */ /* 0x004fda000782c0ff */
[----:B---3--:R-:W-:Y:S05]  /*9670*/  @!P1 BRA `(.L_x_561) ;  /* 0x0000000000049947 */ /* 0x008fea0003800000 */
[----:B------:R-:W-:Y:S01]  /*9680*/  BPT.TRAP 0x1 ;  /* 0x000000040000795c */ /* 0x000fe20000300000 */
.L_x_561:
[----:B-1----:R-:W1:Y:S01]  /*9690*/  LDC.64 R2, c[0x0][0x198] ;  /* 0x00006600ff027b82 */ /* 0x002e620000000a00 */
[----:B------:R-:W-:Y:S01]  /*96a0*/  R2UR UR8, R12 ;  /* 0x000000000c0872ca */ /* 0x000fe200000e0000 */
[----:B------:R-:W-:Y:S01]  /*96b0*/  UMOV UR14, 0x0 ;  /* 0x00000000000e7882 */ /* 0x000fe20000000000 */
[----:B------:R-:W-:Y:S01]  /*96c0*/  UMOV UR15, 0x14f00000 ;  /* 0x14f00000000f7882 */ /* 0x000fe20000000000 */
[----:B------:R-:W-:Y:S01]  /*96d0*/  UMOV UR26, URZ ;  /* 0x0000003f001a7c82 */ /* 0x000fe20008000000 */
[----:B------:R-:W-:Y:S01]  /*96e0*/  UMOV UR28, UR20 ;  /* 0x00000014001c7c82 */ /* 0x000fe20008000000 */
[----:B------:R-:W-:Y:S01]  /*96f0*/  UMOV UR29, UR21 ;  /* 0x00000015001d7c82 */ /* 0x000fe20008000000 */
[----:B------:R-:W-:Y:S01]  /*9700*/  IMAD.MOV.U32 R5, RZ, RZ, 0x8000 ;  /* 0x00008000ff057424 */ /* 0x000fe200078e00ff */
[----:B------:R-:W-:Y:S01]  /*9710*/  UMOV UR22, 0x20 ;  /* 0x0000002000167882 */ /* 0x000fe20000000000 */
[----:B------:R-:W-:Y:S01]  /*9720*/  UMOV UR16, 0x0 ;  /* 0x0000000000107882 */ /* 0x000fe20000000000 */
[----:B------:R-:W-:Y:S01]  /*9730*/  UMOV UR17, 0x10000000 ;  /* 0x1000000000117882 */ /* 0x000fe20000000000 */
[----:B------:R-:W-:Y:S01]  /*9740*/  UMOV UR10, UR26 ;  /* 0x0000001a000a7c82 */ /* 0x000fe20008000000 */
[----:B------:R-:W-:Y:S01]  /*9750*/  UMOV UR35, UR11 ;  /* 0x0000000b00237c82 */ /* 0x000fe20008000000 */
[----:B------:R-:W-:Y:S01]  /*9760*/  UMOV UR36, UR12 ;  /* 0x0000000c00247c82 */ /* 0x000fe20008000000 */
[----:B------:R-:W-:-:S02]  /*9770*/  UIADD3 UR24, UR8, 0x10000, URZ ;  /* 0x0001000008187890 */ /* 0x000fc4000fffe03f */
[----:B------:R-:W-:Y:S02]  /*9780*/  UIADD3 UR25, UR8, 0x30c10, URZ ;  /* 0x00030c1008197890 */ /* 0x000fe4000fffe03f */
[----:B------:R-:W-:Y:S02]  /*9790*/  UIADD3 UR18, UR8, 0x20000, URZ ;  /* 0x0002000008127890 */ /* 0x000fe4000fffe03f */
[----:B------:R-:W-:Y:S02]  /*97a0*/  UIADD3 UR9, UR8, 0x30c00, URZ ;  /* 0x00030c0008097890 */ /* 0x000fe4000fffe03f */
[----:B------:R-:W-:Y:S01]  /*97b0*/  UIADD3 UR32, UR8, 0x4000, URZ ;  /* 0x0000400008207890 */ /* 0x000fe2000fffe03f */
[----:B-1----:R-:W-:Y:S01]  /*97c0*/  IMAD.MOV.U32 R9, RZ, RZ, R2 ;  /* 0x000000ffff097224 */ /* 0x002fe200078e0002 */
[----:B------:R-:W-:Y:S01]  /*97d0*/  MOV R8, R3 ;  /* 0x0000000300087202 */ /* 0x000fe20000000f00 */
[----:B------:R-:W-:Y:S01]  /*97e0*/  UMOV UR19, UR25 ;  /* 0x0000001900137c82 */ /* 0x000fe20008000000 */
[----:B------:R-:W-:Y:S01]  /*97f0*/  UMOV UR37, UR13 ;  /* 0x0000000d00257c82 */ /* 0x000fe20008000000 */
[----:B------:R-:W-:Y:S01]  /*9800*/  UMOV UR34, UR26 ;  /* 0x0000001a00227c82 */ /* 0x000fe20008000000 */
[----:B------:R-:W-:Y:S01]  /*9810*/  IADD3 R0, P1, R9, 0x2f0, RZ ;  /* 0x000002f009007810 */ /* 0x000fe20007f3e0ff */
[----:B------:R-:W-:-:S03]  /*9820*/  UMOV UR33, UR9 ;  /* 0x0000000900217c82 */ /* 0x000fc60008000000 */
[----:B------:R-:W-:Y:S02]  /*9830*/  R2UR UR30, R0 ;  /* 0x00000000001e72ca */ /* 0x000fe400000e0000 */
[----:B------:R-:W-:-:S04]  /*9840*/  IADD3 R0, P2, R9, 0x3f0, RZ ;  /* 0x000003f009007810 */ /* 0x000fc80007f5e0ff */
[----:B------:R-:W-:Y:S01]  /*9850*/  R2UR UR40, R0 ;  /* 0x00000000002872ca */ /* 0x000fe200000e0000 */
[----:B------:R-:W-:Y:S01]  /*9860*/  IMAD.X R0, RZ, RZ, R8, P1 ;  /* 0x000000ffff007224 */ /* 0x000fe200008e0608 */
[----:B------:R-:W-:-:S04]  /*9870*/  IADD3 R2, P1, R9, 0xf0, RZ ;  /* 0x000000f009027810 */ /* 0x000fc80007f3e0ff */
[----:B------:R-:W-:Y:S02]  /*9880*/  IADD3.X R3, RZ, R8, RZ, P1, !PT ;  /* 0x00000008ff037210 */ /* 0x000fe40000ffe4ff */
[----:B------:R-:W-:Y:S01]  /*9890*/  R2UR UR31, R0 ;  /* 0x00000000001f72ca */ /* 0x000fe200000e0000 */
[----:B------:R-:W-:Y:S01]  /*98a0*/  IMAD.X R0, RZ, RZ, R8, P2 ;  /* 0x000000ffff007224 */ /* 0x000fe200010e0608 */
[----:B------:R-:W-:Y:S02]  /*98b0*/  R2UR UR6, R2 ;  /* 0x00000000020672ca */ /* 0x000fe400000e0000 */
[----:B------:R-:W-:Y:S02]  /*98c0*/  R2UR UR7, R3 ;  /* 0x00000000030772ca */ /* 0x000fe400000e0000 */
[----:B------:R-:W-:Y:S02]  /*98d0*/  R2UR UR41, R0 ;  /* 0x00000000002972ca */ /* 0x000fe400000e0000 */
[----:B------:R-:W-:-:S02]  /*98e0*/  ISETP.GE.AND P1, PT, R4, 0x81, PT ;  /* 0x000000810400780c */ /* 0x000fc40003f26270 */
[----:B------:R-:W-:-:S07]  /*98f0*/  MOV R0, RZ ;  /* 0x000000ff00007202 */ /* 0x000fce0000000f00 */
[----:B------:R1:W-:Y:S01]  /*9900*/  UTMALDG.4D [UR24], [UR6], desc[UR14] ;  /* 0x00000e18060075b4 */ /* 0x0003e20008019000 */
[----:B------:R1:W-:Y:S01]  /*9910*/  UBLKCP.S.G [UR18], [UR4], UR22 ;  /* 0x00000012040073ba */ /* 0x0003e20008000216 */
[----:B------:R2:W-:Y:S01]  /*9920*/  SYNCS.ARRIVE.TRANS64 RZ, [R12+URZ+0x30c00], R5 ;  /* 0x030c00050cff79a7 */ /* 0x0005e2000800003f */
[----:B------:R1:W-:Y:S01]  /*9930*/  UTMALDG.4D [UR8], [UR30], desc[UR16] ;  /* 0x000010081e0075b4 */ /* 0x0003e20008019000 */
[----:B--2---:R-:W-:Y:S01]  /*9940*/  IMAD.MOV.U32 R5, RZ, RZ, RZ ;  /* 0x000000ffff057224 */ /* 0x004fe200078e00ff */
[----:B------:R1:W-:Y:S02]  /*9950*/  UTMALDG.4D [UR32], [UR40], desc[UR16] ;  /* 0x00001020280075b4 */ /* 0x0003e40008019000 */
[----:B-1----:R-:W-:Y:S05]  /*9960*/  @!P1 BRA `(.L_x_562) ;  /* 0x0000000c00489947 */ /* 0x002fea0003800000 */
[----:B------:R-:W1:Y:S01]  /*9970*/  S2R R13, SR_TID.X ;  /* 0x00000000000d7919 */ /* 0x000e620000002100 */
[C---:B------:R-:W-:Y:S01]  /*9980*/  VIADD R0, R4.reuse, 0x7f ;  /* 0x0000007f04007836 */ /* 0x040fe20000000000 */
[----:B------:R-:W-:Y:S01]  /*9990*/  ISETP.GE.AND P1, PT, R4, 0x101, PT ;  /* 0x000001010400780c */ /* 0x000fe20003f26270 */
[----:B------:R-:W-:Y:S02]  /*99a0*/  IMAD.MOV.U32 R10, RZ, RZ, 0x1 ;  /* 0x00000001ff0a7424 */ /* 0x000fe400078e00ff */
[----:B------:R-:W-:Y:S01]  /*99b0*/  IMAD.MOV.U32 R19, RZ, RZ, RZ ;  /* 0x000000ffff137224 */ /* 0x000fe200078e00ff */
[----:B------:R-:W-:-:S04]  /*99c0*/  SHF.R.S32.HI R5, RZ, 0x1f, R0 ;  /* 0x0000001fff057819 */ /* 0x000fc80000011400 */
[----:B------:R-:W-:Y:S02]  /*99d0*/  LEA.HI R5, R5, R0, RZ, 0x7 ;  /* 0x0000000005057211 */ /* 0x000fe400078f38ff */
[----:B------:R-:W-:Y:S02]  /*99e0*/  MOV R0, RZ ;  /* 0x000000ff00007202 */ /* 0x000fe40000000f00 */
[----:B------:R-:W-:-:S04]  /*99f0*/  LEA.HI.SX32 R5, R5, 0xffffffff, 0x19 ;  /* 0xffffffff05057811 */ /* 0x000fc800078fcaff */
[----:B------:R-:W-:Y:S01]  /*9a00*/  VIMNMX R17, R5, 0x1, !PT ;  /* 0x0000000105117848 */ /* 0x000fe20007fe0100 */
[----:B------:R-:W-:-:S03]  /*9a10*/  IMAD.MOV.U32 R5, RZ, RZ, RZ ;  /* 0x000000ffff057224 */ /* 0x000fc600078e00ff */
[----:B------:R-:W-:Y:S02]  /*9a20*/  LOP3.LUT R18, R17, 0x1, RZ, 0xc0, !PT ;  /* 0x0000000111127812 */ /* 0x000fe400078ec0ff */
[----:B-1----:R-:W-:Y:S01]  /*9a30*/  LOP3.LUT R20, R13, 0x1f, RZ, 0xc0, !PT ;  /* 0x0000001f0d147812 */ /* 0x002fe200078ec0ff */
[----:B------:R-:W-:Y:S06]  /*9a40*/  @!P1 BRA `(.L_x_563) ;  /* 0x0000000800109947 */ /* 0x000fec0003800000 */
[----:B------:R-:W-:Y:S01]  /*9a50*/  IADD3 R17, R17, -R18, RZ ;  /* 0x8000001211117210 */ /* 0x000fe20007ffe0ff */
[----:B------:R-:W-:Y:S02]  /*9a60*/  IMAD.MOV.U32 R19, RZ, RZ, RZ ;  /* 0x000000ffff137224 */ /* 0x000fe400078e00ff */
[----:B------:R-:W-:-:S07]  /*9a70*/  IMAD.MOV.U32 R10, RZ, RZ, 0x1 ;  /* 0x00000001ff0a7424 */ /* 0x000fce00078e00ff */
.L_x_572:
[----:B------:R-:W-:-:S04]  /*9a80*/  SHF.L.U32 R21, R10, 0x1f, RZ ;  /* 0x0000001f0a157819 */ /* 0x000fc800000006ff */
[----:B-1----:R-:W1:Y:S02]  /*9a90*/  SYNCS.PHASECHK.TRANS64.TRYWAIT P1, [R12+URZ+0x30c40], R21 ;  /* 0x030c40150c0075a7 */ /* 0x002e64000802017f */
[----:B-12--5:R-:W-:Y:S05]  /*9aa0*/  @!P1 BRA `(.L_x_564) ;  /* 0x0000001000c49947 */ /* 0x026fea0003800000 */
.L_x_589:
[----:B------:R-:W-:Y:S05]  /*9ab0*/  @P0 BRA `(.L_x_565) ;  /* 0x0000000000140947 */ /* 0x000fea0003800000 */
[----:B------:R-:W-:Y:S02]  /*9ac0*/  ISETP.NE.AND P1, PT, R20, RZ, PT ;  /* 0x000000ff1400720c */ /* 0x000fe40003f25270 */
[----:B------:R-:W-:-:S04]  /*9ad0*/  MOV R3, 0x4200 ;  /* 0x0000420000037802 */ /* 0x000fc80000000f00 */
[----:B------:R2:W-:Y:S07]  /*9ae0*/  SYNCS.ARRIVE.TRANS64 RZ, [R12+URZ+0x30c30], R3 ;  /* 0x030c30030cff79a7 */ /* 0x0005ee000800003f */
[----:B------:R-:W-:Y:S05]  /*9af0*/  @!P1 BRA `(.L_x_565) ;  /* 0x0000000000049947 */ /* 0x000fea0003800000 */
[----:B------:R-:W-:Y:S01]  /*9b00*/  BPT.TRAP 0x1 ;  /* 0x000000040000795c */ /* 0x000fe20000300000 */
.L_x_565:
[----:B------:R-:W2:Y:S01]  /*9b10*/  LDC.64 R14, c[0x0][0x728] ;  /* 0x0001ca00ff0e7b82 */ /* 0x000ea20000000a00 */
[----:B------:R-:W-:Y:S01]  /*9b20*/  IMAD.SHL.U32 R16, R19, 0x80, RZ ;  /* 0x0000008013107824 */ /* 0x000fe200078e00ff */
[----:B------:R-:W-:Y:S01]  /*9b30*/  R2UR UR6, R12 ;  /* 0x000000000c0672ca */ /* 0x000fe200000e0000 */
[----:B------:R-:W-:Y:S01]  /*9b40*/  UMOV UR22, 0x0 ;  /* 0x0000000000167882 */ /* 0x000fe20000000000 */
[----:B------:R-:W-:Y:S01]  /*9b50*/  UMOV UR23, 0x14f00000 ;  /* 0x14f0000000177882 */ /* 0x000fe20000000000 */
[----:B------:R-:W-:Y:S01]  /*9b60*/  UMOV UR18, URZ ;  /* 0x0000003f00127c82 */ /* 0x000fe20008000000 */
[C---:B------:R-:W-:Y:S01]  /*9b70*/  IADD3 R2, P1, R16.reuse, R6, RZ ;  /* 0x0000000610027210 */ /* 0x040fe20007f3e0ff */
[----:B------:R-:W-:Y:S01]  /*9b80*/  UMOV UR10, 0x20 ;  /* 0x00000020000a7882 */ /* 0x000fe20000000000 */
[----:B------:R-:W3:Y:S01]  /*9b90*/  LDC.64 R4, c[0x0][0x198] ;  /* 0x00006600ff047b82 */ /* 0x000ee20000000a00 */
[----:B------:R-:W-:-:S06]  /*9ba0*/  R2UR UR19, R16 ;  /* 0x00000000101372ca */ /* 0x000fcc00000e0000 */
[----:B------:R-:W-:Y:S02]  /*9bb0*/  UIADD3 UR16, UR6, 0x18000, URZ ;  /* 0x0001800006107890 */ /* 0x000fe4000fffe03f */
[----:B------:R-:W-:Y:S02]  /*9bc0*/  UIADD3 UR17, UR6, 0x30c30, URZ ;  /* 0x00030c3006117890 */ /* 0x000fe4000fffe03f */
[----:B------:R-:W-:-:S03]  /*9bd0*/  UIADD3 UR6, UR6, 0x20400, URZ ;  /* 0x0002040006067890 */ /* 0x000fc6000fffe03f */
[----:B------:R-:W-:Y:S01]  /*9be0*/  UIADD3 UR19, UR19, UR27, URZ ;  /* 0x0000001b13137290 */ /* 0x000fe2000fffe03f */
[----:B--2---:R-:W-:Y:S01]  /*9bf0*/  LEA R3, P2, R2, R14, 0x2 ;  /* 0x0000000e02037211 */ /* 0x004fe200078410ff */
[----:B------:R-:W-:-:S03]  /*9c00*/  UMOV UR7, UR17 ;  /* 0x0000001100077c82 */ /* 0x000fc60008000000 */
[----:B------:R-:W-:Y:S02]  /*9c10*/  R2UR UR8, R3 ;  /* 0x00000000030872ca */ /* 0x000fe400000e0000 */
[----:B------:R-:W-:Y:S01]  /*9c20*/  LEA.HI.X.SX32 R3, R16, R11, 0x1, P1 ;  /* 0x0000000b10037211 */ /* 0x000fe200008f0eff */
[----:B---3--:R-:W-:Y:S01]  /*9c30*/  IMAD.MOV.U32 R9, RZ, RZ, R4 ;  /* 0x000000ffff097224 */ /* 0x008fe200078e0004 */
[----:B------:R-:W-:Y:S02]  /*9c40*/  MOV R8, R5 ;  /* 0x0000000500087202 */ /* 0x000fe40000000f00 */
[----:B------:R-:W-:Y:S02]  /*9c50*/  LEA.HI.X R2, R2, R15, R3, 0x2, P2 ;  /* 0x0000000f02027211 */ /* 0x000fe400010f1403 */
[----:B------:R-:W-:Y:S02]  /*9c60*/  IADD3 R4, P1, R9, 0x1f0, RZ ;  /* 0x000001f009047810 */ /* 0x000fe40007f3e0ff */
[----:B------:R-:W-:-:S02]  /*9c70*/  R2UR UR9, R2 ;  /* 0x00000000020972ca */ /* 0x000fc400000e0000 */
[----:B------:R-:W-:Y:S01]  /*9c80*/  R2UR UR14, R4 ;  /* 0x00000000040e72ca */ /* 0x000fe200000e0000 */
[----:B------:R-:W-:-:S05]  /*9c90*/  IMAD.X R5, RZ, RZ, R8, P1 ;  /* 0x000000ffff057224 */ /* 0x000fca00008e0608 */
[----:B------:R-:W-:-:S13]  /*9ca0*/  R2UR UR15, R5 ;  /* 0x00000000050f72ca */ /* 0x000fda00000e0000 */
[----:B------:R2:W-:Y:S01]  /*9cb0*/  UTMALDG.4D [UR16], [UR14], desc[UR22] ;  /* 0x000016100e0075b4 */ /* 0x0005e20008019000 */
[----:B------:R2:W-:Y:S01]  /*9cc0*/  UBLKCP.S.G [UR6], [UR8], UR10 ;  /* 0x00000006080073ba */ /* 0x0005e2000800020a */
[----:B------:R-:W3:Y:S02]  /*9cd0*/  SYNCS.PHASECHK.TRANS64.TRYWAIT P1, [R12+URZ+0x30c28], R21 ;  /* 0x030c28150c0075a7 */ /* 0x000ee4000802017f */
[----:B--23--:R-:W-:Y:S05]  /*9ce0*/  @!P1 BRA `(.L_x_566) ;  /* 0x0000001000489947 */ /* 0x00cfea0003800000 */
.L_x_590:
[----:B------:R-:W-:Y:S05]  /*9cf0*/  @P0 BRA `(.L_x_567) ;  /* 0x0000000000140947 */ /* 0x000fea0003800000 */
[----:B------:R-:W-:Y:S01]  /*9d00*/  ISETP.NE.AND P1, PT, R20, RZ, PT ;  /* 0x000000ff1400720c */ /* 0x000fe20003f25270 */
[----:B------:R-:W-:-:S04]  /*9d10*/  IMAD.MOV.U32 R2, RZ, RZ, 0x4200 ;  /* 0x00004200ff027424 */ /* 0x000fc800078e00ff */
[----:B------:R3:W-:Y:S08]  /*9d20*/  SYNCS.ARRIVE.TRANS64 RZ, [R12+URZ+0x30c18], R2 ;  /* 0x030c18020cff79a7 */ /* 0x0007f0000800003f */
[----:B------:R-:W-:Y:S05]  /*9d30*/  @!P1 BRA `(.L_x_567) ;  /* 0x0000000000049947 */ /* 0x000fea0003800000 */
[----:B------:R-:W-:Y:S01]  /*9d40*/  BPT.TRAP 0x1 ;  /* 0x000000040000795c */ /* 0x000fe20000300000 */
.L_x_567:
[----:B------:R-:W-:Y:S01]  /*9d50*/  IADD3 R16, R16, 0x80, RZ ;  /* 0x0000008010107810 */ /* 0x000fe20007ffe0ff */
[----:B------:R-:W-:Y:S01]  /*9d60*/  UMOV UR22, 0x0 ;  /* 0x0000000000167882 */ /* 0x000fe20000000000 */
[----:B------:R-:W-:Y:S01]  /*9d70*/  R2UR UR17, R12 ;  /* 0x000000000c1172ca */ /* 0x000fe200000e0000 */
[----:B------:R-:W-:Y:S01]  /*9d80*/  UMOV UR23, 0x14f00000 ;  /* 0x14f0000000177882 */ /* 0x000fe20000000000 */
[----:B---3--:R-:W-:Y:S01]  /*9d90*/  IADD3 R2, P1, R9, 0xf0, RZ ;  /* 0x000000f009027810 */ /* 0x008fe20007f3e0ff */
[C---:B------:R-:W-:Y:S01]  /*9da0*/  VIADD R13, R16.reuse, UR27 ;  /* 0x0000001b100d7c36 */ /* 0x040fe20008000000 */
[----:B------:R-:W-:Y:S01]  /*9db0*/  R2UR UR6, R16 ;  /* 0x00000000100672ca */ /* 0x000fe200000e0000 */
[----:B------:R-:W-:Y:S01]  /*9dc0*/  UMOV UR18, URZ ;  /* 0x0000003f00127c82 */ /* 0x000fe20008000000 */
[----:B------:R-:W-:Y:S01]  /*9dd0*/  R2UR UR14, R2 ;  /* 0x00000000020e72ca */ /* 0x000fe200000e0000 */
[----:B------:R-:W-:Y:S01]  /*9de0*/  IMAD.X R3, RZ, RZ, R8, P1 ;  /* 0x000000ffff037224 */ /* 0x000fe200008e0608 */
[----:B------:R-:W-:Y:S01]  /*9df0*/  R2UR UR19, R13 ;  /* 0x000000000d1372ca */ /* 0x000fe200000e0000 */
[----:B------:R-:W-:-:S03]  /*9e00*/  UMOV UR10, 0x20 ;  /* 0x00000020000a7882 */ /* 0x000fc60000000000 */
        /* <DEDUP_REMOVED lines=10> */
.L_x_591:
[----:B-123--:R-:W-:Y:S01]  /*9eb0*/  SHF.R.S32.HI R21, RZ, 0x1f, R16 ;  /* 0x0000001fff157819 */ /* 0x00efe20000011410 */
[----:B------:R-:W-:Y:S06]  /*9ec0*/  @P0 BRA `(.L_x_569) ;  /* 0x00000000001c0947 */ /* 0x000fec0003800000 */
[----:B------:R1:W-:Y:S02]  /*9ed0*/  STL [R1+0x24], R0 ;  /* 0x0000240001007387 */ /* 0x0003e40000100800 */
[----:B-1----:R-:W-:-:S04]  /*9ee0*/  MOV R0, 0x4200 ;  /* 0x0000420000007802 */ /* 0x002fc80000000f00 */
[----:B------:R1:W-:Y:S02]  /*9ef0*/  SYNCS.ARRIVE.TRANS64 RZ, [R12+URZ+0x30c38], R0 ;  /* 0x030c38000cff79a7 */ /* 0x0003e4000800003f */
[----:B-1----:R1:W5:Y:S01]  /*9f00*/  LDL.LU R0, [R1+0x24] ;  /* 0x0000240001007983 */ /* 0x0023620000300800 */
[----:B------:R-:W-:-:S13]  /*9f10*/  ISETP.NE.AND P1, PT, R20, RZ, PT ;  /* 0x000000ff1400720c */ /* 0x000fda0003f25270 */
[----:B-1----:R-:W-:Y:S05]  /*9f20*/  @!P1 BRA `(.L_x_569) ;  /* 0x0000000000049947 */ /* 0x002fea0003800000 */
[----:B------:R-:W-:Y:S01]  /*9f30*/  BPT.TRAP 0x1 ;  /* 0x000000040000795c */ /* 0x000fe20000300000 */
.L_x_569:
[----:B------:R-:W-:Y:S01]  /*9f40*/  IADD3 R16, P1, R16, R6, RZ ;  /* 0x0000000610107210 */ /* 0x000fe20007f3e0ff */
[----:B------:R-:W-:Y:S01]  /*9f50*/  UMOV UR8, 0x0 ;  /* 0x0000000000087882 */ /* 0x000fe20000000000 */
[----:B------:R-:W-:Y:S01]  /*9f60*/  R2UR UR14, R12 ;  /* 0x000000000c0e72ca */ /* 0x000fe200000e0000 */
[----:B------:R-:W-:Y:S01]  /*9f70*/  UMOV UR9, 0x14f00000 ;  /* 0x14f0000000097882 */ /* 0x000fe20000000000 */
[----:B------:R-:W-:Y:S01]  /*9f80*/  R2UR UR19, R13 ;  /* 0x000000000d1372ca */ /* 0x000fe200000e0000 */
[----:B------:R-:W-:Y:S01]  /*9f90*/  IMAD.X R21, R21, 0x1, R11, P1 ;  /* 0x0000000115157824 */ /* 0x000fe200008e060b */
[----:B------:R-:W-:Y:S01]  /*9fa0*/  LEA R14, P1, R16, R14, 0x2 ;  /* 0x0000000e100e7211 */ /* 0x000fe200078210ff */
[----:B------:R-:W-:Y:S01]  /*9fb0*/  UMOV UR18, URZ ;  /* 0x0000003f00127c82 */ /* 0x000fe20008000000 */
[----:B------:R-:W-:Y:S01]  /*9fc0*/  R2UR UR6, R4 ;  /* 0x00000000040672ca */ /* 0x000fe200000e0000 */
[----:B------:R-:W-:Y:S01]  /*9fd0*/  UMOV UR10, 0x20 ;  /* 0x00000020000a7882 */ /* 0x000fe20000000000 */
[----:B------:R-:W-:-:S02]  /*9fe0*/  LEA.HI.X R21, R16, R15, R21, 0x2, P1 ;  /* 0x0000000f10157211 */ /* 0x000fc400008f1415 */
        /* <DEDUP_REMOVED lines=13> */
.L_x_593:
[----:B------:R-:W-:Y:S05]  /*a0c0*/  @P0 BRA `(.L_x_571) ;  /* 0x0000000000140947 */ /* 0x000fea0003800000 */
[----:B------:R-:W-:Y:S01]  /*a0d0*/  ISETP.NE.AND P1, PT, R20, RZ, PT ;  /* 0x000000ff1400720c */ /* 0x000fe20003f25270 */
[----:B-1----:R-:W-:-:S04]  /*a0e0*/  IMAD.MOV.U32 R5, RZ, RZ, 0x4200 ;  /* 0x00004200ff057424 */ /* 0x002fc800078e00ff */
[----:B------:R2:W-:Y:S08]  /*a0f0*/  SYNCS.ARRIVE.TRANS64 RZ, [R12+URZ+0x30c10], R5 ;  /* 0x030c10050cff79a7 */ /* 0x0005f0000800003f */
[----:B------:R-:W-:Y:S05]  /*a100*/  @!P1 BRA `(.L_x_571) ;  /* 0x0000000000049947 */ /* 0x000fea0003800000 */
[----:B------:R-:W-:Y:S01]  /*a110*/  BPT.TRAP 0x1 ;  /* 0x000000040000795c */ /* 0x000fe20000300000 */
.L_x_571:
        /* <DEDUP_REMOVED lines=16> */
[----:B------:R-:W-:-:S02]  /*a220*/  UIADD3 UR19, UR7, UR27, URZ ;  /* 0x0000001b07137290 */ /* 0x000fc4000fffe03f */
[----:B------:R-:W-:-:S03]  /*a230*/  UIMAD.WIDE UR8, UR7, 0x4, UR4 ;  /* 0x00000004070878a5 */ /* 0x000fc6000f8e0204 */
[----:B------:R-:W-:-:S04]  /*a240*/  UMOV UR15, UR17 ;  /* 0x00000011000f7c82 */ /* 0x000fc80008000000 */
[----:B------:R3:W-:Y:S02]  /*a250*/  UTMALDG.4D [UR16], [UR22], desc[UR24] ;  /* 0x00001810160075b4 */ /* 0x0007e40008019000 */
[----:B------:R3:W-:Y:S02]  /*a260*/  UBLKCP.S.G [UR14], [UR8], UR10 ;  /* 0x0000000e080073ba */ /* 0x0007e4000800020a */
[----:B---3--:R-:W-:Y:S05]  /*a270*/  @P1 BRA `(.L_x_572) ;  /* 0xfffffff800001947 */ /* 0x008fea000383ffff */
[----:B-12---:R-:W-:-:S07]  /*a280*/  IMAD.U32 R5, RZ, RZ, UR7 ;  /* 0x00000007ff057e24 */ /* 0x006fce000f8e00ff */
.L_x_563:
[----:B------:R-:W-:-:S13]  /*a290*/  ISETP.NE.AND P1, PT, R18, RZ, PT ;  /* 0x000000ff1200720c */ /* 0x000fda0003f25270 */
[----:B------:R-:W-:Y:S05]  /*a2a0*/  @!P1 BRA `(.L_x_562) ;  /* 0x0000000000f89947 */ /* 0x000fea0003800000 */
[----:B------:R-:W-:-:S04]  /*a2b0*/  SHF.L.U32 R13, R10, 0x1f, RZ ;  /* 0x0000001f0a0d7819 */ /* 0x000fc800000006ff */
[----:B------:R-:W1:Y:S02]  /*a2c0*/  SYNCS.PHASECHK.TRANS64.TRYWAIT P1, [R12+URZ+0x30c40], R13 ;  /* 0x030c400d0c0075a7 */ /* 0x000e64000802017f */
[----:B-1----:R-:W-:Y:S05]  /*a2d0*/  @!P1 BRA `(.L_x_573) ;  /* 0x0000000c000c9947 */ /* 0x002fea0003800000 */
.L_x_594:
[----:B------:R-:W-:Y:S05]  /*a2e0*/  @P0 BRA `(.L_x_574) ;  /* 0x0000000000140947 */ /* 0x000fea0003800000 */
[----:B------:R-:W-:Y:S02]  /*a2f0*/  ISETP.NE.AND P1, PT, R20, RZ, PT ;  /* 0x000000ff1400720c */ /* 0x000fe40003f25270 */
[----:B------:R-:W-:-:S04]  /*a300*/  MOV R5, 0x4200 ;  /* 0x0000420000057802 */ /* 0x000fc80000000f00 */
[----:B------:R2:W-:Y:S07]  /*a310*/  SYNCS.ARRIVE.TRANS64 RZ, [R12+URZ+0x30c30], R5 ;  /* 0x030c30050cff79a7 */ /* 0x0005ee000800003f */
[----:B------:R-:W-:Y:S05]  /*a320*/  @!P1 BRA `(.L_x_574) ;  /* 0x0000000000049947 */ /* 0x000fea0003800000 */
[----:B------:R-:W-:Y:S01]  /*a330*/  BPT.TRAP 0x1 ;  /* 0x000000040000795c */ /* 0x000fe20000300000 */
.L_x_574:
[----:B--2---:R-:W2:Y:S01]  /*a340*/  LDC.64 R4, c[0x0][0x728] ;  /* 0x0001ca00ff047b82 */ /* 0x004ea20000000a00 */
[----:B------:R-:W-:Y:S01]  /*a350*/  IMAD.SHL.U32 R19, R19, 0x80, RZ ;  /* 0x0000008013137824 */ /* 0x000fe200078e00ff */
[----:B------:R-:W-:Y:S01]  /*a360*/  R2UR UR14, R12 ;  /* 0x000000000c0e72ca */ /* 0x000fe200000e0000 */
[----:B------:R-:W-:Y:S01]  /*a370*/  UMOV UR8, 0x0 ;  /* 0x0000000000087882 */ /* 0x000fe20000000000 */
[----:B------:R-:W-:Y:S01]  /*a380*/  UMOV UR9, 0x14f00000 ;  /* 0x14f0000000097882 */ /* 0x000fe20000000000 */
[----:B------:R-:W-:Y:S01]  /*a390*/  UMOV UR18, URZ ;  /* 0x0000003f00127c82 */ /* 0x000fe20008000000 */
[C---:B-----5:R-:W-:Y:S01]  /*a3a0*/  IADD3 R0, P1, R19.reuse, R6, RZ ;  /* 0x0000000613007210 */ /* 0x060fe20007f3e0ff */
[----:B------:R-:W-:Y:S01]  /*a3b0*/  UMOV UR10, 0x20 ;  /* 0x00000020000a7882 */ /* 0x000fe20000000000 */
[----:B------:R-:W-:-:S07]  /*a3c0*/  R2UR UR19, R19 ;  /* 0x00000000131372ca */ /* 0x000fce00000e0000 */
[----:B------:R-:W-:Y:S02]  /*a3d0*/  UIADD3 UR16, UR14, 0x18000, URZ ;  /* 0x000180000e107890 */ /* 0x000fe4000fffe03f */
[----:B------:R-:W-:Y:S02]  /*a3e0*/  UIADD3 UR17, UR14, 0x30c30, URZ ;  /* 0x00030c300e117890 */ /* 0x000fe4000fffe03f */
[----:B------:R-:W-:Y:S02]  /*a3f0*/  UIADD3 UR14, UR14, 0x20400, URZ ;  /* 0x000204000e0e7890 */ /* 0x000fe4000fffe03f */
[----:B------:R-:W-:Y:S01]  /*a400*/  UIADD3 UR19, UR19, UR27, URZ ;  /* 0x0000001b13137290 */ /* 0x000fe2000fffe03f */
[----:B--2---:R-:W-:Y:S02]  /*a410*/  LEA R4, P2, R0, R4, 0x2 ;  /* 0x0000000400047211 */ /* 0x004fe400078410ff */
[----:B------:R-:W-:Y:S02]  /*a420*/  UMOV UR15, UR17 ;  /* 0x00000011000f7c82 */ /* 0x000fe40008000000 */
[----:B------:R-:W-:-:S02]  /*a430*/  R2UR UR22, R4 ;  /* 0x00000000041672ca */ /* 0x000fc400000e0000 */
        /* <DEDUP_REMOVED lines=9> */
[----:B------:R-:W3:Y:S02]  /*a4d0*/  SYNCS.PHASECHK.TRANS64.TRYWAIT P1, [R12+URZ+0x30c28], R13 ;  /* 0x030c280d0c0075a7 */ /* 0x000ee4000802017f */
[----:B--23--:R-:W-:Y:S05]  /*a4e0*/  @!P1 BRA `(.L_x_575) ;  /* 0x00000008009c9947 */ /* 0x00cfea0003800000 */
.L_x_595:
[----:B------:R-:W-:Y:S05]  /*a4f0*/  @P0 BRA `(.L_x_576) ;  /* 0x0000000000140947 */ /* 0x000fea0003800000 */
[----:B------:R-:W-:Y:S02]  /*a500*/  ISETP.NE.AND P0, PT, R20, RZ, PT ;  /* 0x000000ff1400720c */ /* 0x000fe40003f05270 */
[----:B------:R-:W-:-:S04]  /*a510*/  MOV R5, 0x4200 ;  /* 0x0000420000057802 */ /* 0x000fc80000000f00 */
[----:B------:R3:W-:Y:S07]  /*a520*/  SYNCS.ARRIVE.TRANS64 RZ, [R12+URZ+0x30c18], R5 ;  /* 0x030c18050cff79a7 */ /* 0x0007ee000800003f */
[----:B------:R-:W-:Y:S05]  /*a530*/  @!P0 BRA `(.L_x_576) ;  /* 0x0000000000048947 */ /* 0x000fea0003800000 */
[----:B------:R-:W-:Y:S01]  /*a540*/  BPT.TRAP 0x1 ;  /* 0x000000040000795c */ /* 0x000fe20000300000 */
.L_x_576:
        /* <DEDUP_REMOVED lines=13> */
[----:B---3--:R-:W-:Y:S01]  /*a620*/  IMAD.U32 R5, RZ, RZ, UR6 ;  /* 0x00000006ff057e24 */ /* 0x008fe2000f8e00ff */
[----:B------:R-:W-:Y:S02]  /*a630*/  UIADD3 UR19, UR6, UR27, URZ ;  /* 0x0000001b06137290 */ /* 0x000fe4000fffe03f */
[----:B------:R-:W-:-:S03]  /*a640*/  UIMAD.WIDE UR8, UR6, 0x4, UR4 ;  /* 0x00000004060878a5 */ /* 0x000fc6000f8e0204 */
[----:B------:R-:W-:-:S04]  /*a650*/  UMOV UR15, UR17 ;  /* 0x00000011000f7c82 */ /* 0x000fc80008000000 */
[----:B------:R3:W-:Y:S02]  /*a660*/  UTMALDG.4D [UR16], [UR22], desc[UR24] ;  /* 0x00001810160075b4 */ /* 0x0007e40008019000 */
[----:B------:R3:W-:Y:S02]  /*a670*/  UBLKCP.S.G [UR14], [UR8], UR7 ;  /* 0x0000000e080073ba */ /* 0x0007e40008000207 */
[----:B---3--:R-:W-:Y:S01]  /*a680*/  NOP ;  /* 0x0000000000007918 */ /* 0x008fe20000000000 */
.L_x_562:
[----:B------:R-:W3:Y:S01]  /*a690*/  S2R R2, SR_TID.X ;  /* 0x0000000000027919 */ /* 0x000ee20000002100 */
[----:B-12--5:R-:W-:Y:S02]  /*a6a0*/  LEA R13, R0, R12, 0x3 ;  /* 0x0000000c000d7211 */ /* 0x026fe400078e18ff */
[----:B---3--:R-:W-:Y:S02]  /*a6b0*/  LOP3.LUT R3, R2, 0x7f, RZ, 0xc0, !PT ;  /* 0x0000007f02037812 */ /* 0x008fe400078ec0ff */
[----:B------:R-:W-:Y:S02]  /*a6c0*/  SHF.L.U32 R2, R10, 0x1f, RZ ;  /* 0x0000001f0a027819 */ /* 0x000fe400000006ff */
[----:B------:R-:W-:Y:S02]  /*a6d0*/  ISETP.NE.AND P1, PT, R3, RZ, PT ;  /* 0x000000ff0300720c */ /* 0x000fe40003f25270 */
[----:B------:R-:W1:Y:S02]  /*a6e0*/  SYNCS.PHASECHK.TRANS64.TRYWAIT P0, [R13+URZ+0x30c40], R2 ;  /* 0x030c40020d0075a7 */ /* 0x000e64000800017f */
[----:B-1----:R-:W-:Y:S09]  /*a6f0*/  @!P0 BRA `(.L_x_577) ;  /* 0x00000008002c8947 */ /* 0x002ff20003800000 */
.L_x_596:
[----:B------:R-:W-:Y:S05]  /*a700*/  @P1 BRA `(.L_x_578) ;  /* 0x0000000000181947 */ /* 0x000fea0003800000 */
[----:B------:R-:W2:Y:S01]  /*a710*/  S2R R3, SR_TID.X ;  /* 0x0000000000037919 */ /* 0x000ea20000002100 */
[----:B-1----:R-:W-:-:S04]  /*a720*/  IMAD.MOV.U32 R2, RZ, RZ, 0x4200 ;  /* 0x00004200ff027424 */ /* 0x002fc800078e00ff */
[----:B------:R3:W-:Y:S01]  /*a730*/  SYNCS.ARRIVE.TRANS64 RZ, [R13+URZ+0x30c30], R2 ;  /* 0x030c30020dff79a7 */ /* 0x0007e2000800003f */
[----:B--2---:R-:W-:-:S13]  /*a740*/  LOP3.LUT P0, RZ, R3, 0x1f, RZ, 0xc0, !PT ;  /* 0x0000001f03ff7812 */ /* 0x004fda000780c0ff */
[----:B---3--:R-:W-:Y:S05]  /*a750*/  @!P0 BRA `(.L_x_578) ;  /* 0x0000000000048947 */ /* 0x008fea0003800000 */
[----:B------:R-:W-:Y:S01]  /*a760*/  BPT.TRAP 0x1 ;  /* 0x000000040000795c */ /* 0x000fe20000300000 */
.L_x_578:
[----:B-1----:R-:W1:Y:S01]  /*a770*/  LDC.64 R2, c[0x0][0x728] ;  /* 0x0001ca00ff027b82 */ /* 0x002e620000000a00 */
[C---:B------:R-:W-:Y:S01]  /*a780*/  IADD3 R6, P0, R5.reuse, R6, RZ ;  /* 0x0000000605067210 */ /* 0x040fe20007f1e0ff */
[C---:B------:R-:W-:Y:S01]  /*a790*/  IMAD R4, R0.reuse, 0x4000, R12 ;  /* 0x0000400000047824 */ /* 0x040fe200078e020c */
[----:B------:R-:W-:Y:S01]  /*a7a0*/  LEA R12, R0, R12, 0x9 ;  /* 0x0000000c000c7211 */ /* 0x000fe200078e48ff */
[----:B------:R-:W-:Y:S01]  /*a7b0*/  UMOV UR8, 0x0 ;  /* 0x0000000000087882 */ /* 0x000fe20000000000 */
[C---:B------:R-:W-:Y:S01]  /*a7c0*/  LEA.HI.X.SX32 R11, R5.reuse, R11, 0x1, P0 ;  /* 0x0000000b050b7211 */ /* 0x040fe200000f0eff */
[----:B------:R-:W-:Y:S01]  /*a7d0*/  UMOV UR9, 0x14f00000 ;  /* 0x14f0000000097882 */ /* 0x000fe20000000000 */
[----:B------:R-:W-:Y:S01]  /*a7e0*/  R2UR UR19, R5 ;  /* 0x00000000051372ca */ /* 0x000fe200000e0000 */
[----:B------:R-:W-:Y:S01]  /*a7f0*/  UMOV UR18, URZ ;  /* 0x0000003f00127c82 */ /* 0x000fe20008000000 */
[----:B------:R-:W-:Y:S02]  /*a800*/  R2UR UR17, R13 ;  /* 0x000000000d1172ca */ /* 0x000fe400000e0000 */
[----:B------:R-:W-:-:S02]  /*a810*/  R2UR UR16, R4 ;  /* 0x00000000041072ca */ /* 0x000fc400000e0000 */
[----:B------:R-:W-:-:S07]  /*a820*/  R2UR UR10, R12 ;  /* 0x000000000c0a72ca */ /* 0x000fce00000e0000 */
[----:B------:R-:W-:Y:S02]  /*a830*/  UIADD3 UR19, UR19, UR27, URZ ;  /* 0x0000001b13137290 */ /* 0x000fe4000fffe03f */
[----:B------:R-:W-:Y:S01]  /*a840*/  UIADD3 UR17, UR17, 0x30c30, URZ ;  /* 0x00030c3011117890 */ /* 0x000fe2000fffe03f */
[C---:B-1----:R-:W-:Y:S01]  /*a850*/  LEA R2, P0, R6.reuse, R2, 0x2 ;  /* 0x0000000206027211 */ /* 0x042fe200078010ff */
[----:B------:R-:W-:Y:S02]  /*a860*/  UIADD3 UR16, UR16, 0x18000, URZ ;  /* 0x0001800010107890 */ /* 0x000fe4000fffe03f */
[----:B------:R-:W-:Y:S01]  /*a870*/  UIADD3 UR14, UR10, 0x20400, URZ ;  /* 0x000204000a0e7890 */ /* 0x000fe2000fffe03f */
[----:B------:R-:W-:Y:S02]  /*a880*/  LEA.HI.X R3, R6, R3, R11, 0x2, P0 ;  /* 0x0000000306037211 */ /* 0x000fe400000f140b */
[----:B------:R-:W-:Y:S01]  /*a890*/  UMOV UR15, UR17 ;  /* 0x00000011000f7c82 */ /* 0x000fe20008000000 */
[----:B------:R-:W-:Y:S01]  /*a8a0*/  IADD3 R9, P0, R9, 0x1f0, RZ ;  /* 0x000001f009097810 */ /* 0x000fe20007f1e0ff */
[----:B------:R-:W-:Y:S01]  /*a8b0*/  UMOV UR10, 0x20 ;  /* 0x00000020000a7882 */ /* 0x000fe20000000000 */
[----:B------:R-:W-:-:S02]  /*a8c0*/  R2UR UR22, R2 ;  /* 0x00000000021672ca */ /* 0x000fc400000e0000 */
[----:B------:R-:W-:Y:S01]  /*a8d0*/  R2UR UR6, R9 ;  /* 0x00000000090672ca */ /* 0x000fe200000e0000 */
[----:B------:R-:W-:Y:S01]  /*a8e0*/  IMAD.X R8, RZ, RZ, R8, P0 ;  /* 0x000000ffff087224 */ /* 0x000fe200000e0608 */
[----:B------:R-:W-:Y:S01]  /*a8f0*/  R2UR UR23, R3 ;  /* 0x00000000031772ca */ /* 0x000fe200000e0000 */
[----:B------:R-:W-:-:S03]  /*a900*/  VIADD R9, R0, 0x1 ;  /* 0x0000000100097836 */ /* 0x000fc60000000000 */
[----:B------:R-:W-:Y:S02]  /*a910*/  R2UR UR7, R8 ;  /* 0x00000000080772ca */ /* 0x000fe400000e0000 */
[----:B------:R-:W-:-:S04]  /*a920*/  ISETP.NE.AND P0, PT, R9, 0x2, PT ;  /* 0x000000020900780c */ /* 0x000fc80003f05270 */
[----:B------:R-:W-:Y:S02]  /*a930*/  SEL R3, RZ, 0x1, P0 ;  /* 0x00000001ff037807 */ /* 0x000fe40000000000 */
[----:B------:R-:W-:Y:S02]  /*a940*/  SEL R9, R9, RZ, P0 ;  /* 0x000000ff09097207 */ /* 0x000fe40000000000 */
[----:B------:R-:W-:-:S03]  /*a950*/  LOP3.LUT R0, R10, R3, RZ, 0x3c, !PT ;  /* 0x000000030a007212 */ /* 0x000fc600078e3cff */
[----:B------:R1:W-:Y:S01]  /*a960*/  UTMALDG.4D [UR16], [UR6], desc[UR8] ;  /* 0x00000810060075b4 */ /* 0x0003e20008019000 */
[----:B------:R1:W-:Y:S02]  /*a970*/  UBLKCP.S.G [UR14], [UR22], UR10 ;  /* 0x0000000e160073ba */ /* 0x0003e4000800020a */
[----:B-1----:R-:W-:Y:S01]  /*a980*/  NOP ;  /* 0x0000000000007918 */ /* 0x002fe20000000000 */
.L_x_559:
[----:B------:R-:W-:Y:S05]  /*a990*/  BSYNC B0 ;  /* 0x0000000000007941 */ /* 0x000fea0003800000 */
.L_x_557:
[----:B------:R-:W-:-:S03]  /*a9a0*/  UMOV UR6, 0xffffffff ;  /* 0xffffffff00067882 */ /* 0x000fc60000000000 */
[----:B------:R-:W-:Y:S05]  /*a9b0*/  BRA.DIV UR6, `(.L_x_579) ;  /* 0x0000000606907947 */ /* 0x000fea000b800000 */
[----:B------:R-:W-:-:S13]  /*a9c0*/  ELECT P6, URZ, PT ;  /* 0x00000000003f782f */ /* 0x000fda00038c0000 */
.L_x_599:
[----:B------:R-:W-:Y:S05]  /*a9d0*/  @!P6 BRA `(.L_x_474) ;  /* 0x000000000084e947 */ /* 0x000fea0003800000 */
[----:B------:R-:W3:Y:S02]  /*a9e0*/  LDL.LU R2, [R1] ;  /* 0x0000000001027983 */ /* 0x000ee40000300800 */
[----:B---3--:R-:W-:-:S04]  /*a9f0*/  LOP3.LUT R2, R2, 0x2, RZ, 0xfc, !PT ;  /* 0x0000000202027812 */ /* 0x008fc800078efcff */
[----:B------:R-:W-:-:S13]  /*aa00*/  ISETP.NE.AND P2, PT, R2, 0x3, PT ;  /* 0x000000030200780c */ /* 0x000fda0003f45270 */
[----:B------:R-:W-:Y:S05]  /*aa10*/  @!P2 BRA `(.L_x_580) ;  /* 0x000000000004a947 */ /* 0x000fea0003800000 */
[----:B--2---:R-:W-:Y:S01]  /*aa20*/  BPT.TRAP 0x1 ;  /* 0x000000040000795c */ /* 0x004fe20000300000 */
.L_x_580:
[----:B------:R-:W1:Y:S01]  /*aa30*/  S2R R3, SR_CgaCtaId ;  /* 0x0000000000037919 */ /* 0x000e620000008800 */
[----:B------:R-:W-:Y:S02]  /*aa40*/  MOV R2, 0x400 ;  /* 0x0000040000027802 */ /* 0x000fe40000000f00 */
[----:B------:R-:W-:Y:S02]  /*aa50*/  SHF.L.U32 R4, R0, 0x1f, RZ ;  /* 0x0000001f00047819 */ /* 0x000fe400000006ff */
[----:B-1----:R-:W-:Y:S01]  /*aa60*/  LEA R6, R3, R2, 0x18 ;  /* 0x0000000203067211 */ /* 0x002fe200078ec0ff */
[----:B------:R-:W-:-:S03]  /*aa70*/  VIADD R3, R9, 0x1 ;  /* 0x0000000109037836 */ /* 0x000fc60000000000 */
[----:B------:R-:W-:Y:S02]  /*aa80*/  IADD3 R2, R6, 0x30c20, RZ ;  /* 0x00030c2006027810 */ /* 0x000fe40007ffe0ff */
[----:B------:R-:W-:-:S03]  /*aa90*/  ISETP.NE.AND P1, PT, R3, 0x2, PT ;  /* 0x000000020300780c */ /* 0x000fc60003f25270 */
[----:B------:R-:W-:Y:S01]  /*aaa0*/  IMAD R7, R9, 0x8, R2 ;  /* 0x0000000809077824 */ /* 0x000fe200078e0202 */
[----:B------:R-:W-:Y:S02]  /*aab0*/  SEL R5, RZ, 0x1, P1 ;  /* 0x00000001ff057807 */ /* 0x000fe40000800000 */
[----:B------:R-:W-:Y:S01]  /*aac0*/  SEL R3, R3, RZ, P1 ;  /* 0x000000ff03037207 */ /* 0x000fe20000800000 */
[----:B------:R-:W1:Y:S01]  /*aad0*/  SYNCS.PHASECHK.TRANS64.TRYWAIT P0, [R7+URZ], R4 ;  /* 0x00000004070075a7 */ /* 0x000e62000800017f */
[----:B------:R-:W-:Y:S02]  /*aae0*/  LOP3.LUT R5, R0, R5, RZ, 0x3c, !PT ;  /* 0x0000000500057212 */ /* 0x000fe400078e3cff */
[----:B------:R-:W-:Y:S02]  /*aaf0*/  LEA R11, R3, R2, 0x3 ;  /* 0x00000002030b7211 */ /* 0x000fe400078e18ff */
[----:B------:R-:W-:Y:S01]  /*ab00*/  SHF.L.U32 R2, R5, 0x1f, RZ ;  /* 0x0000001f05027819 */ /* 0x000fe200000006ff */
[----:B-1----:R-:W-:Y:S06]  /*ab10*/  @!P0 BRA `(.L_x_581) ;  /* 0x0000000400588947 */ /* 0x002fec0003800000 */
.L_x_600:
[----:B------:R-:W3:Y:S02]  /*ab20*/  SYNCS.PHASECHK.TRANS64.TRYWAIT P0, [R11+URZ], R2 ;  /* 0x000000020b0075a7 */ /* 0x000ee4000800017f */
[----:B---3--:R-:W-:Y:S05]  /*ab30*/  @!P0 BRA `(.L_x_582) ;  /* 0x0000000400648947 */ /* 0x008fea0003800000 */
.L_x_601:
[----:B------:R-:W-:Y:S05]  /*ab40*/  @!P2 BRA `(.L_x_583) ;  /* 0x000000000004a947 */ /* 0x000fea0003800000 */
[----:B--2---:R-:W-:Y:S01]  /*ab50*/  BPT.TRAP 0x1 ;  /* 0x000000040000795c */ /* 0x004fe20000300000 */
.L_x_583:
[----:B------:R-:W-:-:S04]  /*ab60*/  VIADD R0, R6, 0x30c40 ;  /* 0x00030c4006007836 */ /* 0x000fc80000000000 */
[----:B------:R-:W-:-:S04]  /*ab70*/  IMAD R9, R9, 0x8, R0 ;  /* 0x0000000809097824 */ /* 0x000fc800078e0200 */
[----:B------:R-:W4:Y:S02]  /*ab80*/  SYNCS.PHASECHK.TRANS64.TRYWAIT P0, [R9+URZ], R4 ;  /* 0x00000004090075a7 */ /* 0x000f24000800017f */
[----:B----4-:R-:W-:Y:S05]  /*ab90*/  @!P0 BRA `(.L_x_584) ;  /* 0x0000000400608947 */ /* 0x010fea0003800000 */
.L_x_602:
[----:B------:R-:W-:-:S07]  /*aba0*/  LEA R3, R3, R0, 0x3 ;  /* 0x0000000003037211 */ /* 0x000fce00078e18ff */
.L_x_585:
[----:B------:R1:W1:Y:S02]  /*abb0*/  SYNCS.PHASECHK.TRANS64.TRYWAIT P0, [R3+URZ], R2 ;  /* 0x00000002030075a7 */ /* 0x000264000800017f */
[----:B-1----:R-:W-:Y:S05]  /*abc0*/  @!P0 NANOSLEEP.SYNCS 0x989680 ;  /* 0x009896800000895d */ /* 0x002fea0003900000 */
[----:B------:R-:W1:Y:S02]  /*abd0*/  @!P0 SYNCS.PHASECHK.TRANS64 P0, [R3+URZ], R2 ;  /* 0x00000002030085a7 */ /* 0x000e64000800007f */
[----:B-1----:R-:W-:Y:S05]  /*abe0*/  @!P0 BRA `(.L_x_585) ;  /* 0xfffffffc00f08947 */ /* 0x002fea000383ffff */
.L_x_474:
[----:B--2---:R-:W-:Y:S05]  /*abf0*/  BSYNC B6 ;  /* 0x0000000000067941 */ /* 0x004fea0003800000 */
.L_x_468:
[----:B------:R-:W-:Y:S05]  /*ac00*/  EXIT ;  /* 0x000000000000794d */ /* 0x000fea0003800000 */
.L_x_484:
[----:B------:R-:W-:Y:S01]  /*ac10*/  IMAD.MOV.U32 R12, RZ, RZ, RZ ;  /* 0x000000ffff0c7224 */ /* 0x000fe200078e00ff */
[----:B------:R-:W-:Y:S01]  /*ac20*/  MOV R15, 0xffffffff ;  /* 0xffffffff000f7802 */ /* 0x000fe20000000f00 */
[----:B------:R-:W-:-:S07]  /*ac30*/  IMAD.MOV.U32 R11, RZ, RZ, 0x1f ;  /* 0x0000001fff0b7424 */ /* 0x000fce00078e00ff */
[----:B------:R-:W-:Y:S05]  /*ac40*/  WARPSYNC.COLLECTIVE R15, `(.L_x_586) ;  /* 0x000000000f087348 */ /* 0x000fea0003c00000 */
[----:B------:R1:W2:Y:S02]  /*ac50*/  SHFL.IDX P6, R14, R13, R12, R11 ;  /* 0x0000000c0d0e7389 */ /* 0x0002a400000c000b */
[----:B-12---:R-:W-:Y:S01]  /*ac60*/  ENDCOLLECTIVE ;  /* 0x000000000000791b */ /* 0x006fe20003800000 */
.L_x_586:
[----:B------:R-:W-:Y:S05]  /*ac70*/  BRA `(.L_x_587) ;  /* 0xffffff6400407947 */ /* 0x000fea000383ffff */
.L_x_486:
[----:B--2---:R2:W3:Y:S02]  /*ac80*/  SYNCS.PHASECHK.TRANS64.TRYWAIT P0, [R2+URZ+0x30c00], R9 ;  /* 0x030c0009020075a7 */ /* 0x0044e4000800017f */
[----:B---3--:R-:W-:Y:S05]  /*ac90*/  @!P0 NANOSLEEP.SYNCS 0x989680 ;  /* 0x009896800000895d */ /* 0x008fea0003900000 */
[----:B------:R-:W3:Y:S02]  /*aca0*/  @!P0 SYNCS.PHASECHK.TRANS64 P0, [R2+URZ+0x30c00], R9 ;  /* 0x030c0009020085a7 */ /* 0x000ee4000800007f */
[----:B---3--:R-:W-:Y:S05]  /*acb0*/  @!P0 BRA `(.L_x_486) ;  /* 0xfffffffc00f08947 */ /* 0x008fea000383ffff */
[----:B------:R-:W-:Y:S05]  /*acc0*/  BRA `(.L_x_485) ;  /* 0xffffff6400a47947 */ /* 0x000fea000383ffff */
.L_x_490:
[----:B--2---:R2:W3:Y:S02]  /*acd0*/  SYNCS.PHASECHK.TRANS64.TRYWAIT P1, [R3+URZ+0x30c10], R22 ;  /* 0x030c1016030075a7 */ /* 0x0044e4000802017f */
[----:B---3--:R-:W-:Y:S05]  /*ace0*/  @!P1 NANOSLEEP.SYNCS 0x989680 ;  /* 0x009896800000995d */ /* 0x008fea0003900000 */
[----:B------:R-:W3:Y:S02]  /*acf0*/  @!P1 SYNCS.PHASECHK.TRANS64 P1, [R3+URZ+0x30c10], R22 ;  /* 0x030c1016030095a7 */ /* 0x000ee4000802007f */
[----:B---3--:R-:W-:Y:S05]  /*ad00*/  @!P1 BRA `(.L_x_490) ;  /* 0xfffffffc00f09947 */ /* 0x008fea000383ffff */
[----:B------:R-:W-:Y:S05]  /*ad10*/  BRA `(.L_x_489) ;  /* 0xffffff6c00847947 */ /* 0x000fea000383ffff */
.L_x_494:
[----:B------:R1:W1:Y:S02]  /*ad20*/  SYNCS.PHASECHK.TRANS64.TRYWAIT P1, [R3+URZ+0x30c30], R22 ;  /* 0x030c3016030075a7 */ /* 0x000264000802017f */
[----:B-1----:R-:W-:Y:S05]  /*ad30*/  @!P1 NANOSLEEP.SYNCS 0x989680 ;  /* 0x009896800000995d */ /* 0x002fea0003900000 */
[----:B------:R-:W1:Y:S02]  /*ad40*/  @!P1 SYNCS.PHASECHK.TRANS64 P1, [R3+URZ+0x30c30], R22 ;  /* 0x030c3016030095a7 */ /* 0x000e64000802007f */
[----:B-1----:R-:W-:Y:S05]  /*ad50*/  @!P1 BRA `(.L_x_494) ;  /* 0xfffffffc00f09947 */ /* 0x002fea000383ffff */
[----:B------:R-:W-:Y:S05]  /*ad60*/  BRA `(.L_x_493) ;  /* 0xffffff7000987947 */ /* 0x000fea000383ffff */
.L_x_560:
[----:B-1----:R1:W2:Y:S02]  /*ad70*/  SYNCS.PHASECHK.TRANS64.TRYWAIT P1, [R12+URZ+0x30c20], R3 ;  /* 0x030c20030c0075a7 */ /* 0x0022a4000802017f */
[----:B--2---:R-:W-:Y:S05]  /*ad80*/  @!P1 NANOSLEEP.SYNCS 0x989680 ;  /* 0x009896800000995d */ /* 0x004fea0003900000 */
[----:B------:R-:W2:Y:S02]  /*ad90*/  @!P1 SYNCS.PHASECHK.TRANS64 P1, [R12+URZ+0x30c20], R3 ;  /* 0x030c20030c0095a7 */ /* 0x000ea4000802007f */
[----:B--2---:R-:W-:Y:S05]  /*ada0*/  @!P1 BRA `(.L_x_560) ;  /* 0xfffffffc00f09947 */ /* 0x004fea000383ffff */
[----:B------:R-:W-:Y:S05]  /*adb0*/  BRA `(.L_x_588) ;  /* 0xffffffe800107947 */ /* 0x000fea000383ffff */
.L_x_564:
[----:B-1----:R1:W2:Y:S02]  /*adc0*/  SYNCS.PHASECHK.TRANS64.TRYWAIT P1, [R12+URZ+0x30c40], R21 ;  /* 0x030c40150c0075a7 */ /* 0x0022a4000802017f */
[----:B--2---:R-:W-:Y:S05]  /*add0*/  @!P1 NANOSLEEP.SYNCS 0x989680 ;  /* 0x009896800000995d */ /* 0x004fea0003900000 */
[----:B------:R-:W2:Y:S02]  /*ade0*/  @!P1 SYNCS.PHASECHK.TRANS64 P1, [R12+URZ+0x30c40], R21 ;  /* 0x030c40150c0095a7 */ /* 0x000ea4000802007f */
[----:B--2---:R-:W-:Y:S05]  /*adf0*/  @!P1 BRA `(.L_x_564) ;  /* 0xfffffffc00f09947 */ /* 0x004fea000383ffff */
[----:B------:R-:W-:Y:S05]  /*ae00*/  BRA `(.L_x_589) ;  /* 0xffffffec00287947 */ /* 0x000fea000383ffff */
.L_x_566:
[----:B--2---:R2:W3:Y:S02]  /*ae10*/  SYNCS.PHASECHK.TRANS64.TRYWAIT P1, [R12+URZ+0x30c28], R21 ;  /* 0x030c28150c0075a7 */ /* 0x0044e4000802017f */
[----:B---3--:R-:W-:Y:S05]  /*ae20*/  @!P1 NANOSLEEP.SYNCS 0x989680 ;  /* 0x009896800000995d */ /* 0x008fea0003900000 */
[----:B------:R-:W3:Y:S02]  /*ae30*/  @!P1 SYNCS.PHASECHK.TRANS64 P1, [R12+URZ+0x30c28], R21 ;  /* 0x030c28150c0095a7 */ /* 0x000ee4000802007f */
[----:B---3--:R-:W-:Y:S05]  /*ae40*/  @!P1 BRA `(.L_x_566) ;  /* 0xfffffffc00f09947 */ /* 0x008fea000383ffff */
[----:B------:R-:W-:Y:S05]  /*ae50*/  BRA `(.L_x_590) ;  /* 0xffffffec00a47947 */ /* 0x000fea000383ffff */
.L_x_568:
[----:B---3--:R3:W4:Y:S02]  /*ae60*/  SYNCS.PHASECHK.TRANS64.TRYWAIT P1, [R12+URZ+0x30c48], R21 ;  /* 0x030c48150c0075a7 */ /* 0x008724000802017f */
[----:B----4-:R-:W-:Y:S05]  /*ae70*/  @!P1 NANOSLEEP.SYNCS 0x989680 ;  /* 0x009896800000995d */ /* 0x010fea0003900000 */
[----:B------:R-:W4:Y:S02]  /*ae80*/  @!P1 SYNCS.PHASECHK.TRANS64 P1, [R12+URZ+0x30c48], R21 ;  /* 0x030c48150c0095a7 */ /* 0x000f24000802007f */
[----:B----4-:R-:W-:Y:S05]  /*ae90*/  @!P1 BRA `(.L_x_568) ;  /* 0xfffffffc00f09947 */ /* 0x010fea000383ffff */
[----:B------:R-:W-:Y:S05]  /*aea0*/  BRA `(.L_x_591) ;  /* 0xfffffff000007947 */ /* 0x000fea000383ffff */
.L_x_570:
[----:B------:R-:W-:-:S07]  /*aeb0*/  SHF.L.U32 R5, R10, 0x1f, RZ ;  /* 0x0000001f0a057819 */ /* 0x000fce00000006ff */
.L_x_592:
[----:B-1----:R1:W2:Y:S02]  /*aec0*/  SYNCS.PHASECHK.TRANS64.TRYWAIT P1, [R12+URZ+0x30c20], R5 ;  /* 0x030c20050c0075a7 */ /* 0x0022a4000802017f */
[----:B--2---:R-:W-:Y:S05]  /*aed0*/  @!P1 NANOSLEEP.SYNCS 0x989680 ;  /* 0x009896800000995d */ /* 0x004fea0003900000 */
[----:B------:R-:W2:Y:S02]  /*aee0*/  @!P1 SYNCS.PHASECHK.TRANS64 P1, [R12+URZ+0x30c20], R5 ;  /* 0x030c20050c0095a7 */ /* 0x000ea4000802007f */
[----:B--2---:R-:W-:Y:S05]  /*aef0*/  @!P1 BRA `(.L_x_592) ;  /* 0xfffffffc00f09947 */ /* 0x004fea000383ffff */
[----:B------:R-:W-:Y:S05]  /*af00*/  BRA `(.L_x_593) ;  /* 0xfffffff0006c7947 */ /* 0x000fea000383ffff */
.L_x_573:
[----:B-1----:R1:W2:Y:S02]  /*af10*/  SYNCS.PHASECHK.TRANS64.TRYWAIT P1, [R12+URZ+0x30c40], R13 ;  /* 0x030c400d0c0075a7 */ /* 0x0022a4000802017f */
[----:B--2---:R-:W-:Y:S05]  /*af20*/  @!P1 NANOSLEEP.SYNCS 0x989680 ;  /* 0x009896800000995d */ /* 0x004fea0003900000 */
[----:B------:R-:W2:Y:S02]  /*af30*/  @!P1 SYNCS.PHASECHK.TRANS64 P1, [R12+URZ+0x30c40], R13 ;  /* 0x030c400d0c0095a7 */ /* 0x000ea4000802007f */
[----:B--2---:R-:W-:Y:S05]  /*af40*/  @!P1 BRA `(.L_x_573) ;  /* 0xfffffffc00f09947 */ /* 0x004fea000383ffff */
[----:B------:R-:W-:Y:S05]  /*af50*/  BRA `(.L_x_594) ;  /* 0xfffffff000e07947 */ /* 0x000fea000383ffff */
.L_x_575:
[----:B--2---:R2:W3:Y:S02]  /*af60*/  SYNCS.PHASECHK.TRANS64.TRYWAIT P1, [R12+URZ+0x30c28], R13 ;  /* 0x030c280d0c0075a7 */ /* 0x0044e4000802017f */
[----:B---3--:R-:W-:Y:S05]  /*af70*/  @!P1 NANOSLEEP.SYNCS 0x989680 ;  /* 0x009896800000995d */ /* 0x008fea0003900000 */
[----:B------:R-:W3:Y:S02]  /*af80*/  @!P1 SYNCS.PHASECHK.TRANS64 P1, [R12+URZ+0x30c28], R13 ;  /* 0x030c280d0c0095a7 */ /* 0x000ee4000802007f */
[----:B---3--:R-:W-:Y:S05]  /*af90*/  @!P1 BRA `(.L_x_575) ;  /* 0xfffffffc00f09947 */ /* 0x008fea000383ffff */
[----:B------:R-:W-:Y:S05]  /*afa0*/  BRA `(.L_x_595) ;  /* 0xfffffff400507947 */ /* 0x000fea000383ffff */
.L_x_577:
[----:B-1----:R1:W2:Y:S02]  /*afb0*/  SYNCS.PHASECHK.TRANS64.TRYWAIT P0, [R13+URZ+0x30c40], R2 ;  /* 0x030c40020d0075a7 */ /* 0x0022a4000800017f */
[----:B--2---:R-:W-:Y:S05]  /*afc0*/  @!P0 NANOSLEEP.SYNCS 0x989680 ;  /* 0x009896800000895d */ /* 0x004fea0003900000 */
[----:B------:R-:W2:Y:S02]  /*afd0*/  @!P0 SYNCS.PHASECHK.TRANS64 P0, [R13+URZ+0x30c40], R2 ;  /* 0x030c40020d0085a7 */ /* 0x000ea4000800007f */
[----:B--2---:R-:W-:Y:S05]  /*afe0*/  @!P0 BRA `(.L_x_577) ;  /* 0xfffffffc00f08947 */ /* 0x004fea000383ffff */
[----:B------:R-:W-:Y:S05]  /*aff0*/  BRA `(.L_x_596) ;  /* 0xfffffff400c07947 */ /* 0x000fea000383ffff */
.L_x_579:
[----:B------:R-:W-:Y:S01]  /*b000*/  BSSY B0, `(.L_x_597) ;  /* 0x0000006000007945 */ /* 0x000fe20003800000 */
[----:B------:R-:W-:-:S07]  /*b010*/  IMAD.MOV.U32 R15, RZ, RZ, -0x1 ;  /* 0xffffffffff0f7424 */ /* 0x000fce00078e00ff */
[----:B--2---:R-:W-:Y:S05]  /*b020*/  WARPSYNC.COLLECTIVE R15, `(.L_x_598) ;  /* 0x000000000f0c7348 */ /* 0x004fea0003c00000 */
[----:B------:R-:W-:Y:S02]  /*b030*/  ELECT P6, UR62, PT ;  /* 0x00000000003e782f */ /* 0x000fe400038c0000 */
[----:B------:R-:W-:Y:S01]  /*b040*/  MOV R14, UR62 ;  /* 0x0000003e000e7c02 */ /* 0x000fe20008000f00 */
[----:B--2---:R-:W-:Y:S10]  /*b050*/  ENDCOLLECTIVE ;  /* 0x000000000000791b */ /* 0x004ff40003800000 */
.L_x_598:
[----:B------:R-:W-:Y:S05]  /*b060*/  BSYNC B0 ;  /* 0x0000000000007941 */ /* 0x000fea0003800000 */
.L_x_597:
[----:B------:R-:W-:Y:S05]  /*b070*/  BRA `(.L_x_599) ;  /* 0xfffffff800547947 */ /* 0x000fea000383ffff */
.L_x_581:
[----:B-1----:R1:W3:Y:S02]  /*b080*/  SYNCS.PHASECHK.TRANS64.TRYWAIT P0, [R7+URZ], R4 ;  /* 0x00000004070075a7 */ /* 0x0022e4000800017f */
[----:B---3--:R-:W-:Y:S05]  /*b090*/  @!P0 NANOSLEEP.SYNCS 0x989680 ;  /* 0x009896800000895d */ /* 0x008fea0003900000 */
[----:B------:R-:W3:Y:S02]  /*b0a0*/  @!P0 SYNCS.PHASECHK.TRANS64 P0, [R7+URZ], R4 ;  /* 0x00000004070085a7 */ /* 0x000ee4000800007f */
[----:B---3--:R-:W-:Y:S05]  /*b0b0*/  @!P0 BRA `(.L_x_581) ;  /* 0xfffffffc00f08947 */ /* 0x008fea000383ffff */
[----:B------:R-:W-:Y:S05]  /*b0c0*/  BRA `(.L_x_600) ;  /* 0xfffffff800947947 */ /* 0x000fea000383ffff */
.L_x_582:
[----:B---3--:R3:W4:Y:S02]  /*b0d0*/  SYNCS.PHASECHK.TRANS64.TRYWAIT P0, [R11+URZ], R2 ;  /* 0x000000020b0075a7 */ /* 0x008724000800017f */
[----:B----4-:R-:W-:Y:S05]  /*b0e0*/  @!P0 NANOSLEEP.SYNCS 0x989680 ;  /* 0x009896800000895d */ /* 0x010fea0003900000 */
[----:B------:R-:W4:Y:S02]  /*b0f0*/  @!P0 SYNCS.PHASECHK.TRANS64 P0, [R11+URZ], R2 ;  /* 0x000000020b0085a7 */ /* 0x000f24000800007f */
[----:B----4-:R-:W-:Y:S05]  /*b100*/  @!P0 BRA `(.L_x_582) ;  /* 0xfffffffc00f08947 */ /* 0x010fea000383ffff */
[----:B------:R-:W-:Y:S05]  /*b110*/  BRA `(.L_x_601) ;  /* 0xfffffff800887947 */ /* 0x000fea000383ffff */
.L_x_584:
[----:B----4-:R4:W1:Y:S02]  /*b120*/  SYNCS.PHASECHK.TRANS64.TRYWAIT P0, [R9+URZ], R4 ;  /* 0x00000004090075a7 */ /* 0x010864000800017f */
[----:B-1----:R-:W-:Y:S05]  /*b130*/  @!P0 NANOSLEEP.SYNCS 0x989680 ;  /* 0x009896800000895d */ /* 0x002fea0003900000 */
[----:B------:R-:W1:Y:S02]  /*b140*/  @!P0 SYNCS.PHASECHK.TRANS64 P0, [R9+URZ], R4 ;  /* 0x00000004090085a7 */ /* 0x000e64000800007f */
[----:B-1----:R-:W-:Y:S05]  /*b150*/  @!P0 BRA `(.L_x_584) ;  /* 0xfffffffc00f08947 */ /* 0x002fea000383ffff */
[----:B------:R-:W-:Y:S05]  /*b160*/  BRA `(.L_x_602) ;  /* 0xfffffff8008c7947 */ /* 0x000fea000383ffff */
.L_x_603:
        /* <DEDUP_REMOVED lines=9> */
.L_x_7378:


//--------------------- .text._ZN7cutlass13device_kernelIN5flash11enable_sm90INS1_16FlashAttnBwdSm90INS1_25CollectiveMainloopBwdSm90ILi2ELi2ELi2EN4cute5tupleIJNS5_1CILi1EEES8_S8_EEENS6_IJNS7_ILi128EEESA_NS7_ILi64EEEEEENS_10bfloat16_tEfNS_4arch4Sm90ELb0ELb0ELb1ELb1ELb1ELb1ELb0ELb0ELi2ELi1ELi2ELi2ELb0EEENS1_21CollectiveEpilogueBwdISC_SD_SF_Li256ELb1ELb0ELi1EEENS1_19SingleTileSchedulerILb1ELb0ELb0ELi128EEEEEEEEEvNT_6ParamsE --------------------------
	.section	.text._ZN7cutlass13device_kernelIN5flash11enable_sm90INS1_16FlashAttnBwdSm90INS1_25CollectiveMainloopBwdSm90ILi2ELi2ELi2EN4cute5tupleIJNS5_1CILi1EEES8_S8_EEENS6_IJNS7_ILi128EEESA_NS7_ILi64EEEEEENS_10bfloat16_tEfNS_4arch4Sm90ELb0ELb0ELb1ELb1ELb1ELb1ELb0ELb0ELi2ELi1ELi2ELi2ELb0EEENS1_21CollectiveEpilogueBwdISC_SD_SF_Li256ELb1ELb0ELi1EEENS1_19SingleTileSchedulerILb1ELb0ELb0ELi128EEEEEEEEEvNT_6ParamsE,"ax",@progbits
	.align	128
.text._ZN7cutlass13device_kernelIN5flash11enable_sm90INS1_16FlashAttnBwdSm90INS1_25CollectiveMainloopBwdSm90ILi2ELi2ELi2EN4cute5tupleIJNS5_1CILi1EEES8_S8_EEENS6_IJNS7_ILi128EEESA_NS7_ILi64EEEEEENS_10bfloat16_tEfNS_4arch4Sm90ELb0ELb0ELb1ELb1ELb1ELb1ELb0ELb0ELi2ELi1ELi2ELi2ELb0EEENS1_21CollectiveEpilogueBwdISC_SD_SF_Li256ELb1ELb0ELi1EEENS1_19SingleTileSchedulerILb1ELb0ELb0ELi128EEEEEEEEEvNT_6ParamsE:
        .type           _ZN7cutlass13device_kernelIN5flash11enable_sm90INS1_16FlashAttnBwdSm90INS1_25CollectiveMainloopBwdSm90ILi2ELi2ELi2EN4cute5tupleIJNS5_1CILi1EEES8_S8_EEENS6_IJNS7_ILi128EEESA_NS7_ILi64EEEEEENS_10bfloat16_tEfNS_4arch4Sm90ELb0ELb0ELb1ELb1ELb1ELb1ELb0ELb0ELi2ELi1ELi2ELi2ELb0EEENS1_21CollectiveEpilogueBwdISC_SD_SF_Li256ELb1ELb0ELi1EEENS1_19SingleTileSchedulerILb1ELb0ELb0ELi128EEEEEEEEEvNT_6ParamsE,@function
        .size           _ZN7cutlass13device_kernelIN5flash11enable_sm90INS1_16FlashAttnBwdSm90INS1_25CollectiveMainloopBwdSm90ILi2ELi2ELi2EN4cute5tupleIJNS5_1CILi1EEES8_S8_EEENS6_IJNS7_ILi128EEESA_NS7_ILi64EEEEEENS_10bfloat16_tEfNS_4arch4Sm90ELb0ELb0ELb1ELb1ELb1ELb1ELb0ELb0ELi2ELi1ELi2ELi2ELb0EEENS1_21CollectiveEpilogueBwdISC_SD_SF_Li256ELb1ELb0ELi1EEENS1_19SingleTileSchedulerILb1ELb0ELb0ELi128EEEEEEEEEvNT_6ParamsE,(.L_x_7379 - _ZN7cutlass13device_kernelIN5flash11enable_sm90INS1_16FlashAttnBwdSm90INS1_25CollectiveMainloopBwdSm90ILi2ELi2ELi2EN4cute5tupleIJNS5_1CILi1EEES8_S8_EEENS6_IJNS7_ILi128EEESA_NS7_ILi64EEEEEENS_10bfloat16_tEfNS_4arch4Sm90ELb0ELb0ELb1ELb1ELb1ELb1ELb0ELb0ELi2ELi1ELi2ELi2ELb0EEENS1_21CollectiveEpilogueBwdISC_SD_SF_Li256ELb1ELb0ELi1EEENS1_19SingleTileSchedulerILb1ELb0ELb0ELi128EEEEEEEEEvNT_6ParamsE)
        .other          _ZN7cutlass13device_kernelIN5flash11enable_sm90INS1_16FlashAttnBwdSm90INS1_25CollectiveMainloopBwdSm90ILi2ELi2ELi2EN4cute5tupleIJNS5_1CILi1EEES8_S8_EEENS6_IJNS7_ILi128EEESA_NS7_ILi64EEEEEENS_10bfloat16_tEfNS_4arch4Sm90ELb0ELb0ELb1ELb1ELb1ELb1ELb0ELb0ELi2ELi1ELi2ELi2ELb0EEENS1_21CollectiveEpilogueBwdISC_SD_SF_Li256ELb1ELb0ELi1EEENS1_19SingleTileSchedulerILb1ELb0ELb0ELi128EEEEEEEEEvNT_6ParamsE,@"STO_CUDA_ENTRY STV_DEFAULT"
_ZN7cutlass13device_kernelIN5flash11enable_sm90INS1_16FlashAttnBwdSm90INS1_25CollectiveMainloopBwdSm90ILi2ELi2ELi2EN4cute5tupleIJNS5_1CILi1EEES8_S8_EEENS6_IJNS7_ILi128EEESA_NS7_ILi64EEEEEENS_10bfloat16_tEfNS_4arch4Sm90ELb0ELb0ELb1ELb1ELb1ELb1ELb0ELb0ELi2ELi1ELi2ELi2ELb0EEENS1_21CollectiveEpilogueBwdISC_SD_SF_Li256ELb1ELb0ELi1EEENS1_19SingleTileSchedulerILb1ELb0ELb0ELi128EEEEEEEEEvNT_6ParamsE:
        /* <DEDUP_REMOVED lines=23> */
.L_x_605:
[----:B------:R-:W-:Y:S05]  /*0170*/  BSYNC B0 ;  /* 0x0000000000007941 */ /* 0x000fea0003800000 */
.L_x_604:
        /* <DEDUP_REMOVED lines=34> */
.L_x_606:
        /* <DEDUP_REMOVED lines=22> */
.L_x_607:
        /* <DEDUP_REMOVED lines=9> */
.L_x_610:
        /* <DEDUP_REMOVED lines=20> */
.L_x_611:
        /* <DEDUP_REMOVED lines=10> */
.L_x_613:
[----:B------:R-:W2:Y:S02]  /*0770*/  LDC R0, c[0x0][0x8bc] ;  /* 0x00022f00ff007b82 */ /* 0x000ea40000000800 */
.L_x_612:
        /* <DEDUP_REMOVED lines=19> */
.L_x_615:
        /* <DEDUP_REMOVED lines=10> */
.L_x_616:
        /* <DEDUP_REMOVED lines=8> */
.L_x_617:
        /* <DEDUP_REMOVED lines=9> */
.L_x_618:
        /* <DEDUP_REMOVED lines=56> */
.L_x_621:
        /* <DEDUP_REMOVED lines=15> */
.L_x_620:
        /* <DEDUP_REMOVED lines=22> */
.L_x_623:
        /* <DEDUP_REMOVED lines=15> */
.L_x_622:
[----:B------:R-:W-:Y:S01]  /*1120*/  SHF.R.S32.HI R3, RZ, 0x1f, R18 ;  /* 0x0000001fff037819 */ /* 0x000fe20000011412 */
[----:B------:R-:W-:-:S03]  /*1130*/  UMOV UR4, 0xffffffff ;  /* 0xffffffff00047882 */ /* 0x000fc60000000000 */
[----:B------:R-:W-:-:S04]  /*1140*/  LEA.HI R0, R3, R18, RZ, 0x7 ;  /* 0x0000001203007211 */ /* 0x000fc800078f38ff */
[----:B------:R-:W-:Y:S01]  /*1150*/  SHF.R.S32.HI R13, RZ, 0x7, R0 ;  /* 0x00000007ff0d7819 */ /* 0x000fe20000011400 */
[----:B------:R-:W-:Y:S06]  /*1160*/  BRA.DIV UR4, `(.L_x_624) ;  /* 0x000000a2049c7947 */ /* 0x000fec000b800000 */
[----:B------:R1:W2:Y:S02]  /*1170*/  SHFL.IDX PT, R14, R13, RZ, 0x1f ;  /* 0x00001fff0d0e7589 */ /* 0x0002a400000e0000 */
.L_x_743:
[----:B------:R-:W-:Y:S01]  /*1180*/  SHF.L.U32 R17, RZ, 0x1f, RZ ;  /* 0x0000001fff117819 */ /* 0x000fe200000006ff */
[----:B------:R-:W-:Y:S01]  /*1190*/  VIADD R23, R23, 0x7f ;  /* 0x0000007f17177836 */ /* 0x000fe20000000000 */
[----:B--2---:R-:W-:Y:S01]  /*11a0*/  LEA.HI R4, R14, R14, RZ, 0x1 ;  /* 0x0000000e0e047211 */ /* 0x004fe200078f08ff */
[----:B------:R-:W-:Y:S01]  /*11b0*/  IMAD.IADD R19, R22, 0x1, -R19 ;  /* 0x0000000116137824 */ /* 0x000fe200078e0a13 */
[----:B------:R-:W2:Y:S01]  /*11c0*/  SYNCS.PHASECHK.TRANS64.TRYWAIT P0, [R2+URZ+0x30c00], R17 ;  /* 0x030c0011020075a7 */ /* 0x000ea2000800017f */
[----:B------:R-:W-:Y:S02]  /*11d0*/  LOP3.LUT R5, R0, 0xffffff80, RZ, 0xc0, !PT ;  /* 0xffffff8000057812 */ /* 0x000fe400078ec0ff */
[----:B------:R-:W-:Y:S02]  /*11e0*/  LOP3.LUT R11, R4, 0xffffe, RZ, 0xc0, !PT ;  /* 0x000ffffe040b7812 */ /* 0x000fe400078ec0ff */
[CC--:B------:R-:W-:Y:S02]  /*11f0*/  LEA.HI R4, R3.reuse, R18.reuse, RZ, 0x5 ;  /* 0x0000001203047211 */ /* 0x0c0fe400078f28ff */
[----:B------:R-:W-:-:S02]  /*1200*/  LEA.HI R0, R3, R18, RZ, 0x2 ;  /* 0x0000001203007211 */ /* 0x000fc400078f10ff */
[----:B------:R-:W-:Y:S02]  /*1210*/  LOP3.LUT R7, R4, 0xffffffe0, RZ, 0xc0, !PT ;  /* 0xffffffe004077812 */ /* 0x000fe400078ec0ff */
[----:B------:R-:W-:Y:S01]  /*1220*/  LOP3.LUT R9, R0, 0xfffffffc, RZ, 0xc0, !PT ;  /* 0xfffffffc00097812 */ /* 0x000fe200078ec0ff */
[C---:B------:R-:W-:Y:S01]  /*1230*/  IMAD.IADD R0, R18.reuse, 0x1, -R5 ;  /* 0x0000000112007824 */ /* 0x040fe200078e0a05 */
[CC--:B------:R-:W-:Y:S01]  /*1240*/  LEA.HI R6, R3.reuse, R18.reuse, RZ, 0x3 ;  /* 0x0000001203067211 */ /* 0x0c0fe200078f18ff */
[C---:B------:R-:W-:Y:S01]  /*1250*/  IMAD.IADD R7, R18.reuse, 0x1, -R7 ;  /* 0x0000000112077824 */ /* 0x040fe200078e0a07 */
[----:B------:R-:W-:Y:S02]  /*1260*/  LEA.HI R8, R3, R18, RZ, 0x4 ;  /* 0x0000001203087211 */ /* 0x000fe400078f20ff */
[C---:B------:R-:W-:Y:S01]  /*1270*/  IADD3 R10, R18.reuse, -R9, RZ ;  /* 0x80000009120a7210 */ /* 0x040fe20007ffe0ff */
[----:B------:R-:W-:Y:S01]  /*1280*/  IMAD.SHL.U32 R18, R18, 0x40, RZ ;  /* 0x0000004012127824 */ /* 0x000fe200078e00ff */
[----:B------:R-:W-:-:S02]  /*1290*/  SHF.R.S32.HI R3, RZ, 0x5, R4 ;  /* 0x00000005ff037819 */ /* 0x000fc40000011404 */
[----:B------:R-:W-:Y:S02]  /*12a0*/  SHF.R.S32.HI R4, RZ, 0x1f, R23 ;  /* 0x0000001fff047819 */ /* 0x000fe40000011417 */
[----:B------:R-:W-:Y:S01]  /*12b0*/  SHF.R.S32.HI R15, RZ, 0x4, R8 ;  /* 0x00000004ff0f7819 */ /* 0x000fe20000011408 */
[----:B------:R-:W-:Y:S01]  /*12c0*/  IMAD.SHL.U32 R5, R3, 0x10, RZ ;  /* 0x0000001003057824 */ /* 0x000fe200078e00ff */
[----:B------:R-:W-:Y:S02]  /*12d0*/  LOP3.LUT R18, R18, 0x1c0, RZ, 0xc0, !PT ;  /* 0x000001c012127812 */ /* 0x000fe400078ec0ff */
[----:B------:R-:W-:Y:S02]  /*12e0*/  IADD3 R11, R14, -R11, RZ ;  /* 0x8000000b0e0b7210 */ /* 0x000fe40007ffe0ff */
[----:B------:R-:W-:Y:S02]  /*12f0*/  LEA.HI R23, R4, R23, RZ, 0x7 ;  /* 0x0000001704177211 */ /* 0x000fe400078f38ff */
[----:B------:R-:W-:-:S02]  /*1300*/  LEA.HI R8, R8, R15, RZ, 0x1 ;  /* 0x0000000f08087211 */ /* 0x000fc400078f08ff */
[----:B------:R-:W-:Y:S02]  /*1310*/  SHF.R.S32.HI R3, RZ, 0x1f, R0 ;  /* 0x0000001fff037819 */ /* 0x000fe40000011400 */
[----:B------:R-:W-:Y:S01]  /*1320*/  LOP3.LUT R5, R18, 0x30, R5, 0xf8, !PT ;  /* 0x0000003012057812 */ /* 0x000fe200078ef805 */
[----:B--2---:R-:W-:Y:S06]  /*1330*/  @P0 BRA `(.L_x_625) ;  /* 0x0000000000080947 */ /* 0x004fec0003800000 */
[----:B------:R-:W2:Y:S02]  /*1340*/  SYNCS.PHASECHK.TRANS64.TRYWAIT P0, [R2+URZ+0x30c00], R17 ;  /* 0x030c0011020075a7 */ /* 0x000ea4000800017f */
[----:B--2---:R-:W-:Y:S05]  /*1350*/  @!P0 BRA `(.L_x_626) ;  /* 0x000000a0003c8947 */ /* 0x004fea0003800000 */
.L_x_625:
[----:B------:R-:W3:Y:S01]  /*1360*/  LDL.LU R21, [R1] ;  /* 0x0000000001157983 */ /* 0x000ee20000300800 */
[----:B------:R-:W-:Y:S01]  /*1370*/  LOP3.LUT R9, R5, 0x8, R6, 0xf8, !PT ;  /* 0x0000000805097812 */ /* 0x000fe200078ef806 */
[----:B------:R-:W-:Y:S01]  /*1380*/  IMAD R20, R13, 0x400, R0 ;  /* 0x000004000d147824 */ /* 0x000fe200078e0200 */
[CC--:B------:R-:W-:Y:S02]  /*1390*/  LEA.HI R5, R3.reuse, R0.reuse, RZ, 0x5 ;  /* 0x0000000003057211 */ /* 0x0c0fe400078f28ff */
[----:B------:R-:W-:Y:S02]  /*13a0*/  SHF.R.S32.HI R4, RZ, 0x1f, R7 ;  /* 0x0000001fff047819 */ /* 0x000fe40000011407 */
[----:B------:R-:W-:Y:S02]  /*13b0*/  SHF.R.S32.HI R6, RZ, 0x5, R5 ;  /* 0x00000005ff067819 */ /* 0x000fe40000011405 */
[----:B------:R-:W-:Y:S02]  /*13c0*/  SHF.R.U32.HI R18, RZ, 0x3, R18 ;  /* 0x00000003ff127819 */ /* 0x000fe40000011612 */
[----:B------:R-:W-:Y:S01]  /*13d0*/  LEA.HI R3, R3, R0, RZ, 0x2 ;  /* 0x0000000003037211 */ /* 0x000fe200078f10ff */
[----:B------:R-:W-:Y:S01]  /*13e0*/  IMAD R19, R6, -0x10, R19 ;  /* 0xfffffff006137824 */ /* 0x000fe200078e0213 */
[----:B------:R-:W-:-:S02]  /*13f0*/  LOP3.LUT R8, R8, 0x7ffffe, RZ, 0xc0, !PT ;  /* 0x007ffffe08087812 */ /* 0x000fc400078ec0ff */
[CC--:B------:R-:W-:Y:S02]  /*1400*/  LEA.HI R5, R4.reuse, R7.reuse, RZ, 0x3 ;  /* 0x0000000704057211 */ /* 0x0c0fe400078f18ff */
[----:B------:R-:W-:Y:S01]  /*1410*/  LEA.HI R4, R4, R7, RZ, 0x2 ;  /* 0x0000000704047211 */ /* 0x000fe200078f10ff */
[----:B------:R-:W-:Y:S01]  /*1420*/  IMAD.IADD R12, R15, 0x1, -R8 ;  /* 0x000000010f0c7824 */ /* 0x000fe200078e0a08 */
[----:B------:R-:W-:Y:S02]  /*1430*/  LOP3.LUT R18, R9, R18, RZ, 0x3c, !PT ;  /* 0x0000001209127212 */ /* 0x000fe400078e3cff */
[----:B------:R-:W-:Y:S02]  /*1440*/  LEA.HI R7, R13, R13, RZ, 0x1 ;  /* 0x0000000d0d077211 */ /* 0x000fe400078f08ff */
[----:B------:R-:W-:Y:S02]  /*1450*/  LOP3.LUT R9, R3, 0x7ffffffc, RZ, 0xc0, !PT ;  /* 0x7ffffffc03097812 */ /* 0x000fe400078ec0ff */
[----:B------:R-:W-:-:S02]  /*1460*/  SHF.R.S32.HI R6, RZ, 0x2, R3 ;  /* 0x00000002ff067819 */ /* 0x000fc40000011403 */
[----:B------:R-:W-:Y:S02]  /*1470*/  SHF.R.S32.HI R3, RZ, 0x1f, R3 ;  /* 0x0000001fff037819 */ /* 0x000fe40000011403 */
[----:B------:R-:W-:Y:S02]  /*1480*/  LOP3.LUT R8, R7, 0xfffffffe, RZ, 0xc0, !PT ;  /* 0xfffffffe07087812 */ /* 0x000fe400078ec0ff */
[----:B------:R-:W-:Y:S02]  /*1490*/  LEA.HI R3, R3, R6, RZ, 0x3 ;  /* 0x0000000603037211 */ /* 0x000fe400078f18ff */
[----:B------:R-:W-:Y:S01]  /*14a0*/  IADD3 R9, R0, -R9, RZ ;  /* 0x8000000900097210 */ /* 0x000fe20007ffe0ff */
[----:B------:R-:W-:Y:S01]  /*14b0*/  IMAD.IADD R8, R13, 0x1, -R8 ;  /* 0x000000010d087824 */ /* 0x000fe200078e0a08 */
[----:B------:R-:W-:Y:S01]  /*14c0*/  LOP3.LUT R7, R3, 0xfffffff8, RZ, 0xc0, !PT ;  /* 0xfffffff803077812 */ /* 0x000fe200078ec0ff */
[----:B-1----:R-:W-:Y:S01]  /*14d0*/  IMAD R13, R13, 0x10, R12 ;  /* 0x000000100d0d7824 */ /* 0x002fe200078e020c */
[----:B------:R-:W-:-:S02]  /*14e0*/  SHF.R.S32.HI R3, RZ, 0x2, R4 ;  /* 0x00000002ff037819 */ /* 0x000fc40000011404 */
[----:B------:R-:W-:Y:S01]  /*14f0*/  IADD3 R19, R19, R7, -R6 ;  /* 0x0000000713137210 */ /* 0x000fe20007ffe806 */
[----:B------:R-:W-:Y:S01]  /*1500*/  IMAD.U32 R7, R13, 0x200, R18 ;  /* 0x000002000d077824 */ /* 0x000fe200078e0012 */
[C---:B------:R-:W-:Y:S02]  /*1510*/  IADD3 R6, R3.reuse, 0x8, RZ ;  /* 0x0000000803067810 */ /* 0x040fe40007ffe0ff */
[----:B------:R-:W-:Y:S02]  /*1520*/  LEA.HI R4, R4, R3, RZ, 0x1 ;  /* 0x0000000304047211 */ /* 0x000fe400078f08ff */
[--C-:B------:R-:W-:Y:S01]  /*1530*/  SHF.R.S32.HI R0, RZ, 0x3, R5.reuse ;  /* 0x00000003ff007819 */ /* 0x100fe20000011405 */
[----:B------:R1:W-:Y:S01]  /*1540*/  STL [R1+0x8], R7 ;  /* 0x0000080701007387 */ /* 0x0003e20000100800 */
[----:B------:R-:W-:Y:S01]  /*1550*/  SHF.R.S32.HI R5, RZ, 0x1f, R5 ;  /* 0x0000001fff057819 */ /* 0x000fe20000011405 */
[----:B------:R-:W-:Y:S01]  /*1560*/  VIADD R12, R3, 0x10 ;  /* 0x00000010030c7836 */ /* 0x000fe20000000000 */
[----:B------:R-:W-:-:S02]  /*1570*/  LOP3.LUT R4, R4, 0xfffffffe, RZ, 0xc0, !PT ;  /* 0xfffffffe04047812 */ /* 0x000fc400078ec0ff */
[----:B------:R-:W-:Y:S02]  /*1580*/  LEA.HI R5, R5, R0, RZ, 0x4 ;  /* 0x0000000005057211 */ /* 0x000fe400078f20ff */
[----:B-1----:R-:W-:Y:S01]  /*1590*/  LEA.HI R7, R6, R6, RZ, 0x1 ;  /* 0x0000000606077211 */ /* 0x002fe200078f08ff */
[C---:B------:R-:W-:Y:S01]  /*15a0*/  IMAD.IADD R4, R3.reuse, 0x1, -R4 ;  /* 0x0000000103047824 */ /* 0x040fe200078e0a04 */
[----:B------:R-:W-:Y:S02]  /*15b0*/  IADD3 R14, R3, 0x18, RZ ;  /* 0x00000018030e7810 */ /* 0x000fe40007ffe0ff */
[----:B------:R-:W-:Y:S02]  /*15c0*/  LOP3.LUT R13, R7, 0xfffffffe, RZ, 0xc0, !PT ;  /* 0xfffffffe070d7812 */ /* 0x000fe400078ec0ff */
[----:B------:R-:W-:Y:S02]  /*15d0*/  LOP3.LUT R5, R5, 0x1ffffff0, RZ, 0xc0, !PT ;  /* 0x1ffffff005057812 */ /* 0x000fe400078ec0ff */
[----:B------:R-:W-:Y:S01]  /*15e0*/  LEA.HI R3, R12, R12, RZ, 0x1 ;  /* 0x0000000c0c037211 */ /* 0x000fe200078f08ff */
[----:B------:R-:W-:Y:S01]  /*15f0*/  IMAD.IADD R13, R6, 0x1, -R13 ;  /* 0x00000001060d7824 */ /* 0x000fe200078e0a0d */
[----:B------:R-:W-:Y:S01]  /*1600*/  LEA.HI R16, R14, R14, RZ, 0x1 ;  /* 0x0000000e0e107211 */ /* 0x000fe200078f08ff */
[----:B------:R-:W-:Y:S01]  /*1610*/  IMAD.IADD R5, R0, 0x1, -R5 ;  /* 0x0000000100057824 */ /* 0x000fe200078e0a05 */
[----:B------:R-:W-:-:S02]  /*1620*/  LOP3.LUT R15, R3, 0xfffffffe, RZ, 0xc0, !PT ;  /* 0xfffffffe030f7812 */ /* 0x000fc400078ec0ff */
[--C-:B------:R-:W-:Y:S02]  /*1630*/  SHF.R.S32.HI R6, RZ, 0x1, R3.reuse ;  /* 0x00000001ff067819 */ /* 0x100fe40000011403 */
[----:B------:R-:W-:Y:S02]  /*1640*/  SHF.R.S32.HI R3, RZ, 0x1f, R3 ;  /* 0x0000001fff037819 */ /* 0x000fe40000011403 */
[--C-:B------:R-:W-:Y:S02]  /*1650*/  SHF.R.S32.HI R0, RZ, 0x1, R7.reuse ;  /* 0x00000001ff007819 */ /* 0x100fe40000011407 */
[----:B------:R-:W-:Y:S02]  /*1660*/  SHF.R.S32.HI R7, RZ, 0x1f, R7 ;  /* 0x0000001fff077819 */ /* 0x000fe40000011407 */
[--C-:B--2---:R-:W-:Y:S02]  /*1670*/  SHF.R.S32.HI R17, RZ, 0x1, R16.reuse ;  /* 0x00000001ff117819 */ /* 0x104fe40000011410 */
[----:B------:R-:W-:-:S02]  /*1680*/  SHF.R.S32.HI R18, RZ, 0x1f, R16 ;  /* 0x0000001fff127819 */ /* 0x000fc40000011410 */
[----:B------:R-:W-:Y:S02]  /*1690*/  LEA.HI R3, R3, R6, RZ, 0x4 ;  /* 0x0000000603037211 */ /* 0x000fe400078f20ff */
[----:B------:R-:W-:Y:S02]  /*16a0*/  LEA.HI R7, R7, R0, RZ, 0x4 ;  /* 0x0000000007077211 */ /* 0x000fe400078f20ff */
[----:B------:R-:W-:Y:S02]  /*16b0*/  LEA.HI R18, R18, R17, RZ, 0x4 ;  /* 0x0000001112127211 */ /* 0x000fe400078f20ff */
[----:B------:R-:W-:Y:S01]  /*16c0*/  LOP3.LUT R3, R3, 0x1ffffff0, RZ, 0xc0, !PT ;  /* 0x1ffffff003037812 */ /* 0x000fe200078ec0ff */
[----:B------:R-:W-:Y:S01]  /*16d0*/  IMAD R8, R8, -0x40, R19 ;  /* 0xffffffc008087824 */ /* 0x000fe200078e0213 */
[----:B------:R-:W-:Y:S02]  /*16e0*/  LOP3.LUT R7, R7, 0x1ffffff0, RZ, 0xc0, !PT ;  /* 0x1ffffff007077812 */ /* 0x000fe400078ec0ff */
[----:B------:R-:W-:Y:S01]  /*16f0*/  LOP3.LUT R19, R16, 0xfffffffe, RZ, 0xc0, !PT ;  /* 0xfffffffe10137812 */ /* 0x000fe200078ec0ff */
[----:B------:R-:W-:Y:S01]  /*1700*/  IMAD.IADD R6, R6, 0x1, -R3 ;  /* 0x0000000106067824 */ /* 0x000fe200078e0a03 */
[----:B------:R-:W-:Y:S01]  /*1710*/  LOP3.LUT R18, R18, 0x1ffffff0, RZ, 0xc0, !PT ;  /* 0x1ffffff012127812 */ /* 0x000fe200078ec0ff */
[----:B------:R-:W-:Y:S01]  /*1720*/  IMAD.IADD R0, R0, 0x1, -R7 ;  /* 0x0000000100007824 */ /* 0x000fe200078e0a07 */
[----:B------:R-:W-:Y:S01]  /*1730*/  LEA R3, R5, R4, 0x3 ;  /* 0x0000000405037211 */ /* 0x000fe200078e18ff */
[----:B------:R-:W-:Y:S01]  /*1740*/  IMAD.IADD R15, R12, 0x1, -R15 ;  /* 0x000000010c0f7824 */ /* 0x000fe200078e0a0f */
[----:B------:R-:W-:Y:S01]  /*1750*/  IADD3 R19, R14, -R19, RZ ;  /* 0x800000130e137210 */ /* 0x000fe20007ffe0ff */
[----:B------:R-:W-:-:S02]  /*1760*/  IMAD.IADD R18, R17, 0x1, -R18 ;  /* 0x0000000111127824 */ /* 0x000fc400078e0a12 */
[----:B------:R1:W-:Y:S01]  /*1770*/  STL [R1+0x18], R3 ;  /* 0x0000180301007387 */ /* 0x0003e20000100800 */
[----:B------:R-:W-:Y:S02]  /*1780*/  IMAD R4, R0, 0x8, R13 ;  /* 0x0000000800047824 */ /* 0x000fe400078e020d */
[----:B------:R-:W-:-:S03]  /*1790*/  IMAD R0, R18, 0x8, R19 ;  /* 0x0000000812007824 */ /* 0x000fc600078e0213 */
[----:B------:R-:W-:Y:S01]  /*17a0*/  STL [R1+0x14], R4 ;  /* 0x0000140401007387 */ /* 0x000fe20000100800 */
[----:B-1----:R-:W-:-:S05]  /*17b0*/  IMAD R3, R6, 0x8, R15 ;  /* 0x0000000806037824 */ /* 0x002fca00078e020f */
[----:B------:R-:W-:Y:S04]  /*17c0*/  STL [R1+0x10], R3 ;  /* 0x0000100301007387 */ /* 0x000fe80000100800 */
[----:B------:R1:W-:Y:S02]  /*17d0*/  STL [R1+0xc], R0 ;  /* 0x00000c0001007387 */ /* 0x0003e40000100800 */
[----:B-1----:R-:W-:-:S05]  /*17e0*/  SHF.R.S32.HI R0, RZ, 0x7, R23 ;  /* 0x00000007ff007819 */ /* 0x002fca0000011417 */
[----:B------:R1:W-:Y:S01]  /*17f0*/  STL [R1+0x4], R0 ;  /* 0x0000040001007387 */ /* 0x0003e20000100800 */
[----:B------:R-:W-:Y:S01]  /*1800*/  IMAD.SHL.U32 R3, R20, 0x4, RZ ;  /* 0x0000000414037824 */ /* 0x000fe200078e00ff */
[----:B------:R-:W-:Y:S02]  /*1810*/  MOV R6, RZ ;  /* 0x000000ff00067202 */ /* 0x000fe40000000f00 */
        /* <DEDUP_REMOVED lines=35> */
.L_x_637:
[----:B------:R-:W-:-:S13]  /*1a50*/  ISETP.NE.AND P0, PT, R7, 0x3, PT ;  /* 0x000000030700780c */ /* 0x000fda0003f05270 */
[----:B------:R-:W-:Y:S05]  /*1a60*/  @!P0 BRA `(.L_x_627) ;  /* 0x0000000000048947 */ /* 0x000fea0003800000 */
[----:B------:R-:W-:Y:S01]  /*1a70*/  BPT.TRAP 0x1 ;  /* 0x000000040000795c */ /* 0x000fe20000300000 */
.L_x_627:
[----:B------:R-:W-:Y:S01]  /*1a80*/  IMAD R25, R4, 0x8, R2 ;  /* 0x0000000804197824 */ /* 0x000fe200078e0202 */
[----:B------:R-:W-:-:S04]  /*1a90*/  SHF.L.U32 R22, R5, 0x1f, RZ ;  /* 0x0000001f05167819 */ /* 0x000fc800000006ff */
[----:B------:R1:W2:Y:S01]  /*1aa0*/  SYNCS.PHASECHK.TRANS64.TRYWAIT P1, [R25+URZ+0x30c10], R22 ;  /* 0x030c1016190075a7 */ /* 0x0002a2000802017f */
[----:B------:R-:W-:Y:S05]  /*1ab0*/  @!P0 BRA `(.L_x_628) ;  /* 0x0000000000048947 */ /* 0x000fea0003800000 */
[----:B------:R-:W-:Y:S01]  /*1ac0*/  BPT.TRAP 0x1 ;  /* 0x000000040000795c */ /* 0x000fe20000300000 */
.L_x_628:
[----:B------:R-:W-:-:S04]  /*1ad0*/  IADD3 R0, R2, 0x10000, RZ ;  /* 0x0001000002007810 */ /* 0x000fc80007ffe0ff */
[----:B------:R-:W-:-:S04]  /*1ae0*/  SHF.R.U32.HI R0, RZ, 0x4, R0 ;  /* 0x00000004ff007819 */ /* 0x000fc80000011600 */
[----:B------:R-:W-:Y:S01]  /*1af0*/  LOP3.LUT R0, R0, 0x3fff, RZ, 0xc0, !PT ;  /* 0x00003fff00007812 */ /* 0x000fe200078ec0ff */
[----:B--2---:R-:W-:Y:S06]  /*1b00*/  @P1 BRA `(.L_x_629) ;  /* 0x0000000000081947 */ /* 0x004fec0003800000 */
[----:B------:R-:W2:Y:S02]  /*1b10*/  SYNCS.PHASECHK.TRANS64.TRYWAIT P1, [R25+URZ+0x30c10], R22 ;  /* 0x030c1016190075a7 */ /* 0x000ea4000802017f */
[----:B--2---:R-:W-:Y:S05]  /*1b20*/  @!P1 BRA `(.L_x_630) ;  /* 0x00000098005c9947 */ /* 0x004fea0003800000 */
.L_x_629:
        /* <DEDUP_REMOVED lines=64> */
.L_x_631:
[----:B------:R1:W1:Y:S01]  /*1f30*/  SYNCS.PHASECHK.TRANS64.TRYWAIT P1, [R25+URZ+0x30c30], R22 ;  /* 0x030c3016190075a7 */ /* 0x000262000802017f */
[----:B------:R-:W-:Y:S05]  /*1f40*/  @!P0 BRA `(.L_x_632) ;  /* 0x0000000000048947 */ /* 0x000fea0003800000 */
[----:B------:R-:W-:Y:S01]  /*1f50*/  BPT.TRAP 0x1 ;  /* 0x000000040000795c */ /* 0x000fe20000300000 */
.L_x_632:
[----:B------:R-:W-:-:S04]  /*1f60*/  IADD3 R18, R2, 0x18000, RZ ;  /* 0x0001800002127810 */ /* 0x000fc80007ffe0ff */
[----:B------:R-:W-:-:S04]  /*1f70*/  SHF.R.U32.HI R18, RZ, 0x4, R18 ;  /* 0x00000004ff127819 */ /* 0x000fc80000011612 */
[----:B------:R-:W-:-:S04]  /*1f80*/  LOP3.LUT R18, R18, 0x3fff, RZ, 0xc0, !PT ;  /* 0x00003fff12127812 */ /* 0x000fc800078ec0ff */
[----:B------:R-:W-:Y:S01]  /*1f90*/  LOP3.LUT R21, R18, 0x10000, RZ, 0xfc, !PT ;  /* 0x0001000012157812 */ /* 0x000fe200078efcff */
[----:B-1----:R-:W-:Y:S06]  /*1fa0*/  @P1 BRA `(.L_x_633) ;  /* 0x0000000000081947 */ /* 0x002fec0003800000 */
[----:B------:R-:W1:Y:S02]  /*1fb0*/  SYNCS.PHASECHK.TRANS64.TRYWAIT P1, [R25+URZ+0x30c30], R22 ;  /* 0x030c3016190075a7 */ /* 0x000e64000802017f */
[----:B-1----:R-:W-:Y:S05]  /*1fc0*/  @!P1 BRA `(.L_x_634) ;  /* 0x0000009400489947 */ /* 0x002fea0003800000 */
.L_x_633:
[----:B------:R-:W-:Y:S01]  /*1fd0*/  UIADD3 UR9, UR9, 0x4000, URZ ;  /* 0x0000400009097890 */ /* 0x000fe2000fffe03f */
[----:B------:R-:W-:Y:S01]  /*1fe0*/  IMAD R22, R4, 0x400, R21 ;  /* 0x0000040004167824 */ /* 0x000fe200078e0215 */
[----:B------:R-:W-:Y:S01]  /*1ff0*/  WARPGROUP.ARRIVE ;  /* 0x00000000000079c5 */ /* 0x000fe20000000000 */
[----:B------:R-:W-:Y:S01]  /*2000*/  UMOV UR7, 0x40000040 ;  /* 0x4000004000077882 */ /* 0x000fe20000000000 */
[----:B------:R-:W-:Y:S01]  /*2010*/  USHF.R.U32.HI UR9, URZ, 0x4, UR9 ;  /* 0x000000043f097899 */ /* 0x000fe20008011609 */
[----:B------:R-:W-:Y:S01]  /*2020*/  FMUL.FTZ R23, R90, UR36 ;  /* 0x000000245a177c20 */ /* 0x000fe20008410000 */
[----:B------:R-:W-:Y:S01]  /*2030*/  R2UR UR8, R22 ;  /* 0x00000000160872ca */ /* 0x000fe200000e0000 */
[----:B------:R-:W-:Y:S01]  /*2040*/  UMOV UR5, 0x40000040 ;  /* 0x4000004000057882 */ /* 0x000fe20000000000 */
[----:B------:R-:W-:Y:S01]  /*2050*/  ULOP3.LUT UR9, UR9, 0x3fff, URZ, 0xc0, !UPT ;  /* 0x00003fff09097892 */ /* 0x000fe2000f8ec03f */
[----:B------:R-:W-:Y:S01]  /*2060*/  FMUL.FTZ R90, R93, UR36 ;  /* 0x000000245d5a7c20 */ /* 0x000fe20008410000 */
        /* <DEDUP_REMOVED lines=11> */
[----:B--2---:R-:W1:Y:S01]  /*2120*/  SHFL.IDX PT, R122, R20, R10, 0x1f ;  /* 0x00001f0a147a7589 */ /* 0x004e6200000e0000 */
[----:B------:R-:W-:Y:S01]  /*2130*/  HGMMA.64x128x16.F32.BF16 R24, gdesc[UR4], RZ, !UPT, gsb0 ;  /* 0x01e00000041879f0 */ /* 0x000fe2000c0018ff */
[----:B------:R-:W-:Y:S01]  /*2140*/  UIADD3 UR6, UR8, 0x2, URZ ;  /* 0x0000000208067890 */ /* 0x000fe2000fffe03f */
[----:B------:R-:W-:Y:S01]  /*2150*/  VIADD R131, R10, 0x4 ;  /* 0x000000040a837836 */ /* 0x000fe20000000000 */
[----:B------:R-:W-:Y:S01]  /*2160*/  UIADD3 UR4, UR9, 0x2, URZ ;  /* 0x0000000209047890 */ /* 0x000fe2000fffe03f */
[----:B------:R-:W-:Y:S01]  /*2170*/  FMUL.FTZ R22, R89, UR36 ;  /* 0x0000002459167c20 */ /* 0x000fe20008410000 */
[----:B------:R-:W-:Y:S01]  /*2180*/  UMOV UR7, 0x40000040 ;  /* 0x4000004000077882 */ /* 0x000fe20000000000 */
[----:B------:R-:W-:Y:S01]  /*2190*/  UMOV UR5, 0x40000040 ;  /* 0x4000004000057882 */ /* 0x000fe20000000000 */
[----:B------:R-:W-:Y:S01]  /*21a0*/  FMUL.FTZ R88, R91, UR36 ;  /* 0x000000245b587c20 */ /* 0x000fe20008410000 */
[----:B------:R-:W-:Y:S01]  /*21b0*/  FMUL.FTZ R108, R111, UR36 ;  /* 0x000000246f6c7c20 */ /* 0x000fe20008410000 */
[----:B------:R-:W2:Y:S01]  /*21c0*/  MUFU.TANH R21, R21 ;  /* 0x0000001500157308 */ /* 0x000ea20000002400 */
[----:B------:R-:W-:Y:S01]  /*21d0*/  FMUL.FTZ R91, R94, UR36 ;  /* 0x000000245e5b7c20 */ /* 0x000fe20008410000 */
[----:B------:R-:W-:Y:S01]  /*21e0*/  FMUL.FTZ R111, R114, UR36 ;  /* 0x00000024726f7c20 */ /* 0x000fe20008410000 */
[----:B------:R-:W-:Y:S01]  /*21f0*/  FMUL.FTZ R94, R97, UR36 ;  /* 0x00000024615e7c20 */ /* 0x000fe20008410000 */
[----:B------:R-:W-:Y:S01]  /*2200*/  FMUL.FTZ R114, R117, UR36 ;  /* 0x0000002475727c20 */ /* 0x000fe20008410000 */
[----:B------:R-:W-:Y:S01]  /*2210*/  FMUL.FTZ R97, R100, UR36 ;  /* 0x0000002464617c20 */ /* 0x000fe20008410000 */
[----:B------:R-:W-:Y:S01]  /*2220*/  FMUL.FTZ R117, R120, UR36 ;  /* 0x0000002478757c20 */ /* 0x000fe20008410000 */
[----:B------:R-:W-:Y:S01]  /*2230*/  FMUL.FTZ R100, R103, UR36 ;  /* 0x0000002467647c20 */ /* 0x000fe20008410000 */
[----:B------:R-:W4:Y:S01]  /*2240*/  SHFL.IDX PT, R120, R20, R131, 0x1f ;  /* 0x00001f8314787589 */ /* 0x000f2200000e0000 */
[----:B------:R-:W-:Y:S01]  /*2250*/  FMUL.FTZ R103, R106, UR36 ;  /* 0x000000246a677c20 */ /* 0x000fe20008410000 */
[----:B------:R-:W-:Y:S01]  /*2260*/  FMUL.FTZ R232, R135, UR36 ;  /* 0x0000002487e87c20 */ /* 0x000fe20008410000 */
[----:B------:R-:W3:Y:S01]  /*2270*/  MUFU.TANH R22, R22 ;  /* 0x0000001600167308 */ /* 0x000ee20000002400 */
[----:B------:R-:W-:Y:S01]  /*2280*/  FMUL.FTZ R106, R109, UR36 ;  /* 0x000000246d6a7c20 */ /* 0x000fe20008410000 */
[----:B------:R-:W-:-:S02]  /*2290*/  VIADD R135, R10, 0x8 ;  /* 0x000000080a877836 */ /* 0x000fc40000000000 */
[----:B------:R-:W-:Y:S01]  /*22a0*/  FMUL.FTZ R89, R92, UR36 ;  /* 0x000000245c597c20 */ /* 0x000fe20008410000 */
[----:B------:R-:W-:Y:S01]  /*22b0*/  FMUL.FTZ R109, R112, UR36 ;  /* 0x00000024706d7c20 */ /* 0x000fe20008410000 */
[----:B------:R-:W-:Y:S01]  /*22c0*/  FMUL.FTZ R112, R115, UR36 ;  /* 0x0000002473707c20 */ /* 0x000fe20008410000 */
[----:B------:R-:W-:Y:S01]  /*22d0*/  FMUL.FTZ R92, R95, UR36 ;  /* 0x000000245f5c7c20 */ /* 0x000fe20008410000 */
[----:B------:R-:W-:Y:S01]  /*22e0*/  FMUL.FTZ R115, R118, UR36 ;  /* 0x0000002476737c20 */ /* 0x000fe20008410000 */
[----:B------:R-:W4:Y:S01]  /*22f0*/  MUFU.TANH R23, R23 ;  /* 0x0000001700177308 */ /* 0x000f220000002400 */
[----:B------:R-:W-:Y:S01]  /*2300*/  FMUL.FTZ R95, R98, UR36 ;  /* 0x00000024625f7c20 */ /* 0x000fe20008410000 */
[----:B------:R-:W-:Y:S01]  /*2310*/  FMUL.FTZ R118, R121, UR36 ;  /* 0x0000002479767c20 */ /* 0x000fe20008410000 */
[----:B------:R-:W-:Y:S01]  /*2320*/  STL [R1+0x44], R155 ;  /* 0x0000449b01007387 */ /* 0x000fe20000100800 */
[----:B------:R-:W-:Y:S01]  /*2330*/  FMUL.FTZ R98, R101, UR36 ;  /* 0x0000002465627c20 */ /* 0x000fe20008410000 */
[----:B------:R-:W-:Y:S01]  /*2340*/  FMUL.FTZ R101, R104, UR36 ;  /* 0x0000002468657c20 */ /* 0x000fe20008410000 */
[----:B------:R-:W-:Y:S01]  /*2350*/  FMUL.FTZ R237, R134, UR36 ;  /* 0x0000002486ed7c20 */ /* 0x000fe20008410000 */
[----:B------:R-:W4:Y:S01]  /*2360*/  SHFL.IDX PT, R121, R20, R135, 0x1f ;  /* 0x00001f8714797589 */ /* 0x000f2200000e0000 */
[----:B------:R-:W-:Y:S01]  /*2370*/  MUFU.TANH R88, R88 ;  /* 0x0000005800587308 */ /* 0x000fe20000002400 */
[----:B------:R-:W-:Y:S01]  /*2380*/  FMUL.FTZ R104, R107, UR36 ;  /* 0x000000246b687c20 */ /* 0x000fe20008410000 */
[----:B------:R-:W-:Y:S01]  /*2390*/  FMUL.FTZ R137, R137, UR36 ;  /* 0x0000002489897c20 */ /* 0x000fe20008410000 */
[----:B------:R-:W-:Y:S01]  /*23a0*/  STL [R1+0x40], R154 ;  /* 0x0000409a01007387 */ /* 0x000fe20000100800 */
[----:B------:R-:W-:Y:S01]  /*23b0*/  IADD3 R134, R10, 0xc, RZ ;  /* 0x0000000c0a867810 */ /* 0x000fe20007ffe0ff */
[----:B------:R-:W-:Y:S01]  /*23c0*/  FMUL.FTZ R107, R110, UR36 ;  /* 0x000000246e6b7c20 */ /* 0x000fe20008410000 */
[----:B------:R-:W-:Y:S01]  /*23d0*/  ISETP.GT.AND P2, PT, R8, RZ, PT ;  /* 0x000000ff0800720c */ /* 0x000fe20003f44270 */
[----:B------:R-:W-:Y:S01]  /*23e0*/  STL [R1+0x3c], R153 ;  /* 0x00003c9901007387 */ /* 0x000fe20000100800 */
[----:B------:R-:W4:Y:S01]  /*23f0*/  MUFU.TANH R89, R89 ;  /* 0x0000005900597308 */ /* 0x000f220000002400 */
[----:B------:R-:W-:Y:S01]  /*2400*/  FMUL.FTZ R110, R113, UR36 ;  /* 0x00000024716e7c20 */ /* 0x000fe20008410000 */
[----:B------:R-:W-:Y:S01]  /*2410*/  FMUL.FTZ R113, R116, UR36 ;  /* 0x0000002474717c20 */ /* 0x000fe20008410000 */
[----:B------:R-:W-:Y:S01]  /*2420*/  STL [R1+0x38], R152 ;  /* 0x0000389801007387 */ /* 0x000fe20000100800 */
[----:B------:R-:W-:Y:S01]  /*2430*/  FMUL.FTZ R116, R119, UR36 ;  /* 0x0000002477747c20 */ /* 0x000fe20008410000 */
[----:B------:R-:W-:Y:S01]  /*2440*/  FMUL.FTZ R227, R124, UR36 ;  /* 0x000000247ce37c20 */ /* 0x000fe20008410000 */
[----:B------:R-:W-:Y:S01]  /*2450*/  FMUL.FTZ R136, R136, UR36 ;  /* 0x0000002488887c20 */ /* 0x000fe20008410000 */
[----:B------:R-:W-:Y:S01]  /*2460*/  STL [R1+0x34], R9 ;  /* 0x0000340901007387 */ /* 0x000fe20000100800 */
[----:B--2---:R-:W-:Y:S01]  /*2470*/  FSEL R119, R21, -INF , P2 ;  /* 0xff80000015777808 */ /* 0x004fe20001000000 */
[----:B------:R-:W2:Y:S01]  /*2480*/  MUFU.TANH R91, R91 ;  /* 0x0000005b005b7308 */ /* 0x000ea20000002400 */
[----:B------:R-:W-:Y:S01]  /*2490*/  FMUL.FTZ R138, R138, UR36 ;  /* 0x000000248a8a7c20 */ /* 0x000fe20008410000 */
[----:B------:R1:W-:Y:S01]  /*24a0*/  STL [R1+0x30], R7 ;  /* 0x0000300701007387 */ /* 0x0003e20000100800 */
[----:B------:R-:W-:Y:S01]  /*24b0*/  ISETP.GT.AND P1, PT, R8, 0x8, PT ;  /* 0x000000080800780c */ /* 0x000fe20003f24270 */
[----:B------:R-:W-:Y:S01]  /*24c0*/  FMUL.FTZ R217, R123, UR36 ;  /* 0x000000247bd97c20 */ /* 0x000fe20008410000 */
[----:B------:R-:W-:Y:S01]  /*24d0*/  FMUL.FTZ R133, R133, UR36 ;  /* 0x0000002485857c20 */ /* 0x000fe20008410000 */
[----:B------:R-:W2:Y:S01]  /*24e0*/  SHFL.IDX PT, R124, R20, R134, 0x1f ;  /* 0x00001f86147c7589 */ /* 0x000ea200000e0000 */
[----:B---3--:R-:W-:Y:S01]  /*24f0*/  FSEL R123, R22, -INF , P2 ;  /* 0xff800000167b7808 */ /* 0x008fe20001000000 */
[----:B------:R-:W3:Y:S01]  /*2500*/  MUFU.TANH R90, R90 ;  /* 0x0000005a005a7308 */ /* 0x000ee20000002400 */
[----:B------:R-:W-:Y:S01]  /*2510*/  FMUL.FTZ R141, R141, UR36 ;  /* 0x000000248d8d7c20 */ /* 0x000fe20008410000 */
[----:B------:R-:W-:Y:S01]  /*2520*/  STL [R1+0x2c], R6 ;  /* 0x00002c0601007387 */ /* 0x000fe20000100800 */
[----:B------:R-:W-:Y:S01]  /*2530*/  FMUL.FTZ R139, R139, UR36 ;  /* 0x000000248b8b7c20 */ /* 0x000fe20008410000 */
[----:B------:R-:W-:Y:S01]  /*2540*/  FMUL.FTZ R231, R145, UR36 ;  /* 0x0000002491e77c20 */ /* 0x000fe20008410000 */
[----:B------:R-:W-:Y:S01]  /*2550*/  FMUL.FTZ R140, R140, UR36 ;  /* 0x000000248c8c7c20 */ /* 0x000fe20008410000 */
[----:B------:R-:W-:Y:S01]  /*2560*/  STL [R1+0x28], R5 ;  /* 0x0000280501007387 */ /* 0x000fe20000100800 */
[----:B------:R-:W-:Y:S01]  /*2570*/  FMUL.FTZ R142, R142, UR36 ;  /* 0x000000248e8e7c20 */ /* 0x000fe20008410000 */
[----:B-1----:R1:W-:Y:S01]  /*2580*/  MUFU.TANH R7, R137 ;  /* 0x0000008900077308 */ /* 0x0023e20000002400 */
[----:B------:R-:W-:Y:S01]  /*2590*/  FMUL.FTZ R226, R125, UR36 ;  /* 0x000000247de27c20 */ /* 0x000fe20008410000 */
[----:B------:R-:W-:Y:S01]  /*25a0*/  STL [R1+0x24], R3 ;  /* 0x0000240301007387 */ /* 0x000fe20000100800 */
[----:B------:R-:W-:Y:S01]  /*25b0*/  FMUL.FTZ R129, R129, UR36 ;  /* 0x0000002481817c20 */ /* 0x000fe20008410000 */
[----:B------:R-:W-:Y:S01]  /*25c0*/  FMUL.FTZ R228, R146, UR36 ;  /* 0x0000002492e47c20 */ /* 0x000fe20008410000 */
[----:B------:R-:W-:Y:S01]  /*25d0*/  FMUL.FTZ R235, R144, UR36 ;  /* 0x0000002490eb7c20 */ /* 0x000fe20008410000 */
[----:B------:R3:W-:Y:S01]  /*25e0*/  STL [R1+0x20], R0 ;  /* 0x0000200001007387 */ /* 0x0007e20000100800 */
[----:B------:R-:W-:Y:S01]  /*25f0*/  FMUL.FTZ R234, R127, UR36 ;  /* 0x000000247fea7c20 */ /* 0x000fe20008410000 */
[----:B------:R4:W-:Y:S01]  /*2600*/  MUFU.TANH R152, R136 ;  /* 0x0000008800987308 */ /* 0x0009e20000002400 */
[----:B-1----:R-:W-:Y:S01]  /*2610*/  FMUL.FTZ R137, R151, UR36 ;  /* 0x0000002497897c20 */ /* 0x002fe20008410000 */
[----:B------:R-:W-:Y:S01]  /*2620*/  SHFL.IDX PT, R144, R12, R10, 0x1f ;  /* 0x00001f0a0c907589 */ /* 0x000fe200000e0000 */
[----:B------:R-:W-:Y:S01]  /*2630*/  FMUL.FTZ R127, R130, UR36 ;  /* 0x00000024827f7c20 */ /* 0x000fe20008410000 */
[----:B------:R-:W-:Y:S01]  /*2640*/  FMUL.FTZ R130, R149, UR36 ;  /* 0x0000002495827c20 */ /* 0x000fe20008410000 */
[----:B------:R-:W-:Y:S01]  /*2650*/  FMUL.FTZ R236, R143, UR36 ;  /* 0x000000248fec7c20 */ /* 0x000fe20008410000 */
[----:B------:R-:W-:Y:S01]  /*2660*/  FMUL.FTZ R229, R128, UR36 ;  /* 0x0000002480e57c20 */ /* 0x000fe20008410000 */
[----:B------:R-:W-:Y:S01]  /*2670*/  SHFL.IDX PT, R221, R12, R131, 0x1f ;  /* 0x00001f830cdd7589 */ /* 0x000fe200000e0000 */
[----:B------:R1:W-:Y:S01]  /*2680*/  MUFU.TANH R9, R138 ;  /* 0x0000008a00097308 */ /* 0x0003e20000002400 */
[----:B----4-:R-:W-:Y:S01]  /*2690*/  FFMA.FTZ R136, R119, UR37, -R122 ;  /* 0x0000002577887c23 */ /* 0x010fe2000801087a */
[----:B------:R-:W-:Y:S01]  /*26a0*/  FSEL R119, R23, -INF , P1 ;  /* 0xff80000017777808 */ /* 0x000fe20000800000 */
[----:B------:R-:W-:-:S02]  /*26b0*/  IMAD R218, R4, 0x400, R18 ;  /* 0x0000040004da7824 */ /* 0x000fc400078e0212 */
[----:B------:R-:W-:Y:S01]  /*26c0*/  FMUL.FTZ R128, R147, UR36 ;  /* 0x0000002493807c20 */ /* 0x000fe20008410000 */
[----:B------:R-:W-:Y:S01]  /*26d0*/  FMUL.FTZ R132, R132, UR36 ;  /* 0x0000002484847c20 */ /* 0x000fe20008410000 */
[----:B------:R-:W-:Y:S01]  /*26e0*/  SHFL.IDX PT, R230, R12, R134, 0x1f ;  /* 0x00001f860ce67589 */ /* 0x000fe200000e0000 */
[----:B------:R-:W-:Y:S01]  /*26f0*/  FFMA.FTZ R119, R119, UR37, -R122 ;  /* 0x0000002577777c23 */ /* 0x000fe2000801087a */
[----:B------:R4:W-:Y:S01]  /*2700*/  MUFU.TANH R153, R133 ;  /* 0x0000008500997308 */ /* 0x0009e20000002400 */
[----:B-1----:R-:W-:Y:S01]  /*2710*/  VIADD R138, R10, 0x14 ;  /* 0x000000140a8a7836 */ /* 0x002fe20000000000 */
[----:B------:R-:W-:Y:S01]  /*2720*/  FSEL R122, R89, -INF , P2 ;  /* 0xff800000597a7808 */ /* 0x000fe20001000000 */
[----:B------:R-:W-:Y:S01]  /*2730*/  SHFL.IDX PT, R225, R12, R135, 0x1f ;  /* 0x00001f870ce17589 */ /* 0x000fe200000e0000 */
[----:B------:R-:W-:-:S03]  /*2740*/  FMUL.FTZ R126, R126, UR36 ;  /* 0x000000247e7e7c20 */ /* 0x000fc60008410000 */
[----:B------:R-:W-:Y:S01]  /*2750*/  SHFL.IDX PT, R223, R20, R138, 0x1f ;  /* 0x00001f8a14df7589 */ /* 0x000fe200000e0000 */
[----:B---3--:R1:W-:Y:S01]  /*2760*/  MUFU.TANH R0, R141 ;  /* 0x0000008d00007308 */ /* 0x0083e20000002400 */
[----:B----4-:R-:W-:Y:S01]  /*2770*/  FFMA.FTZ R133, R123, UR37, -R120 ;  /* 0x000000257b857c23 */ /* 0x010fe20008010878 */
[C---:B------:R-:W-:Y:S01]  /*2780*/  FSEL R123, R88.reuse, -INF , P1 ;  /* 0xff800000587b7808 */ /* 0x040fe20000800000 */
[----:B------:R-:W-:-:S04]  /*2790*/  FFMA.FTZ R88, -R88, R88, 1 ;  /* 0x3f80000058587423 */ /* 0x000fc80000010158 */
[----:B------:R-:W-:Y:S01]  /*27a0*/  FFMA.FTZ R120, R123, UR37, -R120 ;  /* 0x000000257b787c23 */ /* 0x000fe20008010878 */
[----:B------:R-:W-:Y:S01]  /*27b0*/  MUFU.TANH R94, R94 ;  /* 0x0000005e005e7308 */ /* 0x000fe20000002400 */
[----:B-1----:R-:W-:Y:S01]  /*27c0*/  IADD3 R141, R10, 0x1c, RZ ;  /* 0x0000001c0a8d7810 */ /* 0x002fe20007ffe0ff */
[--C-:B------:R-:W-:Y:S01]  /*27d0*/  FFMA.FTZ R123, R122, UR37, -R121.reuse ;  /* 0x000000257a7b7c23 */ /* 0x100fe20008010879 */
[C---:B--2---:R-:W-:Y:S01]  /*27e0*/  FSEL R122, R91.reuse, -INF , P1 ;  /* 0xff8000005b7a7808 */ /* 0x044fe20000800000 */
[----:B------:R-:W-:Y:S02]  /*27f0*/  FFMA.FTZ R91, -R91, R91, 1 ;  /* 0x3f8000005b5b7423 */ /* 0x000fe4000001015b */
[----:B------:R-:W1:Y:S02]  /*2800*/  SHFL.IDX PT, R145, R20, R141, 0x1f ;  /* 0x00001f8d14917589 */ /* 0x000e6400000e0000 */
[----:B------:R-:W-:Y:S01]  /*2810*/  MUFU.TANH R96, R96 ;  /* 0x0000006000607308 */ /* 0x000fe20000002400 */
[----:B------:R-:W-:-:S07]  /*2820*/  FFMA.FTZ R121, R122, UR37, -R121 ;  /* 0x000000257a797c23 */ /* 0x000fce0008010879 */
[----:B------:R2:W-:Y:S08]  /*2830*/  MUFU.TANH R6, R139 ;  /* 0x0000008b00067308 */ /* 0x0005f00000002400 */
[----:B------:R-:W3:Y:S01]  /*2840*/  MUFU.TANH R98, R98 ;  /* 0x0000006200627308 */ /* 0x000ee20000002400 */
[----:B------:R-:W-:Y:S02]  /*2850*/  WARPGROUP.DEPBAR.LE gsb0, 0x0 ;  /* 0x00008000000079c5 */ /* 0x000fe40000010000 */
[----:B------:R-:W-:Y:S01]  /*2860*/  WARPGROUP.ARRIVE ;  /* 0x00000000000079c5 */ /* 0x000fe20000000000 */
[C---:B--2---:R-:W-:Y:S01]  /*2870*/  FSEL R139, R90.reuse, -INF , P2 ;  /* 0xff8000005a8b7808 */ /* 0x044fe20001000000 */
[----:B------:R-:W-:-:S03]  /*2880*/  FFMA.FTZ R90, -R90, R90, 1 ;  /* 0x3f8000005a5a7423 */ /* 0x000fc6000001015a */
[----:B------:R-:W2:Y:S01]  /*2890*/  MUFU.TANH R100, R100 ;  /* 0x0000006400647308 */ /* 0x000ea20000002400 */
[----:B------:R-:W-:Y:S01]  /*28a0*/  HGMMA.64x128x16.F32.BF16 R24, gdesc[UR4], R24, gsb0 ;  /* 0x01e00000041879f0 */ /* 0x000fe20008001818 */
[----:B------:R-:W-:Y:S01]  /*28b0*/  UIADD3 UR6, UR8, 0x4, URZ ;  /* 0x0000000408067890 */ /* 0x000fe2000fffe03f */
[----:B------:R-:W-:Y:S01]  /*28c0*/  FFMA.FTZ R122, R139, UR37, -R124 ;  /* 0x000000258b7a7c23 */ /* 0x000fe2000801087c */
[----:B------:R-:W-:Y:S01]  /*28d0*/  UIADD3 UR4, UR9, 0x4, URZ ;  /* 0x0000000409047890 */ /* 0x000fe2000fffe03f */
[----:B------:R-:W-:Y:S01]  /*28e0*/  VIADD R139, R10, 0x18 ;  /* 0x000000180a8b7836 */ /* 0x000fe20000000000 */
[----:B------:R-:W-:Y:S01]  /*28f0*/  UMOV UR7, 0x40000040 ;  /* 0x4000004000077882 */ /* 0x000fe20000000000 */
[----:B------:R-:W-:Y:S01]  /*2900*/  UMOV UR5, 0x40000040 ;  /* 0x4000004000057882 */ /* 0x000fe20000000000 */
[----:B------:R4:W-:Y:S01]  /*2910*/  MUFU.TANH R5, R140 ;  /* 0x0000008c00057308 */ /* 0x0009e20000002400 */
[----:B---3--:R-:W-:Y:S01]  /*2920*/  FSEL R219, R98, -INF , P2 ;  /* 0xff80000062db7808 */ /* 0x008fe20001000000 */
[----:B------:R-:W3:Y:S04]  /*2930*/  SHFL.IDX PT, R222, R20, R139, 0x1f ;  /* 0x00001f8b14de7589 */ /* 0x000ee800000e0000 */
[----:B-1----:R-:W-:-:S02]  /*2940*/  FFMA.FTZ R219, R219, UR37, -R145 ;  /* 0x00000025dbdb7c23 */ /* 0x002fc40008010891 */
[----:B------:R1:W-:Y:S01]  /*2950*/  MUFU.TANH R3, R142 ;  /* 0x0000008e00037308 */ /* 0x0003e20000002400 */
[----:B----4-:R-:W-:-:S05]  /*2960*/  VIADD R140, R10, 0x10 ;  /* 0x000000100a8c7836 */ /* 0x010fca0000000000 */
[----:B------:R4:W3:Y:S02]  /*2970*/  SHFL.IDX PT, R125, R20, R140, 0x1f ;  /* 0x00001f8c147d7589 */ /* 0x0008e400000e0000 */
[----:B------:R-:W-:Y:S01]  /*2980*/  MUFU.TANH R92, R92 ;  /* 0x0000005c005c7308 */ /* 0x000fe20000002400 */
[C---:B-1----:R-:W-:Y:S01]  /*2990*/  FSEL R142, R96.reuse, -INF , P1 ;  /* 0xff800000608e7808 */ /* 0x042fe20000800000 */
[----:B------:R-:W-:Y:S01]  /*29a0*/  FFMA.FTZ R96, -R96, R96, 1 ;  /* 0x3f80000060607423 */ /* 0x000fe20000010160 */
[----:B----4-:R-:W-:-:S05]  /*29b0*/  FSEL R20, R94, -INF , P2 ;  /* 0xff8000005e147808 */ /* 0x010fca0001000000 */
[----:B------:R-:W-:Y:S01]  /*29c0*/  MUFU.TANH R93, R93 ;  /* 0x0000005d005d7308 */ /* 0x000fe20000002400 */
[----:B------:R-:W-:Y:S01]  /*29d0*/  FFMA.FTZ R94, -R94, R94, 1 ;  /* 0x3f8000005e5e7423 */ /* 0x000fe2000001015e */
[--C-:B------:R-:W-:Y:S01]  /*29e0*/  FFMA.FTZ R20, R20, UR37, -R223.reuse ;  /* 0x0000002514147c23 */ /* 0x100fe200080108df */
[----:B------:R-:W-:Y:S01]  /*29f0*/  FFMA.FTZ R223, R142, UR37, -R223 ;  /* 0x000000258edf7c23 */ /* 0x000fe200080108df */
[----:B--2---:R-:W-:-:S04]  /*2a00*/  FSEL R142, R100, -INF , P1 ;  /* 0xff800000648e7808 */ /* 0x004fc80000800000 */
[----:B------:R-:W1:Y:S01]  /*2a10*/  MUFU.TANH R95, R95 ;  /* 0x0000005f005f7308 */ /* 0x000e620000002400 */
[----:B------:R-:W-:-:S07]  /*2a20*/  FFMA.FTZ R145, R142, UR37, -R145 ;  /* 0x000000258e917c23 */ /* 0x000fce0008010891 */
[----:B------:R2:W-:Y:S08]  /*2a30*/  MUFU.TANH R155, R129 ;  /* 0x00000081009b7308 */ /* 0x0005f00000002400 */
[----:B------:R-:W4:Y:S01]  /*2a40*/  MUFU.TANH R97, R97 ;  /* 0x0000006100617308 */ /* 0x000f220000002400 */
[----:B--2---:R-:W-:Y:S01]  /*2a50*/  FMUL.FTZ R129, R148, UR36 ;  /* 0x0000002494817c20 */ /* 0x004fe20008410000 */
[C---:B-1----:R-:W-:Y:S01]  /*2a60*/  FSEL R143, R95.reuse, -INF , P1 ;  /* 0xff8000005f8f7808 */ /* 0x042fe20000800000 */
[----:B------:R-:W-:-:S05]  /*2a70*/  FFMA.FTZ R95, -R95, R95, 1 ;  /* 0x3f8000005f5f7423 */ /* 0x000fca000001015f */
[----:B------:R-:W-:Y:S08]  /*2a80*/  MUFU.TANH R99, R99 ;  /* 0x0000006300637308 */ /* 0x000ff00000002400 */
[----:B------:R-:W1:Y:S01]  /*2a90*/  MUFU.TANH R101, R101 ;  /* 0x0000006500657308 */ /* 0x000e620000002400 */
[----:B----4-:R-:W-:-:S05]  /*2aa0*/  FSEL R147, R97, -INF , P2 ;  /* 0xff80000061937808 */ /* 0x010fca0001000000 */
[----:B---3--:R-:W-:Y:S02]  /*2ab0*/  FFMA.FTZ R147, R147, UR37, -R222 ;  /* 0x0000002593937c23 */ /* 0x008fe400080108de */
[----:B------:R-:W2:Y:S08]  /*2ac0*/  MUFU.TANH R103, R103 ;  /* 0x0000006700677308 */ /* 0x000eb00000002400 */
[----:B------:R-:W-:Y:S08]  /*2ad0*/  MUFU.TANH R102, R102 ;  /* 0x0000006600667308 */ /* 0x000ff00000002400 */
[----:B------:R-:W-:Y:S08]  /*2ae0*/  MUFU.EX2 R18, R223 ;  /* 0x000000df00127308 */ /* 0x000ff00000000800 */
[----:B------:R-:W-:Y:S08]  /*2af0*/  MUFU.TANH R104, R104 ;  /* 0x0000006800687308 */ /* 0x000ff00000002400 */
[----:B------:R3:W-:Y:S08]  /*2b00*/  MUFU.TANH R154, R132 ;  /* 0x00000084009a7308 */ /* 0x0007f00000002400 */
[----:B------:R-:W-:Y:S01]  /*2b10*/  MUFU.EX2 R120, R120 ;  /* 0x0000007800787308 */ /* 0x000fe20000000800 */
[----:B---3--:R-:W-:Y:S01]  /*2b20*/  FMUL.FTZ R132, R150, UR36 ;  /* 0x0000002496847c20 */ /* 0x008fe20008410000 */
[C---:B-1----:R-:W-:Y:S01]  /*2b30*/  FSEL R150, R101.reuse, -INF , P2 ;  /* 0xff80000065967808 */ /* 0x042fe20001000000 */
[----:B------:R-:W-:-:S04]  /*2b40*/  FFMA.FTZ R101, -R101, R101, 1 ;  /* 0x3f80000065657423 */ /* 0x000fc80000010165 */
[----:B------:R-:W-:Y:S01]  /*2b50*/  FFMA.FTZ R150, R150, UR37, -R144 ;  /* 0x0000002596967c23 */ /* 0x000fe20008010890 */
[----:B------:R-:W-:Y:S01]  /*2b60*/  MUFU.TANH R108, R108 ;  /* 0x0000006c006c7308 */ /* 0x000fe20000002400 */
[----:B------:R-:W-:Y:S02]  /*2b70*/  WARPGROUP.DEPBAR.LE gsb0, 0x0 ;  /* 0x00008000000079c5 */ /* 0x000fe40000010000 */
[----:B------:R-:W-:-:S05]  /*2b80*/  WARPGROUP.ARRIVE ;  /* 0x00000000000079c5 */ /* 0x000fca0000000000 */
[----:B------:R-:W-:Y:S01]  /*2b90*/  MUFU.EX2 R136, R136 ;  /* 0x0000008800887308 */ /* 0x000fe20000000800 */
[----:B------:R-:W-:Y:S01]  /*2ba0*/  HGMMA.64x128x16.F32.BF16 R24, gdesc[UR4], R24, gsb0 ;  /* 0x01e00000041879f0 */ /* 0x000fe20008001818 */
[----:B------:R-:W-:Y:S02]  /*2bb0*/  UIADD3 UR6, UR8, 0x6, URZ ;  /* 0x0000000608067890 */ /* 0x000fe4000fffe03f */
[----:B------:R-:W-:-:S04]  /*2bc0*/  UIADD3 UR4, UR9, 0x6, URZ ;  /* 0x0000000609047890 */ /* 0x000fc8000fffe03f */
[----:B------:R-:W-:Y:S01]  /*2bd0*/  MUFU.TANH R105, R105 ;  /* 0x0000006900697308 */ /* 0x000fe20000002400 */
[----:B------:R-:W-:Y:S01]  /*2be0*/  UMOV UR7, 0x40000040 ;  /* 0x4000004000077882 */ /* 0x000fe20000000000 */
[----:B------:R-:W-:-:S06]  /*2bf0*/  UMOV UR5, 0x40000040 ;  /* 0x4000004000057882 */ /* 0x000fcc0000000000 */
[----:B------:R-:W-:Y:S08]  /*2c00*/  MUFU.EX2 R119, R119 ;  /* 0x0000007700777308 */ /* 0x000ff00000000800 */
[----:B------:R-:W-:Y:S08]  /*2c10*/  MUFU.EX2 R133, R133 ;  /* 0x0000008500857308 */ /* 0x000ff00000000800 */
[----:B------:R-:W1:Y:S08]  /*2c20*/  MUFU.EX2 R123, R123 ;  /* 0x0000007b007b7308 */ /* 0x000e700000000800 */
[----:B------:R-:W-:Y:S08]  /*2c30*/  MUFU.TANH R107, R107 ;  /* 0x0000006b006b7308 */ /* 0x000ff00000002400 */
[----:B------:R-:W-:Y:S08]  /*2c40*/  MUFU.TANH R109, R109 ;  /* 0x0000006d006d7308 */ /* 0x000ff00000002400 */
[----:B------:R-:W-:Y:S08]  /*2c50*/  MUFU.TANH R111, R111 ;  /* 0x0000006f006f7308 */ /* 0x000ff00000002400 */
[----:B------:R-:W-:Y:S08]  /*2c60*/  MUFU.TANH R110, R110 ;  /* 0x0000006e006e7308 */ /* 0x000ff00000002400 */
[----:B------:R-:W-:Y:S08]  /*2c70*/  MUFU.TANH R112, R112 ;  /* 0x0000007000707308 */ /* 0x000ff00000002400 */
[----:B------:R-:W-:Y:S08]  /*2c80*/  MUFU.TANH R113, R113 ;  /* 0x0000007100717308 */ /* 0x000ff00000002400 */
[----:B------:R-:W-:Y:S08]  /*2c90*/  MUFU.TANH R115, R115 ;  /* 0x0000007300737308 */ /* 0x000ff00000002400 */
[----:B------:R-:W-:Y:S08]  /*2ca0*/  MUFU.EX2 R122, R122 ;  /* 0x0000007a007a7308 */ /* 0x000ff00000000800 */
[----:B------:R-:W-:Y:S08]  /*2cb0*/  MUFU.EX2 R20, R20 ;  /* 0x0000001400147308 */ /* 0x000ff00000000800 */
[----:B------:R-:W3:Y:S08]  /*2cc0*/  MUFU.EX2 R121, R121 ;  /* 0x0000007900797308 */ /* 0x000ef00000000800 */
[----:B------:R-:W-:Y:S08]  /*2cd0*/  MUFU.TANH R114, R114 ;  /* 0x0000007200727308 */ /* 0x000ff00000002400 */
[----:B------:R-:W-:Y:S08]  /*2ce0*/  MUFU.TANH R116, R116 ;  /* 0x0000007400747308 */ /* 0x000ff00000002400 */
[----:B------:R-:W-:Y:S01]  /*2cf0*/  MUFU.TANH R117, R117 ;  /* 0x0000007500757308 */ /* 0x000fe20000002400 */
[----:B------:R-:W-:-:S02]  /*2d00*/  WARPGROUP.DEPBAR.LE gsb0, 0x0 ;  /* 0x00008000000079c5 */ /* 0x000fc40000010000 */
[----:B------:R-:W-:-:S05]  /*2d10*/  WARPGROUP.ARRIVE ;  /* 0x00000000000079c5 */ /* 0x000fca0000000000 */
[----:B------:R-:W-:Y:S01]  /*2d20*/  MUFU.TANH R216, R216 ;  /* 0x000000d800d87308 */ /* 0x000fe20000002400 */
[----:B------:R-:W-:Y:S01]  /*2d30*/  HGMMA.64x128x16.F32.BF16 R24, gdesc[UR4], R24, gsb0 ;  /* 0x01e00000041879f0 */ /* 0x000fe20008001818 */
[----:B------:R-:W-:-:S06]  /*2d40*/  R2UR UR4, R218 ;  /* 0x00000000da0472ca */ /* 0x000fcc00000e0000 */
        /* <DEDUP_REMOVED lines=22> */
[C---:B------:R-:W-:Y:S01]  /*2eb0*/  FSEL R124, R93.reuse, -INF , P2 ;  /* 0xff8000005d7c7808 */ /* 0x040fe20001000000 */
[----:B------:R-:W-:-:S05]  /*2ec0*/  FFMA.FTZ R93, -R93, R93, 1 ;  /* 0x3f8000005d5d7423 */ /* 0x000fca000001015d */
[----:B------:R-:W-:Y:S01]  /*2ed0*/  MUFU.TANH R132, R132 ;  /* 0x0000008400847308 */ /* 0x000fe20000002400 */
[--C-:B------:R-:W-:Y:S01]  /*2ee0*/  FFMA.FTZ R124, R124, UR37, -R125.reuse ;  /* 0x000000257c7c7c23 */ /* 0x100fe2000801087d */
[----:B------:R-:W-:Y:S01]  /*2ef0*/  FFMA.FTZ R125, R143, UR37, -R125 ;  /* 0x000000258f7d7c23 */ /* 0x000fe2000801087d */
[----:B------:R-:W-:-:S05]  /*2f00*/  FSEL R143, R99, -INF , P1 ;  /* 0xff800000638f7808 */ /* 0x000fca0000800000 */
[----:B------:R-:W-:Y:S01]  /*2f10*/  MUFU.EX2 R124, R124 ;  /* 0x0000007c007c7308 */ /* 0x000fe20000000800 */
[----:B------:R-:W-:Y:S01]  /*2f20*/  FFMA.FTZ R222, R143, UR37, -R222 ;  /* 0x000000258fde7c23 */ /* 0x000fe200080108de */
[C---:B--2---:R-:W-:Y:S01]  /*2f30*/  FSEL R143, R103.reuse, -INF , P1 ;  /* 0xff800000678f7808 */ /* 0x044fe20000800000 */
[----:B------:R-:W-:-:S04]  /*2f40*/  FFMA.FTZ R103, -R103, R103, 1 ;  /* 0x3f80000067677423 */ /* 0x000fc80000010167 */
[----:B------:R-:W-:Y:S01]  /*2f50*/  FFMA.FTZ R144, R143, UR37, -R144 ;  /* 0x000000258f907c23 */ /* 0x000fe20008010890 */
[----:B------:R-:W-:Y:S01]  /*2f60*/  MUFU.EX2 R125, R125 ;  /* 0x0000007d007d7308 */ /* 0x000fe20000000800 */
[----:B-1----:R-:W1:Y:S07]  /*2f70*/  SHFL.IDX PT, R146, R151, R135, 0x1f ;  /* 0x00001f8797927589 */ /* 0x002e6e00000e0000 */
[----:B------:R-:W2:Y:S01]  /*2f80*/  MUFU.EX2 R14, R14 ;  /* 0x0000000e000e7308 */ /* 0x000ea20000000800 */
[----:B------:R-:W4:Y:S04]  /*2f90*/  SHFL.IDX PT, R148, R151, R134, 0x1f ;  /* 0x00001f8697947589 */ /* 0x000f2800000e0000 */
[----:B------:R-:W2:Y:S03]  /*2fa0*/  SHFL.IDX PT, R142, R151, R140, 0x1f ;  /* 0x00001f8c978e7589 */ /* 0x000ea600000e0000 */
[----:B------:R-:W-:Y:S01]  /*2fb0*/  MUFU.TANH R130, R130 ;  /* 0x0000008200827308 */ /* 0x000fe20000002400 */
[----:B------:R-:W2:Y:S04]  /*2fc0*/  SHFL.IDX PT, R220, R151, R10, 0x1f ;  /* 0x00001f0a97dc7589 */ /* 0x000ea800000e0000 */
[----:B------:R-:W-:Y:S03]  /*2fd0*/  SHFL.IDX PT, R149, R151, R131, 0x1f ;  /* 0x00001f8397957589 */ /* 0x000fe600000e0000 */
[----:B------:R-:W-:Y:S01]  /*2fe0*/  MUFU.TANH R137, R137 ;  /* 0x0000008900897308 */ /* 0x000fe20000002400 */
[----:B------:R-:W2:Y:S01]  /*2ff0*/  SHFL.IDX PT, R223, R151, R138, 0x1f ;  /* 0x00001f8a97df7589 */ /* 0x000ea200000e0000 */
[--C-:B-1----:R-:W-:Y:S01]  /*3000*/  FADD.FTZ R218, R28, -R146.reuse ;  /* 0x800000921cda7221 */ /* 0x102fe20000010000 */
[----:B------:R-:W-:-:S05]  /*3010*/  FADD.FTZ R30, R30, -R146 ;  /* 0x800000921e1e7221 */ /* 0x000fca0000010000 */
[----:B------:R-:W-:Y:S01]  /*3020*/  MUFU.EX2 R28, R150 ;  /* 0x00000096001c7308 */ /* 0x000fe20000000800 */
[----:B------:R-:W1:Y:S01]  /*3030*/  SHFL.IDX PT, R224, R151, R139, 0x1f ;  /* 0x00001f8b97e07589 */ /* 0x000e6200000e0000 */
[--C-:B----4-:R-:W-:Y:S01]  /*3040*/  FADD.FTZ R146, R29, -R148.reuse ;  /* 0x800000941d927221 */ /* 0x110fe20000010000 */
[----:B------:R-:W-:Y:S01]  /*3050*/  FADD.FTZ R148, R31, -R148 ;  /* 0x800000941f947221 */ /* 0x000fe20000010000 */
[----:B------:R-:W-:Y:S01]  /*3060*/  FMUL.FTZ R218, R123, R218 ;  /* 0x000000da7bda7220 */ /* 0x000fe20000410000 */
[----:B---3--:R-:W-:Y:S01]  /*3070*/  FMUL.FTZ R30, R121, R30 ;  /* 0x0000001e791e7220 */ /* 0x008fe20000410000 */
[--C-:B--2---:R-:W-:Y:S01]  /*3080*/  FADD.FTZ R31, R32, -R142.reuse ;  /* 0x8000008e201f7221 */ /* 0x104fe20000010000 */
[----:B------:R-:W-:Y:S01]  /*3090*/  FADD.FTZ R142, R34, -R142 ;  /* 0x8000008e228e7221 */ /* 0x000fe20000010000 */
[----:B------:R-:W-:Y:S01]  /*30a0*/  FMUL.FTZ R148, R14, R148 ;  /* 0x000000940e947220 */ /* 0x000fe20000410000 */
[----:B------:R2:W3:Y:S01]  /*30b0*/  SHFL.IDX PT, R34, R151, R141, 0x1f ;  /* 0x00001f8d97227589 */ /* 0x0004e200000e0000 */
[--C-:B------:R-:W-:Y:S01]  /*30c0*/  FADD.FTZ R143, R24, -R220.reuse ;  /* 0x800000dc188f7221 */ /* 0x100fe20000010000 */
[----:B------:R-:W-:Y:S01]  /*30d0*/  FADD.FTZ R220, R26, -R220 ;  /* 0x800000dc1adc7221 */ /* 0x000fe20000010000 */
[----:B------:R4:W-:Y:S01]  /*30e0*/  MUFU.EX2 R24, R147 ;  /* 0x0000009300187308 */ /* 0x0009e20000000800 */
[----:B------:R-:W-:Y:S01]  /*30f0*/  FSEL R26, R104, -INF , P1 ;  /* 0xff800000681a7808 */ /* 0x000fe20000800000 */
[----:B------:R-:W-:Y:S01]  /*3100*/  FMUL.FTZ R31, R124, R31 ;  /* 0x0000001f7c1f7220 */ /* 0x000fe20000410000 */
[----:B------:R-:W-:Y:S01]  /*3110*/  FMUL.FTZ R220, R119, R220 ;  /* 0x000000dc77dc7220 */ /* 0x000fe20000410000 */
[----:B------:R-:W-:Y:S01]  /*3120*/  FMUL.FTZ R91, R91, R30 ;  /* 0x0000001e5b5b7220 */ /* 0x000fe20000410000 */
[----:B------:R-:W-:Y:S01]  /*3130*/  FSEL R29, R106, -INF , P2 ;  /* 0xff8000006a1d7808 */ /* 0x000fe20001000000 */
[----:B------:R-:W-:Y:S01]  /*3140*/  FADD.FTZ R32, R35, -R223 ;  /* 0x800000df23207221 */ /* 0x000fe20000010000 */
[----:B------:R-:W-:Y:S01]  /*3150*/  FFMA.FTZ R35, -R21, R21, 1 ;  /* 0x3f80000015237423 */ /* 0x000fe20000010115 */
[----:B--2---:R-:W-:Y:S01]  /*3160*/  FSEL R151, R107, -INF , P1 ;  /* 0xff8000006b977808 */ /* 0x004fe20000800000 */
[--C-:B----4-:R-:W-:Y:S01]  /*3170*/  FADD.FTZ R147, R25, -R149.reuse ;  /* 0x8000009519937221 */ /* 0x110fe20000010000 */
[----:B------:R-:W-:Y:S01]  /*3180*/  FADD.FTZ R149, R27, -R149 ;  /* 0x800000951b957221 */ /* 0x000fe20000010000 */
[----:B------:R2:W4:Y:S01]  /*3190*/  MUFU.EX2 R25, R222 ;  /* 0x000000de00197308 */ /* 0x0005220000000800 */
[----:B------:R-:W-:Y:S01]  /*31a0*/  FMUL.FTZ R32, R18, R32 ;  /* 0x0000002012207220 */ /* 0x000fe20000410000 */
[----:B------:R-:W-:Y:S01]  /*31b0*/  FFMA.FTZ R151, R151, UR37, -R225 ;  /* 0x0000002597977c23 */ /* 0x000fe200080108e1 */
[----:B------:R-:W-:Y:S01]  /*31c0*/  FMUL.FTZ R149, R120, R149 ;  /* 0x0000009578957220 */ /* 0x000fe20000410000 */
[--C-:B-1----:R-:W-:Y:S01]  /*31d0*/  FADD.FTZ R36, R36, -R224.reuse ;  /* 0x800000e024247221 */ /* 0x102fe20000010000 */
[----:B------:R-:W-:Y:S01]  /*31e0*/  FMUL.FTZ R96, R96, R32 ;  /* 0x0000002060607220 */ /* 0x000fe20000410000 */
[----:B------:R-:W-:Y:S01]  /*31f0*/  FADD.FTZ R38, R38, -R224 ;  /* 0x800000e026267221 */ /* 0x000fe20000010000 */
[----:B------:R-:W-:Y:S01]  /*3200*/  FMUL.FTZ R88, R88, R149 ;  /* 0x0000009558587220 */ /* 0x000fe20000410000 */
[----:B------:R3:W-:Y:S01]  /*3210*/  MUFU.EX2 R21, R144 ;  /* 0x0000009000157308 */ /* 0x0007e20000000800 */
[C---:B--2---:R-:W-:Y:S01]  /*3220*/  FSEL R222, R102.reuse, -INF , P2 ;  /* 0xff80000066de7808 */ /* 0x044fe20001000000 */
[----:B------:R1:W-:Y:S01]  /*3230*/  LDS R149, [R17+0x400] ;  /* 0x0004000011957984 */ /* 0x0003e20000000800 */
[----:B------:R-:W-:Y:S01]  /*3240*/  FFMA.FTZ R29, R29, UR37, -R230 ;  /* 0x000000251d1d7c23 */ /* 0x000fe200080108e6 */
[----:B------:R-:W-:Y:S01]  /*3250*/  FFMA.FTZ R102, -R102, R102, 1 ;  /* 0x3f80000066667423 */ /* 0x000fe20000010166 */
[----:B------:R-:W-:Y:S01]  /*3260*/  FFMA.FTZ R104, -R104, R104, 1 ;  /* 0x3f80000068687423 */ /* 0x000fe20000010168 */
[--C-:B------:R-:W-:Y:S01]  /*3270*/  FFMA.FTZ R222, R222, UR37, -R221.reuse ;  /* 0x00000025dede7c23 */ /* 0x100fe200080108dd */
[----:B------:R-:W-:Y:S01]  /*3280*/  FFMA.FTZ R221, R26, UR37, -R221 ;  /* 0x000000251add7c23 */ /* 0x000fe200080108dd */
[----:B------:R2:W1:Y:S01]  /*3290*/  MUFU.EX2 R27, R219 ;  /* 0x000000db001b7308 */ /* 0x0004620000000800 */
[----:B---3--:R-:W-:Y:S01]  /*32a0*/  FADD.FTZ R144, R39, -R34 ;  /* 0x8000002227907221 */ /* 0x008fe20000010000 */
[----:B----4-:R-:W-:Y:S01]  /*32b0*/  FMUL.FTZ R38, R25, R38 ;  /* 0x0000002619267220 */ /* 0x010fe20000410000 */
[----:B------:R-:W3:Y:S01]  /*32c0*/  SHFL.IDX PT, R39, R12, R138, 0x1f ;  /* 0x00001f8a0c277589 */ /* 0x000ee200000e0000 */
[----:B------:R-:W-:-:S04]  /*32d0*/  FFMA.FTZ R107, -R107, R107, 1 ;  /* 0x3f8000006b6b7423 */ /* 0x000fc8000001016b */
[----:B------:R4:W3:Y:S01]  /*32e0*/  MUFU.EX2 R26, R145 ;  /* 0x00000091001a7308 */ /* 0x0008e20000000800 */
[C---:B--2---:R-:W-:Y:S01]  /*32f0*/  FSEL R219, R105.reuse, -INF , P2 ;  /* 0xff80000069db7808 */ /* 0x044fe20001000000 */
[----:B------:R-:W-:-:S04]  /*3300*/  FFMA.FTZ R105, -R105, R105, 1 ;  /* 0x3f80000069697423 */ /* 0x000fc80000010169 */
[----:B------:R-:W-:Y:S02]  /*3310*/  FFMA.FTZ R219, R219, UR37, -R225 ;  /* 0x00000025dbdb7c23 */ /* 0x000fe400080108e1 */
[----:B------:R-:W-:Y:S01]  /*3320*/  MUFU.EX2 R29, R29 ;  /* 0x0000001d001d7308 */ /* 0x000fe20000000800 */
[----:B----4-:R-:W-:Y:S01]  /*3330*/  FADD.FTZ R145, R33, -R223 ;  /* 0x800000df21917221 */ /* 0x010fe20000010000 */
[----:B------:R-:W-:Y:S01]  /*3340*/  FSEL R33, R108, -INF , P1 ;  /* 0xff8000006c217808 */ /* 0x000fe20000800000 */
[----:B------:R-:W-:Y:S01]  /*3350*/  FMUL.FTZ R223, R136, R143 ;  /* 0x0000008f88df7220 */ /* 0x000fe20000410000 */
[----:B------:R-:W-:Y:S01]  /*3360*/  FADD.FTZ R143, R37, -R34 ;  /* 0x80000022258f7221 */ /* 0x000fe20000010000 */
[----:B------:R-:W-:Y:S01]  /*3370*/  FFMA.FTZ R37, -R89, R89, 1 ;  /* 0x3f80000059257423 */ /* 0x000fe20000010159 */
[----:B------:R-:W-:Y:S01]  /*3380*/  FMUL.FTZ R89, R133, R147 ;  /* 0x0000009385597220 */ /* 0x000fe20000410000 */
[----:B------:R-:W-:Y:S01]  /*3390*/  FFMA.FTZ R150, R33, UR37, -R230 ;  /* 0x0000002521967c23 */ /* 0x000fe200080108e6 */
[----:B------:R-:W-:Y:S01]  /*33a0*/  FFMA.FTZ R33, -R23, R23, 1 ;  /* 0x3f80000017217423 */ /* 0x000fe20000010117 */
[----:B------:R-:W-:Y:S01]  /*33b0*/  FMUL.FTZ R34, R35, R223 ;  /* 0x000000df23227220 */ /* 0x000fe20000410000 */
[----:B------:R-:W2:Y:S01]  /*33c0*/  SHFL.IDX PT, R23, R12, R140, 0x1f ;  /* 0x00001f8c0c177589 */ /* 0x000ea200000e0000 */
[----:B------:R-:W-:Y:S01]  /*33d0*/  FFMA.FTZ R35, -R22, R22, 1 ;  /* 0x3f80000016237423 */ /* 0x000fe20000010116 */
[----:B------:R-:W-:Y:S01]  /*33e0*/  FMUL.FTZ R33, R33, R220 ;  /* 0x000000dc21217220 */ /* 0x000fe20000410000 */
[----:B------:R4:W2:Y:S01]  /*33f0*/  MUFU.EX2 R22, R222 ;  /* 0x000000de00167308 */ /* 0x0008a20000000800 */
[----:B------:R-:W2:Y:S01]  /*3400*/  SHFL.IDX PT, R223, R12, R139, 0x1f ;  /* 0x00001f8b0cdf7589 */ /* 0x000ea200000e0000 */
[----:B------:R-:W-:Y:S01]  /*3410*/  FMUL.FTZ R89, R35, R89 ;  /* 0x0000005923597220 */ /* 0x000fe20000410000 */
[----:B------:R-:W-:Y:S01]  /*3420*/  FMUL.FTZ R35, R37, R218 ;  /* 0x000000da25237220 */ /* 0x000fe20000410000 */
[----:B------:R-:W-:Y:S01]  /*3430*/  FSEL R220, R111, -INF , P1 ;  /* 0xff8000006fdc7808 */ /* 0x000fe20000800000 */
[----:B------:R-:W-:Y:S01]  /*3440*/  FMUL.FTZ R145, R20, R145 ;  /* 0x0000009114917220 */ /* 0x000fe20000410000 */
[----:B------:R-:W-:Y:S01]  /*3450*/  FSEL R37, R110, -INF , P2 ;  /* 0xff8000006e257808 */ /* 0x000fe20001000000 */
[----:B-1----:R-:W-:Y:S01]  /*3460*/  FMUL.FTZ R143, R27, R143 ;  /* 0x0000008f1b8f7220 */ /* 0x002fe20000410000 */
[----:B------:R-:W-:Y:S01]  /*3470*/  FSEL R147, R112, -INF , P1 ;  /* 0xff80000070937808 */ /* 0x000fe20000800000 */
[----:B----4-:R1:W4:Y:S01]  /*3480*/  SHFL.IDX PT, R222, R12, R141, 0x1f ;  /* 0x00001f8d0cde7589 */ /* 0x01032200000e0000 */
[----:B------:R1:W-:Y:S01]  /*3490*/  MUFU.EX2 R17, R219 ;  /* 0x000000db00117308 */ /* 0x0003e20000000800 */
[----:B------:R-:W-:Y:S01]  /*34a0*/  FSEL R218, R115, -INF , P1 ;  /* 0xff80000073da7808 */ /* 0x000fe20000800000 */
[--C-:B---3--:R-:W-:Y:S01]  /*34b0*/  FFMA.FTZ R37, R37, UR37, -R39.reuse ;  /* 0x0000002525257c23 */ /* 0x108fe20008010827 */
[----:B------:R-:W-:Y:S01]  /*34c0*/  FFMA.FTZ R147, R147, UR37, -R39 ;  /* 0x0000002593937c23 */ /* 0x000fe20008010827 */
[----:B------:R-:W-:Y:S01]  /*34d0*/  FMUL.FTZ R94, R94, R145 ;  /* 0x000000915e5e7220 */ /* 0x000fe20000410000 */
[----:B------:R-:W-:Y:S01]  /*34e0*/  FMUL.FTZ R144, R26, R144 ;  /* 0x000000901a907220 */ /* 0x000fe20000410000 */
[----:B------:R-:W-:Y:S01]  /*34f0*/  SHFL.IDX PT, R145, R149, R10, 0x1f ;  /* 0x00001f0a95917589 */ /* 0x000fe200000e0000 */
[----:B------:R-:W-:Y:S01]  /*3500*/  FFMA.FTZ R115, -R115, R115, 1 ;  /* 0x3f80000073737423 */ /* 0x000fe20000010173 */
[----:B------:R-:W-:Y:S01]  /*3510*/  MUFU.EX2 R30, R150 ;  /* 0x00000096001e7308 */ /* 0x000fe20000000800 */
[----:B-1----:R-:W-:Y:S01]  /*3520*/  FSEL R219, R113, -INF , P2 ;  /* 0xff80000071db7808 */ /* 0x002fe20001000000 */
[----:B------:R-:W-:Y:S01]  /*3530*/  SHFL.IDX PT, R32, R149, R134, 0x1f ;  /* 0x00001f8695207589 */ /* 0x000fe200000e0000 */
[----:B--2---:R-:W-:Y:S01]  /*3540*/  FFMA.FTZ R220, R220, UR37, -R23 ;  /* 0x00000025dcdc7c23 */ /* 0x004fe20008010817 */
[----:B------:R-:W-:Y:S01]  /*3550*/  FFMA.FTZ R111, -R111, R111, 1 ;  /* 0x3f8000006f6f7423 */ /* 0x000fe2000001016f */
[----:B------:R-:W-:Y:S01]  /*3560*/  FFMA.FTZ R113, -R113, R113, 1 ;  /* 0x3f80000071717423 */ /* 0x000fe20000010171 */
[----:B------:R-:W1:Y:S01]  /*3570*/  SHFL.IDX PT, R224, R149, R138, 0x1f ;  /* 0x00001f8a95e07589 */ /* 0x000e6200000e0000 */
[----:B------:R-:W-:Y:S01]  /*3580*/  FFMA.FTZ R39, R219, UR37, -R223 ;  /* 0x00000025db277c23 */ /* 0x000fe200080108df */
[----:B------:R2:W3:Y:S01]  /*3590*/  MUFU.EX2 R12, R221 ;  /* 0x000000dd000c7308 */ /* 0x0004e20000000800 */
[----:B------:R-:W-:Y:S01]  /*35a0*/  FSEL R219, R114, -INF , P2 ;  /* 0xff80000072db7808 */ /* 0x000fe20001000000 */
[----:B------:R-:W3:Y:S04]  /*35b0*/  SHFL.IDX PT, R225, R149, R139, 0x1f ;  /* 0x00001f8b95e17589 */ /* 0x000ee800000e0000 */
[----:B------:R-:W-:Y:S01]  /*35c0*/  SHFL.IDX PT, R230, R13, R131, 0x1f ;  /* 0x00001f830de67589 */ /* 0x000fe200000e0000 */
[----:B----4-:R-:W-:Y:S01]  /*35d0*/  FFMA.FTZ R219, R219, UR37, -R222 ;  /* 0x00000025dbdb7c23 */ /* 0x010fe200080108de */
[----:B------:R-:W-:Y:S01]  /*35e0*/  MUFU.EX2 R37, R37 ;  /* 0x0000002500257308 */ /* 0x000fe20000000800 */
[C---:B--2---:R-:W-:Y:S01]  /*35f0*/  FSEL R221, R109.reuse, -INF , P2 ;  /* 0xff8000006ddd7808 */ /* 0x044fe20001000000 */
[----:B------:R-:W-:-:S04]  /*3600*/  FFMA.FTZ R109, -R109, R109, 1 ;  /* 0x3f8000006d6d7423 */ /* 0x000fc8000001016d */
[----:B------:R-:W-:Y:S02]  /*3610*/  FFMA.FTZ R221, R221, UR37, -R23 ;  /* 0x00000025dddd7c23 */ /* 0x000fe40008010817 */
[----:B------:R2:W4:Y:S01]  /*3620*/  MUFU.EX2 R23, R151 ;  /* 0x0000009700177308 */ /* 0x0005220000000800 */
[----:B-1----:R-:W-:-:S07]  /*3630*/  FADD.FTZ R51, R51, -R224 ;  /* 0x800000e033337221 */ /* 0x002fce0000010000 */
[----:B------:R-:W-:Y:S01]  /*3640*/  MUFU.EX2 R39, R39 ;  /* 0x0000002700277308 */ /* 0x000fe20000000800 */
[----:B--2---:R-:W-:Y:S01]  /*3650*/  FFMA.FTZ R151, R218, UR37, -R223 ;  /* 0x00000025da977c23 */ /* 0x004fe200080108df */
[----:B------:R-:W-:Y:S01]  /*3660*/  FFMA.FTZ R223, -R92, R92, 1 ;  /* 0x3f8000005cdf7423 */ /* 0x000fe2000001015c */
[----:B------:R-:W-:Y:S01]  /*3670*/  FMUL.FTZ R92, R122, R146 ;  /* 0x000000927a5c7220 */ /* 0x000fe20000410000 */
[----:B------:R-:W-:Y:S01]  /*3680*/  FMUL.FTZ R146, R125, R142 ;  /* 0x0000008e7d927220 */ /* 0x000fe20000410000 */
[----:B------:R-:W-:Y:S01]  /*3690*/  FMUL.FTZ R142, R93, R31 ;  /* 0x0000001f5d8e7220 */ /* 0x000fe20000410000 */
[----:B------:R-:W-:Y:S01]  /*36a0*/  FSEL R218, R116, -INF , P1 ;  /* 0xff80000074da7808 */ /* 0x000fe20000800000 */
[----:B------:R-:W-:Y:S01]  /*36b0*/  FMUL.FTZ R92, R90, R92 ;  /* 0x0000005c5a5c7220 */ /* 0x000fe20000410000 */
[----:B------:R-:W-:Y:S01]  /*36c0*/  FMUL.FTZ R93, R95, R146 ;  /* 0x000000925f5d7220 */ /* 0x000fe20000410000 */
[----:B------:R-:W-:Y:S01]  /*36d0*/  FFMA.FTZ R95, -R97, R97, 1 ;  /* 0x3f800000615f7423 */ /* 0x000fe20000010161 */
[----:B------:R-:W1:Y:S01]  /*36e0*/  SHFL.IDX PT, R146, R149, R131, 0x1f ;  /* 0x00001f8395927589 */ /* 0x000e6200000e0000 */
[----:B------:R-:W-:Y:S01]  /*36f0*/  FMUL.FTZ R97, R24, R36 ;  /* 0x0000002418617220 */ /* 0x000fe20000410000 */
[----:B------:R-:W-:Y:S01]  /*3700*/  FMUL.FTZ R90, R223, R148 ;  /* 0x00000094df5a7220 */ /* 0x000fe20000410000 */
[----:B------:R2:W-:Y:S01]  /*3710*/  MUFU.EX2 R36, R220 ;  /* 0x000000dc00247308 */ /* 0x0005e20000000800 */
[----:B------:R-:W4:Y:S01]  /*3720*/  SHFL.IDX PT, R148, R149, R135, 0x1f ;  /* 0x00001f8795947589 */ /* 0x000f2200000e0000 */
[----:B------:R-:W-:Y:S01]  /*3730*/  FMUL.FTZ R95, R95, R97 ;  /* 0x000000615f5f7220 */ /* 0x000fe20000410000 */
[----:B------:R-:W-:Y:S01]  /*3740*/  FFMA.FTZ R97, -R99, R99, 1 ;  /* 0x3f80000063617423 */ /* 0x000fe20000010163 */
[----:B------:R-:W-:Y:S01]  /*3750*/  FFMA.FTZ R99, -R98, R98, 1 ;  /* 0x3f80000062637423 */ /* 0x000fe20000010162 */
[----:B------:R-:W-:Y:S01]  /*3760*/  FFMA.FTZ R98, -R100, R100, 1 ;  /* 0x3f80000064627423 */ /* 0x000fe20000010164 */
[----:B------:R-:W4:Y:S01]  /*3770*/  SHFL.IDX PT, R223, R13, R10, 0x1f ;  /* 0x00001f0a0ddf7589 */ /* 0x000f2200000e0000 */
[----:B------:R-:W-:Y:S01]  /*3780*/  FFMA.FTZ R218, R218, UR37, -R222 ;  /* 0x00000025dada7c23 */ /* 0x000fe200080108de */
[----:B------:R-:W-:Y:S01]  /*3790*/  FMUL.FTZ R99, R99, R143 ;  /* 0x0000008f63637220 */ /* 0x000fe20000410000 */
[----:B------:R-:W-:Y:S01]  /*37a0*/  FMUL.FTZ R98, R98, R144 ;  /* 0x0000009062627220 */ /* 0x000fe20000410000 */
[----:B--2---:R-:W2:Y:S01]  /*37b0*/  SHFL.IDX PT, R220, R149, R140, 0x1f ;  /* 0x00001f8c95dc7589 */ /* 0x004ea200000e0000 */
[--C-:B------:R-:W-:Y:S01]  /*37c0*/  FADD.FTZ R143, R40, -R145.reuse ;  /* 0x80000091288f7221 */ /* 0x100fe20000010000 */
[----:B------:R-:W-:Y:S01]  /*37d0*/  FADD.FTZ R144, R42, -R145 ;  /* 0x800000912a907221 */ /* 0x000fe20000010000 */
[----:B------:R1:W2:Y:S01]  /*37e0*/  MUFU.EX2 R31, R221 ;  /* 0x000000dd001f7308 */ /* 0x0002a20000000800 */
[----:B------:R-:W-:Y:S01]  /*37f0*/  SHFL.IDX PT, R222, R13, R140, 0x1f ;  /* 0x00001f8c0dde7589 */ /* 0x000fe200000e0000 */
[----:B------:R-:W-:Y:S01]  /*3800*/  FMUL.FTZ R97, R97, R38 ;  /* 0x0000002661617220 */ /* 0x000fe20000410000 */
[----:B------:R-:W-:Y:S01]  /*3810*/  FMUL.FTZ R143, R28, R143 ;  /* 0x0000008f1c8f7220 */ /* 0x000fe20000410000 */
[----:B------:R-:W-:Y:S01]  /*3820*/  FMUL.FTZ R144, R21, R144 ;  /* 0x0000009015907220 */ /* 0x000fe20000410000 */
[----:B---3--:R-:W-:Y:S01]  /*3830*/  FADD.FTZ R54, R54, -R225 ;  /* 0x800000e136367221 */ /* 0x008fe20000010000 */
[----:B------:R-:W-:Y:S01]  /*3840*/  FFMA.FTZ R116, -R116, R116, 1 ;  /* 0x3f80000074747423 */ /* 0x000fe20000010174 */
[----:B------:R-:W-:Y:S01]  /*3850*/  FMUL.FTZ R143, R101, R143 ;  /* 0x0000008f658f7220 */ /* 0x000fe20000410000 */
[--C-:B-1----:R-:W-:Y:S01]  /*3860*/  FADD.FTZ R145, R41, -R146.reuse ;  /* 0x8000009229917221 */ /* 0x102fe20000010000 */
[----:B------:R-:W-:Y:S01]  /*3870*/  FADD.FTZ R146, R43, -R146 ;  /* 0x800000922b927221 */ /* 0x000fe20000010000 */
[----:B------:R1:W3:Y:S01]  /*3880*/  SHFL.IDX PT, R221, R149, R141, 0x1f ;  /* 0x00001f8d95dd7589 */ /* 0x0002e200000e0000 */
[----:B------:R1:W-:Y:S01]  /*3890*/  MUFU.EX2 R40, R219 ;  /* 0x000000db00287308 */ /* 0x0003e20000000800 */
[----:B----4-:R-:W-:Y:S01]  /*38a0*/  FADD.FTZ R100, R44, -R148 ;  /* 0x800000942c647221 */ /* 0x010fe20000010000 */
[----:B------:R-:W-:Y:S01]  /*38b0*/  FSEL R44, R216, -INF , P1 ;  /* 0xff800000d82c7808 */ /* 0x000fe20000800000 */
[----:B------:R-:W4:Y:S01]  /*38c0*/  SHFL.IDX PT, R43, R13, R135, 0x1f ;  /* 0x00001f870d2b7589 */ /* 0x000f2200000e0000 */
[----:B------:R-:W-:Y:S01]  /*38d0*/  FMUL.FTZ R145, R22, R145 ;  /* 0x0000009116917220 */ /* 0x000fe20000410000 */
[----:B------:R-:W-:Y:S01]  /*38e0*/  FMUL.FTZ R144, R103, R144 ;  /* 0x0000009067907220 */ /* 0x000fe20000410000 */
[----:B------:R-:W-:Y:S01]  /*38f0*/  FFMA.FTZ R103, -R106, R106, 1 ;  /* 0x3f8000006a677423 */ /* 0x000fe2000001016a */
[----:B------:R-:W-:Y:S01]  /*3900*/  FFMA.FTZ R44, R44, UR37, -R223 ;  /* 0x000000252c2c7c23 */ /* 0x000fe200080108df */
[----:B------:R3:W-:Y:S01]  /*3910*/  MUFU.EX2 R38, R147 ;  /* 0x0000009300267308 */ /* 0x0007e20000000800 */
[----:B-1----:R-:W-:Y:S01]  /*3920*/  SHFL.IDX PT, R219, R13, R138, 0x1f ;  /* 0x00001f8a0ddb7589 */ /* 0x002fe200000e0000 */
[--C-:B--2---:R-:W-:Y:S01]  /*3930*/  FADD.FTZ R150, R48, -R220.reuse ;  /* 0x800000dc30967221 */ /* 0x104fe20000010000 */
[----:B------:R-:W-:Y:S01]  /*3940*/  FADD.FTZ R50, R50, -R220 ;  /* 0x800000dc32327221 */ /* 0x000fe20000010000 */
[----:B------:R-:W-:Y:S01]  /*3950*/  FSEL R149, R227, -INF , P2 ;  /* 0xff800000e3957808 */ /* 0x000fe20001000000 */
[----:B------:R-:W1:Y:S01]  /*3960*/  SHFL.IDX PT, R48, R13, R134, 0x1f ;  /* 0x00001f860d307589 */ /* 0x000e6200000e0000 */
[----:B------:R-:W-:Y:S01]  /*3970*/  FADD.FTZ R220, R49, -R224 ;  /* 0x800000e031dc7221 */ /* 0x000fe20000010000 */
[----:B------:R-:W-:Y:S01]  /*3980*/  FSEL R224, R226, -INF , P2 ;  /* 0xff800000e2e07808 */ /* 0x000fe20001000000 */
[----:B------:R2:W1:Y:S01]  /*3990*/  MUFU.EX2 R42, R151 ;  /* 0x00000097002a7308 */ /* 0x0004620000000800 */
[----:B---3--:R-:W-:Y:S01]  /*39a0*/  FADD.FTZ R147, R46, -R148 ;  /* 0x800000942e937221 */ /* 0x008fe20000010000 */
[--C-:B------:R-:W-:Y:S01]  /*39b0*/  FADD.FTZ R148, R45, -R32.reuse ;  /* 0x800000202d947221 */ /* 0x100fe20000010000 */
[----:B------:R-:W-:Y:S01]  /*39c0*/  FADD.FTZ R32, R47, -R32 ;  /* 0x800000202f207221 */ /* 0x000fe20000010000 */
[----:B------:R-:W-:Y:S01]  /*39d0*/  FSEL R47, R126, -INF , P1 ;  /* 0xff8000007e2f7808 */ /* 0x000fe20000800000 */
[----:B------:R-:W3:Y:S01]  /*39e0*/  SHFL.IDX PT, R101, R13, R139, 0x1f ;  /* 0x00001f8b0d657589 */ /* 0x000ee200000e0000 */
[----:B------:R-:W-:Y:S01]  /*39f0*/  FSEL R49, R234, -INF , P1 ;  /* 0xff800000ea317808 */ /* 0x000fe20000800000 */
[--C-:B------:R-:W-:Y:S01]  /*3a00*/  FADD.FTZ R53, R53, -R221.reuse ;  /* 0x800000dd35357221 */ /* 0x100fe20000010000 */
[----:B------:R1:W3:Y:S01]  /*3a10*/  MUFU.EX2 R41, R218 ;  /* 0x000000da00297308 */ /* 0x0002e20000000800 */
[----:B--2---:R-:W-:Y:S01]  /*3a20*/  FSEL R151, R117, -INF , P2 ;  /* 0xff80000075977808 */ /* 0x004fe20001000000 */
[----:B------:R-:W-:Y:S01]  /*3a30*/  FADD.FTZ R221, R55, -R221 ;  /* 0x800000dd37dd7221 */ /* 0x000fe20000010000 */
[--C-:B----4-:R-:W-:Y:S01]  /*3a40*/  FFMA.FTZ R149, R149, UR37, -R43.reuse ;  /* 0x0000002595957c23 */ /* 0x110fe2000801082b */
[----:B------:R-:W-:Y:S01]  /*3a50*/  FFMA.FTZ R47, R47, UR37, -R43 ;  /* 0x000000252f2f7c23 */ /* 0x000fe2000801082b */
[----:B------:R2:W4:Y:S01]  /*3a60*/  LDS R55, [R16+0x400] ;  /* 0x0004000010377984 */ /* 0x0005220000000800 */
[----:B------:R-:W-:Y:S01]  /*3a70*/  FFMA.FTZ R151, R151, UR37, -R223 ;  /* 0x0000002597977c23 */ /* 0x000fe200080108df */
[----:B------:R-:W-:Y:S01]  /*3a80*/  FSEL R223, R229, -INF , P2 ;  /* 0xff800000e5df7808 */ /* 0x000fe20001000000 */
[----:B------:R-:W-:Y:S01]  /*3a90*/  FMUL.FTZ R145, R102, R145 ;  /* 0x0000009166917220 */ /* 0x000fe20000410000 */
[----:B-1----:R-:W-:Y:S01]  /*3aa0*/  FADD.FTZ R218, R52, -R225 ;  /* 0x800000e134da7221 */ /* 0x002fe20000010000 */
[----:B------:R-:W-:Y:S01]  /*3ab0*/  FSEL R52, R127, -INF , P1 ;  /* 0xff8000007f347808 */ /* 0x000fe20000800000 */
[----:B------:R1:W4:Y:S01]  /*3ac0*/  MUFU.EX2 R43, R151 ;  /* 0x00000097002b7308 */ /* 0x0003220000000800 */
[----:B------:R-:W-:Y:S01]  /*3ad0*/  SHFL.IDX PT, R102, R19, R10, 0x1f ;  /* 0x00001f0a13667589 */ /* 0x000fe200000e0000 */
[----:B------:R-:W-:Y:S01]  /*3ae0*/  FMUL.FTZ R146, R12, R146 ;  /* 0x000000920c927220 */ /* 0x000fe20000410000 */
[----:B------:R-:W-:Y:S01]  /*3af0*/  FMUL.FTZ R100, R17, R100 ;  /* 0x0000006411647220 */ /* 0x000fe20000410000 */
[----:B------:R-:W-:Y:S01]  /*3b00*/  FMUL.FTZ R148, R29, R148 ;  /* 0x000000941d947220 */ /* 0x000fe20000410000 */
[----:B------:R-:W-:Y:S01]  /*3b10*/  SHFL.IDX PT, R106, R19, R131, 0x1f ;  /* 0x00001f83136a7589 */ /* 0x000fe200000e0000 */
[----:B------:R-:W-:Y:S01]  /*3b20*/  FMUL.FTZ R147, R23, R147 ;  /* 0x0000009317937220 */ /* 0x000fe20000410000 */
[----:B------:R-:W-:Y:S01]  /*3b30*/  FMUL.FTZ R146, R104, R146 ;  /* 0x0000009268927220 */ /* 0x000fe20000410000 */
[----:B------:R-:W-:Y:S01]  /*3b40*/  FMUL.FTZ R148, R103, R148 ;  /* 0x0000009467947220 */ /* 0x000fe20000410000 */
[--C-:B-1----:R-:W-:Y:S01]  /*3b50*/  FFMA.FTZ R151, R224, UR37, -R48.reuse ;  /* 0x00000025e0977c23 */ /* 0x102fe20008010830 */
[----:B------:R-:W-:Y:S01]  /*3b60*/  FFMA.FTZ R48, R49, UR37, -R48 ;  /* 0x0000002531307c23 */ /* 0x000fe20008010830 */
[--C-:B------:R-:W-:Y:S01]  /*3b70*/  FFMA.FTZ R49, R223, UR37, -R222.reuse ;  /* 0x00000025df317c23 */ /* 0x100fe200080108de */
[----:B------:R-:W-:Y:S01]  /*3b80*/  FFMA.FTZ R222, R52, UR37, -R222 ;  /* 0x0000002534de7c23 */ /* 0x000fe200080108de */
[----:B------:R-:W-:Y:S01]  /*3b90*/  FSEL R223, R155, -INF , P2 ;  /* 0xff8000009bdf7808 */ /* 0x000fe20001000000 */
[----:B------:R-:W-:Y:S01]  /*3ba0*/  FMUL.FTZ R147, R107, R147 ;  /* 0x000000936b937220 */ /* 0x000fe20000410000 */
[----:B------:R-:W-:Y:S01]  /*3bb0*/  FSEL R52, R233, -INF , P1 ;  /* 0xff800000e9347808 */ /* 0x000fe20000800000 */
[----:B--2---:R-:W-:Y:S01]  /*3bc0*/  MUFU.EX2 R16, R47 ;  /* 0x0000002f00107308 */ /* 0x004fe20000000800 */
[----:B------:R-:W-:Y:S01]  /*3bd0*/  FSEL R103, R154, -INF , P2 ;  /* 0xff8000009a677808 */ /* 0x000fe20001000000 */
[--C-:B------:R-:W-:Y:S01]  /*3be0*/  FFMA.FTZ R223, R223, UR37, -R219.reuse ;  /* 0x00000025dfdf7c23 */ /* 0x100fe200080108db */
[----:B------:R-:W-:Y:S01]  /*3bf0*/  FSEL R104, R153, -INF , P2 ;  /* 0xff80000099687808 */ /* 0x000fe20001000000 */
[----:B------:R-:W-:Y:S01]  /*3c00*/  FFMA.FTZ R52, R52, UR37, -R219 ;  /* 0x0000002534347c23 */ /* 0x000fe200080108db */
[----:B------:R-:W-:Y:S01]  /*3c10*/  FSEL R107, R152, -INF , P2 ;  /* 0xff800000986b7808 */ /* 0x000fe20001000000 */
[----:B------:R1:W2:Y:S01]  /*3c20*/  SHFL.IDX PT, R219, R13, R141, 0x1f ;  /* 0x00001f8d0ddb7589 */ /* 0x0002a200000e0000 */
[----:B---3--:R-:W-:Y:S01]  /*3c30*/  FFMA.FTZ R103, R103, UR37, -R101 ;  /* 0x0000002567677c23 */ /* 0x008fe20008010865 */
[----:B------:R3:W-:Y:S01]  /*3c40*/  MUFU.EX2 R47, R151 ;  /* 0x00000097002f7308 */ /* 0x0007e20000000800 */
[----:B------:R-:W-:Y:S01]  /*3c50*/  FMUL.FTZ R150, R31, R150 ;  /* 0x000000961f967220 */ /* 0x000fe20000410000 */
[----:B------:R-:W-:Y:S01]  /*3c60*/  FMUL.FTZ R220, R37, R220 ;  /* 0x000000dc25dc7220 */ /* 0x000fe20000410000 */
[----:B------:R-:W-:Y:S01]  /*3c70*/  FMUL.FTZ R54, R42, R54 ;  /* 0x000000362a367220 */ /* 0x000fe20000410000 */
[----:B------:R-:W-:Y:S01]  /*3c80*/  FMUL.FTZ R53, R40, R53 ;  /* 0x0000003528357220 */ /* 0x000fe20000410000 */
[----:B------:R-:W-:Y:S01]  /*3c90*/  FMUL.FTZ R150, R109, R150 ;  /* 0x000000966d967220 */ /* 0x000fe20000410000 */
[----:B------:R-:W-:Y:S01]  /*3ca0*/  FMUL.FTZ R109, R38, R51 ;  /* 0x00000033266d7220 */ /* 0x000fe20000410000 */
[----:B------:R-:W-:Y:S01]  /*3cb0*/  FSEL R45, R118, -INF , P2 ;  /* 0xff800000762d7808 */ /* 0x000fe20001000000 */
[----:B-1----:R1:W-:Y:S01]  /*3cc0*/  MUFU.EX2 R13, R149 ;  /* 0x00000095000d7308 */ /* 0x0023e20000000800 */
[----:B---3--:R-:W-:Y:S01]  /*3cd0*/  FFMA.FTZ R151, -R108, R108, 1 ;  /* 0x3f8000006c977423 */ /* 0x008fe2000001016c */
[----:B------:R-:W-:Y:S01]  /*3ce0*/  FMUL.FTZ R108, R30, R32 ;  /* 0x000000201e6c7220 */ /* 0x000fe20000410000 */
[----:B------:R-:W-:Y:S01]  /*3cf0*/  FSEL R46, R217, -INF , P1 ;  /* 0xff800000d92e7808 */ /* 0x000fe20000800000 */
[--C-:B------:R-:W-:Y:S01]  /*3d00*/  FFMA.FTZ R45, R45, UR37, -R230.reuse ;  /* 0x000000252d2d7c23 */ /* 0x100fe200080108e6 */
[----:B------:R-:W-:Y:S01]  /*3d10*/  FMUL.FTZ R50, R36, R50 ;  /* 0x0000003224327220 */ /* 0x000fe20000410000 */
[----:B------:R-:W-:Y:S01]  /*3d20*/  FMUL.FTZ R151, R151, R108 ;  /* 0x0000006c97977220 */ /* 0x000fe20000410000 */
[----:B------:R-:W-:Y:S01]  /*3d30*/  FMUL.FTZ R218, R39, R218 ;  /* 0x000000da27da7220 */ /* 0x000fe20000410000 */
[----:B----4-:R-:W3:Y:S01]  /*3d40*/  SHFL.IDX PT, R108, R55, R10, 0x1f ;  /* 0x00001f0a376c7589 */ /* 0x010ee200000e0000 */
[----:B-1----:R-:W-:Y:S01]  /*3d50*/  FMUL.FTZ R149, R105, R100 ;  /* 0x0000006469957220 */ /* 0x002fe20000410000 */
[----:B------:R-:W-:Y:S01]  /*3d60*/  FSEL R105, R237, -INF , P1 ;  /* 0xff800000ed697808 */ /* 0x000fe20000800000 */
[----:B------:R-:W-:Y:S01]  /*3d70*/  FFMA.FTZ R46, R46, UR37, -R230 ;  /* 0x000000252e2e7c23 */ /* 0x000fe200080108e6 */
[----:B------:R-:W-:Y:S01]  /*3d80*/  FSEL R100, R232, -INF , P1 ;  /* 0xff800000e8647808 */ /* 0x000fe20000800000 */
[----:B------:R-:W-:Y:S01]  /*3d90*/  MUFU.EX2 R51, R223 ;  /* 0x000000df00337308 */ /* 0x000fe20000000800 */
[----:B--2---:R-:W-:Y:S01]  /*3da0*/  FFMA.FTZ R104, R104, UR37, -R219 ;  /* 0x0000002568687c23 */ /* 0x004fe200080108db */
[----:B------:R-:W-:Y:S01]  /*3db0*/  FFMA.FTZ R105, R105, UR37, -R101 ;  /* 0x0000002569697c23 */ /* 0x000fe20008010865 */
[----:B------:R-:W-:Y:S01]  /*3dc0*/  FSEL R101, R9, -INF , P1 ;  /* 0xff80000009657808 */ /* 0x000fe20000800000 */
[----:B------:R-:W-:Y:S01]  /*3dd0*/  FFMA.FTZ R100, R100, UR37, -R219 ;  /* 0x0000002564647c23 */ /* 0x000fe200080108db */
[--C-:B------:R-:W-:Y:S01]  /*3de0*/  FFMA.FTZ R219, R107, UR37, -R102.reuse ;  /* 0x000000256bdb7c23 */ /* 0x100fe20008010866 */
[----:B------:R-:W-:Y:S01]  /*3df0*/  FSEL R107, R7, -INF , P2 ;  /* 0xff800000076b7808 */ /* 0x000fe20001000000 */
[----:B------:R-:W-:Y:S01]  /*3e00*/  SHFL.IDX PT, R230, R19, R135, 0x1f ;  /* 0x00001f8713e67589 */ /* 0x000fe200000e0000 */
[----:B------:R-:W-:Y:S01]  /*3e10*/  FFMA.FTZ R101, R101, UR37, -R102 ;  /* 0x0000002565657c23 */ /* 0x000fe20008010866 */
[----:B------:R-:W-:Y:S01]  /*3e20*/  FMUL.FTZ R221, R41, R221 ;  /* 0x000000dd29dd7220 */ /* 0x000fe20000410000 */
[----:B------:R-:W-:Y:S01]  /*3e30*/  FMUL.FTZ R111, R111, R50 ;  /* 0x000000326f6f7220 */ /* 0x000fe20000410000 */
[--C-:B------:R-:W-:Y:S01]  /*3e40*/  FFMA.FTZ R102, R107, UR37, -R106.reuse ;  /* 0x000000256b667c23 */ /* 0x100fe2000801086a */
[----:B------:R-:W-:Y:S01]  /*3e50*/  FSEL R107, R6, -INF , P1 ;  /* 0xff800000066b7808 */ /* 0x000fe20000800000 */
[----:B------:R-:W-:Y:S01]  /*3e60*/  MUFU.EX2 R50, R222 ;  /* 0x000000de00327308 */ /* 0x000fe20000000800 */
[----:B------:R-:W-:Y:S01]  /*3e70*/  FMUL.FTZ R218, R113, R218 ;  /* 0x000000da71da7220 */ /* 0x000fe20000410000 */
[----:B------:R-:W-:Y:S01]  /*3e80*/  FMUL.FTZ R113, R116, R221 ;  /* 0x000000dd74717220 */ /* 0x000fe20000410000 */
[----:B------:R-:W-:Y:S01]  /*3e90*/  FFMA.FTZ R217, -R217, R217, 1 ;  /* 0x3f800000d9d97423 */ /* 0x000fe200000101d9 */
[----:B------:R-:W-:Y:S01]  /*3ea0*/  FFMA.FTZ R32, R107, UR37, -R106 ;  /* 0x000000256b207c23 */ /* 0x000fe2000801086a */
[----:B------:R-:W-:Y:S01]  /*3eb0*/  FFMA.FTZ R106, -R110, R110, 1 ;  /* 0x3f8000006e6a7423 */ /* 0x000fe2000001016e */
[----:B------:R-:W1:Y:S01]  /*3ec0*/  SHFL.IDX PT, R107, R55, R131, 0x1f ;  /* 0x00001f83376b7589 */ /* 0x000e6200000e0000 */
[----:B------:R-:W-:Y:S01]  /*3ed0*/  FFMA.FTZ R110, -R112, R112, 1 ;  /* 0x3f800000706e7423 */ /* 0x000fe20000010170 */
[--C-:B---3--:R-:W-:Y:S01]  /*3ee0*/  FADD.FTZ R225, R56, -R108.reuse ;  /* 0x8000006c38e17221 */ /* 0x108fe20000010000 */
[----:B------:R-:W-:Y:S01]  /*3ef0*/  FMUL.FTZ R112, R106, R220 ;  /* 0x000000dc6a707220 */ /* 0x000fe20000410000 */
[----:B------:R-:W-:Y:S01]  /*3f00*/  FFMA.FTZ R106, -R114, R114, 1 ;  /* 0x3f800000726a7423 */ /* 0x000fe20000010172 */
[----:B------:R-:W-:Y:S01]  /*3f10*/  FMUL.FTZ R110, R110, R109 ;  /* 0x0000006d6e6e7220 */ /* 0x000fe20000410000 */
[----:B------:R-:W2:Y:S01]  /*3f20*/  SHFL.IDX PT, R220, R55, R135, 0x1f ;  /* 0x00001f8737dc7589 */ /* 0x000ea200000e0000 */
[----:B------:R-:W-:Y:S01]  /*3f30*/  FMUL.FTZ R114, R115, R54 ;  /* 0x0000003673727220 */ /* 0x000fe20000410000 */
[----:B------:R-:W-:Y:S01]  /*3f40*/  FMUL.FTZ R115, R106, R53 ;  /* 0x000000356a737220 */ /* 0x000fe20000410000 */
[----:B------:R-:W-:Y:S01]  /*3f50*/  FADD.FTZ R58, R58, -R108 ;  /* 0x8000006c3a3a7221 */ /* 0x000fe20000010000 */
[----:B------:R-:W3:Y:S01]  /*3f60*/  SHFL.IDX PT, R109, R55, R134, 0x1f ;  /* 0x00001f86376d7589 */ /* 0x000ee200000e0000 */
[----:B------:R1:W-:Y:S01]  /*3f70*/  MUFU.EX2 R53, R103 ;  /* 0x0000006700357308 */ /* 0x0003e20000000800 */
[----:B------:R-:W-:Y:S01]  /*3f80*/  FSEL R56, R3, -INF , P1 ;  /* 0xff80000003387808 */ /* 0x000fe20000800000 */
[----:B------:R-:W-:Y:S01]  /*3f90*/  FMUL.FTZ R225, R43, R225 ;  /* 0x000000e12be17220 */ /* 0x000fe20000410000 */
[----:B------:R-:W4:Y:S01]  /*3fa0*/  SHFL.IDX PT, R108, R55, R139, 0x1f ;  /* 0x00001f8b376c7589 */ /* 0x000f2200000e0000 */
[----:B------:R-:W-:Y:S01]  /*3fb0*/  FSEL R224, R5, -INF , P2 ;  /* 0xff80000005e07808 */ /* 0x000fe20001000000 */
[----:B------:R-:W-:-:S02]  /*3fc0*/  FFMA.FTZ R229, -R229, R229, 1 ;  /* 0x3f800000e5e57423 */ /* 0x000fc400000101e5 */
[----:B------:R-:W4:Y:S01]  /*3fd0*/  SHFL.IDX PT, R106, R19, R134, 0x1f ;  /* 0x00001f86136a7589 */ /* 0x000f2200000e0000 */
[----:B------:R2:W-:Y:S08]  /*3fe0*/  MUFU.EX2 R54, R105 ;  /* 0x0000006900367308 */ /* 0x0005f00000000800 */
[----:B------:R-:W4:Y:S01]  /*3ff0*/  MUFU.EX2 R44, R44 ;  /* 0x0000002c002c7308 */ /* 0x000f220000000800 */
[--C-:B-1----:R-:W-:Y:S01]  /*4000*/  FADD.FTZ R103, R57, -R107.reuse ;  /* 0x8000006b39677221 */ /* 0x102fe20000010000 */
[----:B------:R-:W-:Y:S01]  /*4010*/  FADD.FTZ R223, R59, -R107 ;  /* 0x8000006b3bdf7221 */ /* 0x000fe20000010000 */
[----:B------:R-:W-:Y:S01]  /*4020*/  SHFL.IDX PT, R116, R19, R138, 0x1f ;  /* 0x00001f8a13747589 */ /* 0x000fe200000e0000 */
[--C-:B--2---:R-:W-:Y:S01]  /*4030*/  FADD.FTZ R60, R60, -R220.reuse ;  /* 0x800000dc3c3c7221 */ /* 0x104fe20000010000 */
[----:B------:R-:W-:Y:S01]  /*4040*/  FADD.FTZ R59, R62, -R220 ;  /* 0x800000dc3e3b7221 */ /* 0x000fe20000010000 */
[----:B------:R-:W-:Y:S01]  /*4050*/  FSEL R105, R0, -INF , P2 ;  /* 0xff80000000697808 */ /* 0x000fe20001000000 */
[----:B------:R-:W-:Y:S01]  /*4060*/  SHFL.IDX PT, R107, R55, R138, 0x1f ;  /* 0x00001f8a376b7589 */ /* 0x000fe200000e0000 */
[--C-:B---3--:R-:W-:Y:S01]  /*4070*/  FADD.FTZ R222, R61, -R109.reuse ;  /* 0x8000006d3dde7221 */ /* 0x108fe20000010000 */
[----:B------:R-:W-:Y:S01]  /*4080*/  FADD.FTZ R57, R63, -R109 ;  /* 0x8000006d3f397221 */ /* 0x000fe20000010000 */
[----:B------:R-:W-:Y:S01]  /*4090*/  FSEL R61, R236, -INF , P1 ;  /* 0xff800000ec3d7808 */ /* 0x000fe20000800000 */
[----:B------:R-:W1:Y:S01]  /*40a0*/  SHFL.IDX PT, R109, R19, R140, 0x1f ;  /* 0x00001f8c136d7589 */ /* 0x000e6200000e0000 */
[--C-:B----4-:R-:W-:Y:S01]  /*40b0*/  FADD.FTZ R62, R68, -R108.reuse ;  /* 0x8000006c443e7221 */ /* 0x110fe20000010000 */
[----:B------:R-:W-:Y:S01]  /*40c0*/  FADD.FTZ R63, R70, -R108 ;  /* 0x8000006c463f7221 */ /* 0x000fe20000010000 */
[----:B------:R-:W-:Y:S01]  /*40d0*/  FSEL R108, R228, -INF , P1 ;  /* 0xff800000e46c7808 */ /* 0x000fe20000800000 */
[----:B------:R-:W2:Y:S01]  /*40e0*/  SHFL.IDX PT, R221, R55, R140, 0x1f ;  /* 0x00001f8c37dd7589 */ /* 0x000ea200000e0000 */
[--C-:B------:R-:W-:Y:S01]  /*40f0*/  FFMA.FTZ R105, R105, UR37, -R106.reuse ;  /* 0x0000002569697c23 */ /* 0x100fe2000801086a */
[----:B------:R-:W-:Y:S01]  /*4100*/  FSEL R68, R231, -INF , P2 ;  /* 0xff800000e7447808 */ /* 0x000fe20001000000 */
[----:B------:R-:W-:Y:S01]  /*4110*/  FFMA.FTZ R106, R61, UR37, -R106 ;  /* 0x000000253d6a7c23 */ /* 0x000fe2000801086a */
[----:B------:R3:W4:Y:S01]  /*4120*/  SHFL.IDX PT, R220, R55, R141, 0x1f ;  /* 0x00001f8d37dc7589 */ /* 0x00072200000e0000 */
[----:B------:R-:W3:Y:S01]  /*4130*/  MUFU.EX2 R46, R46 ;  /* 0x0000002e002e7308 */ /* 0x000ee20000000800 */
[----:B------:R-:W-:Y:S01]  /*4140*/  FSEL R70, R130, -INF , P2 ;  /* 0xff80000082467808 */ /* 0x000fe20001000000 */
[----:B------:R-:W-:Y:S01]  /*4150*/  FMUL.FTZ R58, R44, R58 ;  /* 0x0000003a2c3a7220 */ /* 0x000fe20000410000 */
[----:B------:R-:W4:Y:S01]  /*4160*/  SHFL.IDX PT, R61, R19, R139, 0x1f ;  /* 0x00001f8b133d7589 */ /* 0x000f2200000e0000 */
[----:B------:R-:W-:-:S04]  /*4170*/  FMUL.FTZ R60, R13, R60 ;  /* 0x0000003c0d3c7220 */ /* 0x000fc80000410000 */
[----:B------:R-:W4:Y:S01]  /*4180*/  MUFU.EX2 R48, R48 ;  /* 0x0000003000307308 */ /* 0x000f220000000800 */
[----:B------:R-:W-:Y:S01]  /*4190*/  FMUL.FTZ R222, R47, R222 ;  /* 0x000000de2fde7220 */ /* 0x000fe20000410000 */
[----:B------:R-:W-:Y:S01]  /*41a0*/  FFMA.FTZ R233, -R233, R233, 1 ;  /* 0x3f800000e9e97423 */ /* 0x000fe200000101e9 */
[----:B------:R-:W-:Y:S01]  /*41b0*/  FFMA.FTZ R224, R224, UR37, -R230 ;  /* 0x00000025e0e07c23 */ /* 0x000fe200080108e6 */
[----:B-1----:R-:W-:-:S04]  /*41c0*/  FFMA.FTZ R108, R108, UR37, -R109 ;  /* 0x000000256c6c7c23 */ /* 0x002fc8000801086d */
[----:B---3--:R1:W-:Y:S01]  /*41d0*/  MUFU.EX2 R55, R104 ;  /* 0x0000006800377308 */ /* 0x0083e20000000800 */
[----:B------:R-:W-:Y:S01]  /*41e0*/  FMUL.FTZ R223, R46, R223 ;  /* 0x000000df2edf7220 */ /* 0x000fe20000410000 */
[--C-:B--2---:R-:W-:Y:S01]  /*41f0*/  FADD.FTZ R64, R64, -R221.reuse ;  /* 0x800000dd40407221 */ /* 0x104fe20000010000 */
[----:B------:R-:W-:Y:S01]  /*4200*/  FADD.FTZ R221, R66, -R221 ;  /* 0x800000dd42dd7221 */ /* 0x000fe20000010000 */
[----:B------:R-:W-:-:S04]  /*4210*/  FSEL R66, R128, -INF , P1 ;  /* 0xff80000080427808 */ /* 0x000fc80000800000 */
[----:B------:R-:W-:Y:S01]  /*4220*/  MUFU.EX2 R102, R102 ;  /* 0x0000006600667308 */ /* 0x000fe20000000800 */
[----:B-1----:R-:W-:Y:S01]  /*4230*/  FFMA.FTZ R104, R56, UR37, -R230 ;  /* 0x0000002538687c23 */ /* 0x002fe200080108e6 */
[--C-:B------:R-:W-:Y:S01]  /*4240*/  FADD.FTZ R56, R65, -R107.reuse ;  /* 0x8000006b41387221 */ /* 0x100fe20000010000 */
[----:B------:R-:W-:Y:S01]  /*4250*/  FADD.FTZ R107, R67, -R107 ;  /* 0x8000006b436b7221 */ /* 0x000fe20000010000 */
[----:B------:R-:W-:Y:S01]  /*4260*/  FSEL R67, R235, -INF , P2 ;  /* 0xff800000eb437808 */ /* 0x000fe20001000000 */
[----:B------:R1:W2:Y:S01]  /*4270*/  SHFL.IDX PT, R65, R19, R141, 0x1f ;  /* 0x00001f8d13417589 */ /* 0x0002a200000e0000 */
[----:B------:R-:W-:Y:S01]  /*4280*/  FMUL.FTZ R62, R53, R62 ;  /* 0x0000003e353e7220 */ /* 0x000fe20000410000 */
[----:B----4-:R-:W-:Y:S01]  /*4290*/  FMUL.FTZ R57, R48, R57 ;  /* 0x0000003930397220 */ /* 0x010fe20000410000 */
[----:B------:R-:W3:Y:S08]  /*42a0*/  MUFU.EX2 R45, R45 ;  /* 0x0000002d002d7308 */ /* 0x000ef00000000800 */
[----:B------:R-:W4:Y:S08]  /*42b0*/  MUFU.EX2 R52, R52 ;  /* 0x0000003400347308 */ /* 0x000f300000000800 */
[----:B------:R-:W-:Y:S01]  /*42c0*/  MUFU.EX2 R100, R100 ;  /* 0x0000006400647308 */ /* 0x000fe20000000800 */
[----:B---3--:R-:W-:-:S07]  /*42d0*/  FMUL.FTZ R103, R45, R103 ;  /* 0x000000672d677220 */ /* 0x008fce0000410000 */
[----:B------:R-:W-:Y:S01]  /*42e0*/  MUFU.EX2 R101, R101 ;  /* 0x0000006500657308 */ /* 0x000fe20000000800 */
[----:B------:R-:W-:Y:S01]  /*42f0*/  FFMA.FTZ R237, -R237, R237, 1 ;  /* 0x3f800000eded7423 */ /* 0x000fe200000101ed */
[----:B------:R-:W-:Y:S01]  /*4300*/  FMUL.FTZ R63, R54, R63 ;  /* 0x0000003f363f7220 */ /* 0x000fe20000410000 */
[----:B------:R-:W-:Y:S01]  /*4310*/  FFMA.FTZ R232, -R232, R232, 1 ;  /* 0x3f800000e8e87423 */ /* 0x000fe200000101e8 */
[----:B------:R-:W-:-:S04]  /*4320*/  FMUL.FTZ R221, R50, R221 ;  /* 0x000000dd32dd7220 */ /* 0x000fc80000410000 */
[----:B-1----:R1:W3:Y:S08]  /*4330*/  MUFU.EX2 R19, R219 ;  /* 0x000000db00137308 */ /* 0x0022f00000000800 */
[----:B------:R-:W-:Y:S01]  /*4340*/  MUFU.EX2 R105, R105 ;  /* 0x0000006900697308 */ /* 0x000fe20000000800 */
        /* <DEDUP_REMOVED lines=8> */
[----:B------:R1:W3:Y:S01]  /*43d0*/  LDS R225, [R15+0x400] ;  /* 0x000400000fe17984 */ /* 0x0002e20000000800 */
[----:B------:R-:W-:Y:S01]  /*43e0*/  FADD.FTZ R220, R71, -R220 ;  /* 0x800000dc47dc7221 */ /* 0x000fe20000010000 */
[--C-:B------:R-:W-:Y:S01]  /*43f0*/  FFMA.FTZ R117, R69, UR37, -R61.reuse ;  /* 0x0000002545757c23 */ /* 0x100fe2000801083d */
[----:B------:R-:W-:Y:S01]  /*4400*/  FFMA.FTZ R69, -R216, R216, 1 ;  /* 0x3f800000d8457423 */ /* 0x000fe200000101d8 */
[----:B------:R-:W-:Y:S01]  /*4410*/  FFMA.FTZ R67, R67, UR37, -R61 ;  /* 0x0000002543437c23 */ /* 0x000fe2000801083d */
[----:B------:R-:W-:Y:S01]  /*4420*/  FFMA.FTZ R61, -R118, R118, 1 ;  /* 0x3f800000763d7423 */ /* 0x000fe20000010176 */
[----:B--2---:R-:W-:Y:S01]  /*4430*/  FFMA.FTZ R216, R70, UR37, -R65 ;  /* 0x0000002546d87c23 */ /* 0x004fe20008010841 */
[----:B------:R-:W-:Y:S01]  /*4440*/  FSEL R70, R137, -INF , P1 ;  /* 0xff80000089467808 */ /* 0x000fe20000800000 */
[----:B-1----:R1:W-:Y:S01]  /*4450*/  MUFU.EX2 R15, R32 ;  /* 0x00000020000f7308 */ /* 0x0023e20000000800 */
[----:B------:R-:W-:Y:S01]  /*4460*/  FFMA.FTZ R71, -R126, R126, 1 ;  /* 0x3f8000007e477423 */ /* 0x000fe2000001017e */
[----:B------:R-:W-:Y:S01]  /*4470*/  FMUL.FTZ R69, R69, R58 ;  /* 0x0000003a45457220 */ /* 0x000fe20000410000 */
[----:B------:R-:W-:Y:S01]  /*4480*/  FMUL.FTZ R58, R217, R223 ;  /* 0x000000dfd93a7220 */ /* 0x000fe20000410000 */
[----:B------:R-:W-:Y:S01]  /*4490*/  FMUL.FTZ R56, R51, R56 ;  /* 0x0000003833387220 */ /* 0x000fe20000410000 */
[----:B----4-:R-:W-:Y:S01]  /*44a0*/  FMUL.FTZ R107, R52, R107 ;  /* 0x0000006b346b7220 */ /* 0x010fe20000410000 */
[----:B------:R-:W-:-:S02]  /*44b0*/  FMUL.FTZ R61, R61, R103 ;  /* 0x000000673d3d7220 */ /* 0x000fc40000410000 */
[----:B------:R-:W-:Y:S01]  /*44c0*/  MUFU.EX2 R108, R108 ;  /* 0x0000006c006c7308 */ /* 0x000fe20000000800 */
[----:B-1----:R-:W-:Y:S01]  /*44d0*/  FFMA.FTZ R32, R70, UR37, -R65 ;  /* 0x0000002546207c23 */ /* 0x002fe20008010841 */
[----:B------:R-:W-:Y:S01]  /*44e0*/  FMUL.FTZ R65, R16, R59 ;  /* 0x0000003b10417220 */ /* 0x000fe20000410000 */
[----:B------:R-:W-:-:S05]  /*44f0*/  FFMA.FTZ R70, -R227, R227, 1 ;  /* 0x3f800000e3467423 */ /* 0x000fca00000101e3 */
[----:B------:R-:W1:Y:S01]  /*4500*/  MUFU.EX2 R49, R49 ;  /* 0x0000003100317308 */ /* 0x000e620000000800 */
[----:B------:R-:W-:Y:S01]  /*4510*/  FMUL.FTZ R71, R71, R65 ;  /* 0x0000004147477220 */ /* 0x000fe20000410000 */
[----:B------:R-:W-:-:S06]  /*4520*/  FFMA.FTZ R65, -R127, R127, 1 ;  /* 0x3f8000007f417423 */ /* 0x000fcc000001017f */
[----:B------:R-:W-:Y:S01]  /*4530*/  MUFU.EX2 R104, R104 ;  /* 0x0000006800687308 */ /* 0x000fe20000000800 */
[----:B---3--:R-:W2:Y:S04]  /*4540*/  SHFL.IDX PT, R118, R225, R10, 0x1f ;  /* 0x00001f0ae1767589 */ /* 0x008ea800000e0000 */
[----:B------:R-:W3:Y:S04]  /*4550*/  SHFL.IDX PT, R131, R225, R131, 0x1f ;  /* 0x00001f83e1837589 */ /* 0x000ee800000e0000 */
[----:B------:R-:W4:Y:S04]  /*4560*/  SHFL.IDX PT, R139, R225, R139, 0x1f ;  /* 0x00001f8be18b7589 */ /* 0x000f2800000e0000 */
[----:B------:R-:W1:Y:S04]  /*4570*/  SHFL.IDX PT, R135, R225, R135, 0x1f ;  /* 0x00001f87e1877589 */ /* 0x000e6800000e0000 */
[----:B------:R-:W1:Y:S04]  /*4580*/  SHFL.IDX PT, R138, R225, R138, 0x1f ;  /* 0x00001f8ae18a7589 */ /* 0x000e6800000e0000 */
[----:B------:R-:W1:Y:S01]  /*4590*/  SHFL.IDX PT, R140, R225, R140, 0x1f ;  /* 0x00001f8ce18c7589 */ /* 0x000e6200000e0000 */
[----:B------:R-:W-:Y:S01]  /*45a0*/  FFMA.FTZ R126, -R154, R154, 1 ;  /* 0x3f8000009a7e7423 */ /* 0x000fe2000001019a */
[----:B------:R-:W-:Y:S01]  /*45b0*/  FFMA.FTZ R127, -R153, R153, 1 ;  /* 0x3f800000997f7423 */ /* 0x000fe20000010199 */
[----:B------:R-:W-:Y:S01]  /*45c0*/  FMUL.FTZ R217, R55, R66 ;  /* 0x0000004237d97220 */ /* 0x000fe20000410000 */
[----:B--2---:R-:W-:Y:S01]  /*45d0*/  FADD.FTZ R72, R72, -R118 ;  /* 0x8000007648487221 */ /* 0x004fe20000010000 */
[----:B------:R-:W-:Y:S01]  /*45e0*/  FMUL.FTZ R70, R70, R60 ;  /* 0x0000003c46467220 */ /* 0x000fe20000410000 */
[----:B------:R-:W-:Y:S01]  /*45f0*/  FFMA.FTZ R60, -R234, R234, 1 ;  /* 0x3f800000ea3c7423 */ /* 0x000fe200000101ea */
[----:B------:R-:W-:Y:S01]  /*4600*/  FMUL.FTZ R66, R126, R62 ;  /* 0x0000003e7e427220 */ /* 0x000fe20000410000 */
[----:B------:R-:W-:Y:S01]  /*4610*/  FMUL.FTZ R126, R127, R217 ;  /* 0x000000d97f7e7220 */ /* 0x000fe20000410000 */
[----:B------:R-:W-:Y:S01]  /*4620*/  FFMA.FTZ R127, -R152, R152, 1 ;  /* 0x3f800000987f7423 */ /* 0x000fe20000010198 */
[----:B------:R-:W-:Y:S01]  /*4630*/  FMUL.FTZ R72, R19, R72 ;  /* 0x0000004813487220 */ /* 0x000fe20000410000 */
[----:B---3--:R-:W-:Y:S01]  /*4640*/  FADD.FTZ R73, R73, -R131 ;  /* 0x8000008349497221 */ /* 0x008fe20000010000 */
[----:B------:R-:W-:Y:S01]  /*4650*/  FMUL.FTZ R60, R60, R57 ;  /* 0x000000393c3c7220 */ /* 0x000fe20000410000 */
[----:B------:R-:W-:Y:S01]  /*4660*/  FFMA.FTZ R57, -R155, R155, 1 ;  /* 0x3f8000009b397423 */ /* 0x000fe2000001019b */
[--C-:B----4-:R-:W-:Y:S01]  /*4670*/  FADD.FTZ R84, R84, -R139.reuse ;  /* 0x8000008b54547221 */ /* 0x110fe20000010000 */
[----:B------:R2:W5:Y:S01]  /*4680*/  LDL.LU R155, [R1+0x44] ;  /* 0x00004400019b7983 */ /* 0x0005620000300800 */
[----:B------:R-:W-:Y:S01]  /*4690*/  FADD.FTZ R86, R86, -R139 ;  /* 0x8000008b56567221 */ /* 0x000fe20000010000 */
[----:B------:R-:W-:Y:S01]  /*46a0*/  FMUL.FTZ R127, R127, R72 ;  /* 0x000000487f7f7220 */ /* 0x000fe20000410000 */
[----:B------:R-:W-:Y:S01]  /*46b0*/  FFMA.FTZ R139, -R7, R7, 1 ;  /* 0x3f800000078b7423 */ /* 0x000fe20000010107 */
[----:B------:R2:W5:Y:S01]  /*46c0*/  LDL.LU R154, [R1+0x40] ;  /* 0x00004000019a7983 */ /* 0x0005620000300800 */
[----:B------:R-:W-:Y:S01]  /*46d0*/  FMUL.FTZ R72, R102, R73 ;  /* 0x0000004966487220 */ /* 0x000fe20000410000 */
[--C-:B-1----:R-:W-:Y:S01]  /*46e0*/  FADD.FTZ R76, R76, -R135.reuse ;  /* 0x800000874c4c7221 */ /* 0x102fe20000010000 */
[----:B------:R-:W-:Y:S01]  /*46f0*/  FADD.FTZ R78, R78, -R135 ;  /* 0x800000874e4e7221 */ /* 0x000fe20000010000 */
[----:B------:R2:W5:Y:S01]  /*4700*/  LDL.LU R153, [R1+0x3c] ;  /* 0x00003c0001997983 */ /* 0x0005620000300800 */
[----:B------:R-:W-:Y:S01]  /*4710*/  FFMA.FTZ R135, -R9, R9, 1 ;  /* 0x3f80000009877423 */ /* 0x000fe20000010109 */
[--C-:B------:R-:W-:Y:S01]  /*4720*/  FADD.FTZ R81, R81, -R138.reuse ;  /* 0x8000008a51517221 */ /* 0x100fe20000010000 */
[----:B------:R-:W-:Y:S01]  /*4730*/  FADD.FTZ R83, R83, -R138 ;  /* 0x8000008a53537221 */ /* 0x000fe20000010000 */
[----:B------:R2:W5:Y:S01]  /*4740*/  LDL.LU R152, [R1+0x38] ;  /* 0x0000380001987983 */ /* 0x0005620000300800 */
[----:B------:R-:W-:Y:S01]  /*4750*/  FFMA.FTZ R59, -R226, R226, 1 ;  /* 0x3f800000e23b7423 */ /* 0x000fe200000101e2 */
[----:B------:R-:W-:Y:S01]  /*4760*/  FFMA.FTZ R138, -R6, R6, 1 ;  /* 0x3f800000068a7423 */ /* 0x000fe20000010106 */
[----:B------:R-:W-:Y:S01]  /*4770*/  FMUL.FTZ R139, R139, R72 ;  /* 0x000000488b8b7220 */ /* 0x000fe20000410000 */
[----:B------:R2:W5:Y:S01]  /*4780*/  LDL.LU R9, [R1+0x34] ;  /* 0x0000340001097983 */ /* 0x0005620000300800 */
[--C-:B------:R-:W-:Y:S01]  /*4790*/  FADD.FTZ R80, R80, -R140.reuse ;  /* 0x8000008c50507221 */ /* 0x100fe20000010000 */
[----:B------:R-:W-:Y:S01]  /*47a0*/  FADD.FTZ R82, R82, -R140 ;  /* 0x8000008c52527221 */ /* 0x000fe20000010000 */
[----:B------:R-:W-:Y:S01]  /*47b0*/  FFMA.FTZ R72, -R5, R5, 1 ;  /* 0x3f80000005487423 */ /* 0x000fe20000010105 */
[----:B------:R2:W5:Y:S01]  /*47c0*/  LDL.LU R7, [R1+0x30] ;  /* 0x0000300001077983 */ /* 0x0005620000300800 */
[----:B------:R-:W-:Y:S01]  /*47d0*/  FFMA.FTZ R140, -R3, R3, 1 ;  /* 0x3f800000038c7423 */ /* 0x000fe20000010103 */
[----:B------:R-:W-:Y:S01]  /*47e0*/  FFMA.FTZ R217, -R0, R0, 1 ;  /* 0x3f80000000d97423 */ /* 0x000fe20000010100 */
[----:B------:R-:W-:Y:S01]  /*47f0*/  FMUL.FTZ R59, R59, R222 ;  /* 0x000000de3b3b7220 */ /* 0x000fe20000410000 */
[----:B------:R2:W5:Y:S01]  /*4800*/  LDL.LU R6, [R1+0x2c] ;  /* 0x00002c0001067983 */ /* 0x0005620000300800 */
[----:B------:R-:W1:Y:S03]  /*4810*/  MUFU.EX2 R103, R224 ;  /* 0x000000e000677308 */ /* 0x000e660000000800 */
[----:B------:R-:W3:Y:S04]  /*4820*/  SHFL.IDX PT, R134, R225, R134, 0x1f ;  /* 0x00001f86e1867589 */ /* 0x000ee800000e0000 */
[----:B------:R-:W4:Y:S01]  /*4830*/  SHFL.IDX PT, R141, R225, R141, 0x1f ;  /* 0x00001f8de18d7589 */ /* 0x000f2200000e0000 */
[----:B------:R-:W-:Y:S01]  /*4840*/  MUFU.EX2 R109, R109 ;  /* 0x0000006d006d7308 */ /* 0x000fe20000000800 */
[----:B------:R-:W-:-:S07]  /*4850*/  FMUL.FTZ R220, R100, R220 ;  /* 0x000000dc64dc7220 */ /* 0x000fce0000410000 */
[----:B------:R-:W-:Y:S01]  /*4860*/  MUFU.EX2 R106, R106 ;  /* 0x0000006a006a7308 */ /* 0x000fe20000000800 */
[----:B------:R2:W5:Y:S01]  /*4870*/  LDL.LU R5, [R1+0x28] ;  /* 0x0000280001057983 */ /* 0x0005620000300800 */
[----:B------:R-:W-:Y:S01]  /*4880*/  FFMA.FTZ R130, -R130, R130, 1 ;  /* 0x3f80000082827423 */ /* 0x000fe20000010182 */
[----:B------:R-:W-:-:S05]  /*4890*/  FMUL.FTZ R65, R65, R221 ;  /* 0x000000dd41417220 */ /* 0x000fca0000410000 */
[----:B------:R-:W-:Y:S01]  /*48a0*/  MUFU.EX2 R116, R116 ;  /* 0x0000007400747308 */ /* 0x000fe20000000800 */
[----:B------:R2:W5:Y:S01]  /*48b0*/  LDL.LU R3, [R1+0x24] ;  /* 0x0000240001037983 */ /* 0x0005620000300800 */
[----:B------:R-:W-:Y:S01]  /*48c0*/  FFMA.FTZ R228, -R228, R228, 1 ;  /* 0x3f800000e4e47423 */ /* 0x000fe200000101e4 */
[----:B------:R-:W-:Y:S01]  /*48d0*/  FFMA.FTZ R129, -R129, R129, 1 ;  /* 0x3f80000081817423 */ /* 0x000fe20000010181 */
[----:B------:R-:W-:Y:S01]  /*48e0*/  FMUL.FTZ R64, R49, R64 ;  /* 0x0000004031407220 */ /* 0x000fe20000410000 */
[----:B------:R2:W5:Y:S01]  /*48f0*/  LDL.LU R0, [R1+0x20] ;  /* 0x0000200001007983 */ /* 0x0005620000300800 */
[----:B------:R-:W-:Y:S01]  /*4900*/  FMUL.FTZ R57, R57, R56 ;  /* 0x0000003839397220 */ /* 0x000fe20000410000 */
[----:B------:R-:W-:Y:S01]  /*4910*/  FADD.FTZ R75, R75, -R131 ;  /* 0x800000834b4b7221 */ /* 0x000fe20000010000 */
[----:B------:R-:W-:Y:S01]  /*4920*/  MUFU.EX2 R117, R117 ;  /* 0x0000007500757308 */ /* 0x000fe20000000800 */
[----:B------:R-:W2:Y:S01]  /*4930*/  LDL R222, [R1+0x8] ;  /* 0x0000080001de7983 */ /* 0x000ea20000100800 */
[----:B------:R-:W-:Y:S01]  /*4940*/  FMUL.FTZ R56, R233, R107 ;  /* 0x0000006be9387220 */ /* 0x000fe20000410000 */
[----:B------:R-:W-:Y:S01]  /*4950*/  FADD.FTZ R74, R74, -R118 ;  /* 0x800000764a4a7221 */ /* 0x000fe20000010000 */
[--C-:B---3--:R-:W-:Y:S01]  /*4960*/  FADD.FTZ R77, R77, -R134.reuse ;  /* 0x800000864d4d7221 */ /* 0x108fe20000010000 */
[----:B------:R-:W-:Y:S01]  /*4970*/  FADD.FTZ R79, R79, -R134 ;  /* 0x800000864f4f7221 */ /* 0x000fe20000010000 */
[----:B------:R-:W-:Y:S01]  /*4980*/  FMUL.FTZ R62, R237, R63 ;  /* 0x0000003fed3e7220 */ /* 0x000fe20000410000 */
[--C-:B----4-:R-:W-:Y:S01]  /*4990*/  FADD.FTZ R85, R85, -R141.reuse ;  /* 0x8000008d55557221 */ /* 0x110fe20000010000 */
[----:B------:R-:W3:Y:S01]  /*49a0*/  MUFU.EX2 R107, R219 ;  /* 0x000000db006b7308 */ /* 0x000ee20000000800 */
[----:B-1----:R-:W-:Y:S01]  /*49b0*/  FMUL.FTZ R73, R103, R76 ;  /* 0x0000004c67497220 */ /* 0x002fe20000410000 */
[----:B------:R-:W-:Y:S01]  /*49c0*/  FFMA.FTZ R221, -R231, R231, 1 ;  /* 0x3f800000e7dd7423 */ /* 0x000fe200000101e7 */
[----:B------:R-:W-:Y:S01]  /*49d0*/  FADD.FTZ R87, R87, -R141 ;  /* 0x8000008d57577221 */ /* 0x000fe20000010000 */
[----:B------:R-:W-:-:S04]  /*49e0*/  FMUL.FTZ R64, R229, R64 ;  /* 0x00000040e5407220 */ /* 0x000fc80000410000 */
[----:B------:R-:W1:Y:S01]  /*49f0*/  MUFU.EX2 R131, R216 ;  /* 0x000000d800837308 */ /* 0x000e620000000800 */
[----:B------:R-:W-:-:S07]  /*4a00*/  FMUL.FTZ R63, R232, R220 ;  /* 0x000000dce83f7220 */ /* 0x000fce0000410000 */
[----:B------:R3:W4:Y:S01]  /*4a10*/  MUFU.EX2 R118, R67 ;  /* 0x0000004300767308 */ /* 0x0007220000000800 */
[----:B------:R-:W-:-:S07]  /*4a20*/  FMUL.FTZ R74, R101, R74 ;  /* 0x0000004a654a7220 */ /* 0x000fce0000410000 */
[----:B------:R4:W4:Y:S01]  /*4a30*/  MUFU.EX2 R134, R32 ;  /* 0x0000002000867308 */ /* 0x0009220000000800 */
[----:B------:R-:W-:Y:S01]  /*4a40*/  FFMA.FTZ R220, -R235, R235, 1 ;  /* 0x3f800000ebdc7423 */ /* 0x000fe200000101eb */
[----:B---3--:R-:W-:Y:S01]  /*4a50*/  FMUL.FTZ R67, R107, R80 ;  /* 0x000000506b437220 */ /* 0x008fe20000410000 */
[----:B-1----:R-:W-:Y:S01]  /*4a60*/  FMUL.FTZ R85, R131, R85 ;  /* 0x0000005583557220 */ /* 0x002fe20000410000 */
[----:B------:R-:W-:Y:S01]  /*4a70*/  FMUL.FTZ R75, R15, R75 ;  /* 0x0000004b0f4b7220 */ /* 0x000fe20000410000 */
[----:B------:R-:W-:Y:S01]  /*4a80*/  FMUL.FTZ R135, R135, R74 ;  /* 0x0000004a87877220 */ /* 0x000fe20000410000 */
        /* <DEDUP_REMOVED lines=8> */
[----:B------:R-:W-:Y:S01]  /*4b10*/  F2FP.BF16.F32.PACK_AB R85, R88, R33 ;  /* 0x000000215855723e */ /* 0x000fe200000010ff */
        /* <DEDUP_REMOVED lines=9> */
[----:B----4-:R-:W-:Y:S01]  /*4bb0*/  FFMA.FTZ R32, -R132, R132, 1 ;  /* 0x3f80000084207423 */ /* 0x010fe20000010184 */
        /* <DEDUP_REMOVED lines=49> */
[----:B------:R-:W-:Y:S02]  /*4ed0*/  F2FP.BF16.F32.PACK_AB R25, R12, R21 ;  /* 0x000000150c19723e */ /* 0x000fe400000010ff */
[----:B------:R-:W-:Y:S01]  /*4ee0*/  F2FP.BF16.F32.PACK_AB R26, R29, R17 ;  /* 0x000000111d1a723e */ /* 0x000fe200000010ff */
[----:B--2---:R-:W-:-:S04]  /*4ef0*/  IMAD R33, R4, 0x4000, R222 ;  /* 0x0000400004217824 */ /* 0x004fc800078e02de */
        /* <DEDUP_REMOVED lines=14> */
[----:B------:R-:W-:Y:S01]  /*4fe0*/  F2FP.BF16.F32.PACK_AB R27, R30, R23 ;  /* 0x000000171e1b723e */ /* 0x000fe200000010ff */
        /* <DEDUP_REMOVED lines=11> */
[----:B------:R-:W-:Y:S02]  /*50a0*/  F2FP.BF16.F32.PACK_AB R24, R37, R31 ;  /* 0x0000001f2518723e */ /* 0x000fe400000010ff */
[----:B------:R-:W-:Y:S02]  /*50b0*/  F2FP.BF16.F32.PACK_AB R25, R38, R36 ;  /* 0x000000242619723e */ /* 0x000fe400000010ff */
[----:B------:R-:W-:Y:S02]  /*50c0*/  F2FP.BF16.F32.PACK_AB R26, R40, R39 ;  /* 0x00000027281a723e */ /* 0x000fe400000010ff */
[----:B------:R-:W-:-:S04]  /*50d0*/  F2FP.BF16.F32.PACK_AB R27, R41, R42 ;  /* 0x0000002a291b723e */ /* 0x000fc800000010ff */
        /* <DEDUP_REMOVED lines=13> */
[----:B------:R-:W-:Y:S01]  /*51b0*/  F2FP.BF16.F32.PACK_AB R101, R15, R101 ;  /* 0x000000650f65723e */ /* 0x000fe200000010ff */
[----:B------:R-:W-:Y:S02]  /*51c0*/  WARPGROUP.DEPBAR.LE gsb0, 0x0 ;  /* 0x00008000000079c5 */ /* 0x000fe40000010000 */
[----:B------:R-:W-:Y:S02]  /*51d0*/  F2FP.BF16.F32.PACK_AB R24, R51, R49 ;  /* 0x000000313318723e */ /* 0x000fe400000010ff */
[----:B------:R-:W-:Y:S02]  /*51e0*/  F2FP.BF16.F32.PACK_AB R25, R52, R50 ;  /* 0x000000323419723e */ /* 0x000fe400000010ff */
[----:B------:R-:W-:-:S02]  /*51f0*/  F2FP.BF16.F32.PACK_AB R26, R55, R53 ;  /* 0x00000035371a723e */ /* 0x000fc400000010ff */
[----:B------:R-:W-:-:S04]  /*5200*/  F2FP.BF16.F32.PACK_AB R27, R100, R54 ;  /* 0x00000036641b723e */ /* 0x000fc800000010ff */
[----:B------:R-:W-:-:S06]  /*5210*/  WARPGROUP.ARRIVE ;  /* 0x00000000000079c5 */ /* 0x000fcc0000000000 */
[----:B------:R-:W-:Y:S01]  /*5220*/  HGMMA.64x64x16.F32.BF16 R184, R24, gdesc[UR4].tnspB, R184, gsb0 ;  /* 0x40e0000418b87df0 */ /* 0x000fe200080018b8 */
[----:B------:R-:W-:Y:S02]  /*5230*/  F2FP.BF16.F32.PACK_AB R100, R102, R19 ;  /* 0x000000136664723e */ /* 0x000fe400000010ff */
[----:B------:R-:W-:Y:S01]  /*5240*/  F2FP.BF16.F32.PACK_AB R102, R105, R103 ;  /* 0x000000676966723e */ /* 0x000fe200000010ff */
[----:B------:R-:W-:Y:S01]  /*5250*/  UIADD3 UR6, UR4, 0x300, URZ ;  /* 0x0000030004067890 */ /* 0x000fe2000fffe03f */
[----:B------:R-:W-:Y:S01]  /*5260*/  F2FP.BF16.F32.PACK_AB R103, R106, R104 ;  /* 0x000000686a67723e */ /* 0x000fe200000010ff */
[----:B------:R-:W-:Y:S01]  /*5270*/  UMOV UR7, 0x40000040 ;  /* 0x4000004000077882 */ /* 0x000fe20000000000 */
[----:B------:R-:W-:Y:S01]  /*5280*/  UIADD3 UR4, UR4, 0x380, URZ ;  /* 0x0000038004047890 */ /* 0x000fe2000fffe03f */
[----:B------:R-:W-:Y:S02]  /*5290*/  WARPGROUP.DEPBAR.LE gsb0, 0x0 ;  /* 0x00008000000079c5 */ /* 0x000fe40000010000 */
[----:B------:R-:W-:-:S06]  /*52a0*/  WARPGROUP.ARRIVE ;  /* 0x00000000000079c5 */ /* 0x000fcc0000000000 */
[----:B------:R-:W-:Y:S01]  /*52b0*/  HGMMA.64x64x16.F32.BF16 R184, R100, gdesc[UR4].tnspB, R184, gsb0 ;  /* 0x40e0000464b87df0 */ /* 0x000fe200080018b8 */
[----:B------:R-:W-:Y:S02]  /*52c0*/  F2FP.BF16.F32.PACK_AB R24, R109, R107 ;  /* 0x0000006b6d18723e */ /* 0x000fe400000010ff */
[----:B------:R-:W-:Y:S02]  /*52d0*/  F2FP.BF16.F32.PACK_AB R25, R116, R108 ;  /* 0x0000006c7419723e */ /* 0x000fe400000010ff */
[----:B------:R-:W-:Y:S02]  /*52e0*/  F2FP.BF16.F32.PACK_AB R26, R131, R117 ;  /* 0x00000075831a723e */ /* 0x000fe400000010ff */
[----:B------:R-:W-:Y:S01]  /*52f0*/  F2FP.BF16.F32.PACK_AB R27, R134, R118 ;  /* 0x00000076861b723e */ /* 0x000fe200000010ff */
[----:B------:R-:W-:Y:S01]  /*5300*/  UMOV UR6, UR4 ;  /* 0x0000000400067c82 */ /* 0x000fe20008000000 */
[----:B------:R-:W-:Y:S01]  /*5310*/  UMOV UR7, 0x40000040 ;  /* 0x4000004000077882 */ /* 0x000fe20000000000 */
[----:B------:R-:W-:-:S02]  /*5320*/  WARPGROUP.DEPBAR.LE gsb0, 0x0 ;  /* 0x00008000000079c5 */ /* 0x000fc40000010000 */
        /* <DEDUP_REMOVED lines=74> */
.L_x_635:
        /* <DEDUP_REMOVED lines=69> */
.L_x_636:
[----:B-1----:R-:W2:Y:S01]  /*5c20*/  LDL R12, [R1+0x4] ;  /* 0x00000400010c7983 */ /* 0x002ea20000100800 */
        /* <DEDUP_REMOVED lines=45> */
.L_x_619:
        /* <DEDUP_REMOVED lines=34> */
[----:B------:R-:W-:Y:S02]  /*6120*/  IADD3 R0, R11, -R0, RZ ;  /* 0x800000000b007210 */ /* 0x000fe40007ffe0ff */
[----:B------:R-:W-:Y:S02]  /*6130*/  F2FP.BF16.F32.PACK_AB R211, R215, R214 ;  /* 0x000000d6d7d3723e */ /* 0x000fe400000010ff */
[----:B-1----:R-:W-:-:S02]  /*6140*/  SHF.R.S32.HI R3, RZ, 0x1f, R0 ;  /* 0x0000001fff037819 */ /* 0x002fc40000011400 */
[----:B------:R-:W-:Y:S02]  /*6150*/  F2FP.BF16.F32.PACK_AB R153, R155, R154 ;  /* 0x0000009a9b99723e */ /* 0x000fe400000010ff */
[----:B------:R-:W-:Y:S02]  /*6160*/  LEA.HI R3, R3, R0, RZ, 0x3 ;  /* 0x0000000003037211 */ /* 0x000fe400078f18ff */
[----:B------:R-:W-:Y:S02]  /*6170*/  F2FP.BF16.F32.PACK_AB R154, R157, R156 ;  /* 0x0000009c9d9a723e */ /* 0x000fe400000010ff */
[C---:B------:R-:W-:Y:S02]  /*6180*/  LOP3.LUT R5, R3.reuse, 0xfffffff8, RZ, 0xc0, !PT ;  /* 0xfffffff803057812 */ /* 0x040fe400078ec0ff */
[----:B------:R-:W-:Y:S02]  /*6190*/  SHF.L.U32 R3, R3, 0x6, RZ ;  /* 0x0000000603037819 */ /* 0x000fe400000006ff */
[----:B------:R-:W-:Y:S01]  /*61a0*/  F2FP.BF16.F32.PACK_AB R155, R159, R158 ;  /* 0x0000009e9f9b723e */ /* 0x000fe200000010ff */
[----:B------:R-:W-:Y:S01]  /*61b0*/  IMAD.IADD R5, R0, 0x1, -R5 ;  /* 0x0000000100057824 */ /* 0x000fe200078e0a05 */
[----:B------:R-:W-:-:S02]  /*61c0*/  LOP3.LUT R3, R3, 0x7ffffe00, RZ, 0xc0, !PT ;  /* 0x7ffffe0003037812 */ /* 0x000fc400078ec0ff */
[----:B------:R-:W-:Y:S01]  /*61d0*/  F2FP.BF16.F32.PACK_AB R161, R163, R162 ;  /* 0x000000a2a3a1723e */ /* 0x000fe200000010ff */
[C---:B------:R-:W-:Y:S01]  /*61e0*/  IMAD.SHL.U32 R0, R5.reuse, 0x40, RZ ;  /* 0x0000004005007824 */ /* 0x040fe200078e00ff */
[----:B------:R-:W-:Y:S01]  /*61f0*/  R2P PR, R5, 0x6 ;  /* 0x0000000605007804 */ /* 0x000fe20000000000 */
[----:B------:R-:W-:Y:S01]  /*6200*/  IMAD.MOV.U32 R5, RZ, RZ, 0x20 ;  /* 0x00000020ff057424 */ /* 0x000fe200078e00ff */
[----:B------:R-:W-:Y:S02]  /*6210*/  ISETP.NE.U32.AND P4, PT, R8, RZ, PT ;  /* 0x000000ff0800720c */ /* 0x000fe40003f85070 */
[----:B------:R-:W-:Y:S02]  /*6220*/  LOP3.LUT R0, R0, 0x1c0, RZ, 0xc0, !PT ;  /* 0x000001c000007812 */ /* 0x000fe400078ec0ff */
[----:B------:R-:W-:Y:S02]  /*6230*/  SEL R5, R5, 0xffffffe0, !P1 ;  /* 0xffffffe005057807 */ /* 0x000fe40004800000 */
[----:B------:R-:W-:-:S02]  /*6240*/  LOP3.LUT R7, R0, 0x8, R7, 0xf8, !PT ;  /* 0x0000000800077812 */ /* 0x000fc400078ef807 */
[----:B------:R-:W-:Y:S01]  /*6250*/  SHF.R.U32.HI R2, RZ, 0x3, R0 ;  /* 0x00000003ff027819 */ /* 0x000fe20000011600 */
[----:B------:R-:W-:Y:S01]  /*6260*/  IMAD.SHL.U32 R0, R4, 0x20, RZ ;  /* 0x0000002004007824 */ /* 0x000fe200078e00ff */
[----:B------:R-:W-:Y:S02]  /*6270*/  F2FP.BF16.F32.PACK_AB R162, R165, R164 ;  /* 0x000000a4a5a2723e */ /* 0x000fe400000010ff */
[----:B------:R-:W-:Y:S02]  /*6280*/  LOP3.LUT R2, R7, R2, RZ, 0x3c, !PT ;  /* 0x0000000207027212 */ /* 0x000fe400078e3cff */
[----:B------:R-:W-:Y:S02]  /*6290*/  LOP3.LUT R0, R0, 0x7ffffc00, RZ, 0xc0, !PT ;  /* 0x7ffffc0000007812 */ /* 0x000fe400078ec0ff */
[----:B------:R-:W-:Y:S02]  /*62a0*/  F2FP.BF16.F32.PACK_AB R163, R167, R166 ;  /* 0x000000a6a7a3723e */ /* 0x000fe400000010ff */
[----:B------:R-:W-:Y:S01]  /*62b0*/  IADD3 R0, R2, R3, R0 ;  /* 0x0000000302007210 */ /* 0x000fe20007ffe000 */
[----:B------:R-:W-:Y:S01]  /*62c0*/  IMAD.MOV.U32 R3, RZ, RZ, 0x40 ;  /* 0x00000040ff037424 */ /* 0x000fe200078e00ff */
[----:B------:R-:W-:-:S02]  /*62d0*/  F2FP.BF16.F32.PACK_AB R169, R171, R170 ;  /* 0x000000aaaba9723e */ /* 0x000fc400000010ff */
[----:B------:R-:W-:Y:S02]  /*62e0*/  LEA R0, R0, UR4, 0x1 ;  /* 0x0000000400007c11 */ /* 0x000fe4000f8e08ff */
[----:B------:R-:W-:Y:S02]  /*62f0*/  SEL R3, R3, 0xffffffc0, !P2 ;  /* 0xffffffc003037807 */ /* 0x000fe40005000000 */
[--C-:B------:R-:W-:Y:S01]  /*6300*/  IADD3 R6, R5, 0x4000, R0.reuse ;  /* 0x0000400005067810 */ /* 0x100fe20007ffe000 */
[----:B------:R-:W-:Y:S01]  /*6310*/  STSM.16.M88.4 [R0+0x4000], R184 ;  /* 0x004000b800007844 */ /* 0x000fe20000000200 */
[----:B------:R-:W-:Y:S02]  /*6320*/  IADD3 R8, R3, 0x4000, R0 ;  /* 0x0000400003087810 */ /* 0x000fe40007ffe000 */
        /* <DEDUP_REMOVED lines=8> */
[----:B------:R-:W-:Y:S01]  /*63b0*/  F2FP.BF16.F32.PACK_AB R179, R183, R182 ;  /* 0x000000b6b7b3723e */ /* 0x000fe200000010ff */
[----:B------:R-:W-:Y:S01]  /*63c0*/  STSM.16.M88.4 [R7], R208 ;  /* 0x000000d007007844 */ /* 0x000fe20000000200 */
[----:B------:R-:W-:-:S03]  /*63d0*/  ISETP.NE.AND.EX P4, PT, R9, RZ, PT, P4 ;  /* 0x000000ff0900720c */ /* 0x000fc60003f85340 */
        /* <DEDUP_REMOVED lines=9> */
[----:B------:R-:W-:-:S02]  /*6470*/  LEA.HI R19, R10, R11, RZ, 0x3 ;  /* 0x0000000b0a137211 */ /* 0x000fc400078f18ff */
[----:B-1----:R-:W-:Y:S02]  /*6480*/  MOV R0, UR5 ;  /* 0x0000000500007c02 */ /* 0x002fe40008000f00 */
[----:B--2---:R-:W-:-:S04]  /*6490*/  ISETP.NE.U32.AND P0, PT, R2, RZ, PT ;  /* 0x000000ff0200720c */ /* 0x004fc80003f05070 */
[----:B------:R-:W-:-:S13]  /*64a0*/  ISETP.NE.AND.EX P0, PT, R3, RZ, PT, P0 ;  /* 0x000000ff0300720c */ /* 0x000fda0003f05300 */
[----:B------:R-:W1:Y:S01]  /*64b0*/  @P0 LDC.64 R2, c[0x0][0x878] ;  /* 0x00021e00ff020b82 */ /* 0x000e620000000a00 */
[----:B----4-:R-:W-:Y:S02]  /*64c0*/  LOP3.LUT R6, R19, 0x1ffffff8, RZ, 0xc0, !PT ;  /* 0x1ffffff813067812 */ /* 0x010fe400078ec0ff */
[----:B------:R-:W-:-:S05]  /*64d0*/  SHF.R.S32.HI R19, RZ, 0x3, R19 ;  /* 0x00000003ff137819 */ /* 0x000fca0000011413 */
[----:B------:R-:W2:Y:S01]  /*64e0*/  S2UR UR5, SR_CTAID.Y ;  /* 0x00000000000579c3 */ /* 0x000ea20000002600 */
[----:B------:R-:W4:Y:S01]  /*64f0*/  S2R R27, SR_CTAID.X ;  /* 0x00000000001b7919 */ /* 0x000f220000002500 */
[----:B------:R-:W-:Y:S02]  /*6500*/  IMAD.IADD R6, R11, 0x1, -R6 ;  /* 0x000000010b067824 */ /* 0x000fe400078e0a06 */
[----:B---3--:R-:W-:Y:S02]  /*6510*/  IMAD.SHL.U32 R7, R19, 0x40, RZ ;  /* 0x0000004013077824 */ /* 0x008fe400078e00ff */
[----:B------:R-:W-:-:S03]  /*6520*/  IMAD.SHL.U32 R20, R6, 0x8, RZ ;  /* 0x0000000806147824 */ /* 0x000fc600078e00ff */
[----:B------:R-:W-:Y:S01]  /*6530*/  LOP3.LUT R7, R7, 0x1c0, RZ, 0xc0, !PT ;  /* 0x000001c007077812 */ /* 0x000fe200078ec0ff */
[----:B-1----:R-:W-:-:S05]  /*6540*/  @P0 IMAD.WIDE R2, R25, 0x4, R2 ;  /* 0x0000000419020825 */ /* 0x002fca00078e0202 */
[----:B------:R1:W5:Y:S01]  /*6550*/  @P0 LDG.E R0, desc[UR38][R2.64] ;  /* 0x0000002602000981 */ /* 0x000362000c1e1900 */
[----:B--2---:R-:W-:Y:S01]  /*6560*/  USHF.R.S32.HI UR6, URZ, 0x1f, UR5 ;  /* 0x0000001f3f067899 */ /* 0x004fe20008011405 */
[----:B-1----:R-:W-:Y:S02]  /*6570*/  LOP3.LUT R2, R7, 0x38, R20, 0xf8, !PT ;  /* 0x0000003807027812 */ /* 0x002fe400078ef814 */
[----:B------:R-:W-:Y:S02]  /*6580*/  SHF.R.U32.HI R7, RZ, 0x3, R7 ;  /* 0x00000003ff077819 */ /* 0x000fe40000011607 */
[----:B------:R-:W-:Y:S02]  /*6590*/  LEA.HI R3, R10, R11, RZ, 0x6 ;  /* 0x0000000b0a037211 */ /* 0x000fe400078f30ff */
[----:B------:R-:W-:Y:S02]  /*65a0*/  LOP3.LUT R2, R2, R7, RZ, 0x3c, !PT ;  /* 0x0000000702027212 */ /* 0x000fe400078e3cff */
[----:B------:R-:W-:-:S04]  /*65b0*/  SHF.L.U32 R3, R3, 0x3, RZ ;  /* 0x0000000303037819 */ /* 0x000fc800000006ff */
[----:B------:R-:W-:Y:S02]  /*65c0*/  LOP3.LUT R6, R2, 0x7ffffe00, R3, 0xf8, !PT ;  /* 0x7ffffe0002067812 */ /* 0x000fe400078ef803 */
[----:B------:R-:W-:Y:S02]  /*65d0*/  CS2R R2, SRZ ;  /* 0x0000000000027805 */ /* 0x000fe4000001ff00 */
[----:B------:R-:W-:Y:S01]  /*65e0*/  @P4 SHF.R.S32.HI R8, RZ, 0x1f, R9 ;  /* 0x0000001fff084819 */ /* 0x000fe20000011409 */
[----:B----4-:R-:W-:Y:S06]  /*65f0*/  @P0 BRA `(.L_x_639) ;  /* 0x0000000000100947 */ /* 0x010fec0003800000 */
[----:B------:R-:W-:Y:S05]  /*6600*/  @!P4 BRA `(.L_x_639) ;  /* 0x00000000000cc947 */ /* 0x000fea0003800000 */
[----:B------:R-:W2:Y:S04]  /*6610*/  LDG.E R7, desc[UR38][R4.64] ;  /* 0x0000002604077981 */ /* 0x000ea8000c1e1900 */
[----:B-----5:R-:W2:Y:S02]  /*6620*/  LDG.E R0, desc[UR38][R4.64+0x4] ;  /* 0x0000042604007981 */ /* 0x020ea4000c1e1900 */
[----:B--2---:R-:W-:-:S07]  /*6630*/  IMAD.IADD R0, R0, 0x1, -R7 ;  /* 0x0000000100007824 */ /* 0x004fce00078e0a07 */
.L_x_639:
[----:B------:R-:W-:Y:S01]  /*6640*/  LEA R30, R6, UR4, 0x1 ;  /* 0x00000004061e7c11 */ /* 0x000fe2000f8e08ff */
[----:B------:R-:W-:Y:S01]  /*6650*/  @P4 IMAD.MOV.U32 R2, RZ, RZ, R9 ;  /* 0x000000ffff024224 */ /* 0x000fe200078e0009 */
[----:B------:R-:W1:Y:S01]  /*6660*/  LDC.64 R34, c[0x0][0x820] ;  /* 0x00020800ff227b82 */ /* 0x000e620000000a00 */
[----:B------:R-:W-:Y:S01]  /*6670*/  @P4 IMAD.MOV.U32 R3, RZ, RZ, R8 ;  /* 0x000000ffff034224 */ /* 0x000fe200078e0008 */
[----:B------:R-:W-:Y:S01]  /*6680*/  IADD3 R16, R19, 0x20, RZ ;  /* 0x0000002013107810 */ /* 0x000fe20007ffe0ff */
[----:B------:R2:W3:Y:S01]  /*6690*/  LDS.128 R12, [R30+0x1000] ;  /* 0x001000001e0c7984 */ /* 0x0004e20000000c00 */
[----:B-----5:R-:W-:Y:S01]  /*66a0*/  IMAD R0, R27, -0x80, R0 ;  /* 0xffffff801b007824 */ /* 0x020fe200078e0200 */
[----:B------:R-:W-:Y:S01]  /*66b0*/  SHF.R.S32.HI R21, RZ, 0x1f, R20 ;  /* 0x0000001fff157819 */ /* 0x000fe20000011414 */
[----:B------:R-:W-:Y:S01]  /*66c0*/  IMAD R18, R22, UR6, RZ ;  /* 0x0000000616127c24 */ /* 0x000fe2000f8e02ff */
[----:B------:R2:W4:Y:S01]  /*66d0*/  LDS.128 R8, [R30+0x2000] ;  /* 0x002000001e087984 */ /* 0x0005220000000c00 */
[----:B------:R-:W-:Y:S01]  /*66e0*/  ULDC UR4, c[0x0][0x83c] ;  /* 0x00020f0000047ab9 */ /* 0x000fe20000000800 */
[----:B------:R-:W-:Y:S01]  /*66f0*/  VIMNMX R24, R0, 0x80, PT ;  /* 0x0000008000187848 */ /* 0x000fe20003fe0100 */
[----:B------:R-:W-:Y:S01]  /*6700*/  IMAD R23, R23, UR5, R18 ;  /* 0x0000000517177c24 */ /* 0x000fe2000f8e0212 */
[----:B------:R2:W1:Y:S01]  /*6710*/  LDS.128 R4, [R30+0x3000] ;  /* 0x003000001e047984 */ /* 0x0004620000000c00 */
[----:B------:R-:W-:Y:S01]  /*6720*/  SHF.R.S32.HI R18, RZ, 0x1f, R25 ;  /* 0x0000001fff127819 */ /* 0x000fe20000011419 */
[C---:B------:R-:W-:Y:S01]  /*6730*/  VIADD R0, R19.reuse, 0x40 ;  /* 0x0000004013007836 */ /* 0x040fe20000000000 */
[-C--:B------:R-:W-:Y:S01]  /*6740*/  ISETP.GE.AND P3, PT, R19, R24.reuse, PT ;  /* 0x000000181300720c */ /* 0x080fe20003f66270 */
[----:B------:R-:W-:Y:S01]  /*6750*/  ULDC.64 UR8, c[0x0][0x858] ;  /* 0x0002160000087ab9 */ /* 0x000fe20000000a00 */
[----:B------:R-:W-:Y:S01]  /*6760*/  ISETP.GE.AND P2, PT, R16, R24, PT ;  /* 0x000000181000720c */ /* 0x000fe20003f46270 */
[----:B------:R-:W-:Y:S01]  /*6770*/  IMAD.WIDE.U32 R16, R22, UR5, R20 ;  /* 0x0000000516107c25 */ /* 0x000fe2000f8e0014 */
[----:B------:R-:W-:Y:S01]  /*6780*/  ISETP.GE.OR P6, PT, R20, UR4, P3 ;  /* 0x0000000414007c0c */ /* 0x000fe20009fc6670 */
[----:B------:R-:W-:Y:S01]  /*6790*/  BSSY B0, `(.L_x_640) ;  /* 0x000001c000007945 */ /* 0x000fe20003800000 */
[----:B------:R-:W-:Y:S01]  /*67a0*/  SEL R36, R18, RZ, !P4 ;  /* 0x000000ff12247207 */ /* 0x000fe20006000000 */
[----:B------:R-:W-:Y:S01]  /*67b0*/  IMAD.IADD R17, R17, 0x1, R23 ;  /* 0x0000000111117824 */ /* 0x000fe200078e0217 */
[----:B------:R-:W-:-:S02]  /*67c0*/  IADD3 R2, P0, R19, R2, RZ ;  /* 0x0000000213027210 */ /* 0x000fc40007f1e0ff */
        /* <DEDUP_REMOVED lines=10> */
[----:B------:R-:W-:Y:S01]  /*6870*/  IMAD.WIDE R26, R27, 0x80, R2 ;  /* 0x000000801b1a7825 */ /* 0x000fe200078e0202 */
[----:B------:R-:W-:Y:S01]  /*6880*/  IADD3 R23, R29, R23, RZ ;  /* 0x000000171d177210 */ /* 0x000fe20007ffe0ff */
[----:B--2---:R-:W-:Y:S08]  /*6890*/  @P6 BRA `(.L_x_641) ;  /* 0x00000000002c6947 */ /* 0x004ff00003800000 */
[----:B------:R-:W2:Y:S01]  /*68a0*/  LDS.128 R16, [R30+0x4000] ;  /* 0x004000001e107984 */ /* 0x000ea20000000c00 */
        /* <DEDUP_REMOVED lines=9> */
[----:B--2---:R2:W-:Y:S02]  /*6940*/  STG.E.128 desc[UR38][R24.64], R16 ;  /* 0x0000001018007986 */ /* 0x0045e4000c101d26 */
.L_x_641:
[----:B------:R-:W-:Y:S05]  /*6950*/  BSYNC B0 ;  /* 0x0000000000007941 */ /* 0x000fea0003800000 */
.L_x_640:
[----:B--2---:R2:W1:Y:S01]  /*6960*/  LDS.128 R16, [R30+0x5000] ;  /* 0x005000001e107984 */ /* 0x0044620000000c00 */
        /* <DEDUP_REMOVED lines=15> */
[----:B-1----:R1:W-:Y:S02]  /*6a60*/  STG.E.128 desc[UR38][R24.64], R16 ;  /* 0x0000001018007986 */ /* 0x0023e4000c101d26 */
.L_x_643:
[----:B------:R-:W-:Y:S05]  /*6a70*/  BSYNC B0 ;  /* 0x0000000000007941 */ /* 0x000fea0003800000 */
.L_x_642:
[----:B-1----:R1:W1:Y:S01]  /*6a80*/  LDS.128 R16, [R30+0x6000] ;  /* 0x006000001e107984 */ /* 0x0022620000000c00 */
[----:B------:R-:W-:Y:S01]  /*6a90*/  BSSY B0, `(.L_x_644) ;  /* 0x0000010000007945 */ /* 0x000fe20003800000 */
[----:B------:R-:W-:-:S03]  /*6aa0*/  IMAD R32, R34, UR6, RZ ;  /* 0x0000000622207c24 */ /* 0x000fc6000f8e02ff */
        /* <DEDUP_REMOVED lines=14> */
.L_x_645:
[----:B------:R-:W-:Y:S05]  /*6b90*/  BSYNC B0 ;  /* 0x0000000000007941 */ /* 0x000fea0003800000 */
.L_x_644:
[----:B-1----:R1:W1:Y:S01]  /*6ba0*/  LDS.128 R16, [R30+0x7000] ;  /* 0x007000001e107984 */ /* 0x0022620000000c00 */
        /* <DEDUP_REMOVED lines=17> */
.L_x_647:
[----:B------:R-:W-:Y:S05]  /*6cc0*/  BSYNC B0 ;  /* 0x0000000000007941 */ /* 0x000fea0003800000 */
.L_x_646:
[----:B-1----:R1:W1:Y:S01]  /*6cd0*/  LDS.128 R16, [R30] ;  /* 0x000000001e107984 */ /* 0x0022620000000c00 */
        /* <DEDUP_REMOVED lines=10> */
[----:B------:R-:W-:-:S05]  /*6d80*/  IMAD R21, R33, UR5, R0 ;  /* 0x0000000521157c24 */ /* 0x000fca000f8e0200 */
        /* <DEDUP_REMOVED lines=11> */
[----:B-1----:R1:W-:Y:S02]  /*6e40*/  STG.E.128 desc[UR38][R22.64], R16 ;  /* 0x0000001016007986 */ /* 0x0023e4000c101d26 */
.L_x_649:
[----:B------:R-:W-:Y:S05]  /*6e50*/  BSYNC B0 ;  /* 0x0000000000007941 */ /* 0x000fea0003800000 */
.L_x_648:
        /* <DEDUP_REMOVED lines=15> */
.L_x_651:
[----:B------:R-:W-:Y:S05]  /*6f50*/  BSYNC B0 ;  /* 0x0000000000007941 */ /* 0x000fea0003800000 */
.L_x_650:
[----:B------:R-:W-:Y:S04]  /*6f60*/  BSSY B0, `(.L_x_652) ;  /* 0x000000f000007945 */ /* 0x000fe80003800000 */
[----:B------:R-:W-:Y:S05]  /*6f70*/  @P1 BRA `(.L_x_653) ;  /* 0x0000000000341947 */ /* 0x000fea0003800000 */
[----:B-1-3--:R-:W-:Y:S01]  /*6f80*/  IADD3 R13, P1, R26, 0x40, RZ ;  /* 0x000000401a0d7810 */ /* 0x00afe20007f3e0ff */
        /* <DEDUP_REMOVED lines=12> */
.L_x_653:
[----:B------:R-:W-:Y:S05]  /*7050*/  BSYNC B0 ;  /* 0x0000000000007941 */ /* 0x000fea0003800000 */
.L_x_652:
        /* <DEDUP_REMOVED lines=15> */
.L_x_638:
        /* <DEDUP_REMOVED lines=21> */
[----:B----4-:R-:W-:Y:S01]  /*72a0*/  IMAD R6, R16, UR5, RZ ;  /* 0x0000000510067c24 */ /* 0x010fe2000f8e02ff */
[----:B--2---:R-:W-:-:S04]  /*72b0*/  IADD3 R8, R2, -0x80, RZ ;  /* 0xffffff8002087810 */ /* 0x004fc80007ffe0ff */
[----:B------:R-:W-:-:S04]  /*72c0*/  SHF.R.S32.HI R3, RZ, 0x1f, R8 ;  /* 0x0000001fff037819 */ /* 0x000fc80000011408 */
[----:B------:R-:W-:Y:S02]  /*72d0*/  LEA.HI R10, R3, R8, RZ, 0x3 ;  /* 0x00000008030a7211 */ /* 0x000fe400078f18ff */
[----:B------:R-:W-:Y:S02]  /*72e0*/  CS2R R2, SRZ ;  /* 0x0000000000027805 */ /* 0x000fe4000001ff00 */
[----:B------:R-:W-:Y:S02]  /*72f0*/  LOP3.LUT R11, R10, 0x1ffffff8, RZ, 0xc0, !PT ;  /* 0x1ffffff80a0b7812 */ /* 0x000fe400078ec0ff */
[----:B------:R-:W-:-:S03]  /*7300*/  SHF.R.S32.HI R13, RZ, 0x3, R10 ;  /* 0x00000003ff0d7819 */ /* 0x000fc6000001140a */
[----:B------:R-:W-:-:S04]  /*7310*/  IMAD.IADD R11, R8, 0x1, -R11 ;  /* 0x00000001080b7824 */ /* 0x000fc800078e0a0b */
        /* <DEDUP_REMOVED lines=10> */
[----:B--2---:R-:W-:-:S07]  /*73c0*/  IADD3 R0, -R7, R0, RZ ;  /* 0x0000000007007210 */ /* 0x004fce0007ffe1ff */
.L_x_654:
[----:B-----5:R-:W-:Y:S01]  /*73d0*/  IMAD R0, R15, -0x80, R0 ;  /* 0xffffff800f007824 */ /* 0x020fe200078e0200 */
[----:B------:R-:W-:Y:S01]  /*73e0*/  ULDC UR8, c[0x0][0x80c] ;  /* 0x0002030000087ab9 */ /* 0x000fe20000000800 */
[----:B------:R-:W-:Y:S01]  /*73f0*/  IMAD R17, R17, UR4, R6 ;  /* 0x0000000411117c24 */ /* 0x000fe2000f8e0206 */
[----:B------:R-:W-:Y:S01]  /*7400*/  SHF.R.S32.HI R6, RZ, 0x1f, R18 ;  /* 0x0000001fff067819 */ /* 0x000fe20000011412 */
[C---:B------:R-:W-:Y:S01]  /*7410*/  VIADD R7, R13.reuse, 0x20 ;  /* 0x000000200d077836 */ /* 0x040fe20000000000 */
[CC--:B------:R-:W-:Y:S01]  /*7420*/  ISETP.GE.AND P3, PT, R13.reuse, R0.reuse, PT ;  /* 0x000000000d00720c */ /* 0x0c0fe20003f66270 */
[C---:B------:R-:W-:Y:S01]  /*7430*/  VIADD R9, R13.reuse, 0x40 ;  /* 0x000000400d097836 */ /* 0x040fe20000000000 */
[----:B------:R-:W-:Y:S01]  /*7440*/  SEL R14, R6, RZ, !P4 ;  /* 0x000000ff060e7207 */ /* 0x000fe20006000000 */
[----:B------:R-:W-:Y:S01]  /*7450*/  IMAD.WIDE.U32 R4, R16, UR4, R10 ;  /* 0x0000000410047c25 */ /* 0x000fe2000f8e000a */
[----:B------:R-:W-:Y:S01]  /*7460*/  SEL R19, R18, RZ, !P4 ;  /* 0x000000ff12137207 */ /* 0x000fe20006000000 */
[----:B------:R-:W-:Y:S01]  /*7470*/  ULDC.64 UR6, c[0x0][0x828] ;  /* 0x00020a0000067ab9 */ /* 0x000fe20000000a00 */
[----:B------:R-:W-:Y:S01]  /*7480*/  ISETP.GE.OR P4, PT, R10, UR8, P3 ;  /* 0x000000080a007c0c */ /* 0x000fe20009f86670 */
[----:B------:R-:W-:Y:S01]  /*7490*/  VIADD R13, R13, 0x60 ;  /* 0x000000600d0d7836 */ /* 0x000fe20000000000 */
[----:B------:R-:W-:Y:S01]  /*74a0*/  IADD3 R5, R5, R17, RZ ;  /* 0x0000001105057210 */ /* 0x000fe20007ffe0ff */
        /* <DEDUP_REMOVED lines=12> */
[----:B------:R-:W-:Y:S02]  /*7570*/  IMAD R21, R21, UR4, R12 ;  /* 0x0000000415157c24 */ /* 0x000fe4000f8e020c */
[----:B------:R-:W-:Y:S01]  /*7580*/  IMAD.IADD R5, R9, 0x1, R13 ;  /* 0x0000000109057824 */ /* 0x000fe200078e020d */
        /* <DEDUP_REMOVED lines=11> */
.L_x_656:
[----:B------:R-:W-:Y:S05]  /*7640*/  BSYNC B0 ;  /* 0x0000000000007941 */ /* 0x000fea0003800000 */
.L_x_655:
[----:B-1----:R-:W-:Y:S01]  /*7650*/  IMAD.WIDE.U32 R12, R20, UR4, R10 ;  /* 0x00000004140c7c25 */ /* 0x002fe2000f8e000a */
[----:B------:R-:W-:Y:S01]  /*7660*/  BSSY B0, `(.L_x_657) ;  /* 0x0000012000007945 */ /* 0x000fe20003800000 */
[C---:B------:R-:W-:Y:S02]  /*7670*/  ISETP.GE.OR P4, PT, R10.reuse, UR8, P0 ;  /* 0x000000080a007c0c */ /* 0x040fe40008786670 */
[----:B------:R-:W-:Y:S02]  /*7680*/  ISETP.GE.OR P3, PT, R10, UR9, P3 ;  /* 0x000000090a007c0c */ /* 0x000fe40009f66670 */
[----:B------:R-:W-:Y:S01]  /*7690*/  IADD3 R15, R13, R21, RZ ;  /* 0x000000150d0f7210 */ /* 0x000fe20007ffe0ff */
[----:B------:R-:W-:Y:S10]  /*76a0*/  @P6 BRA `(.L_x_658) ;  /* 0x0000000000346947 */ /* 0x000ff40003800000 */
[----:B------:R-:W-:Y:S01]  /*76b0*/  IADD3 R17, P6, R6, 0x20, RZ ;  /* 0x0000002006117810 */ /* 0x000fe20007fde0ff */
[----:B------:R-:W-:Y:S01]  /*76c0*/  ULDC.64 UR6, c[0x0][0x818] ;  /* 0x0002060000067ab9 */ /* 0x000fe20000000a00 */
[----:B------:R-:W-:Y:S02]  /*76d0*/  IMAD.MOV.U32 R2, RZ, RZ, R8 ;  /* 0x000000ffff027224 */ /* 0x000fe400078e0008 */
[----:B------:R-:W-:Y:S02]  /*76e0*/  IMAD.MOV.U32 R3, RZ, RZ, R5 ;  /* 0x000000ffff037224 */ /* 0x000fe400078e0005 */
[----:B------:R-:W-:Y:S02]  /*76f0*/  IMAD.X R0, RZ, RZ, R7, P6 ;  /* 0x000000ffff007224 */ /* 0x000fe400030e0607 */
[----:B------:R-:W-:-:S04]  /*7700*/  IMAD.WIDE.U32 R2, R17, UR6, R2 ;  /* 0x0000000611027c25 */ /* 0x000fc8000f8e0002 */
[----:B------:R-:W-:-:S04]  /*7710*/  IMAD R0, R0, UR6, RZ ;  /* 0x0000000600007c24 */ /* 0x000fc8000f8e02ff */
[----:B------:R-:W-:Y:S01]  /*7720*/  IMAD R17, R17, UR7, R0 ;  /* 0x0000000711117c24 */ /* 0x000fe2000f8e0200 */
[----:B------:R-:W-:Y:S02]  /*7730*/  ULDC.64 UR6, c[0x0][0x800] ;  /* 0x0002000000067ab9 */ /* 0x000fe40000000a00 */
[----:B------:R-:W-:Y:S02]  /*7740*/  LEA R16, P6, R2, UR6, 0x1 ;  /* 0x0000000602107c11 */ /* 0x000fe4000f8c08ff */
[----:B------:R-:W-:-:S04]  /*7750*/  IADD3 R3, R3, R17, RZ ;  /* 0x0000001103037210 */ /* 0x000fc80007ffe0ff */
[----:B------:R-:W-:-:S05]  /*7760*/  LEA.HI.X R17, R2, UR7, R3, 0x1, P6 ;  /* 0x0000000702117c11 */ /* 0x000fca000b0f0c03 */
[----:B------:R1:W-:Y:S02]  /*7770*/  STG.E.128 desc[UR38][R16.64], RZ ;  /* 0x000000ff10007986 */ /* 0x0003e4000c101d26 */
.L_x_658:
[----:B------:R-:W-:Y:S05]  /*7780*/  BSYNC B0 ;  /* 0x0000000000007941 */ /* 0x000fea0003800000 */
.L_x_657:
[----:B------:R-:W-:Y:S04]  /*7790*/  BSSY B0, `(.L_x_659) ;  /* 0x000000f000007945 */ /* 0x000fe80003800000 */
[----:B------:R-:W-:Y:S05]  /*77a0*/  @P5 BRA `(.L_x_660) ;  /* 0x0000000000345947 */ /* 0x000fea0003800000 */
[----:B-1----:R-:W-:Y:S01]  /*77b0*/  IADD3 R17, P5, R6, 0x40, RZ ;  /* 0x0000004006117810 */ /* 0x002fe20007fbe0ff */
        /* <DEDUP_REMOVED lines=12> */
.L_x_660:
[----:B------:R-:W-:Y:S05]  /*7880*/  BSYNC B0 ;  /* 0x0000000000007941 */ /* 0x000fea0003800000 */
.L_x_659:
[----:B------:R-:W-:Y:S04]  /*7890*/  BSSY B0, `(.L_x_661) ;  /* 0x000000f000007945 */ /* 0x000fe80003800000 */
[----:B------:R-:W-:Y:S05]  /*78a0*/  @P4 BRA `(.L_x_662) ;  /* 0x0000000000344947 */ /* 0x000fea0003800000 */
        /* <DEDUP_REMOVED lines=13> */
.L_x_662:
[----:B------:R-:W-:Y:S05]  /*7980*/  BSYNC B0 ;  /* 0x0000000000007941 */ /* 0x000fea0003800000 */
.L_x_661:
[----:B------:R-:W-:Y:S01]  /*7990*/  ULDC.64 UR4, c[0x0][0x858] ;  /* 0x0002160000047ab9 */ /* 0x000fe20000000a00 */
[----:B------:R-:W-:Y:S01]  /*79a0*/  BSSY B0, `(.L_x_663) ;  /* 0x0000014000007945 */ /* 0x000fe20003800000 */
[----:B------:R-:W-:Y:S01]  /*79b0*/  IMAD R0, R14, UR4, RZ ;  /* 0x000000040e007c24 */ /* 0x000fe2000f8e02ff */
[C---:B------:R-:W-:Y:S01]  /*79c0*/  ISETP.GE.OR P2, PT, R10.reuse, UR9, P2 ;  /* 0x000000090a007c0c */ /* 0x040fe20009746670 */
[----:B------:R-:W-:Y:S01]  /*79d0*/  IMAD.MOV.U32 R14, RZ, RZ, R12 ;  /* 0x000000ffff0e7224 */ /* 0x000fe200078e000c */
[C---:B------:R-:W-:Y:S01]  /*79e0*/  ISETP.GE.OR P1, PT, R10.reuse, UR9, P1 ;  /* 0x000000090a007c0c */ /* 0x040fe20008f26670 */
[C---:B---3--:R-:W-:Y:S01]  /*79f0*/  IMAD R5, R19.reuse, UR5, R0 ;  /* 0x0000000513057c24 */ /* 0x048fe2000f8e0200 */
[----:B------:R-:W-:Y:S01]  /*7a00*/  ISETP.GE.OR P0, PT, R10, UR9, P0 ;  /* 0x000000090a007c0c */ /* 0x000fe20008706670 */
[----:B------:R-:W-:-:S04]  /*7a10*/  IMAD.WIDE.U32 R8, R19, UR4, R14 ;  /* 0x0000000413087c25 */ /* 0x000fc8000f8e000e */
[----:B------:R-:W-:Y:S01]  /*7a20*/  IMAD.IADD R5, R9, 0x1, R5 ;  /* 0x0000000109057824 */ /* 0x000fe200078e0205 */
[----:B------:R-:W-:Y:S07]  /*7a30*/  @P3 BRA `(.L_x_664) ;  /* 0x0000000000283947 */ /* 0x000fee0003800000 */
[----:B------:R-:W-:Y:S01]  /*7a40*/  ULDC.64 UR4, c[0x0][0x848] ;  /* 0x0002120000047ab9 */ /* 0x000fe20000000a00 */
[----:B------:R-:W-:Y:S02]  /*7a50*/  IMAD.MOV.U32 R4, RZ, RZ, R8 ;  /* 0x000000ffff047224 */ /* 0x000fe400078e0008 */
[----:B------:R-:W-:Y:S02]  /*7a60*/  IMAD R11, R7, UR4, RZ ;  /* 0x00000004070b7c24 */ /* 0x000fe4000f8e02ff */
[----:B------:R-:W-:-:S04]  /*7a70*/  IMAD.WIDE.U32 R2, R6, UR4, R4 ;  /* 0x0000000406027c25 */ /* 0x000fc8000f8e0004 */
[----:B------:R-:W-:Y:S01]  /*7a80*/  IMAD R11, R6, UR5, R11 ;  /* 0x00000005060b7c24 */ /* 0x000fe2000f8e020b */
[----:B------:R-:W-:Y:S02]  /*7a90*/  ULDC.64 UR4, c[0x0][0x830] ;  /* 0x00020c0000047ab9 */ /* 0x000fe40000000a00 */
[----:B------:R-:W-:Y:S02]  /*7aa0*/  LEA R10, P3, R2, UR4, 0x1 ;  /* 0x00000004020a7c11 */ /* 0x000fe4000f8608ff */
[----:B------:R-:W-:-:S04]  /*7ab0*/  IADD3 R3, R3, R11, RZ ;  /* 0x0000000b03037210 */ /* 0x000fc80007ffe0ff */
[----:B------:R-:W-:-:S05]  /*7ac0*/  LEA.HI.X R11, R2, UR5, R3, 0x1, P3 ;  /* 0x00000005020b7c11 */ /* 0x000fca00098f0c03 */
[----:B------:R3:W-:Y:S02]  /*7ad0*/  STG.E.128 desc[UR38][R10.64], RZ ;  /* 0x000000ff0a007986 */ /* 0x0007e4000c101d26 */
.L_x_664:
[----:B------:R-:W-:Y:S05]  /*7ae0*/  BSYNC B0 ;  /* 0x0000000000007941 */ /* 0x000fea0003800000 */
.L_x_663:
[----:B------:R-:W-:Y:S04]  /*7af0*/  BSSY B0, `(.L_x_665) ;  /* 0x000000f000007945 */ /* 0x000fe80003800000 */
[----:B------:R-:W-:Y:S05]  /*7b00*/  @P2 BRA `(.L_x_666) ;  /* 0x0000000000342947 */ /* 0x000fea0003800000 */
[----:B---3--:R-:W-:Y:S01]  /*7b10*/  IADD3 R11, P2, R6, 0x20, RZ ;  /* 0x00000020060b7810 */ /* 0x008fe20007f5e0ff */
        /* <DEDUP_REMOVED lines=12> */
.L_x_666:
[----:B------:R-:W-:Y:S05]  /*7be0*/  BSYNC B0 ;  /* 0x0000000000007941 */ /* 0x000fea0003800000 */
.L_x_665:
[----:B------:R-:W-:Y:S04]  /*7bf0*/  BSSY B0, `(.L_x_667) ;  /* 0x000000f000007945 */ /* 0x000fe80003800000 */
[----:B------:R-:W-:Y:S05]  /*7c00*/  @P1 BRA `(.L_x_668) ;  /* 0x0000000000341947 */ /* 0x000fea0003800000 */
[----:B---34-:R-:W-:Y:S01]  /*7c10*/  IADD3 R11, P1, R6, 0x40, RZ ;  /* 0x00000040060b7810 */ /* 0x018fe20007f3e0ff */
        /* <DEDUP_REMOVED lines=12> */
.L_x_668:
[----:B------:R-:W-:Y:S05]  /*7ce0*/  BSYNC B0 ;  /* 0x0000000000007941 */ /* 0x000fea0003800000 */
.L_x_667:
        /* <DEDUP_REMOVED lines=13> */
[----:B------:R1:W-:Y:S01]  /*7dc0*/  STG.E.128 desc[UR38][R4.64], RZ ;  /* 0x000000ff04007986 */ /* 0x0003e2000c101d26 */
[----:B------:R-:W-:Y:S05]  /*7dd0*/  BRA `(.L_x_614) ;  /* 0x0000003400787947 */ /* 0x000fea0003800000 */
.L_x_609:
        /* <DEDUP_REMOVED lines=9> */
[----:B------:R-:W1:Y:S01]  /*7e70*/  S2UR UR24, SR_CTAID.X ;  /* 0x00000000001879c3 */ /* 0x000e620000002500 */
[----:B------:R-:W-:-:S04]  /*7e80*/  ISETP.NE.U32.AND P0, PT, RZ, UR4, PT ;  /* 0x00000004ff007c0c */ /* 0x000fc8000bf05070 */
[----:B------:R-:W-:-:S03]  /*7e90*/  ISETP.NE.AND.EX P0, PT, RZ, UR5, PT, P0 ;  /* 0x00000005ff007c0c */ /* 0x000fc6000bf05300 */
[----:B------:R-:W2:Y:S10]  /*7ea0*/  S2UR UR12, SR_CTAID.Z ;  /* 0x00000000000c79c3 */ /* 0x000eb40000002700 */
[----:B------:R-:W-:Y:S05]  /*7eb0*/  @!P0 BRA `(.L_x_670) ;  /* 0x00000000001c8947 */ /* 0x000fea0003800000 */
[----:B------:R-:W-:Y:S02]  /*7ec0*/  ULDC.64 UR4, c[0x0][0x8d8] ;  /* 0x0002360000047ab9 */ /* 0x000fe40000000a00 */
[----:B--2---:R-:W-:-:S06]  /*7ed0*/  UIMAD.WIDE UR4, UR12, 0x4, UR4 ;  /* 0x000000040c0478a5 */ /* 0x004fcc000f8e0204 */
[----:B------:R-:W-:Y:S02]  /*7ee0*/  IMAD.U32 R2, RZ, RZ, UR4 ;  /* 0x00000004ff027e24 */ /* 0x000fe4000f8e00ff */
[----:B------:R-:W-:-:S05]  /*7ef0*/  IMAD.U32 R3, RZ, RZ, UR5 ;  /* 0x00000005ff037e24 */ /* 0x000fca000f8e00ff */
[----:B------:R-:W2:Y:S02]  /*7f00*/  LDG.E R2, desc[UR38][R2.64] ;  /* 0x0000002602027981 */ /* 0x000ea4000c1e1900 */
[----:B--2---:R-:W-:Y:S01]  /*7f10*/  R2UR UR4, R2 ;  /* 0x00000000020472ca */ /* 0x004fe200000e0000 */
[----:B------:R-:W-:-:S14]  /*7f20*/  BRA `(.L_x_671) ;  /* 0x0000000000387947 */ /* 0x000fdc0003800000 */
.L_x_670:
[----:B------:R-:W-:Y:S02]  /*7f30*/  ULDC.64 UR4, c[0x0][0x8d0] ;  /* 0x0002340000047ab9 */ /* 0x000fe40000000a00 */
[----:B------:R-:W-:-:S04]  /*7f40*/  ISETP.NE.U32.AND P0, PT, RZ, UR4, PT ;  /* 0x00000004ff007c0c */ /* 0x000fc8000bf05070 */
[----:B------:R-:W-:-:S13]  /*7f50*/  ISETP.NE.AND.EX P0, PT, RZ, UR5, PT, P0 ;  /* 0x00000005ff007c0c */ /* 0x000fda000bf05300 */
[----:B------:R-:W-:Y:S05]  /*7f60*/  @!P0 BRA `(.L_x_672) ;  /* 0x0000000000248947 */ /* 0x000fea0003800000 */
[----:B------:R-:W-:Y:S02]  /*7f70*/  ULDC.64 UR4, c[0x0][0x8d0] ;  /* 0x0002340000047ab9 */ /* 0x000fe40000000a00 */
[----:B--2---:R-:W-:-:S06]  /*7f80*/  UIMAD.WIDE UR4, UR12, 0x4, UR4 ;  /* 0x000000040c0478a5 */ /* 0x004fcc000f8e0204 */
[----:B------:R-:W-:Y:S01]  /*7f90*/  IMAD.U32 R2, RZ, RZ, UR4 ;  /* 0x00000004ff027e24 */ /* 0x000fe2000f8e00ff */
[----:B------:R-:W-:-:S05]  /*7fa0*/  MOV R3, UR5 ;  /* 0x0000000500037c02 */ /* 0x000fca0008000f00 */
[----:B------:R-:W2:Y:S04]  /*7fb0*/  LDG.E R0, desc[UR38][R2.64] ;  /* 0x0000002602007981 */ /* 0x000ea8000c1e1900 */
[----:B------:R-:W2:Y:S02]  /*7fc0*/  LDG.E R5, desc[UR38][R2.64+0x4] ;  /* 0x0000042602057981 */ /* 0x000ea4000c1e1900 */
[----:B--2---:R-:W-:-:S05]  /*7fd0*/  IMAD.IADD R0, R5, 0x1, -R0 ;  /* 0x0000000105007824 */ /* 0x004fca00078e0a00 */
[----:B------:R-:W-:Y:S01]  /*7fe0*/  R2UR UR4, R0 ;  /* 0x00000000000472ca */ /* 0x000fe200000e0000 */
[----:B------:R-:W-:-:S14]  /*7ff0*/  BRA `(.L_x_671) ;  /* 0x0000000000047947 */ /* 0x000fdc0003800000 */
.L_x_672:
[----:B------:R-:W-:-:S05]  /*8000*/  ULDC UR4, c[0x0][0x8bc] ;  /* 0x00022f0000047ab9 */ /* 0x000fca0000000800 */
.L_x_671:
[----:B-1----:R-:W-:-:S04]  /*8010*/  USHF.L.U32 UR5, UR24, 0x7, URZ ;  /* 0x0000000718057899 */ /* 0x002fc8000800063f */
[----:B------:R-:W-:-:S04]  /*8020*/  UISETP.GE.AND UP0, UPT, UR5, UR4, UPT ;  /* 0x000000040500728c */ /* 0x000fc8000bf06270 */
[----:B--2---:R-:W-:-:S06]  /*8030*/  USEL UR12, UR12, 0xffffffff, !UP0 ;  /* 0xffffffff0c0c7887 */ /* 0x004fcc000c000000 */
        /* <DEDUP_REMOVED lines=15> */
[----:B------:R-:W-:-:S05]  /*8130*/  MOV R0, UR6 ;  /* 0x0000000600007c02 */ /* 0x000fca0008000f00 */
[----:B------:R-:W-:-:S05]  /*8140*/  PLOP3.LUT P1, PT, PT, PT, UP1, 0x80, 0x0 ;  /* 0x000000000000781c */ /* 0x000fca0003f2f018 */
[----:B------:R-:W-:Y:S02]  /*8150*/  @UP1 ULDC.64 UR4, c[0x0][0x780] ;  /* 0x0001e00000041ab9 */ /* 0x000fe40000000a00 */
[----:B------:R-:W-:-:S06]  /*8160*/  @UP1 UIMAD.WIDE UR4, UR12, 0x4, UR4 ;  /* 0x000000040c0418a5 */ /* 0x000fcc000f8e0204 */
[----:B------:R-:W-:Y:S02]  /*8170*/  IMAD.U32 R4, RZ, RZ, UR4 ;  /* 0x00000004ff047e24 */ /* 0x000fe4000f8e00ff */
[----:B------:R-:W-:-:S05]  /*8180*/  IMAD.U32 R5, RZ, RZ, UR5 ;  /* 0x00000005ff057e24 */ /* 0x000fca000f8e00ff */
[----:B------:R1:W5:Y:S01]  /*8190*/  @P1 LDG.E R0, desc[UR38][R4.64] ;  /* 0x0000002604001981 */ /* 0x000362000c1e1900 */
[----:B------:R-:W-:Y:S01]  /*81a0*/  PLOP3.LUT P2, PT, PT, PT, UP0, 0x80, 0x0 ;  /* 0x000000000000781c */ /* 0x000fe20003f4f008 */
[----:B------:R-:W3:-:S12]  /*81b0*/  S2UR UR11, SR_CTAID.Y ;  /* 0x00000000000b79c3 */ /* 0x000ed80000002600 */
[----:B--2---:R-:W-:-:S13]  /*81c0*/  @P2 R2UR UR4, R6 ;  /* 0x00000000060422ca */ /* 0x004fda00000e0000 */
[----:B------:R-:W-:-:S04]  /*81d0*/  @UP0 ULEA UR4, UR12, UR4, 0x7 ;  /* 0x000000040c040291 */ /* 0x000fc8000f8e383f */
[----:B------:R-:W-:-:S04]  /*81e0*/  @UP0 USHF.R.S32.HI UR5, URZ, 0x1f, UR4 ;  /* 0x0000001f3f050899 */ /* 0x000fc80008011404 */
[----:B------:R-:W-:-:S04]  /*81f0*/  @UP0 ULEA.HI UR5, UR5, UR4, URZ, 0x7 ;  /* 0x0000000405050291 */ /* 0x000fc8000f8f383f */
[----:B------:R-:W-:Y:S01]  /*8200*/  @UP0 USHF.L.U32 UR5, UR5, 0x6, URZ ;  /* 0x0000000605050899 */ /* 0x000fe2000800063f */
[----:B-1-3--:R-:W-:Y:S11]  /*8210*/  @P1 BRA `(.L_x_673) ;  /* 0x0000000000101947 */ /* 0x00aff60003800000 */
[----:B------:R-:W-:Y:S05]  /*8220*/  @!P0 BRA `(.L_x_673) ;  /* 0x00000000000c8947 */ /* 0x000fea0003800000 */
[----:B------:R-:W2:Y:S04]  /*8230*/  LDG.E R5, desc[UR38][R2.64] ;  /* 0x0000002602057981 */ /* 0x000ea8000c1e1900 */
[----:B-----5:R-:W2:Y:S02]  /*8240*/  LDG.E R0, desc[UR38][R2.64+0x4] ;  /* 0x0000042602007981 */ /* 0x020ea4000c1e1900 */
[----:B--2---:R-:W-:-:S07]  /*8250*/  IMAD.IADD R0, R0, 0x1, -R5 ;  /* 0x0000000100007824 */ /* 0x004fce00078e0a05 */
.L_x_673:
[----:B-----5:R-:W-:Y:S01]  /*8260*/  ISETP.GE.AND P0, PT, R0, 0x1, PT ;  /* 0x000000010000780c */ /* 0x020fe20003f06270 */
[----:B------:R-:W-:Y:S01]  /*8270*/  @UP0 ULOP3.LUT UR5, UR5, 0xffffe000, URZ, 0xc0, !UPT ;  /* 0xffffe00005050892 */ /* 0x000fe2000f8ec03f */
[----:B------:R-:W-:Y:S01]  /*8280*/  UMOV UR6, URZ ;  /* 0x0000003f00067c82 */ /* 0x000fe20008000000 */
[----:B------:R-:W-:Y:S02]  /*8290*/  UMOV UR7, URZ ;  /* 0x0000003f00077c82 */ /* 0x000fe40008000000 */
[----:B------:R-:W-:Y:S02]  /*82a0*/  @UP0 USHF.R.S32.HI UR4, URZ, 0x1f, UR5 ;  /* 0x0000001f3f040899 */ /* 0x000fe40008011405 */
[----:B------:R-:W-:Y:S01]  /*82b0*/  USHF.R.S32.HI UR19, URZ, 0x1f, UR11 ;  /* 0x0000001f3f137899 */ /* 0x000fe2000801140b */
[----:B------:R-:W-:-:S04]  /*82c0*/  @UP0 UMOV UR6, UR5 ;  /* 0x0000000500060c82 */ /* 0x000fc80008000000 */
[----:B------:R-:W-:Y:S01]  /*82d0*/  @UP0 UMOV UR7, UR4 ;  /* 0x0000000400070c82 */ /* 0x000fe20008000000 */
[----:B------:R-:W-:Y:S06]  /*82e0*/  @!P0 BRA `(.L_x_614) ;  /* 0x0000003000348947 */ /* 0x000fec0003800000 */
[----:B------:R-:W1:Y:S01]  /*82f0*/  S2R R4, SR_TID.X ;  /* 0x0000000000047919 */ /* 0x000e620000002100 */
[----:B------:R-:W-:Y:S01]  /*8300*/  ULDC.64 UR8, c[0x0][0x2d8] ;  /* 0x0000b60000087ab9 */ /* 0x000fe20000000a00 */
[----:B------:R-:W-:Y:S01]  /*8310*/  USHF.R.S32.HI UR4, URZ, 0x1f, UR12 ;  /* 0x0000001f3f047899 */ /* 0x000fe2000801140c */
[C---:B------:R-:W-:Y:S01]  /*8320*/  IADD3 R2, R0.reuse, 0x7f, RZ ;  /* 0x0000007f00027810 */ /* 0x040fe20007ffe0ff */
[----:B------:R-:W-:Y:S01]  /*8330*/  UIMAD UR5, UR19, UR8, URZ ;  /* 0x00000008130572a4 */ /* 0x000fe2000f8e023f */
[----:B------:R-:W-:Y:S01]  /*8340*/  ISETP.GE.AND P1, PT, R0, 0x81, PT ;  /* 0x000000810000780c */ /* 0x000fe20003f26270 */
[----:B------:R-:W-:Y:S01]  /*8350*/  UIMAD.WIDE.U32 UR14, UR11, UR8, URZ ;  /* 0x000000080b0e72a5 */ /* 0x000fe2000f8e003f */
[----:B------:R-:W-:Y:S01]  /*8360*/  SHF.R.S32.HI R3, RZ, 0x1f, R2 ;  /* 0x0000001fff037819 */ /* 0x000fe20000011402 */
[----:B------:R-:W-:Y:S02]  /*8370*/  UIMAD UR5, UR11, UR9, UR5 ;  /* 0x000000090b0572a4 */ /* 0x000fe4000f8e0205 */
[----:B------:R-:W-:Y:S01]  /*8380*/  USEL UR18, UR12, URZ, !UP0 ;  /* 0x0000003f0c127287 */ /* 0x000fe2000c000000 */
[----:B------:R-:W-:Y:S01]  /*8390*/  LEA.HI R3, R3, R2, RZ, 0x7 ;  /* 0x0000000203037211 */ /* 0x000fe200078f38ff */
[----:B------:R-:W-:Y:S01]  /*83a0*/  USEL UR4, UR4, URZ, !UP0 ;  /* 0x0000003f04047287 */ /* 0x000fe2000c000000 */
[----:B------:R-:W-:Y:S01]  /*83b0*/  ULDC UR10, c[0x0][0x288] ;  /* 0x0000a200000a7ab9 */ /* 0x000fe20000000800 */
[----:B------:R-:W-:Y:S01]  /*83c0*/  UIADD3 UR8, UP0, UR6, UR14, URZ ;  /* 0x0000000e06087290 */ /* 0x000fe2000ff1e03f */
[----:B------:R-:W-:Y:S01]  /*83d0*/  SHF.R.S32.HI R3, RZ, 0x7, R3 ;  /* 0x00000007ff037819 */ /* 0x000fe20000011403 */
[----:B------:R-:W-:Y:S01]  /*83e0*/  UIADD3 UR5, UR15, UR5, URZ ;  /* 0x000000050f057290 */ /* 0x000fe2000fffe03f */
[----:B------:R-:W-:Y:S01]  /*83f0*/  ULDC UR9, c[0x0][0x760] ;  /* 0x0001d80000097ab9 */ /* 0x000fe20000000800 */
[----:B------:R-:W-:Y:S01]  /*8400*/  ULDC.64 UR16, c[0x0][0x2e0] ;  /* 0x0000b80000107ab9 */ /* 0x000fe20000000a00 */
[----:B------:R-:W-:Y:S01]  /*8410*/  UIMAD UR12, UR12, UR10, URZ ;  /* 0x0000000a0c0c72a4 */ /* 0x000fe2000f8e023f */
[----:B------:R-:W-:Y:S01]  /*8420*/  VIMNMX R3, R3, 0x1, !PT ;  /* 0x0000000103037848 */ /* 0x000fe20007fe0100 */
[----:B------:R-:W-:-:S02]  /*8430*/  UIMAD UR10, UR10, UR9, URZ ;  /* 0x000000090a0a72a4 */ /* 0x000fc4000f8e023f */
[----:B------:R-:W-:Y:S01]  /*8440*/  UIADD3.X UR9, UR7, UR5, URZ, UP0, !UPT ;  /* 0x0000000507097290 */ /* 0x000fe200087fe43f */
[----:B------:R-:W-:Y:S01]  /*8450*/  LOP3.LUT R6, R3, 0x1, RZ, 0xc0, !PT ;  /* 0x0000000103067812 */ /* 0x000fe200078ec0ff */
[----:B------:R-:W-:Y:S02]  /*8460*/  UIMAD UR4, UR4, UR16, URZ ;  /* 0x00000010040472a4 */ /* 0x000fe4000f8e023f */
[----:B------:R-:W-:Y:S02]  /*8470*/  UIADD3 UR11, UP0, UR12, UR11, URZ ;  /* 0x0000000b0c0b7290 */ /* 0x000fe4000ff1e03f */
[----:B------:R-:W-:Y:S01]  /*8480*/  UIMAD UR13, UR18, UR17, UR4 ;  /* 0x00000011120d72a4 */ /* 0x000fe2000f8e0204 */
[----:B-1----:R-:W-:Y:S01]  /*8490*/  LOP3.LUT R0, R4, 0x1f, RZ, 0xc0, !PT ;  /* 0x0000001f04007812 */ /* 0x002fe200078ec0ff */
[----:B------:R-:W-:Y:S01]  /*84a0*/  UIMAD.WIDE.U32 UR8, UR18, UR16, UR8 ;  /* 0x00000010120872a5 */ /* 0x000fe2000f8e0008 */
[----:B------:R-:W-:Y:S01]  /*84b0*/  ELECT P0, URZ, PT ;  /* 0x00000000003f782f */ /* 0x000fe20003800000 */
[----:B------:R-:W-:-:S02]  /*84c0*/  ULEA.HI.X.SX32 UR12, UR12, UR19, 0x1, UP0 ;  /* 0x000000130c0c7291 */ /* 0x000fc400080f0e3f */
[----:B------:R-:W-:Y:S01]  /*84d0*/  UIADD3 UR25, UR9, UR13, URZ ;  /* 0x0000000d09197290 */ /* 0x000fe2000fffe03f */
[----:B------:R-:W-:Y:S01]  /*84e0*/  UMOV UR4, URZ ;  /* 0x0000003f00047c82 */ /* 0x000fe20008000000 */
[----:B------:R-:W-:Y:S10]  /*84f0*/  @!P1 BRA `(.L_x_674) ;  /* 0x0000000800bc9947 */ /* 0x000ff40003800000 */
[----:B------:R-:W-:Y:S01]  /*8500*/  UMOV UR4, UR14 ;  /* 0x0000000e00047c82 */ /* 0x000fe20008000000 */
[----:B------:R-:W-:Y:S01]  /*8510*/  ULDC.64 UR14, c[0x0][0x2c0] ;  /* 0x0000b000000e7ab9 */ /* 0x000fe20000000a00 */
[----:B------:R-:W-:Y:S01]  /*8520*/  UIMAD.WIDE.U32 UR4, UR18, UR16, UR4 ;  /* 0x00000010120472a5 */ /* 0x000fe2000f8e0004 */
[----:B------:R-:W-:-:S03]  /*8530*/  IMAD.IADD R4, R3, 0x1, -R6 ;  /* 0x0000000103047824 */ /* 0x000fc600078e0a06 */
        /* <DEDUP_REMOVED lines=12> */
.L_x_699:
        /* <DEDUP_REMOVED lines=17> */
.L_x_677:
[----:B------:R-:W2:Y:S04]  /*8710*/  LDG.E.STRONG.GPU R5, desc[UR38][R2.64] ;  /* 0x0000002602057981 */ /* 0x000ea8000c1ef900 */
[----:B--2---:R-:W-:Y:S01]  /*8720*/  CCTL.IVALL ;  /* 0x00000000ff00798f */ /* 0x004fe20002000000 */
[----:B------:R-:W-:Y:S05]  /*8730*/  YIELD ;  /* 0x0000000000007946 */ /* 0x000fea0003800000 */
[----:B------:R-:W-:-:S13]  /*8740*/  ISETP.NE.AND P1, PT, R5, UR24, PT ;  /* 0x0000001805007c0c */ /* 0x000fda000bf25270 */
[----:B------:R-:W-:Y:S05]  /*8750*/  @P1 BRA `(.L_x_677) ;  /* 0xfffffffc00ec1947 */ /* 0x000fea000383ffff */
.L_x_676:
[----:B------:R-:W-:Y:S05]  /*8760*/  BSYNC B0 ;  /* 0x0000000000007941 */ /* 0x000fea0003800000 */
.L_x_675:
[----:B------:R-:W-:-:S03]  /*8770*/  UMOV UR22, 0xffffffff ;  /* 0xffffffff00167882 */ /* 0x000fc60000000000 */
[----:B------:R-:W-:Y:S05]  /*8780*/  BRA.DIV UR22, `(.L_x_678) ;  /* 0x0000002e166c7947 */ /* 0x000fea000b800000 */
[----:B------:R-:W-:Y:S01]  /*8790*/  NOP ;  /* 0x0000000000007918 */ /* 0x000fe20000000000 */
.L_x_746:
        /* <DEDUP_REMOVED lines=8> */
[----:B------:R-:W-:Y:S02]  /*8820*/  UIADD3 UR33, UP0, UR22, UR8, URZ ;  /* 0x0000000816217290 */ /* 0x000fe4000ff1e03f */
[----:B-1----:R-:W-:Y:S02]  /*8830*/  ULEA UR32, UR32, UR23, 0x18 ;  /* 0x0000001720207291 */ /* 0x002fe4000f8ec03f */
[----:B------:R-:W-:Y:S02]  /*8840*/  ULEA.HI.X.SX32 UR23, UR22, UR25, 0x1, UP0 ;  /* 0x0000001916177291 */ /* 0x000fe400080f0e3f */
[----:B------:R-:W-:-:S02]  /*8850*/  ULEA UR22, UP0, UR33, UR28, 0x2 ;  /* 0x0000001c21167291 */ /* 0x000fc4000f80103f */
[----:B------:R-:W-:Y:S02]  /*8860*/  UIADD3 UR28, UR32, 0x8000, URZ ;  /* 0x00008000201c7890 */ /* 0x000fe4000fffe03f */
[----:B------:R-:W-:Y:S01]  /*8870*/  ULEA.HI.X UR23, UR33, UR29, UR23, 0x2, UP0 ;  /* 0x0000001d21177291 */ /* 0x000fe200080f1417 */
[----:B------:R-:W-:Y:S02]  /*8880*/  UMOV UR32, 0x0 ;  /* 0x0000000000207882 */ /* 0x000fe40000000000 */
[----:B------:R-:W-:Y:S01]  /*8890*/  UMOV UR29, 0x400 ;  /* 0x00000400001d7882 */ /* 0x000fe20000000000 */
[----:B------:R-:W-:-:S05]  /*88a0*/  UMOV UR33, 0x14f00000 ;  /* 0x14f0000000217882 */ /* 0x000fca0000000000 */
[----:B------:R1:W-:Y:S02]  /*88b0*/  UBLKRED.G.S.ADD.F32.RN [UR22], [UR28], UR29, desc[UR32] ;  /* 0x000020161c0073bb */ /* 0x0003e400080a141d */
[----:B-1----:R0:W-:Y:S02]  /*88c0*/  UTMACMDFLUSH ;  /* 0x00000000000079b7 */ /* 0x0021e40000000000 */
.L_x_680:
[----:B------:R-:W-:Y:S05]  /*88d0*/  BSYNC B0 ;  /* 0x0000000000007941 */ /* 0x000fea0003800000 */
.L_x_679:
        /* <DEDUP_REMOVED lines=13> */
.L_x_682:
[----:B------:R-:W-:Y:S05]  /*89b0*/  BSYNC B0 ;  /* 0x0000000000007941 */ /* 0x000fea0003800000 */
.L_x_681:
[----:B------:R-:W-:Y:S06]  /*89c0*/  BAR.ARV 0xa, 0xa0 ;  /* 0x0282800000007b1d */ /* 0x000fec0000002000 */
[----:B------:R-:W-:Y:S04]  /*89d0*/  BSSY B0, `(.L_x_683) ;  /* 0x0000003000007945 */ /* 0x000fe80003800000 */
[----:B------:R-:W-:Y:S05]  /*89e0*/  @!P0 BRA `(.L_x_684) ;  /* 0x0000000000048947 */ /* 0x000fea0003800000 */
[----:B------:R-:W-:-:S04]  /*89f0*/  DEPBAR.LE SB0, 0x0 ;  /* 0x000080000000791a */ /* 0x000fc80000000000 */
.L_x_684:
[----:B------:R-:W-:Y:S05]  /*8a00*/  BSYNC B0 ;  /* 0x0000000000007941 */ /* 0x000fea0003800000 */
.L_x_683:
        /* <DEDUP_REMOVED lines=15> */
[----:B------:R-:W-:-:S06]  /*8b00*/  UFLO.U32 UR23, UR22 ;  /* 0x00000016001772bd */ /* 0x000fcc00080e0000 */
[----:B-1----:R-:W-:Y:S02]  /*8b10*/  ISETP.EQ.U32.AND P1, PT, R5, UR23, PT ;  /* 0x0000001705007c0c */ /* 0x002fe4000bf22070 */
[----:B------:R-:W1:Y:S11]  /*8b20*/  POPC R5, UR22 ;  /* 0x0000001600057d09 */ /* 0x000e760008000000 */
[----:B-1----:R1:W-:Y:S02]  /*8b30*/  @P1 REDG.E.ADD.S32.STRONG.GPU desc[UR38][R2.64], R5 ;  /* 0x000000050200198e */ /* 0x0023e4000c10e3a6 */
.L_x_686:
[----:B------:R-:W-:Y:S05]  /*8b40*/  BSYNC B0 ;  /* 0x0000000000007941 */ /* 0x000fea0003800000 */
.L_x_685:
        /* <DEDUP_REMOVED lines=9> */
.L_x_689:
[----:B------:R-:W2:Y:S04]  /*8be0*/  LDG.E.STRONG.GPU R5, desc[UR38][R2.64] ;  /* 0x0000002602057981 */ /* 0x000ea8000c1ef900 */
[----:B--2---:R-:W-:Y:S01]  /*8bf0*/  CCTL.IVALL ;  /* 0x00000000ff00798f */ /* 0x004fe20002000000 */
[----:B------:R-:W-:Y:S05]  /*8c00*/  YIELD ;  /* 0x0000000000007946 */ /* 0x000fea0003800000 */
[----:B------:R-:W-:-:S13]  /*8c10*/  ISETP.NE.AND P1, PT, R5, UR24, PT ;  /* 0x0000001805007c0c */ /* 0x000fda000bf25270 */
[----:B------:R-:W-:Y:S05]  /*8c20*/  @P1 BRA `(.L_x_689) ;  /* 0xfffffffc00ec1947 */ /* 0x000fea000383ffff */
.L_x_688:
[----:B------:R-:W-:Y:S05]  /*8c30*/  BSYNC B0 ;  /* 0x0000000000007941 */ /* 0x000fea0003800000 */
.L_x_687:
[----:B------:R-:W-:-:S03]  /*8c40*/  UMOV UR6, 0xffffffff ;  /* 0xffffffff00067882 */ /* 0x000fc60000000000 */
[----:B------:R-:W-:Y:S05]  /*8c50*/  BRA.DIV UR6, `(.L_x_690) ;  /* 0x0000002a06547947 */ /* 0x000fea000b800000 */
[----:B------:R-:W-:Y:S01]  /*8c60*/  NOP ;  /* 0x0000000000007918 */ /* 0x000fe20000000000 */
.L_x_749:
        /* <DEDUP_REMOVED lines=13> */
.L_x_692:
[----:B------:R-:W-:Y:S05]  /*8d40*/  BSYNC B0 ;  /* 0x0000000000007941 */ /* 0x000fea0003800000 */
.L_x_691:
        /* <DEDUP_REMOVED lines=13> */
.L_x_694:
[----:B------:R-:W-:Y:S05]  /*8e20*/  BSYNC B0 ;  /* 0x0000000000007941 */ /* 0x000fea0003800000 */
.L_x_693:
[----:B------:R-:W-:Y:S06]  /*8e30*/  BAR.ARV 0xa, 0xa0 ;  /* 0x0282800000007b1d */ /* 0x000fec0000002000 */
[----:B------:R-:W-:Y:S04]  /*8e40*/  BSSY B0, `(.L_x_695) ;  /* 0x0000003000007945 */ /* 0x000fe80003800000 */
[----:B------:R-:W-:Y:S05]  /*8e50*/  @!P0 BRA `(.L_x_696) ;  /* 0x0000000000048947 */ /* 0x000fea0003800000 */
[----:B------:R-:W-:-:S04]  /*8e60*/  DEPBAR.LE SB0, 0x0 ;  /* 0x000080000000791a */ /* 0x000fc80000000000 */
.L_x_696:
[----:B------:R-:W-:Y:S05]  /*8e70*/  BSYNC B0 ;  /* 0x0000000000007941 */ /* 0x000fea0003800000 */
.L_x_695:
        /* <DEDUP_REMOVED lines=15> */
[----:B------:R-:W-:-:S06]  /*8f70*/  UFLO.U32 UR7, UR6 ;  /* 0x00000006000772bd */ /* 0x000fcc00080e0000 */
[----:B-1----:R-:W-:Y:S02]  /*8f80*/  ISETP.EQ.U32.AND P1, PT, R5, UR7, PT ;  /* 0x0000000705007c0c */ /* 0x002fe4000bf22070 */
[----:B------:R-:W1:Y:S11]  /*8f90*/  POPC R5, UR6 ;  /* 0x0000000600057d09 */ /* 0x000e760008000000 */
[----:B-1----:R1:W-:Y:S02]  /*8fa0*/  @P1 REDG.E.ADD.S32.STRONG.GPU desc[UR38][R2.64], R5 ;  /* 0x000000050200198e */ /* 0x0023e4000c10e3a6 */
.L_x_698:
[----:B------:R-:W-:Y:S05]  /*8fb0*/  BSYNC B0 ;  /* 0x0000000000007941 */ /* 0x000fea0003800000 */
.L_x_697:
[----:B------:R-:W-:Y:S02]  /*8fc0*/  UIADD3 UR4, UR4, 0x2, URZ ;  /* 0x0000000204047890 */ /* 0x000fe4000fffe03f */
[----:B------:R-:W-:Y:S01]  /*8fd0*/  UIADD3 UR5, UR5, 0x1, URZ ;  /* 0x0000000105057890 */ /* 0x000fe2000fffe03f */
[----:B------:R-:W-:Y:S11]  /*8fe0*/  @P3 BRA `(.L_x_699) ;  /* 0xfffffff400843947 */ /* 0x000ff6000383ffff */
.L_x_674:
        /* <DEDUP_REMOVED lines=10> */
[----:B-1----:R-:W-:-:S04]  /*9090*/  IMAD.U32 R2, RZ, RZ, UR7 ;  /* 0x00000007ff027e24 */ /* 0x002fc8000f8e00ff */
[----:B------:R-:W-:Y:S01]  /*90a0*/  MOV R3, UR5 ;  /* 0x0000000500037c02 */ /* 0x000fe20008000f00 */
[----:B------:R-:W-:Y:S06]  /*90b0*/  @P3 BRA `(.L_x_701) ;  /* 0x0000000000143947 */ /* 0x000fec0003800000 */
.L_x_702:
[----:B------:R-:W2:Y:S04]  /*90c0*/  LDG.E.STRONG.GPU R0, desc[UR38][R2.64] ;  /* 0x0000002602007981 */ /* 0x000ea8000c1ef900 */
[----:B--2---:R-:W-:Y:S01]  /*90d0*/  CCTL.IVALL ;  /* 0x00000000ff00798f */ /* 0x004fe20002000000 */
[----:B------:R-:W-:Y:S05]  /*90e0*/  YIELD ;  /* 0x0000000000007946 */ /* 0x000fea0003800000 */
[----:B------:R-:W-:-:S13]  /*90f0*/  ISETP.NE.AND P1, PT, R0, UR24, PT ;  /* 0x0000001800007c0c */ /* 0x000fda000bf25270 */
[----:B------:R-:W-:Y:S05]  /*9100*/  @P1 BRA `(.L_x_702) ;  /* 0xfffffffc00ec1947 */ /* 0x000fea000383ffff */
.L_x_701:
[----:B------:R-:W-:Y:S05]  /*9110*/  BSYNC B0 ;  /* 0x0000000000007941 */ /* 0x000fea0003800000 */
.L_x_700:
[----:B------:R-:W-:-:S03]  /*9120*/  UMOV UR5, 0xffffffff ;  /* 0xffffffff00057882 */ /* 0x000fc60000000000 */
[----:B------:R-:W-:Y:S05]  /*9130*/  BRA.DIV UR5, `(.L_x_703) ;  /* 0x0000002605387947 */ /* 0x000fea000b800000 */
[----:B------:R-:W-:Y:S01]  /*9140*/  NOP ;  /* 0x0000000000007918 */ /* 0x000fe20000000000 */
.L_x_752:
[----:B------:R-:W-:Y:S01]  /*9150*/  IMAD.U32 R6, RZ, RZ, UR4 ;  /* 0x00000004ff067e24 */ /* 0x000fe2000f8e00ff */
[----:B------:R-:W-:Y:S05]  /*9160*/  WARPSYNC.ALL ;  /* 0x0000000000007948 */ /* 0x000fea0003800000 */
[----:B------:R-:W-:Y:S01]  /*9170*/  BAR.SYNC.DEFER_BLOCKING 0xd, 0xa0 ;  /* 0x0342800000007b1d */ /* 0x000fe20000010000 */
[----:B------:R-:W-:-:S05]  /*9180*/  IMAD.SHL.U32 R6, R6, 0x2000, RZ ;  /* 0x0000200006067824 */ /* 0x000fca00078e00ff */
        /* <DEDUP_REMOVED lines=18> */
.L_x_705:
[----:B------:R-:W-:Y:S05]  /*92b0*/  BSYNC B0 ;  /* 0x0000000000007941 */ /* 0x000fea0003800000 */
.L_x_704:
[----:B------:R-:W-:Y:S06]  /*92c0*/  BAR.SYNC.DEFER_BLOCKING 0xe, 0xa0 ;  /* 0x0382800000007b1d */ /* 0x000fec0000010000 */
[----:B------:R-:W-:Y:S04]  /*92d0*/  BSSY B0, `(.L_x_706) ;  /* 0x0000013000007945 */ /* 0x000fe80003800000 */
[----:B------:R-:W-:Y:S05]  /*92e0*/  @!P0 BRA `(.L_x_707) ;  /* 0x0000000000448947 */ /* 0x000fea0003800000 */
[----:B------:R-:W1:Y:S01]  /*92f0*/  S2UR UR14, SR_CgaCtaId ;  /* 0x00000000000e79c3 */ /* 0x000e620000008800 */
[----:B------:R-:W-:Y:S01]  /*9300*/  R2UR UR5, R6 ;  /* 0x00000000060572ca */ /* 0x000fe200000e0000 */
[----:B------:R-:W-:Y:S01]  /*9310*/  UMOV UR13, 0x400 ;  /* 0x00000400000d7882 */ /* 0x000fe20000000000 */
[----:B------:R-:W-:-:S11]  /*9320*/  ULDC.64 UR6, c[0x0][0x2c0] ;  /* 0x0000b00000067ab9 */ /* 0x000fd60000000a00 */
[----:B------:R-:W-:-:S04]  /*9330*/  UIADD3 UR5, UR5, 0x1000, URZ ;  /* 0x0000100005057890 */ /* 0x000fc8000fffe03f */
[----:B------:R-:W-:-:S04]  /*9340*/  UIADD3 UR15, UP0, UR5, UR8, URZ ;  /* 0x00000008050f7290 */ /* 0x000fc8000ff1e03f */
[----:B------:R-:W-:Y:S02]  /*9350*/  ULEA.HI.X.SX32 UR5, UR5, UR25, 0x1, UP0 ;  /* 0x0000001905057291 */ /* 0x000fe400080f0e3f */
[----:B-1----:R-:W-:Y:S02]  /*9360*/  ULEA UR13, UR14, UR13, 0x18 ;  /* 0x0000000d0e0d7291 */ /* 0x002fe4000f8ec03f */
[----:B------:R-:W-:Y:S02]  /*9370*/  ULEA UR6, UP0, UR15, UR6, 0x2 ;  /* 0x000000060f067291 */ /* 0x000fe4000f80103f */
[----:B------:R-:W-:Y:S02]  /*9380*/  UIADD3 UR13, UR13, 0xc000, URZ ;  /* 0x0000c0000d0d7890 */ /* 0x000fe4000fffe03f */
[----:B------:R-:W-:Y:S01]  /*9390*/  ULEA.HI.X UR7, UR15, UR7, UR5, 0x2, UP0 ;  /* 0x000000070f077291 */ /* 0x000fe200080f1405 */
[----:B------:R-:W-:Y:S02]  /*93a0*/  UMOV UR14, 0x0 ;  /* 0x00000000000e7882 */ /* 0x000fe40000000000 */
[----:B------:R-:W-:Y:S01]  /*93b0*/  UMOV UR5, 0x400 ;  /* 0x0000040000057882 */ /* 0x000fe20000000000 */
[----:B------:R-:W-:-:S05]  /*93c0*/  UMOV UR15, 0x14f00000 ;  /* 0x14f00000000f7882 */ /* 0x000fca0000000000 */
[----:B------:R1:W-:Y:S01]  /*93d0*/  UBLKRED.G.S.ADD.F32.RN [UR6], [UR13], UR5, desc[UR14] ;  /* 0x00000e060d0073bb */ /* 0x0003e200080a1405 */
[----:B------:R0:W-:Y:S01]  /*93e0*/  UTMACMDFLUSH ;  /* 0x00000000000079b7 */ /* 0x0001e20000000000 */
[----:B-1----:R-:W-:-:S04]  /*93f0*/  DEPBAR.LE SB0, 0x1 ;  /* 0x000080400000791a */ /* 0x002fc80000000000 */
.L_x_707:
[----:B------:R-:W-:Y:S05]  /*9400*/  BSYNC B0 ;  /* 0x0000000000007941 */ /* 0x000fea0003800000 */
.L_x_706:
[----:B------:R-:W-:Y:S06]  /*9410*/  BAR.ARV 0xa, 0xa0 ;  /* 0x0282800000007b1d */ /* 0x000fec0000002000 */
[----:B------:R-:W-:Y:S04]  /*9420*/  BSSY B0, `(.L_x_708) ;  /* 0x0000003000007945 */ /* 0x000fe80003800000 */
[----:B------:R-:W-:Y:S05]  /*9430*/  @!P0 BRA `(.L_x_709) ;  /* 0x0000000000048947 */ /* 0x000fea0003800000 */
[----:B------:R-:W-:-:S04]  /*9440*/  DEPBAR.LE SB0, 0x0 ;  /* 0x000080000000791a */ /* 0x000fc80000000000 */
.L_x_709:
[----:B------:R-:W-:Y:S05]  /*9450*/  BSYNC B0 ;  /* 0x0000000000007941 */ /* 0x000fea0003800000 */
.L_x_708:
        /* <DEDUP_REMOVED lines=19> */
.L_x_669:
        /* <DEDUP_REMOVED lines=10> */
.L_x_710:
        /* <DEDUP_REMOVED lines=10> */
.L_x_712:
[----:B------:R-:W3:Y:S02]  /*96d0*/  LDC R5, c[0x0][0x8bc] ;  /* 0x00022f00ff057b82 */ /* 0x000ee40000000800 */
.L_x_711:
[----:B------:R-:W1:Y:S01]  /*96e0*/  S2R R14, SR_CTAID.X ;  /* 0x00000000000e7919 */ /* 0x000e620000002500 */
[----:B------:R-:W-:Y:S02]  /*96f0*/  IMAD.MOV.U32 R0, RZ, RZ, 0x1 ;  /* 0x00000001ff007424 */ /* 0x000fe400078e00ff */
[----:B------:R-:W-:Y:S01]  /*9700*/  IMAD.MOV.U32 R9, RZ, RZ, RZ ;  /* 0x000000ffff097224 */ /* 0x000fe200078e00ff */
[----:B-1----:R-:W-:-:S04]  /*9710*/  SHF.L.U32 R14, R14, 0x7, RZ ;  /* 0x000000070e0e7819 */ /* 0x002fc800000006ff */
[----:B---3-5:R-:W-:-:S04]  /*9720*/  ISETP.GE.AND P0, PT, R14, R5, PT ;  /* 0x000000050e00720c */ /* 0x028fc80003f06270 */
[----:B------:R-:W-:-:S04]  /*9730*/  SEL R8, R7, 0xffffffff, !P0 ;  /* 0xffffffff07087807 */ /* 0x000fc80004000000 */
[----:B------:R-:W-:-:S13]  /*9740*/  ISETP.GE.AND P0, PT, R8, RZ, PT ;  /* 0x000000ff0800720c */ /* 0x000fda0003f06270 */
[----:B------:R-:W-:Y:S05]  /*9750*/  @!P0 BRA `(.L_x_713) ;  /* 0x0000001800848947 */ /* 0x000fea0003800000 */
[----:B------:R-:W1:Y:S08]  /*9760*/  LDC.64 R10, c[0x0][0x770] ;  /* 0x0001dc00ff0a7b82 */ /* 0x000e700000000a00 */
[----:B------:R-:W3:Y:S08]  /*9770*/  LDC.64 R6, c[0x0][0x770] ;  /* 0x0001dc00ff067b82 */ /* 0x000ef00000000a00 */
[----:B------:R-:W2:Y:S01]  /*9780*/  LDC.64 R4, c[0x0][0x778] ;  /* 0x0001de00ff047b82 */ /* 0x000ea20000000a00 */
[----:B-1----:R-:W-:-:S07]  /*9790*/  ISETP.NE.U32.AND P1, PT, R10, RZ, PT ;  /* 0x000000ff0a00720c */ /* 0x002fce0003f25070 */
[----:B----4-:R-:W1:Y:S01]  /*97a0*/  LDC.64 R2, c[0x0][0x780] ;  /* 0x0001e000ff027b82 */ /* 0x010e620000000a00 */
[----:B------:R-:W-:Y:S01]  /*97b0*/  ISETP.NE.AND.EX P1, PT, R11, RZ, PT, P1 ;  /* 0x000000ff0b00720c */ /* 0x000fe20003f25310 */
[----:B---3--:R-:W-:Y:S01]  /*97c0*/  IMAD.WIDE R6, R8, 0x4, R6 ;  /* 0x0000000408067825 */ /* 0x008fe200078e0206 */
[----:B--2---:R-:W-:-:S11]  /*97d0*/  ISETP.NE.U32.AND P0, PT, R4, RZ, PT ;  /* 0x000000ff0400720c */ /* 0x004fd60003f05070 */
[----:B------:R-:W2:Y:S01]  /*97e0*/  @P1 LDG.E R9, desc[UR38][R6.64] ;  /* 0x0000002606091981 */ /* 0x000ea2000c1e1900 */
[----:B------:R-:W-:-:S03]  /*97f0*/  ISETP.NE.AND.EX P0, PT, R5, RZ, PT, P0 ;  /* 0x000000ff0500720c */ /* 0x000fc60003f05300 */
[----:B------:R-:W3:Y:S01]  /*9800*/  @P1 LDG.E R15, desc[UR38][R6.64] ;  /* 0x00000026060f1981 */ /* 0x000ee2000c1e1900 */
[----:B-1----:R-:W-:-:S04]  /*9810*/  ISETP.NE.U32.AND P2, PT, R2, RZ, PT ;  /* 0x000000ff0200720c */ /* 0x002fc80003f45070 */
[----:B------:R-:W-:-:S05]  /*9820*/  ISETP.NE.AND.EX P2, PT, R3, RZ, PT, P2 ;  /* 0x000000ff0300720c */ /* 0x000fca0003f45320 */
[----:B------:R-:W1:Y:S08]  /*9830*/  @P0 LDC.64 R2, c[0x0][0x778] ;  /* 0x0001de00ff020b82 */ /* 0x000e700000000a00 */
[----:B------:R-:W4:Y:S01]  /*9840*/  @P2 LDC.64 R12, c[0x0][0x780] ;  /* 0x0001e000ff0c2b82 */ /* 0x000f220000000a00 */
[----:B------:R-:W-:Y:S01]  /*9850*/  IMAD.MOV.U32 R5, RZ, RZ, RZ ;  /* 0x000000ffff057224 */ /* 0x000fe200078e00ff */
[----:B------:R-:W-:Y:S01]  /*9860*/  ULDC UR4, c[0x0][0x280] ;  /* 0x0000a00000047ab9 */ /* 0x000fe20000000800 */
[----:B-1----:R-:W-:-:S05]  /*9870*/  @P0 IMAD.WIDE R2, R8, 0x4, R2 ;  /* 0x0000000408020825 */ /* 0x002fca00078e0202 */
[----:B------:R4:W5:Y:S01]  /*9880*/  @P0 LDG.E R5, desc[UR38][R2.64] ;  /* 0x0000002602050981 */ /* 0x000962000c1e1900 */
[----:B------:R-:W-:Y:S01]  /*9890*/  MOV R4, UR4 ;  /* 0x0000000400047c02 */ /* 0x000fe20008000f00 */
[----:B----4-:R-:W-:Y:S01]  /*98a0*/  @P2 IMAD.WIDE R2, R8, 0x4, R12 ;  /* 0x0000000408022825 */ /* 0x010fe200078e020c */
[----:B------:R-:W-:-:S04]  /*98b0*/  VOTEU.ANY UP0, P1 ;  /* 0x00000000003f7886 */ /* 0x000fc80000800100 */
[----:B------:R1:W5:Y:S02]  /*98c0*/  @P2 LDG.E R4, desc[UR38][R2.64] ;  /* 0x0000002602042981 */ /* 0x000364000c1e1900 */
[----:B-1----:R-:W-:Y:S01]  /*98d0*/  CS2R R2, SRZ ;  /* 0x0000000000027805 */ /* 0x002fe2000001ff00 */
[----:B--2---:R-:W-:-:S05]  /*98e0*/  @P1 IMAD R9, R8, 0x80, R9 ;  /* 0x0000008008091824 */ /* 0x004fca00078e0209 */
[----:B------:R-:W-:-:S04]  /*98f0*/  @P1 SHF.R.S32.HI R12, RZ, 0x1f, R9 ;  /* 0x0000001fff0c1819 */ /* 0x000fc80000011409 */
[----:B------:R-:W-:-:S04]  /*9900*/  @P1 LEA.HI R12, R12, R9, RZ, 0x7 ;  /* 0x000000090c0c1211 */ /* 0x000fc800078f38ff */
[----:B------:R-:W-:Y:S02]  /*9910*/  @P1 LOP3.LUT R12, R12, 0xffffff80, RZ, 0xc0, !PT ;  /* 0xffffff800c0c1812 */ /* 0x000fe400078ec0ff */
[----:B---3--:R-:W-:Y:S02]  /*9920*/  @P1 R2UR UR4, R15 ;  /* 0x000000000f0412ca */ /* 0x008fe400000e0000 */
[--C-:B------:R-:W-:Y:S01]  /*9930*/  @P1 SHF.R.S32.HI R9, RZ, 0x1f, R12.reuse ;  /* 0x0000001fff091819 */ /* 0x100fe2000001140c */
[----:B------:R-:W-:-:S04]  /*9940*/  @P1 IMAD.MOV.U32 R2, RZ, RZ, R12 ;  /* 0x000000ffff021224 */ /* 0x000fc800078e000c */
[----:B------:R-:W-:Y:S01]  /*9950*/  @P1 IMAD.MOV.U32 R3, RZ, RZ, R9 ;  /* 0x000000ffff031224 */ /* 0x000fe200078e0009 */
[----:B------:R-:W-:Y:S07]  /*9960*/  @P2 BRA `(.L_x_714) ;  /* 0x0000000000102947 */ /* 0x000fee0003800000 */
[----:B------:R-:W-:Y:S05]  /*9970*/  @!P1 BRA `(.L_x_714) ;  /* 0x00000000000c9947 */ /* 0x000fea0003800000 */
[----:B------:R-:W2:Y:S04]  /*9980*/  LDG.E R9, desc[UR38][R6.64] ;  /* 0x0000002606097981 */ /* 0x000ea8000c1e1900 */
[----:B-----5:R-:W2:Y:S02]  /*9990*/  LDG.E R4, desc[UR38][R6.64+0x4] ;  /* 0x0000042606047981 */ /* 0x020ea4000c1e1900 */
[----:B--2---:R-:W-:-:S07]  /*99a0*/  IADD3 R4, -R9, R4, RZ ;  /* 0x0000000409047210 */ /* 0x004fce0007ffe1ff */
.L_x_714:
[----:B-----5:R-:W-:Y:S01]  /*99b0*/  ISETP.GE.AND P1, PT, R4, 0x1, PT ;  /* 0x000000010400780c */ /* 0x020fe20003f26270 */
[----:B------:R-:W-:Y:S01]  /*99c0*/  UMOV UR27, URZ ;  /* 0x0000003f001b7c82 */ /* 0x000fe20008000000 */
[----:B------:R-:W-:Y:S01]  /*99d0*/  @UP0 UMOV UR27, UR4 ;  /* 0x00000004001b0c82 */ /* 0x000fe20008000000 */
[----:B------:R-:W-:-:S10]  /*99e0*/  IMAD.MOV.U32 R9, RZ, RZ, RZ ;  /* 0x000000ffff097224 */ /* 0x000fd400078e00ff */
        /* <DEDUP_REMOVED lines=43> */
[----:B------:R-:W-:-:S04]  /*9ca0*/  IMAD.WIDE.U32 R6, R10, UR20, R6 ;  /* 0x000000140a067c25 */ /* 0x000fc8000f8e0006 */
[----:B------:R-:W-:Y:S02]  /*9cb0*/  IMAD R11, R11, UR20, R2 ;  /* 0x000000140b0b7c24 */ /* 0x000fe4000f8e0202 */
[----:B------:R-:W1:Y:S01]  /*9cc0*/  LDC.64 R2, c[0x0][0x738] ;  /* 0x0001ce00ff027b82 */ /* 0x000e620000000a00 */
[----:B------:R-:W-:Y:S02]  /*9cd0*/  IMAD.MOV.U32 R9, RZ, RZ, RZ ;  /* 0x000000ffff097224 */ /* 0x000fe400078e00ff */
        /* <DEDUP_REMOVED lines=8> */
[----:B-1----:R-:W-:Y:S02]  /*9d60*/  LEA R12, R3, R12, 0x18 ;  /* 0x0000000c030c7211 */ /* 0x002fe400078ec0ff */
[----:B------:R-:W-:Y:S02]  /*9d70*/  MOV R3, 0x1 ;  /* 0x0000000100037802 */ /* 0x000fe40000000f00 */
[----:B--2---:R-:W-:Y:S02]  /*9d80*/  LOP3.LUT R16, R16, 0x7f, RZ, 0xc0, !PT ;  /* 0x0000007f10107812 */ /* 0x004fe400078ec0ff */
[----:B------:R-:W-:-:S02]  /*9d90*/  SHF.L.U32 R3, R3, 0x1f, RZ ;  /* 0x0000001f03037819 */ /* 0x000fc400000006ff */
[----:B------:R-:W-:Y:S02]  /*9da0*/  ISETP.NE.AND P0, PT, R16, RZ, PT ;  /* 0x000000ff1000720c */ /* 0x000fe40003f05270 */
[----:B------:R-:W1:Y:S02]  /*9db0*/  SYNCS.PHASECHK.TRANS64.TRYWAIT P1, [R12+URZ+0x30c20], R3 ;  /* 0x030c20030c0075a7 */ /* 0x000e64000802017f */
[----:B-1----:R-:W-:Y:S09]  /*9dc0*/  @!P1 BRA `(.L_x_716) ;  /* 0x0000001800309947 */ /* 0x002ff20003800000 */
.L_x_753:
[----:B------:R-:W-:Y:S02]  /*9dd0*/  IMAD.IADD R11, R7, 0x1, R11 ;  /* 0x00000001070b7824 */ /* 0x000fe400078e020b */
[----:B------:R-:W-:Y:S01]  /*9de0*/  IMAD.MOV.U32 R10, RZ, RZ, 0x1 ;  /* 0x00000001ff0a7424 */ /* 0x000fe200078e00ff */
[----:B------:R-:W-:Y:S06]  /*9df0*/  @P0 BRA `(.L_x_717) ;  /* 0x0000000000180947 */ /* 0x000fec0003800000 */
[----:B------:R-:W2:Y:S01]  /*9e00*/  S2R R0, SR_TID.X ;  /* 0x0000000000007919 */ /* 0x000ea20000002100 */
[----:B-1----:R-:W-:-:S04]  /*9e10*/  IMAD.MOV.U32 R3, RZ, RZ, 0x4200 ;  /* 0x00004200ff037424 */ /* 0x002fc800078e00ff */
[----:B------:R3:W-:Y:S01]  /*9e20*/  SYNCS.ARRIVE.TRANS64 RZ, [R12+URZ+0x30c10], R3 ;  /* 0x030c10030cff79a7 */ /* 0x0007e2000800003f */
[----:B--2---:R-:W-:-:S13]  /*9e30*/  LOP3.LUT P1, RZ, R0, 0x1f, RZ, 0xc0, !PT ;  /* 0x0000001f00ff7812 */ /* 0x004fda000782c0ff */
[----:B---3--:R-:W-:Y:S05]  /*9e40*/  @!P1 BRA `(.L_x_717) ;  /* 0x0000000000049947 */ /* 0x008fea0003800000 */
[----:B------:R-:W-:Y:S01]  /*9e50*/  BPT.TRAP 0x1 ;  /* 0x000000040000795c */ /* 0x000fe20000300000 */
.L_x_717:
        /* <DEDUP_REMOVED lines=19> */
[----:B-1----:R-:W-:Y:S01]  /*9f90*/  MOV R9, R2 ;  /* 0x0000000200097202 */ /* 0x002fe20000000f00 */
[----:B------:R-:W-:Y:S01]  /*9fa0*/  IMAD.MOV.U32 R8, RZ, RZ, R3 ;  /* 0x000000ffff087224 */ /* 0x000fe200078e0003 */
[----:B------:R-:W-:Y:S01]  /*9fb0*/  UMOV UR19, UR25 ;  /* 0x0000001900137c82 */ /* 0x000fe20008000000 */
[----:B------:R-:W-:Y:S01]  /*9fc0*/  UMOV UR37, UR13 ;  /* 0x0000000d00257c82 */ /* 0x000fe20008000000 */
[----:B------:R-:W-:Y:S01]  /*9fd0*/  IADD3 R0, P1, R9, 0x2f0, RZ ;  /* 0x000002f009007810 */ /* 0x000fe20007f3e0ff */
[----:B------:R-:W-:Y:S01]  /*9fe0*/  UMOV UR34, UR26 ;  /* 0x0000001a00227c82 */ /* 0x000fe20008000000 */
[----:B------:R-:W-:-:S02]  /*9ff0*/  UMOV UR33, UR9 ;  /* 0x0000000900217c82 */ /* 0x000fc40008000000 */
        /* <DEDUP_REMOVED lines=10> */
[----:B------:R-:W-:Y:S01]  /*a0a0*/  R2UR UR41, R0 ;  /* 0x00000000002972ca */ /* 0x000fe200000e0000 */
[----:B------:R-:W-:Y:S01]  /*a0b0*/  IMAD.MOV.U32 R0, RZ, RZ, RZ ;  /* 0x000000ffff007224 */ /* 0x000fe200078e00ff */
[----:B------:R-:W-:-:S09]  /*a0c0*/  ISETP.GE.AND P1, PT, R4, 0x81, PT ;  /* 0x000000810400780c */ /* 0x000fd20003f26270 */
        /* <DEDUP_REMOVED lines=8> */
[C---:B------:R-:W-:Y:S01]  /*a150*/  IADD3 R0, R4.reuse, 0x7f, RZ ;  /* 0x0000007f04007810 */ /* 0x040fe20007ffe0ff */
[----:B------:R-:W-:Y:S01]  /*a160*/  IMAD.MOV.U32 R10, RZ, RZ, 0x1 ;  /* 0x00000001ff0a7424 */ /* 0x000fe200078e00ff */
[----:B------:R-:W-:Y:S02]  /*a170*/  ISETP.GE.AND P1, PT, R4, 0x101, PT ;  /* 0x000001010400780c */ /* 0x000fe40003f26270 */
[----:B------:R-:W-:Y:S02]  /*a180*/  SHF.R.S32.HI R5, RZ, 0x1f, R0 ;  /* 0x0000001fff057819 */ /* 0x000fe40000011400 */
[----:B------:R-:W-:Y:S02]  /*a190*/  MOV R19, RZ ;  /* 0x000000ff00137202 */ /* 0x000fe40000000f00 */
[----:B------:R-:W-:Y:S01]  /*a1a0*/  LEA.HI R5, R5, R0, RZ, 0x7 ;  /* 0x0000000005057211 */ /* 0x000fe200078f38ff */
[----:B------:R-:W-:-:S03]  /*a1b0*/  IMAD.MOV.U32 R0, RZ, RZ, RZ ;  /* 0x000000ffff007224 */ /* 0x000fc600078e00ff */
[----:B------:R-:W-:-:S04]  /*a1c0*/  LEA.HI.SX32 R5, R5, 0xffffffff, 0x19 ;  /* 0xffffffff05057811 */ /* 0x000fc800078fcaff */
[----:B------:R-:W-:Y:S01]  /*a1d0*/  VIMNMX R17, R5, 0x1, !PT ;  /* 0x0000000105117848 */ /* 0x000fe20007fe0100 */
[----:B------:R-:W-:-:S03]  /*a1e0*/  IMAD.MOV.U32 R5, RZ, RZ, RZ ;  /* 0x000000ffff057224 */ /* 0x000fc600078e00ff */
[----:B------:R-:W-:Y:S02]  /*a1f0*/  LOP3.LUT R18, R17, 0x1, RZ, 0xc0, !PT ;  /* 0x0000000111127812 */ /* 0x000fe400078ec0ff */
[----:B-1----:R-:W-:Y:S01]  /*a200*/  LOP3.LUT R20, R13, 0x1f, RZ, 0xc0, !PT ;  /* 0x0000001f0d147812 */ /* 0x002fe200078ec0ff */
[----:B------:R-:W-:Y:S06]  /*a210*/  @!P1 BRA `(.L_x_719) ;  /* 0x0000000800109947 */ /* 0x000fec0003800000 */
[----:B------:R-:W-:Y:S02]  /*a220*/  IMAD.IADD R17, R17, 0x1, -R18 ;  /* 0x0000000111117824 */ /* 0x000fe400078e0a12 */
[----:B------:R-:W-:Y:S02]  /*a230*/  IMAD.MOV.U32 R19, RZ, RZ, RZ ;  /* 0x000000ffff137224 */ /* 0x000fe400078e00ff */
[----:B------:R-:W-:-:S07]  /*a240*/  IMAD.MOV.U32 R10, RZ, RZ, 0x1 ;  /* 0x00000001ff0a7424 */ /* 0x000fce00078e00ff */
.L_x_728:
[----:B------:R-:W-:-:S04]  /*a250*/  SHF.L.U32 R21, R10, 0x1f, RZ ;  /* 0x0000001f0a157819 */ /* 0x000fc800000006ff */
[----:B-1----:R-:W1:Y:S02]  /*a260*/  SYNCS.PHASECHK.TRANS64.TRYWAIT P1, [R12+URZ+0x30c40], R21 ;  /* 0x030c40150c0075a7 */ /* 0x002e64000802017f */
[----:B-12--5:R-:W-:Y:S05]  /*a270*/  @!P1 BRA `(.L_x_720) ;  /* 0x0000001400189947 */ /* 0x026fea0003800000 */
.L_x_754:
[----:B------:R-:W-:Y:S05]  /*a280*/  @P0 BRA `(.L_x_721) ;  /* 0x0000000000140947 */ /* 0x000fea0003800000 */
[----:B------:R-:W-:Y:S02]  /*a290*/  ISETP.NE.AND P1, PT, R20, RZ, PT ;  /* 0x000000ff1400720c */ /* 0x000fe40003f25270 */
[----:B------:R-:W-:-:S04]  /*a2a0*/  MOV R3, 0x4200 ;  /* 0x0000420000037802 */ /* 0x000fc80000000f00 */
[----:B------:R2:W-:Y:S07]  /*a2b0*/  SYNCS.ARRIVE.TRANS64 RZ, [R12+URZ+0x30c30], R3 ;  /* 0x030c30030cff79a7 */ /* 0x0005ee000800003f */
[----:B------:R-:W-:Y:S05]  /*a2c0*/  @!P1 BRA `(.L_x_721) ;  /* 0x0000000000049947 */ /* 0x000fea0003800000 */
[----:B------:R-:W-:Y:S01]  /*a2d0*/  BPT.TRAP 0x1 ;  /* 0x000000040000795c */ /* 0x000fe20000300000 */
.L_x_721:
        /* <DEDUP_REMOVED lines=18> */
[----:B---3--:R-:W-:Y:S02]  /*a400*/  IMAD.MOV.U32 R9, RZ, RZ, R4 ;  /* 0x000000ffff097224 */ /* 0x008fe400078e0004 */
[----:B------:R-:W-:Y:S01]  /*a410*/  IMAD.MOV.U32 R8, RZ, RZ, R5 ;  /* 0x000000ffff087224 */ /* 0x000fe200078e0005 */
[----:B------:R-:W-:Y:S02]  /*a420*/  LEA.HI.X R2, R2, R15, R3, 0x2, P2 ;  /* 0x0000000f02027211 */ /* 0x000fe400010f1403 */
[----:B------:R-:W-:Y:S02]  /*a430*/  IADD3 R4, P1, R9, 0x1f0, RZ ;  /* 0x000001f009047810 */ /* 0x000fe40007f3e0ff */
[----:B------:R-:W-:-:S02]  /*a440*/  R2UR UR9, R2 ;  /* 0x00000000020972ca */ /* 0x000fc400000e0000 */
[----:B------:R-:W-:Y:S02]  /*a450*/  IADD3.X R5, RZ, R8, RZ, P1, !PT ;  /* 0x00000008ff057210 */ /* 0x000fe40000ffe4ff */
[----:B------:R-:W-:Y:S02]  /*a460*/  R2UR UR14, R4 ;  /* 0x00000000040e72ca */ /* 0x000fe400000e0000 */
[----:B------:R-:W-:-:S13]  /*a470*/  R2UR UR15, R5 ;  /* 0x00000000050f72ca */ /* 0x000fda00000e0000 */
[----:B------:R2:W-:Y:S01]  /*a480*/  UTMALDG.4D [UR16], [UR14], desc[UR22] ;  /* 0x000016100e0075b4 */ /* 0x0005e20008019000 */
[----:B------:R2:W-:Y:S01]  /*a490*/  UBLKCP.S.G [UR6], [UR8], UR10 ;  /* 0x00000006080073ba */ /* 0x0005e2000800020a */
[----:B------:R-:W3:Y:S02]  /*a4a0*/  SYNCS.PHASECHK.TRANS64.TRYWAIT P1, [R12+URZ+0x30c28], R21 ;  /* 0x030c28150c0075a7 */ /* 0x000ee4000802017f */
[----:B--23--:R-:W-:Y:S05]  /*a4b0*/  @!P1 BRA `(.L_x_722) ;  /* 0x00000010009c9947 */ /* 0x00cfea0003800000 */
.L_x_755:
[----:B------:R-:W-:Y:S05]  /*a4c0*/  @P0 BRA `(.L_x_723) ;  /* 0x0000000000140947 */ /* 0x000fea0003800000 */
[----:B------:R-:W-:Y:S01]  /*a4d0*/  ISETP.NE.AND P1, PT, R20, RZ, PT ;  /* 0x000000ff1400720c */ /* 0x000fe20003f25270 */
[----:B------:R-:W-:-:S04]  /*a4e0*/  IMAD.MOV.U32 R2, RZ, RZ, 0x4200 ;  /* 0x00004200ff027424 */ /* 0x000fc800078e00ff */
[----:B------:R3:W-:Y:S08]  /*a4f0*/  SYNCS.ARRIVE.TRANS64 RZ, [R12+URZ+0x30c18], R2 ;  /* 0x030c18020cff79a7 */ /* 0x0007f0000800003f */
[----:B------:R-:W-:Y:S05]  /*a500*/  @!P1 BRA `(.L_x_723) ;  /* 0x0000000000049947 */ /* 0x000fea0003800000 */
[----:B------:R-:W-:Y:S01]  /*a510*/  BPT.TRAP 0x1 ;  /* 0x000000040000795c */ /* 0x000fe20000300000 */
.L_x_723:
[----:B------:R-:W-:Y:S01]  /*a520*/  VIADD R16, R16, 0x80 ;  /* 0x0000008010107836 */ /* 0x000fe20000000000 */
[----:B------:R-:W-:Y:S01]  /*a530*/  R2UR UR17, R12 ;  /* 0x000000000c1172ca */ /* 0x000fe200000e0000 */
[----:B------:R-:W-:Y:S01]  /*a540*/  UMOV UR22, 0x0 ;  /* 0x0000000000167882 */ /* 0x000fe20000000000 */
[----:B---3--:R-:W-:Y:S01]  /*a550*/  IADD3 R2, P1, R9, 0xf0, RZ ;  /* 0x000000f009027810 */ /* 0x008fe20007f3e0ff */
[----:B------:R-:W-:Y:S01]  /*a560*/  UMOV UR23, 0x14f00000 ;  /* 0x14f0000000177882 */ /* 0x000fe20000000000 */
[C---:B------:R-:W-:Y:S01]  /*a570*/  R2UR UR6, R16.reuse ;  /* 0x00000000100672ca */ /* 0x040fe200000e0000 */
[----:B------:R-:W-:Y:S01]  /*a580*/  UMOV UR18, URZ ;  /* 0x0000003f00127c82 */ /* 0x000fe20008000000 */
[----:B------:R-:W-:Y:S01]  /*a590*/  IADD3 R13, R16, UR27, RZ ;  /* 0x0000001b100d7c10 */ /* 0x000fe2000fffe0ff */
[----:B------:R-:W-:Y:S01]  /*a5a0*/  IMAD.X R3, RZ, RZ, R8, P1 ;  /* 0x000000ffff037224 */ /* 0x000fe200008e0608 */
[----:B------:R-:W-:Y:S01]  /*a5b0*/  R2UR UR14, R2 ;  /* 0x00000000020e72ca */ /* 0x000fe200000e0000 */
[----:B------:R-:W-:Y:S01]  /*a5c0*/  UMOV UR10, 0x20 ;  /* 0x00000020000a7882 */ /* 0x000fe20000000000 */
[----:B------:R-:W-:-:S02]  /*a5d0*/  R2UR UR19, R13 ;  /* 0x000000000d1372ca */ /* 0x000fc400000e0000 */
        /* <DEDUP_REMOVED lines=10> */
.L_x_756:
[----:B-123--:R-:W-:Y:S01]  /*a680*/  SHF.R.S32.HI R21, RZ, 0x1f, R16 ;  /* 0x0000001fff157819 */ /* 0x00efe20000011410 */
[----:B------:R-:W-:Y:S06]  /*a690*/  @P0 BRA `(.L_x_725) ;  /* 0x00000000001c0947 */ /* 0x000fec0003800000 */
[----:B------:R1:W-:Y:S02]  /*a6a0*/  STL [R1+0x20], R0 ;  /* 0x0000200001007387 */ /* 0x0003e40000100800 */
[----:B-1----:R-:W-:-:S04]  /*a6b0*/  IMAD.MOV.U32 R0, RZ, RZ, 0x4200 ;  /* 0x00004200ff007424 */ /* 0x002fc800078e00ff */
[----:B------:R1:W-:Y:S02]  /*a6c0*/  SYNCS.ARRIVE.TRANS64 RZ, [R12+URZ+0x30c38], R0 ;  /* 0x030c38000cff79a7 */ /* 0x0003e4000800003f */
[----:B-1----:R1:W5:Y:S01]  /*a6d0*/  LDL.LU R0, [R1+0x20] ;  /* 0x0000200001007983 */ /* 0x0023620000300800 */
[----:B------:R-:W-:-:S13]  /*a6e0*/  ISETP.NE.AND P1, PT, R20, RZ, PT ;  /* 0x000000ff1400720c */ /* 0x000fda0003f25270 */
[----:B-1----:R-:W-:Y:S05]  /*a6f0*/  @!P1 BRA `(.L_x_725) ;  /* 0x0000000000049947 */ /* 0x002fea0003800000 */
[----:B------:R-:W-:Y:S01]  /*a700*/  BPT.TRAP 0x1 ;  /* 0x000000040000795c */ /* 0x000fe20000300000 */
.L_x_725:
        /* <DEDUP_REMOVED lines=24> */
.L_x_758:
[----:B------:R-:W-:Y:S05]  /*a890*/  @P0 BRA `(.L_x_727) ;  /* 0x0000000000140947 */ /* 0x000fea0003800000 */
[----:B------:R-:W-:Y:S01]  /*a8a0*/  ISETP.NE.AND P1, PT, R20, RZ, PT ;  /* 0x000000ff1400720c */ /* 0x000fe20003f25270 */
[----:B-1----:R-:W-:-:S04]  /*a8b0*/  IMAD.MOV.U32 R5, RZ, RZ, 0x4200 ;  /* 0x00004200ff057424 */ /* 0x002fc800078e00ff */
[----:B------:R2:W-:Y:S08]  /*a8c0*/  SYNCS.ARRIVE.TRANS64 RZ, [R12+URZ+0x30c10], R5 ;  /* 0x030c10050cff79a7 */ /* 0x0005f0000800003f */
[----:B------:R-:W-:Y:S05]  /*a8d0*/  @!P1 BRA `(.L_x_727) ;  /* 0x0000000000049947 */ /* 0x000fea0003800000 */
[----:B------:R-:W-:Y:S01]  /*a8e0*/  BPT.TRAP 0x1 ;  /* 0x000000040000795c */ /* 0x000fe20000300000 */
.L_x_727:
        /* <DEDUP_REMOVED lines=23> */
.L_x_719:
[----:B------:R-:W-:-:S13]  /*aa60*/  ISETP.NE.AND P1, PT, R18, RZ, PT ;  /* 0x000000ff1200720c */ /* 0x000fda0003f25270 */
[----:B------:R-:W-:Y:S05]  /*aa70*/  @!P1 BRA `(.L_x_718) ;  /* 0x0000000000f89947 */ /* 0x000fea0003800000 */
[----:B------:R-:W-:-:S04]  /*aa80*/  SHF.L.U32 R13, R10, 0x1f, RZ ;  /* 0x0000001f0a0d7819 */ /* 0x000fc800000006ff */
[----:B------:R-:W1:Y:S02]  /*aa90*/  SYNCS.PHASECHK.TRANS64.TRYWAIT P1, [R12+URZ+0x30c40], R13 ;  /* 0x030c400d0c0075a7 */ /* 0x000e64000802017f */
[----:B-1----:R-:W-:Y:S05]  /*aaa0*/  @!P1 BRA `(.L_x_729) ;  /* 0x0000000c00609947 */ /* 0x002fea0003800000 */
.L_x_759:
[----:B------:R-:W-:Y:S05]  /*aab0*/  @P0 BRA `(.L_x_730) ;  /* 0x0000000000140947 */ /* 0x000fea0003800000 */
[----:B------:R-:W-:Y:S01]  /*aac0*/  ISETP.NE.AND P1, PT, R20, RZ, PT ;  /* 0x000000ff1400720c */ /* 0x000fe20003f25270 */
[----:B------:R-:W-:-:S04]  /*aad0*/  IMAD.MOV.U32 R5, RZ, RZ, 0x4200 ;  /* 0x00004200ff057424 */ /* 0x000fc800078e00ff */
[----:B------:R2:W-:Y:S08]  /*aae0*/  SYNCS.ARRIVE.TRANS64 RZ, [R12+URZ+0x30c30], R5 ;  /* 0x030c30050cff79a7 */ /* 0x0005f0000800003f */
[----:B------:R-:W-:Y:S05]  /*aaf0*/  @!P1 BRA `(.L_x_730) ;  /* 0x0000000000049947 */ /* 0x000fea0003800000 */
[----:B------:R-:W-:Y:S01]  /*ab00*/  BPT.TRAP 0x1 ;  /* 0x000000040000795c */ /* 0x000fe20000300000 */
.L_x_730:
[----:B--2---:R-:W2:Y:S01]  /*ab10*/  LDC.64 R4, c[0x0][0x728] ;  /* 0x0001ca00ff047b82 */ /* 0x004ea20000000a00 */
[----:B------:R-:W-:Y:S01]  /*ab20*/  SHF.L.U32 R19, R19, 0x7, RZ ;  /* 0x0000000713137819 */ /* 0x000fe200000006ff */
[----:B------:R-:W-:Y:S01]  /*ab30*/  UMOV UR8, 0x0 ;  /* 0x0000000000087882 */ /* 0x000fe20000000000 */
[----:B------:R-:W-:Y:S01]  /*ab40*/  R2UR UR14, R12 ;  /* 0x000000000c0e72ca */ /* 0x000fe200000e0000 */
[----:B------:R-:W-:Y:S01]  /*ab50*/  UMOV UR9, 0x14f00000 ;  /* 0x14f0000000097882 */ /* 0x000fe20000000000 */
[C---:B-----5:R-:W-:Y:S01]  /*ab60*/  IADD3 R0, P1, R19.reuse, R6, RZ ;  /* 0x0000000613007210 */ /* 0x060fe20007f3e0ff */
[----:B------:R-:W-:Y:S01]  /*ab70*/  UMOV UR18, URZ ;  /* 0x0000003f00127c82 */ /* 0x000fe20008000000 */
[----:B------:R-:W-:Y:S01]  /*ab80*/  R2UR UR19, R19 ;  /* 0x00000000131372ca */ /* 0x000fe200000e0000 */
[----:B------:R-:W-:-:S08]  /*ab90*/  UMOV UR10, 0x20 ;  /* 0x00000020000a7882 */ /* 0x000fd00000000000 */
[----:B------:R-:W-:Y:S02]  /*aba0*/  UIADD3 UR16, UR14, 0x18000, URZ ;  /* 0x000180000e107890 */ /* 0x000fe4000fffe03f */
[----:B------:R-:W-:Y:S02]  /*abb0*/  UIADD3 UR17, UR14, 0x30c30, URZ ;  /* 0x00030c300e117890 */ /* 0x000fe4000fffe03f */
[----:B------:R-:W-:Y:S02]  /*abc0*/  UIADD3 UR19, UR19, UR27, URZ ;  /* 0x0000001b13137290 */ /* 0x000fe4000fffe03f */
[----:B------:R-:W-:Y:S01]  /*abd0*/  UIADD3 UR14, UR14, 0x20400, URZ ;  /* 0x000204000e0e7890 */ /* 0x000fe2000fffe03f */
        /* <DEDUP_REMOVED lines=14> */
.L_x_760:
[----:B------:R-:W-:Y:S05]  /*acc0*/  @P0 BRA `(.L_x_732) ;  /* 0x0000000000140947 */ /* 0x000fea0003800000 */
[----:B------:R-:W-:Y:S01]  /*acd0*/  ISETP.NE.AND P0, PT, R20, RZ, PT ;  /* 0x000000ff1400720c */ /* 0x000fe20003f05270 */
[----:B------:R-:W-:-:S04]  /*ace0*/  IMAD.MOV.U32 R5, RZ, RZ, 0x4200 ;  /* 0x00004200ff057424 */ /* 0x000fc800078e00ff */
[----:B------:R3:W-:Y:S08]  /*acf0*/  SYNCS.ARRIVE.TRANS64 RZ, [R12+URZ+0x30c18], R5 ;  /* 0x030c18050cff79a7 */ /* 0x0007f0000800003f */
[----:B------:R-:W-:Y:S05]  /*ad00*/  @!P0 BRA `(.L_x_732) ;  /* 0x0000000000048947 */ /* 0x000fea0003800000 */
[----:B------:R-:W-:Y:S01]  /*ad10*/  BPT.TRAP 0x1 ;  /* 0x000000040000795c */ /* 0x000fe20000300000 */
.L_x_732:
        /* <DEDUP_REMOVED lines=13> */
[----:B---3--:R-:W-:Y:S01]  /*adf0*/  MOV R5, UR6 ;  /* 0x0000000600057c02 */ /* 0x008fe20008000f00 */
[----:B------:R-:W-:Y:S02]  /*ae00*/  UIADD3 UR19, UR6, UR27, URZ ;  /* 0x0000001b06137290 */ /* 0x000fe4000fffe03f */
[----:B------:R-:W-:-:S03]  /*ae10*/  UIMAD.WIDE UR8, UR6, 0x4, UR4 ;  /* 0x00000004060878a5 */ /* 0x000fc6000f8e0204 */
[----:B------:R-:W-:-:S04]  /*ae20*/  UMOV UR15, UR17 ;  /* 0x00000011000f7c82 */ /* 0x000fc80008000000 */
[----:B------:R3:W-:Y:S02]  /*ae30*/  UTMALDG.4D [UR16], [UR22], desc[UR24] ;  /* 0x00001810160075b4 */ /* 0x0007e40008019000 */
[----:B------:R3:W-:Y:S02]  /*ae40*/  UBLKCP.S.G [UR14], [UR8], UR7 ;  /* 0x0000000e080073ba */ /* 0x0007e40008000207 */
[----:B---3--:R-:W-:Y:S01]  /*ae50*/  NOP ;  /* 0x0000000000007918 */ /* 0x008fe20000000000 */
.L_x_718:
[----:B------:R-:W3:Y:S01]  /*ae60*/  S2R R2, SR_TID.X ;  /* 0x0000000000027919 */ /* 0x000ee20000002100 */
[----:B-12--5:R-:W-:Y:S01]  /*ae70*/  IMAD R13, R0, 0x8, R12 ;  /* 0x00000008000d7824 */ /* 0x026fe200078e020c */
[----:B---3--:R-:W-:Y:S02]  /*ae80*/  LOP3.LUT R3, R2, 0x7f, RZ, 0xc0, !PT ;  /* 0x0000007f02037812 */ /* 0x008fe400078ec0ff */
[----:B------:R-:W-:Y:S02]  /*ae90*/  SHF.L.U32 R2, R10, 0x1f, RZ ;  /* 0x0000001f0a027819 */ /* 0x000fe400000006ff */
[----:B------:R-:W-:Y:S02]  /*aea0*/  ISETP.NE.AND P1, PT, R3, RZ, PT ;  /* 0x000000ff0300720c */ /* 0x000fe40003f25270 */
[----:B------:R-:W1:Y:S02]  /*aeb0*/  SYNCS.PHASECHK.TRANS64.TRYWAIT P0, [R13+URZ+0x30c40], R2 ;  /* 0x030c40020d0075a7 */ /* 0x000e64000800017f */
[----:B-1----:R-:W-:Y:S09]  /*aec0*/  @!P0 BRA `(.L_x_733) ;  /* 0x0000000800808947 */ /* 0x002ff20003800000 */
.L_x_761:
[----:B------:R-:W-:Y:S05]  /*aed0*/  @P1 BRA `(.L_x_734) ;  /* 0x0000000000181947 */ /* 0x000fea0003800000 */
[----:B------:R-:W2:Y:S01]  /*aee0*/  S2R R3, SR_TID.X ;  /* 0x0000000000037919 */ /* 0x000ea20000002100 */
[----:B-1----:R-:W-:-:S04]  /*aef0*/  IMAD.MOV.U32 R2, RZ, RZ, 0x4200 ;  /* 0x00004200ff027424 */ /* 0x002fc800078e00ff */
[----:B------:R3:W-:Y:S01]  /*af00*/  SYNCS.ARRIVE.TRANS64 RZ, [R13+URZ+0x30c30], R2 ;  /* 0x030c30020dff79a7 */ /* 0x0007e2000800003f */
[----:B--2---:R-:W-:-:S13]  /*af10*/  LOP3.LUT P0, RZ, R3, 0x1f, RZ, 0xc0, !PT ;  /* 0x0000001f03ff7812 */ /* 0x004fda000780c0ff */
[----:B---3--:R-:W-:Y:S05]  /*af20*/  @!P0 BRA `(.L_x_734) ;  /* 0x0000000000048947 */ /* 0x008fea0003800000 */
[----:B------:R-:W-:Y:S01]  /*af30*/  BPT.TRAP 0x1 ;  /* 0x000000040000795c */ /* 0x000fe20000300000 */
.L_x_734:
        /* <DEDUP_REMOVED lines=34> */
.L_x_715:
[----:B------:R-:W-:Y:S05]  /*b160*/  BSYNC B0 ;  /* 0x0000000000007941 */ /* 0x000fea0003800000 */
.L_x_713:
[----:B------:R-:W-:-:S03]  /*b170*/  UMOV UR6, 0xffffffff ;  /* 0xffffffff00067882 */ /* 0x000fc60000000000 */
[----:B------:R-:W-:Y:S05]  /*b180*/  BRA.DIV UR6, `(.L_x_735) ;  /* 0x0000000606e47947 */ /* 0x000fea000b800000 */
[----:B------:R-:W-:-:S13]  /*b190*/  ELECT P6, URZ, PT ;  /* 0x00000000003f782f */ /* 0x000fda00038c0000 */
.L_x_764:
[----:B------:R-:W-:Y:S05]  /*b1a0*/  @!P6 BRA `(.L_x_614) ;  /* 0x000000000084e947 */ /* 0x000fea0003800000 */
[----:B----4-:R-:W3:Y:S02]  /*b1b0*/  LDL.LU R2, [R1] ;  /* 0x0000000001027983 */ /* 0x010ee40000300800 */
[----:B---3--:R-:W-:-:S04]  /*b1c0*/  LOP3.LUT R2, R2, 0x2, RZ, 0xfc, !PT ;  /* 0x0000000202027812 */ /* 0x008fc800078efcff */
[----:B------:R-:W-:-:S13]  /*b1d0*/  ISETP.NE.AND P2, PT, R2, 0x3, PT ;  /* 0x000000030200780c */ /* 0x000fda0003f45270 */
[----:B------:R-:W-:Y:S05]  /*b1e0*/  @!P2 BRA `(.L_x_736) ;  /* 0x000000000004a947 */ /* 0x000fea0003800000 */
[----:B--2---:R-:W-:Y:S01]  /*b1f0*/  BPT.TRAP 0x1 ;  /* 0x000000040000795c */ /* 0x004fe20000300000 */
.L_x_736:
        /* <DEDUP_REMOVED lines=15> */
.L_x_765:
[----:B------:R-:W3:Y:S02]  /*b2f0*/  SYNCS.PHASECHK.TRANS64.TRYWAIT P0, [R11+URZ], R2 ;  /* 0x000000020b0075a7 */ /* 0x000ee4000800017f */
[----:B---3--:R-:W-:Y:S05]  /*b300*/  @!P0 BRA `(.L_x_738) ;  /* 0x0000000400b88947 */ /* 0x008fea0003800000 */
.L_x_766:
[----:B------:R-:W-:Y:S05]  /*b310*/  @!P2 BRA `(.L_x_739) ;  /* 0x000000000004a947 */ /* 0x000fea0003800000 */
[----:B--2---:R-:W-:Y:S01]  /*b320*/  BPT.TRAP 0x1 ;  /* 0x000000040000795c */ /* 0x004fe20000300000 */
.L_x_739:
[----:B------:R-:W-:-:S04]  /*b330*/  VIADD R0, R6, 0x30c40 ;  /* 0x00030c4006007836 */ /* 0x000fc80000000000 */
[----:B------:R-:W-:-:S04]  /*b340*/  IMAD R9, R9, 0x8, R0 ;  /* 0x0000000809097824 */ /* 0x000fc800078e0200 */
[----:B------:R-:W4:Y:S02]  /*b350*/  SYNCS.PHASECHK.TRANS64.TRYWAIT P0, [R9+URZ], R4 ;  /* 0x00000004090075a7 */ /* 0x000f24000800017f */
[----:B----4-:R-:W-:Y:S05]  /*b360*/  @!P0 BRA `(.L_x_740) ;  /* 0x0000000400b48947 */ /* 0x010fea0003800000 */
.L_x_767:
[----:B------:R-:W-:-:S07]  /*b370*/  LEA R3, R3, R0, 0x3 ;  /* 0x0000000003037211 */ /* 0x000fce00078e18ff */
.L_x_741:
[----:B------:R1:W1:Y:S02]  /*b380*/  SYNCS.PHASECHK.TRANS64.TRYWAIT P0, [R3+URZ], R2 ;  /* 0x00000002030075a7 */ /* 0x000264000800017f */
[----:B-1----:R-:W-:Y:S05]  /*b390*/  @!P0 NANOSLEEP.SYNCS 0x989680 ;  /* 0x009896800000895d */ /* 0x002fea0003900000 */
[----:B------:R-:W1:Y:S02]  /*b3a0*/  @!P0 SYNCS.PHASECHK.TRANS64 P0, [R3+URZ], R2 ;  /* 0x00000002030085a7 */ /* 0x000e64000800007f */
[----:B-1----:R-:W-:Y:S05]  /*b3b0*/  @!P0 BRA `(.L_x_741) ;  /* 0xfffffffc00f08947 */ /* 0x002fea000383ffff */
.L_x_614:
[----:B--2---:R-:W-:Y:S05]  /*b3c0*/  BSYNC B6 ;  /* 0x0000000000067941 */ /* 0x004fea0003800000 */
.L_x_608:
[----:B------:R-:W-:Y:S05]  /*b3d0*/  EXIT ;  /* 0x000000000000794d */ /* 0x000fea0003800000 */
.L_x_624:
[----:B------:R-:W-:Y:S01]  /*b3e0*/  IMAD.MOV.U32 R12, RZ, RZ, RZ ;  /* 0x000000ffff0c7224 */ /* 0x000fe200078e00ff */
[----:B------:R-:W-:Y:S01]  /*b3f0*/  MOV R15, 0xffffffff ;  /* 0xffffffff000f7802 */ /* 0x000fe20000000f00 */
[----:B------:R-:W-:-:S07]  /*b400*/  IMAD.MOV.U32 R11, RZ, RZ, 0x1f ;  /* 0x0000001fff0b7424 */ /* 0x000fce00078e00ff */
[----:B------:R-:W-:Y:S05]  /*b410*/  WARPSYNC.COLLECTIVE R15, `(.L_x_742) ;  /* 0x000000000f087348 */ /* 0x000fea0003c00000 */
[----:B------:R1:W2:Y:S02]  /*b420*/  SHFL.IDX P6, R14, R13, R12, R11 ;  /* 0x0000000c0d0e7389 */ /* 0x0002a400000c000b */
[----:B-12---:R-:W-:Y:S01]  /*b430*/  ENDCOLLECTIVE ;  /* 0x000000000000791b */ /* 0x006fe20003800000 */
.L_x_742:
[----:B------:R-:W-:Y:S05]  /*b440*/  BRA `(.L_x_743) ;  /* 0xffffff5c004c7947 */ /* 0x000fea000383ffff */
.L_x_626:
[----:B--2---:R2:W3:Y:S02]  /*b450*/  SYNCS.PHASECHK.TRANS64.TRYWAIT P0, [R2+URZ+0x30c00], R17 ;  /* 0x030c0011020075a7 */ /* 0x0044e4000800017f */
[----:B---3--:R-:W-:Y:S05]  /*b460*/  @!P0 NANOSLEEP.SYNCS 0x989680 ;  /* 0x009896800000895d */ /* 0x008fea0003900000 */
[----:B------:R-:W3:Y:S02]  /*b470*/  @!P0 SYNCS.PHASECHK.TRANS64 P0, [R2+URZ+0x30c00], R17 ;  /* 0x030c0011020085a7 */ /* 0x000ee4000800007f */
[----:B---3--:R-:W-:Y:S05]  /*b480*/  @!P0 BRA `(.L_x_626) ;  /* 0xfffffffc00f08947 */ /* 0x008fea000383ffff */
[----:B------:R-:W-:Y:S05]  /*b490*/  BRA `(.L_x_625) ;  /* 0xffffff5c00b07947 */ /* 0x000fea000383ffff */
.L_x_630:
[----:B--2---:R2:W3:Y:S02]  /*b4a0*/  SYNCS.PHASECHK.TRANS64.TRYWAIT P1, [R25+URZ+0x30c10], R22 ;  /* 0x030c1016190075a7 */ /* 0x0044e4000802017f */
[----:B---3--:R-:W-:Y:S05]  /*b4b0*/  @!P1 NANOSLEEP.SYNCS 0x989680 ;  /* 0x009896800000995d */ /* 0x008fea0003900000 */
[----:B------:R-:W3:Y:S02]  /*b4c0*/  @!P1 SYNCS.PHASECHK.TRANS64 P1, [R25+URZ+0x30c10], R22 ;  /* 0x030c1016190095a7 */ /* 0x000ee4000802007f */
[----:B---3--:R-:W-:Y:S05]  /*b4d0*/  @!P1 BRA `(.L_x_630) ;  /* 0xfffffffc00f09947 */ /* 0x008fea000383ffff */
[----:B------:R-:W-:Y:S05]  /*b4e0*/  BRA `(.L_x_629) ;  /* 0xffffff6400907947 */ /* 0x000fea000383ffff */
.L_x_634:
[----:B------:R1:W1:Y:S02]  /*b4f0*/  SYNCS.PHASECHK.TRANS64.TRYWAIT P1, [R25+URZ+0x30c30], R22 ;  /* 0x030c3016190075a7 */ /* 0x000264000802017f */
[----:B-1----:R-:W-:Y:S05]  /*b500*/  @!P1 NANOSLEEP.SYNCS 0x989680 ;  /* 0x009896800000995d */ /* 0x002fea0003900000 */
[----:B------:R-:W1:Y:S02]  /*b510*/  @!P1 SYNCS.PHASECHK.TRANS64 P1, [R25+URZ+0x30c30], R22 ;  /* 0x030c3016190095a7 */ /* 0x000e64000802007f */
[----:B-1----:R-:W-:Y:S05]  /*b520*/  @!P1 BRA `(.L_x_634) ;  /* 0xfffffffc00f09947 */ /* 0x002fea000383ffff */
[----:B------:R-:W-:Y:S05]  /*b530*/  BRA `(.L_x_633) ;  /* 0xffffff6800a47947 */ /* 0x000fea000383ffff */
.L_x_678:
[----:B------:R-:W-:Y:S01]  /*b540*/  BSSY B0, `(.L_x_744) ;  /* 0x0000005000007945 */ /* 0x000fe20003800000 */
[----:B------:R-:W-:-:S07]  /*b550*/  IMAD.MOV.U32 R15, RZ, RZ, -0x1 ;  /* 0xffffffffff0f7424 */ /* 0x000fce00078e00ff */
[----:B------:R-:W-:Y:S05]  /*b560*/  WARPSYNC.COLLECTIVE R15, `(.L_x_745) ;  /* 0x000000000f087348 */ /* 0x000fea0003c00000 */
[----:B------:R-:W-:Y:S01]  /*b570*/  NOP ;  /* 0x0000000000007918 */ /* 0x000fe20000000000 */
[----:B------:R-:W-:Y:S01]  /*b580*/  ENDCOLLECTIVE ;  /* 0x000000000000791b */ /* 0x000fe20003800000 */
.L_x_745:
[----:B------:R-:W-:Y:S05]  /*b590*/  BSYNC B0 ;  /* 0x0000000000007941 */ /* 0x000fea0003800000 */
.L_x_744:
[----:B------:R-:W-:Y:S05]  /*b5a0*/  BRA `(.L_x_746) ;  /* 0xffffffd0007c7947 */ /* 0x000fea000383ffff */
.L_x_690:
[----:B------:R-:W-:Y:S01]  /*b5b0*/  BSSY B0, `(.L_x_747) ;  /* 0x0000005000007945 */ /* 0x000fe20003800000 */
[----:B------:R-:W-:-:S07]  /*b5c0*/  IMAD.MOV.U32 R15, RZ, RZ, -0x1 ;  /* 0xffffffffff0f7424 */ /* 0x000fce00078e00ff */
[----:B------:R-:W-:Y:S05]  /*b5d0*/  WARPSYNC.COLLECTIVE R15, `(.L_x_748) ;  /* 0x000000000f087348 */ /* 0x000fea0003c00000 */
[----:B------:R-:W-:Y:S01]  /*b5e0*/  NOP ;  /* 0x0000000000007918 */ /* 0x000fe20000000000 */
[----:B------:R-:W-:Y:S01]  /*b5f0*/  ENDCOLLECTIVE ;  /* 0x000000000000791b */ /* 0x000fe20003800000 */
.L_x_748:
[----:B------:R-:W-:Y:S05]  /*b600*/  BSYNC B0 ;  /* 0x0000000000007941 */ /* 0x000fea0003800000 */
.L_x_747:
[----:B------:R-:W-:Y:S05]  /*b610*/  BRA `(.L_x_749) ;  /* 0xffffffd400947947 */ /* 0x000fea000383ffff */
.L_x_703:
[----:B------:R-:W-:Y:S01]  /*b620*/  BSSY B0, `(.L_x_750) ;  /* 0x0000005000007945 */ /* 0x000fe20003800000 */
[----:B------:R-:W-:-:S07]  /*b630*/  MOV R15, 0xffffffff ;  /* 0xffffffff000f7802 */ /* 0x000fce0000000f00 */
[----:B------:R-:W-:Y:S05]  /*b640*/  WARPSYNC.COLLECTIVE R15, `(.L_x_751) ;  /* 0x000000000f087348 */ /* 0x000fea0003c00000 */
[----:B------:R-:W-:Y:S01]  /*b650*/  NOP ;  /* 0x0000000000007918 */ /* 0x000fe20000000000 */
[----:B------:R-:W-:Y:S01]  /*b660*/  ENDCOLLECTIVE ;  /* 0x000000000000791b */ /* 0x000fe20003800000 */
.L_x_751:
[----:B------:R-:W-:Y:S05]  /*b670*/  BSYNC B0 ;  /* 0x0000000000007941 */ /* 0x000fea0003800000 */
.L_x_750:
[----:B------:R-:W-:Y:S05]  /*b680*/  BRA `(.L_x_752) ;  /* 0xffffffd800b07947 */ /* 0x000fea000383ffff */
.L_x_716:
[----:B-1----:R1:W2:Y:S02]  /*b690*/  SYNCS.PHASECHK.TRANS64.TRYWAIT P1, [R12+URZ+0x30c20], R3 ;  /* 0x030c20030c0075a7 */ /* 0x0022a4000802017f */
[----:B--2---:R-:W-:Y:S05]  /*b6a0*/  @!P1 NANOSLEEP.SYNCS 0x989680 ;  /* 0x009896800000995d */ /* 0x004fea0003900000 */
[----:B------:R-:W2:Y:S02]  /*b6b0*/  @!P1 SYNCS.PHASECHK.TRANS64 P1, [R12+URZ+0x30c20], R3 ;  /* 0x030c20030c0095a7 */ /* 0x000ea4000802007f */
[----:B--2---:R-:W-:Y:S05]  /*b6c0*/  @!P1 BRA `(.L_x_716) ;  /* 0xfffffffc00f09947 */ /* 0x004fea000383ffff */
[----:B------:R-:W-:Y:S05]  /*b6d0*/  BRA `(.L_x_753) ;  /* 0xffffffe400bc7947 */ /* 0x000fea000383ffff */
.L_x_720:
[----:B-1----:R1:W2:Y:S02]  /*b6e0*/  SYNCS.PHASECHK.TRANS64.TRYWAIT P1, [R12+URZ+0x30c40], R21 ;  /* 0x030c40150c0075a7 */ /* 0x0022a4000802017f */
[----:B--2---:R-:W-:Y:S05]  /*b6f0*/  @!P1 NANOSLEEP.SYNCS 0x989680 ;  /* 0x009896800000995d */ /* 0x004fea0003900000 */
[----:B------:R-:W2:Y:S02]  /*b700*/  @!P1 SYNCS.PHASECHK.TRANS64 P1, [R12+URZ+0x30c40], R21 ;  /* 0x030c40150c0095a7 */ /* 0x000ea4000802007f */
[----:B--2---:R-:W-:Y:S05]  /*b710*/  @!P1 BRA `(.L_x_720) ;  /* 0xfffffffc00f09947 */ /* 0x004fea000383ffff */
[----:B------:R-:W-:Y:S05]  /*b720*/  BRA `(.L_x_754) ;  /* 0xffffffe800d47947 */ /* 0x000fea000383ffff */
.L_x_722:
[----:B--2---:R2:W3:Y:S02]  /*b730*/  SYNCS.PHASECHK.TRANS64.TRYWAIT P1, [R12+URZ+0x30c28], R21 ;  /* 0x030c28150c0075a7 */ /* 0x0044e4000802017f */
[----:B---3--:R-:W-:Y:S05]  /*b740*/  @!P1 NANOSLEEP.SYNCS 0x989680 ;  /* 0x009896800000995d */ /* 0x008fea0003900000 */
[----:B------:R-:W3:Y:S02]  /*b750*/  @!P1 SYNCS.PHASECHK.TRANS64 P1, [R12+URZ+0x30c28], R21 ;  /* 0x030c28150c0095a7 */ /* 0x000ee4000802007f */
[----:B---3--:R-:W-:Y:S05]  /*b760*/  @!P1 BRA `(.L_x_722) ;  /* 0xfffffffc00f09947 */ /* 0x008fea000383ffff */
[----:B------:R-:W-:Y:S05]  /*b770*/  BRA `(.L_x_755) ;  /* 0xffffffec00507947 */ /* 0x000fea000383ffff */
.L_x_724:
[----:B---3--:R3:W4:Y:S02]  /*b780*/  SYNCS.PHASECHK.TRANS64.TRYWAIT P1, [R12+URZ+0x30c48], R21 ;  /* 0x030c48150c0075a7 */ /* 0x008724000802017f */
[----:B----4-:R-:W-:Y:S05]  /*b790*/  @!P1 NANOSLEEP.SYNCS 0x989680 ;  /* 0x009896800000995d */ /* 0x010fea0003900000 */
[----:B------:R-:W4:Y:S02]  /*b7a0*/  @!P1 SYNCS.PHASECHK.TRANS64 P1, [R12+URZ+0x30c48], R21 ;  /* 0x030c48150c0095a7 */ /* 0x000f24000802007f */
[----:B----4-:R-:W-:Y:S05]  /*b7b0*/  @!P1 BRA `(.L_x_724) ;  /* 0xfffffffc00f09947 */ /* 0x010fea000383ffff */
[----:B------:R-:W-:Y:S05]  /*b7c0*/  BRA `(.L_x_756) ;  /* 0xffffffec00ac7947 */ /* 0x000fea000383ffff */
.L_x_726:
[----:B------:R-:W-:-:S07]  /*b7d0*/  SHF.L.U32 R5, R10, 0x1f, RZ ;  /* 0x0000001f0a057819 */ /* 0x000fce00000006ff */
.L_x_757:
[----:B-1----:R1:W2:Y:S02]  /*b7e0*/  SYNCS.PHASECHK.TRANS64.TRYWAIT P1, [R12+URZ+0x30c20], R5 ;  /* 0x030c20050c0075a7 */ /* 0x0022a4000802017f */
[----:B--2---:R-:W-:Y:S05]  /*b7f0*/  @!P1 NANOSLEEP.SYNCS 0x989680 ;  /* 0x009896800000995d */ /* 0x004fea0003900000 */
[----:B------:R-:W2:Y:S02]  /*b800*/  @!P1 SYNCS.PHASECHK.TRANS64 P1, [R12+URZ+0x30c20], R5 ;  /* 0x030c20050c0095a7 */ /* 0x000ea4000802007f */
[----:B--2---:R-:W-:Y:S05]  /*b810*/  @!P1 BRA `(.L_x_757) ;  /* 0xfffffffc00f09947 */ /* 0x004fea000383ffff */
[----:B------:R-:W-:Y:S05]  /*b820*/  BRA `(.L_x_758) ;  /* 0xfffffff000187947 */ /* 0x000fea000383ffff */
.L_x_729:
[----:B-1----:R1:W2:Y:S02]  /*b830*/  SYNCS.PHASECHK.TRANS64.TRYWAIT P1, [R12+URZ+0x30c40], R13 ;  /* 0x030c400d0c0075a7 */ /* 0x0022a4000802017f */
[----:B--2---:R-:W-:Y:S05]  /*b840*/  @!P1 NANOSLEEP.SYNCS 0x989680 ;  /* 0x009896800000995d */ /* 0x004fea0003900000 */
[----:B------:R-:W2:Y:S02]  /*b850*/  @!P1 SYNCS.PHASECHK.TRANS64 P1, [R12+URZ+0x30c40], R13 ;  /* 0x030c400d0c0095a7 */ /* 0x000ea4000802007f */
[----:B--2---:R-:W-:Y:S05]  /*b860*/  @!P1 BRA `(.L_x_729) ;  /* 0xfffffffc00f09947 */ /* 0x004fea000383ffff */
[----:B------:R-:W-:Y:S05]  /*b870*/  BRA `(.L_x_759) ;  /* 0xfffffff0008c7947 */ /* 0x000fea000383ffff */
.L_x_731:
[----:B--2---:R2:W3:Y:S02]  /*b880*/  SYNCS.PHASECHK.TRANS64.TRYWAIT P1, [R12+URZ+0x30c28], R13 ;  /* 0x030c280d0c0075a7 */ /* 0x0044e4000802017f */
[----:B---3--:R-:W-:Y:S05]  /*b890*/  @!P1 NANOSLEEP.SYNCS 0x989680 ;  /* 0x009896800000995d */ /* 0x008fea0003900000 */
[----:B------:R-:W3:Y:S02]  /*b8a0*/  @!P1 SYNCS.PHASECHK.TRANS64 P1, [R12+URZ+0x30c28], R13 ;  /* 0x030c280d0c0095a7 */ /* 0x000ee4000802007f */
[----:B---3--:R-:W-:Y:S05]  /*b8b0*/  @!P1 BRA `(.L_x_731) ;  /* 0xfffffffc00f09947 */ /* 0x008fea000383ffff */
[----:B------:R-:W-:Y:S05]  /*b8c0*/  BRA `(.L_x_760) ;  /* 0xfffffff000fc7947 */ /* 0x000fea000383ffff */
.L_x_733:
[----:B-1----:R1:W2:Y:S02]  /*b8d0*/  SYNCS.PHASECHK.TRANS64.TRYWAIT P0, [R13+URZ+0x30c40], R2 ;  /* 0x030c40020d0075a7 */ /* 0x0022a4000800017f */
[----:B--2---:R-:W-:Y:S05]  /*b8e0*/  @!P0 NANOSLEEP.SYNCS 0x989680 ;  /* 0x009896800000895d */ /* 0x004fea0003900000 */
[----:B------:R-:W2:Y:S02]  /*b8f0*/  @!P0 SYNCS.PHASECHK.TRANS64 P0, [R13+URZ+0x30c40], R2 ;  /* 0x030c40020d0085a7 */ /* 0x000ea4000800007f */
[----:B--2---:R-:W-:Y:S05]  /*b900*/  @!P0 BRA `(.L_x_733) ;  /* 0xfffffffc00f08947 */ /* 0x004fea000383ffff */
[----:B------:R-:W-:Y:S05]  /*b910*/  BRA `(.L_x_761) ;  /* 0xfffffff4006c7947 */ /* 0x000fea000383ffff */
.L_x_735:
[----:B------:R-:W-:Y:S01]  /*b920*/  BSSY B0, `(.L_x_762) ;  /* 0x0000006000007945 */ /* 0x000fe20003800000 */
[----:B------:R-:W-:-:S07]  /*b930*/  IMAD.MOV.U32 R15, RZ, RZ, -0x1 ;  /* 0xffffffffff0f7424 */ /* 0x000fce00078e00ff */
[----:B--2-4-:R-:W-:Y:S05]  /*b940*/  WARPSYNC.COLLECTIVE R15, `(.L_x_763) ;  /* 0x000000000f0c7348 */ /* 0x014fea0003c00000 */
[----:B------:R-:W-:Y:S02]  /*b950*/  ELECT P6, UR62, PT ;  /* 0x00000000003e782f */ /* 0x000fe400038c0000 */
[----:B------:R-:W-:Y:S01]  /*b960*/  MOV R14, UR62 ;  /* 0x0000003e000e7c02 */ /* 0x000fe20008000f00 */
[----:B--2-4-:R-:W-:Y:S10]  /*b970*/  ENDCOLLECTIVE ;  /* 0x000000000000791b */ /* 0x014ff40003800000 */
.L_x_763:
[----:B------:R-:W-:Y:S05]  /*b980*/  BSYNC B0 ;  /* 0x0000000000007941 */ /* 0x000fea0003800000 */
.L_x_762:
[----:B------:R-:W-:Y:S05]  /*b990*/  BRA `(.L_x_764) ;  /* 0xfffffff800007947 */ /* 0x000fea000383ffff */
.L_x_737:
[----:B-1----:R1:W3:Y:S02]  /*b9a0*/  SYNCS.PHASECHK.TRANS64.TRYWAIT P0, [R7+URZ], R4 ;  /* 0x00000004070075a7 */ /* 0x0022e4000800017f */
[----:B---3--:R-:W-:Y:S05]  /*b9b0*/  @!P0 NANOSLEEP.SYNCS 0x989680 ;  /* 0x009896800000895d */ /* 0x008fea0003900000 */
[----:B------:R-:W3:Y:S02]  /*b9c0*/  @!P0 SYNCS.PHASECHK.TRANS64 P0, [R7+URZ], R4 ;  /* 0x00000004070085a7 */ /* 0x000ee4000800007f */
[----:B---3--:R-:W-:Y:S05]  /*b9d0*/  @!P0 BRA `(.L_x_737) ;  /* 0xfffffffc00f08947 */ /* 0x008fea000383ffff */
[----:B------:R-:W-:Y:S05]  /*b9e0*/  BRA `(.L_x_765) ;  /* 0xfffffff800407947 */ /* 0x000fea000383ffff */
.L_x_738:
[----:B---3--:R3:W4:Y:S02]  /*b9f0*/  SYNCS.PHASECHK.TRANS64.TRYWAIT P0, [R11+URZ], R2 ;  /* 0x000000020b0075a7 */ /* 0x008724000800017f */
[----:B----4-:R-:W-:Y:S05]  /*ba00*/  @!P0 NANOSLEEP.SYNCS 0x989680 ;  /* 0x009896800000895d */ /* 0x010fea0003900000 */
[----:B------:R-:W4:Y:S02]  /*ba10*/  @!P0 SYNCS.PHASECHK.TRANS64 P0, [R11+URZ], R2 ;  /* 0x000000020b0085a7 */ /* 0x000f24000800007f */
[----:B----4-:R-:W-:Y:S05]  /*ba20*/  @!P0 BRA `(.L_x_738) ;  /* 0xfffffffc00f08947 */ /* 0x010fea000383ffff */
[----:B------:R-:W-:Y:S05]  /*ba30*/  BRA `(.L_x_766) ;  /* 0xfffffff800347947 */ /* 0x000fea000383ffff */
.L_x_740:
[----:B----4-:R4:W1:Y:S02]  /*ba40*/  SYNCS.PHASECHK.TRANS64.TRYWAIT P0, [R9+URZ], R4 ;  /* 0x00000004090075a7 */ /* 0x010864000800017f */
[----:B-1----:R-:W-:Y:S05]  /*ba50*/  @!P0 NANOSLEEP.SYNCS 0x989680 ;  /* 0x009896800000895d */ /* 0x002fea0003900000 */
[----:B------:R-:W1:Y:S02]  /*ba60*/  @!P0 SYNCS.PHASECHK.TRANS64 P0, [R9+URZ], R4 ;  /* 0x00000004090085a7 */ /* 0x000e64000800007f */
[----:B-1----:R-:W-:Y:S05]  /*ba70*/  @!P0 BRA `(.L_x_740) ;  /* 0xfffffffc00f08947 */ /* 0x002fea000383ffff */
[----:B------:R-:W-:Y:S05]  /*ba80*/  BRA `(.L_x_767) ;  /* 0xfffffff800387947 */ /* 0x000fea000383ffff */
.L_x_768:
        /* <DEDUP_REMOVED lines=15> */
.L_x_7379:


//--------------------- .text._ZN7cutlass13device_kernelIN5flash11enable_sm90INS1_16FlashAttnBwdSm90INS1_25CollectiveMainloopBwdSm90ILi2ELi2ELi2EN4cute5tupleIJNS5_1CILi1EEES8_S8_EEENS6_IJNS7_ILi128EEESA_NS7_ILi64EEEEEENS_10bfloat16_tEfNS_4arch4Sm90ELb0ELb0ELb1ELb1ELb0ELb1ELb0ELb0ELi2ELi1ELi2ELi2ELb0EEENS1_24CollectiveEpilogueBwdGQAISC_fSF_Li256ELb1ELb0EEENS1_19SingleTileSchedulerILb1ELb0ELb0ELi128EEEEEEEEEvNT_6ParamsE --------------------------
	.section	.text._ZN7cutlass13device_kernelIN5flash11enable_sm90INS1_16FlashAttnBwdSm90INS1_25CollectiveMainloopBwdSm90ILi2ELi2ELi2EN4cute5tupleIJNS5_1CILi1EEES8_S8_EEENS6_IJNS7_ILi128EEESA_NS7_ILi64EEEEEENS_10bfloat16_tEfNS_4arch4Sm90ELb0ELb0ELb1ELb1ELb0ELb1ELb0ELb0ELi2ELi1ELi2ELi2ELb0EEENS1_24CollectiveEpilogueBwdGQAISC_fSF_Li256ELb1ELb0EEENS1_19SingleTileSchedulerILb1ELb0ELb0ELi128EEEEEEEEEvNT_6ParamsE,"ax",@progbits
	.align	128
.text._ZN7cutlass13device_kernelIN5flash11enable_sm90INS1_16FlashAttnBwdSm90INS1_25CollectiveMainloopBwdSm90ILi2ELi2ELi2EN4cute5tupleIJNS5_1CILi1EEES8_S8_EEENS6_IJNS7_ILi128EEESA_NS7_ILi64EEEEEENS_10bfloat16_tEfNS_4arch4Sm90ELb0ELb0ELb1ELb1ELb0ELb1ELb0ELb0ELi2ELi1ELi2ELi2ELb0EEENS1_24CollectiveEpilogueBwdGQAISC_fSF_Li256ELb1ELb0EEENS1_19SingleTileSchedulerILb1ELb0ELb0ELi128EEEEEEEEEvNT_6ParamsE:
        .type           _ZN7cutlass13device_kernelIN5flash11enable_sm90INS1_16FlashAttnBwdSm90INS1_25CollectiveMainloopBwdSm90ILi2ELi2ELi2EN4cute5tupleIJNS5_1CILi1EEES8_S8_EEENS6_IJNS7_ILi128EEESA_NS7_ILi64EEEEEENS_10bfloat16_tEfNS_4arch4Sm90ELb0ELb0ELb1ELb1ELb0ELb1ELb0ELb0ELi2ELi1ELi2ELi2ELb0EEENS1_24CollectiveEpilogueBwdGQAISC_fSF_Li256ELb1ELb0EEENS1_19SingleTileSchedulerILb1ELb0ELb0ELi128EEEEEEEEEvNT_6ParamsE,@function
        .size           _ZN7cutlass13device_kernelIN5flash11enable_sm90INS1_16FlashAttnBwdSm90INS1_25CollectiveMainloopBwdSm90ILi2ELi2ELi2EN4cute5tupleIJNS5_1CILi1EEES8_S8_EEENS6_IJNS7_ILi128EEESA_NS7_ILi64EEEEEENS_10bfloat16_tEfNS_4arch4Sm90ELb0ELb0ELb1ELb1ELb0ELb1ELb0ELb0ELi2ELi1ELi2ELi2ELb0EEENS1_24CollectiveEpilogueBwdGQAISC_fSF_Li256ELb1ELb0EEENS1_19SingleTileSchedulerILb1ELb0ELb0ELi128EEEEEEEEEvNT_6ParamsE,(.L_x_7380 - _ZN7cutlass13device_kernelIN5flash11enable_sm90INS1_16FlashAttnBwdSm90INS1_25CollectiveMainloopBwdSm90ILi2ELi2ELi2EN4cute5tupleIJNS5_1CILi1EEES8_S8_EEENS6_IJNS7_ILi128EEESA_NS7_ILi64EEEEEENS_10bfloat16_tEfNS_4arch4Sm90ELb0ELb0ELb1ELb1ELb0ELb1ELb0ELb0ELi2ELi1ELi2ELi2ELb0EEENS1_24CollectiveEpilogueBwdGQAISC_fSF_Li256ELb1ELb0EEENS1_19SingleTileSchedulerILb1ELb0ELb0ELi128EEEEEEEEEvNT_6ParamsE)
        .other          _ZN7cutlass13device_kernelIN5flash11enable_sm90INS1_16FlashAttnBwdSm90INS1_25CollectiveMainloopBwdSm90ILi2ELi2ELi2EN4cute5tupleIJNS5_1CILi1EEES8_S8_EEENS6_IJNS7_ILi128EEESA_NS7_ILi64EEEEEENS_10bfloat16_tEfNS_4arch4Sm90ELb0ELb0ELb1ELb1ELb0ELb1ELb0ELb0ELi2ELi1ELi2ELi2ELb0EEENS1_24CollectiveEpilogueBwdGQAISC_fSF_Li256ELb1ELb0EEENS1_19SingleTileSchedulerILb1ELb0ELb0ELi128EEEEEEEEEvNT_6ParamsE,@"STO_CUDA_ENTRY STV_DEFAULT"
_ZN7cutlass13device_kernelIN5flash11enable_sm90INS1_16FlashAttnBwdSm90INS1_25CollectiveMainloopBwdSm90ILi2ELi2ELi2EN4cute5tupleIJNS5_1CILi1EEES8_S8_EEENS6_IJNS7_ILi128EEESA_NS7_ILi64EEEEEENS_10bfloat16_tEfNS_4arch4Sm90ELb0ELb0ELb1ELb1ELb0ELb1ELb0ELb0ELi2ELi1ELi2ELi2ELb0EEENS1_24CollectiveEpilogueBwdGQAISC_fSF_Li256ELb1ELb0EEENS1_19SingleTileSchedulerILb1ELb0ELb0ELi128EEEEEEEEEvNT_6ParamsE:
        /* <DEDUP_REMOVED lines=23> */
.L_x_770:
[----:B------:R-:W-:Y:S05]  /*0170*/  BSYNC B0 ;  /* 0x0000000000007941 */ /* 0x000fea0003800000 */
.L_x_769:
        /* <DEDUP_REMOVED lines=34> */
.L_x_771:
        /* <DEDUP_REMOVED lines=22> */
.L_x_772:
        /* <DEDUP_REMOVED lines=9> */
.L_x_775:
        /* <DEDUP_REMOVED lines=20> */
.L_x_776:
        /* <DEDUP_REMOVED lines=10> */
.L_x_778:
[----:B------:R-:W2:Y:S02]  /*0770*/  LDC R0, c[0x0][0x8c4] ;  /* 0x00023100ff007b82 */ /* 0x000ea40000000800 */
.L_x_777:
        /* <DEDUP_REMOVED lines=19> */
.L_x_780:
        /* <DEDUP_REMOVED lines=10> */
.L_x_781:
        /* <DEDUP_REMOVED lines=8> */
.L_x_782:
        /* <DEDUP_REMOVED lines=9> */
.L_x_783:
        /* <DEDUP_REMOVED lines=56> */
.L_x_786:
        /* <DEDUP_REMOVED lines=15> */
.L_x_785:
        /* <DEDUP_REMOVED lines=22> */
.L_x_788:
        /* <DEDUP_REMOVED lines=15> */
.L_x_787:
[----:B------:R-:W-:Y:S01]  /*1120*/  SHF.R.S32.HI R3, RZ, 0x1f, R18 ;  /* 0x0000001fff037819 */ /* 0x000fe20000011412 */
[----:B------:R-:W-:-:S03]  /*1130*/  UMOV UR4, 0xffffffff ;  /* 0xffffffff00047882 */ /* 0x000fc60000000000 */
[----:B------:R-:W-:-:S04]  /*1140*/  LEA.HI R0, R3, R18, RZ, 0x7 ;  /* 0x0000001203007211 */ /* 0x000fc800078f38ff */
[----:B------:R-:W-:Y:S01]  /*1150*/  SHF.R.S32.HI R13, RZ, 0x7, R0 ;  /* 0x00000007ff0d7819 */ /* 0x000fe20000011400 */
[----:B------:R-:W-:Y:S06]  /*1160*/  BRA.DIV UR4, `(.L_x_789) ;  /* 0x0000008604087947 */ /* 0x000fec000b800000 */
[----:B------:R1:W2:Y:S02]  /*1170*/  SHFL.IDX PT, R14, R13, RZ, 0x1f ;  /* 0x00001fff0d0e7589 */ /* 0x0002a400000e0000 */
.L_x_865:
        /* <DEDUP_REMOVED lines=30> */
.L_x_790:
[----:B------:R-:W3:Y:S01]  /*1360*/  LDL.LU R21, [R1] ;  /* 0x0000000001157983 */ /* 0x000ee20000300800 */
[----:B--2---:R-:W-:Y:S01]  /*1370*/  LOP3.LUT R9, R5, 0x8, R6, 0xf8, !PT ;  /* 0x0000000805097812 */ /* 0x004fe200078ef806 */
[----:B------:R-:W-:Y:S01]  /*1380*/  IMAD R20, R13, 0x400, R0 ;  /* 0x000004000d147824 */ /* 0x000fe200078e0200 */
[----:B------:R-:W-:Y:S02]  /*1390*/  LOP3.LUT R8, R8, 0x7ffffe, RZ, 0xc0, !PT ;  /* 0x007ffffe08087812 */ /* 0x000fe400078ec0ff */
[-C--:B------:R-:W-:Y:S02]  /*13a0*/  LEA.HI R5, R3, R0.reuse, RZ, 0x5 ;  /* 0x0000000003057211 */ /* 0x080fe400078f28ff */
[----:B------:R-:W-:Y:S01]  /*13b0*/  SHF.R.S32.HI R4, RZ, 0x1f, R7 ;  /* 0x0000001fff047819 */ /* 0x000fe20000011407 */
[----:B------:R-:W-:Y:S01]  /*13c0*/  IMAD.IADD R16, R15, 0x1, -R8 ;  /* 0x000000010f107824 */ /* 0x000fe200078e0a08 */
[----:B------:R-:W-:Y:S02]  /*13d0*/  SHF.R.U32.HI R18, RZ, 0x3, R18 ;  /* 0x00000003ff127819 */ /* 0x000fe40000011612 */
[----:B------:R-:W-:-:S02]  /*13e0*/  LEA.HI R3, R3, R0, RZ, 0x2 ;  /* 0x0000000003037211 */ /* 0x000fc400078f10ff */
[----:B------:R-:W-:Y:S02]  /*13f0*/  SHF.R.S32.HI R5, RZ, 0x5, R5 ;  /* 0x00000005ff057819 */ /* 0x000fe40000011405 */
[CC--:B------:R-:W-:Y:S02]  /*1400*/  LEA.HI R6, R4.reuse, R7.reuse, RZ, 0x3 ;  /* 0x0000000704067211 */ /* 0x0c0fe400078f18ff */
[----:B------:R-:W-:Y:S01]  /*1410*/  LOP3.LUT R18, R9, R18, RZ, 0x3c, !PT ;  /* 0x0000001209127212 */ /* 0x000fe200078e3cff */
[----:B------:R-:W-:Y:S01]  /*1420*/  IMAD R22, R5, -0x10, R22 ;  /* 0xfffffff005167824 */ /* 0x000fe200078e0216 */
[----:B------:R-:W-:Y:S02]  /*1430*/  LEA.HI R4, R4, R7, RZ, 0x2 ;  /* 0x0000000704047211 */ /* 0x000fe400078f10ff */
[----:B------:R-:W-:Y:S02]  /*1440*/  LEA.HI R9, R13, R13, RZ, 0x1 ;  /* 0x0000000d0d097211 */ /* 0x000fe400078f08ff */
[----:B------:R-:W-:-:S02]  /*1450*/  SHF.R.S32.HI R7, RZ, 0x2, R3 ;  /* 0x00000002ff077819 */ /* 0x000fc40000011403 */
[----:B------:R-:W-:Y:S02]  /*1460*/  SHF.R.S32.HI R8, RZ, 0x1f, R3 ;  /* 0x0000001fff087819 */ /* 0x000fe40000011403 */
[----:B------:R-:W-:Y:S02]  /*1470*/  LOP3.LUT R14, R9, 0xfffffffe, RZ, 0xc0, !PT ;  /* 0xfffffffe090e7812 */ /* 0x000fe400078ec0ff */
[----:B------:R-:W-:Y:S02]  /*1480*/  LOP3.LUT R5, R3, 0x7ffffffc, RZ, 0xc0, !PT ;  /* 0x7ffffffc03057812 */ /* 0x000fe400078ec0ff */
[----:B------:R-:W-:Y:S01]  /*1490*/  LEA.HI R8, R8, R7, RZ, 0x3 ;  /* 0x0000000708087211 */ /* 0x000fe200078f18ff */
[C---:B------:R-:W-:Y:S01]  /*14a0*/  IMAD.IADD R9, R13.reuse, 0x1, -R14 ;  /* 0x000000010d097824 */ /* 0x040fe200078e0a0e */
[----:B------:R-:W-:Y:S01]  /*14b0*/  IADD3 R10, R0, -R5, RZ ;  /* 0x80000005000a7210 */ /* 0x000fe20007ffe0ff */
[----:B-1----:R-:W-:Y:S01]  /*14c0*/  IMAD R13, R13, 0x10, R16 ;  /* 0x000000100d0d7824 */ /* 0x002fe200078e0210 */
[----:B------:R-:W-:-:S02]  /*14d0*/  LOP3.LUT R8, R8, 0xfffffff8, RZ, 0xc0, !PT ;  /* 0xfffffff808087812 */ /* 0x000fc400078ec0ff */
        /* <DEDUP_REMOVED lines=12> */
[C---:B------:R-:W-:Y:S02]  /*15a0*/  VIADD R8, R3.reuse, 0x10 ;  /* 0x0000001003087836 */ /* 0x040fe40000000000 */
[----:B------:R-:W-:Y:S01]  /*15b0*/  IMAD.IADD R5, R0, 0x1, -R5 ;  /* 0x0000000100057824 */ /* 0x000fe200078e0a05 */
[----:B-1----:R-:W-:Y:S01]  /*15c0*/  LEA.HI R7, R6, R6, RZ, 0x1 ;  /* 0x0000000606077211 */ /* 0x002fe200078f08ff */
[C---:B------:R-:W-:Y:S01]  /*15d0*/  IMAD.IADD R4, R3.reuse, 0x1, -R4 ;  /* 0x0000000103047824 */ /* 0x040fe200078e0a04 */
[----:B------:R-:W-:-:S02]  /*15e0*/  IADD3 R14, R3, 0x18, RZ ;  /* 0x00000018030e7810 */ /* 0x000fc40007ffe0ff */
[----:B------:R-:W-:Y:S02]  /*15f0*/  LOP3.LUT R13, R7, 0xfffffffe, RZ, 0xc0, !PT ;  /* 0xfffffffe070d7812 */ /* 0x000fe400078ec0ff */
[--C-:B------:R-:W-:Y:S02]  /*1600*/  SHF.R.S32.HI R0, RZ, 0x1, R7.reuse ;  /* 0x00000001ff007819 */ /* 0x100fe40000011407 */
[----:B------:R-:W-:Y:S02]  /*1610*/  SHF.R.S32.HI R7, RZ, 0x1f, R7 ;  /* 0x0000001fff077819 */ /* 0x000fe40000011407 */
[----:B------:R-:W-:Y:S01]  /*1620*/  LEA.HI R3, R8, R8, RZ, 0x1 ;  /* 0x0000000808037211 */ /* 0x000fe200078f08ff */
[----:B------:R-:W-:Y:S01]  /*1630*/  IMAD.IADD R13, R6, 0x1, -R13 ;  /* 0x00000001060d7824 */ /* 0x000fe200078e0a0d */
[----:B------:R-:W-:Y:S02]  /*1640*/  LEA.HI R7, R7, R0, RZ, 0x4 ;  /* 0x0000000007077211 */ /* 0x000fe400078f20ff */
[----:B------:R-:W-:-:S02]  /*1650*/  LEA.HI R16, R14, R14, RZ, 0x1 ;  /* 0x0000000e0e107211 */ /* 0x000fc400078f08ff */
[----:B------:R-:W-:Y:S02]  /*1660*/  LOP3.LUT R15, R3, 0xfffffffe, RZ, 0xc0, !PT ;  /* 0xfffffffe030f7812 */ /* 0x000fe400078ec0ff */
[--C-:B------:R-:W-:Y:S02]  /*1670*/  SHF.R.S32.HI R6, RZ, 0x1, R3.reuse ;  /* 0x00000001ff067819 */ /* 0x100fe40000011403 */
[----:B------:R-:W-:Y:S02]  /*1680*/  SHF.R.S32.HI R3, RZ, 0x1f, R3 ;  /* 0x0000001fff037819 */ /* 0x000fe40000011403 */
[----:B------:R-:W-:Y:S02]  /*1690*/  LOP3.LUT R7, R7, 0x1ffffff0, RZ, 0xc0, !PT ;  /* 0x1ffffff007077812 */ /* 0x000fe400078ec0ff */
[--C-:B------:R-:W-:Y:S02]  /*16a0*/  SHF.R.S32.HI R17, RZ, 0x1, R16.reuse ;  /* 0x00000001ff117819 */ /* 0x100fe40000011410 */
[----:B------:R-:W-:-:S02]  /*16b0*/  SHF.R.S32.HI R18, RZ, 0x1f, R16 ;  /* 0x0000001fff127819 */ /* 0x000fc40000011410 */
[----:B------:R-:W-:Y:S01]  /*16c0*/  LEA.HI R3, R3, R6, RZ, 0x4 ;  /* 0x0000000603037211 */ /* 0x000fe200078f20ff */
[----:B------:R-:W-:Y:S01]  /*16d0*/  IMAD.IADD R0, R0, 0x1, -R7 ;  /* 0x0000000100007824 */ /* 0x000fe200078e0a07 */
[----:B------:R-:W-:Y:S02]  /*16e0*/  LEA.HI R18, R18, R17, RZ, 0x4 ;  /* 0x0000001112127211 */ /* 0x000fe400078f20ff */
[----:B------:R-:W-:Y:S02]  /*16f0*/  LOP3.LUT R3, R3, 0x1ffffff0, RZ, 0xc0, !PT ;  /* 0x1ffffff003037812 */ /* 0x000fe400078ec0ff */
[----:B------:R-:W-:Y:S02]  /*1700*/  LOP3.LUT R19, R16, 0xfffffffe, RZ, 0xc0, !PT ;  /* 0xfffffffe10137812 */ /* 0x000fe400078ec0ff */
[----:B------:R-:W-:Y:S02]  /*1710*/  LOP3.LUT R18, R18, 0x1ffffff0, RZ, 0xc0, !PT ;  /* 0x1ffffff012127812 */ /* 0x000fe400078ec0ff */
[----:B------:R-:W-:Y:S01]  /*1720*/  IADD3 R6, R6, -R3, RZ ;  /* 0x8000000306067210 */ /* 0x000fe20007ffe0ff */
[----:B------:R-:W-:Y:S01]  /*1730*/  IMAD R3, R5, 0x8, R4 ;  /* 0x0000000805037824 */ /* 0x000fe200078e0204 */
[----:B------:R-:W-:-:S02]  /*1740*/  LEA R0, R0, R13, 0x3 ;  /* 0x0000000d00007211 */ /* 0x000fc400078e18ff */
[----:B------:R-:W-:Y:S01]  /*1750*/  IADD3 R15, R8, -R15, RZ ;  /* 0x8000000f080f7210 */ /* 0x000fe20007ffe0ff */
[----:B------:R-:W-:Y:S02]  /*1760*/  IMAD.IADD R19, R14, 0x1, -R19 ;  /* 0x000000010e137824 */ /* 0x000fe400078e0a13 */
        /* <DEDUP_REMOVED lines=46> */
.L_x_802:
[----:B------:R-:W-:-:S13]  /*1a50*/  ISETP.NE.AND P0, PT, R8, 0x3, PT ;  /* 0x000000030800780c */ /* 0x000fda0003f05270 */
[----:B------:R-:W-:Y:S05]  /*1a60*/  @!P0 BRA `(.L_x_792) ;  /* 0x0000000000048947 */ /* 0x000fea0003800000 */
[----:B------:R-:W-:Y:S01]  /*1a70*/  BPT.TRAP 0x1 ;  /* 0x000000040000795c */ /* 0x000fe20000300000 */
.L_x_792:
[----:B------:R-:W-:Y:S02]  /*1a80*/  LEA R3, R5, R2, 0x3 ;  /* 0x0000000205037211 */ /* 0x000fe400078e18ff */
[----:B------:R-:W-:-:S04]  /*1a90*/  SHF.L.U32 R22, R6, 0x1f, RZ ;  /* 0x0000001f06167819 */ /* 0x000fc800000006ff */
[----:B------:R1:W2:Y:S01]  /*1aa0*/  SYNCS.PHASECHK.TRANS64.TRYWAIT P1, [R3+URZ+0x30c10], R22 ;  /* 0x030c1016030075a7 */ /* 0x0002a2000802017f */
[----:B------:R-:W-:Y:S05]  /*1ab0*/  @!P0 BRA `(.L_x_793) ;  /* 0x0000000000048947 */ /* 0x000fea0003800000 */
[----:B------:R-:W-:Y:S01]  /*1ac0*/  BPT.TRAP 0x1 ;  /* 0x000000040000795c */ /* 0x000fe20000300000 */
.L_x_793:
[----:B------:R-:W-:-:S05]  /*1ad0*/  VIADD R0, R2, 0x10000 ;  /* 0x0001000002007836 */ /* 0x000fca0000000000 */
[----:B------:R-:W-:-:S04]  /*1ae0*/  SHF.R.U32.HI R0, RZ, 0x4, R0 ;  /* 0x00000004ff007819 */ /* 0x000fc80000011600 */
[----:B------:R-:W-:Y:S01]  /*1af0*/  LOP3.LUT R0, R0, 0x3fff, RZ, 0xc0, !PT ;  /* 0x00003fff00007812 */ /* 0x000fe200078ec0ff */
[----:B--2---:R-:W-:Y:S06]  /*1b00*/  @P1 BRA `(.L_x_794) ;  /* 0x0000000000081947 */ /* 0x004fec0003800000 */
[----:B------:R-:W2:Y:S02]  /*1b10*/  SYNCS.PHASECHK.TRANS64.TRYWAIT P1, [R3+URZ+0x30c10], R22 ;  /* 0x030c1016030075a7 */ /* 0x000ea4000802017f */
[----:B--2---:R-:W-:Y:S05]  /*1b20*/  @!P1 BRA `(.L_x_795) ;  /* 0x0000007800c89947 */ /* 0x004fea0003800000 */
.L_x_794:
[----:B------:R-:W-:Y:S05]  /*1b30*/  WARPSYNC.ALL ;  /* 0x0000000000007948 */ /* 0x000fea0003800000 */
[----:B------:R-:W-:Y:S01]  /*1b40*/  LOP3.LUT R14, R0, 0x10000, RZ, 0xfc, !PT ;  /* 0x00010000000e7812 */ /* 0x000fe200078efcff */
[----:B------:R-:W-:Y:S01]  /*1b50*/  IMAD R13, R12, 0x2000, R2 ;  /* 0x000020000c0d7824 */ /* 0x000fe200078e0202 */
[----:B------:R-:W3:Y:S04]  /*1b60*/  LDL R17, [R1+0x18] ;  /* 0x0000180001117983 */ /* 0x000ee80000100800 */
[----:B------:R-:W-:Y:S01]  /*1b70*/  R2UR UR9, R13 ;  /* 0x000000000d0972ca */ /* 0x000fe200000e0000 */
[----:B------:R-:W4:Y:S01]  /*1b80*/  LDL R18, [R1+0x1c] ;  /* 0x00001c0001127983 */ /* 0x000f220000100800 */
[----:B------:R-:W-:-:S03]  /*1b90*/  LEA R14, R5, R14, 0xa ;  /* 0x0000000e050e7211 */ /* 0x000fc600078e50ff */
[----:B------:R-:W5:Y:S01]  /*1ba0*/  LDL R16, [R1+0x14] ;  /* 0x0000140001107983 */ /* 0x000f620000100800 */
[----:B------:R-:W-:-:S03]  /*1bb0*/  R2UR UR8, R14 ;  /* 0x000000000e0872ca */ /* 0x000fc600000e0000 */
[----:B------:R-:W2:Y:S04]  /*1bc0*/  LDL R15, [R1+0x10] ;  /* 0x00001000010f7983 */ /* 0x000ea80000100800 */
        /* <DEDUP_REMOVED lines=32> */
[----:B------:R-:W-:-:S02]  /*1dd0*/  IMAD R15, R10, 0x2, R13 ;  /* 0x000000020a0f7824 */ /* 0x000fc400078e020d */
[C---:B------:R-:W-:Y:S02]  /*1de0*/  IMAD R23, R10.reuse, 0x2, R21 ;  /* 0x000000020a177824 */ /* 0x040fe400078e0215 */
[----:B------:R-:W-:Y:S01]  /*1df0*/  IMAD R19, R10, 0x2, R19 ;  /* 0x000000020a137824 */ /* 0x000fe200078e0213 */
[-C--:B------:R-:W-:Y:S01]  /*1e00*/  LEA R21, R15, R2.reuse, 0x2 ;  /* 0x000000020f157211 */ /* 0x080fe200078e10ff */
        /* <DEDUP_REMOVED lines=18> */
.L_x_796:
[----:B------:R1:W1:Y:S01]  /*1f30*/  SYNCS.PHASECHK.TRANS64.TRYWAIT P1, [R3+URZ+0x30c30], R22 ;  /* 0x030c3016030075a7 */ /* 0x000262000802017f */
[----:B------:R-:W-:Y:S05]  /*1f40*/  @!P0 BRA `(.L_x_797) ;  /* 0x0000000000048947 */ /* 0x000fea0003800000 */
[----:B------:R-:W-:Y:S01]  /*1f50*/  BPT.TRAP 0x1 ;  /* 0x000000040000795c */ /* 0x000fe20000300000 */
.L_x_797:
[----:B------:R-:W-:-:S04]  /*1f60*/  IADD3 R19, R2, 0x18000, RZ ;  /* 0x0001800002137810 */ /* 0x000fc80007ffe0ff */
[----:B------:R-:W-:-:S04]  /*1f70*/  SHF.R.U32.HI R19, RZ, 0x4, R19 ;  /* 0x00000004ff137819 */ /* 0x000fc80000011613 */
[----:B------:R-:W-:-:S04]  /*1f80*/  LOP3.LUT R19, R19, 0x3fff, RZ, 0xc0, !PT ;  /* 0x00003fff13137812 */ /* 0x000fc800078ec0ff */
[----:B------:R-:W-:Y:S01]  /*1f90*/  LOP3.LUT R24, R19, 0x10000, RZ, 0xfc, !PT ;  /* 0x0001000013187812 */ /* 0x000fe200078efcff */
[----:B-1----:R-:W-:Y:S06]  /*1fa0*/  @P1 BRA `(.L_x_798) ;  /* 0x0000000000081947 */ /* 0x002fec0003800000 */
[----:B------:R-:W1:Y:S02]  /*1fb0*/  SYNCS.PHASECHK.TRANS64.TRYWAIT P1, [R3+URZ+0x30c30], R22 ;  /* 0x030c3016030075a7 */ /* 0x000e64000802017f */
[----:B-1----:R-:W-:Y:S05]  /*1fc0*/  @!P1 BRA `(.L_x_799) ;  /* 0x0000007400b49947 */ /* 0x002fea0003800000 */
.L_x_798:
        /* <DEDUP_REMOVED lines=63> */
[----:B---3--:R-:W-:Y:S01]  /*23c0*/  IADD3 R134, R11, 0x8, RZ ;  /* 0x000000080b867810 */ /* 0x008fe20007ffe0ff */
        /* <DEDUP_REMOVED lines=23> */
[----:B-1----:R-:W-:Y:S01]  /*2540*/  VIADD R133, R11, 0xc ;  /* 0x0000000c0b857836 */ /* 0x002fe20000000000 */
        /* <DEDUP_REMOVED lines=33> */
[C---:B-1----:R-:W-:Y:S01]  /*2760*/  IADD3 R137, R11.reuse, 0x14, RZ ;  /* 0x000000140b897810 */ /* 0x042fe20007ffe0ff */
[----:B------:R-:W-:Y:S01]  /*2770*/  FFMA.FTZ R123, R122, UR37, -R121 ;  /* 0x000000257a7b7c23 */ /* 0x000fe20008010879 */
[----:B------:R-:W-:Y:S01]  /*2780*/  FSEL R122, R92, -INF , P1 ;  /* 0xff8000005c7a7808 */ /* 0x000fe20000800000 */
[----:B------:R-:W-:Y:S04]  /*2790*/  SHFL.IDX PT, R225, R13, R134, 0x1f ;  /* 0x00001f860de17589 */ /* 0x000fe800000e0000 */
[----:B------:R-:W-:Y:S01]  /*27a0*/  MUFU.TANH R93, R93 ;  /* 0x0000005d005d7308 */ /* 0x000fe20000002400 */
[----:B---3--:R-:W-:-:S02]  /*27b0*/  VIADD R139, R11, 0x10 ;  /* 0x000000100b8b7836 */ /* 0x008fc40000000000 */
        /* <DEDUP_REMOVED lines=18> */
[----:B--2---:R-:W-:-:S05]  /*28e0*/  VIADD R140, R11, 0x1c ;  /* 0x0000001c0b8c7836 */ /* 0x004fca0000000000 */
[----:B------:R2:W-:Y:S01]  /*28f0*/  MUFU.TANH R10, R138 ;  /* 0x0000008a000a7308 */ /* 0x0005e20000002400 */
[----:B------:R-:W1:Y:S01]  /*2900*/  SHFL.IDX PT, R141, R21, R140, 0x1f ;  /* 0x00001f8c158d7589 */ /* 0x000e6200000e0000 */
[----:B---3--:R-:W-:Y:S01]  /*2910*/  FMUL.FTZ R129, R149, UR36 ;  /* 0x0000002495817c20 */ /* 0x008fe20008410000 */
[----:B------:R-:W-:-:S05]  /*2920*/  LEA R149, R5, R19, 0xa ;  /* 0x0000001305957211 */ /* 0x000fca00078e50ff */
        /* <DEDUP_REMOVED lines=750> */
.L_x_800:
        /* <DEDUP_REMOVED lines=68> */
.L_x_801:
[----:B-1----:R-:W2:Y:S01]  /*5c50*/  LDL R0, [R1+0x8] ;  /* 0x0000080001007983 */ /* 0x002ea20000100800 */
        /* <DEDUP_REMOVED lines=45> */
.L_x_784:
[----:B------:R-:W-:Y:S05]  /*5f30*/  @P0 BRA `(.L_x_779) ;  /* 0x00000034008c0947 */ /* 0x000fea0003800000 */
[----:B------:R-:W2:Y:S01]  /*5f40*/  LDL.LU R24, [R1+0x20] ;  /* 0x0000200001187983 */ /* 0x000ea20000300800 */
[----:B-1----:R-:W1:Y:S01]  /*5f50*/  LDC.64 R2, c[0x0][0x878] ;  /* 0x00021e00ff027b82 */ /* 0x002e620000000a00 */
[----:B------:R-:W3:Y:S07]  /*5f60*/  S2R R22, SR_TID.X ;  /* 0x0000000000167919 */ /* 0x000eee0000002100 */
[----:B------:R-:W4:Y:S01]  /*5f70*/  LDC R0, c[0x0][0x850] ;  /* 0x00021400ff007b82 */ /* 0x000f220000000800 */
[----:B------:R-:W5:Y:S01]  /*5f80*/  S2R R7, SR_CTAID.Y ;  /* 0x0000000000077919 */ /* 0x000f620000002600 */
[----:B------:R-:W5:Y:S06]  /*5f90*/  S2R R8, SR_CTAID.X ;  /* 0x0000000000087919 */ /* 0x000f6c0000002500 */
[----:B------:R-:W3:Y:S01]  /*5fa0*/  S2UR UR5, SR_CgaCtaId ;  /* 0x00000000000579c3 */ /* 0x000ee20000008800 */
[----:B-1----:R-:W-:-:S07]  /*5fb0*/  ISETP.NE.U32.AND P0, PT, R2, RZ, PT ;  /* 0x000000ff0200720c */ /* 0x002fce0003f05070 */
[----:B------:R-:W1:Y:S01]  /*5fc0*/  LDC.64 R10, c[0x0][0x818] ;  /* 0x00020600ff0a7b82 */ /* 0x000e620000000a00 */
[----:B------:R-:W-:-:S07]  /*5fd0*/  ISETP.NE.AND.EX P0, PT, R3, RZ, PT, P0 ;  /* 0x000000ff0300720c */ /* 0x000fce0003f05300 */
[----:B------:R-:W1:Y:S08]  /*5fe0*/  LDC.64 R14, c[0x0][0x840] ;  /* 0x00021000ff0e7b82 */ /* 0x000e700000000a00 */
[----:B------:R-:W2:Y:S01]  /*5ff0*/  @P0 LDC.64 R2, c[0x0][0x878] ;  /* 0x00021e00ff020b82 */ /* 0x000ea20000000a00 */
[----:B------:R-:W-:-:S07]  /*6000*/  UMOV UR4, 0x400 ;  /* 0x0000040000047882 */ /* 0x000fce0000000000 */
[----:B------:R-:W1:Y:S08]  /*6010*/  LDC.64 R12, c[0x0][0x820] ;  /* 0x00020800ff0c7b82 */ /* 0x000e700000000a00 */
[----:B------:R-:W1:Y:S08]  /*6020*/  LDC.64 R16, c[0x0][0x848] ;  /* 0x00021200ff107b82 */ /* 0x000e700000000a00 */
[----:B------:R-:W1:Y:S08]  /*6030*/  LDC.64 R18, c[0x0][0x800] ;  /* 0x00020000ff127b82 */ /* 0x000e700000000a00 */
[----:B------:R-:W1:Y:S01]  /*6040*/  LDC.64 R20, c[0x0][0x828] ;  /* 0x00020a00ff147b82 */ /* 0x000e620000000a00 */
[----:B--2---:R-:W-:-:S06]  /*6050*/  @P0 IMAD.WIDE R2, R24, 0x4, R2 ;  /* 0x0000000418020825 */ /* 0x004fcc00078e0202 */
[----:B------:R2:W5:Y:S01]  /*6060*/  @P0 LDG.E R2, desc[UR38][R2.64] ;  /* 0x0000002602020981 */ /* 0x000562000c1e1900 */
[----:B------:R-:W-:Y:S01]  /*6070*/  BAR.SYNC.DEFER_BLOCKING 0x1, 0x100 ;  /* 0x0044000000007b1d */ /* 0x000fe20000010000 */
[----:B----4-:R-:W-:Y:S01]  /*6080*/  ISETP.NE.AND P1, PT, R0, 0x1, PT ;  /* 0x000000010000780c */ /* 0x010fe20003f25270 */
[----:B---3--:R-:W-:Y:S01]  /*6090*/  VIADD R23, R22, 0xffffff80 ;  /* 0xffffff8016177836 */ /* 0x008fe20000000000 */
[----:B------:R-:W-:-:S03]  /*60a0*/  ULEA UR4, UR5, UR4, 0x18 ;  /* 0x0000000405047291 */ /* 0x000fc6000f8ec03f */
[----:B------:R-:W-:Y:S01]  /*60b0*/  BSSY B0, `(.L_x_803) ;  /* 0x000004d000007945 */ /* 0x000fe20003800000 */
[----:B------:R-:W-:-:S04]  /*60c0*/  SHF.R.S32.HI R0, RZ, 0x1f, R23 ;  /* 0x0000001fff007819 */ /* 0x000fc80000011417 */
[----:B------:R-:W-:-:S03]  /*60d0*/  LEA.HI R5, R0, R23, RZ, 0x7 ;  /* 0x0000001700057211 */ /* 0x000fc600078f38ff */
[----:B------:R-:W3:Y:S01]  /*60e0*/  @P1 LDC R4, c[0x0][0x854] ;  /* 0x00021500ff041b82 */ /* 0x000ee20000000800 */
[C---:B------:R-:W-:Y:S01]  /*60f0*/  LOP3.LUT R0, R5.reuse, 0xfffff80, RZ, 0xc0, !PT ;  /* 0x0fffff8005007812 */ /* 0x040fe200078ec0ff */
[----:B--2---:R-:W-:-:S04]  /*6100*/  IMAD.SHL.U32 R3, R5, 0x20, RZ ;  /* 0x0000002005037824 */ /* 0x004fc800078e00ff */
[----:B------:R-:W-:Y:S01]  /*6110*/  IMAD.IADD R0, R23, 0x1, -R0 ;  /* 0x0000000117007824 */ /* 0x000fe200078e0a00 */
[----:B------:R-:W-:Y:S01]  /*6120*/  LOP3.LUT R5, R3, 0x3ffff000, RZ, 0xc0, !PT ;  /* 0x3ffff00003057812 */ /* 0x000fe200078ec0ff */
[----:B------:R-:W2:Y:S04]  /*6130*/  @P1 LDC R9, c[0x0][0x858] ;  /* 0x00021600ff091b82 */ /* 0x000ea80000000800 */
[----:B------:R-:W-:-:S05]  /*6140*/  IMAD R5, R0, 0x4, R5 ;  /* 0x0000000400057824 */ /* 0x000fca00078e0205 */
[----:B------:R-:W-:Y:S01]  /*6150*/  LEA R6, R5, UR4, 0x2 ;  /* 0x0000000405067c11 */ /* 0x000fe2000f8e10ff */
[----:B-----5:R-:W-:-:S04]  /*6160*/  IMAD.SHL.U32 R5, R8, 0x2000, RZ ;  /* 0x0000200008057824 */ /* 0x020fc800078e00ff */
[----:B------:R4:W-:Y:S01]  /*6170*/  STS.128 [R6], R152 ;  /* 0x0000009806007388 */ /* 0x0009e20000000c00 */
[----:B---3--:R-:W-:-:S03]  /*6180*/  @P1 IMAD.HI.U32 R0, R7, R4, RZ ;  /* 0x0000000407001227 */ /* 0x008fc600078e00ff */
[----:B------:R4:W-:Y:S04]  /*6190*/  STS.128 [R6+0x800], R156 ;  /* 0x0008009c06007388 */ /* 0x0009e80000000c00 */
[----:B------:R4:W-:Y:S01]  /*61a0*/  STS.128 [R6+0x1000], R160 ;  /* 0x001000a006007388 */ /* 0x0009e20000000c00 */
[----:B--2---:R-:W-:-:S03]  /*61b0*/  @P1 SHF.R.U32.HI R7, RZ, R9, R0 ;  /* 0x00000009ff071219 */ /* 0x004fc60000011600 */
[----:B------:R4:W-:Y:S01]  /*61c0*/  STS.128 [R6+0x1800], R164 ;  /* 0x001800a406007388 */ /* 0x0009e20000000c00 */
[----:B------:R-:W-:-:S03]  /*61d0*/  SHF.R.S32.HI R9, RZ, 0x1f, R7 ;  /* 0x0000001fff097819 */ /* 0x000fc60000011407 */
[----:B------:R4:W-:Y:S02]  /*61e0*/  STS.128 [R6+0x2000], R168 ;  /* 0x002000a806007388 */ /* 0x0009e40000000c00 */
[----:B-1----:R-:W-:Y:S02]  /*61f0*/  IMAD R0, R9, R10, RZ ;  /* 0x0000000a09007224 */ /* 0x002fe400078e02ff */
        /* <DEDUP_REMOVED lines=9> */
[----:B-1----:R-:W-:Y:S01]  /*6290*/  BAR.SYNC.DEFER_BLOCKING 0x1, 0x100 ;  /* 0x0044000000007b1d */ /* 0x002fe20000010000 */
[----:B------:R-:W-:-:S04]  /*62a0*/  @P0 LEA R2, R24, R2, 0x7 ;  /* 0x0000000218020211 */ /* 0x000fc800078e38ff */
[----:B------:R-:W-:-:S04]  /*62b0*/  @P0 SHF.R.S32.HI R3, RZ, 0x1f, R2 ;  /* 0x0000001fff030819 */ /* 0x000fc80000011402 */
[----:B------:R-:W-:-:S04]  /*62c0*/  @P0 LEA.HI R3, R3, R2, RZ, 0x7 ;  /* 0x0000000203030211 */ /* 0x000fc800078f38ff */
[----:B------:R-:W-:-:S04]  /*62d0*/  @P0 SHF.L.U32 R3, R3, 0x6, RZ ;  /* 0x0000000603030819 */ /* 0x000fc800000006ff */
[----:B------:R-:W-:-:S04]  /*62e0*/  @P0 LOP3.LUT R2, R3, 0xffffe000, RZ, 0xc0, !PT ;  /* 0xffffe00003020812 */ /* 0x000fc800078ec0ff */
[----:B------:R-:W-:Y:S02]  /*62f0*/  @P0 SHF.R.S32.HI R3, RZ, 0x1f, R2 ;  /* 0x0000001fff030819 */ /* 0x000fe40000011402 */
[----:B------:R-:W-:-:S06]  /*6300*/  @!P0 CS2R R2, SRZ ;  /* 0x0000000000028805 */ /* 0x000fcc000001ff00 */
[----:B------:R-:W-:Y:S01]  /*6310*/  IADD3 R4, P1, R5, R2, RZ ;  /* 0x0000000205047210 */ /* 0x000fe20007f3e0ff */
[----:B------:R-:W-:Y:S02]  /*6320*/  IMAD R2, R9, R14, RZ ;  /* 0x0000000e09027224 */ /* 0x000fe400078e02ff */
[----:B------:R-:W-:Y:S01]  /*6330*/  IMAD R9, R7, R11, R0 ;  /* 0x0000000b07097224 */ /* 0x000fe200078e0200 */
[----:B------:R-:W-:Y:S01]  /*6340*/  LEA.HI.X.SX32 R5, R5, R3, 0x1, P1 ;  /* 0x0000000305057211 */ /* 0x000fe200008f0eff */
[C---:B------:R-:W-:Y:S01]  /*6350*/  IMAD R11, R7.reuse, R15, R2 ;  /* 0x0000000f070b7224 */ /* 0x040fe200078e0202 */
[----:B------:R-:W-:Y:S01]  /*6360*/  SHF.R.S32.HI R0, RZ, 0x1f, R24 ;  /* 0x0000001fff007819 */ /* 0x000fe20000011418 */
[----:B------:R-:W-:-:S04]  /*6370*/  IMAD.WIDE.U32 R2, R7, R10, R4 ;  /* 0x0000000a07027225 */ /* 0x000fc800078e0004 */
[----:B------:R-:W-:Y:S01]  /*6380*/  IMAD.WIDE.U32 R4, R7, R14, R4 ;  /* 0x0000000e07047225 */ /* 0x000fe200078e0004 */
[----:B------:R-:W-:-:S03]  /*6390*/  SEL R7, R24, RZ, !P0 ;  /* 0x000000ff18077207 */ /* 0x000fc60004000000 */
[----:B------:R-:W-:Y:S01]  /*63a0*/  IMAD.IADD R3, R3, 0x1, R9 ;  /* 0x0000000103037824 */ /* 0x000fe200078e0209 */
[----:B------:R-:W-:Y:S02]  /*63b0*/  SEL R9, R0, RZ, !P0 ;  /* 0x000000ff00097207 */ /* 0x000fe40004000000 */
[----:B------:R-:W-:Y:S01]  /*63c0*/  IADD3 R5, R5, R11, RZ ;  /* 0x0000000b05057210 */ /* 0x000fe20007ffe0ff */
[----:B------:R-:W-:Y:S01]  /*63d0*/  IMAD.WIDE.U32 R2, R7, R12, R2 ;  /* 0x0000000c07027225 */ /* 0x000fe200078e0002 */
[----:B------:R-:W-:-:S03]  /*63e0*/  ISETP.NE.AND P0, PT, R23, RZ, PT ;  /* 0x000000ff1700720c */ /* 0x000fc60003f05270 */
[C---:B------:R-:W-:Y:S01]  /*63f0*/  IMAD R0, R9.reuse, R12, RZ ;  /* 0x0000000c09007224 */ /* 0x040fe200078e02ff */
[----:B------:R-:W-:Y:S01]  /*6400*/  LEA R18, P1, R2, R18, 0x2 ;  /* 0x0000001202127211 */ /* 0x000fe200078210ff */
[-C--:B------:R-:W-:Y:S02]  /*6410*/  IMAD R8, R9, R16.reuse, RZ ;  /* 0x0000001009087224 */ /* 0x080fe400078e02ff */
[----:B------:R-:W-:-:S04]  /*6420*/  IMAD.WIDE.U32 R4, R7, R16, R4 ;  /* 0x0000001007047225 */ /* 0x000fc800078e0004 */
[C---:B------:R-:W-:Y:S01]  /*6430*/  IMAD R9, R7.reuse, R13, R0 ;  /* 0x0000000d07097224 */ /* 0x040fe200078e0200 */
[----:B------:R-:W-:Y:S01]  /*6440*/  LEA R20, P2, R4, R20, 0x2 ;  /* 0x0000001404147211 */ /* 0x000fe200078410ff */
[----:B------:R-:W-:Y:S02]  /*6450*/  IMAD R7, R7, R17, R8 ;  /* 0x0000001107077224 */ /* 0x000fe400078e0208 */
[----:B------:R-:W-:Y:S02]  /*6460*/  IMAD.IADD R3, R3, 0x1, R9 ;  /* 0x0000000103037824 */ /* 0x000fe400078e0209 */
[----:B------:R-:W-:-:S03]  /*6470*/  IMAD.IADD R0, R5, 0x1, R7 ;  /* 0x0000000105007824 */ /* 0x000fc600078e0207 */
[----:B------:R-:W-:Y:S02]  /*6480*/  LEA.HI.X R3, R2, R19, R3, 0x2, P1 ;  /* 0x0000001302037211 */ /* 0x000fe400008f1403 */
[----:B------:R-:W-:Y:S01]  /*6490*/  LEA.HI.X R0, R4, R21, R0, 0x2, P2 ;  /* 0x0000001504007211 */ /* 0x000fe200010f1400 */
[----:B----4-:R-:W-:Y:S06]  /*64a0*/  @P0 BRA `(.L_x_804) ;  /* 0x0000000000340947 */ /* 0x010fec0003800000 */
[----:B------:R-:W-:Y:S01]  /*64b0*/  R2UR UR6, R20 ;  /* 0x00000000140672ca */ /* 0x000fe200000e0000 */
[----:B------:R-:W-:Y:S01]  /*64c0*/  UMOV UR5, 0x800 ;  /* 0x0000080000057882 */ /* 0x000fe20000000000 */
[----:B------:R-:W-:Y:S01]  /*64d0*/  R2UR UR7, R0 ;  /* 0x00000000000772ca */ /* 0x000fe200000e0000 */
[----:B------:R-:W-:Y:S01]  /*64e0*/  UMOV UR8, 0x0 ;  /* 0x0000000000087882 */ /* 0x000fe20000000000 */
[----:B------:R-:W-:Y:S01]  /*64f0*/  PLOP3.LUT P0, PT, PT, PT, PT, 0x80, 0x0 ;  /* 0x000000000000781c */ /* 0x000fe20003f0f070 */
[----:B------:R-:W-:-:S12]  /*6500*/  UMOV UR9, 0x14f00000 ;  /* 0x14f0000000097882 */ /* 0x000fd80000000000 */
.L_x_805:
[----:B------:R-:W-:Y:S01]  /*6510*/  @P0 ELECT P1, URZ, PT ;  /* 0x00000000003f082f */ /* 0x000fe20003820000 */
[----:B------:R1:W-:-:S12]  /*6520*/  UBLKRED.G.S.ADD.F32.RN [UR6], [UR4], UR5, desc[UR8] ;  /* 0x00000806040073bb */ /* 0x0003d800080a1405 */
[----:B------:R-:W-:Y:S02]  /*6530*/  @P1 PLOP3.LUT P0, PT, P1, PT, PT, 0x8, 0x0 ;  /* 0x000000000000181c */ /* 0x000fe40000f0e170 */
[----:B------:R-:W-:-:S11]  /*6540*/  PLOP3.LUT P1, PT, PT, PT, PT, 0x8, 0x0 ;  /* 0x000000000000781c */ /* 0x000fd60003f2e170 */
[----:B-1----:R-:W-:Y:S05]  /*6550*/  @P0 BRA.U.ANY `(.L_x_805) ;  /* 0xfffffffd00ec0947 */ /* 0x002fea000393ffff */
[----:B------:R0:W-:Y:S01]  /*6560*/  UTMACMDFLUSH ;  /* 0x00000000000079b7 */ /* 0x0001e20000000000 */
[----:B------:R-:W-:-:S04]  /*6570*/  DEPBAR.LE SB0, 0x0 ;  /* 0x000080000000791a */ /* 0x000fc80000000000 */
.L_x_804:
[----:B------:R-:W-:Y:S05]  /*6580*/  BSYNC B0 ;  /* 0x0000000000007941 */ /* 0x000fea0003800000 */
.L_x_803:
[----:B------:R-:W-:Y:S01]  /*6590*/  BAR.SYNC.DEFER_BLOCKING 0x1, 0x100 ;  /* 0x0044000000007b1d */ /* 0x000fe20000010000 */
[----:B------:R-:W-:-:S05]  /*65a0*/  ISETP.NE.AND P0, PT, R22, 0x80, PT ;  /* 0x000000801600780c */ /* 0x000fca0003f05270 */
        /* <DEDUP_REMOVED lines=20> */
[----:B------:R-:W-:Y:S01]  /*66f0*/  PLOP3.LUT P0, PT, PT, PT, PT, 0x80, 0x0 ;  /* 0x000000000000781c */ /* 0x000fe20003f0f070 */
[----:B------:R-:W-:-:S12]  /*6700*/  UMOV UR9, 0x14f00000 ;  /* 0x14f0000000097882 */ /* 0x000fd80000000000 */
.L_x_806:
        /* <DEDUP_REMOVED lines=8> */
.L_x_774:
        /* <DEDUP_REMOVED lines=20> */
.L_x_808:
[----:B------:R-:W-:Y:S02]  /*68d0*/  ULDC.64 UR4, c[0x0][0x8d8] ;  /* 0x0002360000047ab9 */ /* 0x000fe40000000a00 */
[----:B------:R-:W-:-:S04]  /*68e0*/  ISETP.NE.U32.AND P0, PT, RZ, UR4, PT ;  /* 0x00000004ff007c0c */ /* 0x000fc8000bf05070 */
[----:B------:R-:W-:-:S13]  /*68f0*/  ISETP.NE.AND.EX P0, PT, RZ, UR5, PT, P0 ;  /* 0x00000005ff007c0c */ /* 0x000fda000bf05300 */
[----:B------:R-:W-:Y:S05]  /*6900*/  @!P0 BRA `(.L_x_810) ;  /* 0x0000000000248947 */ /* 0x000fea0003800000 */
[----:B------:R-:W-:Y:S02]  /*6910*/  ULDC.64 UR4, c[0x0][0x8d8] ;  /* 0x0002360000047ab9 */ /* 0x000fe40000000a00 */
[----:B-1----:R-:W-:-:S06]  /*6920*/  UIMAD.WIDE UR4, UR12, 0x4, UR4 ;  /* 0x000000040c0478a5 */ /* 0x002fcc000f8e0204 */
[----:B------:R-:W-:Y:S01]  /*6930*/  IMAD.U32 R2, RZ, RZ, UR4 ;  /* 0x00000004ff027e24 */ /* 0x000fe2000f8e00ff */
[----:B------:R-:W-:-:S05]  /*6940*/  MOV R3, UR5 ;  /* 0x0000000500037c02 */ /* 0x000fca0008000f00 */
[----:B------:R-:W2:Y:S04]  /*6950*/  LDG.E R0, desc[UR38][R2.64] ;  /* 0x0000002602007981 */ /* 0x000ea8000c1e1900 */
[----:B------:R-:W2:Y:S02]  /*6960*/  LDG.E R5, desc[UR38][R2.64+0x4] ;  /* 0x0000042602057981 */ /* 0x000ea4000c1e1900 */
[----:B--2---:R-:W-:-:S05]  /*6970*/  IMAD.IADD R0, R5, 0x1, -R0 ;  /* 0x0000000105007824 */ /* 0x004fca00078e0a00 */
[----:B------:R-:W-:Y:S01]  /*6980*/  R2UR UR5, R0 ;  /* 0x00000000000572ca */ /* 0x000fe200000e0000 */
[----:B------:R-:W-:-:S14]  /*6990*/  BRA `(.L_x_809) ;  /* 0x0000000000047947 */ /* 0x000fdc0003800000 */
.L_x_810:
[----:B------:R-:W-:-:S05]  /*69a0*/  ULDC UR5, c[0x0][0x8c4] ;  /* 0x0002310000057ab9 */ /* 0x000fca0000000800 */
.L_x_809:
        /* <DEDUP_REMOVED lines=12> */
[----:B------:R-:W-:Y:S01]  /*6a70*/  IMAD.U32 R2, RZ, RZ, UR4 ;  /* 0x00000004ff027e24 */ /* 0x000fe2000f8e00ff */
[----:B------:R-:W-:Y:S01]  /*6a80*/  MOV R3, UR5 ;  /* 0x0000000500037c02 */ /* 0x000fe20008000f00 */
[----:B------:R-:W-:-:S06]  /*6a90*/  ULDC.64 UR4, c[0x0][0x780] ;  /* 0x0001e00000047ab9 */ /* 0x000fcc0000000a00 */
        /* <DEDUP_REMOVED lines=8> */
[----:B------:R-:W-:Y:S01]  /*6b20*/  IMAD.U32 R4, RZ, RZ, UR4 ;  /* 0x00000004ff047e24 */ /* 0x000fe2000f8e00ff */
[----:B------:R-:W-:-:S05]  /*6b30*/  MOV R5, UR5 ;  /* 0x0000000500057c02 */ /* 0x000fca0008000f00 */
        /* <DEDUP_REMOVED lines=15> */
.L_x_811:
        /* <DEDUP_REMOVED lines=49> */
.L_x_825:
        /* <DEDUP_REMOVED lines=21> */
.L_x_814:
[----:B------:R-:W-:Y:S05]  /*7090*/  BSYNC B0 ;  /* 0x0000000000007941 */ /* 0x000fea0003800000 */
.L_x_813:
        /* <DEDUP_REMOVED lines=13> */
.L_x_816:
[----:B------:R-:W-:Y:S05]  /*7170*/  BSYNC B0 ;  /* 0x0000000000007941 */ /* 0x000fea0003800000 */
.L_x_815:
[----:B------:R-:W-:Y:S06]  /*7180*/  BAR.ARV 0xa, 0xa0 ;  /* 0x0282800000007b1d */ /* 0x000fec0000002000 */
[----:B------:R-:W-:Y:S04]  /*7190*/  BSSY B0, `(.L_x_817) ;  /* 0x0000003000007945 */ /* 0x000fe80003800000 */
[----:B------:R-:W-:Y:S05]  /*71a0*/  @!P0 BRA `(.L_x_818) ;  /* 0x0000000000048947 */ /* 0x000fea0003800000 */
[----:B------:R-:W-:-:S04]  /*71b0*/  DEPBAR.LE SB0, 0x0 ;  /* 0x000080000000791a */ /* 0x000fc80000000000 */
.L_x_818:
[----:B------:R-:W-:Y:S05]  /*71c0*/  BSYNC B0 ;  /* 0x0000000000007941 */ /* 0x000fea0003800000 */
.L_x_817:
        /* <DEDUP_REMOVED lines=13> */
.L_x_820:
[----:B------:R-:W-:Y:S05]  /*72a0*/  BSYNC B0 ;  /* 0x0000000000007941 */ /* 0x000fea0003800000 */
.L_x_819:
        /* <DEDUP_REMOVED lines=13> */
.L_x_822:
[----:B------:R-:W-:Y:S05]  /*7380*/  BSYNC B0 ;  /* 0x0000000000007941 */ /* 0x000fea0003800000 */
.L_x_821:
[----:B------:R-:W-:Y:S01]  /*7390*/  VIADD R0, R0, 0xfffffffe ;  /* 0xfffffffe00007836 */ /* 0x000fe20000000000 */
[----:B------:R-:W-:Y:S06]  /*73a0*/  BAR.ARV 0xa, 0xa0 ;  /* 0x0282800000007b1d */ /* 0x000fec0000002000 */
[----:B------:R-:W-:Y:S01]  /*73b0*/  BSSY B0, `(.L_x_823) ;  /* 0x0000004000007945 */ /* 0x000fe20003800000 */
[----:B------:R-:W-:-:S03]  /*73c0*/  ISETP.NE.AND P1, PT, R0, RZ, PT ;  /* 0x000000ff0000720c */ /* 0x000fc60003f25270 */
[----:B------:R-:W-:Y:S10]  /*73d0*/  @!P0 BRA `(.L_x_824) ;  /* 0x0000000000048947 */ /* 0x000ff40003800000 */
[----:B------:R-:W-:-:S04]  /*73e0*/  DEPBAR.LE SB0, 0x0 ;  /* 0x000080000000791a */ /* 0x000fc80000000000 */
.L_x_824:
[----:B------:R-:W-:Y:S05]  /*73f0*/  BSYNC B0 ;  /* 0x0000000000007941 */ /* 0x000fea0003800000 */
.L_x_823:
[----:B------:R-:W-:Y:S06]  /*7400*/  BAR.ARV 0xb, 0xa0 ;  /* 0x02c2800000007b1d */ /* 0x000fec0000002000 */
[----:B------:R-:W-:Y:S02]  /*7410*/  UIADD3 UR5, UR5, 0x2, URZ ;  /* 0x0000000205057890 */ /* 0x000fe4000fffe03f */
[----:B------:R-:W-:Y:S01]  /*7420*/  UIADD3 UR4, UR4, 0x1, URZ ;  /* 0x0000000104047890 */ /* 0x000fe2000fffe03f */
[----:B------:R-:W-:Y:S11]  /*7430*/  @P1 BRA `(.L_x_825) ;  /* 0xfffffff800c01947 */ /* 0x000ff6000383ffff */
[----:B------:R-:W-:-:S12]  /*7440*/  USHF.L.U32 UR6, UR5, 0xd, URZ ;  /* 0x0000000d05067899 */ /* 0x000fd8000800063f */
.L_x_812:
        /* <DEDUP_REMOVED lines=19> */
.L_x_827:
[----:B------:R-:W-:Y:S05]  /*7580*/  BSYNC B0 ;  /* 0x0000000000007941 */ /* 0x000fea0003800000 */
.L_x_826:
        /* <DEDUP_REMOVED lines=19> */
.L_x_829:
[----:B------:R-:W-:Y:S05]  /*76c0*/  BSYNC B0 ;  /* 0x0000000000007941 */ /* 0x000fea0003800000 */
.L_x_828:
[----:B------:R-:W-:Y:S06]  /*76d0*/  BAR.ARV 0xa, 0xa0 ;  /* 0x0282800000007b1d */ /* 0x000fec0000002000 */
[----:B------:R-:W-:Y:S04]  /*76e0*/  BSSY B0, `(.L_x_830) ;  /* 0x0000003000007945 */ /* 0x000fe80003800000 */
[----:B------:R-:W-:Y:S05]  /*76f0*/  @!P0 BRA `(.L_x_831) ;  /* 0x0000000000048947 */ /* 0x000fea0003800000 */
[----:B------:R-:W-:-:S04]  /*7700*/  DEPBAR.LE SB0, 0x0 ;  /* 0x000080000000791a */ /* 0x000fc80000000000 */
.L_x_831:
[----:B------:R-:W-:Y:S05]  /*7710*/  BSYNC B0 ;  /* 0x0000000000007941 */ /* 0x000fea0003800000 */
.L_x_830:
[----:B------:R-:W-:Y:S06]  /*7720*/  BAR.ARV 0xb, 0xa0 ;  /* 0x02c2800000007b1d */ /* 0x000fec0000002000 */
[----:B------:R-:W-:Y:S05]  /*7730*/  BRA `(.L_x_779) ;  /* 0x0000001c008c7947 */ /* 0x000fea0003800000 */
.L_x_807:
        /* <DEDUP_REMOVED lines=10> */
.L_x_832:
        /* <DEDUP_REMOVED lines=10> */
.L_x_834:
[----:B------:R-:W3:Y:S02]  /*7880*/  LDC R5, c[0x0][0x8c4] ;  /* 0x00023100ff057b82 */ /* 0x000ee40000000800 */
.L_x_833:
        /* <DEDUP_REMOVED lines=23> */
[----:B------:R-:W-:Y:S01]  /*7a00*/  MOV R5, RZ ;  /* 0x000000ff00057202 */ /* 0x000fe20000000f00 */
[----:B------:R-:W-:Y:S01]  /*7a10*/  ULDC UR4, c[0x0][0x280] ;  /* 0x0000a00000047ab9 */ /* 0x000fe20000000800 */
[----:B-1----:R-:W-:-:S05]  /*7a20*/  @P0 IMAD.WIDE R2, R8, 0x4, R2 ;  /* 0x0000000408020825 */ /* 0x002fca00078e0202 */
[----:B------:R4:W5:Y:S01]  /*7a30*/  @P0 LDG.E R5, desc[UR38][R2.64] ;  /* 0x0000002602050981 */ /* 0x000962000c1e1900 */
[----:B------:R-:W-:Y:S02]  /*7a40*/  IMAD.U32 R4, RZ, RZ, UR4 ;  /* 0x00000004ff047e24 */ /* 0x000fe4000f8e00ff */
        /* <DEDUP_REMOVED lines=17> */
.L_x_836:
        /* <DEDUP_REMOVED lines=66> */
.L_x_866:
        /* <DEDUP_REMOVED lines=9> */
.L_x_839:
        /* <DEDUP_REMOVED lines=63> */
.L_x_850:
[----:B------:R-:W-:-:S04]  /*8400*/  SHF.L.U32 R21, R10, 0x1f, RZ ;  /* 0x0000001f0a157819 */ /* 0x000fc800000006ff */
[----:B-1----:R-:W1:Y:S02]  /*8410*/  SYNCS.PHASECHK.TRANS64.TRYWAIT P1, [R12+URZ+0x30c40], R21 ;  /* 0x030c40150c0075a7 */ /* 0x002e64000802017f */
[----:B-12--5:R-:W-:Y:S05]  /*8420*/  @!P1 BRA `(.L_x_842) ;  /* 0x0000001000c49947 */ /* 0x026fea0003800000 */
.L_x_867:
[----:B------:R-:W-:Y:S05]  /*8430*/  @P0 BRA `(.L_x_843) ;  /* 0x0000000000140947 */ /* 0x000fea0003800000 */
[----:B------:R-:W-:Y:S02]  /*8440*/  ISETP.NE.AND P1, PT, R20, RZ, PT ;  /* 0x000000ff1400720c */ /* 0x000fe40003f25270 */
[----:B------:R-:W-:-:S04]  /*8450*/  MOV R3, 0x4200 ;  /* 0x0000420000037802 */ /* 0x000fc80000000f00 */
[----:B------:R2:W-:Y:S07]  /*8460*/  SYNCS.ARRIVE.TRANS64 RZ, [R12+URZ+0x30c30], R3 ;  /* 0x030c30030cff79a7 */ /* 0x0005ee000800003f */
[----:B------:R-:W-:Y:S05]  /*8470*/  @!P1 BRA `(.L_x_843) ;  /* 0x0000000000049947 */ /* 0x000fea0003800000 */
[----:B------:R-:W-:Y:S01]  /*8480*/  BPT.TRAP 0x1 ;  /* 0x000000040000795c */ /* 0x000fe20000300000 */
.L_x_843:
        /* <DEDUP_REMOVED lines=30> */
.L_x_868:
[----:B------:R-:W-:Y:S05]  /*8670*/  @P0 BRA `(.L_x_845) ;  /* 0x0000000000140947 */ /* 0x000fea0003800000 */
[----:B------:R-:W-:Y:S01]  /*8680*/  ISETP.NE.AND P1, PT, R20, RZ, PT ;  /* 0x000000ff1400720c */ /* 0x000fe20003f25270 */
[----:B------:R-:W-:-:S04]  /*8690*/  IMAD.MOV.U32 R2, RZ, RZ, 0x4200 ;  /* 0x00004200ff027424 */ /* 0x000fc800078e00ff */
[----:B------:R3:W-:Y:S08]  /*86a0*/  SYNCS.ARRIVE.TRANS64 RZ, [R12+URZ+0x30c18], R2 ;  /* 0x030c18020cff79a7 */ /* 0x0007f0000800003f */
[----:B------:R-:W-:Y:S05]  /*86b0*/  @!P1 BRA `(.L_x_845) ;  /* 0x0000000000049947 */ /* 0x000fea0003800000 */
[----:B------:R-:W-:Y:S01]  /*86c0*/  BPT.TRAP 0x1 ;  /* 0x000000040000795c */ /* 0x000fe20000300000 */
.L_x_845:
        /* <DEDUP_REMOVED lines=22> */
.L_x_869:
        /* <DEDUP_REMOVED lines=9> */
.L_x_847:
        /* <DEDUP_REMOVED lines=24> */
.L_x_871:
[----:B------:R-:W-:Y:S05]  /*8a40*/  @P0 BRA `(.L_x_849) ;  /* 0x0000000000140947 */ /* 0x000fea0003800000 */
[----:B------:R-:W-:Y:S01]  /*8a50*/  ISETP.NE.AND P1, PT, R20, RZ, PT ;  /* 0x000000ff1400720c */ /* 0x000fe20003f25270 */
[----:B-1----:R-:W-:-:S04]  /*8a60*/  IMAD.MOV.U32 R5, RZ, RZ, 0x4200 ;  /* 0x00004200ff057424 */ /* 0x002fc800078e00ff */
[----:B------:R2:W-:Y:S08]  /*8a70*/  SYNCS.ARRIVE.TRANS64 RZ, [R12+URZ+0x30c10], R5 ;  /* 0x030c10050cff79a7 */ /* 0x0005f0000800003f */
[----:B------:R-:W-:Y:S05]  /*8a80*/  @!P1 BRA `(.L_x_849) ;  /* 0x0000000000049947 */ /* 0x000fea0003800000 */
[----:B------:R-:W-:Y:S01]  /*8a90*/  BPT.TRAP 0x1 ;  /* 0x000000040000795c */ /* 0x000fe20000300000 */
.L_x_849:
        /* <DEDUP_REMOVED lines=23> */
.L_x_841:
[----:B------:R-:W-:-:S13]  /*8c10*/  ISETP.NE.AND P1, PT, R18, RZ, PT ;  /* 0x000000ff1200720c */ /* 0x000fda0003f25270 */
[----:B------:R-:W-:Y:S05]  /*8c20*/  @!P1 BRA `(.L_x_840) ;  /* 0x0000000000f89947 */ /* 0x000fea0003800000 */
[----:B------:R-:W-:-:S04]  /*8c30*/  SHF.L.U32 R13, R10, 0x1f, RZ ;  /* 0x0000001f0a0d7819 */ /* 0x000fc800000006ff */
[----:B------:R-:W1:Y:S02]  /*8c40*/  SYNCS.PHASECHK.TRANS64.TRYWAIT P1, [R12+URZ+0x30c40], R13 ;  /* 0x030c400d0c0075a7 */ /* 0x000e64000802017f */
[----:B-1----:R-:W-:Y:S05]  /*8c50*/  @!P1 BRA `(.L_x_851) ;  /* 0x0000000c000c9947 */ /* 0x002fea0003800000 */
.L_x_872:
[----:B------:R-:W-:Y:S05]  /*8c60*/  @P0 BRA `(.L_x_852) ;  /* 0x0000000000140947 */ /* 0x000fea0003800000 */
[----:B------:R-:W-:Y:S02]  /*8c70*/  ISETP.NE.AND P1, PT, R20, RZ, PT ;  /* 0x000000ff1400720c */ /* 0x000fe40003f25270 */
[----:B------:R-:W-:-:S04]  /*8c80*/  MOV R5, 0x4200 ;  /* 0x0000420000057802 */ /* 0x000fc80000000f00 */
[----:B------:R2:W-:Y:S07]  /*8c90*/  SYNCS.ARRIVE.TRANS64 RZ, [R12+URZ+0x30c30], R5 ;  /* 0x030c30050cff79a7 */ /* 0x0005ee000800003f */
[----:B------:R-:W-:Y:S05]  /*8ca0*/  @!P1 BRA `(.L_x_852) ;  /* 0x0000000000049947 */ /* 0x000fea0003800000 */
[----:B------:R-:W-:Y:S01]  /*8cb0*/  BPT.TRAP 0x1 ;  /* 0x000000040000795c */ /* 0x000fe20000300000 */
.L_x_852:
        /* <DEDUP_REMOVED lines=27> */
.L_x_873:
[----:B------:R-:W-:Y:S05]  /*8e70*/  @P0 BRA `(.L_x_854) ;  /* 0x0000000000140947 */ /* 0x000fea0003800000 */
[----:B------:R-:W-:Y:S02]  /*8e80*/  ISETP.NE.AND P0, PT, R20, RZ, PT ;  /* 0x000000ff1400720c */ /* 0x000fe40003f05270 */
[----:B------:R-:W-:-:S04]  /*8e90*/  MOV R5, 0x4200 ;  /* 0x0000420000057802 */ /* 0x000fc80000000f00 */
[----:B------:R3:W-:Y:S07]  /*8ea0*/  SYNCS.ARRIVE.TRANS64 RZ, [R12+URZ+0x30c18], R5 ;  /* 0x030c18050cff79a7 */ /* 0x0007ee000800003f */
[----:B------:R-:W-:Y:S05]  /*8eb0*/  @!P0 BRA `(.L_x_854) ;  /* 0x0000000000048947 */ /* 0x000fea0003800000 */
[----:B------:R-:W-:Y:S01]  /*8ec0*/  BPT.TRAP 0x1 ;  /* 0x000000040000795c */ /* 0x000fe20000300000 */
.L_x_854:
        /* <DEDUP_REMOVED lines=20> */
.L_x_840:
[----:B------:R-:W3:Y:S01]  /*9010*/  S2R R2, SR_TID.X ;  /* 0x0000000000027919 */ /* 0x000ee20000002100 */
[----:B-12--5:R-:W-:Y:S02]  /*9020*/  LEA R13, R0, R12, 0x3 ;  /* 0x0000000c000d7211 */ /* 0x026fe400078e18ff */
[----:B---3--:R-:W-:Y:S02]  /*9030*/  LOP3.LUT R3, R2, 0x7f, RZ, 0xc0, !PT ;  /* 0x0000007f02037812 */ /* 0x008fe400078ec0ff */
[----:B------:R-:W-:Y:S02]  /*9040*/  SHF.L.U32 R2, R10, 0x1f, RZ ;  /* 0x0000001f0a027819 */ /* 0x000fe400000006ff */
[----:B------:R-:W-:Y:S02]  /*9050*/  ISETP.NE.AND P1, PT, R3, RZ, PT ;  /* 0x000000ff0300720c */ /* 0x000fe40003f25270 */
[----:B------:R-:W1:Y:S02]  /*9060*/  SYNCS.PHASECHK.TRANS64.TRYWAIT P0, [R13+URZ+0x30c40], R2 ;  /* 0x030c40020d0075a7 */ /* 0x000e64000800017f */
[----:B-1----:R-:W-:Y:S09]  /*9070*/  @!P0 BRA `(.L_x_855) ;  /* 0x00000008002c8947 */ /* 0x002ff20003800000 */
.L_x_874:
[----:B------:R-:W-:Y:S05]  /*9080*/  @P1 BRA `(.L_x_856) ;  /* 0x0000000000181947 */ /* 0x000fea0003800000 */
[----:B------:R-:W2:Y:S01]  /*9090*/  S2R R3, SR_TID.X ;  /* 0x0000000000037919 */ /* 0x000ea20000002100 */
[----:B-1----:R-:W-:-:S04]  /*90a0*/  IMAD.MOV.U32 R2, RZ, RZ, 0x4200 ;  /* 0x00004200ff027424 */ /* 0x002fc800078e00ff */
[----:B------:R3:W-:Y:S01]  /*90b0*/  SYNCS.ARRIVE.TRANS64 RZ, [R13+URZ+0x30c30], R2 ;  /* 0x030c30020dff79a7 */ /* 0x0007e2000800003f */
[----:B--2---:R-:W-:-:S13]  /*90c0*/  LOP3.LUT P0, RZ, R3, 0x1f, RZ, 0xc0, !PT ;  /* 0x0000001f03ff7812 */ /* 0x004fda000780c0ff */
[----:B---3--:R-:W-:Y:S05]  /*90d0*/  @!P0 BRA `(.L_x_856) ;  /* 0x0000000000048947 */ /* 0x008fea0003800000 */
[----:B------:R-:W-:Y:S01]  /*90e0*/  BPT.TRAP 0x1 ;  /* 0x000000040000795c */ /* 0x000fe20000300000 */
.L_x_856:
        /* <DEDUP_REMOVED lines=34> */
.L_x_837:
[----:B------:R-:W-:Y:S05]  /*9310*/  BSYNC B0 ;  /* 0x0000000000007941 */ /* 0x000fea0003800000 */
.L_x_835:
[----:B------:R-:W-:-:S03]  /*9320*/  UMOV UR6, 0xffffffff ;  /* 0xffffffff00067882 */ /* 0x000fc60000000000 */
[----:B------:R-:W-:Y:S05]  /*9330*/  BRA.DIV UR6, `(.L_x_857) ;  /* 0x0000000606907947 */ /* 0x000fea000b800000 */
[----:B------:R-:W-:-:S13]  /*9340*/  ELECT P0, URZ, PT ;  /* 0x00000000003f782f */ /* 0x000fda0003800000 */
.L_x_877:
[----:B------:R-:W-:Y:S05]  /*9350*/  @!P0 BRA `(.L_x_779) ;  /* 0x0000000000848947 */ /* 0x000fea0003800000 */
[----:B----4-:R-:W3:Y:S02]  /*9360*/  LDL.LU R2, [R1] ;  /* 0x0000000001027983 */ /* 0x010ee40000300800 */
[----:B---3--:R-:W-:-:S04]  /*9370*/  LOP3.LUT R2, R2, 0x2, RZ, 0xfc, !PT ;  /* 0x0000000202027812 */ /* 0x008fc800078efcff */
[----:B------:R-:W-:-:S13]  /*9380*/  ISETP.NE.AND P0, PT, R2, 0x3, PT ;  /* 0x000000030200780c */ /* 0x000fda0003f05270 */
[----:B------:R-:W-:Y:S05]  /*9390*/  @!P0 BRA `(.L_x_858) ;  /* 0x0000000000048947 */ /* 0x000fea0003800000 */
[----:B--2---:R-:W-:Y:S01]  /*93a0*/  BPT.TRAP 0x1 ;  /* 0x000000040000795c */ /* 0x004fe20000300000 */
.L_x_858:
        /* <DEDUP_REMOVED lines=15> */
.L_x_878:
[----:B------:R-:W3:Y:S02]  /*94a0*/  SYNCS.PHASECHK.TRANS64.TRYWAIT P1, [R11+URZ], R2 ;  /* 0x000000020b0075a7 */ /* 0x000ee4000802017f */
[----:B---3--:R-:W-:Y:S05]  /*94b0*/  @!P1 BRA `(.L_x_860) ;  /* 0x0000000400689947 */ /* 0x008fea0003800000 */
.L_x_879:
[----:B------:R-:W-:Y:S05]  /*94c0*/  @!P0 BRA `(.L_x_861) ;  /* 0x0000000000048947 */ /* 0x000fea0003800000 */
[----:B--2---:R-:W-:Y:S01]  /*94d0*/  BPT.TRAP 0x1 ;  /* 0x000000040000795c */ /* 0x004fe20000300000 */
.L_x_861:
[----:B------:R-:W-:-:S04]  /*94e0*/  VIADD R0, R6, 0x30c40 ;  /* 0x00030c4006007836 */ /* 0x000fc80000000000 */
[----:B------:R-:W-:-:S04]  /*94f0*/  IMAD R9, R9, 0x8, R0 ;  /* 0x0000000809097824 */ /* 0x000fc800078e0200 */
[----:B------:R-:W4:Y:S02]  /*9500*/  SYNCS.PHASECHK.TRANS64.TRYWAIT P0, [R9+URZ], R4 ;  /* 0x00000004090075a7 */ /* 0x000f24000800017f */
[----:B----4-:R-:W-:Y:S05]  /*9510*/  @!P0 BRA `(.L_x_862) ;  /* 0x0000000400648947 */ /* 0x010fea0003800000 */
.L_x_880:
[----:B------:R-:W-:-:S07]  /*9520*/  LEA R3, R3, R0, 0x3 ;  /* 0x0000000003037211 */ /* 0x000fce00078e18ff */
.L_x_863:
[----:B------:R1:W1:Y:S02]  /*9530*/  SYNCS.PHASECHK.TRANS64.TRYWAIT P0, [R3+URZ], R2 ;  /* 0x00000002030075a7 */ /* 0x000264000800017f */
[----:B-1----:R-:W-:Y:S05]  /*9540*/  @!P0 NANOSLEEP.SYNCS 0x989680 ;  /* 0x009896800000895d */ /* 0x002fea0003900000 */
[----:B------:R-:W1:Y:S02]  /*9550*/  @!P0 SYNCS.PHASECHK.TRANS64 P0, [R3+URZ], R2 ;  /* 0x00000002030085a7 */ /* 0x000e64000800007f */
[----:B-1----:R-:W-:Y:S05]  /*9560*/  @!P0 BRA `(.L_x_863) ;  /* 0xfffffffc00f08947 */ /* 0x002fea000383ffff */
.L_x_779:
[----:B--2---:R-:W-:Y:S05]  /*9570*/  BSYNC B6 ;  /* 0x0000000000067941 */ /* 0x004fea0003800000 */
.L_x_773:
[----:B------:R-:W-:Y:S05]  /*9580*/  EXIT ;  /* 0x000000000000794d */ /* 0x000fea0003800000 */
.L_x_789:
[----:B------:R-:W-:Y:S01]  /*9590*/  IMAD.MOV.U32 R12, RZ, RZ, RZ ;  /* 0x000000ffff0c7224 */ /* 0x000fe200078e00ff */
[----:B------:R-:W-:Y:S01]  /*95a0*/  MOV R15, 0xffffffff ;  /* 0xffffffff000f7802 */ /* 0x000fe20000000f00 */
[----:B------:R-:W-:-:S07]  /*95b0*/  IMAD.MOV.U32 R11, RZ, RZ, 0x1f ;  /* 0x0000001fff0b7424 */ /* 0x000fce00078e00ff */
[----:B------:R-:W-:Y:S05]  /*95c0*/  WARPSYNC.COLLECTIVE R15, `(.L_x_864) ;  /* 0x000000000f087348 */ /* 0x000fea0003c00000 */
[----:B------:R1:W2:Y:S02]  /*95d0*/  SHFL.IDX P6, R14, R13, R12, R11 ;  /* 0x0000000c0d0e7389 */ /* 0x0002a400000c000b */
[----:B-12---:R-:W-:Y:S01]  /*95e0*/  ENDCOLLECTIVE ;  /* 0x000000000000791b */ /* 0x006fe20003800000 */
.L_x_864:
[----:B------:R-:W-:Y:S05]  /*95f0*/  BRA `(.L_x_865) ;  /* 0xffffff7800e07947 */ /* 0x000fea000383ffff */
.L_x_791:
[----:B--2---:R2:W3:Y:S02]  /*9600*/  SYNCS.PHASECHK.TRANS64.TRYWAIT P0, [R2+URZ+0x30c00], R9 ;  /* 0x030c0009020075a7 */ /* 0x0044e4000800017f */
[----:B---3--:R-:W-:Y:S05]  /*9610*/  @!P0 NANOSLEEP.SYNCS 0x989680 ;  /* 0x009896800000895d */ /* 0x008fea0003900000 */
[----:B------:R-:W3:Y:S02]  /*9620*/  @!P0 SYNCS.PHASECHK.TRANS64 P0, [R2+URZ+0x30c00], R9 ;  /* 0x030c0009020085a7 */ /* 0x000ee4000800007f */
[----:B---3--:R-:W-:Y:S05]  /*9630*/  @!P0 BRA `(.L_x_791) ;  /* 0xfffffffc00f08947 */ /* 0x008fea000383ffff */
[----:B------:R-:W-:Y:S05]  /*9640*/  BRA `(.L_x_790) ;  /* 0xffffff7c00447947 */ /* 0x000fea000383ffff */
.L_x_795:
[----:B--2---:R2:W3:Y:S02]  /*9650*/  SYNCS.PHASECHK.TRANS64.TRYWAIT P1, [R3+URZ+0x30c10], R22 ;  /* 0x030c1016030075a7 */ /* 0x0044e4000802017f */
[----:B---3--:R-:W-:Y:S05]  /*9660*/  @!P1 NANOSLEEP.SYNCS 0x989680 ;  /* 0x009896800000995d */ /* 0x008fea0003900000 */
[----:B------:R-:W3:Y:S02]  /*9670*/  @!P1 SYNCS.PHASECHK.TRANS64 P1, [R3+URZ+0x30c10], R22 ;  /* 0x030c1016030095a7 */ /* 0x000ee4000802007f */
[----:B---3--:R-:W-:Y:S05]  /*9680*/  @!P1 BRA `(.L_x_795) ;  /* 0xfffffffc00f09947 */ /* 0x008fea000383ffff */
[----:B------:R-:W-:Y:S05]  /*9690*/  BRA `(.L_x_794) ;  /* 0xffffff8400247947 */ /* 0x000fea000383ffff */
.L_x_799:
[----:B------:R1:W1:Y:S02]  /*96a0*/  SYNCS.PHASECHK.TRANS64.TRYWAIT P1, [R3+URZ+0x30c30], R22 ;  /* 0x030c3016030075a7 */ /* 0x000264000802017f */
[----:B-1----:R-:W-:Y:S05]  /*96b0*/  @!P1 NANOSLEEP.SYNCS 0x989680 ;  /* 0x009896800000995d */ /* 0x002fea0003900000 */
[----:B------:R-:W1:Y:S02]  /*96c0*/  @!P1 SYNCS.PHASECHK.TRANS64 P1, [R3+URZ+0x30c30], R22 ;  /* 0x030c3016030095a7 */ /* 0x000e64000802007f */
[----:B-1----:R-:W-:Y:S05]  /*96d0*/  @!P1 BRA `(.L_x_799) ;  /* 0xfffffffc00f09947 */ /* 0x002fea000383ffff */
[----:B------:R-:W-:Y:S05]  /*96e0*/  BRA `(.L_x_798) ;  /* 0xffffff8800387947 */ /* 0x000fea000383ffff */
.L_x_838:
[----:B-1----:R1:W2:Y:S02]  /*96f0*/  SYNCS.PHASECHK.TRANS64.TRYWAIT P1, [R12+URZ+0x30c20], R3 ;  /* 0x030c20030c0075a7 */ /* 0x0022a4000802017f */
[----:B--2---:R-:W-:Y:S05]  /*9700*/  @!P1 NANOSLEEP.SYNCS 0x989680 ;  /* 0x009896800000995d */ /* 0x004fea0003900000 */
[----:B------:R-:W2:Y:S02]  /*9710*/  @!P1 SYNCS.PHASECHK.TRANS64 P1, [R12+URZ+0x30c20], R3 ;  /* 0x030c20030c0095a7 */ /* 0x000ea4000802007f */
[----:B--2---:R-:W-:Y:S05]  /*9720*/  @!P1 BRA `(.L_x_838) ;  /* 0xfffffffc00f09947 */ /* 0x004fea000383ffff */
[----:B------:R-:W-:Y:S05]  /*9730*/  BRA `(.L_x_866) ;  /* 0xffffffe800107947 */ /* 0x000fea000383ffff */
.L_x_842:
[----:B-1----:R1:W2:Y:S02]  /*9740*/  SYNCS.PHASECHK.TRANS64.TRYWAIT P1, [R12+URZ+0x30c40], R21 ;  /* 0x030c40150c0075a7 */ /* 0x0022a4000802017f */
[----:B--2---:R-:W-:Y:S05]  /*9750*/  @!P1 NANOSLEEP.SYNCS 0x989680 ;  /* 0x009896800000995d */ /* 0x004fea0003900000 */
[----:B------:R-:W2:Y:S02]  /*9760*/  @!P1 SYNCS.PHASECHK.TRANS64 P1, [R12+URZ+0x30c40], R21 ;  /* 0x030c40150c0095a7 */ /* 0x000ea4000802007f */
[----:B--2---:R-:W-:Y:S05]  /*9770*/  @!P1 BRA `(.L_x_842) ;  /* 0xfffffffc00f09947 */ /* 0x004fea000383ffff */
[----:B------:R-:W-:Y:S05]  /*9780*/  BRA `(.L_x_867) ;  /* 0xffffffec00287947 */ /* 0x000fea000383ffff */
.L_x_844:
[----:B--2---:R2:W3:Y:S02]  /*9790*/  SYNCS.PHASECHK.TRANS64.TRYWAIT P1, [R12+URZ+0x30c28], R21 ;  /* 0x030c28150c0075a7 */ /* 0x0044e4000802017f */
[----:B---3--:R-:W-:Y:S05]  /*97a0*/  @!P1 NANOSLEEP.SYNCS 0x989680 ;  /* 0x009896800000995d */ /* 0x008fea0003900000 */
[----:B------:R-:W3:Y:S02]  /*97b0*/  @!P1 SYNCS.PHASECHK.TRANS64 P1, [R12+URZ+0x30c28], R21 ;  /* 0x030c28150c0095a7 */ /* 0x000ee4000802007f */
[----:B---3--:R-:W-:Y:S05]  /*97c0*/  @!P1 BRA `(.L_x_844) ;  /* 0xfffffffc00f09947 */ /* 0x008fea000383ffff */
[----:B------:R-:W-:Y:S05]  /*97d0*/  BRA `(.L_x_868) ;  /* 0xffffffec00a47947 */ /* 0x000fea000383ffff */
.L_x_846:
[----:B---3--:R3:W4:Y:S02]  /*97e0*/  SYNCS.PHASECHK.TRANS64.TRYWAIT P1, [R12+URZ+0x30c48], R21 ;  /* 0x030c48150c0075a7 */ /* 0x008724000802017f */
[----:B----4-:R-:W-:Y:S05]  /*97f0*/  @!P1 NANOSLEEP.SYNCS 0x989680 ;  /* 0x009896800000995d */ /* 0x010fea0003900000 */
[----:B------:R-:W4:Y:S02]  /*9800*/  @!P1 SYNCS.PHASECHK.TRANS64 P1, [R12+URZ+0x30c48], R21 ;  /* 0x030c48150c0095a7 */ /* 0x000f24000802007f */
[----:B----4-:R-:W-:Y:S05]  /*9810*/  @!P1 BRA `(.L_x_846) ;  /* 0xfffffffc00f09947 */ /* 0x010fea000383ffff */
[----:B------:R-:W-:Y:S05]  /*9820*/  BRA `(.L_x_869) ;  /* 0xfffffff000007947 */ /* 0x000fea000383ffff */
.L_x_848:
[----:B------:R-:W-:-:S07]  /*9830*/  SHF.L.U32 R5, R10, 0x1f, RZ ;  /* 0x0000001f0a057819 */ /* 0x000fce00000006ff */
.L_x_870:
[----:B-1----:R1:W2:Y:S02]  /*9840*/  SYNCS.PHASECHK.TRANS64.TRYWAIT P1, [R12+URZ+0x30c20], R5 ;  /* 0x030c20050c0075a7 */ /* 0x0022a4000802017f */
[----:B--2---:R-:W-:Y:S05]  /*9850*/  @!P1 NANOSLEEP.SYNCS 0x989680 ;  /* 0x009896800000995d */ /* 0x004fea0003900000 */
[----:B------:R-:W2:Y:S02]  /*9860*/  @!P1 SYNCS.PHASECHK.TRANS64 P1, [R12+URZ+0x30c20], R5 ;  /* 0x030c20050c0095a7 */ /* 0x000ea4000802007f */
[----:B--2---:R-:W-:Y:S05]  /*9870*/  @!P1 BRA `(.L_x_870) ;  /* 0xfffffffc00f09947 */ /* 0x004fea000383ffff */
[----:B------:R-:W-:Y:S05]  /*9880*/  BRA `(.L_x_871) ;  /* 0xfffffff0006c7947 */ /* 0x000fea000383ffff */
.L_x_851:
[----:B-1----:R1:W2:Y:S02]  /*9890*/  SYNCS.PHASECHK.TRANS64.TRYWAIT P1, [R12+URZ+0x30c40], R13 ;  /* 0x030c400d0c0075a7 */ /* 0x0022a4000802017f */
[----:B--2---:R-:W-:Y:S05]  /*98a0*/  @!P1 NANOSLEEP.SYNCS 0x989680 ;  /* 0x009896800000995d */ /* 0x004fea0003900000 */
[----:B------:R-:W2:Y:S02]  /*98b0*/  @!P1 SYNCS.PHASECHK.TRANS64 P1, [R12+URZ+0x30c40], R13 ;  /* 0x030c400d0c0095a7 */ /* 0x000ea4000802007f */
[----:B--2---:R-:W-:Y:S05]  /*98c0*/  @!P1 BRA `(.L_x_851) ;  /* 0xfffffffc00f09947 */ /* 0x004fea000383ffff */
[----:B------:R-:W-:Y:S05]  /*98d0*/  BRA `(.L_x_872) ;  /* 0xfffffff000e07947 */ /* 0x000fea000383ffff */
.L_x_853:
[----:B--2---:R2:W3:Y:S02]  /*98e0*/  SYNCS.PHASECHK.TRANS64.TRYWAIT P1, [R12+URZ+0x30c28], R13 ;  /* 0x030c280d0c0075a7 */ /* 0x0044e4000802017f */
[----:B---3--:R-:W-:Y:S05]  /*98f0*/  @!P1 NANOSLEEP.SYNCS 0x989680 ;  /* 0x009896800000995d */ /* 0x008fea0003900000 */
[----:B------:R-:W3:Y:S02]  /*9900*/  @!P1 SYNCS.PHASECHK.TRANS64 P1, [R12+URZ+0x30c28], R13 ;  /* 0x030c280d0c0095a7 */ /* 0x000ee4000802007f */
[----:B---3--:R-:W-:Y:S05]  /*9910*/  @!P1 BRA `(.L_x_853) ;  /* 0xfffffffc00f09947 */ /* 0x008fea000383ffff */
[----:B------:R-:W-:Y:S05]  /*9920*/  BRA `(.L_x_873) ;  /* 0xfffffff400507947 */ /* 0x000fea000383ffff */
.L_x_855:
[----:B-1----:R1:W2:Y:S02]  /*9930*/  SYNCS.PHASECHK.TRANS64.TRYWAIT P0, [R13+URZ+0x30c40], R2 ;  /* 0x030c40020d0075a7 */ /* 0x0022a4000800017f */
[----:B--2---:R-:W-:Y:S05]  /*9940*/  @!P0 NANOSLEEP.SYNCS 0x989680 ;  /* 0x009896800000895d */ /* 0x004fea0003900000 */
[----:B------:R-:W2:Y:S02]  /*9950*/  @!P0 SYNCS.PHASECHK.TRANS64 P0, [R13+URZ+0x30c40], R2 ;  /* 0x030c40020d0085a7 */ /* 0x000ea4000800007f */
[----:B--2---:R-:W-:Y:S05]  /*9960*/  @!P0 BRA `(.L_x_855) ;  /* 0xfffffffc00f08947 */ /* 0x004fea000383ffff */
[----:B------:R-:W-:Y:S05]  /*9970*/  BRA `(.L_x_874) ;  /* 0xfffffff400c07947 */ /* 0x000fea000383ffff */
.L_x_857:
[----:B------:R-:W-:Y:S01]  /*9980*/  BSSY B0, `(.L_x_875) ;  /* 0x0000006000007945 */ /* 0x000fe20003800000 */
[----:B------:R-:W-:-:S07]  /*9990*/  IMAD.MOV.U32 R15, RZ, RZ, -0x1 ;  /* 0xffffffffff0f7424 */ /* 0x000fce00078e00ff */
[----:B--2-4-:R-:W-:Y:S05]  /*99a0*/  WARPSYNC.COLLECTIVE R15, `(.L_x_876) ;  /* 0x000000000f0c7348 */ /* 0x014fea0003c00000 */
[----:B------:R-:W-:Y:S02]  /*99b0*/  ELECT P6, UR62, PT ;  /* 0x00000000003e782f */ /* 0x000fe400038c0000 */
[----:B------:R-:W-:Y:S01]  /*99c0*/  MOV R14, UR62 ;  /* 0x0000003e000e7c02 */ /* 0x000fe20008000f00 */
[----:B--2-4-:R-:W-:Y:S10]  /*99d0*/  ENDCOLLECTIVE ;  /* 0x000000000000791b */ /* 0x014ff40003800000 */
.L_x_876:
[----:B------:R-:W-:Y:S05]  /*99e0*/  BSYNC B0 ;  /* 0x0000000000007941 */ /* 0x000fea0003800000 */
.L_x_875:
[----:B------:R-:W-:Y:S01]  /*99f0*/  PLOP3.LUT P0, PT, P6, PT, PT, 0x80, 0x0 ;  /* 0x000000000000781c */ /* 0x000fe2000370f070 */
[----:B------:R-:W-:-:S12]  /*9a00*/  BRA `(.L_x_877) ;  /* 0xfffffff800507947 */ /* 0x000fd8000383ffff */
.L_x_859:
[----:B-1----:R1:W3:Y:S02]  /*9a10*/  SYNCS.PHASECHK.TRANS64.TRYWAIT P1, [R7+URZ], R4 ;  /* 0x00000004070075a7 */ /* 0x0022e4000802017f */
[----:B---3--:R-:W-:Y:S05]  /*9a20*/  @!P1 NANOSLEEP.SYNCS 0x989680 ;  /* 0x009896800000995d */ /* 0x008fea0003900000 */
[----:B------:R-:W3:Y:S02]  /*9a30*/  @!P1 SYNCS.PHASECHK.TRANS64 P1, [R7+URZ], R4 ;  /* 0x00000004070095a7 */ /* 0x000ee4000802007f */
[----:B---3--:R-:W-:Y:S05]  /*9a40*/  @!P1 BRA `(.L_x_859) ;  /* 0xfffffffc00f09947 */ /* 0x008fea000383ffff */
[----:B------:R-:W-:Y:S05]  /*9a50*/  BRA `(.L_x_878) ;  /* 0xfffffff800907947 */ /* 0x000fea000383ffff */
.L_x_860:
[----:B---3--:R3:W4:Y:S02]  /*9a60*/  SYNCS.PHASECHK.TRANS64.TRYWAIT P1, [R11+URZ], R2 ;  /* 0x000000020b0075a7 */ /* 0x008724000802017f */
[----:B----4-:R-:W-:Y:S05]  /*9a70*/  @!P1 NANOSLEEP.SYNCS 0x989680 ;  /* 0x009896800000995d */ /* 0x010fea0003900000 */
[----:B------:R-:W4:Y:S02]  /*9a80*/  @!P1 SYNCS.PHASECHK.TRANS64 P1, [R11+URZ], R2 ;  /* 0x000000020b0095a7 */ /* 0x000f24000802007f */
[----:B----4-:R-:W-:Y:S05]  /*9a90*/  @!P1 BRA `(.L_x_860) ;  /* 0xfffffffc00f09947 */ /* 0x010fea000383ffff */
[----:B------:R-:W-:Y:S05]  /*9aa0*/  BRA `(.L_x_879) ;  /* 0xfffffff800847947 */ /* 0x000fea000383ffff */
.L_x_862:
[----:B----4-:R4:W1:Y:S02]  /*9ab0*/  SYNCS.PHASECHK.TRANS64.TRYWAIT P0, [R9+URZ], R4 ;  /* 0x00000004090075a7 */ /* 0x010864000800017f */
[----:B-1----:R-:W-:Y:S05]  /*9ac0*/  @!P0 NANOSLEEP.SYNCS 0x989680 ;  /* 0x009896800000895d */ /* 0x002fea0003900000 */
[----:B------:R-:W1:Y:S02]  /*9ad0*/  @!P0 SYNCS.PHASECHK.TRANS64 P0, [R9+URZ], R4 ;  /* 0x00000004090085a7 */ /* 0x000e64000800007f */
[----:B-1----:R-:W-:Y:S05]  /*9ae0*/  @!P0 BRA `(.L_x_862) ;  /* 0xfffffffc00f08947 */ /* 0x002fea000383ffff */
[----:B------:R-:W-:Y:S05]  /*9af0*/  BRA `(.L_x_880) ;  /* 0xfffffff800887947 */ /* 0x000fea000383ffff */
.L_x_881:
        /* <DEDUP_REMOVED lines=16> */
.L_x_7380:


//--------------------- .text._ZN7cutlass13device_kernelIN5flash11enable_sm90INS1_16FlashAttnBwdSm90INS1_25CollectiveMainloopBwdSm90ILi2ELi2ELi2EN4cute5tupleIJNS5_1CILi1EEES8_S8_EEENS6_IJNS7_ILi128EEESA_NS7_ILi64EEEEEENS_10bfloat16_tEfNS_4arch4Sm90ELb0ELb0ELb1ELb1ELb1ELb1ELb0ELb0ELi2ELi1ELi2ELi2ELb0EEENS1_24CollectiveEpilogueBwdGQAISC_fSF_Li256ELb1ELb1EEENS1_19SingleTileSchedulerILb1ELb0ELb0ELi128EEEEEEEEEvNT_6ParamsE --------------------------
	.section	.text._ZN7cutlass13device_kernelIN5flash11enable_sm90INS1_16FlashAttnBwdSm90INS1_25CollectiveMainloopBwdSm90ILi2ELi2ELi2EN4cute5tupleIJNS5_1CILi1EEES8_S8_EEENS6_IJNS7_ILi128EEESA_NS7_ILi64EEEEEENS_10bfloat16_tEfNS_4arch4Sm90ELb0ELb0ELb1ELb1ELb1ELb1ELb0ELb0ELi2ELi1ELi2ELi2ELb0EEENS1_24CollectiveEpilogueBwdGQAISC_fSF_Li256ELb1ELb1EEENS1_19SingleTileSchedulerILb1ELb0ELb0ELi128EEEEEEEEEvNT_6ParamsE,"ax",@progbits
	.align	128
.text._ZN7cutlass13device_kernelIN5flash11enable_sm90INS1_16FlashAttnBwdSm90INS1_25CollectiveMainloopBwdSm90ILi2ELi2ELi2EN4cute5tupleIJNS5_1CILi1EEES8_S8_EEENS6_IJNS7_ILi128EEESA_NS7_ILi64EEEEEENS_10bfloat16_tEfNS_4arch4Sm90ELb0ELb0ELb1ELb1ELb1ELb1ELb0ELb0ELi2ELi1ELi2ELi2ELb0EEENS1_24CollectiveEpilogueBwdGQAISC_fSF_Li256ELb1ELb1EEENS1_19SingleTileSchedulerILb1ELb0ELb0ELi128EEEEEEEEEvNT_6ParamsE:
        .type           _ZN7cutlass13device_kernelIN5flash11enable_sm90INS1_16FlashAttnBwdSm90INS1_25CollectiveMainloopBwdSm90ILi2ELi2ELi2EN4cute5tupleIJNS5_1CILi1EEES8_S8_EEENS6_IJNS7_ILi128EEESA_NS7_ILi64EEEEEENS_10bfloat16_tEfNS_4arch4Sm90ELb0ELb0ELb1ELb1ELb1ELb1ELb0ELb0ELi2ELi1ELi2ELi2ELb0EEENS1_24CollectiveEpilogueBwdGQAISC_fSF_Li256ELb1ELb1EEENS1_19SingleTileSchedulerILb1ELb0ELb0ELi128EEEEEEEEEvNT_6ParamsE,@function
        .size           _ZN7cutlass13device_kernelIN5flash11enable_sm90INS1_16FlashAttnBwdSm90INS1_25CollectiveMainloopBwdSm90ILi2ELi2ELi2EN4cute5tupleIJNS5_1CILi1EEES8_S8_EEENS6_IJNS7_ILi128EEESA_NS7_ILi64EEEEEENS_10bfloat16_tEfNS_4arch4Sm90ELb0ELb0ELb1ELb1ELb1ELb1ELb0ELb0ELi2ELi1ELi2ELi2ELb0EEENS1_24CollectiveEpilogueBwdGQAISC_fSF_Li256ELb1ELb1EEENS1_19SingleTileSchedulerILb1ELb0ELb0ELi128EEEEEEEEEvNT_6ParamsE,(.L_x_7381 - _ZN7cutlass13device_kernelIN5flash11enable_sm90INS1_16FlashAttnBwdSm90INS1_25CollectiveMainloopBwdSm90ILi2ELi2ELi2EN4cute5tupleIJNS5_1CILi1EEES8_S8_EEENS6_IJNS7_ILi128EEESA_NS7_ILi64EEEEEENS_10bfloat16_tEfNS_4arch4Sm90ELb0ELb0ELb1ELb1ELb1ELb1ELb0ELb0ELi2ELi1ELi2ELi2ELb0EEENS1_24CollectiveEpilogueBwdGQAISC_fSF_Li256ELb1ELb1EEENS1_19SingleTileSchedulerILb1ELb0ELb0ELi128EEEEEEEEEvNT_6ParamsE)
        .other          _ZN7cutlass13device_kernelIN5flash11enable_sm90INS1_16FlashAttnBwdSm90INS1_25CollectiveMainloopBwdSm90ILi2ELi2ELi2EN4cute5tupleIJNS5_1CILi1EEES8_S8_EEENS6_IJNS7_ILi128EEESA_NS7_ILi64EEEEEENS_10bfloat16_tEfNS_4arch4Sm90ELb0ELb0ELb1ELb1ELb1ELb1ELb0ELb0ELi2ELi1ELi2ELi2ELb0EEENS1_24CollectiveEpilogueBwdGQAISC_fSF_Li256ELb1ELb1EEENS1_19SingleTileSchedulerILb1ELb0ELb0ELi128EEEEEEEEEvNT_6ParamsE,@"STO_CUDA_ENTRY STV_DEFAULT"
_ZN7cutlass13device_kernelIN5flash11enable_sm90INS1_16FlashAttnBwdSm90INS1_25CollectiveMainloopBwdSm90ILi2ELi2ELi2EN4cute5tupleIJNS5_1CILi1EEES8_S8_EEENS6_IJNS7_ILi128EEESA_NS7_ILi64EEEEEENS_10bfloat16_tEfNS_4arch4Sm90ELb0ELb0ELb1ELb1ELb1ELb1ELb0ELb0ELi2ELi1ELi2ELi2ELb0EEENS1_24CollectiveEpilogueBwdGQAISC_fSF_Li256ELb1ELb1EEENS1_19SingleTileSchedulerILb1ELb0ELb0ELi128EEEEEEEEEvNT_6ParamsE:
        /* <DEDUP_REMOVED lines=23> */
.L_x_883:
[----:B------:R-:W-:Y:S05]  /*0170*/  BSYNC B0 ;  /* 0x0000000000007941 */ /* 0x000fea0003800000 */
.L_x_882:
        /* <DEDUP_REMOVED lines=34> */
.L_x_884:
        /* <DEDUP_REMOVED lines=22> */
.L_x_885:
        /* <DEDUP_REMOVED lines=9> */
.L_x_888:
        /* <DEDUP_REMOVED lines=20> */
.L_x_889:
        /* <DEDUP_REMOVED lines=10> */
.L_x_891:
[----:B------:R-:W2:Y:S02]  /*0770*/  LDC R0, c[0x0][0x8c4] ;  /* 0x00023100ff007b82 */ /* 0x000ea40000000800 */
.L_x_890:
        /* <DEDUP_REMOVED lines=19> */
.L_x_893:
        /* <DEDUP_REMOVED lines=10> */
.L_x_894:
        /* <DEDUP_REMOVED lines=8> */
.L_x_895:
        /* <DEDUP_REMOVED lines=9> */
.L_x_896:
        /* <DEDUP_REMOVED lines=56> */
.L_x_899:
        /* <DEDUP_REMOVED lines=15> */
.L_x_898:
        /* <DEDUP_REMOVED lines=22> */
.L_x_901:
        /* <DEDUP_REMOVED lines=15> */
.L_x_900:
[----:B------:R-:W-:Y:S01]  /*1120*/  SHF.R.S32.HI R3, RZ, 0x1f, R18 ;  /* 0x0000001fff037819 */ /* 0x000fe20000011412 */
[----:B------:R-:W-:-:S03]  /*1130*/  UMOV UR4, 0xffffffff ;  /* 0xffffffff00047882 */ /* 0x000fc60000000000 */
[----:B------:R-:W-:-:S04]  /*1140*/  LEA.HI R0, R3, R18, RZ, 0x7 ;  /* 0x0000001203007211 */ /* 0x000fc800078f38ff */
[----:B------:R-:W-:Y:S01]  /*1150*/  SHF.R.S32.HI R13, RZ, 0x7, R0 ;  /* 0x00000007ff0d7819 */ /* 0x000fe20000011400 */
[----:B------:R-:W-:Y:S06]  /*1160*/  BRA.DIV UR4, `(.L_x_902) ;  /* 0x0000009204247947 */ /* 0x000fec000b800000 */
[----:B------:R1:W2:Y:S02]  /*1170*/  SHFL.IDX PT, R14, R13, RZ, 0x1f ;  /* 0x00001fff0d0e7589 */ /* 0x0002a400000e0000 */
.L_x_1006:
        /* <DEDUP_REMOVED lines=30> */
.L_x_903:
        /* <DEDUP_REMOVED lines=111> */
.L_x_915:
[----:B------:R-:W-:-:S13]  /*1a50*/  ISETP.NE.AND P0, PT, R7, 0x3, PT ;  /* 0x000000030700780c */ /* 0x000fda0003f05270 */
[----:B------:R-:W-:Y:S05]  /*1a60*/  @!P0 BRA `(.L_x_905) ;  /* 0x0000000000048947 */ /* 0x000fea0003800000 */
[----:B------:R-:W-:Y:S01]  /*1a70*/  BPT.TRAP 0x1 ;  /* 0x000000040000795c */ /* 0x000fe20000300000 */
.L_x_905:
[----:B------:R-:W-:Y:S01]  /*1a80*/  IMAD R25, R4, 0x8, R2 ;  /* 0x0000000804197824 */ /* 0x000fe200078e0202 */
[----:B------:R-:W-:-:S04]  /*1a90*/  SHF.L.U32 R22, R5, 0x1f, RZ ;  /* 0x0000001f05167819 */ /* 0x000fc800000006ff */
[----:B------:R1:W2:Y:S01]  /*1aa0*/  SYNCS.PHASECHK.TRANS64.TRYWAIT P1, [R25+URZ+0x30c10], R22 ;  /* 0x030c1016190075a7 */ /* 0x0002a2000802017f */
[----:B------:R-:W-:Y:S05]  /*1ab0*/  @!P0 BRA `(.L_x_906) ;  /* 0x0000000000048947 */ /* 0x000fea0003800000 */
[----:B------:R-:W-:Y:S01]  /*1ac0*/  BPT.TRAP 0x1 ;  /* 0x000000040000795c */ /* 0x000fe20000300000 */
.L_x_906:
[----:B------:R-:W-:-:S04]  /*1ad0*/  IADD3 R0, R2, 0x10000, RZ ;  /* 0x0001000002007810 */ /* 0x000fc80007ffe0ff */
[----:B------:R-:W-:-:S04]  /*1ae0*/  SHF.R.U32.HI R0, RZ, 0x4, R0 ;  /* 0x00000004ff007819 */ /* 0x000fc80000011600 */
[----:B------:R-:W-:Y:S01]  /*1af0*/  LOP3.LUT R0, R0, 0x3fff, RZ, 0xc0, !PT ;  /* 0x00003fff00007812 */ /* 0x000fe200078ec0ff */
[----:B--2---:R-:W-:Y:S06]  /*1b00*/  @P1 BRA `(.L_x_907) ;  /* 0x0000000000081947 */ /* 0x004fec0003800000 */
[----:B------:R-:W2:Y:S02]  /*1b10*/  SYNCS.PHASECHK.TRANS64.TRYWAIT P1, [R25+URZ+0x30c10], R22 ;  /* 0x030c1016190075a7 */ /* 0x000ea4000802017f */
[----:B--2---:R-:W-:Y:S05]  /*1b20*/  @!P1 BRA `(.L_x_908) ;  /* 0x0000008400e49947 */ /* 0x004fea0003800000 */
.L_x_907:
        /* <DEDUP_REMOVED lines=64> */
.L_x_909:
[----:B------:R1:W1:Y:S01]  /*1f30*/  SYNCS.PHASECHK.TRANS64.TRYWAIT P1, [R25+URZ+0x30c30], R22 ;  /* 0x030c3016190075a7 */ /* 0x000262000802017f */
[----:B------:R-:W-:Y:S05]  /*1f40*/  @!P0 BRA `(.L_x_910) ;  /* 0x0000000000048947 */ /* 0x000fea0003800000 */
[----:B------:R-:W-:Y:S01]  /*1f50*/  BPT.TRAP 0x1 ;  /* 0x000000040000795c */ /* 0x000fe20000300000 */
.L_x_910:
[----:B------:R-:W-:-:S04]  /*1f60*/  IADD3 R18, R2, 0x18000, RZ ;  /* 0x0001800002127810 */ /* 0x000fc80007ffe0ff */
[----:B------:R-:W-:-:S04]  /*1f70*/  SHF.R.U32.HI R18, RZ, 0x4, R18 ;  /* 0x00000004ff127819 */ /* 0x000fc80000011612 */
[----:B------:R-:W-:-:S04]  /*1f80*/  LOP3.LUT R18, R18, 0x3fff, RZ, 0xc0, !PT ;  /* 0x00003fff12127812 */ /* 0x000fc800078ec0ff */
[----:B------:R-:W-:Y:S01]  /*1f90*/  LOP3.LUT R21, R18, 0x10000, RZ, 0xfc, !PT ;  /* 0x0001000012157812 */ /* 0x000fe200078efcff */
[----:B-1----:R-:W-:Y:S06]  /*1fa0*/  @P1 BRA `(.L_x_911) ;  /* 0x0000000000081947 */ /* 0x002fec0003800000 */
[----:B------:R-:W1:Y:S02]  /*1fb0*/  SYNCS.PHASECHK.TRANS64.TRYWAIT P1, [R25+URZ+0x30c30], R22 ;  /* 0x030c3016190075a7 */ /* 0x000e64000802017f */
[----:B-1----:R-:W-:Y:S05]  /*1fc0*/  @!P1 BRA `(.L_x_912) ;  /* 0x0000008000d09947 */ /* 0x002fea0003800000 */
.L_x_911:
        /* <DEDUP_REMOVED lines=896> */
.L_x_913:
        /* <DEDUP_REMOVED lines=69> */
.L_x_914:
        /* <DEDUP_REMOVED lines=46> */
.L_x_897:
[----:B------:R-:W-:Y:S05]  /*5f00*/  @P0 BRA `(.L_x_892) ;  /* 0x0000004000b40947 */ /* 0x000fea0003800000 */
[----:B------:R-:W2:Y:S01]  /*5f10*/  LDL.LU R26, [R1+0x1c] ;  /* 0x00001c00011a7983 */ /* 0x000ea20000300800 */
[----:B-1----:R-:W1:Y:S01]  /*5f20*/  LDC.64 R2, c[0x0][0x878] ;  /* 0x00021e00ff027b82 */ /* 0x002e620000000a00 */
[----:B------:R-:W-:Y:S01]  /*5f30*/  ULDC UR4, c[0x0][0x870] ;  /* 0x00021c0000047ab9 */ /* 0x000fe20000000800 */
[----:B------:R-:W-:-:S06]  /*5f40*/  ULDC UR6, c[0x0][0x80c] ;  /* 0x0002030000067ab9 */ /* 0x000fcc0000000800 */
[----:B------:R-:W3:Y:S01]  /*5f50*/  LDC R17, c[0x0][0x850] ;  /* 0x00021400ff117b82 */ /* 0x000ee20000000800 */
[----:B------:R-:W4:Y:S01]  /*5f60*/  S2R R6, SR_TID.X ;  /* 0x0000000000067919 */ /* 0x000f220000002100 */
[----:B------:R-:W5:Y:S01]  /*5f70*/  S2R R8, SR_CTAID.Y ;  /* 0x0000000000087919 */ /* 0x000f620000002600 */
[----:B------:R-:W5:Y:S05]  /*5f80*/  S2R R16, SR_CTAID.X ;  /* 0x0000000000107919 */ /* 0x000f6a0000002500 */
[----:B------:R-:W5:Y:S01]  /*5f90*/  S2UR UR5, SR_CgaCtaId ;  /* 0x00000000000579c3 */ /* 0x000f620000008800 */
[----:B-1----:R-:W-:-:S07]  /*5fa0*/  ISETP.NE.U32.AND P0, PT, R2, RZ, PT ;  /* 0x000000ff0200720c */ /* 0x002fce0003f05070 */
[----:B------:R-:W1:Y:S01]  /*5fb0*/  LDC.64 R14, c[0x0][0x840] ;  /* 0x00021000ff0e7b82 */ /* 0x000e620000000a00 */
[----:B------:R-:W-:-:S07]  /*5fc0*/  ISETP.NE.AND.EX P0, PT, R3, RZ, PT, P0 ;  /* 0x000000ff0300720c */ /* 0x000fce0003f05300 */
[----:B------:R-:W1:Y:S08]  /*5fd0*/  LDC.64 R12, c[0x0][0x818] ;  /* 0x00020600ff0c7b82 */ /* 0x000e700000000a00 */
[----:B------:R-:W2:Y:S08]  /*5fe0*/  @P0 LDC.64 R2, c[0x0][0x878] ;  /* 0x00021e00ff020b82 */ /* 0x000eb00000000a00 */
[----:B------:R-:W1:Y:S08]  /*5ff0*/  LDC.64 R20, c[0x0][0x848] ;  /* 0x00021200ff147b82 */ /* 0x000e700000000a00 */
[----:B------:R-:W1:Y:S08]  /*6000*/  LDC.64 R22, c[0x0][0x800] ;  /* 0x00020000ff167b82 */ /* 0x000e700000000a00 */
[----:B------:R-:W1:Y:S01]  /*6010*/  LDC.64 R24, c[0x0][0x828] ;  /* 0x00020a00ff187b82 */ /* 0x000e620000000a00 */
[----:B--2---:R-:W-:-:S06]  /*6020*/  @P0 IMAD.WIDE R2, R26, 0x4, R2 ;  /* 0x000000041a020825 */ /* 0x004fcc00078e0202 */
[----:B------:R2:W5:Y:S01]  /*6030*/  @P0 LDG.E R2, desc[UR38][R2.64] ;  /* 0x0000002602020981 */ /* 0x000562000c1e1900 */
[----:B------:R-:W-:Y:S01]  /*6040*/  BAR.SYNC.DEFER_BLOCKING 0x1, 0x100 ;  /* 0x0044000000007b1d */ /* 0x000fe20000010000 */
[----:B---3--:R-:W-:Y:S01]  /*6050*/  ISETP.NE.AND P2, PT, R17, 0x1, PT ;  /* 0x000000011100780c */ /* 0x008fe20003f45270 */
[C---:B----4-:R-:W-:Y:S01]  /*6060*/  VIADD R18, R6.reuse, 0xffffff80 ;  /* 0xffffff8006127836 */ /* 0x050fe20000000000 */
[----:B------:R-:W-:-:S03]  /*6070*/  ISETP.NE.AND P1, PT, R6, 0x80, PT ;  /* 0x000000800600780c */ /* 0x000fc60003f25270 */
[----:B------:R-:W-:Y:S01]  /*6080*/  BSSY B0, `(.L_x_916) ;  /* 0x000004e000007945 */ /* 0x000fe20003800000 */
[----:B------:R-:W-:-:S04]  /*6090*/  SHF.R.S32.HI R5, RZ, 0x1f, R18 ;  /* 0x0000001fff057819 */ /* 0x000fc80000011412 */
[----:B------:R-:W-:-:S03]  /*60a0*/  LEA.HI R5, R5, R18, RZ, 0x7 ;  /* 0x0000001205057211 */ /* 0x000fc600078f38ff */
[----:B------:R-:W5:Y:S01]  /*60b0*/  @P2 LDC R7, c[0x0][0x854] ;  /* 0x00021500ff072b82 */ /* 0x000f620000000800 */
[C---:B--2---:R-:W-:Y:S02]  /*60c0*/  LOP3.LUT R3, R5.reuse, 0xfffff80, RZ, 0xc0, !PT ;  /* 0x0fffff8005037812 */ /* 0x044fe400078ec0ff */
[----:B------:R-:W-:-:S03]  /*60d0*/  SHF.L.U32 R5, R5, 0x5, RZ ;  /* 0x0000000505057819 */ /* 0x000fc600000006ff */
[----:B------:R-:W-:Y:S01]  /*60e0*/  IMAD.IADD R4, R18, 0x1, -R3 ;  /* 0x0000000112047824 */ /* 0x000fe200078e0a03 */
[----:B------:R-:W-:Y:S01]  /*60f0*/  LOP3.LUT R5, R5, 0x3ffff000, RZ, 0xc0, !PT ;  /* 0x3ffff00005057812 */ /* 0x000fe200078ec0ff */
[----:B------:R-:W2:Y:S03]  /*6100*/  @P2 LDC R9, c[0x0][0x858] ;  /* 0x00021600ff092b82 */ /* 0x000ea60000000800 */
[----:B------:R-:W-:Y:S01]  /*6110*/  LEA R4, R4, R5, 0x2 ;  /* 0x0000000504047211 */ /* 0x000fe200078e10ff */
[----:B-----5:R-:W-:-:S04]  /*6120*/  @P2 IMAD.HI.U32 R0, R8, R7, RZ ;  /* 0x0000000708002227 */ /* 0x020fc800078e00ff */
[----:B------:R-:W-:Y:S01]  /*6130*/  IMAD.MOV.U32 R7, RZ, RZ, R8 ;  /* 0x000000ffff077224 */ /* 0x000fe200078e0008 */
[----:B--2---:R-:W-:Y:S01]  /*6140*/  @P2 SHF.R.U32.HI R7, RZ, R9, R0 ;  /* 0x00000009ff072219 */ /* 0x004fe20000011600 */
[----:B------:R-:W-:Y:S01]  /*6150*/  IMAD R0, R26, UR6, RZ ;  /* 0x000000061a007c24 */ /* 0x000fe2000f8e02ff */
[----:B------:R-:W-:Y:S02]  /*6160*/  ISETP.NE.AND P2, PT, R18, RZ, PT ;  /* 0x000000ff1200720c */ /* 0x000fe40003f45270 */
[----:B------:R-:W-:Y:S01]  /*6170*/  SHF.R.S32.HI R9, RZ, 0x1f, R7 ;  /* 0x0000001fff097819 */ /* 0x000fe20000011407 */
[----:B------:R-:W2:Y:S01]  /*6180*/  LDC.64 R18, c[0x0][0x820] ;  /* 0x00020800ff127b82 */ /* 0x000ea20000000a00 */
[----:B------:R-:W-:Y:S01]  /*6190*/  SHF.R.S32.HI R6, RZ, 0x1f, R0 ;  /* 0x0000001fff067819 */ /* 0x000fe20000011400 */
[----:B------:R-:W-:-:S05]  /*61a0*/  @P0 IMAD R2, R26, 0x80, R2 ;  /* 0x000000801a020824 */ /* 0x000fca00078e0202 */
[----:B------:R-:W-:-:S04]  /*61b0*/  @P0 SHF.R.S32.HI R3, RZ, 0x1f, R2 ;  /* 0x0000001fff030819 */ /* 0x000fc80000011402 */
[----:B------:R-:W-:Y:S01]  /*61c0*/  @P0 LEA.HI R3, R3, R2, RZ, 0x7 ;  /* 0x0000000203030211 */ /* 0x000fe200078f38ff */
[----:B------:R-:W-:Y:S01]  /*61d0*/  IMAD R2, R16, UR4, RZ ;  /* 0x0000000410027c24 */ /* 0x000fe2000f8e02ff */
[----:B------:R-:W-:Y:S02]  /*61e0*/  UMOV UR4, 0x400 ;  /* 0x0000040000047882 */ /* 0x000fe40000000000 */
[----:B------:R-:W-:Y:S01]  /*61f0*/  ULEA UR4, UR5, UR4, 0x18 ;  /* 0x0000000405047291 */ /* 0x000fe2000f8ec03f */
[----:B------:R-:W-:Y:S01]  /*6200*/  IMAD R2, R2, UR6, RZ ;  /* 0x0000000602027c24 */ /* 0x000fe2000f8e02ff */
[----:B------:R-:W-:Y:S01]  /*6210*/  ULDC.64 UR6, c[0x0][0x868] ;  /* 0x00021a0000067ab9 */ /* 0x000fe20000000a00 */
[----:B------:R-:W-:-:S03]  /*6220*/  @P0 IMAD.SHL.U32 R3, R3, 0x40, RZ ;  /* 0x0000004003030824 */ /* 0x000fc600078e00ff */
[----:B------:R-:W-:Y:S02]  /*6230*/  IADD3 R10, P3, P4, R2, R0, R7 ;  /* 0x00000000020a7210 */ /* 0x000fe40007c7e007 */
[----:B------:R-:W-:Y:S02]  /*6240*/  SHF.R.S32.HI R5, RZ, 0x1f, R2 ;  /* 0x0000001fff057819 */ /* 0x000fe40000011402 */
[----:B------:R-:W-:Y:S02]  /*6250*/  @P0 LOP3.LUT R2, R3, 0xffffe000, RZ, 0xc0, !PT ;  /* 0xffffe00003020812 */ /* 0x000fe400078ec0ff */
[----:B------:R-:W-:Y:S01]  /*6260*/  IADD3.X R11, R5, R6, R9, P3, P4 ;  /* 0x00000006050b7210 */ /* 0x000fe20001fe8409 */
[----:B------:R-:W-:Y:S01]  /*6270*/  IMAD.SHL.U32 R5, R16, 0x2000, RZ ;  /* 0x0000200010057824 */ /* 0x000fe200078e00ff */
[----:B------:R-:W-:Y:S02]  /*6280*/  @P0 SHF.R.S32.HI R3, RZ, 0x1f, R2 ;  /* 0x0000001fff030819 */ /* 0x000fe40000011402 */
[----:B------:R-:W-:-:S02]  /*6290*/  @!P0 CS2R R2, SRZ ;  /* 0x0000000000028805 */ /* 0x000fc4000001ff00 */
[----:B------:R-:W-:Y:S01]  /*62a0*/  LEA R0, R4, UR4, 0x2 ;  /* 0x0000000404007c11 */ /* 0x000fe2000f8e10ff */
[----:B-1----:R-:W-:Y:S01]  /*62b0*/  IMAD R6, R9, R14, RZ ;  /* 0x0000000e09067224 */ /* 0x002fe200078e02ff */
[----:B------:R-:W-:Y:S02]  /*62c0*/  SHF.L.U64.HI R11, R10, 0x2, R11 ;  /* 0x000000020a0b7819 */ /* 0x000fe4000001020b */
[----:B------:R-:W-:Y:S01]  /*62d0*/  IADD3 R4, P3, R5, R2, RZ ;  /* 0x0000000205047210 */ /* 0x000fe20007f7e0ff */
[-C--:B------:R-:W-:Y:S01]  /*62e0*/  IMAD R2, R9, R12.reuse, RZ ;  /* 0x0000000c09027224 */ /* 0x080fe200078e02ff */
[----:B------:R1:W-:Y:S01]  /*62f0*/  STS.128 [R0], R152 ;  /* 0x0000009800007388 */ /* 0x0003e20000000c00 */
[----:B------:R-:W-:Y:S01]  /*6300*/  IMAD R15, R7, R15, R6 ;  /* 0x0000000f070f7224 */ /* 0x000fe200078e0206 */
[----:B------:R-:W-:Y:S01]  /*6310*/  LEA.HI.X.SX32 R5, R5, R3, 0x1, P3 ;  /* 0x0000000305057211 */ /* 0x000fe200018f0eff */
[C---:B------:R-:W-:Y:S01]  /*6320*/  IMAD R9, R7.reuse, R13, R2 ;  /* 0x0000000d07097224 */ /* 0x040fe200078e0202 */
[----:B------:R-:W-:Y:S01]  /*6330*/  SHF.R.S32.HI R6, RZ, 0x1f, R26 ;  /* 0x0000001fff067819 */ /* 0x000fe2000001141a */
[----:B------:R1:W-:Y:S01]  /*6340*/  STS.128 [R0+0x800], R156 ;  /* 0x0008009c00007388 */ /* 0x0003e20000000c00 */
[----:B------:R-:W-:-:S02]  /*6350*/  IMAD.WIDE.U32 R2, R7, R12, R4 ;  /* 0x0000000c07027225 */ /* 0x000fc400078e0004 */
[----:B------:R-:W-:Y:S01]  /*6360*/  SEL R13, R6, RZ, !P0 ;  /* 0x000000ff060d7207 */ /* 0x000fe20004000000 */
[----:B------:R1:W-:Y:S01]  /*6370*/  STS.128 [R0+0x1000], R160 ;  /* 0x001000a000007388 */ /* 0x0003e20000000c00 */
[----:B------:R-:W-:-:S03]  /*6380*/  IMAD.WIDE.U32 R4, R7, R14, R4 ;  /* 0x0000000e07047225 */ /* 0x000fc600078e0004 */
[----:B------:R1:W-:Y:S01]  /*6390*/  STS.128 [R0+0x1800], R164 ;  /* 0x001800a400007388 */ /* 0x0003e20000000c00 */
[----:B------:R-:W-:Y:S01]  /*63a0*/  IMAD.IADD R3, R3, 0x1, R9 ;  /* 0x0000000103037824 */ /* 0x000fe200078e0209 */
[----:B------:R-:W-:Y:S02]  /*63b0*/  SEL R9, R26, RZ, !P0 ;  /* 0x000000ff1a097207 */ /* 0x000fe40004000000 */
[----:B------:R1:W-:Y:S01]  /*63c0*/  STS.128 [R0+0x2000], R168 ;  /* 0x002000a800007388 */ /* 0x0003e20000000c00 */
[----:B--2---:R-:W-:Y:S01]  /*63d0*/  IMAD R6, R13, R18, RZ ;  /* 0x000000120d067224 */ /* 0x004fe200078e02ff */
[----:B------:R-:W-:Y:S01]  /*63e0*/  IADD3 R5, R5, R15, RZ ;  /* 0x0000000f05057210 */ /* 0x000fe20007ffe0ff */
[----:B------:R-:W-:Y:S01]  /*63f0*/  IMAD R12, R13, R20, RZ ;  /* 0x000000140d0c7224 */ /* 0x000fe200078e02ff */
[----:B------:R1:W-:Y:S01]  /*6400*/  STS.128 [R0+0x2800], R172 ;  /* 0x002800ac00007388 */ /* 0x0003e20000000c00 */
[----:B------:R-:W-:Y:S02]  /*6410*/  IMAD.SHL.U32 R13, R10, 0x4, RZ ;  /* 0x000000040a0d7824 */ /* 0x000fe400078e00ff */
[C---:B------:R-:W-:Y:S01]  /*6420*/  IMAD R15, R9.reuse, R19, R6 ;  /* 0x00000013090f7224 */ /* 0x040fe200078e0206 */
[----:B------:R1:W-:Y:S01]  /*6430*/  STS.128 [R0+0x3000], R176 ;  /* 0x003000b000007388 */ /* 0x0003e20000000c00 */
[----:B------:R-:W-:Y:S01]  /*6440*/  IMAD.WIDE.U32 R2, R9, R18, R2 ;  /* 0x0000001209027225 */ /* 0x000fe200078e0002 */
[----:B------:R-:W-:-:S02]  /*6450*/  IADD3 R6, P4, R13, UR6, RZ ;  /* 0x000000060d067c10 */ /* 0x000fc4000ff9e0ff */
[----:B------:R1:W-:Y:S01]  /*6460*/  STS.128 [R0+0x3800], R180 ;  /* 0x003800b400007388 */ /* 0x0003e20000000c00 */
[----:B------:R-:W-:Y:S01]  /*6470*/  IMAD.WIDE.U32 R4, R9, R20, R4 ;  /* 0x0000001409047225 */ /* 0x000fe200078e0004 */
[----:B------:R-:W-:-:S03]  /*6480*/  LEA R22, P3, R2, R22, 0x2 ;  /* 0x0000001602167211 */ /* 0x000fc600078610ff */
[----:B------:R-:W-:Y:S01]  /*6490*/  IMAD.MOV R10, RZ, RZ, -R7 ;  /* 0x000000ffff0a7224 */ /* 0x000fe200078e0a07 */
[----:B------:R-:W-:Y:S01]  /*64a0*/  IADD3.X R7, R11, UR7, RZ, P4, !PT ;  /* 0x000000070b077c10 */ /* 0x000fe2000a7fe4ff */
[----:B------:R-:W-:Y:S01]  /*64b0*/  IMAD R9, R9, R21, R12 ;  /* 0x0000001509097224 */ /* 0x000fe200078e020c */
[----:B------:R-:W-:Y:S01]  /*64c0*/  LEA R24, P0, R4, R24, 0x2 ;  /* 0x0000001804187211 */ /* 0x000fe200078010ff */
[----:B------:R-:W-:Y:S02]  /*64d0*/  IMAD R17, R17, R10, R8 ;  /* 0x0000000a11117224 */ /* 0x000fe400078e0208 */
[----:B------:R-:W-:Y:S01]  /*64e0*/  IMAD.IADD R10, R3, 0x1, R15 ;  /* 0x00000001030a7824 */ /* 0x000fe200078e020f */
[----:B------:R-:W-:Y:S01]  /*64f0*/  IADD3 R9, R5, R9, RZ ;  /* 0x0000000905097210 */ /* 0x000fe20007ffe0ff */
[----:B------:R-:W-:Y:S08]  /*6500*/  @P2 BRA `(.L_x_917) ;  /* 0x0000000000142947 */ /* 0x000ff00003800000 */
.L_x_918:
[----:B------:R-:W2:Y:S04]  /*6510*/  LDG.E.STRONG.GPU R8, desc[UR38][R6.64] ;  /* 0x0000002606087981 */ /* 0x000ea8000c1ef900 */
[----:B--2---:R-:W-:Y:S01]  /*6520*/  CCTL.IVALL ;  /* 0x00000000ff00798f */ /* 0x004fe20002000000 */
[----:B------:R-:W-:Y:S05]  /*6530*/  YIELD ;  /* 0x0000000000007946 */ /* 0x000fea0003800000 */
[----:B------:R-:W-:-:S13]  /*6540*/  ISETP.NE.AND P2, PT, R8, R17, PT ;  /* 0x000000110800720c */ /* 0x000fda0003f45270 */
[----:B------:R-:W-:Y:S05]  /*6550*/  @P2 BRA `(.L_x_918) ;  /* 0xfffffffc00ec2947 */ /* 0x000fea000383ffff */
.L_x_917:
[----:B------:R-:W-:Y:S05]  /*6560*/  BSYNC B0 ;  /* 0x0000000000007941 */ /* 0x000fea0003800000 */
.L_x_916:
[----:B------:R-:W-:Y:S01]  /*6570*/  UMOV UR5, 0xffffffff ;  /* 0xffffffff00057882 */ /* 0x000fe20000000000 */
[----:B------:R-:W-:Y:S02]  /*6580*/  LEA.HI.X R10, R2, R23, R10, 0x2, P3 ;  /* 0x00000017020a7211 */ /* 0x000fe400018f140a */
[----:B------:R-:W-:Y:S01]  /*6590*/  LEA.HI.X R9, R4, R25, R9, 0x2, P0 ;  /* 0x0000001904097211 */ /* 0x000fe200000f1409 */
[----:B------:R-:W-:Y:S06]  /*65a0*/  BRA.DIV UR5, `(.L_x_919) ;  /* 0x0000003e056c7947 */ /* 0x000fec000b800000 */
[----:B------:R-:W-:Y:S01]  /*65b0*/  NOP ;  /* 0x0000000000007918 */ /* 0x000fe20000000000 */
.L_x_1009:
[----:B------:R-:W-:Y:S01]  /*65c0*/  @!PT LDS RZ, [RZ] ;  /* 0x00000000fffff984 */ /* 0x000fe20000000800 */
[----:B------:R-:W-:Y:S01]  /*65d0*/  @!PT LDS RZ, [RZ] ;  /* 0x00000000fffff984 */ /* 0x000fe20000000800 */
[----:B------:R-:W-:Y:S01]  /*65e0*/  @!PT LDS RZ, [RZ] ;  /* 0x00000000fffff984 */ /* 0x000fe20000000800 */
[----:B------:R-:W-:Y:S01]  /*65f0*/  @!PT LDS RZ, [RZ] ;  /* 0x00000000fffff984 */ /* 0x000fe20000000800 */
[----:B------:R2:W-:Y:S06]  /*6600*/  MEMBAR.ALL.CTA ;  /* 0x0000000000007992 */ /* 0x0005ec0000008000 */
[----:B--2---:R-:W2:Y:S01]  /*6610*/  FENCE.VIEW.ASYNC.S ;  /* 0x00000000000073c6 */ /* 0x004ea20000000000 */
[----:B------:R-:W-:Y:S05]  /*6620*/  WARPSYNC.ALL ;  /* 0x0000000000007948 */ /* 0x000fea0003800000 */
[----:B------:R-:W-:Y:S01]  /*6630*/  BSSY B0, `(.L_x_920) ;  /* 0x0000010000007945 */ /* 0x000fe20003800000 */
[----:B--2---:R-:W-:Y:S06]  /*6640*/  BAR.SYNC.DEFER_BLOCKING 0x1, 0x100 ;  /* 0x0044000000007b1d */ /* 0x004fec0000010000 */
[----:B------:R-:W-:Y:S05]  /*6650*/  @P1 BRA `(.L_x_921) ;  /* 0x0000000000341947 */ /* 0x000fea0003800000 */
[----:B------:R-:W-:Y:S01]  /*6660*/  R2UR UR6, R24 ;  /* 0x00000000180672ca */ /* 0x000fe200000e0000 */
[----:B------:R-:W-:Y:S01]  /*6670*/  UMOV UR5, 0x800 ;  /* 0x0000080000057882 */ /* 0x000fe20000000000 */
[----:B------:R-:W-:Y:S01]  /*6680*/  R2UR UR7, R9 ;  /* 0x00000000090772ca */ /* 0x000fe200000e0000 */
[----:B------:R-:W-:Y:S01]  /*6690*/  UMOV UR8, 0x0 ;  /* 0x0000000000087882 */ /* 0x000fe20000000000 */
[----:B------:R-:W-:Y:S01]  /*66a0*/  PLOP3.LUT P0, PT, PT, PT, PT, 0x80, 0x0 ;  /* 0x000000000000781c */ /* 0x000fe20003f0f070 */
[----:B------:R-:W-:-:S12]  /*66b0*/  UMOV UR9, 0x14f00000 ;  /* 0x14f0000000097882 */ /* 0x000fd80000000000 */
.L_x_922:
[----:B------:R-:W-:Y:S01]  /*66c0*/  @P0 ELECT P2, URZ, PT ;  /* 0x00000000003f082f */ /* 0x000fe20003840000 */
[----:B------:R2:W-:-:S12]  /*66d0*/  UBLKRED.G.S.ADD.F32.RN [UR6], [UR4], UR5, desc[UR8] ;  /* 0x00000806040073bb */ /* 0x0005d800080a1405 */
[----:B------:R-:W-:Y:S02]  /*66e0*/  @P2 PLOP3.LUT P0, PT, P2, PT, PT, 0x8, 0x0 ;  /* 0x000000000000281c */ /* 0x000fe4000170e170 */
[----:B------:R-:W-:-:S11]  /*66f0*/  PLOP3.LUT P2, PT, PT, PT, PT, 0x8, 0x0 ;  /* 0x000000000000781c */ /* 0x000fd60003f4e170 */
[----:B--2---:R-:W-:Y:S05]  /*6700*/  @P0 BRA.U.ANY `(.L_x_922) ;  /* 0xfffffffd00ec0947 */ /* 0x004fea000393ffff */
[----:B------:R0:W-:Y:S01]  /*6710*/  UTMACMDFLUSH ;  /* 0x00000000000079b7 */ /* 0x0001e20000000000 */
[----:B------:R-:W-:-:S04]  /*6720*/  DEPBAR.LE SB0, 0x0 ;  /* 0x000080000000791a */ /* 0x000fc80000000000 */
.L_x_921:
[----:B------:R-:W-:Y:S05]  /*6730*/  BSYNC B0 ;  /* 0x0000000000007941 */ /* 0x000fea0003800000 */
.L_x_920:
        /* <DEDUP_REMOVED lines=12> */
[----:B------:R-:W-:-:S05]  /*6800*/  IMAD.MOV.U32 R3, RZ, RZ, 0x1 ;  /* 0x00000001ff037424 */ /* 0x000fca00078e00ff */
[----:B------:R2:W-:Y:S02]  /*6810*/  REDG.E.ADD.S32.STRONG.GPU desc[UR38][R6.64], R3 ;  /* 0x000000030600798e */ /* 0x0005e4000c10e3a6 */
.L_x_924:
[----:B------:R-:W-:Y:S05]  /*6820*/  BSYNC B0 ;  /* 0x0000000000007941 */ /* 0x000fea0003800000 */
.L_x_923:
[----:B------:R-:W-:Y:S06]  /*6830*/  BAR.SYNC.DEFER_BLOCKING 0x1, 0x100 ;  /* 0x0044000000007b1d */ /* 0x000fec0000010000 */
[----:B------:R-:W-:Y:S01]  /*6840*/  ULDC.64 UR6, c[0x0][0x860] ;  /* 0x0002180000067ab9 */ /* 0x000fe20000000a00 */
[----:B------:R-:W-:Y:S01]  /*6850*/  BSSY B0, `(.L_x_925) ;  /* 0x0000011000007945 */ /* 0x000fe20003800000 */
[----:B------:R-:W-:-:S04]  /*6860*/  IADD3 R2, P0, R13, UR6, RZ ;  /* 0x000000060d027c10 */ /* 0x000fc8000ff1e0ff */
[----:B--2---:R-:W-:Y:S01]  /*6870*/  IADD3.X R3, R11, UR7, RZ, P0, !PT ;  /* 0x000000070b037c10 */ /* 0x004fe200087fe4ff */
        /* <DEDUP_REMOVED lines=9> */
.L_x_927:
[----:B-12---:R-:W2:Y:S04]  /*6910*/  LDG.E.STRONG.GPU R0, desc[UR38][R2.64] ;  /* 0x0000002602007981 */ /* 0x006ea8000c1ef900 */
[----:B--2---:R-:W-:Y:S01]  /*6920*/  CCTL.IVALL ;  /* 0x00000000ff00798f */ /* 0x004fe20002000000 */
[----:B------:R-:W-:Y:S05]  /*6930*/  YIELD ;  /* 0x0000000000007946 */ /* 0x000fea0003800000 */
[----:B------:R-:W-:-:S13]  /*6940*/  ISETP.NE.AND P0, PT, R0, R17, PT ;  /* 0x000000110000720c */ /* 0x000fda0003f05270 */
[----:B------:R-:W-:Y:S05]  /*6950*/  @P0 BRA `(.L_x_927) ;  /* 0xfffffffc00ec0947 */ /* 0x000fea000383ffff */
.L_x_926:
[----:B------:R-:W-:Y:S05]  /*6960*/  BSYNC B0 ;  /* 0x0000000000007941 */ /* 0x000fea0003800000 */
.L_x_925:
[----:B------:R-:W-:-:S03]  /*6970*/  UMOV UR5, 0xffffffff ;  /* 0xffffffff00057882 */ /* 0x000fc60000000000 */
[----:B------:R-:W-:Y:S05]  /*6980*/  BRA.DIV UR5, `(.L_x_928) ;  /* 0x0000003a05907947 */ /* 0x000fea000b800000 */
[----:B------:R-:W-:Y:S01]  /*6990*/  NOP ;  /* 0x0000000000007918 */ /* 0x000fe20000000000 */
.L_x_1012:
[----:B------:R-:W-:Y:S01]  /*69a0*/  @!PT LDS RZ, [RZ] ;  /* 0x00000000fffff984 */ /* 0x000fe20000000800 */
[----:B------:R-:W-:Y:S01]  /*69b0*/  @!PT LDS RZ, [RZ] ;  /* 0x00000000fffff984 */ /* 0x000fe20000000800 */
[----:B------:R-:W-:Y:S01]  /*69c0*/  @!PT LDS RZ, [RZ] ;  /* 0x00000000fffff984 */ /* 0x000fe20000000800 */
[----:B------:R-:W-:Y:S01]  /*69d0*/  @!PT LDS RZ, [RZ] ;  /* 0x00000000fffff984 */ /* 0x000fe20000000800 */
[----:B------:R3:W-:Y:S06]  /*69e0*/  MEMBAR.ALL.CTA ;  /* 0x0000000000007992 */ /* 0x0007ec0000008000 */
[----:B---3--:R-:W3:Y:S01]  /*69f0*/  FENCE.VIEW.ASYNC.S ;  /* 0x00000000000073c6 */ /* 0x008ee20000000000 */
[----:B------:R-:W-:Y:S05]  /*6a00*/  WARPSYNC.ALL ;  /* 0x0000000000007948 */ /* 0x000fea0003800000 */
[----:B------:R-:W-:Y:S01]  /*6a10*/  BSSY B0, `(.L_x_929) ;  /* 0x0000010000007945 */ /* 0x000fe20003800000 */
[----:B---3--:R-:W-:Y:S06]  /*6a20*/  BAR.SYNC.DEFER_BLOCKING 0x1, 0x100 ;  /* 0x0044000000007b1d */ /* 0x008fec0000010000 */
[----:B------:R-:W-:Y:S05]  /*6a30*/  @P1 BRA `(.L_x_930) ;  /* 0x0000000000341947 */ /* 0x000fea0003800000 */
[----:B------:R-:W-:Y:S01]  /*6a40*/  R2UR UR6, R22 ;  /* 0x00000000160672ca */ /* 0x000fe200000e0000 */
[----:B------:R-:W-:Y:S01]  /*6a50*/  UMOV UR5, 0x800 ;  /* 0x0000080000057882 */ /* 0x000fe20000000000 */
[----:B------:R-:W-:Y:S01]  /*6a60*/  R2UR UR7, R10 ;  /* 0x000000000a0772ca */ /* 0x000fe200000e0000 */
[----:B------:R-:W-:Y:S01]  /*6a70*/  UMOV UR8, 0x0 ;  /* 0x0000000000087882 */ /* 0x000fe20000000000 */
[----:B------:R-:W-:Y:S01]  /*6a80*/  PLOP3.LUT P0, PT, PT, PT, PT, 0x80, 0x0 ;  /* 0x000000000000781c */ /* 0x000fe20003f0f070 */
[----:B------:R-:W-:-:S12]  /*6a90*/  UMOV UR9, 0x14f00000 ;  /* 0x14f0000000097882 */ /* 0x000fd80000000000 */
.L_x_931:
[----:B------:R-:W-:Y:S01]  /*6aa0*/  @P0 ELECT P2, URZ, PT ;  /* 0x00000000003f082f */ /* 0x000fe20003840000 */
[----:B------:R3:W-:-:S12]  /*6ab0*/  UBLKRED.G.S.ADD.F32.RN [UR6], [UR4], UR5, desc[UR8] ;  /* 0x00000806040073bb */ /* 0x0007d800080a1405 */
[----:B------:R-:W-:Y:S02]  /*6ac0*/  @P2 PLOP3.LUT P0, PT, P2, PT, PT, 0x8, 0x0 ;  /* 0x000000000000281c */ /* 0x000fe4000170e170 */
[----:B------:R-:W-:-:S11]  /*6ad0*/  PLOP3.LUT P2, PT, PT, PT, PT, 0x8, 0x0 ;  /* 0x000000000000781c */ /* 0x000fd60003f4e170 */
[----:B---3--:R-:W-:Y:S05]  /*6ae0*/  @P0 BRA.U.ANY `(.L_x_931) ;  /* 0xfffffffd00ec0947 */ /* 0x008fea000393ffff */
[----:B------:R0:W-:Y:S01]  /*6af0*/  UTMACMDFLUSH ;  /* 0x00000000000079b7 */ /* 0x0001e20000000000 */
[----:B------:R-:W-:-:S04]  /*6b00*/  DEPBAR.LE SB0, 0x0 ;  /* 0x000080000000791a */ /* 0x000fc80000000000 */
.L_x_930:
[----:B------:R-:W-:Y:S05]  /*6b10*/  BSYNC B0 ;  /* 0x0000000000007941 */ /* 0x000fea0003800000 */
.L_x_929:
[----:B------:R-:W-:Y:S01]  /*6b20*/  NOP ;  /* 0x0000000000007918 */ /* 0x000fe20000000000 */
[----:B------:R-:W-:Y:S05]  /*6b30*/  @P1 BRA `(.L_x_892) ;  /* 0x0000003400a81947 */ /* 0x000fea0003800000 */
[----:B------:R-:W-:Y:S01]  /*6b40*/  IMAD.MOV.U32 R5, RZ, RZ, 0x1 ;  /* 0x00000001ff057424 */ /* 0x000fe200078e00ff */
[----:B------:R-:W-:Y:S01]  /*6b50*/  @!PT LDS RZ, [RZ] ;  /* 0x00000000fffff984 */ /* 0x000fe20000000800 */
[----:B------:R-:W-:Y:S01]  /*6b60*/  @!PT LDS RZ, [RZ] ;  /* 0x00000000fffff984 */ /* 0x000fe20000000800 */
[----:B------:R-:W-:Y:S01]  /*6b70*/  @!PT LDS RZ, [RZ] ;  /* 0x00000000fffff984 */ /* 0x000fe20000000800 */
[----:B------:R-:W-:Y:S01]  /*6b80*/  @!PT LDS RZ, [RZ] ;  /* 0x00000000fffff984 */ /* 0x000fe20000000800 */
[----:B------:R3:W-:Y:S06]  /*6b90*/  MEMBAR.ALL.CTA ;  /* 0x0000000000007992 */ /* 0x0007ec0000008000 */
[----:B---3--:R-:W-:Y:S06]  /*6ba0*/  MEMBAR.ALL.GPU ;  /* 0x0000000000007992 */ /* 0x008fec000000a000 */
[----:B------:R-:W-:-:S00]  /*6bb0*/  ERRBAR ;  /* 0x00000000000079ab */ /* 0x000fc00000000000 */
[----:B------:R-:W-:Y:S06]  /*6bc0*/  CGAERRBAR ;  /* 0x00000000000075ab */ /* 0x000fec0000000000 */
[----:B012345:R-:W-:Y:S04]  /*6bd0*/  CCTL.IVALL ;  /* 0x00000000ff00798f */ /* 0x03ffe80002000000 */
[----:B------:R3:W-:Y:S01]  /*6be0*/  REDG.E.ADD.S32.STRONG.GPU desc[UR38][R2.64], R5 ;  /* 0x000000050200798e */ /* 0x0007e2000c10e3a6 */
[----:B------:R-:W-:Y:S05]  /*6bf0*/  BRA `(.L_x_892) ;  /* 0x0000003400787947 */ /* 0x000fea0003800000 */
.L_x_887:
        /* <DEDUP_REMOVED lines=16> */
[----:B------:R-:W-:Y:S01]  /*6d00*/  IMAD.U32 R2, RZ, RZ, UR4 ;  /* 0x00000004ff027e24 */ /* 0x000fe2000f8e00ff */
[----:B------:R-:W-:-:S05]  /*6d10*/  MOV R3, UR5 ;  /* 0x0000000500037c02 */ /* 0x000fca0008000f00 */
[----:B------:R-:W2:Y:S02]  /*6d20*/  LDG.E R2, desc[UR38][R2.64] ;  /* 0x0000002602027981 */ /* 0x000ea4000c1e1900 */
[----:B--2---:R-:W-:Y:S01]  /*6d30*/  R2UR UR4, R2 ;  /* 0x00000000020472ca */ /* 0x004fe200000e0000 */
[----:B------:R-:W-:-:S14]  /*6d40*/  BRA `(.L_x_934) ;  /* 0x0000000000387947 */ /* 0x000fdc0003800000 */
.L_x_933:
[----:B------:R-:W-:Y:S02]  /*6d50*/  ULDC.64 UR4, c[0x0][0x8d8] ;  /* 0x0002360000047ab9 */ /* 0x000fe40000000a00 */
[----:B------:R-:W-:-:S04]  /*6d60*/  ISETP.NE.U32.AND P0, PT, RZ, UR4, PT ;  /* 0x00000004ff007c0c */ /* 0x000fc8000bf05070 */
[----:B------:R-:W-:-:S13]  /*6d70*/  ISETP.NE.AND.EX P0, PT, RZ, UR5, PT, P0 ;  /* 0x00000005ff007c0c */ /* 0x000fda000bf05300 */
[----:B------:R-:W-:Y:S05]  /*6d80*/  @!P0 BRA `(.L_x_935) ;  /* 0x0000000000248947 */ /* 0x000fea0003800000 */
[----:B------:R-:W-:Y:S02]  /*6d90*/  ULDC.64 UR4, c[0x0][0x8d8] ;  /* 0x0002360000047ab9 */ /* 0x000fe40000000a00 */
[----:B--2---:R-:W-:-:S06]  /*6da0*/  UIMAD.WIDE UR4, UR12, 0x4, UR4 ;  /* 0x000000040c0478a5 */ /* 0x004fcc000f8e0204 */
[----:B------:R-:W-:Y:S02]  /*6db0*/  IMAD.U32 R2, RZ, RZ, UR4 ;  /* 0x00000004ff027e24 */ /* 0x000fe4000f8e00ff */
[----:B------:R-:W-:-:S05]  /*6dc0*/  IMAD.U32 R3, RZ, RZ, UR5 ;  /* 0x00000005ff037e24 */ /* 0x000fca000f8e00ff */
[----:B------:R-:W2:Y:S04]  /*6dd0*/  LDG.E R0, desc[UR38][R2.64] ;  /* 0x0000002602007981 */ /* 0x000ea8000c1e1900 */
[----:B------:R-:W2:Y:S02]  /*6de0*/  LDG.E R5, desc[UR38][R2.64+0x4] ;  /* 0x0000042602057981 */ /* 0x000ea4000c1e1900 */
[----:B--2---:R-:W-:-:S05]  /*6df0*/  IMAD.IADD R0, R5, 0x1, -R0 ;  /* 0x0000000105007824 */ /* 0x004fca00078e0a00 */
[----:B------:R-:W-:Y:S01]  /*6e00*/  R2UR UR4, R0 ;  /* 0x00000000000472ca */ /* 0x000fe200000e0000 */
[----:B------:R-:W-:-:S14]  /*6e10*/  BRA `(.L_x_934) ;  /* 0x0000000000047947 */ /* 0x000fdc0003800000 */
.L_x_935:
[----:B------:R-:W-:-:S05]  /*6e20*/  ULDC UR4, c[0x0][0x8c4] ;  /* 0x0002310000047ab9 */ /* 0x000fca0000000800 */
.L_x_934:
        /* <DEDUP_REMOVED lines=11> */
[----:B------:R-:W-:Y:S01]  /*6ee0*/  MOV R2, UR4 ;  /* 0x0000000400027c02 */ /* 0x000fe20008000f00 */
[----:B------:R-:W-:Y:S01]  /*6ef0*/  IMAD.U32 R3, RZ, RZ, UR5 ;  /* 0x00000005ff037e24 */ /* 0x000fe2000f8e00ff */
[----:B------:R-:W-:Y:S02]  /*6f00*/  ULDC.64 UR4, c[0x0][0x780] ;  /* 0x0001e00000047ab9 */ /* 0x000fe40000000a00 */
[----:B------:R-:W-:-:S04]  /*6f10*/  UISETP.NE.U32.AND UP1, UPT, UR4, URZ, UPT ;  /* 0x0000003f0400728c */ /* 0x000fc8000bf25070 */
[----:B------:R-:W2:Y:S01]  /*6f20*/  @P0 LDG.E R6, desc[UR38][R2.64] ;  /* 0x0000002602060981 */ /* 0x000ea2000c1e1900 */
[----:B------:R-:W-:Y:S01]  /*6f30*/  UISETP.NE.AND.EX UP1, UPT, UR5, URZ, UPT, UP1 ;  /* 0x0000003f0500728c */ /* 0x000fe2000bf25310 */
[----:B------:R-:W-:Y:S02]  /*6f40*/  ULDC UR6, c[0x0][0x280] ;  /* 0x0000a00000067ab9 */ /* 0x000fe40000000800 */
[----:B------:R-:W-:-:S03]  /*6f50*/  IMAD.U32 R0, RZ, RZ, UR6 ;  /* 0x00000006ff007e24 */ /* 0x000fc6000f8e00ff */
[----:B------:R-:W-:-:S05]  /*6f60*/  PLOP3.LUT P1, PT, PT, PT, UP1, 0x80, 0x0 ;  /* 0x000000000000781c */ /* 0x000fca0003f2f018 */
[----:B------:R-:W-:Y:S02]  /*6f70*/  @UP1 ULDC.64 UR4, c[0x0][0x780] ;  /* 0x0001e00000041ab9 */ /* 0x000fe40000000a00 */
[----:B------:R-:W-:-:S06]  /*6f80*/  @UP1 UIMAD.WIDE UR4, UR12, 0x4, UR4 ;  /* 0x000000040c0418a5 */ /* 0x000fcc000f8e0204 */
[----:B------:R-:W-:Y:S01]  /*6f90*/  IMAD.U32 R4, RZ, RZ, UR4 ;  /* 0x00000004ff047e24 */ /* 0x000fe2000f8e00ff */
[----:B------:R-:W-:-:S05]  /*6fa0*/  MOV R5, UR5 ;  /* 0x0000000500057c02 */ /* 0x000fca0008000f00 */
        /* <DEDUP_REMOVED lines=13> */
.L_x_936:
        /* <DEDUP_REMOVED lines=18> */
[----:B------:R-:W-:Y:S01]  /*71a0*/  USEL UR18, UR12, URZ, !UP0 ;  /* 0x0000003f0c127287 */ /* 0x000fe2000c000000 */
[----:B------:R-:W-:Y:S01]  /*71b0*/  LEA.HI R3, R3, R2, RZ, 0x7 ;  /* 0x0000000203037211 */ /* 0x000fe200078f38ff */
[----:B------:R-:W-:-:S02]  /*71c0*/  USEL UR13, UR5, URZ, !UP0 ;  /* 0x0000003f050d7287 */ /* 0x000fc4000c000000 */
[----:B------:R-:W-:Y:S01]  /*71d0*/  UIADD3 UR8, UP0, UR6, UR14, URZ ;  /* 0x0000000e06087290 */ /* 0x000fe2000ff1e03f */
[----:B------:R-:W-:Y:S01]  /*71e0*/  SHF.R.S32.HI R3, RZ, 0x7, R3 ;  /* 0x00000007ff037819 */ /* 0x000fe20000011403 */
[----:B------:R-:W-:Y:S01]  /*71f0*/  UIADD3 UR5, UR15, UR9, URZ ;  /* 0x000000090f057290 */ /* 0x000fe2000fffe03f */
[----:B------:R-:W-:Y:S01]  /*7200*/  ULDC UR10, c[0x0][0x288] ;  /* 0x0000a200000a7ab9 */ /* 0x000fe20000000800 */
[----:B------:R-:W-:Y:S01]  /*7210*/  ULDC.64 UR16, c[0x0][0x2e0] ;  /* 0x0000b80000107ab9 */ /* 0x000fe20000000a00 */
[----:B------:R-:W-:Y:S01]  /*7220*/  UIMAD UR12, UR12, UR10, URZ ;  /* 0x0000000a0c0c72a4 */ /* 0x000fe2000f8e023f */
[----:B------:R-:W-:Y:S01]  /*7230*/  VIMNMX R3, R3, 0x1, !PT ;  /* 0x0000000103037848 */ /* 0x000fe20007fe0100 */
[----:B------:R-:W-:Y:S01]  /*7240*/  ULDC UR11, c[0x0][0x760] ;  /* 0x0001d800000b7ab9 */ /* 0x000fe20000000800 */
[----:B------:R-:W-:Y:S02]  /*7250*/  UIADD3.X UR9, UR7, UR5, URZ, UP0, !UPT ;  /* 0x0000000507097290 */ /* 0x000fe400087fe43f */
[----:B------:R-:W-:Y:S01]  /*7260*/  UIMAD UR13, UR13, UR16, URZ ;  /* 0x000000100d0d72a4 */ /* 0x000fe2000f8e023f */
[----:B------:R-:W-:Y:S01]  /*7270*/  LOP3.LUT R6, R3, 0x1, RZ, 0xc0, !PT ;  /* 0x0000000103067812 */ /* 0x000fe200078ec0ff */
[----:B------:R-:W-:-:S02]  /*7280*/  UIMAD UR10, UR10, UR11, URZ ;  /* 0x0000000b0a0a72a4 */ /* 0x000fc4000f8e023f */
[----:B------:R-:W-:Y:S02]  /*7290*/  UIADD3 UR11, UP0, UR12, UR19, URZ ;  /* 0x000000130c0b7290 */ /* 0x000fe4000ff1e03f */
[----:B------:R-:W-:Y:S01]  /*72a0*/  UIMAD UR13, UR18, UR17, UR13 ;  /* 0x00000011120d72a4 */ /* 0x000fe2000f8e020d */
[----:B-1----:R-:W-:Y:S01]  /*72b0*/  LOP3.LUT R0, R4, 0x1f, RZ, 0xc0, !PT ;  /* 0x0000001f04007812 */ /* 0x002fe200078ec0ff */
[----:B------:R-:W-:Y:S02]  /*72c0*/  UIMAD.WIDE.U32 UR8, UR18, UR16, UR8 ;  /* 0x00000010120872a5 */ /* 0x000fe4000f8e0008 */
[----:B------:R-:W-:Y:S01]  /*72d0*/  ULEA.HI.X.SX32 UR12, UR12, UR4, 0x1, UP0 ;  /* 0x000000040c0c7291 */ /* 0x000fe200080f0e3f */
[----:B------:R-:W-:Y:S01]  /*72e0*/  ELECT P0, URZ, PT ;  /* 0x00000000003f782f */ /* 0x000fe20003800000 */
        /* <DEDUP_REMOVED lines=19> */
.L_x_962:
[----:B------:R-:W-:Y:S01]  /*7420*/  UIMAD UR13, UR10, UR4, URZ ;  /* 0x000000040a0d72a4 */ /* 0x000fe2000f8e023f */
[----:B------:R-:W-:Y:S01]  /*7430*/  ISETP.NE.AND P1, PT, R0, RZ, PT ;  /* 0x000000ff0000720c */ /* 0x000fe20003f25270 */
[----:B------:R-:W-:Y:S01]  /*7440*/  ULDC.64 UR6, c[0x0][0x768] ;  /* 0x0001da0000067ab9 */ /* 0x000fe20000000a00 */
[----:B------:R-:W-:Y:S01]  /*7450*/  USHF.L.U32 UR14, UR5, 0xe, URZ ;  /* 0x0000000e050e7899 */ /* 0x000fe2000800063f */
[----:B------:R-:W-:Y:S01]  /*7460*/  IADD3 R4, R4, -0x2, RZ ;  /* 0xfffffffe04047810 */ /* 0x000fe20007ffe0ff */
[----:B------:R-:W-:Y:S01]  /*7470*/  UIADD3 UR15, UP0, UR13, UR11, URZ ;  /* 0x0000000b0d0f7290 */ /* 0x000fe2000ff1e03f */
[----:B------:R-:W-:Y:S01]  /*7480*/  BSSY B0, `(.L_x_938) ;  /* 0x0000010000007945 */ /* 0x000fe20003800000 */
[----:B------:R-:W-:Y:S01]  /*7490*/  UIMAD.WIDE UR30, UR14, 0x4, UR16 ;  /* 0x000000040e1e78a5 */ /* 0x000fe2000f8e0210 */
[----:B------:R-:W-:Y:S01]  /*74a0*/  ISETP.NE.AND P2, PT, R4, RZ, PT ;  /* 0x000000ff0400720c */ /* 0x000fe20003f45270 */
[----:B------:R-:W-:Y:S02]  /*74b0*/  ULEA.HI.X.SX32 UR22, UR13, UR12, 0x1, UP0 ;  /* 0x0000000c0d167291 */ /* 0x000fe400080f0e3f */
[----:B------:R-:W-:-:S02]  /*74c0*/  ULEA UR23, UP0, UR15, UR6, 0x2 ;  /* 0x000000060f177291 */ /* 0x000fc4000f80103f */
[----:B------:R-:W-:Y:S02]  /*74d0*/  UIMAD.WIDE UR26, UR14, 0x4, UR18 ;  /* 0x000000040e1a78a5 */ /* 0x000fe4000f8e0212 */
[----:B------:R-:W-:Y:S02]  /*74e0*/  ULEA.HI.X UR22, UR15, UR7, UR22, 0x2, UP0 ;  /* 0x000000070f167291 */ /* 0x000fe400080f1416 */
[----:B-1----:R-:W-:Y:S01]  /*74f0*/  IMAD.U32 R2, RZ, RZ, UR23 ;  /* 0x00000017ff027e24 */ /* 0x002fe2000f8e00ff */
[----:B------:R-:W-:-:S03]  /*7500*/  UIMAD.WIDE UR14, UR14, 0x4, UR20 ;  /* 0x000000040e0e78a5 */ /* 0x000fc6000f8e0214 */
[----:B------:R-:W-:Y:S01]  /*7510*/  IMAD.U32 R3, RZ, RZ, UR22 ;  /* 0x00000016ff037e24 */ /* 0x000fe2000f8e00ff */
[----:B------:R-:W-:Y:S08]  /*7520*/  @P1 BRA `(.L_x_939) ;  /* 0x0000000000141947 */ /* 0x000ff00003800000 */
.L_x_940:
[----:B------:R-:W2:Y:S04]  /*7530*/  LDG.E.STRONG.GPU R5, desc[UR38][R2.64] ;  /* 0x0000002602057981 */ /* 0x000ea8000c1ef900 */
[----:B--2---:R-:W-:Y:S01]  /*7540*/  CCTL.IVALL ;  /* 0x00000000ff00798f */ /* 0x004fe20002000000 */
[----:B------:R-:W-:Y:S05]  /*7550*/  YIELD ;  /* 0x0000000000007946 */ /* 0x000fea0003800000 */
[----:B------:R-:W-:-:S13]  /*7560*/  ISETP.NE.AND P3, PT, R5, UR24, PT ;  /* 0x0000001805007c0c */ /* 0x000fda000bf65270 */
[----:B------:R-:W-:Y:S05]  /*7570*/  @P3 BRA `(.L_x_940) ;  /* 0xfffffffc00ec3947 */ /* 0x000fea000383ffff */
.L_x_939:
[----:B------:R-:W-:Y:S05]  /*7580*/  BSYNC B0 ;  /* 0x0000000000007941 */ /* 0x000fea0003800000 */
.L_x_938:
[----:B------:R-:W-:-:S03]  /*7590*/  UMOV UR22, 0xffffffff ;  /* 0xffffffff00167882 */ /* 0x000fc60000000000 */
[----:B------:R-:W-:Y:S05]  /*75a0*/  BRA.DIV UR22, `(.L_x_941) ;  /* 0x0000002e16a47947 */ /* 0x000fea000b800000 */
[----:B------:R-:W-:Y:S01]  /*75b0*/  NOP ;  /* 0x0000000000007918 */ /* 0x000fe20000000000 */
.L_x_1015:
        /* <DEDUP_REMOVED lines=19> */
.L_x_943:
[----:B------:R-:W-:Y:S05]  /*76f0*/  BSYNC B0 ;  /* 0x0000000000007941 */ /* 0x000fea0003800000 */
.L_x_942:
        /* <DEDUP_REMOVED lines=13> */
.L_x_945:
[----:B------:R-:W-:Y:S05]  /*77d0*/  BSYNC B0 ;  /* 0x0000000000007941 */ /* 0x000fea0003800000 */
.L_x_944:
[----:B------:R-:W-:Y:S06]  /*77e0*/  BAR.ARV 0xa, 0xa0 ;  /* 0x0282800000007b1d */ /* 0x000fec0000002000 */
[----:B------:R-:W-:Y:S04]  /*77f0*/  BSSY B0, `(.L_x_946) ;  /* 0x0000003000007945 */ /* 0x000fe80003800000 */
[----:B------:R-:W-:Y:S05]  /*7800*/  @!P0 BRA `(.L_x_947) ;  /* 0x0000000000048947 */ /* 0x000fea0003800000 */
[----:B------:R-:W-:-:S04]  /*7810*/  DEPBAR.LE SB0, 0x0 ;  /* 0x000080000000791a */ /* 0x000fc80000000000 */
.L_x_947:
[----:B------:R-:W-:Y:S05]  /*7820*/  BSYNC B0 ;  /* 0x0000000000007941 */ /* 0x000fea0003800000 */
.L_x_946:
        /* <DEDUP_REMOVED lines=19> */
.L_x_949:
[----:B------:R-:W-:Y:S05]  /*7960*/  BSYNC B0 ;  /* 0x0000000000007941 */ /* 0x000fea0003800000 */
.L_x_948:
[----:B------:R-:W-:Y:S01]  /*7970*/  UIADD3 UR13, UR10, UR13, URZ ;  /* 0x0000000d0a0d7290 */ /* 0x000fe2000fffe03f */
[----:B------:R-:W-:Y:S03]  /*7980*/  BSSY B0, `(.L_x_950) ;  /* 0x000000d000007945 */ /* 0x000fe60003800000 */
[----:B------:R-:W-:-:S04]  /*7990*/  UIADD3 UR22, UP0, UR13, UR11, URZ ;  /* 0x0000000b0d167290 */ /* 0x000fc8000ff1e03f */
[----:B------:R-:W-:Y:S02]  /*79a0*/  ULEA.HI.X.SX32 UR13, UR13, UR12, 0x1, UP0 ;  /* 0x0000000c0d0d7291 */ /* 0x000fe400080f0e3f */
[----:B------:R-:W-:-:S04]  /*79b0*/  ULEA UR6, UP0, UR22, UR6, 0x2 ;  /* 0x0000000616067291 */ /* 0x000fc8000f80103f */
[----:B------:R-:W-:Y:S02]  /*79c0*/  ULEA.HI.X UR13, UR22, UR7, UR13, 0x2, UP0 ;  /* 0x00000007160d7291 */ /* 0x000fe400080f140d */
[----:B-1----:R-:W-:-:S04]  /*79d0*/  IMAD.U32 R2, RZ, RZ, UR6 ;  /* 0x00000006ff027e24 */ /* 0x002fc8000f8e00ff */
[----:B------:R-:W-:Y:S01]  /*79e0*/  MOV R3, UR13 ;  /* 0x0000000d00037c02 */ /* 0x000fe20008000f00 */
[----:B------:R-:W-:Y:S06]  /*79f0*/  @P1 BRA `(.L_x_951) ;  /* 0x0000000000141947 */ /* 0x000fec0003800000 */
.L_x_952:
[----:B------:R-:W2:Y:S04]  /*7a00*/  LDG.E.STRONG.GPU R5, desc[UR38][R2.64] ;  /* 0x0000002602057981 */ /* 0x000ea8000c1ef900 */
[----:B--2---:R-:W-:Y:S01]  /*7a10*/  CCTL.IVALL ;  /* 0x00000000ff00798f */ /* 0x004fe20002000000 */
[----:B------:R-:W-:Y:S05]  /*7a20*/  YIELD ;  /* 0x0000000000007946 */ /* 0x000fea0003800000 */
[----:B------:R-:W-:-:S13]  /*7a30*/  ISETP.NE.AND P3, PT, R5, UR24, PT ;  /* 0x0000001805007c0c */ /* 0x000fda000bf65270 */
[----:B------:R-:W-:Y:S05]  /*7a40*/  @P3 BRA `(.L_x_952) ;  /* 0xfffffffc00ec3947 */ /* 0x000fea000383ffff */
.L_x_951:
[----:B------:R-:W-:Y:S05]  /*7a50*/  BSYNC B0 ;  /* 0x0000000000007941 */ /* 0x000fea0003800000 */
.L_x_950:
[----:B------:R-:W-:-:S03]  /*7a60*/  UMOV UR6, 0xffffffff ;  /* 0xffffffff00067882 */ /* 0x000fc60000000000 */
[----:B------:R-:W-:Y:S05]  /*7a70*/  BRA.DIV UR6, `(.L_x_953) ;  /* 0x0000002a068c7947 */ /* 0x000fea000b800000 */
[----:B------:R-:W-:Y:S01]  /*7a80*/  NOP ;  /* 0x0000000000007918 */ /* 0x000fe20000000000 */
.L_x_1018:
        /* <DEDUP_REMOVED lines=13> */
.L_x_955:
[----:B------:R-:W-:Y:S05]  /*7b60*/  BSYNC B0 ;  /* 0x0000000000007941 */ /* 0x000fea0003800000 */
.L_x_954:
        /* <DEDUP_REMOVED lines=13> */
.L_x_957:
[----:B------:R-:W-:Y:S05]  /*7c40*/  BSYNC B0 ;  /* 0x0000000000007941 */ /* 0x000fea0003800000 */
.L_x_956:
[----:B------:R-:W-:Y:S06]  /*7c50*/  BAR.ARV 0xa, 0xa0 ;  /* 0x0282800000007b1d */ /* 0x000fec0000002000 */
[----:B------:R-:W-:Y:S04]  /*7c60*/  BSSY B0, `(.L_x_958) ;  /* 0x0000003000007945 */ /* 0x000fe80003800000 */
[----:B------:R-:W-:Y:S05]  /*7c70*/  @!P0 BRA `(.L_x_959) ;  /* 0x0000000000048947 */ /* 0x000fea0003800000 */
[----:B------:R-:W-:-:S04]  /*7c80*/  DEPBAR.LE SB0, 0x0 ;  /* 0x000080000000791a */ /* 0x000fc80000000000 */
.L_x_959:
[----:B------:R-:W-:Y:S05]  /*7c90*/  BSYNC B0 ;  /* 0x0000000000007941 */ /* 0x000fea0003800000 */
.L_x_958:
        /* <DEDUP_REMOVED lines=19> */
.L_x_961:
[----:B------:R-:W-:Y:S05]  /*7dd0*/  BSYNC B0 ;  /* 0x0000000000007941 */ /* 0x000fea0003800000 */
.L_x_960:
[----:B------:R-:W-:Y:S02]  /*7de0*/  UIADD3 UR4, UR4, 0x2, URZ ;  /* 0x0000000204047890 */ /* 0x000fe4000fffe03f */
[----:B------:R-:W-:Y:S01]  /*7df0*/  UIADD3 UR5, UR5, 0x1, URZ ;  /* 0x0000000105057890 */ /* 0x000fe2000fffe03f */
[----:B------:R-:W-:Y:S11]  /*7e00*/  @P2 BRA `(.L_x_962) ;  /* 0xfffffff400842947 */ /* 0x000ff6000383ffff */
.L_x_937:
        /* <DEDUP_REMOVED lines=11> */
[----:B------:R-:W-:Y:S01]  /*7ec0*/  IMAD.U32 R3, RZ, RZ, UR5 ;  /* 0x00000005ff037e24 */ /* 0x000fe2000f8e00ff */
[----:B------:R-:W-:Y:S06]  /*7ed0*/  @P3 BRA `(.L_x_964) ;  /* 0x0000000000143947 */ /* 0x000fec0003800000 */
.L_x_965:
[----:B------:R-:W2:Y:S04]  /*7ee0*/  LDG.E.STRONG.GPU R0, desc[UR38][R2.64] ;  /* 0x0000002602007981 */ /* 0x000ea8000c1ef900 */
[----:B--2---:R-:W-:Y:S01]  /*7ef0*/  CCTL.IVALL ;  /* 0x00000000ff00798f */ /* 0x004fe20002000000 */
[----:B------:R-:W-:Y:S05]  /*7f00*/  YIELD ;  /* 0x0000000000007946 */ /* 0x000fea0003800000 */
[----:B------:R-:W-:-:S13]  /*7f10*/  ISETP.NE.AND P1, PT, R0, UR24, PT ;  /* 0x0000001800007c0c */ /* 0x000fda000bf25270 */
[----:B------:R-:W-:Y:S05]  /*7f20*/  @P1 BRA `(.L_x_965) ;  /* 0xfffffffc00ec1947 */ /* 0x000fea000383ffff */
.L_x_964:
[----:B------:R-:W-:Y:S05]  /*7f30*/  BSYNC B0 ;  /* 0x0000000000007941 */ /* 0x000fea0003800000 */
.L_x_963:
[----:B------:R-:W-:-:S03]  /*7f40*/  UMOV UR5, 0xffffffff ;  /* 0xffffffff00057882 */ /* 0x000fc60000000000 */
[----:B------:R-:W-:Y:S05]  /*7f50*/  BRA.DIV UR5, `(.L_x_966) ;  /* 0x0000002605707947 */ /* 0x000fea000b800000 */
[----:B------:R-:W-:Y:S01]  /*7f60*/  NOP ;  /* 0x0000000000007918 */ /* 0x000fe20000000000 */
.L_x_1021:
        /* <DEDUP_REMOVED lines=22> */
.L_x_968:
[----:B------:R-:W-:Y:S05]  /*80d0*/  BSYNC B0 ;  /* 0x0000000000007941 */ /* 0x000fea0003800000 */
.L_x_967:
        /* <DEDUP_REMOVED lines=20> */
.L_x_970:
[----:B------:R-:W-:Y:S05]  /*8220*/  BSYNC B0 ;  /* 0x0000000000007941 */ /* 0x000fea0003800000 */
.L_x_969:
[----:B------:R-:W-:Y:S06]  /*8230*/  BAR.ARV 0xa, 0xa0 ;  /* 0x0282800000007b1d */ /* 0x000fec0000002000 */
[----:B------:R-:W-:Y:S04]  /*8240*/  BSSY B0, `(.L_x_971) ;  /* 0x0000003000007945 */ /* 0x000fe80003800000 */
[----:B------:R-:W-:Y:S05]  /*8250*/  @!P0 BRA `(.L_x_972) ;  /* 0x0000000000048947 */ /* 0x000fea0003800000 */
[----:B------:R-:W-:-:S04]  /*8260*/  DEPBAR.LE SB0, 0x0 ;  /* 0x000080000000791a */ /* 0x000fc80000000000 */
.L_x_972:
[----:B------:R-:W-:Y:S05]  /*8270*/  BSYNC B0 ;  /* 0x0000000000007941 */ /* 0x000fea0003800000 */
.L_x_971:
        /* <DEDUP_REMOVED lines=19> */
.L_x_932:
        /* <DEDUP_REMOVED lines=10> */
.L_x_973:
        /* <DEDUP_REMOVED lines=10> */
.L_x_975:
[----:B------:R-:W3:Y:S02]  /*84f0*/  LDC R5, c[0x0][0x8c4] ;  /* 0x00023100ff057b82 */ /* 0x000ee40000000800 */
.L_x_974:
[----:B------:R-:W4:Y:S01]  /*8500*/  S2R R14, SR_CTAID.X ;  /* 0x00000000000e7919 */ /* 0x000f220000002500 */
[----:B------:R-:W-:Y:S01]  /*8510*/  IMAD.MOV.U32 R0, RZ, RZ, 0x1 ;  /* 0x00000001ff007424 */ /* 0x000fe200078e00ff */
[----:B------:R-:W-:Y:S01]  /*8520*/  MOV R9, RZ ;  /* 0x000000ff00097202 */ /* 0x000fe20000000f00 */
[----:B----4-:R-:W-:-:S05]  /*8530*/  IMAD.SHL.U32 R14, R14, 0x80, RZ ;  /* 0x000000800e0e7824 */ /* 0x010fca00078e00ff */
        /* <DEDUP_REMOVED lines=19> */
[----:B------:R-:W-:Y:S01]  /*8670*/  IMAD.MOV.U32 R5, RZ, RZ, RZ ;  /* 0x000000ffff057224 */ /* 0x000fe200078e00ff */
[----:B------:R-:W-:Y:S01]  /*8680*/  ULDC UR4, c[0x0][0x280] ;  /* 0x0000a00000047ab9 */ /* 0x000fe20000000800 */
[----:B-1----:R-:W-:-:S05]  /*8690*/  @P0 IMAD.WIDE R2, R8, 0x4, R2 ;  /* 0x0000000408020825 */ /* 0x002fca00078e0202 */
[----:B------:R2:W5:Y:S01]  /*86a0*/  @P0 LDG.E R5, desc[UR38][R2.64] ;  /* 0x0000002602050981 */ /* 0x000562000c1e1900 */
[----:B------:R-:W-:Y:S02]  /*86b0*/  IMAD.U32 R4, RZ, RZ, UR4 ;  /* 0x00000004ff047e24 */ /* 0x000fe4000f8e00ff */
[----:B--2---:R-:W-:Y:S01]  /*86c0*/  @P2 IMAD.WIDE R2, R8, 0x4, R12 ;  /* 0x0000000408022825 */ /* 0x004fe200078e020c */
[----:B------:R-:W-:-:S04]  /*86d0*/  VOTEU.ANY UP0, P1 ;  /* 0x00000000003f7886 */ /* 0x000fc80000800100 */
[----:B------:R1:W5:Y:S02]  /*86e0*/  @P2 LDG.E R4, desc[UR38][R2.64] ;  /* 0x0000002602042981 */ /* 0x000364000c1e1900 */
[----:B-1----:R-:W-:Y:S02]  /*86f0*/  CS2R R2, SRZ ;  /* 0x0000000000027805 */ /* 0x002fe4000001ff00 */
[----:B---3--:R-:W-:-:S04]  /*8700*/  @P1 LEA R9, R8, R9, 0x7 ;  /* 0x0000000908091211 */ /* 0x008fc800078e38ff */
[----:B------:R-:W-:-:S04]  /*8710*/  @P1 SHF.R.S32.HI R12, RZ, 0x1f, R9 ;  /* 0x0000001fff0c1819 */ /* 0x000fc80000011409 */
[----:B------:R-:W-:-:S04]  /*8720*/  @P1 LEA.HI R12, R12, R9, RZ, 0x7 ;  /* 0x000000090c0c1211 */ /* 0x000fc800078f38ff */
[----:B------:R-:W-:Y:S02]  /*8730*/  @P1 LOP3.LUT R12, R12, 0xffffff80, RZ, 0xc0, !PT ;  /* 0xffffff800c0c1812 */ /* 0x000fe400078ec0ff */
[----:B----4-:R-:W-:Y:S02]  /*8740*/  @P1 R2UR UR4, R15 ;  /* 0x000000000f0412ca */ /* 0x010fe400000e0000 */
        /* <DEDUP_REMOVED lines=8> */
.L_x_977:
        /* <DEDUP_REMOVED lines=8> */
[----:B------:R-:W-:Y:S01]  /*8850*/  ULDC UR4, c[0x0][0x2e8] ;  /* 0x0000ba0000047ab9 */ /* 0x000fe20000000800 */
[----:B------:R-:W-:Y:S01]  /*8860*/  R2UR UR13, R8 ;  /* 0x00000000080d72ca */ /* 0x000fe200000e0000 */
[----:B------:R-:W-:Y:S01]  /*8870*/  VOTEU.ANY UP1, P0 ;  /* 0x00000000003f7886 */ /* 0x000fe20000020100 */
[----:B------:R-:W-:Y:S02]  /*8880*/  ISETP.NE.AND.EX P1, PT, R11, RZ, PT, P1 ;  /* 0x000000ff0b00720c */ /* 0x000fe40003f25310 */
[----:B------:R-:W-:Y:S02]  /*8890*/  ELECT P0, URZ, PT ;  /* 0x00000000003f782f */ /* 0x000fe40003800000 */
[----:B------:R-:W-:Y:S01]  /*88a0*/  SHF.R.S32.HI R8, RZ, 0x1f, R8 ;  /* 0x0000001fff087819 */ /* 0x000fe20000011408 */
[----:B------:R-:W3:Y:S01]  /*88b0*/  LDC.64 R10, c[0x0][0x720] ;  /* 0x0001c800ff0a7b82 */ /* 0x000ee20000000a00 */
[----:B------:R-:W-:Y:S01]  /*88c0*/  MOV R7, R3 ;  /* 0x0000000300077202 */ /* 0x000fe20000000f00 */
[----:B------:R-:W-:Y:S01]  /*88d0*/  UMOV UR12, UR20 ;  /* 0x00000014000c7c82 */ /* 0x000fe20008000000 */
[----:B------:R-:W-:Y:S01]  /*88e0*/  SEL R8, R8, RZ, !P1 ;  /* 0x000000ff08087207 */ /* 0x000fe20004800000 */
[----:B------:R-:W-:Y:S01]  /*88f0*/  BSSY B0, `(.L_x_976) ;  /* 0x0000169000007945 */ /* 0x000fe20003800000 */
[----:B------:R-:W-:-:S02]  /*8900*/  R2UR UR11, R14 ;  /* 0x000000000e0b72ca */ /* 0x000fc400000e0000 */
[----:B------:R-:W-:Y:S01]  /*8910*/  R2UR UR8, R5 ;  /* 0x00000000050872ca */ /* 0x000fe200000e0000 */
[----:B------:R-:W-:Y:S01]  /*8920*/  VOTEU.ANY UP0, P1 ;  /* 0x00000000003f7886 */ /* 0x000fe20000800100 */
[----:B------:R-:W-:Y:S02]  /*8930*/  USEL UR21, UR13, URZ, !UP0 ;  /* 0x0000003f0d157287 */ /* 0x000fe4000c000000 */
[----:B------:R-:W-:Y:S02]  /*8940*/  UISETP.NE.AND UP0, UPT, UR4, 0x1, UPT ;  /* 0x000000010400788c */ /* 0x000fe4000bf05270 */
[----:B------:R-:W-:-:S07]  /*8950*/  USEL UR13, UR13, URZ, !UP1 ;  /* 0x0000003f0d0d7287 */ /* 0x000fce000c800000 */
[----:B------:R-:W-:Y:S01]  /*8960*/  UIADD3 UR11, UR11, UR8, URZ ;  /* 0x000000080b0b7290 */ /* 0x000fe2000fffe03f */
[----:B-1----:R-:W-:Y:S01]  /*8970*/  SHF.R.S32.HI R9, RZ, 0x1f, R9 ;  /* 0x0000001fff097819 */ /* 0x002fe20000011409 */
[----:B------:R-:W-:Y:S01]  /*8980*/  @UP0 ULDC UR6, c[0x0][0x2ec] ;  /* 0x0000bb0000060ab9 */ /* 0x000fe20000000800 */
[----:B------:R-:W-:Y:S01]  /*8990*/  @UP0 ULDC UR8, c[0x0][0x2f0] ;  /* 0x0000bc0000080ab9 */ /* 0x000fe20000000800 */
[----:B------:R-:W-:Y:S02]  /*89a0*/  UIMAD.WIDE.U32 UR6, UR20, UR6, URZ ;  /* 0x00000006140672a5 */ /* 0x000fe4000f8e003f */
[----:B--2---:R-:W-:Y:S02]  /*89b0*/  IMAD R6, R9, R12, RZ ;  /* 0x0000000c09067224 */ /* 0x004fe400078e02ff */
[----:B------:R-:W-:Y:S02]  /*89c0*/  @UP0 USHF.R.U32.HI UR12, URZ, UR8, UR7 ;  /* 0x000000083f0c0299 */ /* 0x000fe40008011607 */
[----:B------:R-:W-:-:S02]  /*89d0*/  IMAD R13, R13, UR20, R6 ;  /* 0x000000140d0d7c24 */ /* 0x000fc4000f8e0206 */
[----:B------:R-:W-:-:S04]  /*89e0*/  IMAD.MOV.U32 R6, RZ, RZ, R2 ;  /* 0x000000ffff067224 */ /* 0x000fc800078e0002 */
[----:B------:R-:W-:-:S04]  /*89f0*/  IMAD.WIDE.U32 R2, R12, UR20, R6 ;  /* 0x000000140c027c25 */ /* 0x000fc8000f8e0006 */
[----:B---3--:R-:W-:Y:S02]  /*8a00*/  IMAD R12, R8, R10, RZ ;  /* 0x0000000a080c7224 */ /* 0x008fe400078e02ff */
[----:B------:R-:W-:Y:S02]  /*8a10*/  IMAD.IADD R3, R3, 0x1, R13 ;  /* 0x0000000103037824 */ /* 0x000fe400078e020d */
        /* <DEDUP_REMOVED lines=14> */
[----:B------:R-:W-:Y:S01]  /*8b00*/  IADD3 R7, R7, R11, RZ ;  /* 0x0000000b07077210 */ /* 0x000fe20007ffe0ff */
        /* <DEDUP_REMOVED lines=14> */
.L_x_1022:
[----:B------:R-:W-:Y:S01]  /*8bf0*/  IADD3 R11, R7, R11, RZ ;  /* 0x0000000b070b7210 */ /* 0x000fe20007ffe0ff */
        /* <DEDUP_REMOVED lines=8> */
.L_x_980:
        /* <DEDUP_REMOVED lines=31> */
[----:B------:R-:W-:Y:S01]  /*8e70*/  R2UR UR31, R0 ;  /* 0x00000000001f72ca */ /* 0x000fe200000e0000 */
[----:B------:R-:W-:Y:S01]  /*8e80*/  IMAD.X R3, RZ, RZ, R8, P1 ;  /* 0x000000ffff037224 */ /* 0x000fe200008e0608 */
[----:B------:R-:W-:Y:S02]  /*8e90*/  IADD3.X R0, RZ, R8, RZ, P2, !PT ;  /* 0x00000008ff007210 */ /* 0x000fe400017fe4ff */
        /* <DEDUP_REMOVED lines=9> */
[----:B--2---:R-:W-:Y:S01]  /*8f30*/  MOV R5, RZ ;  /* 0x000000ff00057202 */ /* 0x004fe20000000f00 */
[----:B------:R1:W-:Y:S02]  /*8f40*/  UTMALDG.4D [UR32], [UR40], desc[UR16] ;  /* 0x00001020280075b4 */ /* 0x0003e40008019000 */
[----:B-1----:R-:W-:Y:S05]  /*8f50*/  @!P1 BRA `(.L_x_981) ;  /* 0x0000000c00489947 */ /* 0x002fea0003800000 */
[----:B------:R-:W1:Y:S01]  /*8f60*/  S2R R13, SR_TID.X ;  /* 0x00000000000d7919 */ /* 0x000e620000002100 */
[C---:B------:R-:W-:Y:S01]  /*8f70*/  VIADD R0, R4.reuse, 0x7f ;  /* 0x0000007f04007836 */ /* 0x040fe20000000000 */
[----:B------:R-:W-:Y:S02]  /*8f80*/  ISETP.GE.AND P1, PT, R4, 0x101, PT ;  /* 0x000001010400780c */ /* 0x000fe40003f26270 */
[----:B------:R-:W-:Y:S02]  /*8f90*/  MOV R10, 0x1 ;  /* 0x00000001000a7802 */ /* 0x000fe40000000f00 */
        /* <DEDUP_REMOVED lines=10> */
[----:B------:R-:W-:Y:S01]  /*9040*/  IMAD.IADD R17, R17, 0x1, -R18 ;  /* 0x0000000111117824 */ /* 0x000fe200078e0a12 */
[----:B------:R-:W-:Y:S01]  /*9050*/  MOV R10, 0x1 ;  /* 0x00000001000a7802 */ /* 0x000fe20000000f00 */
[----:B------:R-:W-:-:S07]  /*9060*/  IMAD.MOV.U32 R19, RZ, RZ, RZ ;  /* 0x000000ffff137224 */ /* 0x000fce00078e00ff */
.L_x_991:
[----:B------:R-:W-:-:S04]  /*9070*/  SHF.L.U32 R21, R10, 0x1f, RZ ;  /* 0x0000001f0a157819 */ /* 0x000fc800000006ff */
[----:B-1----:R-:W1:Y:S02]  /*9080*/  SYNCS.PHASECHK.TRANS64.TRYWAIT P1, [R12+URZ+0x30c40], R21 ;  /* 0x030c40150c0075a7 */ /* 0x002e64000802017f */
[----:B-12--5:R-:W-:Y:S05]  /*9090*/  @!P1 BRA `(.L_x_983) ;  /* 0x0000001400509947 */ /* 0x026fea0003800000 */
.L_x_1023:
[----:B------:R-:W-:Y:S05]  /*90a0*/  @P0 BRA `(.L_x_984) ;  /* 0x0000000000140947 */ /* 0x000fea0003800000 */
[----:B------:R-:W-:Y:S01]  /*90b0*/  ISETP.NE.AND P1, PT, R20, RZ, PT ;  /* 0x000000ff1400720c */ /* 0x000fe20003f25270 */
[----:B------:R-:W-:-:S04]  /*90c0*/  IMAD.MOV.U32 R3, RZ, RZ, 0x4200 ;  /* 0x00004200ff037424 */ /* 0x000fc800078e00ff */
[----:B------:R2:W-:Y:S08]  /*90d0*/  SYNCS.ARRIVE.TRANS64 RZ, [R12+URZ+0x30c30], R3 ;  /* 0x030c30030cff79a7 */ /* 0x0005f0000800003f */
[----:B------:R-:W-:Y:S05]  /*90e0*/  @!P1 BRA `(.L_x_984) ;  /* 0x0000000000049947 */ /* 0x000fea0003800000 */
[----:B------:R-:W-:Y:S01]  /*90f0*/  BPT.TRAP 0x1 ;  /* 0x000000040000795c */ /* 0x000fe20000300000 */
.L_x_984:
        /* <DEDUP_REMOVED lines=17> */
[----:B------:R-:W-:Y:S02]  /*9210*/  LEA.HI.X.SX32 R3, R16, R11, 0x1, P1 ;  /* 0x0000000b10037211 */ /* 0x000fe400008f0eff */
[----:B---3--:R-:W-:Y:S01]  /*9220*/  MOV R9, R4 ;  /* 0x0000000400097202 */ /* 0x008fe20000000f00 */
[----:B------:R-:W-:Y:S01]  /*9230*/  IMAD.MOV.U32 R8, RZ, RZ, R5 ;  /* 0x000000ffff087224 */ /* 0x000fe200078e0005 */
        /* <DEDUP_REMOVED lines=10> */
.L_x_1024:
[----:B------:R-:W-:Y:S05]  /*92e0*/  @P0 BRA `(.L_x_986) ;  /* 0x0000000000140947 */ /* 0x000fea0003800000 */
[----:B------:R-:W-:Y:S02]  /*92f0*/  ISETP.NE.AND P1, PT, R20, RZ, PT ;  /* 0x000000ff1400720c */ /* 0x000fe40003f25270 */
[----:B------:R-:W-:-:S04]  /*9300*/  MOV R2, 0x4200 ;  /* 0x0000420000027802 */ /* 0x000fc80000000f00 */
[----:B------:R3:W-:Y:S07]  /*9310*/  SYNCS.ARRIVE.TRANS64 RZ, [R12+URZ+0x30c18], R2 ;  /* 0x030c18020cff79a7 */ /* 0x0007ee000800003f */
[----:B------:R-:W-:Y:S05]  /*9320*/  @!P1 BRA `(.L_x_986) ;  /* 0x0000000000049947 */ /* 0x000fea0003800000 */
[----:B------:R-:W-:Y:S01]  /*9330*/  BPT.TRAP 0x1 ;  /* 0x000000040000795c */ /* 0x000fe20000300000 */
.L_x_986:
        /* <DEDUP_REMOVED lines=22> */
.L_x_1025:
        /* <DEDUP_REMOVED lines=9> */
.L_x_988:
        /* <DEDUP_REMOVED lines=24> */
.L_x_1027:
[----:B------:R-:W-:Y:S05]  /*96b0*/  @P0 BRA `(.L_x_990) ;  /* 0x0000000000140947 */ /* 0x000fea0003800000 */
[----:B------:R-:W-:Y:S02]  /*96c0*/  ISETP.NE.AND P1, PT, R20, RZ, PT ;  /* 0x000000ff1400720c */ /* 0x000fe40003f25270 */
[----:B-1----:R-:W-:-:S04]  /*96d0*/  MOV R5, 0x4200 ;  /* 0x0000420000057802 */ /* 0x002fc80000000f00 */
[----:B------:R2:W-:Y:S07]  /*96e0*/  SYNCS.ARRIVE.TRANS64 RZ, [R12+URZ+0x30c10], R5 ;  /* 0x030c10050cff79a7 */ /* 0x0005ee000800003f */
[----:B------:R-:W-:Y:S05]  /*96f0*/  @!P1 BRA `(.L_x_990) ;  /* 0x0000000000049947 */ /* 0x000fea0003800000 */
[----:B------:R-:W-:Y:S01]  /*9700*/  BPT.TRAP 0x1 ;  /* 0x000000040000795c */ /* 0x000fe20000300000 */
.L_x_990:
        /* <DEDUP_REMOVED lines=22> */
[----:B-12---:R-:W-:-:S07]  /*9870*/  MOV R5, UR7 ;  /* 0x0000000700057c02 */ /* 0x006fce0008000f00 */
.L_x_982:
[----:B------:R-:W-:-:S13]  /*9880*/  ISETP.NE.AND P1, PT, R18, RZ, PT ;  /* 0x000000ff1200720c */ /* 0x000fda0003f25270 */
[----:B------:R-:W-:Y:S05]  /*9890*/  @!P1 BRA `(.L_x_981) ;  /* 0x0000000000f89947 */ /* 0x000fea0003800000 */
[----:B------:R-:W-:-:S04]  /*98a0*/  SHF.L.U32 R13, R10, 0x1f, RZ ;  /* 0x0000001f0a0d7819 */ /* 0x000fc800000006ff */
[----:B------:R-:W1:Y:S02]  /*98b0*/  SYNCS.PHASECHK.TRANS64.TRYWAIT P1, [R12+URZ+0x30c40], R13 ;  /* 0x030c400d0c0075a7 */ /* 0x000e64000802017f */
[----:B-1----:R-:W-:Y:S05]  /*98c0*/  @!P1 BRA `(.L_x_992) ;  /* 0x0000000c00989947 */ /* 0x002fea0003800000 */
.L_x_1028:
[----:B------:R-:W-:Y:S05]  /*98d0*/  @P0 BRA `(.L_x_993) ;  /* 0x0000000000140947 */ /* 0x000fea0003800000 */
[----:B------:R-:W-:Y:S01]  /*98e0*/  ISETP.NE.AND P1, PT, R20, RZ, PT ;  /* 0x000000ff1400720c */ /* 0x000fe20003f25270 */
[----:B------:R-:W-:-:S04]  /*98f0*/  IMAD.MOV.U32 R5, RZ, RZ, 0x4200 ;  /* 0x00004200ff057424 */ /* 0x000fc800078e00ff */
[----:B------:R2:W-:Y:S08]  /*9900*/  SYNCS.ARRIVE.TRANS64 RZ, [R12+URZ+0x30c30], R5 ;  /* 0x030c30050cff79a7 */ /* 0x0005f0000800003f */
[----:B------:R-:W-:Y:S05]  /*9910*/  @!P1 BRA `(.L_x_993) ;  /* 0x0000000000049947 */ /* 0x000fea0003800000 */
[----:B------:R-:W-:Y:S01]  /*9920*/  BPT.TRAP 0x1 ;  /* 0x000000040000795c */ /* 0x000fe20000300000 */
.L_x_993:
        /* <DEDUP_REMOVED lines=25> */
[----:B------:R-:W3:Y:S02]  /*9ac0*/  SYNCS.PHASECHK.TRANS64.TRYWAIT P1, [R12+URZ+0x30c28], R13 ;  /* 0x030c280d0c0075a7 */ /* 0x000ee4000802017f */
[----:B--23--:R-:W-:Y:S05]  /*9ad0*/  @!P1 BRA `(.L_x_994) ;  /* 0x0000000c00289947 */ /* 0x00cfea0003800000 */
.L_x_1029:
[----:B------:R-:W-:Y:S05]  /*9ae0*/  @P0 BRA `(.L_x_995) ;  /* 0x0000000000140947 */ /* 0x000fea0003800000 */
[----:B------:R-:W-:Y:S01]  /*9af0*/  ISETP.NE.AND P0, PT, R20, RZ, PT ;  /* 0x000000ff1400720c */ /* 0x000fe20003f05270 */
[----:B------:R-:W-:-:S04]  /*9b00*/  IMAD.MOV.U32 R5, RZ, RZ, 0x4200 ;  /* 0x00004200ff057424 */ /* 0x000fc800078e00ff */
[----:B------:R3:W-:Y:S08]  /*9b10*/  SYNCS.ARRIVE.TRANS64 RZ, [R12+URZ+0x30c18], R5 ;  /* 0x030c18050cff79a7 */ /* 0x0007f0000800003f */
[----:B------:R-:W-:Y:S05]  /*9b20*/  @!P0 BRA `(.L_x_995) ;  /* 0x0000000000048947 */ /* 0x000fea0003800000 */
[----:B------:R-:W-:Y:S01]  /*9b30*/  BPT.TRAP 0x1 ;  /* 0x000000040000795c */ /* 0x000fe20000300000 */
.L_x_995:
        /* <DEDUP_REMOVED lines=20> */
.L_x_981:
[----:B------:R-:W3:Y:S01]  /*9c80*/  S2R R2, SR_TID.X ;  /* 0x0000000000027919 */ /* 0x000ee20000002100 */
[----:B-12--5:R-:W-:Y:S01]  /*9c90*/  IMAD R13, R0, 0x8, R12 ;  /* 0x00000008000d7824 */ /* 0x026fe200078e020c */
[----:B---3--:R-:W-:Y:S02]  /*9ca0*/  LOP3.LUT R3, R2, 0x7f, RZ, 0xc0, !PT ;  /* 0x0000007f02037812 */ /* 0x008fe400078ec0ff */
[----:B------:R-:W-:Y:S02]  /*9cb0*/  SHF.L.U32 R2, R10, 0x1f, RZ ;  /* 0x0000001f0a027819 */ /* 0x000fe400000006ff */
[----:B------:R-:W-:Y:S02]  /*9cc0*/  ISETP.NE.AND P1, PT, R3, RZ, PT ;  /* 0x000000ff0300720c */ /* 0x000fe40003f25270 */
[----:B------:R-:W1:Y:S02]  /*9cd0*/  SYNCS.PHASECHK.TRANS64.TRYWAIT P0, [R13+URZ+0x30c40], R2 ;  /* 0x030c40020d0075a7 */ /* 0x000e64000800017f */
[----:B-1----:R-:W-:Y:S09]  /*9ce0*/  @!P0 BRA `(.L_x_996) ;  /* 0x0000000800b88947 */ /* 0x002ff20003800000 */
.L_x_1030:
[----:B------:R-:W-:Y:S05]  /*9cf0*/  @P1 BRA `(.L_x_997) ;  /* 0x0000000000181947 */ /* 0x000fea0003800000 */
[----:B------:R-:W2:Y:S01]  /*9d00*/  S2R R3, SR_TID.X ;  /* 0x0000000000037919 */ /* 0x000ea20000002100 */
[----:B-1----:R-:W-:-:S04]  /*9d10*/  IMAD.MOV.U32 R2, RZ, RZ, 0x4200 ;  /* 0x00004200ff027424 */ /* 0x002fc800078e00ff */
[----:B------:R3:W-:Y:S01]  /*9d20*/  SYNCS.ARRIVE.TRANS64 RZ, [R13+URZ+0x30c30], R2 ;  /* 0x030c30020dff79a7 */ /* 0x0007e2000800003f */
[----:B--2---:R-:W-:-:S13]  /*9d30*/  LOP3.LUT P0, RZ, R3, 0x1f, RZ, 0xc0, !PT ;  /* 0x0000001f03ff7812 */ /* 0x004fda000780c0ff */
[----:B---3--:R-:W-:Y:S05]  /*9d40*/  @!P0 BRA `(.L_x_997) ;  /* 0x0000000000048947 */ /* 0x008fea0003800000 */
[----:B------:R-:W-:Y:S01]  /*9d50*/  BPT.TRAP 0x1 ;  /* 0x000000040000795c */ /* 0x000fe20000300000 */
.L_x_997:
[----:B-1----:R-:W1:Y:S01]  /*9d60*/  LDC.64 R2, c[0x0][0x728] ;  /* 0x0001ca00ff027b82 */ /* 0x002e620000000a00 */
[C---:B------:R-:W-:Y:S01]  /*9d70*/  IADD3 R6, P0, R5.reuse, R6, RZ ;  /* 0x0000000605067210 */ /* 0x040fe20007f1e0ff */
[----:B------:R-:W-:Y:S01]  /*9d80*/  UMOV UR8, 0x0 ;  /* 0x0000000000087882 */ /* 0x000fe20000000000 */
[C---:B------:R-:W-:Y:S01]  /*9d90*/  LEA R4, R0.reuse, R12, 0xe ;  /* 0x0000000c00047211 */ /* 0x040fe200078e70ff */
[----:B------:R-:W-:Y:S01]  /*9da0*/  IMAD R12, R0, 0x200, R12 ;  /* 0x00000200000c7824 */ /* 0x000fe200078e020c */
        /* <DEDUP_REMOVED lines=19> */
[----:B------:R-:W-:Y:S02]  /*9ee0*/  R2UR UR23, R3 ;  /* 0x00000000031772ca */ /* 0x000fe400000e0000 */
[----:B------:R-:W-:Y:S02]  /*9ef0*/  IADD3 R9, R0, 0x1, RZ ;  /* 0x0000000100097810 */ /* 0x000fe40007ffe0ff */
        /* <DEDUP_REMOVED lines=8> */
.L_x_978:
[----:B------:R-:W-:Y:S05]  /*9f80*/  BSYNC B0 ;  /* 0x0000000000007941 */ /* 0x000fea0003800000 */
.L_x_976:
[----:B------:R-:W-:-:S03]  /*9f90*/  UMOV UR6, 0xffffffff ;  /* 0xffffffff00067882 */ /* 0x000fc60000000000 */
[----:B------:R-:W-:Y:S05]  /*9fa0*/  BRA.DIV UR6, `(.L_x_998) ;  /* 0x0000000a061c7947 */ /* 0x000fea000b800000 */
[----:B------:R-:W-:-:S13]  /*9fb0*/  ELECT P0, URZ, PT ;  /* 0x00000000003f782f */ /* 0x000fda0003800000 */
.L_x_1033:
[----:B------:R-:W-:Y:S05]  /*9fc0*/  @!P0 BRA `(.L_x_892) ;  /* 0x0000000000848947 */ /* 0x000fea0003800000 */
[----:B------:R-:W3:Y:S02]  /*9fd0*/  LDL.LU R2, [R1] ;  /* 0x0000000001027983 */ /* 0x000ee40000300800 */
[----:B---3--:R-:W-:-:S04]  /*9fe0*/  LOP3.LUT R2, R2, 0x2, RZ, 0xfc, !PT ;  /* 0x0000000202027812 */ /* 0x008fc800078efcff */
[----:B------:R-:W-:-:S13]  /*9ff0*/  ISETP.NE.AND P0, PT, R2, 0x3, PT ;  /* 0x000000030200780c */ /* 0x000fda0003f05270 */
[----:B------:R-:W-:Y:S05]  /*a000*/  @!P0 BRA `(.L_x_999) ;  /* 0x0000000000048947 */ /* 0x000fea0003800000 */
[----:B--2---:R-:W-:Y:S01]  /*a010*/  BPT.TRAP 0x1 ;  /* 0x000000040000795c */ /* 0x004fe20000300000 */
.L_x_999:
[----:B------:R-:W1:Y:S01]  /*a020*/  S2R R3, SR_CgaCtaId ;  /* 0x0000000000037919 */ /* 0x000e620000008800 */
[----:B------:R-:W-:Y:S02]  /*a030*/  MOV R2, 0x400 ;  /* 0x0000040000027802 */ /* 0x000fe40000000f00 */
[----:B------:R-:W-:Y:S02]  /*a040*/  SHF.L.U32 R4, R0, 0x1f, RZ ;  /* 0x0000001f00047819 */ /* 0x000fe400000006ff */
[----:B-1----:R-:W-:Y:S02]  /*a050*/  LEA R6, R3, R2, 0x18 ;  /* 0x0000000203067211 */ /* 0x002fe400078ec0ff */
[----:B------:R-:W-:-:S03]  /*a060*/  IADD3 R3, R9, 0x1, RZ ;  /* 0x0000000109037810 */ /* 0x000fc60007ffe0ff */
[----:B------:R-:W-:Y:S01]  /*a070*/  VIADD R2, R6, 0x30c20 ;  /* 0x00030c2006027836 */ /* 0x000fe20000000000 */
[----:B------:R-:W-:-:S03]  /*a080*/  ISETP.NE.AND P2, PT, R3, 0x2, PT ;  /* 0x000000020300780c */ /* 0x000fc60003f45270 */
[----:B------:R-:W-:Y:S01]  /*a090*/  IMAD R7, R9, 0x8, R2 ;  /* 0x0000000809077824 */ /* 0x000fe200078e0202 */
[----:B------:R-:W-:Y:S02]  /*a0a0*/  SEL R5, RZ, 0x1, P2 ;  /* 0x00000001ff057807 */ /* 0x000fe40001000000 */
[----:B------:R-:W-:Y:S01]  /*a0b0*/  SEL R3, R3, RZ, P2 ;  /* 0x000000ff03037207 */ /* 0x000fe20001000000 */
[----:B------:R-:W1:Y:S01]  /*a0c0*/  SYNCS.PHASECHK.TRANS64.TRYWAIT P1, [R7+URZ], R4 ;  /* 0x00000004070075a7 */ /* 0x000e62000802017f */
[----:B------:R-:W-:-:S03]  /*a0d0*/  LOP3.LUT R5, R0, R5, RZ, 0x3c, !PT ;  /* 0x0000000500057212 */ /* 0x000fc600078e3cff */
[----:B------:R-:W-:Y:S01]  /*a0e0*/  IMAD R11, R3, 0x8, R2 ;  /* 0x00000008030b7824 */ /* 0x000fe200078e0202 */
[----:B------:R-:W-:Y:S01]  /*a0f0*/  SHF.L.U32 R2, R5, 0x1f, RZ ;  /* 0x0000001f05027819 */ /* 0x000fe200000006ff */
[----:B-1----:R-:W-:Y:S06]  /*a100*/  @!P1 BRA `(.L_x_1000) ;  /* 0x0000000400e89947 */ /* 0x002fec0003800000 */
.L_x_1034:
[----:B------:R-:W3:Y:S02]  /*a110*/  SYNCS.PHASECHK.TRANS64.TRYWAIT P1, [R11+URZ], R2 ;  /* 0x000000020b0075a7 */ /* 0x000ee4000802017f */
[----:B---3--:R-:W-:Y:S05]  /*a120*/  @!P1 BRA `(.L_x_1001) ;  /* 0x0000000400f49947 */ /* 0x008fea0003800000 */
.L_x_1035:
[----:B------:R-:W-:Y:S05]  /*a130*/  @!P0 BRA `(.L_x_1002) ;  /* 0x0000000000048947 */ /* 0x000fea0003800000 */
[----:B--2---:R-:W-:Y:S01]  /*a140*/  BPT.TRAP 0x1 ;  /* 0x000000040000795c */ /* 0x004fe20000300000 */
.L_x_1002:
[----:B------:R-:W-:-:S05]  /*a150*/  VIADD R0, R6, 0x30c40 ;  /* 0x00030c4006007836 */ /* 0x000fca0000000000 */
[----:B------:R-:W-:-:S04]  /*a160*/  LEA R9, R9, R0, 0x3 ;  /* 0x0000000009097211 */ /* 0x000fc800078e18ff */
[----:B------:R-:W4:Y:S02]  /*a170*/  SYNCS.PHASECHK.TRANS64.TRYWAIT P0, [R9+URZ], R4 ;  /* 0x00000004090075a7 */ /* 0x000f24000800017f */
[----:B----4-:R-:W-:Y:S05]  /*a180*/  @!P0 BRA `(.L_x_1003) ;  /* 0x0000000400f08947 */ /* 0x010fea0003800000 */
.L_x_1036:
[----:B------:R-:W-:-:S07]  /*a190*/  IMAD R3, R3, 0x8, R0 ;  /* 0x0000000803037824 */ /* 0x000fce00078e0200 */
.L_x_1004:
[----:B------:R1:W1:Y:S02]  /*a1a0*/  SYNCS.PHASECHK.TRANS64.TRYWAIT P0, [R3+URZ], R2 ;  /* 0x00000002030075a7 */ /* 0x000264000800017f */
[----:B-1----:R-:W-:Y:S05]  /*a1b0*/  @!P0 NANOSLEEP.SYNCS 0x989680 ;  /* 0x009896800000895d */ /* 0x002fea0003900000 */
[----:B------:R-:W1:Y:S02]  /*a1c0*/  @!P0 SYNCS.PHASECHK.TRANS64 P0, [R3+URZ], R2 ;  /* 0x00000002030085a7 */ /* 0x000e64000800007f */
[----:B-1----:R-:W-:Y:S05]  /*a1d0*/  @!P0 BRA `(.L_x_1004) ;  /* 0xfffffffc00f08947 */ /* 0x002fea000383ffff */
.L_x_892:
[----:B--2---:R-:W-:Y:S05]  /*a1e0*/  BSYNC B6 ;  /* 0x0000000000067941 */ /* 0x004fea0003800000 */
.L_x_886:
[----:B------:R-:W-:Y:S05]  /*a1f0*/  EXIT ;  /* 0x000000000000794d */ /* 0x000fea0003800000 */
.L_x_902:
[----:B------:R-:W-:Y:S01]  /*a200*/  IMAD.MOV.U32 R12, RZ, RZ, RZ ;  /* 0x000000ffff0c7224 */ /* 0x000fe200078e00ff */
[----:B------:R-:W-:Y:S01]  /*a210*/  MOV R11, 0x1f ;  /* 0x0000001f000b7802 */ /* 0x000fe20000000f00 */
[----:B------:R-:W-:-:S07]  /*a220*/  IMAD.MOV.U32 R15, RZ, RZ, -0x1 ;  /* 0xffffffffff0f7424 */ /* 0x000fce00078e00ff */
[----:B------:R-:W-:Y:S05]  /*a230*/  WARPSYNC.COLLECTIVE R15, `(.L_x_1005) ;  /* 0x000000000f087348 */ /* 0x000fea0003c00000 */
[----:B------:R1:W2:Y:S02]  /*a240*/  SHFL.IDX P6, R14, R13, R12, R11 ;  /* 0x0000000c0d0e7389 */ /* 0x0002a400000c000b */
[----:B-12---:R-:W-:Y:S01]  /*a250*/  ENDCOLLECTIVE ;  /* 0x000000000000791b */ /* 0x006fe20003800000 */
.L_x_1005:
[----:B------:R-:W-:Y:S05]  /*a260*/  BRA `(.L_x_1006) ;  /* 0xffffff6c00c47947 */ /* 0x000fea000383ffff */
.L_x_904:
[----:B--2---:R2:W3:Y:S02]  /*a270*/  SYNCS.PHASECHK.TRANS64.TRYWAIT P0, [R2+URZ+0x30c00], R17 ;  /* 0x030c0011020075a7 */ /* 0x0044e4000800017f */
[----:B---3--:R-:W-:Y:S05]  /*a280*/  @!P0 NANOSLEEP.SYNCS 0x989680 ;  /* 0x009896800000895d */ /* 0x008fea0003900000 */
[----:B------:R-:W3:Y:S02]  /*a290*/  @!P0 SYNCS.PHASECHK.TRANS64 P0, [R2+URZ+0x30c00], R17 ;  /* 0x030c0011020085a7 */ /* 0x000ee4000800007f */
[----:B---3--:R-:W-:Y:S05]  /*a2a0*/  @!P0 BRA `(.L_x_904) ;  /* 0xfffffffc00f08947 */ /* 0x008fea000383ffff */
[----:B------:R-:W-:Y:S05]  /*a2b0*/  BRA `(.L_x_903) ;  /* 0xffffff7000287947 */ /* 0x000fea000383ffff */
.L_x_908:
[----:B--2---:R2:W3:Y:S02]  /*a2c0*/  SYNCS.PHASECHK.TRANS64.TRYWAIT P1, [R25+URZ+0x30c10], R22 ;  /* 0x030c1016190075a7 */ /* 0x0044e4000802017f */
[----:B---3--:R-:W-:Y:S05]  /*a2d0*/  @!P1 NANOSLEEP.SYNCS 0x989680 ;  /* 0x009896800000995d */ /* 0x008fea0003900000 */
[----:B------:R-:W3:Y:S02]  /*a2e0*/  @!P1 SYNCS.PHASECHK.TRANS64 P1, [R25+URZ+0x30c10], R22 ;  /* 0x030c1016190095a7 */ /* 0x000ee4000802007f */
[----:B---3--:R-:W-:Y:S05]  /*a2f0*/  @!P1 BRA `(.L_x_908) ;  /* 0xfffffffc00f09947 */ /* 0x008fea000383ffff */
[----:B------:R-:W-:Y:S05]  /*a300*/  BRA `(.L_x_907) ;  /* 0xffffff7800087947 */ /* 0x000fea000383ffff */
.L_x_912:
[----:B------:R1:W1:Y:S02]  /*a310*/  SYNCS.PHASECHK.TRANS64.TRYWAIT P1, [R25+URZ+0x30c30], R22 ;  /* 0x030c3016190075a7 */ /* 0x000264000802017f */
[----:B-1----:R-:W-:Y:S05]  /*a320*/  @!P1 NANOSLEEP.SYNCS 0x989680 ;  /* 0x009896800000995d */ /* 0x002fea0003900000 */
[----:B------:R-:W1:Y:S02]  /*a330*/  @!P1 SYNCS.PHASECHK.TRANS64 P1, [R25+URZ+0x30c30], R22 ;  /* 0x030c3016190095a7 */ /* 0x000e64000802007f */
[----:B-1----:R-:W-:Y:S05]  /*a340*/  @!P1 BRA `(.L_x_912) ;  /* 0xfffffffc00f09947 */ /* 0x002fea000383ffff */
[----:B------:R-:W-:Y:S05]  /*a350*/  BRA `(.L_x_911) ;  /* 0xffffff7c001c7947 */ /* 0x000fea000383ffff */
.L_x_919:
[----:B------:R-:W-:Y:S01]  /*a360*/  BSSY B0, `(.L_x_1007) ;  /* 0x0000005000007945 */ /* 0x000fe20003800000 */
[----:B------:R-:W-:-:S07]  /*a370*/  IMAD.MOV.U32 R15, RZ, RZ, -0x1 ;  /* 0xffffffffff0f7424 */ /* 0x000fce00078e00ff */
[----:B-1----:R-:W-:Y:S05]  /*a380*/  WARPSYNC.COLLECTIVE R15, `(.L_x_1008) ;  /* 0x000000000f087348 */ /* 0x002fea0003c00000 */
[----:B------:R-:W-:Y:S01]  /*a390*/  NOP ;  /* 0x0000000000007918 */ /* 0x000fe20000000000 */
[----:B-1----:R-:W-:Y:S01]  /*a3a0*/  ENDCOLLECTIVE ;  /* 0x000000000000791b */ /* 0x002fe20003800000 */
.L_x_1008:
[----:B------:R-:W-:Y:S05]  /*a3b0*/  BSYNC B0 ;  /* 0x0000000000007941 */ /* 0x000fea0003800000 */
.L_x_1007:
[----:B------:R-:W-:Y:S05]  /*a3c0*/  BRA `(.L_x_1009) ;  /* 0xffffffc0007c7947 */ /* 0x000fea000383ffff */
.L_x_928:
[----:B------:R-:W-:Y:S01]  /*a3d0*/  BSSY B0, `(.L_x_1010) ;  /* 0x0000005000007945 */ /* 0x000fe20003800000 */
[----:B------:R-:W-:-:S07]  /*a3e0*/  MOV R15, 0xffffffff ;  /* 0xffffffff000f7802 */ /* 0x000fce0000000f00 */
[----:B-12---:R-:W-:Y:S05]  /*a3f0*/  WARPSYNC.COLLECTIVE R15, `(.L_x_1011) ;  /* 0x000000000f087348 */ /* 0x006fea0003c00000 */
[----:B------:R-:W-:Y:S01]  /*a400*/  NOP ;  /* 0x0000000000007918 */ /* 0x000fe20000000000 */
[----:B-12---:R-:W-:Y:S01]  /*a410*/  ENDCOLLECTIVE ;  /* 0x000000000000791b */ /* 0x006fe20003800000 */
.L_x_1011:
[----:B------:R-:W-:Y:S05]  /*a420*/  BSYNC B0 ;  /* 0x0000000000007941 */ /* 0x000fea0003800000 */
.L_x_1010:
[----:B------:R-:W-:Y:S05]  /*a430*/  BRA `(.L_x_1012) ;  /* 0xffffffc400587947 */ /* 0x000fea000383ffff */
.L_x_941:
[----:B------:R-:W-:Y:S01]  /*a440*/  BSSY B0, `(.L_x_1013) ;  /* 0x0000005000007945 */ /* 0x000fe20003800000 */
[----:B------:R-:W-:-:S07]  /*a450*/  IMAD.MOV.U32 R15, RZ, RZ, -0x1 ;  /* 0xffffffffff0f7424 */ /* 0x000fce00078e00ff */
[----:B------:R-:W-:Y:S05]  /*a460*/  WARPSYNC.COLLECTIVE R15, `(.L_x_1014) ;  /* 0x000000000f087348 */ /* 0x000fea0003c00000 */
[----:B------:R-:W-:Y:S01]  /*a470*/  NOP ;  /* 0x0000000000007918 */ /* 0x000fe20000000000 */
[----:B------:R-:W-:Y:S01]  /*a480*/  ENDCOLLECTIVE ;  /* 0x000000000000791b */ /* 0x000fe20003800000 */
.L_x_1014:
[----:B------:R-:W-:Y:S05]  /*a490*/  BSYNC B0 ;  /* 0x0000000000007941 */ /* 0x000fea0003800000 */
.L_x_1013:
[----:B------:R-:W-:Y:S05]  /*a4a0*/  BRA `(.L_x_1015) ;  /* 0xffffffd000447947 */ /* 0x000fea000383ffff */
.L_x_953:
[----:B------:R-:W-:Y:S01]  /*a4b0*/  BSSY B0, `(.L_x_1016) ;  /* 0x0000005000007945 */ /* 0x000fe20003800000 */
[----:B------:R-:W-:-:S07]  /*a4c0*/  IMAD.MOV.U32 R15, RZ, RZ, -0x1 ;  /* 0xffffffffff0f7424 */ /* 0x000fce00078e00ff */
[----:B------:R-:W-:Y:S05]  /*a4d0*/  WARPSYNC.COLLECTIVE R15, `(.L_x_1017) ;  /* 0x000000000f087348 */ /* 0x000fea0003c00000 */
[----:B------:R-:W-:Y:S01]  /*a4e0*/  NOP ;  /* 0x0000000000007918 */ /* 0x000fe20000000000 */
[----:B------:R-:W-:Y:S01]  /*a4f0*/  ENDCOLLECTIVE ;  /* 0x000000000000791b */ /* 0x000fe20003800000 */
.L_x_1017:
[----:B------:R-:W-:Y:S05]  /*a500*/  BSYNC B0 ;  /* 0x0000000000007941 */ /* 0x000fea0003800000 */
.L_x_1016:
[----:B------:R-:W-:Y:S05]  /*a510*/  BRA `(.L_x_1018) ;  /* 0xffffffd4005c7947 */ /* 0x000fea000383ffff */
.L_x_966:
[----:B------:R-:W-:Y:S01]  /*a520*/  BSSY B0, `(.L_x_1019) ;  /* 0x0000005000007945 */ /* 0x000fe20003800000 */
[----:B------:R-:W-:-:S07]  /*a530*/  MOV R15, 0xffffffff ;  /* 0xffffffff000f7802 */ /* 0x000fce0000000f00 */
[----:B------:R-:W-:Y:S05]  /*a540*/  WARPSYNC.COLLECTIVE R15, `(.L_x_1020) ;  /* 0x000000000f087348 */ /* 0x000fea0003c00000 */
[----:B------:R-:W-:Y:S01]  /*a550*/  NOP ;  /* 0x0000000000007918 */ /* 0x000fe20000000000 */
[----:B------:R-:W-:Y:S01]  /*a560*/  ENDCOLLECTIVE ;  /* 0x000000000000791b */ /* 0x000fe20003800000 */
.L_x_1020:
[----:B------:R-:W-:Y:S05]  /*a570*/  BSYNC B0 ;  /* 0x0000000000007941 */ /* 0x000fea0003800000 */
.L_x_1019:
[----:B------:R-:W-:Y:S05]  /*a580*/  BRA `(.L_x_1021) ;  /* 0xffffffd800787947 */ /* 0x000fea000383ffff */
.L_x_979:
[----:B-1----:R1:W2:Y:S02]  /*a590*/  SYNCS.PHASECHK.TRANS64.TRYWAIT P1, [R12+URZ+0x30c20], R3 ;  /* 0x030c20030c0075a7 */ /* 0x0022a4000802017f */
[----:B--2---:R-:W-:Y:S05]  /*a5a0*/  @!P1 NANOSLEEP.SYNCS 0x989680 ;  /* 0x009896800000995d */ /* 0x004fea0003900000 */
[----:B------:R-:W2:Y:S02]  /*a5b0*/  @!P1 SYNCS.PHASECHK.TRANS64 P1, [R12+URZ+0x30c20], R3 ;  /* 0x030c20030c0095a7 */ /* 0x000ea4000802007f */
[----:B--2---:R-:W-:Y:S05]  /*a5c0*/  @!P1 BRA `(.L_x_979) ;  /* 0xfffffffc00f09947 */ /* 0x004fea000383ffff */
[----:B------:R-:W-:Y:S05]  /*a5d0*/  BRA `(.L_x_1022) ;  /* 0xffffffe400847947 */ /* 0x000fea000383ffff */
.L_x_983:
[----:B-1----:R1:W2:Y:S02]  /*a5e0*/  SYNCS.PHASECHK.TRANS64.TRYWAIT P1, [R12+URZ+0x30c40], R21 ;  /* 0x030c40150c0075a7 */ /* 0x0022a4000802017f */
[----:B--2---:R-:W-:Y:S05]  /*a5f0*/  @!P1 NANOSLEEP.SYNCS 0x989680 ;  /* 0x009896800000995d */ /* 0x004fea0003900000 */
[----:B------:R-:W2:Y:S02]  /*a600*/  @!P1 SYNCS.PHASECHK.TRANS64 P1, [R12+URZ+0x30c40], R21 ;  /* 0x030c40150c0095a7 */ /* 0x000ea4000802007f */
[----:B--2---:R-:W-:Y:S05]  /*a610*/  @!P1 BRA `(.L_x_983) ;  /* 0xfffffffc00f09947 */ /* 0x004fea000383ffff */
[----:B------:R-:W-:Y:S05]  /*a620*/  BRA `(.L_x_1023) ;  /* 0xffffffe8009c7947 */ /* 0x000fea000383ffff */
.L_x_985:
[----:B--2---:R2:W3:Y:S02]  /*a630*/  SYNCS.PHASECHK.TRANS64.TRYWAIT P1, [R12+URZ+0x30c28], R21 ;  /* 0x030c28150c0075a7 */ /* 0x0044e4000802017f */
[----:B---3--:R-:W-:Y:S05]  /*a640*/  @!P1 NANOSLEEP.SYNCS 0x989680 ;  /* 0x009896800000995d */ /* 0x008fea0003900000 */
[----:B------:R-:W3:Y:S02]  /*a650*/  @!P1 SYNCS.PHASECHK.TRANS64 P1, [R12+URZ+0x30c28], R21 ;  /* 0x030c28150c0095a7 */ /* 0x000ee4000802007f */
[----:B---3--:R-:W-:Y:S05]  /*a660*/  @!P1 BRA `(.L_x_985) ;  /* 0xfffffffc00f09947 */ /* 0x008fea000383ffff */
[----:B------:R-:W-:Y:S05]  /*a670*/  BRA `(.L_x_1024) ;  /* 0xffffffec00187947 */ /* 0x000fea000383ffff */
.L_x_987:
[----:B---3--:R3:W4:Y:S02]  /*a680*/  SYNCS.PHASECHK.TRANS64.TRYWAIT P1, [R12+URZ+0x30c48], R21 ;  /* 0x030c48150c0075a7 */ /* 0x008724000802017f */
[----:B----4-:R-:W-:Y:S05]  /*a690*/  @!P1 NANOSLEEP.SYNCS 0x989680 ;  /* 0x009896800000995d */ /* 0x010fea0003900000 */
[----:B------:R-:W4:Y:S02]  /*a6a0*/  @!P1 SYNCS.PHASECHK.TRANS64 P1, [R12+URZ+0x30c48], R21 ;  /* 0x030c48150c0095a7 */ /* 0x000f24000802007f */
[----:B----4-:R-:W-:Y:S05]  /*a6b0*/  @!P1 BRA `(.L_x_987) ;  /* 0xfffffffc00f09947 */ /* 0x010fea000383ffff */
[----:B------:R-:W-:Y:S05]  /*a6c0*/  BRA `(.L_x_1025) ;  /* 0xffffffec00747947 */ /* 0x000fea000383ffff */
.L_x_989:
[----:B------:R-:W-:-:S07]  /*a6d0*/  SHF.L.U32 R5, R10, 0x1f, RZ ;  /* 0x0000001f0a057819 */ /* 0x000fce00000006ff */
.L_x_1026:
[----:B-1----:R1:W2:Y:S02]  /*a6e0*/  SYNCS.PHASECHK.TRANS64.TRYWAIT P1, [R12+URZ+0x30c20], R5 ;  /* 0x030c20050c0075a7 */ /* 0x0022a4000802017f */
[----:B--2---:R-:W-:Y:S05]  /*a6f0*/  @!P1 NANOSLEEP.SYNCS 0x989680 ;  /* 0x009896800000995d */ /* 0x004fea0003900000 */
[----:B------:R-:W2:Y:S02]  /*a700*/  @!P1 SYNCS.PHASECHK.TRANS64 P1, [R12+URZ+0x30c20], R5 ;  /* 0x030c20050c0095a7 */ /* 0x000ea4000802007f */
[----:B--2---:R-:W-:Y:S05]  /*a710*/  @!P1 BRA `(.L_x_1026) ;  /* 0xfffffffc00f09947 */ /* 0x004fea000383ffff */
[----:B------:R-:W-:Y:S05]  /*a720*/  BRA `(.L_x_1027) ;  /* 0xffffffec00e07947 */ /* 0x000fea000383ffff */
.L_x_992:
[----:B-1----:R1:W2:Y:S02]  /*a730*/  SYNCS.PHASECHK.TRANS64.TRYWAIT P1, [R12+URZ+0x30c40], R13 ;  /* 0x030c400d0c0075a7 */ /* 0x0022a4000802017f */
[----:B--2---:R-:W-:Y:S05]  /*a740*/  @!P1 NANOSLEEP.SYNCS 0x989680 ;  /* 0x009896800000995d */ /* 0x004fea0003900000 */
[----:B------:R-:W2:Y:S02]  /*a750*/  @!P1 SYNCS.PHASECHK.TRANS64 P1, [R12+URZ+0x30c40], R13 ;  /* 0x030c400d0c0095a7 */ /* 0x000ea4000802007f */
[----:B--2---:R-:W-:Y:S05]  /*a760*/  @!P1 BRA `(.L_x_992) ;  /* 0xfffffffc00f09947 */ /* 0x004fea000383ffff */
[----:B------:R-:W-:Y:S05]  /*a770*/  BRA `(.L_x_1028) ;  /* 0xfffffff000547947 */ /* 0x000fea000383ffff */
.L_x_994:
[----:B--2---:R2:W3:Y:S02]  /*a780*/  SYNCS.PHASECHK.TRANS64.TRYWAIT P1, [R12+URZ+0x30c28], R13 ;  /* 0x030c280d0c0075a7 */ /* 0x0044e4000802017f */
[----:B---3--:R-:W-:Y:S05]  /*a790*/  @!P1 NANOSLEEP.SYNCS 0x989680 ;  /* 0x009896800000995d */ /* 0x008fea0003900000 */
[----:B------:R-:W3:Y:S02]  /*a7a0*/  @!P1 SYNCS.PHASECHK.TRANS64 P1, [R12+URZ+0x30c28], R13 ;  /* 0x030c280d0c0095a7 */ /* 0x000ee4000802007f */
[----:B---3--:R-:W-:Y:S05]  /*a7b0*/  @!P1 BRA `(.L_x_994) ;  /* 0xfffffffc00f09947 */ /* 0x008fea000383ffff */
[----:B------:R-:W-:Y:S05]  /*a7c0*/  BRA `(.L_x_1029) ;  /* 0xfffffff000c47947 */ /* 0x000fea000383ffff */
.L_x_996:
[----:B-1----:R1:W2:Y:S02]  /*a7d0*/  SYNCS.PHASECHK.TRANS64.TRYWAIT P0, [R13+URZ+0x30c40], R2 ;  /* 0x030c40020d0075a7 */ /* 0x0022a4000800017f */
[----:B--2---:R-:W-:Y:S05]  /*a7e0*/  @!P0 NANOSLEEP.SYNCS 0x989680 ;  /* 0x009896800000895d */ /* 0x004fea0003900000 */
[----:B------:R-:W2:Y:S02]  /*a7f0*/  @!P0 SYNCS.PHASECHK.TRANS64 P0, [R13+URZ+0x30c40], R2 ;  /* 0x030c40020d0085a7 */ /* 0x000ea4000800007f */
[----:B--2---:R-:W-:Y:S05]  /*a800*/  @!P0 BRA `(.L_x_996) ;  /* 0xfffffffc00f08947 */ /* 0x004fea000383ffff */
[----:B------:R-:W-:Y:S05]  /*a810*/  BRA `(.L_x_1030) ;  /* 0xfffffff400347947 */ /* 0x000fea000383ffff */
.L_x_998:
[----:B------:R-:W-:Y:S01]  /*a820*/  BSSY B0, `(.L_x_1031) ;  /* 0x0000006000007945 */ /* 0x000fe20003800000 */
[----:B------:R-:W-:-:S07]  /*a830*/  IMAD.MOV.U32 R15, RZ, RZ, -0x1 ;  /* 0xffffffffff0f7424 */ /* 0x000fce00078e00ff */
[----:B--2---:R-:W-:Y:S05]  /*a840*/  WARPSYNC.COLLECTIVE R15, `(.L_x_1032) ;  /* 0x000000000f0c7348 */ /* 0x004fea0003c00000 */
[----:B------:R-:W-:Y:S02]  /*a850*/  ELECT P6, UR62, PT ;  /* 0x00000000003e782f */ /* 0x000fe400038c0000 */
[----:B------:R-:W-:Y:S01]  /*a860*/  MOV R14, UR62 ;  /* 0x0000003e000e7c02 */ /* 0x000fe20008000f00 */
[----:B--2---:R-:W-:Y:S10]  /*a870*/  ENDCOLLECTIVE ;  /* 0x000000000000791b */ /* 0x004ff40003800000 */
.L_x_1032:
[----:B------:R-:W-:Y:S05]  /*a880*/  BSYNC B0 ;  /* 0x0000000000007941 */ /* 0x000fea0003800000 */
.L_x_1031:
[----:B------:R-:W-:Y:S01]  /*a890*/  PLOP3.LUT P0, PT, P6, PT, PT, 0x80, 0x0 ;  /* 0x000000000000781c */ /* 0x000fe2000370f070 */
[----:B------:R-:W-:-:S12]  /*a8a0*/  BRA `(.L_x_1033) ;  /* 0xfffffff400c47947 */ /* 0x000fd8000383ffff */
.L_x_1000:
[----:B-1----:R1:W3:Y:S02]  /*a8b0*/  SYNCS.PHASECHK.TRANS64.TRYWAIT P1, [R7+URZ], R4 ;  /* 0x00000004070075a7 */ /* 0x0022e4000802017f */
[----:B---3--:R-:W-:Y:S05]  /*a8c0*/  @!P1 NANOSLEEP.SYNCS 0x989680 ;  /* 0x009896800000995d */ /* 0x008fea0003900000 */
[----:B------:R-:W3:Y:S02]  /*a8d0*/  @!P1 SYNCS.PHASECHK.TRANS64 P1, [R7+URZ], R4 ;  /* 0x00000004070095a7 */ /* 0x000ee4000802007f */
[----:B---3--:R-:W-:Y:S05]  /*a8e0*/  @!P1 BRA `(.L_x_1000) ;  /* 0xfffffffc00f09947 */ /* 0x008fea000383ffff */
[----:B------:R-:W-:Y:S05]  /*a8f0*/  BRA `(.L_x_1034) ;  /* 0xfffffff800047947 */ /* 0x000fea000383ffff */
.L_x_1001:
[----:B---3--:R3:W4:Y:S02]  /*a900*/  SYNCS.PHASECHK.TRANS64.TRYWAIT P1, [R11+URZ], R2 ;  /* 0x000000020b0075a7 */ /* 0x008724000802017f */
[----:B----4-:R-:W-:Y:S05]  /*a910*/  @!P1 NANOSLEEP.SYNCS 0x989680 ;  /* 0x009896800000995d */ /* 0x010fea0003900000 */
[----:B------:R-:W4:Y:S02]  /*a920*/  @!P1 SYNCS.PHASECHK.TRANS64 P1, [R11+URZ], R2 ;  /* 0x000000020b0095a7 */ /* 0x000f24000802007f */
[----:B----4-:R-:W-:Y:S05]  /*a930*/  @!P1 BRA `(.L_x_1001) ;  /* 0xfffffffc00f09947 */ /* 0x010fea000383ffff */
[----:B------:R-:W-:Y:S05]  /*a940*/  BRA `(.L_x_1035) ;  /* 0xfffffff400f87947 */ /* 0x000fea000383ffff */
.L_x_1003:
[----:B----4-:R4:W1:Y:S02]  /*a950*/  SYNCS.PHASECHK.TRANS64.TRYWAIT P0, [R9+URZ], R4 ;  /* 0x00000004090075a7 */ /* 0x010864000800017f */
[----:B-1----:R-:W-:Y:S05]  /*a960*/  @!P0 NANOSLEEP.SYNCS 0x989680 ;  /* 0x009896800000895d */ /* 0x002fea0003900000 */
[----:B------:R-:W1:Y:S02]  /*a970*/  @!P0 SYNCS.PHASECHK.TRANS64 P0, [R9+URZ], R4 ;  /* 0x00000004090085a7 */ /* 0x000e64000800007f */
[----:B-1----:R-:W-:Y:S05]  /*a980*/  @!P0 BRA `(.L_x_1003) ;  /* 0xfffffffc00f08947 */ /* 0x002fea000383ffff */
[----:B------:R-:W-:Y:S05]  /*a990*/  BRA `(.L_x_1036) ;  /* 0xfffffff400fc7947 */ /* 0x000fea000383ffff */
.L_x_1037:
        /* <DEDUP_REMOVED lines=14> */
.L_x_7381:


//--------------------- .text._ZN7cutlass13device_kernelIN5flash11enable_sm90INS1_16FlashAttnBwdSm90INS1_25CollectiveMainloopBwdSm90ILi2ELi2ELi2EN4cute5tupleIJNS5_1CILi1EEES8_S8_EEENS6_IJNS7_ILi128EEESA_NS7_ILi64EEEEEENS_10bfloat16_tEfNS_4arch4Sm90ELb0ELb1ELb1ELb0ELb0ELb1ELb0ELb0ELi2ELi1ELi2ELi2ELb0EEENS1_21CollectiveEpilogueBwdISC_SD_SF_Li256ELb0ELb0ELi1EEENS1_19SingleTileSchedulerILb0ELb0ELb0ELi128EEEEEEEEEvNT_6ParamsE --------------------------
	.section	.text._ZN7cutlass13device_kernelIN5flash11enable_sm90INS1_16FlashAttnBwdSm90INS1_25CollectiveMainloopBwdSm90ILi2ELi2ELi2EN4cute5tupleIJNS5_1CILi1EEES8_S8_EEENS6_IJNS7_ILi128EEESA_NS7_ILi64EEEEEENS_10bfloat16_tEfNS_4arch4Sm90ELb0ELb1ELb1ELb0ELb0ELb1ELb0ELb0ELi2ELi1ELi2ELi2ELb0EEENS1_21CollectiveEpilogueBwdISC_SD_SF_Li256ELb0ELb0ELi1EEENS1_19SingleTileSchedulerILb0ELb0ELb0ELi128EEEEEEEEEvNT_6ParamsE,"ax",@progbits
	.align	128
.text._ZN7cutlass13device_kernelIN5flash11enable_sm90INS1_16FlashAttnBwdSm90INS1_25CollectiveMainloopBwdSm90ILi2ELi2ELi2EN4cute5tupleIJNS5_1CILi1EEES8_S8_EEENS6_IJNS7_ILi128EEESA_NS7_ILi64EEEEEENS_10bfloat16_tEfNS_4arch4Sm90ELb0ELb1ELb1ELb0ELb0ELb1ELb0ELb0ELi2ELi1ELi2ELi2ELb0EEENS1_21CollectiveEpilogueBwdISC_SD_SF_Li256ELb0ELb0ELi1EEENS1_19SingleTileSchedulerILb0ELb0ELb0ELi128EEEEEEEEEvNT_6ParamsE:
        .type           _ZN7cutlass13device_kernelIN5flash11enable_sm90INS1_16FlashAttnBwdSm90INS1_25CollectiveMainloopBwdSm90ILi2ELi2ELi2EN4cute5tupleIJNS5_1CILi1EEES8_S8_EEENS6_IJNS7_ILi128EEESA_NS7_ILi64EEEEEENS_10bfloat16_tEfNS_4arch4Sm90ELb0ELb1ELb1ELb0ELb0ELb1ELb0ELb0ELi2ELi1ELi2ELi2ELb0EEENS1_21CollectiveEpilogueBwdISC_SD_SF_Li256ELb0ELb0ELi1EEENS1_19SingleTileSchedulerILb0ELb0ELb0ELi128EEEEEEEEEvNT_6ParamsE,@function
        .size           _ZN7cutlass13device_kernelIN5flash11enable_sm90INS1_16FlashAttnBwdSm90INS1_25CollectiveMainloopBwdSm90ILi2ELi2ELi2EN4cute5tupleIJNS5_1CILi1EEES8_S8_EEENS6_IJNS7_ILi128EEESA_NS7_ILi64EEEEEENS_10bfloat16_tEfNS_4arch4Sm90ELb0ELb1ELb1ELb0ELb0ELb1ELb0ELb0ELi2ELi1ELi2ELi2ELb0EEENS1_21CollectiveEpilogueBwdISC_SD_SF_Li256ELb0ELb0ELi1EEENS1_19SingleTileSchedulerILb0ELb0ELb0ELi128EEEEEEEEEvNT_6ParamsE,(.L_x_7382 - _ZN7cutlass13device_kernelIN5flash11enable_sm90INS1_16FlashAttnBwdSm90INS1_25CollectiveMainloopBwdSm90ILi2ELi2ELi2EN4cute5tupleIJNS5_1CILi1EEES8_S8_EEENS6_IJNS7_ILi128EEESA_NS7_ILi64EEEEEENS_10bfloat16_tEfNS_4arch4Sm90ELb0ELb1ELb1ELb0ELb0ELb1ELb0ELb0ELi2ELi1ELi2ELi2ELb0EEENS1_21CollectiveEpilogueBwdISC_SD_SF_Li256ELb0ELb0ELi1EEENS1_19SingleTileSchedulerILb0ELb0ELb0ELi128EEEEEEEEEvNT_6ParamsE)
        .other          _ZN7cutlass13device_kernelIN5flash11enable_sm90INS1_16FlashAttnBwdSm90INS1_25CollectiveMainloopBwdSm90ILi2ELi2ELi2EN4cute5tupleIJNS5_1CILi1EEES8_S8_EEENS6_IJNS7_ILi128EEESA_NS7_ILi64EEEEEENS_10bfloat16_tEfNS_4arch4Sm90ELb0ELb1ELb1ELb0ELb0ELb1ELb0ELb0ELi2ELi1ELi2ELi2ELb0EEENS1_21CollectiveEpilogueBwdISC_SD_SF_Li256ELb0ELb0ELi1EEENS1_19SingleTileSchedulerILb0ELb0ELb0ELi128EEEEEEEEEvNT_6ParamsE,@"STO_CUDA_ENTRY STV_DEFAULT"
_ZN7cutlass13device_kernelIN5flash11enable_sm90INS1_16FlashAttnBwdSm90INS1_25CollectiveMainloopBwdSm90ILi2ELi2ELi2EN4cute5tupleIJNS5_1CILi1EEES8_S8_EEENS6_IJNS7_ILi128EEESA_NS7_ILi64EEEEEENS_10bfloat16_tEfNS_4arch4Sm90ELb0ELb1ELb1ELb0ELb0ELb1ELb0ELb0ELi2ELi1ELi2ELi2ELb0EEENS1_21CollectiveEpilogueBwdISC_SD_SF_Li256ELb0ELb0ELi1EEENS1_19SingleTileSchedulerILb0ELb0ELb0ELi128EEEEEEEEEvNT_6ParamsE:
[----:B------:R-:W1:Y:S02]  /*0000*/  LDC R1, c[0x0][0x28] ;  /* 0x00000a00ff017b82 */ /* 0x000e640000000800 */
[----:B-1----:R-:W-:Y:S01]  /*0010*/  VIADD R1, R1, 0xfffffeb8 ;  /* 0xfffffeb801017836 */ /* 0x002fe20000000000 */
[----:B------:R-:W1:Y:S01]  /*0020*/  S2R R3, SR_TID.X ;  /* 0x0000000000037919 */ /* 0x000e620000002100 */
[----:B------:R-:W-:Y:S01]  /*0030*/  ELECT P0, URZ, PT ;  /* 0x00000000003f782f */ /* 0x000fe20003800000 */
[----:B------:R-:W-:Y:S01]  /*0040*/  BSSY B0, `(.L_x_1038) ;  /* 0x000001a000007945 */ /* 0x000fe20003800000 */
[--C-:B-1----:R-:W-:Y:S02]  /*0050*/  SHF.R.U32.HI R0, RZ, 0x5, R3.reuse ;  /* 0x00000005ff007819 */ /* 0x102fe40000011603 */
[----:B------:R-:W-:-:S03]  /*0060*/  SHF.R.U32.HI R3, RZ, 0x7, R3 ;  /* 0x00000007ff037819 */ /* 0x000fc60000011603 */
        /* <DEDUP_REMOVED lines=23> */
.L_x_1039:
[----:B------:R-:W-:Y:S05]  /*01e0*/  BSYNC B0 ;  /* 0x0000000000007941 */ /* 0x000fea0003800000 */
.L_x_1038:
[----:B------:R-:W-:Y:S01]  /*01f0*/  VOTEU.ANY UP0, P0 ;  /* 0x00000000003f7886 */ /* 0x000fe20000000100 */
[----:B------:R-:W1:Y:S01]  /*0200*/  SHFL.IDX PT, R3, R3, RZ, 0x1f ;  /* 0x00001fff03037589 */ /* 0x000e6200000e0000 */
[----:B------:R-:W-:Y:S01]  /*0210*/  UMOV UR4, 0x1 ;  /* 0x0000000100047882 */ /* 0x000fe20000000000 */
[----:B------:R-:W-:Y:S01]  /*0220*/  VOTEU.ANY UP1, P0 ;  /* 0x00000000003f7886 */ /* 0x000fe20000020100 */
[----:B------:R-:W-:Y:S01]  /*0230*/  UMOV UR36, 0x1 ;  /* 0x0000000100247882 */ /* 0x000fe20000000000 */
[----:B------:R-:W2:Y:S01]  /*0240*/  @UP0 S2UR UR7, SR_CgaCtaId ;  /* 0x00000000000709c3 */ /* 0x000ea20000008800 */
[----:B------:R-:W3:Y:S01]  /*0250*/  SHFL.IDX PT, R2, R0, RZ, 0x1f ;  /* 0x00001fff00027589 */ /* 0x000ee200000e0000 */
[----:B------:R-:W-:Y:S01]  /*0260*/  @UP0 UMOV UR6, 0x400 ;  /* 0x0000040000060882 */ /* 0x000fe20000000000 */
[----:B------:R-:W-:-:S04]  /*0270*/  @UP0 UIADD3 UR4, -UR4, 0x100000, URZ ;  /* 0x0010000004040890 */ /* 0x000fc8000fffe13f */
[----:B------:R-:W-:Y:S02]  /*0280*/  @UP0 USHF.L.U32 UR5, UR4, 0xb, URZ ;  /* 0x0000000b04050899 */ /* 0x000fe4000800063f */
[----:B------:R-:W-:Y:S01]  /*0290*/  @UP0 USHF.L.U32 UR4, UR4, 0x1, URZ ;  /* 0x0000000104040899 */ /* 0x000fe2000800063f */
[----:B-1----:R-:W-:Y:S01]  /*02a0*/  R2UR UR8, R3 ;  /* 0x00000000030872ca */ /* 0x002fe200000e0000 */
[----:B--2---:R-:W-:Y:S01]  /*02b0*/  @UP0 ULEA UR6, UR7, UR6, 0x18 ;  /* 0x0000000607060291 */ /* 0x004fe2000f8ec03f */
[----:B---3--:R-:W-:-:S11]  /*02c0*/  ISETP.NE.AND P1, PT, R2, RZ, PT ;  /* 0x000000ff0200720c */ /* 0x008fd60003f25270 */
[----:B------:R-:W-:Y:S01]  /*02d0*/  UISETP.NE.AND UP0, UPT, UR8, URZ, UPT ;  /* 0x0000003f0800728c */ /* 0x000fe2000bf05270 */
[----:B------:R-:W1:Y:S02]  /*02e0*/  FENCE.VIEW.ASYNC.S ;  /* 0x00000000000073c6 */ /* 0x000e640000000000 */
[----:B-1----:R1:W2:Y:S01]  /*02f0*/  @UP1 SYNCS.EXCH.64 URZ, [UR6+0x30c00], UR4 ;  /* 0x030c0004063f15b2 */ /* 0x0022a20008000100 */
[----:B------:R-:W-:Y:S01]  /*0300*/  USEL UR36, UR36, 0x2, !UP0 ;  /* 0x0000000224247887 */ /* 0x000fe2000c000000 */
[----:B------:R-:W-:Y:S11]  /*0310*/  @P1 BRA `(.L_x_1040) ;  /* 0x0000000000481947 */ /* 0x000ff60003800000 */
[----:B-1----:R-:W1:Y:S01]  /*0320*/  S2UR UR5, SR_CgaCtaId ;  /* 0x00000000000579c3 */ /* 0x002e620000008800 */
        /* <DEDUP_REMOVED lines=15> */
[----:B------:R3:W1:Y:S02]  /*0420*/  SYNCS.EXCH.64 URZ, [UR8+0x30c28], UR4 ;  /* 0x030c2804083f75b2 */ /* 0x0006640008000100 */
[----:B---3--:R-:W-:Y:S01]  /*0430*/  NOP ;  /* 0x0000000000007918 */ /* 0x008fe20000000000 */
.L_x_1040:
[----:B------:R-:W3:Y:S01]  /*0440*/  SHFL.IDX PT, R2, R0, RZ, 0x1f ;  /* 0x00001fff00027589 */ /* 0x000ee200000e0000 */
[----:B------:R-:W-:Y:S01]  /*0450*/  NOP ;  /* 0x0000000000007918 */ /* 0x000fe20000000000 */
[----:B---3--:R-:W-:-:S13]  /*0460*/  ISETP.NE.AND P0, PT, R2, RZ, PT ;  /* 0x000000ff0200720c */ /* 0x008fda0003f05270 */
        /* <DEDUP_REMOVED lines=17> */
[----:B------:R3:W1:Y:S02]  /*0580*/  SYNCS.EXCH.64 URZ, [UR8+0x30c48], UR6 ;  /* 0x030c4806083f75b2 */ /* 0x0006640008000100 */
[----:B---3--:R-:W-:Y:S01]  /*0590*/  NOP ;  /* 0x0000000000007918 */ /* 0x008fe20000000000 */
.L_x_1041:
[----:B------:R-:W-:Y:S01]  /*05a0*/  PLOP3.LUT P0, PT, PT, PT, UP0, 0x80, 0x0 ;  /* 0x000000000000781c */ /* 0x000fe20003f0f008 */
[----:B------:R-:W-:Y:S01]  /*05b0*/  NOP ;  /* 0x0000000000007918 */ /* 0x000fe20000000000 */
[----:B------:R-:W-:Y:S01]  /*05c0*/  BSSY B6, `(.L_x_1042) ;  /* 0x00014f0000067945 */ /* 0x000fe20003800000 */
[----:B-12-4-:R-:W-:Y:S10]  /*05d0*/  BAR.SYNC.DEFER_BLOCKING 0x0 ;  /* 0x0000000000007b1d */ /* 0x016ff40000010000 */
[----:B------:R-:W-:Y:S05]  /*05e0*/  @!P0 BRA `(.L_x_1043) ;  /* 0x0000012400548947 */ /* 0x000fea0003800000 */
.L_x_1044:
        /* <DEDUP_REMOVED lines=10> */
[----:B------:R-:W-:-:S05]  /*0690*/  @!P0 VIADD R2, R2, 0x9 ;  /* 0x0000000902028836 */ /* 0x000fca0000000000 */
[----:B------:R1:W-:Y:S06]  /*06a0*/  @!P0 BAR.ARV R2, 0xa0 ;  /* 0x000280020000851d */ /* 0x0003ec0000002000 */
[----:B--2---:R-:W-:-:S13]  /*06b0*/  ISETP.LE.AND P0, PT, RZ, UR4, PT ;  /* 0x00000004ff007c0c */ /* 0x004fda000bf03270 */
[----:B-1----:R-:W-:Y:S05]  /*06c0*/  @!P0 BRA `(.L_x_1045) ;  /* 0x0000014c007c8947 */ /* 0x002fea0003800000 */
[----:B------:R-:W1:Y:S01]  /*06d0*/  S2UR UR39, SR_CTAID.X ;  /* 0x00000000002779c3 */ /* 0x000e620000002500 */
[----:B------:R-:W2:Y:S01]  /*06e0*/  S2R R3, SR_TID.X ;  /* 0x0000000000037919 */ /* 0x000ea20000002100 */
[----:B------:R-:W-:Y:S01]  /*06f0*/  ULDC UR6, c[0x0][0x280] ;  /* 0x0000a00000067ab9 */ /* 0x000fe20000000800 */
[----:B------:R-:W-:Y:S01]  /*0700*/  ULDC UR7, c[0x0][0x290] ;  /* 0x0000a40000077ab9 */ /* 0x000fe20000000800 */
[----:B------:R-:W-:Y:S01]  /*0710*/  ULDC UR4, c[0x0][0x74c] ;  /* 0x0001d30000047ab9 */ /* 0x000fe20000000800 */
[----:B------:R-:W-:Y:S01]  /*0720*/  UIADD3 UR40, UR6, 0x7f, URZ ;  /* 0x0000007f06287890 */ /* 0x000fe2000fffe03f */
[----:B------:R-:W-:Y:S02]  /*0730*/  PLOP3.LUT P0, PT, PT, PT, PT, 0x80, 0x0 ;  /* 0x000000000000781c */ /* 0x000fe40003f0f070 */
        /* <DEDUP_REMOVED lines=16> */
[----:B------:R-:W-:Y:S01]  /*0840*/  CS2R R202, SRZ ;  /* 0x0000000000ca7805 */ /* 0x000fe2000001ff00 */
[----:B-1----:R-:W-:Y:S02]  /*0850*/  ULEA UR5, UR39, UR6, 0x7 ;  /* 0x0000000627057291 */ /* 0x002fe4000f8e383f */
[----:B------:R-:W-:Y:S02]  /*0860*/  ISETP.LE.AND P1, PT, RZ, UR39, PT ;  /* 0x00000027ff007c0c */ /* 0x000fe4000bf23270 */
[----:B------:R-:W-:Y:S02]  /*0870*/  CS2R R200, SRZ ;  /* 0x0000000000c87805 */ /* 0x000fe4000001ff00 */
[----:B------:R-:W-:Y:S01]  /*0880*/  CS2R R198, SRZ ;  /* 0x0000000000c67805 */ /* 0x000fe2000001ff00 */
[----:B------:R-:W-:Y:S01]  /*0890*/  UIADD3 UR4, -UR4, UR5, -UR7 ;  /* 0x0000000504047290 */ /* 0x000fe2000fffe907 */
[----:B------:R-:W-:-:S02]  /*08a0*/  CS2R R196, SRZ ;  /* 0x0000000000c47805 */ /* 0x000fc4000001ff00 */
[----:B------:R-:W-:Y:S02]  /*08b0*/  CS2R R194, SRZ ;  /* 0x0000000000c27805 */ /* 0x000fe4000001ff00 */
[----:B------:R-:W-:Y:S01]  /*08c0*/  CS2R R192, SRZ ;  /* 0x0000000000c07805 */ /* 0x000fe2000001ff00 */
[----:B------:R-:W-:Y:S01]  /*08d0*/  USHF.R.S32.HI UR5, URZ, 0x1f, UR4 ;  /* 0x0000001f3f057899 */ /* 0x000fe20008011404 */
[----:B--2---:R-:W-:Y:S02]  /*08e0*/  IADD3 R17, R3, -0x80, RZ ;  /* 0xffffff8003117810 */ /* 0x004fe40007ffe0ff */
[----:B------:R-:W-:Y:S02]  /*08f0*/  CS2R R190, SRZ ;  /* 0x0000000000be7805 */ /* 0x000fe4000001ff00 */
[----:B------:R-:W-:Y:S01]  /*0900*/  CS2R R188, SRZ ;  /* 0x0000000000bc7805 */ /* 0x000fe2000001ff00 */
[----:B------:R-:W-:Y:S01]  /*0910*/  ULEA.HI UR5, UR5, UR4, URZ, 0x7 ;  /* 0x0000000405057291 */ /* 0x000fe2000f8f383f */
[----:B------:R-:W-:Y:S01]  /*0920*/  CS2R R186, SRZ ;  /* 0x0000000000ba7805 */ /* 0x000fe2000001ff00 */
[----:B------:R-:W-:Y:S01]  /*0930*/  USHF.R.S32.HI UR4, URZ, 0x1f, UR40 ;  /* 0x0000001f3f047899 */ /* 0x000fe20008011428 */
[----:B------:R-:W-:Y:S01]  /*0940*/  CS2R R184, SRZ ;  /* 0x0000000000b87805 */ /* 0x000fe2000001ff00 */
[----:B------:R-:W-:Y:S01]  /*0950*/  USHF.R.S32.HI UR5, URZ, 0x7, UR5 ;  /* 0x000000073f057899 */ /* 0x000fe20008011405 */
[----:B------:R-:W-:Y:S01]  /*0960*/  IMAD.MOV.U32 R183, RZ, RZ, RZ ;  /* 0x000000ffffb77224 */ /* 0x000fe200078e00ff */
[----:B------:R-:W-:-:S02]  /*0970*/  ULEA.HI UR4, UR4, UR40, URZ, 0x7 ;  /* 0x0000002804047291 */ /* 0x000fc4000f8f383f */
[----:B------:R-:W-:Y:S02]  /*0980*/  UISETP.LT.AND UP0, UPT, URZ, UR5, UPT ;  /* 0x000000053f00728c */ /* 0x000fe4000bf01270 */
[----:B------:R-:W-:Y:S02]  /*0990*/  USHF.R.S32.HI UR37, URZ, 0x7, UR4 ;  /* 0x000000073f257899 */ /* 0x000fe40008011404 */
[----:B------:R-:W-:Y:S01]  /*09a0*/  USEL UR38, URZ, UR5, !UP0 ;  /* 0x000000053f267287 */ /* 0x000fe2000c000000 */
[----:B------:R-:W-:Y:S11]  /*09b0*/  @!P1 BRA `(.L_x_1046) ;  /* 0x0000000000289947 */ /* 0x000ff60003800000 */
[----:B------:R-:W-:Y:S01]  /*09c0*/  ULEA UR4, UR39, UR6, 0x7 ;  /* 0x0000000627047291 */ /* 0x000fe2000f8e383f */
[----:B------:R-:W-:-:S03]  /*09d0*/  ULDC UR5, c[0x0][0x290] ;  /* 0x0000a40000057ab9 */ /* 0x000fc60000000800 */
[----:B------:R-:W-:-:S03]  /*09e0*/  UIADD3 UR4, -UR5, 0xff, UR4 ;  /* 0x000000ff05047890 */ /* 0x000fc6000fffe104 */
[----:B------:R-:W-:Y:S02]  /*09f0*/  ULDC UR5, c[0x0][0x748] ;  /* 0x0001d20000057ab9 */ /* 0x000fe40000000800 */
[----:B------:R-:W-:-:S04]  /*0a00*/  UIADD3 UR4, UR4, UR5, URZ ;  /* 0x0000000504047290 */ /* 0x000fc8000fffe03f */
[----:B------:R-:W-:-:S04]  /*0a10*/  USHF.R.S32.HI UR5, URZ, 0x1f, UR4 ;  /* 0x0000001f3f057899 */ /* 0x000fc80008011404 */
[----:B------:R-:W-:-:S04]  /*0a20*/  ULEA.HI UR5, UR5, UR4, URZ, 0x7 ;  /* 0x0000000405057291 */ /* 0x000fc8000f8f383f */
[----:B------:R-:W-:-:S04]  /*0a30*/  USHF.R.S32.HI UR5, URZ, 0x7, UR5 ;  /* 0x000000073f057899 */ /* 0x000fc80008011405 */
[----:B------:R-:W-:-:S04]  /*0a40*/  UISETP.LT.AND UP0, UPT, UR37, UR5, UPT ;  /* 0x000000052500728c */ /* 0x000fc8000bf01270 */
[----:B------:R-:W-:-:S12]  /*0a50*/  USEL UR37, UR37, UR5, UP0 ;  /* 0x0000000525257287 */ /* 0x000fd80008000000 */
.L_x_1046:
[----:B------:R-:W-:Y:S01]  /*0a60*/  UISETP.GT.AND UP0, UPT, UR37, UR38, UPT ;  /* 0x000000262500728c */ /* 0x000fe2000bf04270 */
[----:B------:R-:W-:Y:S01]  /*0a70*/  IMAD.MOV.U32 R182, RZ, RZ, RZ ;  /* 0x000000ffffb67224 */ /* 0x000fe200078e00ff */
[----:B------:R-:W-:Y:S02]  /*0a80*/  CS2R R180, SRZ ;  /* 0x0000000000b47805 */ /* 0x000fe4000001ff00 */
[----:B------:R-:W-:Y:S02]  /*0a90*/  CS2R R178, SRZ ;  /* 0x0000000000b27805 */ /* 0x000fe4000001ff00 */
[----:B------:R-:W-:Y:S02]  /*0aa0*/  CS2R R176, SRZ ;  /* 0x0000000000b07805 */ /* 0x000fe4000001ff00 */
[----:B------:R-:W-:Y:S02]  /*0ab0*/  CS2R R174, SRZ ;  /* 0x0000000000ae7805 */ /* 0x000fe4000001ff00 */
[----:B------:R-:W-:-:S02]  /*0ac0*/  PLOP3.LUT P1, PT, PT, PT, UP0, 0x80, 0x0 ;  /* 0x000000000000781c */ /* 0x000fc40003f2f008 */
[----:B------:R-:W-:-:S11]  /*0ad0*/  CS2R R172, SRZ ;  /* 0x0000000000ac7805 */ /* 0x000fd6000001ff00 */
[----:B------:R-:W-:Y:S05]  /*0ae0*/  @!P1 BRA `(.L_x_1047) ;  /* 0x0000010800409947 */ /* 0x000fea0003800000 */
[----:B------:R-:W-:-:S04]  /*0af0*/  MOV R0, RZ ;  /* 0x000000ff00007202 */ /* 0x000fc80000000f00 */
        /* <DEDUP_REMOVED lines=18> */
.L_x_1049:
[----:B------:R-:W1:Y:S01]  /*0c20*/  LDC.64 R2, c[0x4][R2] ;  /* 0x0100000002027b82 */ /* 0x000e620000000a00 */
        /* <DEDUP_REMOVED lines=14> */
.L_x_1048:
[----:B------:R-:W1:Y:S01]  /*0d10*/  S2R R3, SR_CgaCtaId ;  /* 0x0000000000037919 */ /* 0x000e620000008800 */
        /* <DEDUP_REMOVED lines=15> */
[----:B------:R-:W-:Y:S01]  /*0e10*/  MOV R11, UR7 ;  /* 0x00000007000b7c02 */ /* 0x000fe20008000f00 */
[----:B------:R-:W-:Y:S01]  /*0e20*/  IMAD.MOV.U32 R8, RZ, RZ, 0x70 ;  /* 0x00000070ff087424 */ /* 0x000fe200078e00ff */
[----:B------:R-:W-:Y:S01]  /*0e30*/  MOV R13, RZ ;  /* 0x000000ff000d7202 */ /* 0x000fe20000000f00 */
[----:B-1----:R-:W-:-:S07]  /*0e40*/  IMAD.MOV.U32 R12, RZ, RZ, 0x1 ;  /* 0x00000001ff0c7424 */ /* 0x002fce00078e00ff */
[----:B------:R-:W-:-:S07]  /*0e50*/  LEPC R20, `(.L_x_1051) ;  /* 0x000000001014794e */ /* 0x000fce0000000000 */
[----:B--2---:R-:W-:Y:S05]  /*0e60*/  CALL.ABS.NOINC R14 ;  /* 0x000000000e007343 */ /* 0x004fea0003c00000 */
.L_x_1051:
[----:B------:R-:W1:Y:S01]  /*0e70*/  LDC.64 R2, c[0x4][R2] ;  /* 0x0100000002027b82 */ /* 0x000e620000000a00 */
[----:B------:R-:W-:Y:S01]  /*0e80*/  ULDC.64 UR4, c[0x4][0x90] ;  /* 0x0100240000047ab9 */ /* 0x000fe20000000a00 */
[----:B------:R-:W-:Y:S01]  /*0e90*/  ULDC.64 UR6, c[0x4][0x10] ;  /* 0x0100040000067ab9 */ /* 0x000fe20000000a00 */
[----:B------:R-:W-:Y:S01]  /*0ea0*/  IMAD.U32 R4, RZ, RZ, UR4 ;  /* 0x00000004ff047e24 */ /* 0x000fe2000f8e00ff */
[----:B------:R-:W-:Y:S01]  /*0eb0*/  MOV R11, UR7 ;  /* 0x00000007000b7c02 */ /* 0x000fe20008000f00 */
[----:B------:R-:W-:Y:S01]  /*0ec0*/  IMAD.U32 R5, RZ, RZ, UR5 ;  /* 0x00000005ff057e24 */ /* 0x000fe2000f8e00ff */
[----:B------:R-:W-:Y:S01]  /*0ed0*/  ULDC.64 UR4, c[0x4][0x98] ;  /* 0x0100260000047ab9 */ /* 0x000fe20000000a00 */
[----:B------:R-:W-:Y:S01]  /*0ee0*/  IMAD.U32 R10, RZ, RZ, UR6 ;  /* 0x00000006ff0a7e24 */ /* 0x000fe2000f8e00ff */
[----:B------:R-:W-:Y:S01]  /*0ef0*/  MOV R6, UR4 ;  /* 0x0000000400067c02 */ /* 0x000fe20008000f00 */
[----:B------:R-:W-:Y:S01]  /*0f00*/  IMAD.U32 R7, RZ, RZ, UR5 ;  /* 0x00000005ff077e24 */ /* 0x000fe2000f8e00ff */
[----:B------:R-:W-:Y:S01]  /*0f10*/  MOV R13, RZ ;  /* 0x000000ff000d7202 */ /* 0x000fe20000000f00 */
[----:B------:R-:W-:-:S02]  /*0f20*/  IMAD.MOV.U32 R8, RZ, RZ, 0x70 ;  /* 0x00000070ff087424 */ /* 0x000fc400078e00ff */
[----:B------:R-:W-:-:S07]  /*0f30*/  IMAD.MOV.U32 R12, RZ, RZ, 0x1 ;  /* 0x00000001ff0c7424 */ /* 0x000fce00078e00ff */
[----:B------:R-:W-:-:S07]  /*0f40*/  LEPC R20, `(.L_x_1050) ;  /* 0x000000001014794e */ /* 0x000fce0000000000 */
[----:B-1----:R-:W-:Y:S05]  /*0f50*/  CALL.ABS.NOINC R2 ;  /* 0x0000000002007343 */ /* 0x002fea0003c00000 */
.L_x_1050:
[----:B------:R-:W-:Y:S01]  /*0f60*/  SHF.R.S32.HI R6, RZ, 0x1f, R17 ;  /* 0x0000001fff067819 */ /* 0x000fe20000011411 */
[----:B------:R-:W-:-:S03]  /*0f70*/  UMOV UR4, 0xffffffff ;  /* 0xffffffff00047882 */ /* 0x000fc60000000000 */
[----:B------:R-:W-:-:S04]  /*0f80*/  LEA.HI R0, R6, R17, RZ, 0x7 ;  /* 0x0000001106007211 */ /* 0x000fc800078f38ff */
[----:B------:R-:W-:Y:S01]  /*0f90*/  SHF.R.S32.HI R18, RZ, 0x7, R0 ;  /* 0x00000007ff127819 */ /* 0x000fe20000011400 */
[----:B------:R-:W-:Y:S06]  /*0fa0*/  BRA.DIV UR4, `(.L_x_1052) ;  /* 0x00000146044c7947 */ /* 0x000fec000b800000 */
[----:B------:R1:W2:Y:S02]  /*0fb0*/  SHFL.IDX PT, R14, R18, RZ, 0x1f ;  /* 0x00001fff120e7589 */ /* 0x0002a400000e0000 */
.L_x_1165:
[----:B------:R-:W-:Y:S01]  /*0fc0*/  SHF.L.U32 R11, RZ, 0x1f, RZ ;  /* 0x0000001fff0b7819 */ /* 0x000fe200000006ff */
[----:B------:R-:W-:Y:S01]  /*0fd0*/  IMAD.SHL.U32 R2, R17, 0x40, RZ ;  /* 0x0000004011027824 */ /* 0x000fe200078e00ff */
[CC--:B------:R-:W-:Y:S02]  /*0fe0*/  LEA.HI R8, R6.reuse, R17.reuse, RZ, 0x4 ;  /* 0x0000001106087211 */ /* 0x0c0fe400078f20ff */
[----:B------:R-:W3:Y:S01]  /*0ff0*/  SYNCS.PHASECHK.TRANS64.TRYWAIT P0, [R16+URZ+0x30c00], R11 ;  /* 0x030c000b100075a7 */ /* 0x000ee2000800017f */
[----:B------:R-:W-:Y:S02]  /*1000*/  LEA.HI R5, R6, R17, RZ, 0x5 ;  /* 0x0000001106057211 */ /* 0x000fe400078f28ff */
[----:B------:R-:W-:Y:S02]  /*1010*/  SHF.R.S32.HI R9, RZ, 0x4, R8 ;  /* 0x00000004ff097819 */ /* 0x000fe40000011408 */
[----:B------:R-:W-:Y:S02]  /*1020*/  LOP3.LUT R4, R2, 0x1c0, RZ, 0xc0, !PT ;  /* 0x000001c002047812 */ /* 0x000fe400078ec0ff */
[----:B------:R-:W-:-:S02]  /*1030*/  SHF.R.U32.HI R7, RZ, 0x1, R5 ;  /* 0x00000001ff077819 */ /* 0x000fc40000011605 */
[----:B------:R-:W-:Y:S02]  /*1040*/  LEA.HI R10, R8, R9, RZ, 0x1 ;  /* 0x00000009080a7211 */ /* 0x000fe400078f08ff */
[----:B------:R-:W-:Y:S02]  /*1050*/  LEA.HI R3, R6, R17, RZ, 0x3 ;  /* 0x0000001106037211 */ /* 0x000fe400078f18ff */
[----:B------:R-:W-:Y:S02]  /*1060*/  LOP3.LUT R8, R4, 0x30, R7, 0xf8, !PT ;  /* 0x0000003004087812 */ /* 0x000fe400078ef807 */
[----:B--2---:R-:W-:Y:S02]  /*1070*/  LEA.HI R2, R14, R14, RZ, 0x1 ;  /* 0x0000000e0e027211 */ /* 0x004fe400078f08ff */
[----:B------:R-:W-:Y:S02]  /*1080*/  LOP3.LUT R8, R8, 0x8, R3, 0xf8, !PT ;  /* 0x0000000808087812 */ /* 0x000fe400078ef803 */
[----:B------:R-:W-:-:S02]  /*1090*/  LOP3.LUT R3, R2, 0xffffe, RZ, 0xc0, !PT ;  /* 0x000ffffe02037812 */ /* 0x000fc400078ec0ff */
[----:B------:R-:W-:Y:S02]  /*10a0*/  LOP3.LUT R10, R10, 0x7ffffe, RZ, 0xc0, !PT ;  /* 0x007ffffe0a0a7812 */ /* 0x000fe400078ec0ff */
[----:B------:R-:W-:Y:S02]  /*10b0*/  IADD3 R2, R14, -R3, RZ ;  /* 0x800000030e027210 */ /* 0x000fe40007ffe0ff */
[----:B------:R-:W-:Y:S01]  /*10c0*/  SHF.R.U32.HI R7, RZ, 0x3, R4 ;  /* 0x00000003ff077819 */ /* 0x000fe20000011604 */
[----:B------:R-:W-:Y:S02]  /*10d0*/  IMAD.IADD R10, R9, 0x1, -R10 ;  /* 0x00000001090a7824 */ /* 0x000fe400078e0a0a */
[----:B------:R2:W-:Y:S01]  /*10e0*/  STL [R1+0x50], R2 ;  /* 0x0000500201007387 */ /* 0x0005e20000100800 */
[----:B------:R-:W-:Y:S01]  /*10f0*/  LOP3.LUT R7, R8, R7, RZ, 0x3c, !PT ;  /* 0x0000000708077212 */ /* 0x000fe200078e3cff */
[----:B------:R-:W-:Y:S01]  /*1100*/  IMAD R10, R18, 0x10, R10 ;  /* 0x00000010120a7824 */ /* 0x000fe200078e020a */
[----:B--23--:R-:W-:Y:S06]  /*1110*/  @P0 BRA `(.L_x_1053) ;  /* 0x0000000000080947 */ /* 0x00cfec0003800000 */
[----:B------:R-:W2:Y:S02]  /*1120*/  SYNCS.PHASECHK.TRANS64.TRYWAIT P0, [R16+URZ+0x30c00], R11 ;  /* 0x030c000b100075a7 */ /* 0x000ea4000800017f */
[----:B--2---:R-:W-:Y:S05]  /*1130*/  @!P0 BRA `(.L_x_1054) ;  /* 0x0000014400088947 */ /* 0x004fea0003800000 */
.L_x_1053:
[----:B------:R-:W-:Y:S01]  /*1140*/  ULDC UR6, c[0x0][0x290] ;  /* 0x0000a40000067ab9 */ /* 0x000fe20000000800 */
[----:B------:R-:W-:Y:S01]  /*1150*/  ULDC UR5, c[0x0][0x74c] ;  /* 0x0001d30000057ab9 */ /* 0x000fe20000000800 */
[----:B------:R-:W-:Y:S01]  /*1160*/  UIADD3 UR4, UR40, -UR6, URZ ;  /* 0x8000000628047290 */ /* 0x000fe2000fffe03f */
[----:B------:R-:W-:Y:S01]  /*1170*/  LOP3.LUT R2, R0, 0xffffff80, RZ, 0xc0, !PT ;  /* 0xffffff8000027812 */ /* 0x000fe200078ec0ff */
[----:B------:R-:W-:Y:S01]  /*1180*/  IMAD.U32 R3, R10, 0x200, R7 ;  /* 0x000002000a037824 */ /* 0x000fe200078e0007 */
[----:B------:R-:W-:Y:S01]  /*1190*/  LEA.HI R12, R6, R17, RZ, 0x7 ;  /* 0x00000011060c7211 */ /* 0x000fe200078f38ff */
[----:B------:R-:W-:Y:S01]  /*11a0*/  ULEA UR4, UR39, UR4, 0x7 ;  /* 0x0000000427047291 */ /* 0x000fe2000f8e383f */
[----:B------:R-:W-:Y:S01]  /*11b0*/  MOV R0, RZ ;  /* 0x000000ff00007202 */ /* 0x000fe20000000f00 */
[----:B------:R-:W-:Y:S01]  /*11c0*/  IMAD.IADD R13, R17, 0x1, -R2 ;  /* 0x00000001110d7824 */ /* 0x000fe200078e0a02 */
[----:B------:R3:W-:Y:S01]  /*11d0*/  STL [R1+0x70], R3 ;  /* 0x0000700301007387 */ /* 0x0007e20000100800 */
[----:B------:R-:W-:Y:S01]  /*11e0*/  UIADD3 UR4, UR4, -UR5, URZ ;  /* 0x8000000504047290 */ /* 0x000fe2000fffe03f */
[----:B------:R-:W-:Y:S01]  /*11f0*/  SHF.R.S32.HI R12, RZ, 0x7, R12 ;  /* 0x00000007ff0c7819 */ /* 0x000fe2000001140c */
[----:B------:R-:W-:Y:S01]  /*1200*/  IMAD.MOV.U32 R4, RZ, RZ, RZ ;  /* 0x000000ffff047224 */ /* 0x000fe200078e00ff */
[--C-:B--2---:R-:W-:Y:S01]  /*1210*/  SHF.R.S32.HI R11, RZ, 0x1f, R13.reuse ;  /* 0x0000001fff0b7819 */ /* 0x104fe2000001140d */
[----:B------:R-:W-:Y:S01]  /*1220*/  USHF.R.S32.HI UR5, URZ, 0x1f, UR4 ;  /* 0x0000001f3f057899 */ /* 0x000fe20008011404 */
[----:B------:R-:W-:Y:S01]  /*1230*/  STL [R1+0x6c], R13 ;  /* 0x00006c0d01007387 */ /* 0x000fe20000100800 */
[----:B------:R-:W-:Y:S01]  /*1240*/  IMAD R7, R12, 0x400, R13 ;  /* 0x000004000c077824 */ /* 0x000fe200078e020d */
[----:B------:R-:W-:Y:S01]  /*1250*/  LEA.HI R8, R11, R13, RZ, 0x2 ;  /* 0x0000000d0b087211 */ /* 0x000fe200078f10ff */
[----:B------:R-:W-:Y:S01]  /*1260*/  ULEA.HI UR5, UR5, UR4, URZ, 0x7 ;  /* 0x0000000405057291 */ /* 0x000fe2000f8f383f */
[----:B------:R-:W-:Y:S01]  /*1270*/  STL [R1+0x88], R11 ;  /* 0x0000880b01007387 */ /* 0x000fe20000100800 */
[----:B------:R-:W-:Y:S01]  /*1280*/  IMAD.SHL.U32 R7, R7, 0x4, RZ ;  /* 0x0000000407077824 */ /* 0x000fe200078e00ff */
[----:B------:R-:W-:Y:S01]  /*1290*/  CS2R R170, SRZ ;  /* 0x0000000000aa7805 */ /* 0x000fe2000001ff00 */
[----:B------:R-:W-:Y:S01]  /*12a0*/  ULEA.HI.SX32 UR5, UR5, 0x1, 0x19 ;  /* 0x0000000105057891 */ /* 0x000fe2000f8fca3f */
[----:B------:R-:W-:-:S02]  /*12b0*/  CS2R R168, SRZ ;  /* 0x0000000000a87805 */ /* 0x000fc4000001ff00 */
[----:B------:R-:W-:Y:S02]  /*12c0*/  CS2R R166, SRZ ;  /* 0x0000000000a67805 */ /* 0x000fe4000001ff00 */
[----:B------:R-:W-:Y:S02]  /*12d0*/  CS2R R164, SRZ ;  /* 0x0000000000a47805 */ /* 0x000fe4000001ff00 */
[----:B------:R-:W-:Y:S02]  /*12e0*/  CS2R R162, SRZ ;  /* 0x0000000000a27805 */ /* 0x000fe4000001ff00 */
[----:B------:R-:W-:Y:S02]  /*12f0*/  CS2R R160, SRZ ;  /* 0x0000000000a07805 */ /* 0x000fe4000001ff00 */
[----:B------:R-:W-:Y:S02]  /*1300*/  MOV R2, UR5 ;  /* 0x0000000500027c02 */ /* 0x000fe40008000f00 */
[----:B------:R-:W-:-:S02]  /*1310*/  CS2R R158, SRZ ;  /* 0x00000000009e7805 */ /* 0x000fc4000001ff00 */
[----:B------:R-:W-:Y:S02]  /*1320*/  CS2R R156, SRZ ;  /* 0x00000000009c7805 */ /* 0x000fe4000001ff00 */
[----:B------:R-:W-:Y:S02]  /*1330*/  CS2R R154, SRZ ;  /* 0x00000000009a7805 */ /* 0x000fe4000001ff00 */
[----:B---3--:R-:W-:Y:S02]  /*1340*/  VIMNMX R3, R2, UR37, PT ;  /* 0x0000002502037c48 */ /* 0x008fe4000bfe0100 */
[----:B------:R-:W-:Y:S02]  /*1350*/  CS2R R152, SRZ ;  /* 0x0000000000987805 */ /* 0x000fe4000001ff00 */
[----:B------:R-:W-:Y:S02]  /*1360*/  CS2R R150, SRZ ;  /* 0x0000000000967805 */ /* 0x000fe4000001ff00 */
[----:B------:R-:W-:-:S02]  /*1370*/  CS2R R148, SRZ ;  /* 0x0000000000947805 */ /* 0x000fc4000001ff00 */
[----:B------:R-:W-:Y:S01]  /*1380*/  ISETP.LE.AND P0, PT, R3, UR38, PT ;  /* 0x0000002603007c0c */ /* 0x000fe2000bf03270 */
[----:B------:R2:W-:Y:S01]  /*1390*/  STL [R1+0x54], R3 ;  /* 0x0000540301007387 */ /* 0x0005e20000100800 */
[----:B------:R-:W-:Y:S02]  /*13a0*/  CS2R R146, SRZ ;  /* 0x0000000000927805 */ /* 0x000fe4000001ff00 */
[----:B------:R-:W-:Y:S02]  /*13b0*/  CS2R R144, SRZ ;  /* 0x0000000000907805 */ /* 0x000fe4000001ff00 */
[----:B------:R-:W-:Y:S01]  /*13c0*/  CS2R R142, SRZ ;  /* 0x00000000008e7805 */ /* 0x000fe2000001ff00 */
[----:B------:R3:W-:Y:S01]  /*13d0*/  STL [R1+0x68], R8 ;  /* 0x0000680801007387 */ /* 0x0007e20000100800 */
[----:B------:R-:W-:Y:S02]  /*13e0*/  CS2R R140, SRZ ;  /* 0x00000000008c7805 */ /* 0x000fe4000001ff00 */
[----:B------:R-:W-:-:S02]  /*13f0*/  CS2R R202, SRZ ;  /* 0x0000000000ca7805 */ /* 0x000fc4000001ff00 */
[----:B------:R-:W-:Y:S02]  /*1400*/  CS2R R200, SRZ ;  /* 0x0000000000c87805 */ /* 0x000fe4000001ff00 */
[----:B------:R-:W-:Y:S02]  /*1410*/  CS2R R198, SRZ ;  /* 0x0000000000c67805 */ /* 0x000fe4000001ff00 */
[----:B------:R-:W-:Y:S02]  /*1420*/  CS2R R196, SRZ ;  /* 0x0000000000c47805 */ /* 0x000fe4000001ff00 */
[----:B--2---:R-:W-:Y:S02]  /*1430*/  LOP3.LUT R3, R8, 0x7ffffffc, RZ, 0xc0, !PT ;  /* 0x7ffffffc08037812 */ /* 0x004fe400078ec0ff */
        /* <DEDUP_REMOVED lines=12> */
[----:B------:R-:W-:Y:S01]  /*1500*/  LEA R2, R7, R16, 0x2 ;  /* 0x0000001007027211 */ /* 0x000fe200078e10ff */
[----:B------:R-:W-:Y:S01]  /*1510*/  IMAD.IADD R3, R13, 0x1, -R3 ;  /* 0x000000010d037824 */ /* 0x000fe200078e0a03 */
[----:B---3--:R-:W-:Y:S06]  /*1520*/  @P0 BRA `(.L_x_1055) ;  /* 0x00000054004c0947 */ /* 0x008fec0003800000 */
[----:B------:R-:W-:Y:S01]  /*1530*/  LOP3.LUT R0, R5, 0xffffffe0, RZ, 0xc0, !PT ;  /* 0xffffffe005007812 */ /* 0x000fe200078ec0ff */
[----:B------:R-:W2:Y:S01]  /*1540*/  S2R R19, SR_CTAID.X ;  /* 0x0000000000137919 */ /* 0x000ea20000002500 */
[----:B------:R-:W-:Y:S01]  /*1550*/  LEA.HI R4, R6, R17, RZ, 0x2 ;  /* 0x0000001106047211 */ /* 0x000fe200078f10ff */
[----:B------:R-:W-:Y:S01]  /*1560*/  UIMAD UR4, UR39, -0x80, UR6 ;  /* 0xffffff80270478a4 */ /* 0x000fe2000f8e0206 */
[----:B------:R-:W-:Y:S01]  /*1570*/  SHF.R.S32.HI R6, RZ, 0x2, R8 ;  /* 0x00000002ff067819 */ /* 0x000fe20000011408 */
[----:B------:R-:W-:Y:S01]  /*1580*/  IMAD.IADD R0, R17, 0x1, -R0 ;  /* 0x0000000111007824 */ /* 0x000fe200078e0a00 */
[----:B------:R-:W-:Y:S01]  /*1590*/  SHF.R.S32.HI R5, RZ, 0x1f, R8 ;  /* 0x0000001fff057819 */ /* 0x000fe20000011408 */
[----:B------:R-:W-:Y:S01]  /*15a0*/  IMAD.MOV.U32 R171, RZ, RZ, RZ ;  /* 0x000000ffffab7224 */ /* 0x000fe200078e00ff */
[----:B------:R-:W-:Y:S02]  /*15b0*/  LOP3.LUT R8, R4, 0xfffffffc, RZ, 0xc0, !PT ;  /* 0xfffffffc04087812 */ /* 0x000fe400078ec0ff */
[----:B------:R-:W-:-:S02]  /*15c0*/  LEA.HI R4, R5, R6, RZ, 0x3 ;  /* 0x0000000605047211 */ /* 0x000fc400078f18ff */
[----:B------:R-:W-:Y:S02]  /*15d0*/  SHF.R.S32.HI R5, RZ, 0x1f, R0 ;  /* 0x0000001fff057819 */ /* 0x000fe40000011400 */
[----:B------:R-:W-:Y:S02]  /*15e0*/  LOP3.LUT R7, R4, 0xfffffff8, RZ, 0xc0, !PT ;  /* 0xfffffff804077812 */ /* 0x000fe400078ec0ff */
[CC--:B------:R-:W-:Y:S02]  /*15f0*/  LEA.HI R4, R5.reuse, R0.reuse, RZ, 0x3 ;  /* 0x0000000005047211 */ /* 0x0c0fe400078f18ff */
[----:B------:R-:W-:Y:S01]  /*1600*/  LEA.HI R5, R5, R0, RZ, 0x2 ;  /* 0x0000000005057211 */ /* 0x000fe200078f10ff */
[----:B------:R-:W-:Y:S01]  /*1610*/  IMAD.IADD R6, R6, 0x1, -R7 ;  /* 0x0000000106067824 */ /* 0x000fe200078e0a07 */
[--C-:B------:R-:W-:Y:S02]  /*1620*/  SHF.R.S32.HI R0, RZ, 0x3, R4.reuse ;  /* 0x00000003ff007819 */ /* 0x100fe40000011404 */
[----:B------:R-:W-:-:S02]  /*1630*/  SHF.R.S32.HI R7, RZ, 0x1f, R4 ;  /* 0x0000001fff077819 */ /* 0x000fc40000011404 */
[----:B------:R-:W-:Y:S02]  /*1640*/  SHF.R.S32.HI R4, RZ, 0x2, R5 ;  /* 0x00000002ff047819 */ /* 0x000fe40000011405 */
[----:B------:R-:W-:Y:S02]  /*1650*/  IADD3 R9, R17, -R8, RZ ;  /* 0x8000000811097210 */ /* 0x000fe40007ffe0ff */
[----:B------:R-:W-:Y:S02]  /*1660*/  LEA.HI R8, R11, R13, RZ, 0x5 ;  /* 0x0000000d0b087211 */ /* 0x000fe400078f28ff */
[----:B------:R-:W-:Y:S02]  /*1670*/  LEA.HI R10, R12, R12, RZ, 0x1 ;  /* 0x0000000c0c0a7211 */ /* 0x000fe400078f08ff */
[----:B------:R-:W-:Y:S02]  /*1680*/  LEA.HI R7, R7, R0, RZ, 0x4 ;  /* 0x0000000007077211 */ /* 0x000fe400078f20ff */
[----:B------:R-:W-:-:S02]  /*1690*/  LEA.HI R5, R5, R4, RZ, 0x1 ;  /* 0x0000000405057211 */ /* 0x000fc400078f08ff */
[----:B------:R-:W-:Y:S02]  /*16a0*/  SHF.R.S32.HI R11, RZ, 0x5, R8 ;  /* 0x00000005ff0b7819 */ /* 0x000fe40000011408 */
[----:B------:R-:W-:Y:S02]  /*16b0*/  LOP3.LUT R10, R10, 0x3fffffe, RZ, 0xc0, !PT ;  /* 0x03fffffe0a0a7812 */ /* 0x000fe400078ec0ff */
[----:B------:R-:W-:Y:S01]  /*16c0*/  LOP3.LUT R7, R7, 0x1ffffff0, RZ, 0xc0, !PT ;  /* 0x1ffffff007077812 */ /* 0x000fe200078ec0ff */
[----:B------:R-:W-:Y:S01]  /*16d0*/  IMAD R11, R11, 0x10, R6 ;  /* 0x000000100b0b7824 */ /* 0x000fe200078e0206 */
[----:B------:R-:W-:Y:S01]  /*16e0*/  LOP3.LUT R5, R5, 0xfffffffe, RZ, 0xc0, !PT ;  /* 0xfffffffe05057812 */ /* 0x000fe200078ec0ff */
[----:B------:R-:W-:Y:S01]  /*16f0*/  VIADD R6, R4, 0x8 ;  /* 0x0000000804067836 */ /* 0x000fe20000000000 */
[----:B------:R-:W-:Y:S02]  /*1700*/  IADD3 R10, R12, -R10, RZ ;  /* 0x8000000a0c0a7210 */ /* 0x000fe40007ffe0ff */
[----:B------:R-:W-:Y:S01]  /*1710*/  IADD3 R0, R0, -R7, RZ ;  /* 0x8000000700007210 */ /* 0x000fe20007ffe0ff */
[----:B------:R-:W-:Y:S01]  /*1720*/  IMAD.IADD R5, R4, 0x1, -R5 ;  /* 0x0000000104057824 */ /* 0x000fe200078e0a05 */
[----:B------:R-:W-:Y:S01]  /*1730*/  LEA.HI R8, R6, R6, RZ, 0x1 ;  /* 0x0000000606087211 */ /* 0x000fe200078f08ff */
[----:B-1----:R-:W-:Y:S01]  /*1740*/  IMAD R18, R10, 0x40, R11 ;  /* 0x000000400a127824 */ /* 0x002fe200078e020b */
[----:B------:R-:W-:Y:S01]  /*1750*/  IADD3 R12, R4, 0x18, RZ ;  /* 0x00000018040c7810 */ /* 0x000fe20007ffe0ff */
[----:B------:R-:W-:Y:S01]  /*1760*/  IMAD R0, R0, 0x8, R5 ;  /* 0x0000000800007824 */ /* 0x000fe200078e0205 */
[----:B------:R-:W-:Y:S01]  /*1770*/  LOP3.LUT R7, R8, 0xfffffffe, RZ, 0xc0, !PT ;  /* 0xfffffffe08077812 */ /* 0x000fe200078ec0ff */
[----:B------:R-:W-:Y:S01]  /*1780*/  VIADD R10, R4, 0x10 ;  /* 0x00000010040a7836 */ /* 0x000fe20000000000 */
[----:B------:R-:W-:-:S02]  /*1790*/  SHF.R.S32.HI R5, RZ, 0x1f, R8 ;  /* 0x0000001fff057819 */ /* 0x000fc40000011408 */
[----:B------:R1:W-:Y:S01]  /*17a0*/  STL [R1+0x64], R0 ;  /* 0x0000640001007387 */ /* 0x0003e20000100800 */
[----:B------:R-:W-:Y:S01]  /*17b0*/  LEA.HI R14, R12, R12, RZ, 0x1 ;  /* 0x0000000c0c0e7211 */ /* 0x000fe200078f08ff */
[----:B------:R-:W-:Y:S01]  /*17c0*/  IMAD.IADD R7, R6, 0x1, -R7 ;  /* 0x0000000106077824 */ /* 0x000fe200078e0a07 */
[----:B------:R-:W-:Y:S02]  /*17d0*/  LEA.HI R4, R10, R10, RZ, 0x1 ;  /* 0x0000000a0a047211 */ /* 0x000fe400078f08ff */
[----:B------:R-:W-:Y:S02]  /*17e0*/  SHF.R.S32.HI R15, RZ, 0x1f, R14 ;  /* 0x0000001fff0f7819 */ /* 0x000fe4000001140e */
[--C-:B------:R-:W-:Y:S02]  /*17f0*/  SHF.R.S32.HI R6, RZ, 0x1, R4.reuse ;  /* 0x00000001ff067819 */ /* 0x100fe40000011404 */
[----:B------:R-:W-:Y:S02]  /*1800*/  SHF.R.S32.HI R13, RZ, 0x1f, R4 ;  /* 0x0000001fff0d7819 */ /* 0x000fe40000011404 */
[----:B-1----:R-:W-:-:S02]  /*1810*/  SHF.R.S32.HI R0, RZ, 0x1, R8 ;  /* 0x00000001ff007819 */ /* 0x002fc40000011408 */
[----:B------:R-:W-:Y:S02]  /*1820*/  LOP3.LUT R11, R4, 0xfffffffe, RZ, 0xc0, !PT ;  /* 0xfffffffe040b7812 */ /* 0x000fe400078ec0ff */
[----:B------:R-:W-:Y:S02]  /*1830*/  LEA.HI R5, R5, R0, RZ, 0x4 ;  /* 0x0000000005057211 */ /* 0x000fe400078f20ff */
[----:B------:R-:W-:Y:S02]  /*1840*/  SHF.R.S32.HI R4, RZ, 0x1, R14 ;  /* 0x00000001ff047819 */ /* 0x000fe4000001140e */
[----:B------:R-:W-:Y:S02]  /*1850*/  LEA.HI R13, R13, R6, RZ, 0x4 ;  /* 0x000000060d0d7211 */ /* 0x000fe400078f20ff */
[----:B------:R-:W-:Y:S02]  /*1860*/  LOP3.LUT R5, R5, 0x1ffffff0, RZ, 0xc0, !PT ;  /* 0x1ffffff005057812 */ /* 0x000fe400078ec0ff */
[----:B------:R-:W-:-:S02]  /*1870*/  LEA.HI R8, R15, R4, RZ, 0x4 ;  /* 0x000000040f087211 */ /* 0x000fc400078f20ff */
[----:B------:R-:W-:Y:S01]  /*1880*/  LOP3.LUT R13, R13, 0x1ffffff0, RZ, 0xc0, !PT ;  /* 0x1ffffff00d0d7812 */ /* 0x000fe200078ec0ff */
[----:B------:R-:W-:Y:S01]  /*1890*/  IMAD.IADD R0, R0, 0x1, -R5 ;  /* 0x0000000100007824 */ /* 0x000fe200078e0a05 */
[----:B------:R-:W-:Y:S02]  /*18a0*/  LOP3.LUT R15, R14, 0xfffffffe, RZ, 0xc0, !PT ;  /* 0xfffffffe0e0f7812 */ /* 0x000fe400078ec0ff */
[----:B------:R-:W-:Y:S01]  /*18b0*/  LOP3.LUT R17, R8, 0x1ffffff0, RZ, 0xc0, !PT ;  /* 0x1ffffff008117812 */ /* 0x000fe200078ec0ff */
[----:B------:R-:W-:Y:S01]  /*18c0*/  IMAD.IADD R6, R6, 0x1, -R13 ;  /* 0x0000000106067824 */ /* 0x000fe200078e0a0d */
[----:B------:R-:W-:Y:S01]  /*18d0*/  IADD3 R11, R10, -R11, RZ ;  /* 0x8000000b0a0b7210 */ /* 0x000fe20007ffe0ff */
[----:B------:R-:W-:Y:S01]  /*18e0*/  IMAD R5, R0, 0x8, R7 ;  /* 0x0000000800057824 */ /* 0x000fe200078e0207 */
[----:B------:R-:W-:Y:S01]  /*18f0*/  IADD3 R15, R12, -R15, RZ ;  /* 0x8000000f0c0f7210 */ /* 0x000fe20007ffe0ff */
[----:B------:R-:W-:Y:S01]  /*1900*/  IMAD.IADD R4, R4, 0x1, -R17 ;  /* 0x0000000104047824 */ /* 0x000fe200078e0a11 */
[----:B------:R-:W-:Y:S01]  /*1910*/  LEA R0, R6, R11, 0x3 ;  /* 0x0000000b06007211 */ /* 0x000fe200078e18ff */
[----:B--2---:R-:W-:Y:S01]  /*1920*/  IMAD R8, R19, -0x80, -R18 ;  /* 0xffffff8013087824 */ /* 0x004fe200078e0a12 */
[----:B------:R1:W-:Y:S01]  /*1930*/  STL [R1+0x60], R5 ;  /* 0x0000600501007387 */ /* 0x0003e20000100800 */
[----:B------:R-:W-:-:S03]  /*1940*/  IADD3 R7, -R18, UR4, RZ ;  /* 0x0000000412077c10 */ /* 0x000fc6000fffe1ff */
[----:B------:R2:W-:Y:S01]  /*1950*/  STL [R1+0x5c], R0 ;  /* 0x00005c0001007387 */ /* 0x0005e20000100800 */
[----:B-1----:R-:W-:Y:S02]  /*1960*/  IMAD R5, R4, 0x8, R15 ;  /* 0x0000000804057824 */ /* 0x002fe400078e020f */
[----:B------:R-:W-:Y:S01]  /*1970*/  IMAD.MOV.U32 R4, RZ, RZ, RZ ;  /* 0x000000ffff047224 */ /* 0x000fe200078e00ff */
[----:B--2---:R-:W-:Y:S02]  /*1980*/  MOV R0, RZ ;  /* 0x000000ff00007202 */ /* 0x004fe40000000f00 */
[----:B------:R1:W-:Y:S05]  /*1990*/  STL [R1+0x58], R5 ;  /* 0x0000580501007387 */ /* 0x0003ea0000100800 */
.L_x_1066:
[----:B------:R-:W-:Y:S05]  /*19a0*/  YIELD ;  /* 0x0000000000007946 */ /* 0x000fea0003800000 */
[----:B------:R-:W-:-:S06]  /*19b0*/  ULOP3.LUT UR4, UR36, 0x1, URZ, 0xfc, !UPT ;  /* 0x0000000124047892 */ /* 0x000fcc000f8efc3f */
[----:B-1----:R-:W-:-:S05]  /*19c0*/  IMAD.U32 R5, RZ, RZ, UR4 ;  /* 0x00000004ff057e24 */ /* 0x002fca000f8e00ff */
[----:B------:R-:W-:-:S13]  /*19d0*/  ISETP.NE.AND P6, PT, R5, 0x3, PT ;  /* 0x000000030500780c */ /* 0x000fda0003fc5270 */
[----:B------:R-:W-:Y:S05]  /*19e0*/  @!P6 BRA `(.L_x_1056) ;  /* 0x000000000004e947 */ /* 0x000fea0003800000 */
[----:B------:R-:W-:Y:S01]  /*19f0*/  BPT.TRAP 0x1 ;  /* 0x000000040000795c */ /* 0x000fe20000300000 */
.L_x_1056:
[----:B------:R-:W-:Y:S02]  /*1a00*/  LEA R6, R0, R16, 0x3 ;  /* 0x0000001000067211 */ /* 0x000fe400078e18ff */
[----:B------:R-:W-:-:S04]  /*1a10*/  SHF.L.U32 R23, R4, 0x1f, RZ ;  /* 0x0000001f04177819 */ /* 0x000fc800000006ff */
[----:B------:R1:W2:Y:S01]  /*1a20*/  SYNCS.PHASECHK.TRANS64.TRYWAIT P0, [R6+URZ+0x30c10], R23 ;  /* 0x030c1017060075a7 */ /* 0x0002a2000800017f */
[----:B------:R-:W-:Y:S05]  /*1a30*/  @!P6 BRA `(.L_x_1057) ;  /* 0x000000000004e947 */ /* 0x000fea0003800000 */
[----:B------:R-:W-:Y:S01]  /*1a40*/  BPT.TRAP 0x1 ;  /* 0x000000040000795c */ /* 0x000fe20000300000 */
.L_x_1057:
[----:B------:R-:W-:-:S05]  /*1a50*/  VIADD R5, R16, 0x10000 ;  /* 0x0001000010057836 */ /* 0x000fca0000000000 */
[----:B------:R-:W-:-:S04]  /*1a60*/  SHF.R.U32.HI R5, RZ, 0x4, R5 ;  /* 0x00000004ff057819 */ /* 0x000fc80000011605 */
[----:B------:R-:W-:Y:S01]  /*1a70*/  LOP3.LUT R5, R5, 0x3fff, RZ, 0xc0, !PT ;  /* 0x00003fff05057812 */ /* 0x000fe200078ec0ff */
[----:B--2---:R-:W-:Y:S06]  /*1a80*/  @P0 BRA `(.L_x_1058) ;  /* 0x0000000000080947 */ /* 0x004fec0003800000 */
[----:B------:R-:W2:Y:S02]  /*1a90*/  SYNCS.PHASECHK.TRANS64.TRYWAIT P0, [R6+URZ+0x30c10], R23 ;  /* 0x030c1017060075a7 */ /* 0x000ea4000800017f */
[----:B--2---:R-:W-:Y:S05]  /*1aa0*/  @!P0 BRA `(.L_x_1059) ;  /* 0x0000013800c08947 */ /* 0x004fea0003800000 */
.L_x_1058:
[----:B------:R-:W-:Y:S05]  /*1ab0*/  WARPSYNC.ALL ;  /* 0x0000000000007948 */ /* 0x000fea0003800000 */
[----:B------:R-:W-:Y:S01]  /*1ac0*/  LOP3.LUT R11, R5, 0x10000, RZ, 0xfc, !PT ;  /* 0x00010000050b7812 */ /* 0x000fe200078efcff */
[----:B------:R-:W3:Y:S03]  /*1ad0*/  LDL R10, [R1+0x50] ;  /* 0x00005000010a7983 */ /* 0x000ee60000100800 */
[----:B------:R-:W-:Y:S01]  /*1ae0*/  LEA R11, R0, R11, 0xa ;  /* 0x0000000b000b7211 */ /* 0x000fe200078e50ff */
[----:B------:R-:W4:Y:S03]  /*1af0*/  LDL R12, [R1+0x60] ;  /* 0x00006000010c7983 */ /* 0x000f260000100800 */
[----:B------:R-:W-:Y:S01]  /*1b00*/  R2UR UR8, R11 ;  /* 0x000000000b0872ca */ /* 0x000fe200000e0000 */
[----:B------:R-:W-:Y:S01]  /*1b10*/  WARPGROUP.ARRIVE ;  /* 0x00000000000079c5 */ /* 0x000fe20000000000 */
[----:B------:R-:W-:Y:S01]  /*1b20*/  UMOV UR7, 0x40000040 ;  /* 0x4000004000077882 */ /* 0x000fe20000000000 */
[----:B------:R-:W-:Y:S01]  /*1b30*/  UMOV UR5, 0x40000040 ;  /* 0x4000004000057882 */ /* 0x000fe20000000000 */
[----:B------:R-:W5:Y:S04]  /*1b40*/  LDL R15, [R1+0x64] ;  /* 0x00006400010f7983 */ /* 0x000f680000100800 */
[----:B------:R-:W2:Y:S04]  /*1b50*/  LDL R14, [R1+0x5c] ;  /* 0x00005c00010e7983 */ /* 0x000ea80000100800 */
[----:B------:R-:W5:Y:S01]  /*1b60*/  LDL R13, [R1+0x58] ;  /* 0x00005800010d7983 */ /* 0x000f620000100800 */
[----:B------:R-:W-:Y:S01]  /*1b70*/  UMOV UR6, UR8 ;  /* 0x0000000800067c82 */ /* 0x000fe20008000000 */
[----:B---3--:R-:W-:-:S05]  /*1b80*/  IMAD R10, R10, 0x2000, R16 ;  /* 0x000020000a0a7824 */ /* 0x008fca00078e0210 */
[----:B------:R-:W-:-:S13]  /*1b90*/  R2UR UR9, R10 ;  /* 0x000000000a0972ca */ /* 0x000fda00000e0000 */
[----:B------:R-:W-:-:S04]  /*1ba0*/  USHF.R.U32.HI UR4, URZ, 0x4, UR9 ;  /* 0x000000043f047899 */ /* 0x000fc80008011609 */
[----:B------:R-:W-:-:S04]  /*1bb0*/  ULOP3.LUT UR4, UR4, 0x3fff, URZ, 0xc0, !UPT ;  /* 0x00003fff04047892 */ /* 0x000fc8000f8ec03f */
        /* <DEDUP_REMOVED lines=21> */
[C---:B----4-:R-:W-:Y:S01]  /*1d10*/  IMAD R12, R0.reuse, 0x80, R12 ;  /* 0x00000080000c7824 */ /* 0x050fe200078e020c */
[C---:B--2---:R-:W-:Y:S01]  /*1d20*/  LEA R14, R0.reuse, R14, 0x7 ;  /* 0x0000000e000e7211 */ /* 0x044fe200078e38ff */
[C---:B-----5:R-:W-:Y:S02]  /*1d30*/  IMAD R10, R0.reuse, 0x80, R15 ;  /* 0x00000080000a7824 */ /* 0x060fe400078e020f */
[----:B------:R-:W-:Y:S01]  /*1d40*/  IMAD R18, R0, 0x80, R13 ;  /* 0x0000008000127824 */ /* 0x000fe200078e020d */
        /* <DEDUP_REMOVED lines=23> */
.L_x_1060:
[----:B------:R1:W1:Y:S01]  /*1ec0*/  SYNCS.PHASECHK.TRANS64.TRYWAIT P0, [R6+URZ+0x30c30], R23 ;  /* 0x030c3017060075a7 */ /* 0x000262000800017f */
[----:B------:R-:W-:Y:S05]  /*1ed0*/  @!P6 BRA `(.L_x_1061) ;  /* 0x000000000004e947 */ /* 0x000fea0003800000 */
[----:B------:R-:W-:Y:S01]  /*1ee0*/  BPT.TRAP 0x1 ;  /* 0x000000040000795c */ /* 0x000fe20000300000 */
.L_x_1061:
[----:B-1----:R-:W-:Y:S05]  /*1ef0*/  @P0 BRA `(.L_x_1062) ;  /* 0x0000000000080947 */ /* 0x002fea0003800000 */
[----:B------:R-:W1:Y:S02]  /*1f00*/  SYNCS.PHASECHK.TRANS64.TRYWAIT P0, [R6+URZ+0x30c30], R23 ;  /* 0x030c3017060075a7 */ /* 0x000e64000800017f */
[----:B-1----:R-:W-:Y:S05]  /*1f10*/  @!P0 BRA `(.L_x_1063) ;  /* 0x0000013400b88947 */ /* 0x002fea0003800000 */
.L_x_1062:
[----:B------:R-:W-:Y:S01]  /*1f20*/  IADD3 R24, R16, 0x18000, RZ ;  /* 0x0001800010187810 */ /* 0x000fe20007ffe0ff */
[----:B------:R-:W-:Y:S01]  /*1f30*/  UIADD3 UR9, UR9, 0x4000, URZ ;  /* 0x0000400009097890 */ /* 0x000fe2000fffe03f */
[----:B------:R1:W-:Y:S01]  /*1f40*/  STL [R1+0x140], R194 ;  /* 0x000140c201007387 */ /* 0x0003e20000100800 */
[----:B------:R-:W-:Y:S01]  /*1f50*/  ULDC UR13, c[0x0][0x75c] ;  /* 0x0001d700000d7ab9 */ /* 0x000fe20000000800 */
[----:B------:R-:W-:Y:S01]  /*1f60*/  SHF.R.U32.HI R24, RZ, 0x4, R24 ;  /* 0x00000004ff187819 */ /* 0x000fe20000011618 */
[----:B------:R-:W-:Y:S01]  /*1f70*/  USHF.R.U32.HI UR9, URZ, 0x4, UR9 ;  /* 0x000000043f097899 */ /* 0x000fe20008011609 */
[----:B------:R-:W-:Y:S01]  /*1f80*/  FMUL.FTZ R81, R81, UR13 ;  /* 0x0000000d51517c20 */ /* 0x000fe20008410000 */
[----:B------:R-:W-:Y:S01]  /*1f90*/  FMUL.FTZ R84, R84, UR13 ;  /* 0x0000000d54547c20 */ /* 0x000fe20008410000 */
[----:B------:R-:W-:Y:S01]  /*1fa0*/  LOP3.LUT R132, R24, 0x3fff, RZ, 0xc0, !PT ;  /* 0x00003fff18847812 */ /* 0x000fe200078ec0ff */
[----:B------:R-:W-:Y:S01]  /*1fb0*/  ULOP3.LUT UR9, UR9, 0x3fff, URZ, 0xc0, !UPT ;  /* 0x00003fff09097892 */ /* 0x000fe2000f8ec03f */
[----:B------:R-:W-:Y:S01]  /*1fc0*/  FMUL.FTZ R85, R85, UR13 ;  /* 0x0000000d55557c20 */ /* 0x000fe20008410000 */
[----:B------:R2:W-:Y:S01]  /*1fd0*/  STL [R1+0x13c], R195 ;  /* 0x00013cc301007387 */ /* 0x0005e20000100800 */
[----:B------:R-:W-:Y:S01]  /*1fe0*/  LOP3.LUT R25, R132, 0x10000, RZ, 0xfc, !PT ;  /* 0x0001000084197812 */ /* 0x000fe200078efcff */
[----:B------:R-:W-:Y:S01]  /*1ff0*/  ULOP3.LUT UR9, UR9, 0x10000, URZ, 0xfc, !UPT ;  /* 0x0001000009097892 */ /* 0x000fe2000f8efc3f */
[----:B------:R-:W-:Y:S01]  /*2000*/  FMUL.FTZ R18, R68, UR13 ;  /* 0x0000000d44127c20 */ /* 0x000fe20008410000 */
[----:B------:R3:W-:Y:S01]  /*2010*/  STL [R1+0x138], R196 ;  /* 0x000138c401007387 */ /* 0x0007e20000100800 */
        /* <DEDUP_REMOVED lines=14> */
[----:B-1----:R-:W-:Y:S01]  /*2100*/  MUFU.TANH R194, R81 ;  /* 0x0000005100c27308 */ /* 0x002fe20000002400 */
[----:B------:R-:W-:Y:S01]  /*2110*/  FMUL.FTZ R236, R82, UR13 ;  /* 0x0000000d52ec7c20 */ /* 0x000fe20008410000 */
[----:B------:R-:W-:Y:S01]  /*2120*/  FMUL.FTZ R234, R83, UR13 ;  /* 0x0000000d53ea7c20 */ /* 0x000fe20008410000 */
[----:B------:R-:W-:Y:S01]  /*2130*/  FMUL.FTZ R133, R86, UR13 ;  /* 0x0000000d56857c20 */ /* 0x000fe20008410000 */
[----:B------:R-:W-:Y:S01]  /*2140*/  FMUL.FTZ R134, R87, UR13 ;  /* 0x0000000d57867c20 */ /* 0x000fe20008410000 */
[----:B------:R-:W-:Y:S01]  /*2150*/  UMOV UR6, UR8 ;  /* 0x0000000800067c82 */ /* 0x000fe20008000000 */
[----:B------:R-:W-:Y:S01]  /*2160*/  UMOV UR7, 0x40000040 ;  /* 0x4000004000077882 */ /* 0x000fe20000000000 */
[----:B------:R-:W-:Y:S01]  /*2170*/  UMOV UR4, UR9 ;  /* 0x0000000900047c82 */ /* 0x000fe20008000000 */
[----:B--2---:R-:W-:Y:S01]  /*2180*/  MUFU.TANH R195, R84 ;  /* 0x0000005400c37308 */ /* 0x004fe20000002400 */
[----:B------:R-:W-:Y:S01]  /*2190*/  UMOV UR5, 0x40000040 ;  /* 0x4000004000057882 */ /* 0x000fe20000000000 */
[----:B------:R-:W-:Y:S01]  /*21a0*/  STL [R1+0x134], R197 ;  /* 0x000134c501007387 */ /* 0x000fe20000100800 */
[----:B------:R-:W-:Y:S01]  /*21b0*/  FMUL.FTZ R90, R90, UR13 ;  /* 0x0000000d5a5a7c20 */ /* 0x000fe20008410000 */
[----:B------:R-:W-:Y:S01]  /*21c0*/  FMUL.FTZ R88, R88, UR13 ;  /* 0x0000000d58587c20 */ /* 0x000fe20008410000 */
[----:B------:R-:W-:Y:S01]  /*21d0*/  FMUL.FTZ R89, R89, UR13 ;  /* 0x0000000d59597c20 */ /* 0x000fe20008410000 */
[----:B------:R-:W-:Y:S01]  /*21e0*/  STL [R1+0x130], R198 ;  /* 0x000130c601007387 */ /* 0x000fe20000100800 */
[----:B------:R-:W-:Y:S01]  /*21f0*/  FMUL.FTZ R115, R115, UR13 ;  /* 0x0000000d73737c20 */ /* 0x000fe20008410000 */
[----:B---3--:R1:W-:Y:S01]  /*2200*/  MUFU.TANH R196, R85 ;  /* 0x0000005500c47308 */ /* 0x0083e20000002400 */
[----:B------:R-:W-:Y:S01]  /*2210*/  FMUL.FTZ R91, R91, UR13 ;  /* 0x0000000d5b5b7c20 */ /* 0x000fe20008410000 */
[----:B------:R2:W-:Y:S01]  /*2220*/  STL [R1+0x12c], R199 ;  /* 0x00012cc701007387 */ /* 0x0005e20000100800 */
[----:B------:R-:W-:Y:S01]  /*2230*/  ISETP.GT.AND P2, PT, R8, RZ, PT ;  /* 0x000000ff0800720c */ /* 0x000fe20003f44270 */
[----:B------:R-:W-:Y:S01]  /*2240*/  FMUL.FTZ R92, R92, UR13 ;  /* 0x0000000d5c5c7c20 */ /* 0x000fe20008410000 */
[C---:B------:R-:W-:Y:S01]  /*2250*/  ISETP.GT.AND P1, PT, R7.reuse, RZ, PT ;  /* 0x000000ff0700720c */ /* 0x040fe20003f24270 */
[----:B------:R-:W-:Y:S01]  /*2260*/  STL [R1+0x128], R200 ;  /* 0x000128c801007387 */ /* 0x000fe20000100800 */
[----:B------:R-:W-:Y:S01]  /*2270*/  ISETP.GT.AND P0, PT, R8, 0x8, PT ;  /* 0x000000080800780c */ /* 0x000fe20003f04270 */
[----:B------:R-:W3:Y:S01]  /*2280*/  MUFU.TANH R18, R18 ;  /* 0x0000001200127308 */ /* 0x000ee20000002400 */
[----:B-1----:R-:W-:Y:S01]  /*2290*/  WARPGROUP.ARRIVE ;  /* 0x00000000000079c5 */ /* 0x002fe20000000000 */
[----:B------:R1:W-:Y:S01]  /*22a0*/  STL [R1+0x124], R201 ;  /* 0x000124c901007387 */ /* 0x0003e20000100800 */
[----:B------:R-:W-:Y:S01]  /*22b0*/  ISETP.GT.AND P3, PT, R7, 0x8, PT ;  /* 0x000000080700780c */ /* 0x000fe20003f64270 */
[----:B------:R-:W-:Y:S01]  /*22c0*/  FMUL.FTZ R93, R93, UR13 ;  /* 0x0000000d5d5d7c20 */ /* 0x000fe20008410000 */
[----:B------:R-:W-:Y:S01]  /*22d0*/  FMUL.FTZ R96, R96, UR13 ;  /* 0x0000000d60607c20 */ /* 0x000fe20008410000 */
[----:B------:R-:W-:Y:S01]  /*22e0*/  STL [R1+0x120], R202 ;  /* 0x000120ca01007387 */ /* 0x000fe20000100800 */
[----:B------:R-:W-:Y:S01]  /*22f0*/  HGMMA.64x128x16.F32.BF16 R24, gdesc[UR4], RZ, !UPT, gsb0 ;  /* 0x01e00000041879f0 */ /* 0x000fe2000c0018ff */
[----:B------:R-:W-:Y:S01]  /*2300*/  UIADD3 UR6, UR8, 0x2, URZ ;  /* 0x0000000208067890 */ /* 0x000fe2000fffe03f */
[----:B--2---:R-:W-:Y:S01]  /*2310*/  MUFU.TANH R199, R88 ;  /* 0x0000005800c77308 */ /* 0x004fe20000002400 */
[----:B------:R-:W-:Y:S01]  /*2320*/  UIADD3 UR4, UR9, 0x2, URZ ;  /* 0x0000000209047890 */ /* 0x000fe2000fffe03f */
[----:B------:R-:W-:Y:S01]  /*2330*/  STL [R1+0x11c], R203 ;  /* 0x00011ccb01007387 */ /* 0x000fe20000100800 */
[----:B------:R-:W-:Y:S01]  /*2340*/  UMOV UR7, 0x40000040 ;  /* 0x4000004000077882 */ /* 0x000fe20000000000 */
[----:B------:R-:W-:Y:S01]  /*2350*/  UMOV UR5, 0x40000040 ;  /* 0x4000004000057882 */ /* 0x000fe20000000000 */
[----:B------:R-:W-:Y:S01]  /*2360*/  FMUL.FTZ R97, R97, UR13 ;  /* 0x0000000d61617c20 */ /* 0x000fe20008410000 */
[----:B------:R2:W-:Y:S01]  /*2370*/  STL [R1+0x118], R171 ;  /* 0x000118ab01007387 */ /* 0x0005e20000100800 */
[----:B------:R-:W-:Y:S01]  /*2380*/  UIADD3 UR10, UR8, 0x6, URZ ;  /* 0x00000006080a7890 */ /* 0x000fe2000fffe03f */
[----:B-1----:R-:W-:Y:S01]  /*2390*/  MUFU.TANH R201, R90 ;  /* 0x0000005a00c97308 */ /* 0x002fe20000002400 */
[----:B------:R-:W-:Y:S01]  /*23a0*/  UMOV UR11, 0x40000040 ;  /* 0x40000040000b7882 */ /* 0x000fe20000000000 */
[----:B------:R-:W-:Y:S01]  /*23b0*/  STL [R1+0x114], R170 ;  /* 0x000114aa01007387 */ /* 0x000fe20000100800 */
[----:B------:R-:W-:Y:S01]  /*23c0*/  FMUL.FTZ R105, R105, UR13 ;  /* 0x0000000d69697c20 */ /* 0x000fe20008410000 */
[----:B------:R-:W-:Y:S01]  /*23d0*/  FMUL.FTZ R112, R112, UR13 ;  /* 0x0000000d70707c20 */ /* 0x000fe20008410000 */
[----:B------:R-:W-:Y:S01]  /*23e0*/  FMUL.FTZ R113, R113, UR13 ;  /* 0x0000000d71717c20 */ /* 0x000fe20008410000 */
[----:B------:R-:W-:Y:S01]  /*23f0*/  STL [R1+0x110], R169 ;  /* 0x000110a901007387 */ /* 0x000fe20000100800 */
[----:B------:R-:W-:Y:S01]  /*2400*/  FMUL.FTZ R94, R94, UR13 ;  /* 0x0000000d5e5e7c20 */ /* 0x000fe20008410000 */
[----:B------:R1:W-:Y:S01]  /*2410*/  MUFU.TANH R200, R89 ;  /* 0x0000005900c87308 */ /* 0x0003e20000002400 */
[----:B------:R-:W-:Y:S01]  /*2420*/  FMUL.FTZ R95, R95, UR13 ;  /* 0x0000000d5f5f7c20 */ /* 0x000fe20008410000 */
[----:B------:R4:W-:Y:S01]  /*2430*/  STL [R1+0x10c], R168 ;  /* 0x00010ca801007387 */ /* 0x0009e20000100800 */
[----:B------:R-:W-:Y:S01]  /*2440*/  FMUL.FTZ R98, R98, UR13 ;  /* 0x0000000d62627c20 */ /* 0x000fe20008410000 */
[----:B------:R-:W-:Y:S01]  /*2450*/  FMUL.FTZ R99, R99, UR13 ;  /* 0x0000000d63637c20 */ /* 0x000fe20008410000 */
[----:B------:R-:W-:Y:S01]  /*2460*/  FMUL.FTZ R100, R100, UR13 ;  /* 0x0000000d64647c20 */ /* 0x000fe20008410000 */
[----:B------:R-:W-:Y:S01]  /*2470*/  STL [R1+0x108], R167 ;  /* 0x000108a701007387 */ /* 0x000fe20000100800 */
[----:B------:R-:W-:Y:S01]  /*2480*/  FMUL.FTZ R101, R101, UR13 ;  /* 0x0000000d65657c20 */ /* 0x000fe20008410000 */
[----:B------:R-:W3:Y:S01]  /*2490*/  MUFU.TANH R22, R22 ;  /* 0x0000001600167308 */ /* 0x000ee20000002400 */
[----:B-1----:R-:W1:Y:S01]  /*24a0*/  LDC.64 R88, c[0x0][0x748] ;  /* 0x0001d200ff587b82 */ /* 0x002e620000000a00 */
[----:B------:R-:W-:Y:S01]  /*24b0*/  STL [R1+0x104], R166 ;  /* 0x000104a601007387 */ /* 0x000fe20000100800 */
[----:B------:R-:W-:-:S02]  /*24c0*/  IMAD R132, R0, 0x400, R132 ;  /* 0x0000040000847824 */ /* 0x000fc400078e0284 */
[----:B------:R-:W-:Y:S01]  /*24d0*/  FMUL.FTZ R104, R104, UR13 ;  /* 0x0000000d68687c20 */ /* 0x000fe20008410000 */
[----:B------:R-:W-:Y:S01]  /*24e0*/  FMUL.FTZ R108, R108, UR13 ;  /* 0x0000000d6c6c7c20 */ /* 0x000fe20008410000 */
[----:B------:R-:W-:Y:S01]  /*24f0*/  STL [R1+0x100], R165 ;  /* 0x000100a501007387 */ /* 0x000fe20000100800 */
[----:B------:R-:W-:Y:S01]  /*2500*/  FMUL.FTZ R109, R109, UR13 ;  /* 0x0000000d6d6d7c20 */ /* 0x000fe20008410000 */
[----:B------:R-:W3:Y:S01]  /*2510*/  MUFU.TANH R230, R230 ;  /* 0x000000e600e67308 */ /* 0x000ee20000002400 */
[----:B------:R-:W-:Y:S01]  /*2520*/  FMUL.FTZ R121, R121, UR13 ;  /* 0x0000000d79797c20 */ /* 0x000fe20008410000 */
[----:B------:R-:W-:Y:S01]  /*2530*/  STL [R1+0xfc], R164 ;  /* 0x0000fca401007387 */ /* 0x000fe20000100800 */
[----:B------:R-:W-:Y:S01]  /*2540*/  R2UR UR12, R132 ;  /* 0x00000000840c72ca */ /* 0x000fe200000e0000 */
[----:B------:R-:W-:Y:S01]  /*2550*/  FMUL.FTZ R102, R102, UR13 ;  /* 0x0000000d66667c20 */ /* 0x000fe20008410000 */
[----:B------:R-:W-:Y:S01]  /*2560*/  FMUL.FTZ R114, R114, UR13 ;  /* 0x0000000d72727c20 */ /* 0x000fe20008410000 */
[----:B------:R-:W-:Y:S01]  /*2570*/  STL [R1+0xf8], R163 ;  /* 0x0000f8a301007387 */ /* 0x000fe20000100800 */
[----:B------:R-:W-:Y:S01]  /*2580*/  FMUL.FTZ R103, R103, UR13 ;  /* 0x0000000d67677c20 */ /* 0x000fe20008410000 */
        /* <DEDUP_REMOVED lines=16> */
[----:B--2---:R1:W-:Y:S01]  /*2690*/  MUFU.TANH R171, R91 ;  /* 0x0000005b00ab7308 */ /* 0x0043e20000002400 */
[----:B------:R-:W-:Y:S01]  /*26a0*/  FMUL.FTZ R123, R123, UR13 ;  /* 0x0000000d7b7b7c20 */ /* 0x000fe20008410000 */
[----:B------:R-:W-:Y:S01]  /*26b0*/  STL [R1+0xe4], R158 ;  /* 0x0000e49e01007387 */ /* 0x000fe20000100800 */
[----:B------:R-:W-:Y:S01]  /*26c0*/  FMUL.FTZ R126, R126, UR13 ;  /* 0x0000000d7e7e7c20 */ /* 0x000fe20008410000 */
[----:B------:R-:W-:Y:S01]  /*26d0*/  FMUL.FTZ R125, R125, UR13 ;  /* 0x0000000d7d7d7c20 */ /* 0x000fe20008410000 */
[----:B------:R-:W-:Y:S01]  /*26e0*/  FMUL.FTZ R127, R127, UR13 ;  /* 0x0000000d7f7f7c20 */ /* 0x000fe20008410000 */
[----:B------:R-:W-:Y:S01]  /*26f0*/  STL [R1+0xe0], R157 ;  /* 0x0000e09d01007387 */ /* 0x000fe20000100800 */
[----:B------:R-:W-:Y:S01]  /*2700*/  FMUL.FTZ R227, R129, UR13 ;  /* 0x0000000d81e37c20 */ /* 0x000fe20008410000 */
[----:B------:R-:W2:Y:S01]  /*2710*/  MUFU.TANH R229, R229 ;  /* 0x000000e500e57308 */ /* 0x000ea20000002400 */
[----:B------:R-:W-:Y:S01]  /*2720*/  FMUL.FTZ R131, R131, UR13 ;  /* 0x0000000d83837c20 */ /* 0x000fe20008410000 */
[----:B------:R-:W-:Y:S04]  /*2730*/  STL [R1+0xdc], R156 ;  /* 0x0000dc9c01007387 */ /* 0x000fe80000100800 */
[----:B------:R-:W-:Y:S02]  /*2740*/  STL [R1+0xd8], R155 ;  /* 0x0000d89b01007387 */ /* 0x000fe40000100800 */
[----:B------:R-:W2:Y:S02]  /*2750*/  MUFU.TANH R235, R235 ;  /* 0x000000eb00eb7308 */ /* 0x000ea40000002400 */
[----:B------:R-:W-:Y:S04]  /*2760*/  STL [R1+0xd4], R154 ;  /* 0x0000d49a01007387 */ /* 0x000fe80000100800 */
[----:B------:R-:W-:Y:S02]  /*2770*/  STL [R1+0xd0], R153 ;  /* 0x0000d09901007387 */ /* 0x000fe40000100800 */
[----:B------:R-:W2:Y:S02]  /*2780*/  MUFU.TANH R202, R92 ;  /* 0x0000005c00ca7308 */ /* 0x000ea40000002400 */
[----:B------:R-:W-:Y:S04]  /*2790*/  STL [R1+0xcc], R152 ;  /* 0x0000cc9801007387 */ /* 0x000fe80000100800 */
[----:B------:R-:W-:Y:S02]  /*27a0*/  STL [R1+0xc8], R151 ;  /* 0x0000c89701007387 */ /* 0x000fe40000100800 */
[----:B------:R-:W2:Y:S02]  /*27b0*/  MUFU.TANH R203, R93 ;  /* 0x0000005d00cb7308 */ /* 0x000ea40000002400 */
[----:B------:R-:W-:Y:S04]  /*27c0*/  STL [R1+0xc4], R150 ;  /* 0x0000c49601007387 */ /* 0x000fe80000100800 */
[----:B------:R3:W-:Y:S02]  /*27d0*/  STL [R1+0xc0], R149 ;  /* 0x0000c09501007387 */ /* 0x0007e40000100800 */
[----:B----4-:R-:W4:Y:S02]  /*27e0*/  MUFU.TANH R168, R96 ;  /* 0x0000006000a87308 */ /* 0x010f240000002400 */
[----:B------:R-:W-:Y:S04]  /*27f0*/  STL [R1+0xbc], R148 ;  /* 0x0000bc9401007387 */ /* 0x000fe80000100800 */
[----:B------:R-:W-:Y:S02]  /*2800*/  STL [R1+0xb8], R147 ;  /* 0x0000b89301007387 */ /* 0x000fe40000100800 */
[----:B---3--:R3:W-:Y:S02]  /*2810*/  MUFU.TANH R149, R115 ;  /* 0x0000007300957308 */ /* 0x0087e40000002400 */
[----:B------:R-:W-:Y:S04]  /*2820*/  STL [R1+0xb4], R146 ;  /* 0x0000b49201007387 */ /* 0x000fe80000100800 */
[----:B------:R-:W-:Y:S02]  /*2830*/  STL [R1+0xb0], R145 ;  /* 0x0000b09101007387 */ /* 0x000fe40000100800 */
[----:B------:R-:W4:Y:S02]  /*2840*/  MUFU.TANH R167, R97 ;  /* 0x0000006100a77308 */ /* 0x000f240000002400 */
[----:B------:R-:W-:Y:S04]  /*2850*/  STL [R1+0xac], R144 ;  /* 0x0000ac9001007387 */ /* 0x000fe80000100800 */
[----:B------:R-:W-:Y:S02]  /*2860*/  STL [R1+0xa8], R143 ;  /* 0x0000a88f01007387 */ /* 0x000fe40000100800 */
[----:B------:R4:W-:Y:S02]  /*2870*/  MUFU.TANH R197, R133 ;  /* 0x0000008500c57308 */ /* 0x0009e40000002400 */
[----:B------:R-:W-:Y:S04]  /*2880*/  STL [R1+0xa4], R142 ;  /* 0x0000a48e01007387 */ /* 0x000fe80000100800 */
[----:B------:R-:W-:Y:S02]  /*2890*/  STL [R1+0xa0], R141 ;  /* 0x0000a08d01007387 */ /* 0x000fe40000100800 */
[----:B------:R-:W4:Y:S02]  /*28a0*/  MUFU.TANH R20, R20 ;  /* 0x0000001400147308 */ /* 0x000f240000002400 */
[----:B------:R2:W-:Y:S01]  /*28b0*/  STL [R1+0x9c], R140 ;  /* 0x00009c8c01007387 */ /* 0x0005e20000100800 */
[----:B------:R-:W-:-:S02]  /*28c0*/  WARPGROUP.DEPBAR.LE gsb0, 0x0 ;  /* 0x00008000000079c5 */ /* 0x000fc40000010000 */
[----:B------:R-:W-:Y:S01]  /*28d0*/  WARPGROUP.ARRIVE ;  /* 0x00000000000079c5 */ /* 0x000fe20000000000 */
[----:B------:R-:W-:Y:S02]  /*28e0*/  STL [R1+0x98], R6 ;  /* 0x0000980601007387 */ /* 0x000fe40000100800 */
[----:B------:R-:W4:Y:S02]  /*28f0*/  MUFU.TANH R21, R21 ;  /* 0x0000001500157308 */ /* 0x000f240000002400 */
[----:B------:R-:W-:Y:S01]  /*2900*/  STL [R1+0x94], R5 ;  /* 0x0000940501007387 */ /* 0x000fe20000100800 */
[----:B------:R-:W-:Y:S01]  /*2910*/  HGMMA.64x128x16.F32.BF16 R24, gdesc[UR4], R24, gsb0 ;  /* 0x01e00000041879f0 */ /* 0x000fe20008001818 */
[----:B------:R-:W-:Y:S01]  /*2920*/  ULDC UR4, c[0x0][0x280] ;  /* 0x0000a00000047ab9 */ /* 0x000fe20000000800 */
[----:B------:R-:W-:Y:S01]  /*2930*/  UIADD3 UR6, UR8, 0x4, URZ ;  /* 0x0000000408067890 */ /* 0x000fe2000fffe03f */
[----:B------:R-:W-:Y:S01]  /*2940*/  STL [R1+0x90], R4 ;  /* 0x0000900401007387 */ /* 0x000fe20000100800 */
[----:B------:R-:W-:Y:S01]  /*2950*/  ULEA UR4, UR38, -UR4, 0x7 ;  /* 0x8000000426047291 */ /* 0x000fe2000f8e383f */
[----:B------:R-:W4:Y:S01]  /*2960*/  MUFU.TANH R23, R23 ;  /* 0x0000001700177308 */ /* 0x000f220000002400 */
[----:B------:R-:W-:Y:S01]  /*2970*/  UMOV UR7, 0x40000040 ;  /* 0x4000004000077882 */ /* 0x000fe20000000000 */
[----:B------:R-:W-:Y:S01]  /*2980*/  UMOV UR5, 0x40000040 ;  /* 0x4000004000057882 */ /* 0x000fe20000000000 */
[----:B------:R-:W-:Y:S01]  /*2990*/  UIADD3 UR8, UR9, 0x6, URZ ;  /* 0x0000000609087890 */ /* 0x000fe2000fffe03f */
[----:B------:R-:W-:Y:S01]  /*29a0*/  STL [R1+0x8c], R2 ;  /* 0x00008c0201007387 */ /* 0x000fe20000100800 */
[----:B------:R-:W-:Y:S01]  /*29b0*/  LEA R90, R3, UR4, 0x1 ;  /* 0x00000004035a7c11 */ /* 0x000fe2000f8e08ff */
[----:B------:R-:W-:-:S02]  /*29c0*/  UIADD3 UR4, UR9, 0x4, URZ ;  /* 0x0000000409047890 */ /* 0x000fc4000fffe03f */
[----:B------:R-:W4:Y:S01]  /*29d0*/  MUFU.TANH R232, R232 ;  /* 0x000000e800e87308 */ /* 0x000f220000002400 */
[----:B------:R-:W-:Y:S01]  /*29e0*/  IADD3 R90, R7, R90, RZ ;  /* 0x0000005a075a7210 */ /* 0x000fe20007ffe0ff */
[----:B------:R-:W-:-:S03]  /*29f0*/  UMOV UR9, 0x40000040 ;  /* 0x4000004000097882 */ /* 0x000fc60000000000 */
[--C-:B-1----:R-:W-:Y:S01]  /*2a00*/  IADD3 R91, RZ, -R90, -R89.reuse ;  /* 0x8000005aff5b7210 */ /* 0x102fe20007ffe859 */
[C-C-:B---3--:R-:W-:Y:S01]  /*2a10*/  IMAD.IADD R115, R88.reuse, 0x1, -R90.reuse ;  /* 0x0000000158737824 */ /* 0x148fe200078e0a5a */
[----:B------:R-:W-:Y:S01]  /*2a20*/  IADD3 R215, R88, 0x8, -R90 ;  /* 0x0000000858d77810 */ /* 0x000fe20007ffe85a */
[----:B------:R-:W-:Y:S01]  /*2a30*/  FMUL.FTZ R88, R124, UR13 ;  /* 0x0000000d7c587c20 */ /* 0x000fe20008410000 */
[----:B------:R-:W-:Y:S01]  /*2a40*/  IADD3 R214, -R90, 0x8, -R89 ;  /* 0x000000085ad67810 */ /* 0x000fe20007ffe959 */
[----:B------:R-:W1:Y:S01]  /*2a50*/  MUFU.TANH R228, R228 ;  /* 0x000000e400e47308 */ /* 0x000e620000002400 */
[----:B------:R-:W-:Y:S02]  /*2a60*/  SEL R115, R115, 0x80, !P2 ;  /* 0x0000008073737807 */ /* 0x000fe40005000000 */
[----:B------:R-:W-:Y:S02]  /*2a70*/  SEL R124, R91, 0x80, P1 ;  /* 0x000000805b7c7807 */ /* 0x000fe40000800000 */
[----:B------:R-:W-:-:S02]  /*2a80*/  SEL R215, R215, 0x80, !P0 ;  /* 0x00000080d7d77807 */ /* 0x000fc40004000000 */
[C---:B------:R-:W-:Y:S01]  /*2a90*/  ISETP.GE.AND P4, PT, R115.reuse, RZ, PT ;  /* 0x000000ff7300720c */ /* 0x040fe20003f86270 */
[----:B------:R-:W3:Y:S01]  /*2aa0*/  MUFU.TANH R237, R237 ;  /* 0x000000ed00ed7308 */ /* 0x000ee20000002400 */
[C---:B------:R-:W-:Y:S02]  /*2ab0*/  ISETP.GE.AND P2, PT, R115.reuse, 0x8, PT ;  /* 0x000000087300780c */ /* 0x040fe40003f46270 */
[C---:B------:R-:W-:Y:S02]  /*2ac0*/  ISETP.GE.AND P0, PT, R115.reuse, 0x9, PT ;  /* 0x000000097300780c */ /* 0x040fe40003f06270 */
[C---:B------:R-:W-:Y:S02]  /*2ad0*/  ISETP.GE.AND P1, PT, R115.reuse, 0x10, PT ;  /* 0x000000107300780c */ /* 0x040fe40003f26270 */
[----:B------:R-:W-:Y:S01]  /*2ae0*/  SEL R214, R214, 0x80, P3 ;  /* 0x00000080d6d67807 */ /* 0x000fe20001800000 */
[----:B------:R1:W-:Y:S01]  /*2af0*/  MUFU.TANH R198, R134 ;  /* 0x0000008600c67308 */ /* 0x0003e20000002400 */
[----:B------:R-:W-:-:S02]  /*2b00*/  ISETP.GE.AND P3, PT, R115, 0x1, PT ;  /* 0x000000017300780c */ /* 0x000fc40003f66270 */
[C---:B------:R-:W-:Y:S02]  /*2b10*/  ISETP.GT.OR P4, PT, R124.reuse, RZ, !P4 ;  /* 0x000000ff7c00720c */ /* 0x040fe40006784670 */
[C---:B------:R-:W-:Y:S02]  /*2b20*/  ISETP.GT.OR P2, PT, R124.reuse, 0x8, !P2 ;  /* 0x000000087c00780c */ /* 0x040fe40005744670 */
[C---:B------:R-:W-:Y:S01]  /*2b30*/  ISETP.GT.OR P0, PT, R124.reuse, 0x9, !P0 ;  /* 0x000000097c00780c */ /* 0x040fe20004704670 */
[----:B------:R-:W-:Y:S01]  /*2b40*/  MUFU.TANH R159, R105 ;  /* 0x00000069009f7308 */ /* 0x000fe20000002400 */
[C---:B------:R-:W-:Y:S02]  /*2b50*/  ISETP.GT.OR P1, PT, R124.reuse, 0x10, !P1 ;  /* 0x000000107c00780c */ /* 0x040fe40004f24670 */
[----:B------:R-:W-:Y:S02]  /*2b60*/  ISETP.GT.OR P3, PT, R124, 0x1, !P3 ;  /* 0x000000017c00780c */ /* 0x000fe40005f64670 */
[----:B------:R-:W-:-:S02]  /*2b70*/  FSEL R210, R18, -INF , !P4 ;  /* 0xff80000012d27808 */ /* 0x000fc40006000000 */
[----:B------:R-:W-:Y:S01]  /*2b80*/  FSEL R220, R22, -INF , !P2 ;  /* 0xff80000016dc7808 */ /* 0x000fe20005000000 */
[----:B------:R3:W-:Y:S01]  /*2b90*/  MUFU.TANH R153, R112 ;  /* 0x0000007000997308 */ /* 0x0007e20000002400 */
[C---:B------:R-:W-:Y:S01]  /*2ba0*/  FSEL R225, R230.reuse, -INF , !P0 ;  /* 0xff800000e6e17808 */ /* 0x040fe20004000000 */
[----:B------:R-:W-:Y:S01]  /*2bb0*/  FFMA.FTZ R230, -R230, R230, 1 ;  /* 0x3f800000e6e67423 */ /* 0x000fe200000101e6 */
[----:B------:R-:W-:Y:S02]  /*2bc0*/  FSEL R209, R231, -INF , !P1 ;  /* 0xff800000e7d17808 */ /* 0x000fe40004800000 */
[C---:B------:R-:W-:Y:S02]  /*2bd0*/  ISETP.GE.AND P4, PT, R115.reuse, 0x11, PT ;  /* 0x000000117300780c */ /* 0x040fe40003f86270 */
[C---:B------:R-:W-:Y:S01]  /*2be0*/  ISETP.GE.AND P2, PT, R115.reuse, 0x19, PT ;  /* 0x000000197300780c */ /* 0x040fe20003f46270 */
[----:B------:R3:W-:Y:S01]  /*2bf0*/  MUFU.TANH R151, R113 ;  /* 0x0000007100977308 */ /* 0x0007e20000002400 */
[----:B------:R-:W-:-:S02]  /*2c00*/  ISETP.GE.AND P0, PT, R115, 0x20, PT ;  /* 0x000000207300780c */ /* 0x000fc40003f06270 */
[----:B------:R-:W-:Y:S02]  /*2c10*/  ISETP.GE.AND P1, PT, R115, 0x21, PT ;  /* 0x000000217300780c */ /* 0x000fe40003f26270 */
[----:B------:R-:W-:Y:S02]  /*2c20*/  FSEL R211, R19, -INF , !P3 ;  /* 0xff80000013d37808 */ /* 0x000fe40005800000 */
[----:B------:R-:W-:Y:S01]  /*2c30*/  ISETP.GE.AND P3, PT, R115, 0x18, PT ;  /* 0x000000187300780c */ /* 0x000fe20003f66270 */
[----:B------:R-:W3:Y:S01]  /*2c40*/  MUFU.TANH R236, R236 ;  /* 0x000000ec00ec7308 */ /* 0x000ee20000002400 */
[C---:B------:R-:W-:Y:S02]  /*2c50*/  ISETP.GT.OR P4, PT, R124.reuse, 0x11, !P4 ;  /* 0x000000117c00780c */ /* 0x040fe40006784670 */
[C---:B------:R-:W-:Y:S02]  /*2c60*/  ISETP.GT.OR P2, PT, R124.reuse, 0x19, !P2 ;  /* 0x000000197c00780c */ /* 0x040fe40005744670 */
[----:B------:R-:W-:-:S02]  /*2c70*/  ISETP.GT.OR P0, PT, R124, 0x20, !P0 ;  /* 0x000000207c00780c */ /* 0x000fc40004704670 */
[C---:B------:R-:W-:Y:S01]  /*2c80*/  ISETP.GT.OR P1, PT, R124.reuse, 0x21, !P1 ;  /* 0x000000217c00780c */ /* 0x040fe20004f24670 */
[----:B------:R-:W3:Y:S01]  /*2c90*/  MUFU.TANH R234, R234 ;  /* 0x000000ea00ea7308 */ /* 0x000ee20000002400 */
[----:B------:R-:W-:Y:S02]  /*2ca0*/  ISETP.GT.OR P3, PT, R124, 0x18, !P3 ;  /* 0x000000187c00780c */ /* 0x000fe40005f64670 */
[----:B--2---:R-:W-:Y:S02]  /*2cb0*/  FSEL R207, R229, -INF , !P4 ;  /* 0xff800000e5cf7808 */ /* 0x004fe40006000000 */
[----:B------:R-:W-:Y:S02]  /*2cc0*/  FSEL R138, R194, -INF , !P2 ;  /* 0xff800000c28a7808 */ /* 0x000fe40005000000 */
[----:B------:R-:W-:Y:S01]  /*2cd0*/  FSEL R136, R195, -INF , !P0 ;  /* 0xff800000c3887808 */ /* 0x000fe20004000000 */
[----:B------:R2:W-:Y:S01]  /*2ce0*/  MUFU.TANH R140, R88 ;  /* 0x00000058008c7308 */ /* 0x0005e20000002400 */
[----:B----4-:R-:W-:-:S02]  /*2cf0*/  FSEL R133, R196, -INF , !P1 ;  /* 0xff800000c4857808 */ /* 0x010fc40004800000 */
[C---:B------:R-:W-:Y:S02]  /*2d00*/  ISETP.GE.AND P4, PT, R115.reuse, 0x28, PT ;  /* 0x000000287300780c */ /* 0x040fe40003f86270 */
[C---:B------:R-:W-:Y:S02]  /*2d10*/  ISETP.GE.AND P2, PT, R115.reuse, 0x30, PT ;  /* 0x000000307300780c */ /* 0x040fe40003f46270 */
[C---:B------:R-:W-:Y:S01]  /*2d20*/  ISETP.GE.AND P0, PT, R115.reuse, 0x31, PT ;  /* 0x000000317300780c */ /* 0x040fe20003f06270 */
[----:B------:R-:W4:Y:S01]  /*2d30*/  MUFU.TANH R170, R94 ;  /* 0x0000005e00aa7308 */ /* 0x000f220000002400 */
[----:B------:R-:W-:Y:S02]  /*2d40*/  ISETP.GE.AND P1, PT, R115, 0x38, PT ;  /* 0x000000387300780c */ /* 0x000fe40003f26270 */
[C---:B------:R-:W-:Y:S01]  /*2d50*/  FSEL R205, R235.reuse, -INF , !P3 ;  /* 0xff800000ebcd7808 */ /* 0x040fe20005800000 */
[----:B------:R-:W-:Y:S01]  /*2d60*/  FFMA.FTZ R235, -R235, R235, 1 ;  /* 0x3f800000ebeb7423 */ /* 0x000fe200000101eb */
[----:B------:R-:W-:-:S02]  /*2d70*/  ISETP.GE.AND P3, PT, R115, 0x29, PT ;  /* 0x000000297300780c */ /* 0x000fc40003f66270 */
[----:B------:R-:W-:Y:S01]  /*2d80*/  ISETP.GE.AND P5, PT, R115, 0x39, PT ;  /* 0x000000397300780c */ /* 0x000fe20003fa6270 */
[----:B------:R-:W4:Y:S01]  /*2d90*/  MUFU.TANH R169, R95 ;  /* 0x0000005f00a97308 */ /* 0x000f220000002400 */
[C---:B------:R-:W-:Y:S02]  /*2da0*/  ISETP.GT.OR P4, PT, R124.reuse, 0x28, !P4 ;  /* 0x000000287c00780c */ /* 0x040fe40006784670 */
[C---:B------:R-:W-:Y:S02]  /*2db0*/  ISETP.GT.OR P2, PT, R124.reuse, 0x30, !P2 ;  /* 0x000000307c00780c */ /* 0x040fe40005744670 */
[C---:B------:R-:W-:Y:S02]  /*2dc0*/  ISETP.GT.OR P0, PT, R124.reuse, 0x31, !P0 ;  /* 0x000000317c00780c */ /* 0x040fe40004704670 */
[C---:B------:R-:W-:Y:S01]  /*2dd0*/  ISETP.GT.OR P1, PT, R124.reuse, 0x38, !P1 ;  /* 0x000000387c00780c */ /* 0x040fe20004f24670 */
[----:B------:R-:W4:Y:S01]  /*2de0*/  MUFU.TANH R166, R98 ;  /* 0x0000006200a67308 */ /* 0x000f220000002400 */
[----:B------:R-:W-:-:S02]  /*2df0*/  ISETP.GT.OR P3, PT, R124, 0x29, !P3 ;  /* 0x000000297c00780c */ /* 0x000fc40005f64670 */
[----:B------:R-:W-:Y:S02]  /*2e00*/  ISETP.GT.OR P5, PT, R124, 0x39, !P5 ;  /* 0x000000397c00780c */ /* 0x000fe40006fa4670 */
[----:B-1----:R-:W-:Y:S02]  /*2e10*/  FSEL R134, R199, -INF , !P4 ;  /* 0xff800000c7867808 */ /* 0x002fe40006000000 */
[----:B---3--:R-:W-:Y:S01]  /*2e20*/  FSEL R112, R202, -INF , !P2 ;  /* 0xff800000ca707808 */ /* 0x008fe20005000000 */
[----:B------:R-:W1:Y:S01]  /*2e30*/  MUFU.TANH R165, R99 ;  /* 0x0000006300a57308 */ /* 0x000e620000002400 */
[----:B------:R-:W-:Y:S02]  /*2e40*/  FSEL R113, R203, -INF , !P0 ;  /* 0xff800000cb717808 */ /* 0x000fe40004000000 */
[----:B------:R-:W-:Y:S02]  /*2e50*/  FSEL R105, R168, -INF , !P1 ;  /* 0xff800000a8697808 */ /* 0x000fe40004800000 */
[----:B------:R-:W-:-:S02]  /*2e60*/  ISETP.GE.AND P4, PT, R215, RZ, PT ;  /* 0x000000ffd700720c */ /* 0x000fc40003f86270 */
[C---:B------:R-:W-:Y:S01]  /*2e70*/  ISETP.GE.AND P2, PT, R215.reuse, 0x1, PT ;  /* 0x00000001d700780c */ /* 0x040fe20003f46270 */
[----:B------:R-:W3:Y:S01]  /*2e80*/  MUFU.TANH R164, R100 ;  /* 0x0000006400a47308 */ /* 0x000ee20000002400 */
[C---:B------:R-:W-:Y:S02]  /*2e90*/  ISETP.GE.AND P0, PT, R215.reuse, 0x8, PT ;  /* 0x00000008d700780c */ /* 0x040fe40003f06270 */
[----:B------:R-:W-:Y:S02]  /*2ea0*/  ISETP.GE.AND P1, PT, R215, 0x9, PT ;  /* 0x00000009d700780c */ /* 0x000fe40003f26270 */
[----:B--2---:R-:W-:Y:S01]  /*2eb0*/  FSEL R88, R200, -INF , !P3 ;  /* 0xff800000c8587808 */ /* 0x004fe20005800000 */
[----:B------:R-:W-:Y:S02]  /*2ec0*/  WARPGROUP.DEPBAR.LE gsb0, 0x0 ;  /* 0x00008000000079c5 */ /* 0x000fe40000010000 */
[----:B------:R-:W2:Y:S01]  /*2ed0*/  LDS R218, [R218+0x400] ;  /* 0x00040000dada7984 */ /* 0x000ea20000000800 */
[----:B------:R-:W-:Y:S01]  /*2ee0*/  WARPGROUP.ARRIVE ;  /* 0x00000000000079c5 */ /* 0x000fe20000000000 */
[----:B------:R-:W-:Y:S01]  /*2ef0*/  FSEL R92, R167, -INF , !P5 ;  /* 0xff800000a75c7808 */ /* 0x000fe20006800000 */
[----:B------:R-:W3:Y:S01]  /*2f00*/  MUFU.TANH R163, R101 ;  /* 0x0000006500a37308 */ /* 0x000ee20000002400 */
[----:B------:R-:W-:-:S02]  /*2f10*/  ISETP.GE.AND P3, PT, R215, 0x10, PT ;  /* 0x00000010d700780c */ /* 0x000fc40003f66270 */
[----:B------:R-:W-:Y:S01]  /*2f20*/  ISETP.GE.AND P5, PT, R215, 0x11, PT ;  /* 0x00000011d700780c */ /* 0x000fe20003fa6270 */
[----:B------:R-:W-:Y:S01]  /*2f30*/  HGMMA.64x128x16.F32.BF16 R24, gdesc[UR4], R24, gsb0 ;  /* 0x01e00000041879f0 */ /* 0x000fe20008001818 */
[C---:B------:R-:W-:Y:S01]  /*2f40*/  ISETP.GT.OR P4, PT, R214.reuse, RZ, !P4 ;  /* 0x000000ffd600720c */ /* 0x040fe20006784670 */
[----:B------:R-:W-:Y:S01]  /*2f50*/  ULDC UR4, c[0x0][0x744] ;  /* 0x0001d10000047ab9 */ /* 0x000fe20000000800 */
[C---:B------:R-:W-:Y:S01]  /*2f60*/  ISETP.GT.OR P2, PT, R214.reuse, 0x1, !P2 ;  /* 0x00000001d600780c */ /* 0x040fe20005744670 */
[----:B------:R-:W3:Y:S01]  /*2f70*/  MUFU.TANH R160, R104 ;  /* 0x0000006800a07308 */ /* 0x000ee20000002400 */
[C---:B------:R-:W-:Y:S02]  /*2f80*/  ISETP.GT.OR P0, PT, R214.reuse, 0x8, !P0 ;  /* 0x00000008d600780c */ /* 0x040fe40004704670 */
[C---:B------:R-:W-:Y:S02]  /*2f90*/  ISETP.GT.OR P1, PT, R214.reuse, 0x9, !P1 ;  /* 0x00000009d600780c */ /* 0x040fe40004f24670 */
[----:B------:R-:W-:-:S02]  /*2fa0*/  ISETP.GT.OR P3, PT, R214, 0x10, !P3 ;  /* 0x00000010d600780c */ /* 0x000fc40005f64670 */
[----:B------:R-:W-:Y:S01]  /*2fb0*/  ISETP.GT.OR P5, PT, R214, 0x11, !P5 ;  /* 0x00000011d600780c */ /* 0x000fe20006fa4670 */
[----:B------:R-:W3:Y:S01]  /*2fc0*/  MUFU.TANH R156, R108 ;  /* 0x0000006c009c7308 */ /* 0x000ee20000002400 */
[----:B------:R-:W-:Y:S02]  /*2fd0*/  FSEL R212, R20, -INF , !P4 ;  /* 0xff80000014d47808 */ /* 0x000fe40006000000 */
[C---:B------:R-:W-:Y:S01]  /*2fe0*/  FSEL R213, R21.reuse, -INF , !P2 ;  /* 0xff80000015d57808 */ /* 0x040fe20005000000 */
[----:B------:R-:W-:Y:S01]  /*2ff0*/  FFMA.FTZ R21, -R21, R21, 1 ;  /* 0x3f80000015157423 */ /* 0x000fe20000010115 */
[C---:B------:R-:W-:Y:S01]  /*3000*/  FSEL R219, R23.reuse, -INF , !P0 ;  /* 0xff80000017db7808 */ /* 0x040fe20004000000 */
[----:B------:R-:W-:Y:S01]  /*3010*/  FFMA.FTZ R23, -R23, R23, 1 ;  /* 0x3f80000017177423 */ /* 0x000fe20000010117 */
[----:B------:R-:W-:Y:S01]  /*3020*/  FSEL R224, R232, -INF , !P1 ;  /* 0xff800000e8e07808 */ /* 0x000fe20004800000 */
[----:B------:R-:W3:Y:S01]  /*3030*/  MUFU.TANH R155, R109 ;  /* 0x0000006d009b7308 */ /* 0x000ee20000002400 */
[----:B------:R-:W-:-:S02]  /*3040*/  ISETP.GE.AND P4, PT, R215, 0x18, PT ;  /* 0x00000018d700780c */ /* 0x000fc40003f86270 */
[C---:B------:R-:W-:Y:S02]  /*3050*/  ISETP.GE.AND P2, PT, R215.reuse, 0x19, PT ;  /* 0x00000019d700780c */ /* 0x040fe40003f46270 */
[C---:B------:R-:W-:Y:S02]  /*3060*/  ISETP.GE.AND P0, PT, R215.reuse, 0x20, PT ;  /* 0x00000020d700780c */ /* 0x040fe40003f06270 */
[----:B------:R-:W-:Y:S01]  /*3070*/  ISETP.GE.AND P1, PT, R215, 0x21, PT ;  /* 0x00000021d700780c */ /* 0x000fe20003f26270 */
[----:B------:R4:W-:Y:S01]  /*3080*/  MUFU.TANH R143, R121 ;  /* 0x00000079008f7308 */ /* 0x0009e20000002400 */
[C---:B------:R-:W-:Y:S01]  /*3090*/  FSEL R208, R228.reuse, -INF , !P3 ;  /* 0xff800000e4d07808 */ /* 0x040fe20005800000 */
[----:B------:R-:W-:Y:S01]  /*30a0*/  FFMA.FTZ R228, -R228, R228, 1 ;  /* 0x3f800000e4e47423 */ /* 0x000fe200000101e4 */
[----:B------:R-:W-:Y:S02]  /*30b0*/  FSEL R206, R237, -INF , !P5 ;  /* 0xff800000edce7808 */ /* 0x000fe40006800000 */
[C---:B------:R-:W-:Y:S01]  /*30c0*/  ISETP.GE.AND P3, PT, R215.reuse, 0x28, PT ;  /* 0x00000028d700780c */ /* 0x040fe20003f66270 */
[----:B--2---:R-:W-:Y:S01]  /*30d0*/  SHFL.IDX PT, R223, R218, R9, 0x1f ;  /* 0x00001f09dadf7589 */ /* 0x004fe200000e0000 */
[----:B------:R-:W-:Y:S01]  /*30e0*/  ISETP.GE.AND P5, PT, R215, 0x29, PT ;  /* 0x00000029d700780c */ /* 0x000fe20003fa6270 */
[----:B------:R-:W2:Y:S01]  /*30f0*/  MUFU.TANH R162, R102 ;  /* 0x0000006600a27308 */ /* 0x000ea20000002400 */
[----:B------:R-:W-:-:S02]  /*3100*/  ISETP.GT.OR P4, PT, R214, 0x18, !P4 ;  /* 0x00000018d600780c */ /* 0x000fc40006784670 */
[C---:B------:R-:W-:Y:S02]  /*3110*/  ISETP.GT.OR P2, PT, R214.reuse, 0x19, !P2 ;  /* 0x00000019d600780c */ /* 0x040fe40005744670 */
[C---:B------:R-:W-:Y:S02]  /*3120*/  ISETP.GT.OR P0, PT, R214.reuse, 0x20, !P0 ;  /* 0x00000020d600780c */ /* 0x040fe40004704670 */
[C---:B------:R-:W-:Y:S01]  /*3130*/  ISETP.GT.OR P1, PT, R214.reuse, 0x21, !P1 ;  /* 0x00000021d600780c */ /* 0x040fe20004f24670 */
[----:B------:R1:W-:Y:S01]  /*3140*/  MUFU.TANH R150, R114 ;  /* 0x0000007200967308 */ /* 0x0003e20000002400 */
[C---:B------:R-:W-:Y:S02]  /*3150*/  ISETP.GT.OR P3, PT, R214.reuse, 0x28, !P3 ;  /* 0x00000028d600780c */ /* 0x040fe40005f64670 */
[----:B------:R-:W-:Y:S02]  /*3160*/  ISETP.GT.OR P5, PT, R214, 0x29, !P5 ;  /* 0x00000029d600780c */ /* 0x000fe40006fa4670 */
[----:B------:R-:W-:-:S02]  /*3170*/  FSEL R204, R236, -INF , !P4 ;  /* 0xff800000eccc7808 */ /* 0x000fc40006000000 */
[----:B------:R-:W-:Y:S01]  /*3180*/  FSEL R139, R234, -INF , !P2 ;  /* 0xff800000ea8b7808 */ /* 0x000fe20005000000 */
[----:B------:R-:W2:Y:S01]  /*3190*/  MUFU.TANH R161, R103 ;  /* 0x0000006700a17308 */ /* 0x000ea20000002400 */
[----:B------:R-:W-:Y:S02]  /*31a0*/  FSEL R137, R197, -INF , !P0 ;  /* 0xff800000c5897808 */ /* 0x000fe40004000000 */
[----:B------:R-:W-:Y:S02]  /*31b0*/  FSEL R135, R198, -INF , !P1 ;  /* 0xff800000c6877808 */ /* 0x000fe40004800000 */
[C---:B------:R-:W-:Y:S02]  /*31c0*/  ISETP.GE.AND P4, PT, R215.reuse, 0x30, PT ;  /* 0x00000030d700780c */ /* 0x040fe40003f86270 */
[C---:B------:R-:W-:Y:S01]  /*31d0*/  ISETP.GE.AND P2, PT, R215.reuse, 0x31, PT ;  /* 0x00000031d700780c */ /* 0x040fe20003f46270 */
[----:B------:R-:W2:Y:S01]  /*31e0*/  MUFU.TANH R158, R106 ;  /* 0x0000006a009e7308 */ /* 0x000ea20000002400 */
[----:B------:R-:W-:-:S02]  /*31f0*/  ISETP.GE.AND P0, PT, R215, 0x38, PT ;  /* 0x00000038d700780c */ /* 0x000fc40003f06270 */
[----:B------:R-:W-:Y:S02]  /*3200*/  ISETP.GE.AND P1, PT, R215, 0x39, PT ;  /* 0x00000039d700780c */ /* 0x000fe40003f26270 */
[----:B------:R-:W-:Y:S02]  /*3210*/  FSEL R132, R201, -INF , !P3 ;  /* 0xff800000c9847808 */ /* 0x000fe40005800000 */
[----:B----4-:R-:W-:Y:S01]  /*3220*/  FSEL R121, R171, -INF , !P5 ;  /* 0xff800000ab797808 */ /* 0x010fe20006800000 */
[----:B------:R-:W4:Y:S01]  /*3230*/  MUFU.TANH R157, R107 ;  /* 0x0000006b009d7308 */ /* 0x000f220000002400 */
[C---:B------:R-:W-:Y:S02]  /*3240*/  ISETP.GE.AND P3, PT, R115.reuse, 0x40, PT ;  /* 0x000000407300780c */ /* 0x040fe40003f66270 */
[----:B------:R-:W-:Y:S02]  /*3250*/  ISETP.GE.AND P5, PT, R115, 0x41, PT ;  /* 0x000000417300780c */ /* 0x000fe40003fa6270 */
[----:B------:R-:W-:-:S02]  /*3260*/  ISETP.GT.OR P4, PT, R214, 0x30, !P4 ;  /* 0x00000030d600780c */ /* 0x000fc40006784670 */
[C---:B------:R-:W-:Y:S01]  /*3270*/  ISETP.GT.OR P2, PT, R214.reuse, 0x31, !P2 ;  /* 0x00000031d600780c */ /* 0x040fe20005744670 */
[----:B------:R2:W-:Y:S01]  /*3280*/  MUFU.TANH R152, R111 ;  /* 0x0000006f00987308 */ /* 0x0005e20000002400 */
[C---:B------:R-:W-:Y:S02]  /*3290*/  ISETP.GT.OR P0, PT, R214.reuse, 0x38, !P0 ;  /* 0x00000038d600780c */ /* 0x040fe40004704670 */
[----:B------:R-:W-:Y:S02]  /*32a0*/  ISETP.GT.OR P1, PT, R214, 0x39, !P1 ;  /* 0x00000039d600780c */ /* 0x000fe40004f24670 */
[C---:B------:R-:W-:Y:S02]  /*32b0*/  ISETP.GT.OR P3, PT, R124.reuse, 0x40, !P3 ;  /* 0x000000407c00780c */ /* 0x040fe40005f64670 */
[----:B------:R-:W-:Y:S01]  /*32c0*/  ISETP.GT.OR P5, PT, R124, 0x41, !P5 ;  /* 0x000000417c00780c */ /* 0x000fe20006fa4670 */
[----:B------:R-:W4:Y:S01]  /*32d0*/  MUFU.TANH R154, R110 ;  /* 0x0000006e009a7308 */ /* 0x000f220000002400 */
[----:B-1----:R-:W-:-:S02]  /*32e0*/  FSEL R114, R170, -INF , !P4 ;  /* 0xff800000aa727808 */ /* 0x002fc40006000000 */
[----:B------:R-:W-:Y:S02]  /*32f0*/  FSEL R89, R169, -INF , !P2 ;  /* 0xff800000a9597808 */ /* 0x000fe40005000000 */
[----:B------:R-:W-:Y:S02]  /*3300*/  FSEL R102, R166, -INF , !P0 ;  /* 0xff800000a6667808 */ /* 0x000fe40004000000 */
[----:B------:R-:W-:Y:S01]  /*3310*/  FSEL R91, R165, -INF , !P1 ;  /* 0xff800000a55b7808 */ /* 0x000fe20004800000 */
[----:B------:R-:W1:Y:S01]  /*3320*/  MUFU.TANH R148, R116 ;  /* 0x0000007400947308 */ /* 0x000e620000002400 */
[C---:B------:R-:W-:Y:S02]  /*3330*/  ISETP.GE.AND P4, PT, R115.reuse, 0x48, PT ;  /* 0x000000487300780c */ /* 0x040fe40003f86270 */
[C---:B------:R-:W-:Y:S02]  /*3340*/  ISETP.GE.AND P2, PT, R115.reuse, 0x49, PT ;  /* 0x000000497300780c */ /* 0x040fe40003f46270 */
[----:B------:R-:W-:-:S02]  /*3350*/  ISETP.GE.AND P0, PT, R115, 0x50, PT ;  /* 0x000000507300780c */ /* 0x000fc40003f06270 */
[----:B------:R-:W-:Y:S01]  /*3360*/  ISETP.GE.AND P1, PT, R115, 0x51, PT ;  /* 0x000000517300780c */ /* 0x000fe20003f26270 */
[----:B------:R-:W1:Y:S01]  /*3370*/  MUFU.TANH R147, R117 ;  /* 0x0000007500937308 */ /* 0x000e620000002400 */
[----:B---3--:R-:W-:Y:S02]  /*3380*/  FSEL R109, R164, -INF , !P3 ;  /* 0xff800000a46d7808 */ /* 0x008fe40005800000 */
[----:B--2---:R-:W-:Y:S02]  /*3390*/  FSEL R111, R163, -INF , !P5 ;  /* 0xff800000a36f7808 */ /* 0x004fe40006800000 */
[C---:B------:R-:W-:Y:S02]  /*33a0*/  ISETP.GE.AND P3, PT, R115.reuse, 0x58, PT ;  /* 0x000000587300780c */ /* 0x040fe40003f66270 */
[----:B------:R-:W-:Y:S01]  /*33b0*/  ISETP.GE.AND P5, PT, R115, 0x59, PT ;  /* 0x000000597300780c */ /* 0x000fe20003fa6270 */
[----:B------:R-:W2:Y:S01]  /*33c0*/  MUFU.TANH R144, R120 ;  /* 0x0000007800907308 */ /* 0x000ea20000002400 */
[----:B------:R-:W-:-:S02]  /*33d0*/  ISETP.GT.OR P4, PT, R124, 0x48, !P4 ;  /* 0x000000487c00780c */ /* 0x000fc40006784670 */
[C---:B------:R-:W-:Y:S02]  /*33e0*/  ISETP.GT.OR P2, PT, R124.reuse, 0x49, !P2 ;  /* 0x000000497c00780c */ /* 0x040fe40005744670 */
[C---:B------:R-:W-:Y:S02]  /*33f0*/  ISETP.GT.OR P0, PT, R124.reuse, 0x50, !P0 ;  /* 0x000000507c00780c */ /* 0x040fe40004704670 */
[C---:B------:R-:W-:Y:S01]  /*3400*/  ISETP.GT.OR P1, PT, R124.reuse, 0x51, !P1 ;  /* 0x000000517c00780c */ /* 0x040fe20004f24670 */
[----:B------:R-:W3:Y:S01]  /*3410*/  MUFU.TANH R146, R118 ;  /* 0x0000007600927308 */ /* 0x000ee20000002400 */
[C---:B------:R-:W-:Y:S02]  /*3420*/  ISETP.GT.OR P3, PT, R124.reuse, 0x58, !P3 ;  /* 0x000000587c00780c */ /* 0x040fe40005f64670 */
[----:B------:R-:W-:Y:S02]  /*3430*/  ISETP.GT.OR P5, PT, R124, 0x59, !P5 ;  /* 0x000000597c00780c */ /* 0x000fe40006fa4670 */
[----:B------:R-:W-:-:S02]  /*3440*/  FSEL R95, R160, -INF , !P4 ;  /* 0xff800000a05f7808 */ /* 0x000fc40006000000 */
[----:B------:R-:W-:Y:S01]  /*3450*/  FSEL R100, R159, -INF , !P2 ;  /* 0xff8000009f647808 */ /* 0x000fe20005000000 */
[----:B------:R-:W3:Y:S01]  /*3460*/  MUFU.TANH R145, R119 ;  /* 0x0000007700917308 */ /* 0x000ee20000002400 */
[----:B------:R-:W-:Y:S02]  /*3470*/  FSEL R97, R156, -INF , !P0 ;  /* 0xff8000009c617808 */ /* 0x000fe40004000000 */
[----:B------:R-:W-:Y:S02]  /*3480*/  FSEL R98, R155, -INF , !P1 ;  /* 0xff8000009b627808 */ /* 0x000fe40004800000 */
[C---:B------:R-:W-:Y:S02]  /*3490*/  ISETP.GE.AND P4, PT, R215.reuse, 0x40, PT ;  /* 0x00000040d700780c */ /* 0x040fe40003f86270 */
[C---:B------:R-:W-:Y:S01]  /*34a0*/  ISETP.GE.AND P2, PT, R215.reuse, 0x41, PT ;  /* 0x00000041d700780c */ /* 0x040fe20003f46270 */
[----:B------:R-:W3:Y:S01]  /*34b0*/  MUFU.TANH R142, R122 ;  /* 0x0000007a008e7308 */ /* 0x000ee20000002400 */
[----:B------:R-:W-:Y:S01]  /*34c0*/  ISETP.GE.AND P0, PT, R215, 0x48, PT ;  /* 0x00000048d700780c */ /* 0x000fe20003f06270 */
[----:B------:R-:W-:-:S02]  /*34d0*/  WARPGROUP.DEPBAR.LE gsb0, 0x0 ;  /* 0x00008000000079c5 */ /* 0x000fc40000010000 */
[----:B------:R-:W-:Y:S01]  /*34e0*/  WARPGROUP.ARRIVE ;  /* 0x00000000000079c5 */ /* 0x000fe20000000000 */
[----:B------:R-:W-:Y:S02]  /*34f0*/  ISETP.GE.AND P1, PT, R215, 0x49, PT ;  /* 0x00000049d700780c */ /* 0x000fe40003f26270 */
[----:B------:R-:W-:Y:S01]  /*3500*/  FSEL R108, R153, -INF , !P3 ;  /* 0xff800000996c7808 */ /* 0x000fe20005800000 */
[----:B------:R-:W3:Y:S01]  /*3510*/  MUFU.TANH R141, R123 ;  /* 0x0000007b008d7308 */ /* 0x000ee20000002400 */
[----:B------:R-:W-:Y:S01]  /*3520*/  FSEL R103, R151, -INF , !P5 ;  /* 0xff80000097677808 */ /* 0x000fe20006800000 */
[----:B------:R-:W-:Y:S01]  /*3530*/  HGMMA.64x128x16.F32.BF16 R24, gdesc[UR8], R24, gsb0 ;  /* 0x01e00000081879f0 */ /* 0x000fe20008001818 */
[C---:B------:R-:W-:Y:S02]  /*3540*/  ISETP.GE.AND P3, PT, R215.reuse, 0x50, PT ;  /* 0x00000050d700780c */ /* 0x040fe40003f66270 */
[----:B------:R-:W-:Y:S02]  /*3550*/  ISETP.GE.AND P5, PT, R215, 0x51, PT ;  /* 0x00000051d700780c */ /* 0x000fe40003fa6270 */
[C---:B------:R-:W-:Y:S01]  /*3560*/  ISETP.GT.OR P4, PT, R214.reuse, 0x40, !P4 ;  /* 0x00000040d600780c */ /* 0x040fe20006784670 */
[----:B------:R-:W3:Y:S01]  /*3570*/  MUFU.TANH R5, R126 ;  /* 0x0000007e00057308 */ /* 0x000ee20000002400 */
[----:B------:R-:W-:-:S02]  /*3580*/  ISETP.GT.OR P2, PT, R214, 0x41, !P2 ;  /* 0x00000041d600780c */ /* 0x000fc40005744670 */
[C---:B------:R-:W-:Y:S02]  /*3590*/  ISETP.GT.OR P0, PT, R214.reuse, 0x48, !P0 ;  /* 0x00000048d600780c */ /* 0x040fe40004704670 */
[C---:B------:R-:W-:Y:S02]  /*35a0*/  ISETP.GT.OR P1, PT, R214.reuse, 0x49, !P1 ;  /* 0x00000049d600780c */ /* 0x040fe40004f24670 */
[C---:B------:R-:W-:Y:S01]  /*35b0*/  ISETP.GT.OR P3, PT, R214.reuse, 0x50, !P3 ;  /* 0x00000050d600780c */ /* 0x040fe20005f64670 */
[----:B------:R1:W-:Y:S01]  /*35c0*/  MUFU.TANH R6, R125 ;  /* 0x0000007d00067308 */ /* 0x0003e20000002400 */
[----:B------:R-:W-:Y:S02]  /*35d0*/  ISETP.GT.OR P5, PT, R214, 0x51, !P5 ;  /* 0x00000051d600780c */ /* 0x000fe40006fa4670 */
[----:B------:R-:W-:Y:S02]  /*35e0*/  FSEL R101, R162, -INF , !P4 ;  /* 0xff800000a2657808 */ /* 0x000fe40006000000 */
[----:B------:R-:W-:-:S02]  /*35f0*/  FSEL R93, R161, -INF , !P2 ;  /* 0xff800000a15d7808 */ /* 0x000fc40005000000 */
[----:B------:R-:W-:Y:S01]  /*3600*/  FSEL R104, R158, -INF , !P0 ;  /* 0xff8000009e687808 */ /* 0x000fe20004000000 */
[----:B------:R2:W-:Y:S01]  /*3610*/  MUFU.TANH R4, R127 ;  /* 0x0000007f00047308 */ /* 0x0005e20000002400 */
[----:B----4-:R-:W-:Y:S01]  /*3620*/  FSEL R99, R157, -INF , !P1 ;  /* 0xff8000009d637808 */ /* 0x010fe20004800000 */
[----:B-1----:R-:W-:Y:S01]  /*3630*/  FMUL.FTZ R125, R128, UR13 ;  /* 0x0000000d807d7c20 */ /* 0x002fe20008410000 */
[C---:B------:R-:W-:Y:S02]  /*3640*/  ISETP.GE.AND P4, PT, R215.reuse, 0x58, PT ;  /* 0x00000058d700780c */ /* 0x040fe40003f86270 */
[----:B------:R-:W-:Y:S02]  /*3650*/  ISETP.GE.AND P2, PT, R215, 0x59, PT ;  /* 0x00000059d700780c */ /* 0x000fe40003f46270 */
[C---:B------:R-:W-:Y:S01]  /*3660*/  ISETP.GE.AND P0, PT, R115.reuse, 0x60, PT ;  /* 0x000000607300780c */ /* 0x040fe20003f06270 */
[----:B------:R1:W-:Y:S01]  /*3670*/  MUFU.TANH R2, R125 ;  /* 0x0000007d00027308 */ /* 0x0003e20000002400 */
[----:B------:R-:W-:Y:S01]  /*3680*/  ISETP.GE.AND P1, PT, R115, 0x61, PT ;  /* 0x000000617300780c */ /* 0x000fe20003f26270 */
[----:B--2---:R-:W-:Y:S01]  /*3690*/  FMUL.FTZ R127, R130, UR13 ;  /* 0x0000000d827f7c20 */ /* 0x004fe20008410000 */
[----:B------:R-:W-:-:S02]  /*36a0*/  FSEL R96, R154, -INF , !P3 ;  /* 0xff8000009a607808 */ /* 0x000fc40005800000 */
[----:B------:R-:W-:Y:S02]  /*36b0*/  FSEL R107, R152, -INF , !P5 ;  /* 0xff800000986b7808 */ /* 0x000fe40006800000 */
[C---:B------:R-:W-:Y:S01]  /*36c0*/  ISETP.GE.AND P3, PT, R115.reuse, 0x68, PT ;  /* 0x000000687300780c */ /* 0x040fe20003f66270 */
[----:B------:R-:W-:Y:S01]  /*36d0*/  MUFU.TANH R127, R127 ;  /* 0x0000007f007f7308 */ /* 0x000fe20000002400 */
[----:B------:R-:W-:Y:S01]  /*36e0*/  ISETP.GE.AND P5, PT, R115, 0x69, PT ;  /* 0x000000697300780c */ /* 0x000fe20003fa6270 */
[----:B-1----:R-:W-:Y:S01]  /*36f0*/  VIADD R125, R9, 0xc ;  /* 0x0000000c097d7836 */ /* 0x002fe20000000000 */
[C---:B------:R-:W-:Y:S02]  /*3700*/  ISETP.GT.OR P4, PT, R214.reuse, 0x58, !P4 ;  /* 0x00000058d600780c */ /* 0x040fe40006784670 */
[----:B------:R-:W-:Y:S02]  /*3710*/  ISETP.GT.OR P2, PT, R214, 0x59, !P2 ;  /* 0x00000059d600780c */ /* 0x000fe40005744670 */
[C---:B------:R-:W-:Y:S01]  /*3720*/  ISETP.GT.OR P0, PT, R124.reuse, 0x60, !P0 ;  /* 0x000000607c00780c */ /* 0x040fe20004704670 */
[----:B------:R-:W1:Y:S01]  /*3730*/  SHFL.IDX PT, R233, R17, R125, 0x1f ;  /* 0x00001f7d11e97589 */ /* 0x000e6200000e0000 */
[C---:B------:R-:W-:Y:S01]  /*3740*/  ISETP.GT.OR P1, PT, R124.reuse, 0x61, !P1 ;  /* 0x000000617c00780c */ /* 0x040fe20004f24670 */
[----:B------:R-:W-:Y:S01]  /*3750*/  MUFU.TANH R227, R227 ;  /* 0x000000e300e37308 */ /* 0x000fe20000002400 */
[----:B------:R-:W-:-:S02]  /*3760*/  ISETP.GT.OR P3, PT, R124, 0x68, !P3 ;  /* 0x000000687c00780c */ /* 0x000fc40005f64670 */
[----:B------:R-:W-:Y:S02]  /*3770*/  ISETP.GT.OR P5, PT, R124, 0x69, !P5 ;  /* 0x000000697c00780c */ /* 0x000fe40006fa4670 */
[----:B------:R-:W-:Y:S02]  /*3780*/  FSEL R90, R150, -INF , !P4 ;  /* 0xff800000965a7808 */ /* 0x000fe40006000000 */
[----:B------:R-:W-:Y:S01]  /*3790*/  FSEL R110, R149, -INF , !P2 ;  /* 0xff800000956e7808 */ /* 0x000fe20005000000 */
[----:B------:R-:W-:Y:S01]  /*37a0*/  MUFU.TANH R131, R131 ;  /* 0x0000008300837308 */ /* 0x000fe20000002400 */
[----:B------:R-:W-:Y:S02]  /*37b0*/  FSEL R106, R148, -INF , !P0 ;  /* 0xff800000946a7808 */ /* 0x000fe40004000000 */
[----:B------:R-:W-:Y:S02]  /*37c0*/  FSEL R94, R147, -INF , !P1 ;  /* 0xff800000935e7808 */ /* 0x000fe40004800000 */
[----:B------:R-:W-:-:S02]  /*37d0*/  ISETP.GE.AND P4, PT, R115, 0x70, PT ;  /* 0x000000707300780c */ /* 0x000fc40003f86270 */
[C---:B------:R-:W-:Y:S02]  /*37e0*/  ISETP.GE.AND P2, PT, R115.reuse, 0x71, PT ;  /* 0x000000717300780c */ /* 0x040fe40003f46270 */
[C---:B------:R-:W-:Y:S02]  /*37f0*/  ISETP.GE.AND P0, PT, R115.reuse, 0x78, PT ;  /* 0x000000787300780c */ /* 0x040fe40003f06270 */
[----:B------:R-:W-:Y:S02]  /*3800*/  ISETP.GE.AND P1, PT, R115, 0x79, PT ;  /* 0x000000797300780c */ /* 0x000fe40003f26270 */
[----:B------:R-:W-:Y:S01]  /*3810*/  FSEL R116, R144, -INF , !P3 ;  /* 0xff80000090747808 */ /* 0x000fe20005800000 */
[----:B-1----:R-:W-:Y:S01]  /*3820*/  FFMA.FTZ R224, R224, UR4, -R233 ;  /* 0x00000004e0e07c23 */ /* 0x002fe200080108e9 */
[----:B------:R-:W-:Y:S02]  /*3830*/  FSEL R115, R143, -INF , !P5 ;  /* 0xff8000008f737808 */ /* 0x000fe40006800000 */
[----:B------:R-:W-:-:S02]  /*3840*/  ISETP.GE.AND P3, PT, R215, 0x60, PT ;  /* 0x00000060d700780c */ /* 0x000fc40003f66270 */
[----:B------:R-:W-:Y:S02]  /*3850*/  ISETP.GE.AND P5, PT, R215, 0x61, PT ;  /* 0x00000061d700780c */ /* 0x000fe40003fa6270 */
[----:B------:R-:W-:Y:S02]  /*3860*/  ISETP.GT.OR P4, PT, R124, 0x70, !P4 ;  /* 0x000000707c00780c */ /* 0x000fe40006784670 */
[C---:B------:R-:W-:Y:S02]  /*3870*/  ISETP.GT.OR P3, PT, R214.reuse, 0x60, !P3 ;  /* 0x00000060d600780c */ /* 0x040fe40005f64670 */
[----:B------:R-:W-:Y:S02]  /*3880*/  ISETP.GT.OR P5, PT, R214, 0x61, !P5 ;  /* 0x00000061d600780c */ /* 0x000fe40006fa4670 */
[----:B------:R-:W-:Y:S02]  /*3890*/  FSEL R118, R140, -INF , !P4 ;  /* 0xff8000008c767808 */ /* 0x000fe40006000000 */
[----:B---3--:R-:W-:-:S02]  /*38a0*/  FSEL R119, R146, -INF , !P3 ;  /* 0xff80000092777808 */ /* 0x008fc40005800000 */
[----:B------:R-:W-:Y:S02]  /*38b0*/  FSEL R122, R145, -INF , !P5 ;  /* 0xff800000917a7808 */ /* 0x000fe40006800000 */
[C---:B------:R-:W-:Y:S02]  /*38c0*/  ISETP.GE.AND P4, PT, R215.reuse, 0x68, PT ;  /* 0x00000068d700780c */ /* 0x040fe40003f86270 */
[C---:B------:R-:W-:Y:S02]  /*38d0*/  ISETP.GE.AND P3, PT, R215.reuse, 0x69, PT ;  /* 0x00000069d700780c */ /* 0x040fe40003f66270 */
[----:B------:R-:W-:Y:S02]  /*38e0*/  ISETP.GE.AND P5, PT, R215, 0x70, PT ;  /* 0x00000070d700780c */ /* 0x000fe40003fa6270 */
[C---:B------:R-:W-:Y:S02]  /*38f0*/  ISETP.GT.OR P2, PT, R124.reuse, 0x71, !P2 ;  /* 0x000000717c00780c */ /* 0x040fe40005744670 */
[----:B------:R-:W-:-:S02]  /*3900*/  ISETP.GT.OR P0, PT, R124, 0x78, !P0 ;  /* 0x000000787c00780c */ /* 0x000fc40004704670 */
[----:B------:R-:W-:Y:S01]  /*3910*/  ISETP.GT.OR P1, PT, R124, 0x79, !P1 ;  /* 0x000000797c00780c */ /* 0x000fe20004f24670 */
[C---:B------:R-:W-:Y:S01]  /*3920*/  VIADD R124, R9.reuse, 0x4 ;  /* 0x00000004097c7836 */ /* 0x040fe20000000000 */
[C---:B------:R-:W-:Y:S02]  /*3930*/  ISETP.GT.OR P4, PT, R214.reuse, 0x68, !P4 ;  /* 0x00000068d600780c */ /* 0x040fe40006784670 */
[C---:B------:R-:W-:Y:S02]  /*3940*/  ISETP.GT.OR P3, PT, R214.reuse, 0x69, !P3 ;  /* 0x00000069d600780c */ /* 0x040fe40005f64670 */
[----:B------:R-:W-:Y:S01]  /*3950*/  ISETP.GT.OR P5, PT, R214, 0x70, !P5 ;  /* 0x00000070d600780c */ /* 0x000fe20006fa4670 */
[----:B------:R-:W1:Y:S01]  /*3960*/  SHFL.IDX PT, R128, R218, R124, 0x1f ;  /* 0x00001f7cda807589 */ /* 0x000e6200000e0000 */
[----:B------:R-:W-:Y:S02]  /*3970*/  IADD3 R126, R9, 0x8, RZ ;  /* 0x00000008097e7810 */ /* 0x000fe40007ffe0ff */
[----:B------:R-:W-:Y:S01]  /*3980*/  FSEL R117, R142, -INF , !P4 ;  /* 0xff8000008e757808 */ /* 0x000fe20006000000 */
[----:B------:R-:W-:Y:S01]  /*3990*/  SHFL.IDX PT, R217, R17, R124, 0x1f ;  /* 0x00001f7c11d97589 */ /* 0x000fe200000e0000 */
[----:B------:R-:W-:-:S02]  /*39a0*/  FSEL R123, R141, -INF , !P3 ;  /* 0xff8000008d7b7808 */ /* 0x000fc40005800000 */
[----:B------:R-:W-:Y:S01]  /*39b0*/  FSEL R120, R5, -INF , !P5 ;  /* 0xff80000005787808 */ /* 0x000fe20006800000 */
[----:B------:R-:W2:Y:S01]  /*39c0*/  SHFL.IDX PT, R216, R218, R126, 0x1f ;  /* 0x00001f7edad87589 */ /* 0x000ea200000e0000 */
[C---:B------:R-:W-:Y:S02]  /*39d0*/  ISETP.GE.AND P4, PT, R215.reuse, 0x71, PT ;  /* 0x00000071d700780c */ /* 0x040fe40003f86270 */
[C---:B------:R-:W-:Y:S02]  /*39e0*/  ISETP.GE.AND P3, PT, R215.reuse, 0x78, PT ;  /* 0x00000078d700780c */ /* 0x040fe40003f66270 */
[----:B------:R-:W-:Y:S02]  /*39f0*/  ISETP.GE.AND P5, PT, R215, 0x79, PT ;  /* 0x00000079d700780c */ /* 0x000fe40003fa6270 */
[----:B------:R-:W3:Y:S01]  /*3a00*/  SHFL.IDX PT, R215, R17, R9, 0x1f ;  /* 0x00001f0911d77589 */ /* 0x000ee200000e0000 */
[C---:B------:R-:W-:Y:S02]  /*3a10*/  ISETP.GT.OR P4, PT, R214.reuse, 0x71, !P4 ;  /* 0x00000071d600780c */ /* 0x040fe40006784670 */
[----:B------:R-:W-:-:S02]  /*3a20*/  ISETP.GT.OR P3, PT, R214, 0x78, !P3 ;  /* 0x00000078d600780c */ /* 0x000fc40005f64670 */
[----:B------:R-:W-:Y:S02]  /*3a30*/  ISETP.GT.OR P5, PT, R214, 0x79, !P5 ;  /* 0x00000079d600780c */ /* 0x000fe40006fa4670 */
[----:B------:R-:W4:Y:S01]  /*3a40*/  SHFL.IDX PT, R214, R218, R125, 0x1f ;  /* 0x00001f7ddad67589 */ /* 0x000f2200000e0000 */
[----:B------:R-:W-:Y:S02]  /*3a50*/  WARPGROUP.DEPBAR.LE gsb0, 0x0 ;  /* 0x00008000000079c5 */ /* 0x000fe40000010000 */
[----:B-1----:R-:W-:Y:S01]  /*3a60*/  FADD.FTZ R221, R25, -R128 ;  /* 0x8000008019dd7221 */ /* 0x002fe20000010000 */
[--C-:B------:R-:W-:Y:S01]  /*3a70*/  FADD.FTZ R226, R24, -R223.reuse ;  /* 0x800000df18e27221 */ /* 0x100fe20000010000 */
[--C-:B--2---:R-:W-:Y:S01]  /*3a80*/  FADD.FTZ R129, R28, -R216.reuse ;  /* 0x800000d81c817221 */ /* 0x104fe20000010000 */
[----:B------:R-:W-:Y:S01]  /*3a90*/  FADD.FTZ R130, R30, -R216 ;  /* 0x800000d81e827221 */ /* 0x000fe20000010000 */
[----:B------:R-:W-:Y:S01]  /*3aa0*/  FADD.FTZ R223, R26, -R223 ;  /* 0x800000df1adf7221 */ /* 0x000fe20000010000 */
[--C-:B------:R-:W-:Y:S01]  /*3ab0*/  FFMA.FTZ R211, R211, UR4, -R217.reuse ;  /* 0x00000004d3d37c23 */ /* 0x100fe200080108d9 */
[----:B------:R-:W-:Y:S01]  /*3ac0*/  FFMA.FTZ R26, R213, UR4, -R217 ;  /* 0x00000004d51a7c23 */ /* 0x000fe200080108d9 */
[----:B------:R-:W-:Y:S01]  /*3ad0*/  FADD.FTZ R128, R27, -R128 ;  /* 0x800000801b807221 */ /* 0x000fe20000010000 */
[C---:B------:R-:W-:Y:S01]  /*3ae0*/  IADD3 R217, R9.reuse, 0x14, RZ ;  /* 0x0000001409d97810 */ /* 0x040fe20007ffe0ff */
[--C-:B---3--:R-:W-:Y:S01]  /*3af0*/  FFMA.FTZ R216, R210, UR4, -R215.reuse ;  /* 0x00000004d2d87c23 */ /* 0x108fe200080108d7 */
[----:B------:R-:W-:Y:S01]  /*3b00*/  FFMA.FTZ R25, R212, UR4, -R215 ;  /* 0x00000004d4197c23 */ /* 0x000fe200080108d7 */
[C---:B------:R-:W-:Y:S01]  /*3b10*/  VIADD R215, R9.reuse, 0x10 ;  /* 0x0000001009d77836 */ /* 0x040fe20000000000 */
[----:B------:R-:W1:Y:S01]  /*3b20*/  SHFL.IDX PT, R28, R17, R126, 0x1f ;  /* 0x00001f7e111c7589 */ /* 0x000e6200000e0000 */
[C---:B------:R-:W-:Y:S01]  /*3b30*/  VIADD R213, R9.reuse, 0x1c ;  /* 0x0000001c09d57836 */ /* 0x040fe20000000000 */
[----:B------:R-:W2:Y:S01]  /*3b40*/  MUFU.EX2 R211, R211 ;  /* 0x000000d300d37308 */ /* 0x000ea20000000800 */
[----:B------:R-:W-:Y:S01]  /*3b50*/  VIADD R212, R9, 0x18 ;  /* 0x0000001809d47836 */ /* 0x000fe20000000000 */
[----:B------:R-:W3:Y:S01]  /*3b60*/  SHFL.IDX PT, R27, R218, R215, 0x1f ;  /* 0x00001fd7da1b7589 */ /* 0x000ee200000e0000 */
[--C-:B----4-:R-:W-:Y:S01]  /*3b70*/  FADD.FTZ R210, R29, -R214.reuse ;  /* 0x800000d61dd27221 */ /* 0x110fe20000010000 */
[----:B------:R-:W-:-:S02]  /*3b80*/  FADD.FTZ R214, R31, -R214 ;  /* 0x800000d61fd67221 */ /* 0x000fc40000010000 */
[----:B------:R-:W4:Y:S02]  /*3b90*/  SHFL.IDX PT, R222, R218, R217, 0x1f ;  /* 0x00001fd9dade7589 */ /* 0x000f2400000e0000 */
[----:B------:R-:W3:Y:S02]  /*3ba0*/  MUFU.EX2 R26, R26 ;  /* 0x0000001a001a7308 */ /* 0x000ee40000000800 */
[----:B------:R-:W4:Y:S04]  /*3bb0*/  SHFL.IDX PT, R29, R218, R213, 0x1f ;  /* 0x00001fd5da1d7589 */ /* 0x000f2800000e0000 */
[----:B------:R3:W4:Y:S02]  /*3bc0*/  SHFL.IDX PT, R30, R218, R212, 0x1f ;  /* 0x00001fd4da1e7589 */ /* 0x00072400000e0000 */
[----:B------:R-:W4:Y:S01]  /*3bd0*/  MUFU.EX2 R25, R25 ;  /* 0x0000001900197308 */ /* 0x000f220000000800 */
[----:B--2---:R-:W-:Y:S01]  /*3be0*/  FMUL.FTZ R221, R211, R221 ;  /* 0x000000ddd3dd7220 */ /* 0x004fe20000410000 */
[----:B------:R-:W2:Y:S01]  /*3bf0*/  SHFL.IDX PT, R31, R17, R215, 0x1f ;  /* 0x00001fd7111f7589 */ /* 0x000ea200000e0000 */
[--C-:B-1----:R-:W-:Y:S01]  /*3c00*/  FFMA.FTZ R24, R220, UR4, -R28.reuse ;  /* 0x00000004dc187c23 */ /* 0x102fe2000801081c */
[----:B------:R-:W-:Y:S01]  /*3c10*/  FFMA.FTZ R28, R219, UR4, -R28 ;  /* 0x00000004db1c7c23 */ /* 0x000fe2000801081c */
[----:B------:R-:W-:Y:S01]  /*3c20*/  FFMA.FTZ R234, -R234, R234, 1 ;  /* 0x3f800000eaea7423 */ /* 0x000fe200000101ea */
[----:B---3--:R-:W-:Y:S01]  /*3c30*/  FMUL.FTZ R128, R26, R128 ;  /* 0x000000801a807220 */ /* 0x008fe20000410000 */
[--C-:B------:R-:W-:Y:S01]  /*3c40*/  FADD.FTZ R218, R32, -R27.reuse ;  /* 0x8000001b20da7221 */ /* 0x100fe20000010000 */
[----:B------:R-:W-:Y:S01]  /*3c50*/  FADD.FTZ R219, R34, -R27 ;  /* 0x8000001b22db7221 */ /* 0x000fe20000010000 */
[----:B------:R-:W1:Y:S01]  /*3c60*/  SHFL.IDX PT, R32, R17, R217, 0x1f ;  /* 0x00001fd911207589 */ /* 0x000e6200000e0000 */
[----:B------:R-:W3:Y:S01]  /*3c70*/  MUFU.EX2 R24, R24 ;  /* 0x0000001800187308 */ /* 0x000ee20000000800 */
[--C-:B----4-:R-:W-:Y:S01]  /*3c80*/  FADD.FTZ R220, R33, -R222.reuse ;  /* 0x800000de21dc7221 */ /* 0x110fe20000010000 */
[----:B------:R-:W-:Y:S01]  /*3c90*/  FADD.FTZ R222, R35, -R222 ;  /* 0x800000de23de7221 */ /* 0x000fe20000010000 */
[----:B------:R-:W4:Y:S01]  /*3ca0*/  SHFL.IDX PT, R33, R17, R212, 0x1f ;  /* 0x00001fd411217589 */ /* 0x000f2200000e0000 */
[----:B------:R-:W-:Y:S01]  /*3cb0*/  FMUL.FTZ R223, R25, R223 ;  /* 0x000000df19df7220 */ /* 0x000fe20000410000 */
[--C-:B------:R-:W-:Y:S01]  /*3cc0*/  FADD.FTZ R37, R37, -R29.reuse ;  /* 0x8000001d25257221 */ /* 0x100fe20000010000 */
[----:B------:R-:W-:Y:S01]  /*3cd0*/  FADD.FTZ R39, R39, -R29 ;  /* 0x8000001d27277221 */ /* 0x000fe20000010000 */
[----:B------:R-:W4:Y:S01]  /*3ce0*/  SHFL.IDX PT, R34, R17, R213, 0x1f ;  /* 0x00001fd511227589 */ /* 0x000f2200000e0000 */
[----:B------:R3:W-:Y:S01]  /*3cf0*/  MUFU.EX2 R27, R28 ;  /* 0x0000001c001b7308 */ /* 0x0007e20000000800 */
[--C-:B------:R-:W-:Y:S01]  /*3d00*/  FADD.FTZ R36, R36, -R30.reuse ;  /* 0x8000001e24247221 */ /* 0x100fe20000010000 */
[----:B------:R-:W-:Y:S01]  /*3d10*/  FADD.FTZ R38, R38, -R30 ;  /* 0x8000001e26267221 */ /* 0x000fe20000010000 */
[----:B------:R-:W-:Y:S01]  /*3d20*/  SHFL.IDX PT, R35, R15, R9, 0x1f ;  /* 0x00001f090f237589 */ /* 0x000fe200000e0000 */
[--C-:B--2---:R-:W-:Y:S01]  /*3d30*/  FFMA.FTZ R29, R209, UR4, -R31.reuse ;  /* 0x00000004d11d7c23 */ /* 0x104fe2000801081f */
[----:B------:R-:W-:Y:S01]  /*3d40*/  FFMA.FTZ R31, R208, UR4, -R31 ;  /* 0x00000004d01f7c23 */ /* 0x000fe2000801081f */
[----:B------:R-:W-:Y:S01]  /*3d50*/  FFMA.FTZ R208, -R18, R18, 1 ;  /* 0x3f80000012d07423 */ /* 0x000fe20000010112 */
[----:B------:R-:W2:Y:S01]  /*3d60*/  SHFL.IDX PT, R209, R15, R126, 0x1f ;  /* 0x00001f7e0fd17589 */ /* 0x000ea200000e0000 */
[----:B------:R-:W2:Y:S01]  /*3d70*/  MUFU.EX2 R30, R224 ;  /* 0x000000e0001e7308 */ /* 0x000ea20000000800 */
[----:B---3--:R-:W-:Y:S01]  /*3d80*/  FFMA.FTZ R28, R225, UR4, -R233 ;  /* 0x00000004e11c7c23 */ /* 0x008fe200080108e9 */
[----:B------:R-:W-:Y:S01]  /*3d90*/  FMUL.FTZ R129, R24, R129 ;  /* 0x0000008118817220 */ /* 0x000fe20000410000 */
[--C-:B-1----:R-:W-:Y:S01]  /*3da0*/  FFMA.FTZ R207, R207, UR4, -R32.reuse ;  /* 0x00000004cfcf7c23 */ /* 0x102fe20008010820 */
[----:B------:R-:W-:-:S04]  /*3db0*/  FFMA.FTZ R32, R206, UR4, -R32 ;  /* 0x00000004ce207c23 */ /* 0x000fc80008010820 */
[----:B------:R1:W-:Y:S01]  /*3dc0*/  MUFU.EX2 R18, R31 ;  /* 0x0000001f00127308 */ /* 0x0003e20000000800 */
[----:B------:R-:W-:Y:S01]  /*3dd0*/  FFMA.FTZ R206, -R20, R20, 1 ;  /* 0x3f80000014ce7423 */ /* 0x000fe20000010114 */
[----:B----4-:R-:W-:-:S03]  /*3de0*/  FFMA.FTZ R204, R204, UR4, -R33 ;  /* 0x00000004cccc7c23 */ /* 0x010fc60008010821 */
[----:B------:R-:W-:Y:S01]  /*3df0*/  FMUL.FTZ R206, R206, R223 ;  /* 0x000000dfcece7220 */ /* 0x000fe20000410000 */
[----:B------:R-:W-:Y:S02]  /*3e00*/  FFMA.FTZ R223, -R194, R194, 1 ;  /* 0x3f800000c2df7423 */ /* 0x000fe400000101c2 */
[----:B------:R3:W4:Y:S01]  /*3e10*/  MUFU.EX2 R20, R32 ;  /* 0x0000002000147308 */ /* 0x0007220000000800 */
[----:B-1----:R-:W-:Y:S01]  /*3e20*/  FFMA.FTZ R31, R205, UR4, -R33 ;  /* 0x00000004cd1f7c23 */ /* 0x002fe20008010821 */
[----:B------:R-:W-:Y:S01]  /*3e30*/  FFMA.FTZ R33, R139, UR4, -R34 ;  /* 0x000000048b217c23 */ /* 0x000fe20008010822 */
[----:B--2---:R-:W-:Y:S01]  /*3e40*/  FMUL.FTZ R214, R30, R214 ;  /* 0x000000d61ed67220 */ /* 0x004fe20000410000 */
[----:B------:R-:W1:Y:S01]  /*3e50*/  SHFL.IDX PT, R139, R15, R124, 0x1f ;  /* 0x00001f7c0f8b7589 */ /* 0x000e6200000e0000 */
[----:B------:R-:W-:-:S03]  /*3e60*/  FFMA.FTZ R205, R134, UR4, -R209 ;  /* 0x0000000486cd7c23 */ /* 0x000fc600080108d1 */
[----:B------:R2:W1:Y:S01]  /*3e70*/  MUFU.EX2 R17, R207 ;  /* 0x000000cf00117308 */ /* 0x0004620000000800 */
[----:B---3--:R-:W-:Y:S01]  /*3e80*/  FFMA.FTZ R32, -R19, R19, 1 ;  /* 0x3f80000013207423 */ /* 0x008fe20000010113 */
[----:B------:R-:W-:Y:S01]  /*3e90*/  FFMA.FTZ R134, R132, UR4, -R209 ;  /* 0x0000000484867c23 */ /* 0x000fe200080108d1 */
[----:B------:R-:W3:Y:S04]  /*3ea0*/  LDL.LU R194, [R1+0x140] ;  /* 0x0001400001c27983 */ /* 0x000ee80000300800 */
[----:B------:R-:W1:Y:S01]  /*3eb0*/  SHFL.IDX PT, R209, R10, R126, 0x1f ;  /* 0x00001f7e0ad17589 */ /* 0x000e6200000e0000 */
[----:B------:R1:W-:Y:S01]  /*3ec0*/  MUFU.EX2 R19, R204 ;  /* 0x000000cc00137308 */ /* 0x0003e20000000800 */
[----:B----4-:R-:W-:Y:S02]  /*3ed0*/  FMUL.FTZ R222, R20, R222 ;  /* 0x000000de14de7220 */ /* 0x010fe40000410000 */
[----:B--2---:R-:W2:Y:S05]  /*3ee0*/  SHFL.IDX PT, R207, R15, R125, 0x1f ;  /* 0x00001f7d0fcf7589 */ /* 0x004eaa00000e0000 */
[----:B------:R-:W-:Y:S01]  /*3ef0*/  MUFU.EX2 R33, R33 ;  /* 0x0000002100217308 */ /* 0x000fe20000000800 */
[----:B-1----:R-:W-:Y:S01]  /*3f00*/  FMUL.FTZ R204, R32, R221 ;  /* 0x000000dd20cc7220 */ /* 0x002fe20000410000 */
[----:B------:R-:W-:Y:S01]  /*3f10*/  FFMA.FTZ R32, R138, UR4, -R34 ;  /* 0x000000048a207c23 */ /* 0x000fe20008010822 */
[--C-:B------:R-:W-:Y:S01]  /*3f20*/  FFMA.FTZ R34, R136, UR4, -R35.reuse ;  /* 0x0000000488227c23 */ /* 0x100fe20008010823 */
[----:B------:R-:W-:Y:S01]  /*3f30*/  FFMA.FTZ R35, R137, UR4, -R35 ;  /* 0x0000000489237c23 */ /* 0x000fe20008010823 */
[----:B------:R-:W-:Y:S01]  /*3f40*/  SHFL.IDX PT, R138, R15, R217, 0x1f ;  /* 0x00001fd90f8a7589 */ /* 0x000fe200000e0000 */
[--C-:B------:R-:W-:Y:S01]  /*3f50*/  FFMA.FTZ R133, R133, UR4, -R139.reuse ;  /* 0x0000000485857c23 */ /* 0x100fe2000801088b */
[----:B------:R-:W-:Y:S01]  /*3f60*/  FFMA.FTZ R135, R135, UR4, -R139 ;  /* 0x0000000487877c23 */ /* 0x000fe2000801088b */
[----:B------:R-:W1:Y:S01]  /*3f70*/  MUFU.EX2 R32, R32 ;  /* 0x0000002000207308 */ /* 0x000e620000000800 */
[----:B------:R-:W4:Y:S01]  /*3f80*/  SHFL.IDX PT, R137, R15, R215, 0x1f ;  /* 0x00001fd70f897589 */ /* 0x000f2200000e0000 */
[----:B------:R-:W-:-:S03]  /*3f90*/  FMUL.FTZ R220, R17, R220 ;  /* 0x000000dc11dc7220 */ /* 0x000fc60000410000 */
[----:B------:R-:W1:Y:S01]  /*3fa0*/  SHFL.IDX PT, R221, R15, R212, 0x1f ;  /* 0x00001fd40fdd7589 */ /* 0x000e6200000e0000 */
[----:B------:R-:W-:Y:S02]  /*3fb0*/  FFMA.FTZ R104, R104, UR4, -R209 ;  /* 0x0000000468687c23 */ /* 0x000fe400080108d1 */
[----:B------:R-:W1:Y:S01]  /*3fc0*/  MUFU.EX2 R28, R28 ;  /* 0x0000001c001c7308 */ /* 0x000e620000000800 */
[----:B------:R4:W1:Y:S01]  /*3fd0*/  SHFL.IDX PT, R139, R15, R213, 0x1f ;  /* 0x00001fd50f8b7589 */ /* 0x00086200000e0000 */
[--C-:B--2---:R-:W-:Y:S01]  /*3fe0*/  FFMA.FTZ R136, R88, UR4, -R207.reuse ;  /* 0x0000000458887c23 */ /* 0x104fe200080108cf */
[----:B------:R-:W-:Y:S02]  /*3ff0*/  FFMA.FTZ R132, R121, UR4, -R207 ;  /* 0x0000000479847c23 */ /* 0x000fe400080108cf */
[----:B------:R-:W2:Y:S03]  /*4000*/  SHFL.IDX PT, R207, R10, R9, 0x1f ;  /* 0x00001f090acf7589 */ /* 0x000ea600000e0000 */
[----:B------:R1:W-:Y:S01]  /*4010*/  MUFU.EX2 R88, R135 ;  /* 0x0000008700587308 */ /* 0x0003e20000000800 */
[----:B------:R-:W2:Y:S07]  /*4020*/  SHFL.IDX PT, R121, R10, R124, 0x1f ;  /* 0x00001f7c0a797589 */ /* 0x000eae00000e0000 */
[----:B----4-:R4:W-:Y:S01]  /*4030*/  MUFU.EX2 R15, R133 ;  /* 0x00000085000f7308 */ /* 0x0109e20000000800 */
[----:B-1----:R-:W-:Y:S01]  /*4040*/  FFMA.FTZ R135, R114, UR4, -R137 ;  /* 0x0000000472877c23 */ /* 0x002fe20008010889 */
[----:B------:R-:W-:Y:S01]  /*4050*/  FMUL.FTZ R37, R32, R37 ;  /* 0x0000002520257220 */ /* 0x000fe20000410000 */
[----:B------:R-:W-:Y:S01]  /*4060*/  FMUL.FTZ R210, R28, R210 ;  /* 0x000000d21cd27220 */ /* 0x000fe20000410000 */
[----:B------:R-:W-:-:S04]  /*4070*/  FFMA.FTZ R102, R102, UR4, -R221 ;  /* 0x0000000466667c23 */ /* 0x000fc800080108dd */
[----:B------:R-:W1:Y:S01]  /*4080*/  MUFU.EX2 R29, R29 ;  /* 0x0000001d001d7308 */ /* 0x000e620000000800 */
[----:B----4-:R-:W-:Y:S01]  /*4090*/  FFMA.FTZ R133, R112, UR4, -R137 ;  /* 0x0000000470857c23 */ /* 0x010fe20008010889 */
[--C-:B------:R-:W-:Y:S01]  /*40a0*/  FFMA.FTZ R137, R113, UR4, -R138.reuse ;  /* 0x0000000471897c23 */ /* 0x100fe2000801088a */
[----:B------:R-:W-:Y:S01]  /*40b0*/  FFMA.FTZ R138, R89, UR4, -R138 ;  /* 0x00000004598a7c23 */ /* 0x000fe2000801088a */
[----:B------:R-:W-:Y:S01]  /*40c0*/  FFMA.FTZ R112, R105, UR4, -R221 ;  /* 0x0000000469707c23 */ /* 0x000fe200080108dd */
[--C-:B------:R-:W-:Y:S01]  /*40d0*/  FFMA.FTZ R105, R91, UR4, -R139.reuse ;  /* 0x000000045b697c23 */ /* 0x100fe2000801088b */
[----:B------:R-:W-:Y:S01]  /*40e0*/  LDS R221, [R13+0x400] ;  /* 0x000400000ddd7984 */ /* 0x000fe20000000800 */
[----:B------:R-:W-:Y:S01]  /*40f0*/  FFMA.FTZ R113, R92, UR4, -R139 ;  /* 0x000000045c717c23 */ /* 0x000fe2000801088b */
[----:B------:R4:W-:Y:S01]  /*4100*/  MUFU.EX2 R89, R205 ;  /* 0x000000cd00597308 */ /* 0x0009e20000000800 */
[--C-:B--2---:R-:W-:Y:S01]  /*4110*/  FFMA.FTZ R109, R109, UR4, -R207.reuse ;  /* 0x000000046d6d7c23 */ /* 0x104fe200080108cf */
[----:B------:R-:W-:Y:S01]  /*4120*/  FFMA.FTZ R114, R101, UR4, -R207 ;  /* 0x0000000465727c23 */ /* 0x000fe200080108cf */
[----:B------:R-:W2:Y:S01]  /*4130*/  SHFL.IDX PT, R139, R10, R213, 0x1f ;  /* 0x00001fd50a8b7589 */ /* 0x000ea200000e0000 */
[--C-:B------:R-:W-:Y:S01]  /*4140*/  FFMA.FTZ R101, R93, UR4, -R121.reuse ;  /* 0x000000045d657c23 */ /* 0x100fe20008010879 */
[----:B------:R-:W-:Y:S01]  /*4150*/  FFMA.FTZ R111, R111, UR4, -R121 ;  /* 0x000000046f6f7c23 */ /* 0x000fe20008010879 */
[----:B------:R-:W-:Y:S01]  /*4160*/  FFMA.FTZ R121, R95, UR4, -R209 ;  /* 0x000000045f797c23 */ /* 0x000fe200080108d1 */
[----:B------:R-:W2:Y:S01]  /*4170*/  SHFL.IDX PT, R207, R10, R217, 0x1f ;  /* 0x00001fd90acf7589 */ /* 0x000ea200000e0000 */
[----:B------:R4:W-:Y:S01]  /*4180*/  MUFU.EX2 R91, R134 ;  /* 0x00000086005b7308 */ /* 0x0009e20000000800 */
[----:B------:R-:W-:Y:S01]  /*4190*/  FFMA.FTZ R209, -R232, R232, 1 ;  /* 0x3f800000e8d17423 */ /* 0x000fe200000101e8 */
[----:B-1----:R-:W-:Y:S01]  /*41a0*/  FMUL.FTZ R218, R29, R218 ;  /* 0x000000da1dda7220 */ /* 0x002fe20000410000 */
[----:B----4-:R-:W1:Y:S02]  /*41b0*/  SHFL.IDX PT, R205, R10, R125, 0x1f ;  /* 0x00001f7d0acd7589 */ /* 0x010e6400000e0000 */
[----:B------:R-:W-:-:S03]  /*41c0*/  FMUL.FTZ R209, R209, R214 ;  /* 0x000000d6d1d17220 */ /* 0x000fc60000410000 */
[----:B------:R4:W-:Y:S01]  /*41d0*/  MUFU.EX2 R92, R136 ;  /* 0x00000088005c7308 */ /* 0x0009e20000000800 */
[----:B------:R-:W1:Y:S07]  /*41e0*/  SHFL.IDX PT, R134, R10, R215, 0x1f ;  /* 0x00001fd70a867589 */ /* 0x000e6e00000e0000 */
[----:B------:R1:W-:Y:S01]  /*41f0*/  MUFU.EX2 R93, R133 ;  /* 0x00000085005d7308 */ /* 0x0003e20000000800 */
[----:B----4-:R4:W4:Y:S01]  /*4200*/  SHFL.IDX PT, R136, R10, R212, 0x1f ;  /* 0x00001fd40a887589 */ /* 0x01092200000e0000 */
[--C-:B--2---:R-:W-:Y:S01]  /*4210*/  FFMA.FTZ R103, R103, UR4, -R139.reuse ;  /* 0x0000000467677c23 */ /* 0x104fe2000801088b */
[----:B------:R-:W-:Y:S01]  /*4220*/  FFMA.FTZ R110, R110, UR4, -R139 ;  /* 0x000000046e6e7c23 */ /* 0x000fe2000801088b */
[----:B------:R-:W-:Y:S01]  /*4230*/  FFMA.FTZ R139, -R231, R231, 1 ;  /* 0x3f800000e78b7423 */ /* 0x000fe200000101e7 */
[----:B------:R-:W-:-:S03]  /*4240*/  FFMA.FTZ R107, R107, UR4, -R207 ;  /* 0x000000046b6b7c23 */ /* 0x000fc600080108cf */
[----:B------:R2:W-:Y:S01]  /*4250*/  MUFU.EX2 R95, R135 ;  /* 0x00000087005f7308 */ /* 0x0005e20000000800 */
[----:B------:R-:W-:Y:S01]  /*4260*/  FMUL.FTZ R139, R139, R218 ;  /* 0x000000da8b8b7220 */ /* 0x000fe20000410000 */
[----:B-1----:R-:W-:Y:S01]  /*4270*/  FFMA.FTZ R100, R100, UR4, -R205 ;  /* 0x0000000464647c23 */ /* 0x002fe200080108cd */
[----:B------:R-:W-:Y:S05]  /*4280*/  SHFL.IDX PT, R214, R221, R124, 0x1f ;  /* 0x00001f7cddd67589 */ /* 0x000fea00000e0000 */
[----:B----4-:R1:W-:Y:S01]  /*4290*/  MUFU.EX2 R10, R132 ;  /* 0x00000084000a7308 */ /* 0x0103e20000000800 */
[--C-:B------:R-:W-:Y:S01]  /*42a0*/  FFMA.FTZ R133, R97, UR4, -R134.reuse ;  /* 0x0000000461857c23 */ /* 0x100fe20008010886 */
[----:B------:R-:W-:Y:S01]  /*42b0*/  FFMA.FTZ R134, R96, UR4, -R134 ;  /* 0x0000000460867c23 */ /* 0x000fe20008010886 */
[----:B------:R-:W4:Y:S01]  /*42c0*/  SHFL.IDX PT, R97, R12, R126, 0x1f ;  /* 0x00001f7e0c617589 */ /* 0x000f2200000e0000 */
[----:B--2---:R-:W-:Y:S01]  /*42d0*/  FFMA.FTZ R135, R98, UR4, -R207 ;  /* 0x0000000462877c23 */ /* 0x004fe200080108cf */
[----:B------:R-:W-:-:S02]  /*42e0*/  FSEL R207, R227, -INF , !P1 ;  /* 0xff800000e3cf7808 */ /* 0x000fc40004800000 */
[----:B------:R-:W2:Y:S01]  /*42f0*/  SHFL.IDX PT, R96, R12, R125, 0x1f ;  /* 0x00001f7d0c607589 */ /* 0x000ea200000e0000 */
[----:B------:R-:W4:Y:S01]  /*4300*/  MUFU.EX2 R31, R31 ;  /* 0x0000001f001f7308 */ /* 0x000f220000000800 */
[----:B-1----:R-:W-:Y:S01]  /*4310*/  FFMA.FTZ R132, R99, UR4, -R205 ;  /* 0x0000000463847c23 */ /* 0x002fe200080108cd */
[--C-:B------:R-:W-:Y:S01]  /*4320*/  FFMA.FTZ R108, R108, UR4, -R136.reuse ;  /* 0x000000046c6c7c23 */ /* 0x100fe20008010888 */
[----:B------:R-:W1:Y:S01]  /*4330*/  SHFL.IDX PT, R99, R12, R124, 0x1f ;  /* 0x00001f7c0c637589 */ /* 0x000e6200000e0000 */
[----:B------:R-:W-:-:S03]  /*4340*/  FFMA.FTZ R136, R90, UR4, -R136 ;  /* 0x000000045a887c23 */ /* 0x000fc60008010888 */
[----:B------:R-:W1:Y:S01]  /*4350*/  SHFL.IDX PT, R205, R12, R9, 0x1f ;  /* 0x00001f090ccd7589 */ /* 0x000e6200000e0000 */
[----:B------:R1:W-:Y:S03]  /*4360*/  MUFU.EX2 R90, R137 ;  /* 0x00000089005a7308 */ /* 0x0003e60000000800 */
[----:B------:R-:W1:Y:S04]  /*4370*/  SHFL.IDX PT, R98, R12, R215, 0x1f ;  /* 0x00001fd70c627589 */ /* 0x000e6800000e0000 */
[----:B------:R-:W-:Y:S01]  /*4380*/  SHFL.IDX PT, R218, R221, R126, 0x1f ;  /* 0x00001f7eddda7589 */ /* 0x000fe200000e0000 */
[----:B------:R-:W-:Y:S01]  /*4390*/  MUFU.EX2 R13, R113 ;  /* 0x00000071000d7308 */ /* 0x000fe20000000800 */
[----:B----4-:R-:W-:Y:S01]  /*43a0*/  FMUL.FTZ R36, R31, R36 ;  /* 0x000000241f247220 */ /* 0x010fe20000410000 */
[--C-:B------:R-:W-:Y:S01]  /*43b0*/  FFMA.FTZ R116, R116, UR4, -R97.reuse ;  /* 0x0000000474747c23 */ /* 0x100fe20008010861 */
[----:B------:R-:W-:-:S02]  /*43c0*/  FFMA.FTZ R117, R117, UR4, -R97 ;  /* 0x0000000475757c23 */ /* 0x000fc40008010861 */
[----:B------:R-:W4:Y:S01]  /*43d0*/  SHFL.IDX PT, R97, R12, R212, 0x1f ;  /* 0x00001fd40c617589 */ /* 0x000f2200000e0000 */
[--C-:B--2---:R-:W-:Y:S01]  /*43e0*/  FFMA.FTZ R115, R115, UR4, -R96.reuse ;  /* 0x0000000473737c23 */ /* 0x104fe20008010860 */
[----:B------:R-:W-:Y:S01]  /*43f0*/  FFMA.FTZ R123, R123, UR4, -R96 ;  /* 0x000000047b7b7c23 */ /* 0x000fe20008010860 */
[----:B------:R-:W2:Y:S01]  /*4400*/  MUFU.EX2 R35, R35 ;  /* 0x0000002300237308 */ /* 0x000ea20000000800 */
[--C-:B-1----:R-:W-:Y:S01]  /*4410*/  FFMA.FTZ R137, R94, UR4, -R99.reuse ;  /* 0x000000045e897c23 */ /* 0x102fe20008010863 */
[----:B------:R-:W-:Y:S02]  /*4420*/  FFMA.FTZ R122, R122, UR4, -R99 ;  /* 0x000000047a7a7c23 */ /* 0x000fe40008010863 */
[----:B------:R-:W-:Y:S01]  /*4430*/  SHFL.IDX PT, R99, R12, R217, 0x1f ;  /* 0x00001fd90c637589 */ /* 0x000fe200000e0000 */
[--C-:B------:R-:W-:Y:S01]  /*4440*/  FFMA.FTZ R106, R106, UR4, -R205.reuse ;  /* 0x000000046a6a7c23 */ /* 0x100fe200080108cd */
[----:B------:R-:W-:Y:S02]  /*4450*/  FFMA.FTZ R119, R119, UR4, -R205 ;  /* 0x0000000477777c23 */ /* 0x000fe400080108cd */
[----:B------:R1:W-:Y:S01]  /*4460*/  MUFU.EX2 R96, R112 ;  /* 0x0000007000607308 */ /* 0x0003e20000000800 */
[----:B------:R2:W2:Y:S01]  /*4470*/  SHFL.IDX PT, R205, R12, R213, 0x1f ;  /* 0x00001fd50ccd7589 */ /* 0x0004a200000e0000 */
[--C-:B------:R-:W-:Y:S01]  /*4480*/  FFMA.FTZ R118, R118, UR4, -R98.reuse ;  /* 0x0000000476767c23 */ /* 0x100fe20008010862 */
[----:B------:R-:W-:Y:S01]  /*4490*/  FFMA.FTZ R120, R120, UR4, -R98 ;  /* 0x0000000478787c23 */ /* 0x000fe20008010862 */
[----:B------:R-:W-:-:S04]  /*44a0*/  FMUL.FTZ R98, R27, R130 ;  /* 0x000000821b627220 */ /* 0x000fc80000410000 */
[----:B------:R2:W-:Y:S01]  /*44b0*/  MUFU.EX2 R94, R138 ;  /* 0x0000008a005e7308 */ /* 0x0005e20000000800 */
[----:B-1----:R-:W-:Y:S01]  /*44c0*/  FFMA.FTZ R112, -R22, R22, 1 ;  /* 0x3f80000016707423 */ /* 0x002fe20000010116 */
[----:B------:R-:W-:-:S03]  /*44d0*/  FSEL R22, R2, -INF , !P0 ;  /* 0xff80000002167808 */ /* 0x000fc60004000000 */
[----:B------:R-:W-:Y:S01]  /*44e0*/  FMUL.FTZ R112, R112, R129 ;  /* 0x0000008170707220 */ /* 0x000fe20000410000 */
[----:B------:R-:W-:Y:S01]  /*44f0*/  FSEL R129, R127, -INF , !P3 ;  /* 0xff8000007f817808 */ /* 0x000fe20005800000 */
[--C-:B----4-:R-:W-:Y:S01]  /*4500*/  FFMA.FTZ R130, R22, UR4, -R97.reuse ;  /* 0x0000000416827c23 */ /* 0x110fe20008010861 */
[----:B--2---:R1:W-:Y:S01]  /*4510*/  MUFU.EX2 R12, R102 ;  /* 0x00000066000c7308 */ /* 0x0043e20000000800 */
[----:B------:R-:W-:Y:S02]  /*4520*/  FFMA.FTZ R138, -R229, R229, 1 ;  /* 0x3f800000e58a7423 */ /* 0x000fe400000101e5 */
[----:B------:R-:W-:Y:S02]  /*4530*/  FFMA.FTZ R129, R129, UR4, -R97 ;  /* 0x0000000481817c23 */ /* 0x000fe40008010861 */
[----:B------:R-:W-:Y:S02]  /*4540*/  FMUL.FTZ R138, R138, R220 ;  /* 0x000000dc8a8a7220 */ /* 0x000fe40000410000 */
[----:B------:R-:W2:Y:S01]  /*4550*/  SHFL.IDX PT, R220, R221, R215, 0x1f ;  /* 0x00001fd7dddc7589 */ /* 0x000ea200000e0000 */
[----:B------:R4:W-:Y:S01]  /*4560*/  MUFU.EX2 R97, R111 ;  /* 0x0000006f00617308 */ /* 0x0009e20000000800 */
[----:B-1----:R-:W-:Y:S01]  /*4570*/  FMUL.FTZ R102, R21, R128 ;  /* 0x0000008015667220 */ /* 0x002fe20000410000 */
[----:B------:R-:W-:Y:S01]  /*4580*/  FSEL R21, R6, -INF , !P2 ;  /* 0xff80000006157808 */ /* 0x000fe20005000000 */
[----:B------:R-:W-:Y:S01]  /*4590*/  FFMA.FTZ R207, R207, UR4, -R205 ;  /* 0x00000004cfcf7c23 */ /* 0x000fe200080108cd */
[----:B------:R-:W-:-:S03]  /*45a0*/  FSEL R128, R4, -INF , !P4 ;  /* 0xff80000004807808 */ /* 0x000fc60006000000 */
[--C-:B------:R-:W-:Y:S01]  /*45b0*/  FFMA.FTZ R113, R21, UR4, -R99.reuse ;  /* 0x0000000415717c23 */ /* 0x100fe20008010863 */
[----:B------:R1:W-:Y:S01]  /*45c0*/  MUFU.EX2 R22, R109 ;  /* 0x0000006d00167308 */ /* 0x0003e20000000800 */
[----:B------:R-:W-:Y:S01]  /*45d0*/  FFMA.FTZ R128, R128, UR4, -R99 ;  /* 0x0000000480807c23 */ /* 0x000fe20008010863 */
[----:B----4-:R-:W-:-:S04]  /*45e0*/  FFMA.FTZ R111, -R237, R237, 1 ;  /* 0x3f800000ed6f7423 */ /* 0x010fc800000101ed */
[----:B------:R-:W-:Y:S02]  /*45f0*/  FMUL.FTZ R111, R111, R222 ;  /* 0x000000de6f6f7220 */ /* 0x000fe40000410000 */
[----:B------:R4:W-:Y:S01]  /*4600*/  MUFU.EX2 R99, R121 ;  /* 0x0000007900637308 */ /* 0x0009e20000000800 */
[----:B-1----:R-:W-:Y:S01]  /*4610*/  FMUL.FTZ R109, R230, R210 ;  /* 0x000000d2e66d7220 */ /* 0x002fe20000410000 */
[----:B------:R-:W-:Y:S04]  /*4620*/  SHFL.IDX PT, R222, R221, R217, 0x1f ;  /* 0x00001fd9ddde7589 */ /* 0x000fe800000e0000 */
[----:B------:R-:W1:Y:S02]  /*4630*/  SHFL.IDX PT, R210, R221, R9, 0x1f ;  /* 0x00001f09ddd27589 */ /* 0x000e6400000e0000 */
[----:B------:R2:W-:Y:S01]  /*4640*/  MUFU.EX2 R21, R105 ;  /* 0x0000006900157308 */ /* 0x0005e20000000800 */
[----:B----4-:R-:W-:Y:S01]  /*4650*/  FMUL.FTZ R121, R33, R39 ;  /* 0x0000002721797220 */ /* 0x010fe20000410000 */
[----:B------:R-:W-:-:S03]  /*4660*/  FMUL.FTZ R39, R223, R37 ;  /* 0x00000025df277220 */ /* 0x000fc60000410000 */
[----:B------:R-:W-:Y:S01]  /*4670*/  FMUL.FTZ R37, R234, R121 ;  /* 0x00000079ea257220 */ /* 0x000fe20000410000 */
[----:B------:R-:W-:Y:S02]  /*4680*/  FADD.FTZ R121, R41, -R214 ;  /* 0x800000d629797221 */ /* 0x000fe40000010000 */
[----:B------:R4:W-:Y:S01]  /*4690*/  LDS R41, [R11+0x400] ;  /* 0x000400000b297984 */ /* 0x0009e20000000800 */
[----:B--2---:R-:W-:Y:S01]  /*46a0*/  FMUL.FTZ R105, R23, R98 ;  /* 0x0000006217697220 */ /* 0x004fe20000410000 */
[----:B------:R-:W-:Y:S01]  /*46b0*/  FSEL R23, R131, -INF , !P5 ;  /* 0xff80000083177808 */ /* 0x000fe20006800000 */
[----:B------:R2:W-:Y:S04]  /*46c0*/  MUFU.EX2 R98, R101 ;  /* 0x0000006500627308 */ /* 0x0005e80000000800 */
[----:B------:R-:W-:-:S04]  /*46d0*/  FFMA.FTZ R205, R23, UR4, -R205 ;  /* 0x0000000417cd7c23 */ /* 0x000fc800080108cd */
[----:B------:R4:W-:Y:S01]  /*46e0*/  MUFU.EX2 R23, R114 ;  /* 0x0000007200177308 */ /* 0x0009e20000000800 */
[----:B--2---:R-:W-:Y:S02]  /*46f0*/  FMUL.FTZ R101, R235, R36 ;  /* 0x00000024eb657220 */ /* 0x004fe40000410000 */
[----:B------:R-:W-:Y:S05]  /*4700*/  SHFL.IDX PT, R36, R221, R212, 0x1f ;  /* 0x00001fd4dd247589 */ /* 0x000fea00000e0000 */
[----:B------:R-:W2:Y:S01]  /*4710*/  MUFU.EX2 R34, R34 ;  /* 0x0000002200227308 */ /* 0x000ea20000000800 */
[----:B----4-:R-:W-:Y:S02]  /*4720*/  FMUL.FTZ R114, R18, R219 ;  /* 0x000000db12727220 */ /* 0x010fe40000410000 */
[----:B------:R-:W-:Y:S01]  /*4730*/  SHFL.IDX PT, R219, R221, R125, 0x1f ;  /* 0x00001f7ddddb7589 */ /* 0x000fe200000e0000 */
[----:B------:R-:W-:Y:S01]  /*4740*/  FADD.FTZ R214, R43, -R214 ;  /* 0x800000d62bd67221 */ /* 0x000fe20000010000 */
[----:B------:R-:W-:Y:S01]  /*4750*/  FADD.FTZ R44, R44, -R218 ;  /* 0x800000da2c2c7221 */ /* 0x000fe20000010000 */
[----:B------:R-:W-:Y:S01]  /*4760*/  FADD.FTZ R50, R50, -R220 ;  /* 0x800000dc32327221 */ /* 0x000fe20000010000 */
[----:B------:R-:W4:Y:S01]  /*4770*/  SHFL.IDX PT, R221, R221, R213, 0x1f ;  /* 0x00001fd5dddd7589 */ /* 0x000f2200000e0000 */
[----:B------:R-:W-:Y:S01]  /*4780*/  FADD.FTZ R218, R46, -R218 ;  /* 0x800000da2eda7221 */ /* 0x000fe20000010000 */
[----:B------:R-:W-:Y:S01]  /*4790*/  FADD.FTZ R43, R48, -R220 ;  /* 0x800000dc302b7221 */ /* 0x000fe20000010000 */
[--C-:B-1----:R-:W-:Y:S01]  /*47a0*/  FADD.FTZ R40, R40, -R210.reuse ;  /* 0x800000d228287221 */ /* 0x102fe20000010000 */
[----:B------:R-:W-:Y:S01]  /*47b0*/  FADD.FTZ R42, R42, -R210 ;  /* 0x800000d22a2a7221 */ /* 0x000fe20000010000 */
[--C-:B------:R-:W-:Y:S01]  /*47c0*/  FADD.FTZ R220, R49, -R222.reuse ;  /* 0x800000de31dc7221 */ /* 0x100fe20000010000 */
[----:B------:R-:W-:Y:S01]  /*47d0*/  FADD.FTZ R51, R51, -R222 ;  /* 0x800000de33337221 */ /* 0x000fe20000010000 */
[----:B------:R-:W-:Y:S01]  /*47e0*/  FMUL.FTZ R121, R15, R121 ;  /* 0x000000790f797220 */ /* 0x000fe20000410000 */
[----:B------:R-:W-:Y:S01]  /*47f0*/  FFMA.FTZ R11, -R201, R201, 1 ;  /* 0x3f800000c90b7423 */ /* 0x000fe200000101c9 */
[----:B------:R-:W1:Y:S08]  /*4800*/  MUFU.EX2 R104, R104 ;  /* 0x0000006800687308 */ /* 0x000e700000000800 */
[----:B------:R-:W3:Y:S08]  /*4810*/  MUFU.EX2 R100, R100 ;  /* 0x0000006400647308 */ /* 0x000ef00000000800 */
[----:B------:R-:W-:Y:S01]  /*4820*/  MUFU.EX2 R133, R133 ;  /* 0x0000008500857308 */ /* 0x000fe20000000800 */
[--C-:B----4-:R-:W-:Y:S01]  /*4830*/  FADD.FTZ R53, R53, -R221.reuse ;  /* 0x800000dd35357221 */ /* 0x110fe20000010000 */
[----:B------:R-:W-:-:S06]  /*4840*/  FADD.FTZ R55, R55, -R221 ;  /* 0x800000dd37377221 */ /* 0x000fcc0000010000 */
[----:B------:R-:W-:Y:S01]  /*4850*/  MUFU.EX2 R135, R135 ;  /* 0x0000008700877308 */ /* 0x000fe20000000800 */
[----:B------:R-:W4:Y:S01]  /*4860*/  SHFL.IDX PT, R221, R41, R125, 0x1f ;  /* 0x00001f7d29dd7589 */ /* 0x000f2200000e0000 */
[--C-:B------:R-:W-:Y:S01]  /*4870*/  FADD.FTZ R210, R45, -R219.reuse ;  /* 0x800000db2dd27221 */ /* 0x100fe20000010000 */
[--C-:B------:R-:W-:Y:S01]  /*4880*/  FADD.FTZ R222, R52, -R36.reuse ;  /* 0x8000002434de7221 */ /* 0x100fe20000010000 */
[----:B------:R-:W-:Y:S01]  /*4890*/  FADD.FTZ R219, R47, -R219 ;  /* 0x800000db2fdb7221 */ /* 0x000fe20000010000 */
[----:B------:R-:W-:Y:S01]  /*48a0*/  FFMA.FTZ R52, -R199, R199, 1 ;  /* 0x3f800000c7347423 */ /* 0x000fe200000101c7 */
[----:B------:R-:W-:Y:S01]  /*48b0*/  FMUL.FTZ R44, R89, R44 ;  /* 0x0000002c592c7220 */ /* 0x000fe20000410000 */
[----:B------:R-:W-:Y:S01]  /*48c0*/  FFMA.FTZ R47, -R196, R196, 1 ;  /* 0x3f800000c42f7423 */ /* 0x000fe200000101c4 */
[----:B------:R-:W-:Y:S01]  /*48d0*/  FMUL.FTZ R218, R91, R218 ;  /* 0x000000da5bda7220 */ /* 0x000fe20000410000 */
[----:B------:R-:W-:Y:S01]  /*48e0*/  FFMA.FTZ R45, -R197, R197, 1 ;  /* 0x3f800000c52d7423 */ /* 0x000fe200000101c5 */
        /* <DEDUP_REMOVED lines=8> */
[----:B------:R-:W-:Y:S01]  /*4970*/  FFMA.FTZ R42, -R170, R170, 1 ;  /* 0x3f800000aa2a7423 */ /* 0x000fe200000101aa */
[----:B------:R-:W-:Y:S01]  /*4980*/  FADD.FTZ R36, R54, -R36 ;  /* 0x8000002436247221 */ /* 0x000fe20000010000 */
[----:B------:R-:W-:Y:S01]  /*4990*/  FMUL.FTZ R219, R10, R219 ;  /* 0x000000db0adb7220 */ /* 0x000fe20000410000 */
[----:B------:R-:W-:Y:S08]  /*49a0*/  MUFU.EX2 R134, R134 ;  /* 0x0000008600867308 */ /* 0x000ff00000000800 */
[----:B------:R-:W-:Y:S01]  /*49b0*/  MUFU.EX2 R107, R107 ;  /* 0x0000006b006b7308 */ /* 0x000fe20000000800 */
[--C-:B----4-:R-:W-:Y:S01]  /*49c0*/  FADD.FTZ R61, R61, -R221.reuse ;  /* 0x800000dd3d3d7221 */ /* 0x110fe20000010000 */
[----:B------:R-:W-:-:S06]  /*49d0*/  FADD.FTZ R221, R63, -R221 ;  /* 0x800000dd3fdd7221 */ /* 0x000fcc0000010000 */
[----:B------:R-:W-:Y:S01]  /*49e0*/  MUFU.EX2 R103, R103 ;  /* 0x0000006700677308 */ /* 0x000fe20000000800 */
[----:B------:R-:W-:Y:S01]  /*49f0*/  LDS R63, [R14+0x400] ;  /* 0x000400000e3f7984 */ /* 0x000fe20000000800 */
[----:B------:R-:W-:Y:S01]  /*4a00*/  FFMA.FTZ R54, -R171, R171, 1 ;  /* 0x3f800000ab367423 */ /* 0x000fe200000101ab */
[----:B------:R-:W-:Y:S01]  /*4a10*/  FMUL.FTZ R43, R11, R43 ;  /* 0x0000002b0b2b7220 */ /* 0x000fe20000410000 */
[----:B------:R-:W-:-:S04]  /*4a20*/  FMUL.FTZ R11, R42, R121 ;  /* 0x000000792a0b7220 */ /* 0x000fc80000410000 */
[----:B------:R-:W-:Y:S01]  /*4a30*/  MUFU.EX2 R106, R106 ;  /* 0x0000006a006a7308 */ /* 0x000fe20000000800 */
[----:B------:R-:W4:Y:S01]  /*4a40*/  SHFL.IDX PT, R121, R41, R126, 0x1f ;  /* 0x00001f7e29797589 */ /* 0x000f2200000e0000 */
[----:B------:R-:W-:Y:S01]  /*4a50*/  FMUL.FTZ R50, R54, R219 ;  /* 0x000000db36327220 */ /* 0x000fe20000410000 */
[----:B------:R-:W-:-:S05]  /*4a60*/  FMUL.FTZ R214, R88, R214 ;  /* 0x000000d658d67220 */ /* 0x000fca0000410000 */
[----:B------:R-:W-:Y:S01]  /*4a70*/  MUFU.EX2 R136, R136 ;  /* 0x0000008800887308 */ /* 0x000fe20000000800 */
[----:B------:R-:W1:Y:S01]  /*4a80*/  SHFL.IDX PT, R219, R41, R213, 0x1f ;  /* 0x00001fd529db7589 */ /* 0x000e6200000e0000 */
[----:B------:R-:W-:Y:S01]  /*4a90*/  FFMA.FTZ R48, -R198, R198, 1 ;  /* 0x3f800000c6307423 */ /* 0x000fe200000101c6 */
[----:B------:R-:W-:Y:S01]  /*4aa0*/  FMUL.FTZ R210, R92, R210 ;  /* 0x000000d25cd27220 */ /* 0x000fe20000410000 */
[----:B------:R-:W-:-:S04]  /*4ab0*/  FFMA.FTZ R49, -R200, R200, 1 ;  /* 0x3f800000c8317423 */ /* 0x000fc800000101c8 */
[----:B------:R-:W-:Y:S01]  /*4ac0*/  MUFU.EX2 R137, R137 ;  /* 0x0000008900897308 */ /* 0x000fe20000000800 */
[----:B------:R-:W-:-:S07]  /*4ad0*/  FMUL.FTZ R48, R48, R214 ;  /* 0x000000d630307220 */ /* 0x000fce0000410000 */
[----:B------:R-:W-:Y:S01]  /*4ae0*/  MUFU.EX2 R108, R108 ;  /* 0x0000006c006c7308 */ /* 0x000fe20000000800 */
[----:B------:R-:W3:Y:S01]  /*4af0*/  SHFL.IDX PT, R214, R41, R9, 0x1f ;  /* 0x00001f0929d67589 */ /* 0x000ee200000e0000 */
[----:B------:R-:W-:Y:S01]  /*4b00*/  FFMA.FTZ R46, -R195, R195, 1 ;  /* 0x3f800000c32e7423 */ /* 0x000fe200000101c3 */
[----:B--2---:R-:W-:Y:S01]  /*4b10*/  FMUL.FTZ R40, R34, R40 ;  /* 0x0000002822287220 */ /* 0x004fe20000410000 */
[----:B------:R-:W-:Y:S01]  /*4b20*/  FMUL.FTZ R49, R49, R210 ;  /* 0x000000d231317220 */ /* 0x000fe20000410000 */
[----:B------:R-:W-:Y:S01]  /*4b30*/  SHFL.IDX PT, R218, R41, R212, 0x1f ;  /* 0x00001fd429da7589 */ /* 0x000fe200000e0000 */
[----:B------:R-:W-:Y:S01]  /*4b40*/  FMUL.FTZ R220, R90, R220 ;  /* 0x000000dc5adc7220 */ /* 0x000fe20000410000 */
[----:B------:R-:W-:Y:S01]  /*4b50*/  FMUL.FTZ R46, R46, R40 ;  /* 0x000000282e2e7220 */ /* 0x000fe20000410000 */
[----:B------:R-:W-:Y:S01]  /*4b60*/  MUFU.EX2 R116, R116 ;  /* 0x0000007400747308 */ /* 0x000fe20000000800 */
[----:B------:R-:W2:Y:S01]  /*4b70*/  SHFL.IDX PT, R210, R41, R124, 0x1f ;  /* 0x00001f7c29d27589 */ /* 0x000ea200000e0000 */
[----:B------:R-:W-:Y:S01]  /*4b80*/  FMUL.FTZ R222, R96, R222 ;  /* 0x000000de60de7220 */ /* 0x000fe20000410000 */
[----:B------:R-:W-:Y:S01]  /*4b90*/  FFMA.FTZ R40, -R203, R203, 1 ;  /* 0x3f800000cb287423 */ /* 0x000fe200000101cb */
[----:B------:R-:W-:Y:S01]  /*4ba0*/  FFMA.FTZ R42, -R168, R168, 1 ;  /* 0x3f800000a82a7423 */ /* 0x000fe200000101a8 */
[--C-:B----4-:R-:W-:Y:S01]  /*4bb0*/  FADD.FTZ R62, R62, -R121.reuse ;  /* 0x800000793e3e7221 */ /* 0x110fe20000010000 */
[----:B------:R-:W-:Y:S01]  /*4bc0*/  FADD.FTZ R60, R60, -R121 ;  /* 0x800000793c3c7221 */ /* 0x000fe20000010000 */
[----:B------:R-:W-:Y:S01]  /*4bd0*/  FMUL.FTZ R40, R40, R220 ;  /* 0x000000dc28287220 */ /* 0x000fe20000410000 */
[----:B------:R-:W-:Y:S01]  /*4be0*/  FMUL.FTZ R42, R42, R222 ;  /* 0x000000de2a2a7220 */ /* 0x000fe20000410000 */
[----:B------:R-:W4:Y:S01]  /*4bf0*/  SHFL.IDX PT, R220, R41, R217, 0x1f ;  /* 0x00001fd929dc7589 */ /* 0x000f2200000e0000 */
[----:B------:R-:W-:Y:S01]  /*4c00*/  FFMA.FTZ R54, -R169, R169, 1 ;  /* 0x3f800000a9367423 */ /* 0x000fe200000101a9 */
[----:B------:R-:W-:Y:S08]  /*4c10*/  MUFU.EX2 R122, R122 ;  /* 0x0000007a007a7308 */ /* 0x000ff00000000800 */
[----:B------:R-:W4:Y:S01]  /*4c20*/  MUFU.EX2 R216, R216 ;  /* 0x000000d800d87308 */ /* 0x000f220000000800 */
[----:B------:R4:W4:Y:S01]  /*4c30*/  SHFL.IDX PT, R222, R41, R215, 0x1f ;  /* 0x00001fd729de7589 */ /* 0x00092200000e0000 */
[----:B------:R-:W-:Y:S01]  /*4c40*/  FMUL.FTZ R51, R94, R51 ;  /* 0x000000335e337220 */ /* 0x000fe20000410000 */
[--C-:B-1----:R-:W-:Y:S01]  /*4c50*/  FADD.FTZ R121, R69, -R219.reuse ;  /* 0x800000db45797221 */ /* 0x102fe20000010000 */
[----:B------:R-:W-:Y:S01]  /*4c60*/  FADD.FTZ R219, R71, -R219 ;  /* 0x800000db47db7221 */ /* 0x000fe20000010000 */
[----:B------:R-:W-:Y:S01]  /*4c70*/  FMUL.FTZ R62, R104, R62 ;  /* 0x0000003e683e7220 */ /* 0x000fe20000410000 */
[----:B------:R-:W-:Y:S01]  /*4c80*/  FFMA.FTZ R71, -R158, R158, 1 ;  /* 0x3f8000009e477423 */ /* 0x000fe2000001019e */
[----:B------:R-:W-:Y:S01]  /*4c90*/  FMUL.FTZ R51, R54, R51 ;  /* 0x0000003336337220 */ /* 0x000fe20000410000 */
[----:B------:R-:W-:Y:S01]  /*4ca0*/  FFMA.FTZ R54, -R167, R167, 1 ;  /* 0x3f800000a7367423 */ /* 0x000fe200000101a7 */
[----:B------:R-:W-:Y:S01]  /*4cb0*/  FMUL.FTZ R223, R12, R36 ;  /* 0x000000240cdf7220 */ /* 0x000fe20000410000 */
[----:B------:R-:W-:Y:S01]  /*4cc0*/  FMUL.FTZ R53, R13, R53 ;  /* 0x000000350d357220 */ /* 0x000fe20000410000 */
[----:B------:R-:W4:Y:S01]  /*4cd0*/  LDL.LU R195, [R1+0x13c] ;  /* 0x00013c0001c37983 */ /* 0x000f220000300800 */
[----:B------:R-:W-:Y:S01]  /*4ce0*/  FFMA.FTZ R36, -R165, R165, 1 ;  /* 0x3f800000a5247423 */ /* 0x000fe200000101a5 */
[----:B------:R-:W-:Y:S01]  /*4cf0*/  FMUL.FTZ R55, R21, R55 ;  /* 0x0000003715377220 */ /* 0x000fe20000410000 */
[----:B------:R-:W-:Y:S01]  /*4d00*/  FMUL.FTZ R71, R71, R62 ;  /* 0x0000003e47477220 */ /* 0x000fe20000410000 */
[----:B------:R-:W4:Y:S01]  /*4d10*/  LDL.LU R196, [R1+0x138] ;  /* 0x0001380001c47983 */ /* 0x000f220000300800 */
[--C-:B---3--:R-:W-:Y:S01]  /*4d20*/  FADD.FTZ R56, R56, -R214.reuse ;  /* 0x800000d638387221 */ /* 0x108fe20000010000 */
[----:B------:R-:W-:Y:S01]  /*4d30*/  FMUL.FTZ R54, R54, R53 ;  /* 0x0000003536367220 */ /* 0x000fe20000410000 */
[----:B------:R-:W-:Y:S01]  /*4d40*/  FADD.FTZ R58, R58, -R214 ;  /* 0x800000d63a3a7221 */ /* 0x000fe20000010000 */
[----:B------:R-:W1:Y:S01]  /*4d50*/  SHFL.IDX PT, R62, R63, R9, 0x1f ;  /* 0x00001f093f3e7589 */ /* 0x000e6200000e0000 */
[----:B------:R-:W-:Y:S01]  /*4d60*/  FMUL.FTZ R53, R36, R55 ;  /* 0x0000003724357220 */ /* 0x000fe20000410000 */
[----:B--2---:R-:W-:Y:S01]  /*4d70*/  FADD.FTZ R57, R57, -R210 ;  /* 0x800000d239397221 */ /* 0x004fe20000010000 */
[----:B------:R-:W-:Y:S01]  /*4d80*/  MUFU.EX2 R130, R130 ;  /* 0x0000008200827308 */ /* 0x000fe20000000800 */
[----:B------:R-:W2:Y:S01]  /*4d90*/  LDL.LU R197, [R1+0x134] ;  /* 0x0001340001c57983 */ /* 0x000ea20000300800 */
[----:B------:R-:W-:-:S06]  /*4da0*/  FADD.FTZ R36, R68, -R218 ;  /* 0x800000da44247221 */ /* 0x000fcc0000010000 */
[----:B------:R-:W3:Y:S01]  /*4db0*/  MUFU.EX2 R110, R110 ;  /* 0x0000006e006e7308 */ /* 0x000ee20000000800 */
[----:B------:R-:W2:Y:S01]  /*4dc0*/  LDL.LU R198, [R1+0x130] ;  /* 0x0001300001c67983 */ /* 0x000ea20000300800 */
[----:B------:R-:W-:Y:S01]  /*4dd0*/  FFMA.FTZ R68, -R164, R164, 1 ;  /* 0x3f800000a4447423 */ /* 0x000fe200000101a4 */
[----:B------:R-:W-:-:S05]  /*4de0*/  FMUL.FTZ R56, R22, R56 ;  /* 0x0000003816387220 */ /* 0x000fca0000410000 */
[----:B------:R-:W-:Y:S01]  /*4df0*/  MUFU.EX2 R132, R132 ;  /* 0x0000008400847308 */ /* 0x000fe20000000800 */
[----:B------:R-:W2:Y:S01]  /*4e00*/  LDL.LU R199, [R1+0x12c] ;  /* 0x00012c0001c77983 */ /* 0x000ea20000300800 */
[----:B------:R-:W-:-:S06]  /*4e10*/  FADD.FTZ R59, R59, -R210 ;  /* 0x800000d23b3b7221 */ /* 0x000fcc0000010000 */
[----:B------:R-:W-:Y:S01]  /*4e20*/  MUFU.EX2 R119, R119 ;  /* 0x0000007700777308 */ /* 0x000fe20000000800 */
[----:B------:R-:W2:Y:S07]  /*4e30*/  LDL.LU R200, [R1+0x128] ;  /* 0x0001280001c87983 */ /* 0x000eae0000300800 */
[----:B------:R-:W-:Y:S01]  /*4e40*/  MUFU.EX2 R118, R118 ;  /* 0x0000007600767308 */ /* 0x000fe20000000800 */
[----:B------:R-:W2:Y:S01]  /*4e50*/  LDL.LU R201, [R1+0x124] ;  /* 0x0001240001c97983 */ /* 0x000ea20000300800 */
[----:B------:R-:W-:-:S06]  /*4e60*/  FMUL.FTZ R68, R68, R56 ;  /* 0x0000003844447220 */ /* 0x000fcc0000410000 */
[----:B------:R-:W-:Y:S01]  /*4e70*/  MUFU.EX2 R120, R120 ;  /* 0x0000007800787308 */ /* 0x000fe20000000800 */
[----:B------:R-:W2:Y:S01]  /*4e80*/  LDL.LU R202, [R1+0x120] ;  /* 0x0001200001ca7983 */ /* 0x000ea20000300800 */
[----:B------:R-:W-:-:S06]  /*4e90*/  FFMA.FTZ R55, -R162, R162, 1 ;  /* 0x3f800000a2377423 */ /* 0x000fcc00000101a2 */
[----:B------:R-:W-:Y:S01]  /*4ea0*/  MUFU.EX2 R117, R117 ;  /* 0x0000007500757308 */ /* 0x000fe20000000800 */
[----:B------:R-:W3:Y:S01]  /*4eb0*/  SHFL.IDX PT, R124, R63, R124, 0x1f ;  /* 0x00001f7c3f7c7589 */ /* 0x000ee200000e0000 */
[----:B------:R-:W-:-:S06]  /*4ec0*/  FMUL.FTZ R58, R23, R58 ;  /* 0x0000003a173a7220 */ /* 0x000fcc0000410000 */
[----:B------:R-:W-:Y:S01]  /*4ed0*/  MUFU.EX2 R115, R115 ;  /* 0x0000007300737308 */ /* 0x000fe20000000800 */
[----:B------:R-:W-:Y:S07]  /*4ee0*/  SHFL.IDX PT, R126, R63, R126, 0x1f ;  /* 0x00001f7e3f7e7589 */ /* 0x000fee00000e0000 */
[----:B------:R-:W-:Y:S01]  /*4ef0*/  MUFU.EX2 R123, R123 ;  /* 0x0000007b007b7308 */ /* 0x000fe20000000800 */
[----:B------:R-:W-:Y:S01]  /*4f00*/  SHFL.IDX PT, R125, R63, R125, 0x1f ;  /* 0x00001f7d3f7d7589 */ /* 0x000fe200000e0000 */
[----:B------:R-:W-:Y:S01]  /*4f10*/  FFMA.FTZ R236, -R236, R236, 1 ;  /* 0x3f800000ecec7423 */ /* 0x000fe200000101ec */
[----:B------:R-:W-:Y:S01]  /*4f20*/  FMUL.FTZ R38, R19, R38 ;  /* 0x0000002613267220 */ /* 0x000fe20000410000 */
[----:B------:R-:W-:Y:S01]  /*4f30*/  FFMA.FTZ R127, -R127, R127, 1 ;  /* 0x3f8000007f7f7423 */ /* 0x000fe2000001017f */
[----:B------:R-:W-:Y:S01]  /*4f40*/  SHFL.IDX PT, R215, R63, R215, 0x1f ;  /* 0x00001fd73fd77589 */ /* 0x000fe200000e0000 */
[----:B------:R-:W-:-:S03]  /*4f50*/  FMUL.FTZ R114, R228, R114 ;  /* 0x00000072e4727220 */ /* 0x000fc60000410000 */
[----:B------:R-:W-:Y:S04]  /*4f60*/  SHFL.IDX PT, R217, R63, R217, 0x1f ;  /* 0x00001fd93fd97589 */ /* 0x000fe800000e0000 */
[----:B------:R-:W-:Y:S01]  /*4f70*/  SHFL.IDX PT, R212, R63, R212, 0x1f ;  /* 0x00001fd43fd47589 */ /* 0x000fe200000e0000 */
[----:B------:R-:W-:Y:S01]  /*4f80*/  FFMA.FTZ R14, -R163, R163, 1 ;  /* 0x3f800000a30e7423 */ /* 0x000fe200000101a3 */
[----:B------:R-:W-:Y:S01]  /*4f90*/  FMUL.FTZ R61, R100, R61 ;  /* 0x0000003d643d7220 */ /* 0x000fe20000410000 */
[--C-:B----4-:R-:W-:Y:S01]  /*4fa0*/  FADD.FTZ R65, R65, -R220.reuse ;  /* 0x800000dc41417221 */ /* 0x110fe20000010000 */
[----:B------:R-:W2:Y:S01]  /*4fb0*/  LDL.LU R203, [R1+0x11c] ;  /* 0x00011c0001cb7983 */ /* 0x000ea20000300800 */
[----:B------:R-:W-:Y:S01]  /*4fc0*/  FMUL.FTZ R56, R97, R57 ;  /* 0x0000003961387220 */ /* 0x000fe20000410000 */
[----:B------:R-:W-:Y:S01]  /*4fd0*/  FMUL.FTZ R60, R99, R60 ;  /* 0x0000003c633c7220 */ /* 0x000fe20000410000 */
[----:B------:R-:W-:Y:S01]  /*4fe0*/  FADD.FTZ R67, R67, -R220 ;  /* 0x800000dc43437221 */ /* 0x000fe20000010000 */
[----:B------:R-:W4:Y:S01]  /*4ff0*/  SHFL.IDX PT, R63, R63, R213, 0x1f ;  /* 0x00001fd53f3f7589 */ /* 0x000f2200000e0000 */
[----:B------:R-:W4:Y:S01]  /*5000*/  MUFU.EX2 R113, R113 ;  /* 0x0000007100717308 */ /* 0x000f220000000800 */
[----:B------:R-:W-:-:S02]  /*5010*/  FMUL.FTZ R226, R216, R226 ;  /* 0x000000e2d8e27220 */ /* 0x000fc40000410000 */
[----:B------:R1:W5:Y:S01]  /*5020*/  LDL.LU R171, [R1+0x118] ;  /* 0x0001180001ab7983 */ /* 0x0003620000300800 */
[----:B------:R-:W-:Y:S01]  /*5030*/  FFMA.FTZ R41, -R166, R166, 1 ;  /* 0x3f800000a6297423 */ /* 0x000fe200000101a6 */
[----:B------:R-:W-:Y:S01]  /*5040*/  FADD.FTZ R218, R70, -R218 ;  /* 0x800000da46da7221 */ /* 0x000fe20000010000 */
[----:B------:R-:W-:Y:S01]  /*5050*/  FFMA.FTZ R69, -R161, R161, 1 ;  /* 0x3f800000a1457423 */ /* 0x000fe200000101a1 */
[----:B------:R1:W5:Y:S01]  /*5060*/  LDL.LU R170, [R1+0x114] ;  /* 0x0001140001aa7983 */ /* 0x0003620000300800 */
[----:B------:R-:W-:Y:S01]  /*5070*/  FMUL.FTZ R59, R98, R59 ;  /* 0x0000003b623b7220 */ /* 0x000fe20000410000 */
[----:B------:R-:W-:Y:S01]  /*5080*/  FMUL.FTZ R57, R55, R58 ;  /* 0x0000003a37397220 */ /* 0x000fe20000410000 */
[--C-:B------:R-:W-:Y:S01]  /*5090*/  FADD.FTZ R64, R64, -R222.reuse ;  /* 0x800000de40407221 */ /* 0x100fe20000010000 */
[----:B------:R2:W5:Y:S01]  /*50a0*/  LDL.LU R169, [R1+0x110] ;  /* 0x0001100001a97983 */ /* 0x0005620000300800 */
[----:B------:R-:W-:Y:S01]  /*50b0*/  FFMA.FTZ R70, -R159, R159, 1 ;  /* 0x3f8000009f467423 */ /* 0x000fe2000001019f */
[----:B------:R-:W-:Y:S01]  /*50c0*/  FADD.FTZ R66, R66, -R222 ;  /* 0x800000de42427221 */ /* 0x000fe20000010000 */
[----:B------:R-:W-:Y:S01]  /*50d0*/  FMUL.FTZ R67, R107, R67 ;  /* 0x000000436b437220 */ /* 0x000fe20000410000 */
[----:B------:R2:W5:Y:S01]  /*50e0*/  LDL.LU R168, [R1+0x10c] ;  /* 0x00010c0001a87983 */ /* 0x0005620000300800 */
[----:B------:R-:W-:Y:S01]  /*50f0*/  FMUL.FTZ R58, R14, R56 ;  /* 0x000000380e3a7220 */ /* 0x000fe20000410000 */
[----:B------:R-:W-:Y:S01]  /*5100*/  FMUL.FTZ R121, R103, R121 ;  /* 0x0000007967797220 */ /* 0x000fe20000410000 */
[--C-:B-1----:R-:W-:Y:S01]  /*5110*/  FADD.FTZ R72, R72, -R62.reuse ;  /* 0x8000003e48487221 */ /* 0x102fe20000010000 */
[----:B------:R1:W5:Y:S01]  /*5120*/  LDL.LU R167, [R1+0x108] ;  /* 0x0001080001a77983 */ /* 0x0003620000300800 */
[----:B------:R-:W-:Y:S01]  /*5130*/  FFMA.FTZ R56, -R160, R160, 1 ;  /* 0x3f800000a0387423 */ /* 0x000fe200000101a0 */
[----:B------:R-:W-:Y:S01]  /*5140*/  FADD.FTZ R74, R74, -R62 ;  /* 0x8000003e4a4a7221 */ /* 0x000fe20000010000 */
[--C-:B---3--:R-:W-:Y:S01]  /*5150*/  FADD.FTZ R73, R73, -R124.reuse ;  /* 0x8000007c49497221 */ /* 0x108fe20000010000 */
[----:B------:R1:W5:Y:S01]  /*5160*/  LDL.LU R166, [R1+0x104] ;  /* 0x0001040001a67983 */ /* 0x0003620000300800 */
[----:B------:R-:W-:Y:S01]  /*5170*/  FMUL.FTZ R69, R69, R59 ;  /* 0x0000003b45457220 */ /* 0x000fe20000410000 */
[----:B------:R-:W-:Y:S01]  /*5180*/  FADD.FTZ R75, R75, -R124 ;  /* 0x8000007c4b4b7221 */ /* 0x000fe20000010000 */
[--C-:B----4-:R-:W-:Y:S01]  /*5190*/  FADD.FTZ R85, R85, -R63.reuse ;  /* 0x8000003f55557221 */ /* 0x110fe20000010000 */
[----:B------:R1:W5:Y:S01]  /*51a0*/  LDL.LU R165, [R1+0x100] ;  /* 0x0001000001a57983 */ /* 0x0003620000300800 */
[----:B------:R-:W-:Y:S01]  /*51b0*/  FMUL.FTZ R70, R70, R61 ;  /* 0x0000003d46467220 */ /* 0x000fe20000410000 */
[----:B------:R-:W-:Y:S01]  /*51c0*/  FADD.FTZ R87, R87, -R63 ;  /* 0x8000003f57577221 */ /* 0x000fe20000010000 */
[--C-:B------:R-:W-:Y:S01]  /*51d0*/  FADD.FTZ R84, R84, -R212.reuse ;  /* 0x800000d454547221 */ /* 0x100fe20000010000 */
[----:B------:R1:W5:Y:S01]  /*51e0*/  LDL.LU R164, [R1+0xfc] ;  /* 0x0000fc0001a47983 */ /* 0x0003620000300800 */
[----:B------:R-:W-:Y:S01]  /*51f0*/  FFMA.FTZ R59, -R156, R156, 1 ;  /* 0x3f8000009c3b7423 */ /* 0x000fe2000001019c */
[----:B------:R-:W-:Y:S01]  /*5200*/  FFMA.FTZ R55, -R155, R155, 1 ;  /* 0x3f8000009b377423 */ /* 0x000fe2000001019b */
[----:B------:R-:W-:Y:S01]  /*5210*/  FADD.FTZ R86, R86, -R212 ;  /* 0x800000d456567221 */ /* 0x000fe20000010000 */
[----:B------:R1:W5:Y:S01]  /*5220*/  LDL.LU R163, [R1+0xf8] ;  /* 0x0000f80001a37983 */ /* 0x0003620000300800 */
[----:B------:R-:W-:Y:S01]  /*5230*/  FMUL.FTZ R64, R133, R64 ;  /* 0x0000004085407220 */ /* 0x000fe20000410000 */
[----:B------:R-:W-:Y:S01]  /*5240*/  FMUL.FTZ R61, R135, R65 ;  /* 0x00000041873d7220 */ /* 0x000fe20000410000 */
[----:B------:R-:W-:Y:S01]  /*5250*/  FFMA.FTZ R210, -R144, R144, 1 ;  /* 0x3f80000090d27423 */ /* 0x000fe20000010190 */
[----:B------:R1:W5:Y:S01]  /*5260*/  LDL.LU R162, [R1+0xf4] ;  /* 0x0000f40001a27983 */ /* 0x0003620000300800 */
[----:B------:R-:W-:Y:S01]  /*5270*/  FMUL.FTZ R56, R56, R60 ;  /* 0x0000003c38387220 */ /* 0x000fe20000410000 */
[----:B------:R-:W-:Y:S01]  /*5280*/  FFMA.FTZ R60, -R154, R154, 1 ;  /* 0x3f8000009a3c7423 */ /* 0x000fe2000001019a */
[--C-:B------:R-:W-:Y:S01]  /*5290*/  FADD.FTZ R77, R77, -R125.reuse ;  /* 0x8000007d4d4d7221 */ /* 0x100fe20000010000 */
[----:B------:R1:W5:Y:S01]  /*52a0*/  LDL.LU R161, [R1+0xf0] ;  /* 0x0000f00001a17983 */ /* 0x0003620000300800 */
[----:B------:R-:W-:Y:S01]  /*52b0*/  FMUL.FTZ R66, R134, R66 ;  /* 0x0000004286427220 */ /* 0x000fe20000410000 */
[----:B------:R-:W-:Y:S01]  /*52c0*/  FFMA.FTZ R14, -R157, R157, 1 ;  /* 0x3f8000009d0e7423 */ /* 0x000fe2000001019d */
[----:B------:R-:W-:Y:S01]  /*52d0*/  FADD.FTZ R79, R79, -R125 ;  /* 0x8000007d4f4f7221 */ /* 0x000fe20000010000 */
[----:B------:R1:W5:Y:S01]  /*52e0*/  LDL.LU R160, [R1+0xec] ;  /* 0x0000ec0001a07983 */ /* 0x0003620000300800 */
[----:B------:R-:W-:Y:S01]  /*52f0*/  FMUL.FTZ R64, R59, R64 ;  /* 0x000000403b407220 */ /* 0x000fe20000410000 */
[----:B------:R-:W-:Y:S01]  /*5300*/  FMUL.FTZ R55, R55, R61 ;  /* 0x0000003d37377220 */ /* 0x000fe20000410000 */
[--C-:B------:R-:W-:Y:S01]  /*5310*/  FADD.FTZ R76, R76, -R126.reuse ;  /* 0x8000007e4c4c7221 */ /* 0x100fe20000010000 */
[----:B------:R1:W5:Y:S01]  /*5320*/  LDL.LU R159, [R1+0xe8] ;  /* 0x0000e800019f7983 */ /* 0x0003620000300800 */
[----:B------:R-:W-:Y:S01]  /*5330*/  FFMA.FTZ R59, -R152, R152, 1 ;  /* 0x3f800000983b7423 */ /* 0x000fe20000010198 */
[----:B------:R-:W-:Y:S01]  /*5340*/  FFMA.FTZ R61, -R151, R151, 1 ;  /* 0x3f800000973d7423 */ /* 0x000fe20000010197 */
[----:B------:R-:W-:Y:S01]  /*5350*/  FADD.FTZ R78, R78, -R126 ;  /* 0x8000007e4e4e7221 */ /* 0x000fe20000010000 */
[----:B------:R1:W5:Y:S01]  /*5360*/  LDL.LU R158, [R1+0xe4] ;  /* 0x0000e400019e7983 */ /* 0x0003620000300800 */
[----:B------:R-:W-:Y:S01]  /*5370*/  FMUL.FTZ R65, R60, R66 ;  /* 0x000000423c417220 */ /* 0x000fe20000410000 */
[--C-:B------:R-:W-:Y:S01]  /*5380*/  FADD.FTZ R80, R80, -R215.reuse ;  /* 0x800000d750507221 */ /* 0x100fe20000010000 */
[----:B------:R-:W-:Y:S01]  /*5390*/  FADD.FTZ R82, R82, -R215 ;  /* 0x800000d752527221 */ /* 0x000fe20000010000 */
[----:B------:R1:W5:Y:S01]  /*53a0*/  LDL.LU R157, [R1+0xe0] ;  /* 0x0000e000019d7983 */ /* 0x0003620000300800 */
[----:B------:R-:W-:Y:S01]  /*53b0*/  FFMA.FTZ R66, -R153, R153, 1 ;  /* 0x3f80000099427423 */ /* 0x000fe20000010199 */
[--C-:B------:R-:W-:Y:S01]  /*53c0*/  FADD.FTZ R81, R81, -R217.reuse ;  /* 0x800000d951517221 */ /* 0x100fe20000010000 */
[----:B------:R-:W-:Y:S01]  /*53d0*/  FADD.FTZ R83, R83, -R217 ;  /* 0x800000d953537221 */ /* 0x000fe20000010000 */
[----:B------:R1:W5:Y:S01]  /*53e0*/  LDL.LU R156, [R1+0xdc] ;  /* 0x0000dc00019c7983 */ /* 0x0003620000300800 */
[----:B------:R-:W-:Y:S01]  /*53f0*/  FMUL.FTZ R59, R59, R67 ;  /* 0x000000433b3b7220 */ /* 0x000fe20000410000 */
[----:B------:R-:W-:Y:S01]  /*5400*/  FFMA.FTZ R213, -R5, R5, 1 ;  /* 0x3f80000005d57423 */ /* 0x000fe20000010105 */
[----:B------:R-:W-:Y:S01]  /*5410*/  FFMA.FTZ R214, -R4, R4, 1 ;  /* 0x3f80000004d67423 */ /* 0x000fe20000010104 */
[----:B------:R1:W5:Y:S01]  /*5420*/  LDL.LU R155, [R1+0xd8] ;  /* 0x0000d800019b7983 */ /* 0x0003620000300800 */
[----:B------:R-:W-:Y:S01]  /*5430*/  FMUL.FTZ R61, R61, R121 ;  /* 0x000000793d3d7220 */ /* 0x000fe20000410000 */
[----:B------:R-:W3:Y:S01]  /*5440*/  MUFU.EX2 R129, R129 ;  /* 0x0000008100817308 */ /* 0x000ee20000000800 */
[----:B------:R-:W-:Y:S01]  /*5450*/  FMUL.FTZ R36, R108, R36 ;  /* 0x000000246c247220 */ /* 0x000fe20000410000 */
[----:B------:R1:W5:Y:S01]  /*5460*/  LDL.LU R154, [R1+0xd4] ;  /* 0x0000d400019a7983 */ /* 0x0003620000300800 */
[----:B------:R-:W-:Y:S01]  /*5470*/  FFMA.FTZ R67, -R150, R150, 1 ;  /* 0x3f80000096437423 */ /* 0x000fe20000010196 */
[----:B------:R-:W-:-:S04]  /*5480*/  FFMA.FTZ R62, -R148, R148, 1 ;  /* 0x3f800000943e7423 */ /* 0x000fc80000010194 */
[----:B------:R-:W4:Y:S01]  /*5490*/  MUFU.EX2 R128, R128 ;  /* 0x0000008000807308 */ /* 0x000f220000000800 */
[----:B------:R1:W5:Y:S01]  /*54a0*/  LDL.LU R153, [R1+0xd0] ;  /* 0x0000d00001997983 */ /* 0x0003620000300800 */
[----:B------:R-:W-:Y:S01]  /*54b0*/  FMUL.FTZ R121, R106, R72 ;  /* 0x000000486a797220 */ /* 0x000fe20000410000 */
[----:B------:R-:W-:-:S05]  /*54c0*/  FFMA.FTZ R60, -R149, R149, 1 ;  /* 0x3f800000953c7423 */ /* 0x000fca0000010195 */
[----:B------:R-:W1:Y:S01]  /*54d0*/  MUFU.EX2 R207, R207 ;  /* 0x000000cf00cf7308 */ /* 0x000e620000000800 */
[----:B------:R1:W5:Y:S01]  /*54e0*/  LDL.LU R152, [R1+0xcc] ;  /* 0x0000cc0001987983 */ /* 0x0003620000300800 */
[----:B------:R-:W-:-:S06]  /*54f0*/  FFMA.FTZ R124, -R147, R147, 1 ;  /* 0x3f800000937c7423 */ /* 0x000fcc0000010193 */
[----:B------:R-:W1:Y:S01]  /*5500*/  MUFU.EX2 R205, R205 ;  /* 0x000000cd00cd7308 */ /* 0x000e620000000800 */
[----:B------:R1:W5:Y:S01]  /*5510*/  LDL.LU R151, [R1+0xc8] ;  /* 0x0000c80001977983 */ /* 0x0003620000300800 */
[----:B------:R-:W-:Y:S01]  /*5520*/  FMUL.FTZ R62, R62, R121 ;  /* 0x000000793e3e7220 */ /* 0x000fe20000410000 */
[----:B------:R-:W-:Y:S01]  /*5530*/  FMUL.FTZ R219, R110, R219 ;  /* 0x000000db6edb7220 */ /* 0x000fe20000410000 */
[----:B------:R-:W-:Y:S01]  /*5540*/  FMUL.FTZ R208, R208, R226 ;  /* 0x000000e2d0d07220 */ /* 0x000fe20000410000 */
[----:B------:R1:W5:Y:S01]  /*5550*/  LDL.LU R150, [R1+0xc4] ;  /* 0x0000c40001967983 */ /* 0x0003620000300800 */
[----:B------:R-:W-:-:S03]  /*5560*/  FFMA.FTZ R63, -R146, R146, 1 ;  /* 0x3f800000923f7423 */ /* 0x000fc60000010192 */
[----:B------:R1:W5:Y:S01]  /*5570*/  LDL.LU R149, [R1+0xc0] ;  /* 0x0000c00001957983 */ /* 0x0003620000300800 */
[----:B------:R-:W-:-:S03]  /*5580*/  FFMA.FTZ R121, -R145, R145, 1 ;  /* 0x3f80000091797423 */ /* 0x000fc60000010191 */
[----:B------:R1:W5:Y:S01]  /*5590*/  LDL.LU R148, [R1+0xbc] ;  /* 0x0000bc0001947983 */ /* 0x0003620000300800 */
[----:B------:R-:W-:-:S03]  /*55a0*/  FFMA.FTZ R212, -R143, R143, 1 ;  /* 0x3f8000008fd47423 */ /* 0x000fc6000001018f */
[----:B------:R1:W5:Y:S01]  /*55b0*/  LDL.LU R147, [R1+0xb8] ;  /* 0x0000b80001937983 */ /* 0x0003620000300800 */
[----:B------:R-:W-:-:S03]  /*55c0*/  FFMA.FTZ R125, -R142, R142, 1 ;  /* 0x3f8000008e7d7423 */ /* 0x000fc6000001018e */
[----:B------:R1:W5:Y:S01]  /*55d0*/  LDL.LU R146, [R1+0xb4] ;  /* 0x0000b40001927983 */ /* 0x0003620000300800 */
[----:B------:R-:W-:-:S03]  /*55e0*/  FMUL.FTZ R218, R136, R218 ;  /* 0x000000da88da7220 */ /* 0x000fc60000410000 */
        /* <DEDUP_REMOVED lines=10> */
[----:B------:R1:W5:Y:S04]  /*5690*/  LDL.LU R140, [R1+0x9c] ;  /* 0x00009c00018c7983 */ /* 0x0003680000300800 */
[----:B------:R1:W5:Y:S04]  /*56a0*/  LDL.LU R6, [R1+0x98] ;  /* 0x0000980001067983 */ /* 0x0003680000300800 */
[----:B------:R1:W5:Y:S04]  /*56b0*/  LDL.LU R5, [R1+0x94] ;  /* 0x0000940001057983 */ /* 0x0003680000300800 */
[----:B------:R1:W5:Y:S04]  /*56c0*/  LDL.LU R4, [R1+0x90] ;  /* 0x0000900001047983 */ /* 0x0003680000300800 */
[----:B------:R1:W5:Y:S04]  /*56d0*/  LDL.LU R2, [R1+0x8c] ;  /* 0x00008c0001027983 */ /* 0x0003680000300800 */
[----:B------:R-:W2:Y:S01]  /*56e0*/  LDL R220, [R1+0x70] ;  /* 0x0000700001dc7983 */ /* 0x000ea20000100800 */
[----:B------:R-:W-:-:S04]  /*56f0*/  FMUL.FTZ R73, R137, R73 ;  /* 0x0000004989497220 */ /* 0x000fc80000410000 */
[----:B------:R-:W-:Y:S01]  /*5700*/  FMUL.FTZ R124, R124, R73 ;  /* 0x000000497c7c7220 */ /* 0x000fe20000410000 */
[----:B------:R-:W-:Y:S01]  /*5710*/  FMUL.FTZ R73, R116, R76 ;  /* 0x0000004c74497220 */ /* 0x000fe20000410000 */
[----:B------:R-:W-:Y:S01]  /*5720*/  FMUL.FTZ R66, R66, R36 ;  /* 0x0000002442427220 */ /* 0x000fe20000410000 */
[----:B------:R-:W-:Y:S02]  /*5730*/  FMUL.FTZ R36, R122, R75 ;  /* 0x0000004b7a247220 */ /* 0x000fe40000410000 */
[----:B------:R-:W-:Y:S01]  /*5740*/  FMUL.FTZ R210, R210, R73 ;  /* 0x00000049d2d27220 */ /* 0x000fe20000410000 */
[----:B------:R-:W-:Y:S01]  /*5750*/  FMUL.FTZ R73, R130, R84 ;  /* 0x0000005482497220 */ /* 0x000fe20000410000 */
[----:B------:R-:W-:Y:S01]  /*5760*/  FMUL.FTZ R121, R121, R36 ;  /* 0x0000002479797220 */ /* 0x000fe20000410000 */
[----:B------:R-:W-:Y:S02]  /*5770*/  FMUL.FTZ R36, R113, R81 ;  /* 0x0000005171247220 */ /* 0x000fe40000410000 */
[----:B------:R-:W-:Y:S01]  /*5780*/  FMUL.FTZ R218, R218, R73 ;  /* 0x00000049dada7220 */ /* 0x000fe20000410000 */
[----:B------:R-:W-:Y:S01]  /*5790*/  F2FP.BF16.F32.PACK_AB R73, R51, R11 ;  /* 0x0000000b3349723e */ /* 0x000fe200000010ff */
[----:B------:R-:W-:Y:S01]  /*57a0*/  FMUL.FTZ R221, R132, R221 ;  /* 0x000000dd84dd7220 */ /* 0x000fe20000410000 */
[----:B---3--:R-:W-:Y:S01]  /*57b0*/  FMUL.FTZ R86, R129, R86 ;  /* 0x0000005681567220 */ /* 0x008fe20000410000 */
[----:B------:R-:W-:Y:S01]  /*57c0*/  FMUL.FTZ R38, R236, R38 ;  /* 0x00000026ec267220 */ /* 0x000fe20000410000 */
[----:B------:R-:W-:Y:S01]  /*57d0*/  FMUL.FTZ R74, R119, R74 ;  /* 0x0000004a774a7220 */ /* 0x000fe20000410000 */
[----:B------:R-:W-:Y:S01]  /*57e0*/  FMUL.FTZ R80, R118, R80 ;  /* 0x0000005076507220 */ /* 0x000fe20000410000 */
[----:B------:R-:W-:Y:S01]  /*57f0*/  FMUL.FTZ R82, R120, R82 ;  /* 0x0000005278527220 */ /* 0x000fe20000410000 */
[----:B----4-:R-:W-:Y:S01]  /*5800*/  FMUL.FTZ R83, R128, R83 ;  /* 0x0000005380537220 */ /* 0x010fe20000410000 */
        /* <DEDUP_REMOVED lines=40> */
[----:B------:R-:W-:Y:S01]  /*5a90*/  F2FP.BF16.F32.PACK_AB R66, R61, R66 ;  /* 0x000000423d42723e */ /* 0x000fe200000010ff */
[----:B------:R-:W-:Y:S01]  /*5aa0*/  UMOV UR6, UR12 ;  /* 0x0000000c00067c82 */ /* 0x000fe20008000000 */
[----:B------:R-:W-:Y:S01]  /*5ab0*/  F2FP.BF16.F32.PACK_AB R67, R60, R67 ;  /* 0x000000433c43723e */ /* 0x000fe200000010ff */
[----:B------:R-:W-:Y:S01]  /*5ac0*/  UMOV UR7, 0x40000040 ;  /* 0x4000004000077882 */ /* 0x000fe20000000000 */
[----:B------:R-:W-:Y:S01]  /*5ad0*/  F2FP.BF16.F32.PACK_AB R64, R55, R64 ;  /* 0x000000403740723e */ /* 0x000fe200000010ff */
[----:B------:R-:W-:Y:S01]  /*5ae0*/  UIADD3 UR4, UR12, 0x80, URZ ;  /* 0x000000800c047890 */ /* 0x000fe2000fffe03f */
[----:B------:R-:W-:Y:S01]  /*5af0*/  F2FP.BF16.F32.PACK_AB R65, R59, R65 ;  /* 0x000000413b41723e */ /* 0x000fe200000010ff */
[----:B------:R-:W3:Y:S01]  /*5b00*/  LDL R14, [R1+0x50] ;  /* 0x00005000010e7983 */ /* 0x000ee20000100800 */
        /* <DEDUP_REMOVED lines=16> */
[----:B--2---:R-:W-:-:S05]  /*5c10*/  LEA R11, R0, R220, 0xe ;  /* 0x000000dc000b7211 */ /* 0x004fca00078e70ff */
[----:B------:R-:W-:-:S05]  /*5c20*/  IMAD R11, R11, 0x2, R16 ;  /* 0x000000020b0b7824 */ /* 0x000fca00078e0210 */
        /* <DEDUP_REMOVED lines=9> */
[----:B------:R-:W-:Y:S01]  /*5cc0*/  HGMMA.64x64x16.F32.BF16 R172, R36, gdesc[UR4].tnspB, R172, gsb0 ;  /* 0x40e0000424ac7df0 */ /* 0x000fe200080018ac */
[----:B------:R-:W-:Y:S01]  /*5cd0*/  UMOV UR6, UR4 ;  /* 0x0000000400067c82 */ /* 0x000fe20008000000 */
        /* <DEDUP_REMOVED lines=15> */
[----:B------:R-:W-:-:S06]  /*5dd0*/  UMOV UR7, 0x40000040 ;  /* 0x4000004000077882 */ /* 0x000fcc0000000000 */
[----:B------:R-:W-:Y:S01]  /*5de0*/  UMOV UR6, UR4 ;  /* 0x0000000400067c82 */ /* 0x000fe20008000000 */
        /* <DEDUP_REMOVED lines=47> */
[----:B------:R-:W-:-:S05]  /*60e0*/  VIADD R40, R16, 0x20c00 ;  /* 0x00020c0010287836 */ /* 0x000fca0000000000 */
[----:B---3--:R-:W-:-:S04]  /*60f0*/  LEA R10, R14, R40, 0xd ;  /* 0x000000280e0a7211 */ /* 0x008fc800078e68ff */
[----:B------:R-:W-:-:S04]  /*6100*/  SHF.R.U32.HI R10, RZ, 0x4, R10 ;  /* 0x00000004ff0a7819 */ /* 0x000fc8000001160a */
[----:B------:R-:W-:Y:S02]  /*6110*/  LOP3.LUT R10, R10, 0x3fff, RZ, 0xc0, !PT ;  /* 0x00003fff0a0a7812 */ /* 0x000fe400078ec0ff */
[----:B------:R-:W-:Y:S02]  /*6120*/  R2UR UR4, R16 ;  /* 0x00000000100472ca */ /* 0x000fe400000e0000 */
[----:B-1----:R-:W-:-:S05]  /*6130*/  LOP3.LUT R11, R10, 0x10000, RZ, 0xfc, !PT ;  /* 0x000100000a0b7812 */ /* 0x002fca00078efcff */
[----:B------:R-:W-:-:S05]  /*6140*/  IMAD R11, R0, 0x800, R11 ;  /* 0x00000800000b7824 */ /* 0x000fca00078e020b */
[----:B------:R-:W-:Y:S01]  /*6150*/  R2UR UR8, R11 ;  /* 0x000000000b0872ca */ /* 0x000fe200000e0000 */
[----:B------:R-:W-:Y:S01]  /*6160*/  USHF.R.U32.HI UR4, URZ, 0x4, UR4 ;  /* 0x000000043f047899 */ /* 0x000fe20008011604 */
[----:B------:R-:W-:Y:S02]  /*6170*/  WARPGROUP.DEPBAR.LE gsb0, 0x0 ;  /* 0x00008000000079c5 */ /* 0x000fe40000010000 */
[----:B------:R1:W-:Y:S06]  /*6180*/  MEMBAR.ALL.CTA ;  /* 0x0000000000007992 */ /* 0x0003ec0000008000 */
[----:B-1----:R-:W1:Y:S01]  /*6190*/  FENCE.VIEW.ASYNC.S ;  /* 0x00000000000073c6 */ /* 0x002e620000000000 */
[----:B------:R-:W-:Y:S01]  /*61a0*/  ULOP3.LUT UR9, UR4, 0x3fff, URZ, 0xc0, !UPT ;  /* 0x00003fff04097892 */ /* 0x000fe2000f8ec03f */
        /* <DEDUP_REMOVED lines=59> */
.L_x_1064:
        /* <DEDUP_REMOVED lines=68> */
.L_x_1065:
[----:B-1----:R-:W2:Y:S01]  /*69a0*/  LDL R5, [R1+0x54] ;  /* 0x0000540001057983 */ /* 0x002ea20000100800 */
[----:B------:R-:W-:Y:S01]  /*69b0*/  UIADD3 UR38, UR38, 0x1, URZ ;  /* 0x0000000126267890 */ /* 0x000fe2000fffe03f */
[----:B------:R-:W-:Y:S01]  /*69c0*/  VIADD R0, R0, 0x1 ;  /* 0x0000000100007836 */ /* 0x000fe20000000000 */
[----:B------:R-:W-:-:S04]  /*69d0*/  IADD3 R6, R6, 0x30c20, RZ ;  /* 0x00030c2006067810 */ /* 0x000fc80007ffe0ff */
[C---:B------:R-:W-:Y:S02]  /*69e0*/  ISETP.NE.AND P0, PT, R0.reuse, 0x2, PT ;  /* 0x000000020000780c */ /* 0x040fe40003f05270 */
[----:B------:R-:W-:Y:S02]  /*69f0*/  PRMT R6, RZ, 0x654, R6 ;  /* 0x00000654ff067816 */ /* 0x000fe40000000006 */
[----:B------:R-:W-:Y:S02]  /*6a00*/  SEL R0, R0, RZ, P0 ;  /* 0x000000ff00007207 */ /* 0x000fe40000000000 */
[----:B------:R3:W-:Y:S01]  /*6a10*/  SYNCS.ARRIVE.TRANS64.RED.A1T0 RZ, [R6+URZ], RZ ;  /* 0x000000ff06ff79a7 */ /* 0x0007e2000810043f */
[----:B--2---:R-:W-:Y:S02]  /*6a20*/  ISETP.LE.AND P1, PT, R5, UR38, PT ;  /* 0x0000002605007c0c */ /* 0x004fe4000bf23270 */
[----:B------:R-:W-:-:S04]  /*6a30*/  SEL R5, RZ, 0x1, P0 ;  /* 0x00000001ff057807 */ /* 0x000fc80000000000 */
[----:B------:R-:W-:-:S07]  /*6a40*/  LOP3.LUT R4, R4, R5, RZ, 0x3c, !PT ;  /* 0x0000000504047212 */ /* 0x000fce00078e3cff */
[----:B---3--:R-:W-:Y:S05]  /*6a50*/  @!P1 BRA `(.L_x_1066) ;  /* 0xffffffac00d09947 */ /* 0x008fea000383ffff */
.L_x_1055:
[----:B------:R-:W2:Y:S01]  /*6a60*/  S2R R8, SR_CTAID.X ;  /* 0x0000000000087919 */ /* 0x000ea20000002500 */
[----:B------:R-:W3:Y:S01]  /*6a70*/  LDC R5, c[0x0][0x280] ;  /* 0x0000a000ff057b82 */ /* 0x000ee20000000800 */
[----:B------:R-:W-:-:S07]  /*6a80*/  ULDC UR4, c[0x0][0x748] ;  /* 0x0001d20000047ab9 */ /* 0x000fce0000000800 */
[----:B------:R-:W3:Y:S02]  /*6a90*/  LDC R7, c[0x0][0x290] ;  /* 0x0000a400ff077b82 */ /* 0x000ee40000000800 */
[----:B---3--:R-:W-:-:S05]  /*6aa0*/  IMAD.IADD R5, R5, 0x1, -R7 ;  /* 0x0000000105057824 */ /* 0x008fca00078e0a07 */
[----:B--2---:R-:W-:-:S05]  /*6ab0*/  LEA R5, R8, R5, 0x7 ;  /* 0x0000000508057211 */ /* 0x004fca00078e38ff */
[----:B------:R-:W-:-:S05]  /*6ac0*/  VIADD R5, R5, UR4 ;  /* 0x0000000405057c36 */ /* 0x000fca0008000000 */
[----:B------:R-:W-:-:S04]  /*6ad0*/  SHF.R.S32.HI R6, RZ, 0x1f, R5 ;  /* 0x0000001fff067819 */ /* 0x000fc80000011405 */
[----:B------:R-:W-:-:S04]  /*6ae0*/  LEA.HI R6, R6, R5, RZ, 0x7 ;  /* 0x0000000506067211 */ /* 0x000fc800078f38ff */
[----:B------:R-:W-:-:S04]  /*6af0*/  SHF.R.S32.HI R6, RZ, 0x7, R6 ;  /* 0x00000007ff067819 */ /* 0x000fc80000011406 */
[----:B------:R-:W-:-:S04]  /*6b00*/  VIMNMX R9, R6, UR37, PT ;  /* 0x0000002506097c48 */ /* 0x000fc8000bfe0100 */
[----:B------:R-:W-:Y:S01]  /*6b10*/  ISETP.LE.AND P0, PT, R9, UR38, PT ;  /* 0x0000002609007c0c */ /* 0x000fe2000bf03270 */
[----:B------:R2:W-:-:S12]  /*6b20*/  STL [R1+0x40], R9 ;  /* 0x0000400901007387 */ /* 0x0005d80000100800 */
[----:B--2---:R-:W-:Y:S05]  /*6b30*/  @P0 BRA `(.L_x_1067) ;  /* 0x0000004c00700947 */ /* 0x004fea0003800000 */
[----:B------:R-:W2:Y:S04]  /*6b40*/  LDL R10, [R1+0x50] ;  /* 0x00005000010a7983 */ /* 0x000ea80000100800 */
[----:B------:R-:W3:Y:S04]  /*6b50*/  LDL R13, [R1+0x6c] ;  /* 0x00006c00010d7983 */ /* 0x000ee80000100800 */
[----:B------:R-:W3:Y:S04]  /*6b60*/  LDL R11, [R1+0x88] ;  /* 0x00008800010b7983 */ /* 0x000ee80000100800 */
[----:B------:R-:W4:Y:S01]  /*6b70*/  LDL R12, [R1+0x68] ;  /* 0x00006800010c7983 */ /* 0x000f220000100800 */
[----:B------:R-:W-:Y:S01]  /*6b80*/  IMAD R8, R8, -0x80, R7 ;  /* 0xffffff8008087824 */ /* 0x000fe200078e0207 */
[----:B------:R-:W-:Y:S01]  /*6b90*/  MOV R21, 0x40000040 ;  /* 0x4000004000157802 */ /* 0x000fe20000000f00 */
[----:B------:R-:W-:Y:S01]  /*6ba0*/  IMAD.MOV.U32 R23, RZ, RZ, 0x40000040 ;  /* 0x40000040ff177424 */ /* 0x000fe200078e00ff */
[----:B------:R-:W5:Y:S01]  /*6bb0*/  S2R R5, SR_TID.X ;  /* 0x0000000000057919 */ /* 0x000f620000002100 */
[----:B------:R-:W1:Y:S01]  /*6bc0*/  S2R R15, SR_TID.X ;  /* 0x00000000000f7919 */ /* 0x000e620000002100 */
[----:B-----5:R-:W-:Y:S01]  /*6bd0*/  IADD3 R9, R5, -0x80, RZ ;  /* 0xffffff8005097810 */ /* 0x020fe20007ffe0ff */
[----:B-1----:R-:W-:-:S02]  /*6be0*/  VIADD R17, R15, 0xffffff80 ;  /* 0xffffff800f117836 */ /* 0x002fc40000000000 */
[----:B------:R-:W-:-:S05]  /*6bf0*/  VIADD R15, R15, 0xffffff80 ;  /* 0xffffff800f0f7836 */ /* 0x000fca0000000000 */
[----:B------:R-:W-:-:S04]  /*6c00*/  SHF.R.S32.HI R15, RZ, 0x1f, R15 ;  /* 0x0000001fff0f7819 */ /* 0x000fc8000001140f */
[----:B------:R-:W-:-:S04]  /*6c10*/  LEA.HI R15, R15, R17, RZ, 0x7 ;  /* 0x000000110f0f7211 */ /* 0x000fc800078f38ff */
[----:B------:R-:W-:Y:S01]  /*6c20*/  SHF.R.S32.HI R15, RZ, 0x7, R15 ;  /* 0x00000007ff0f7819 */ /* 0x000fe2000001140f */
[----:B--2---:R-:W-:Y:S01]  /*6c30*/  IMAD.MOV.U32 R14, RZ, RZ, R10 ;  /* 0x000000ffff0e7224 */ /* 0x004fe200078e000a */
[----:B------:R-:W-:-:S03]  /*6c40*/  SHF.R.S32.HI R10, RZ, 0x1f, R9 ;  /* 0x0000001fff0a7819 */ /* 0x000fc60000011409 */
[----:B------:R-:W-:Y:S01]  /*6c50*/  IMAD.MOV.U32 R20, RZ, RZ, R14 ;  /* 0x000000ffff147224 */ /* 0x000fe200078e000e */
[CC--:B------:R-:W-:Y:S02]  /*6c60*/  LEA.HI R5, R10.reuse, R9.reuse, RZ, 0x5 ;  /* 0x000000090a057211 */ /* 0x0c0fe400078f28ff */
[----:B------:R-:W-:Y:S02]  /*6c70*/  LEA.HI R10, R10, R9, RZ, 0x2 ;  /* 0x000000090a0a7211 */ /* 0x000fe400078f10ff */
[----:B---3--:R-:W-:Y:S02]  /*6c80*/  LEA.HI R6, R11, R13, RZ, 0x5 ;  /* 0x0000000d0b067211 */ /* 0x008fe400078f28ff */
[----:B------:R-:W-:Y:S02]  /*6c90*/  LOP3.LUT R18, R10, 0xfffffffc, RZ, 0xc0, !PT ;  /* 0xfffffffc0a127812 */ /* 0x000fe400078ec0ff */
[--C-:B----4-:R-:W-:Y:S02]  /*6ca0*/  SHF.R.S32.HI R11, RZ, 0x2, R12.reuse ;  /* 0x00000002ff0b7819 */ /* 0x110fe4000001140c */
[----:B------:R-:W-:-:S02]  /*6cb0*/  SHF.R.S32.HI R12, RZ, 0x1f, R12 ;  /* 0x0000001fff0c7819 */ /* 0x000fc4000001140c */
[----:B------:R-:W-:Y:S02]  /*6cc0*/  SHF.R.S32.HI R13, RZ, 0x5, R6 ;  /* 0x00000005ff0d7819 */ /* 0x000fe40000011406 */
[----:B------:R-:W-:Y:S02]  /*6cd0*/  LOP3.LUT R6, R5, 0xffffffe0, RZ, 0xc0, !PT ;  /* 0xffffffe005067812 */ /* 0x000fe400078ec0ff */
[----:B------:R-:W-:Y:S02]  /*6ce0*/  LEA.HI R12, R12, R11, RZ, 0x3 ;  /* 0x0000000b0c0c7211 */ /* 0x000fe400078f18ff */
[----:B------:R-:W-:Y:S01]  /*6cf0*/  IADD3 R7, R9, -R6, RZ ;  /* 0x8000000609077210 */ /* 0x000fe20007ffe0ff */
[----:B------:R-:W-:Y:S01]  /*6d00*/  IMAD R6, R13, -0x10, R8 ;  /* 0xfffffff00d067824 */ /* 0x000fe200078e0208 */
[----:B------:R-:W-:Y:S02]  /*6d10*/  LOP3.LUT R12, R12, 0xfffffff8, RZ, 0xc0, !PT ;  /* 0xfffffff80c0c7812 */ /* 0x000fe400078ec0ff */
[----:B------:R-:W-:-:S02]  /*6d20*/  SHF.R.S32.HI R8, RZ, 0x1f, R7 ;  /* 0x0000001fff087819 */ /* 0x000fc40000011407 */
[----:B------:R-:W-:Y:S02]  /*6d30*/  LEA.HI R5, R15, R15, RZ, 0x1 ;  /* 0x0000000f0f057211 */ /* 0x000fe400078f08ff */
[----:B------:R-:W-:Y:S02]  /*6d40*/  IADD3 R6, R6, R12, -R11 ;  /* 0x0000000c06067210 */ /* 0x000fe40007ffe80b */
[CC--:B------:R-:W-:Y:S02]  /*6d50*/  LEA.HI R11, R8.reuse, R7.reuse, RZ, 0x3 ;  /* 0x00000007080b7211 */ /* 0x0c0fe400078f18ff */
[----:B------:R-:W-:Y:S02]  /*6d60*/  LOP3.LUT R5, R5, 0xfffffffe, RZ, 0xc0, !PT ;  /* 0xfffffffe05057812 */ /* 0x000fe400078ec0ff */
[----:B------:R-:W-:Y:S02]  /*6d70*/  LEA.HI R7, R8, R7, RZ, 0x2 ;  /* 0x0000000708077211 */ /* 0x000fe400078f10ff */
[----:B------:R-:W-:Y:S01]  /*6d80*/  SHF.R.S32.HI R12, RZ, 0x3, R11 ;  /* 0x00000003ff0c7819 */ /* 0x000fe2000001140b */
[----:B------:R-:W-:Y:S01]  /*6d90*/  IMAD.IADD R5, R15, 0x1, -R5 ;  /* 0x000000010f057824 */ /* 0x000fe200078e0a05 */
[----:B------:R-:W-:-:S02]  /*6da0*/  SHF.R.S32.HI R11, RZ, 0x1f, R11 ;  /* 0x0000001fff0b7819 */ /* 0x000fc4000001140b */
[----:B------:R-:W-:Y:S01]  /*6db0*/  SHF.R.S32.HI R14, RZ, 0x2, R7 ;  /* 0x00000002ff0e7819 */ /* 0x000fe20000011407 */
[----:B------:R-:W-:Y:S01]  /*6dc0*/  IMAD R8, R5, -0x40, R6 ;  /* 0xffffffc005087824 */ /* 0x000fe200078e0206 */
[----:B------:R-:W-:Y:S02]  /*6dd0*/  LEA.HI R11, R11, R12, RZ, 0x4 ;  /* 0x0000000c0b0b7211 */ /* 0x000fe400078f20ff */
[----:B------:R-:W-:Y:S01]  /*6de0*/  LEA.HI R7, R7, R14, RZ, 0x1 ;  /* 0x0000000e07077211 */ /* 0x000fe200078f08ff */
[C---:B------:R-:W-:Y:S01]  /*6df0*/  VIADD R15, R14.reuse, 0x18 ;  /* 0x000000180e0f7836 */ /* 0x040fe20000000000 */
[----:B------:R-:W-:Y:S02]  /*6e00*/  IADD3 R6, R14, 0x8, RZ ;  /* 0x000000080e067810 */ /* 0x000fe40007ffe0ff */
[----:B------:R-:W-:Y:S02]  /*6e10*/  LOP3.LUT R11, R11, 0x1ffffff0, RZ, 0xc0, !PT ;  /* 0x1ffffff00b0b7812 */ /* 0x000fe400078ec0ff */
[----:B------:R-:W-:Y:S01]  /*6e20*/  LOP3.LUT R5, R7, 0xfffffffe, RZ, 0xc0, !PT ;  /* 0xfffffffe07057812 */ /* 0x000fe200078ec0ff */
[----:B------:R-:W-:Y:S01]  /*6e30*/  IMAD.IADD R7, R9, 0x1, -R18 ;  /* 0x0000000109077824 */ /* 0x000fe200078e0a12 */
[----:B------:R-:W-:Y:S01]  /*6e40*/  LEA.HI R10, R6, R6, RZ, 0x1 ;  /* 0x00000006060a7211 */ /* 0x000fe200078f08ff */
[----:B------:R-:W-:Y:S01]  /*6e50*/  IMAD.IADD R12, R12, 0x1, -R11 ;  /* 0x000000010c0c7824 */ /* 0x000fe200078e0a0b */
[C---:B------:R-:W-:Y:S01]  /*6e60*/  IADD3 R5, R14.reuse, -R5, RZ ;  /* 0x800000050e057210 */ /* 0x040fe20007ffe0ff */
[----:B------:R-:W-:Y:S01]  /*6e70*/  VIADD R11, R14, 0x10 ;  /* 0x000000100e0b7836 */ /* 0x000fe20000000000 */
[----:B------:R-:W-:-:S02]  /*6e80*/  LOP3.LUT R9, R10, 0xfffffffe, RZ, 0xc0, !PT ;  /* 0xfffffffe0a097812 */ /* 0x000fc400078ec0ff */
[----:B------:R-:W-:Y:S02]  /*6e90*/  LEA R5, R12, R5, 0x3 ;  /* 0x000000050c057211 */ /* 0x000fe400078e18ff */
[----:B------:R-:W-:Y:S01]  /*6ea0*/  LEA.HI R17, R15, R15, RZ, 0x1 ;  /* 0x0000000f0f117211 */ /* 0x000fe200078f08ff */
[----:B------:R-:W-:Y:S01]  /*6eb0*/  IMAD.IADD R9, R6, 0x1, -R9 ;  /* 0x0000000106097824 */ /* 0x000fe200078e0a09 */
[----:B------:R-:W-:Y:S01]  /*6ec0*/  LEA.HI R6, R11, R11, RZ, 0x1 ;  /* 0x0000000b0b067211 */ /* 0x000fe200078f08ff */
[----:B------:R1:W-:Y:S01]  /*6ed0*/  STL [R1+0x54], R5 ;  /* 0x0000540501007387 */ /* 0x0003e20000100800 */
[----:B------:R-:W-:Y:S02]  /*6ee0*/  SHF.R.S32.HI R19, RZ, 0x1f, R17 ;  /* 0x0000001fff137819 */ /* 0x000fe40000011411 */
[--C-:B------:R-:W-:Y:S02]  /*6ef0*/  SHF.R.S32.HI R12, RZ, 0x1, R6.reuse ;  /* 0x00000001ff0c7819 */ /* 0x100fe40000011406 */
[----:B------:R-:W-:-:S02]  /*6f00*/  SHF.R.S32.HI R13, RZ, 0x1f, R6 ;  /* 0x0000001fff0d7819 */ /* 0x000fc40000011406 */
[----:B------:R-:W-:Y:S02]  /*6f10*/  LOP3.LUT R14, R6, 0xfffffffe, RZ, 0xc0, !PT ;  /* 0xfffffffe060e7812 */ /* 0x000fe400078ec0ff */
[----:B------:R-:W-:Y:S02]  /*6f20*/  LEA.HI R13, R13, R12, RZ, 0x4 ;  /* 0x0000000c0d0d7211 */ /* 0x000fe400078f20ff */
[----:B-1----:R-:W-:Y:S01]  /*6f30*/  SHF.R.S32.HI R5, RZ, 0x1, R10 ;  /* 0x00000001ff057819 */ /* 0x002fe2000001140a */
[----:B------:R-:W-:Y:S01]  /*6f40*/  IMAD.IADD R14, R11, 0x1, -R14 ;  /* 0x000000010b0e7824 */ /* 0x000fe200078e0a0e */
[----:B------:R-:W-:Y:S01]  /*6f50*/  SHF.R.S32.HI R10, RZ, 0x1f, R10 ;  /* 0x0000001fff0a7819 */ /* 0x000fe2000001140a */
[----:B------:R-:W-:Y:S01]  /*6f60*/  IMAD.MOV.U32 R11, RZ, RZ, 0x40000040 ;  /* 0x40000040ff0b7424 */ /* 0x000fe200078e00ff */
[----:B------:R-:W-:Y:S02]  /*6f70*/  SHF.R.S32.HI R6, RZ, 0x1, R17 ;  /* 0x00000001ff067819 */ /* 0x000fe40000011411 */
[----:B------:R-:W-:-:S02]  /*6f80*/  LEA.HI R10, R10, R5, RZ, 0x4 ;  /* 0x000000050a0a7211 */ /* 0x000fc400078f20ff */
[----:B------:R-:W-:Y:S02]  /*6f90*/  LOP3.LUT R13, R13, 0x1ffffff0, RZ, 0xc0, !PT ;  /* 0x1ffffff00d0d7812 */ /* 0x000fe400078ec0ff */
[----:B------:R-:W-:Y:S02]  /*6fa0*/  LOP3.LUT R10, R10, 0x1ffffff0, RZ, 0xc0, !PT ;  /* 0x1ffffff00a0a7812 */ /* 0x000fe400078ec0ff */
[----:B------:R-:W-:Y:S01]  /*6fb0*/  LEA.HI R19, R19, R6, RZ, 0x4 ;  /* 0x0000000613137211 */ /* 0x000fe200078f20ff */
[----:B------:R-:W-:Y:S01]  /*6fc0*/  IMAD.IADD R13, R12, 0x1, -R13 ;  /* 0x000000010c0d7824 */ /* 0x000fe200078e0a0d */
[----:B------:R-:W-:Y:S02]  /*6fd0*/  IADD3 R10, R5, -R10, RZ ;  /* 0x8000000a050a7210 */ /* 0x000fe40007ffe0ff */
[----:B------:R-:W-:Y:S02]  /*6fe0*/  LOP3.LUT R19, R19, 0x1ffffff0, RZ, 0xc0, !PT ;  /* 0x1ffffff013137812 */ /* 0x000fe400078ec0ff */
[----:B------:R-:W-:Y:S01]  /*6ff0*/  LEA R5, R13, R14, 0x3 ;  /* 0x0000000e0d057211 */ /* 0x000fe200078e18ff */
[----:B------:R-:W-:Y:S01]  /*7000*/  IMAD R9, R10, 0x8, R9 ;  /* 0x000000080a097824 */ /* 0x000fe200078e0209 */
[----:B------:R-:W-:Y:S01]  /*7010*/  IADD3 R19, R6, -R19, RZ ;  /* 0x8000001306137210 */ /* 0x000fe20007ffe0ff */
[----:B------:R-:W-:Y:S01]  /*7020*/  IMAD R6, R20, 0x2000, R16 ;  /* 0x0000200014067824 */ /* 0x000fe200078e0210 */
[----:B------:R-:W-:-:S02]  /*7030*/  LOP3.LUT R18, R17, 0xfffffffe, RZ, 0xc0, !PT ;  /* 0xfffffffe11127812 */ /* 0x000fc400078ec0ff */
[----:B------:R1:W-:Y:S01]  /*7040*/  STL [R1+0x4c], R9 ;  /* 0x00004c0901007387 */ /* 0x0003e20000100800 */
[----:B------:R-:W-:Y:S02]  /*7050*/  MOV R13, 0x40000040 ;  /* 0x40000040000d7802 */ /* 0x000fe40000000f00 */
[----:B------:R-:W-:Y:S01]  /*7060*/  IMAD.IADD R18, R15, 0x1, -R18 ;  /* 0x000000010f127824 */ /* 0x000fe200078e0a12 */
[----:B------:R2:W-:Y:S01]  /*7070*/  STL [R1+0x48], R5 ;  /* 0x0000480501007387 */ /* 0x0005e20000100800 */
[----:B------:R-:W-:Y:S02]  /*7080*/  IMAD.MOV.U32 R15, RZ, RZ, 0x40000040 ;  /* 0x40000040ff0f7424 */ /* 0x000fe400078e00ff */
[----:B------:R-:W-:Y:S02]  /*7090*/  IMAD R10, R19, 0x8, R18 ;  /* 0x00000008130a7824 */ /* 0x000fe400078e0212 */
[----:B------:R-:W-:Y:S02]  /*70a0*/  IMAD.MOV.U32 R19, RZ, RZ, 0x40000040 ;  /* 0x40000040ff137424 */ /* 0x000fe400078e00ff */
[C---:B-1----:R-:W-:Y:S01]  /*70b0*/  VIADD R9, R6.reuse, 0x4000 ;  /* 0x0000400006097836 */ /* 0x042fe20000000000 */
[----:B------:R1:W-:Y:S01]  /*70c0*/  STL [R1+0x44], R10 ;  /* 0x0000440a01007387 */ /* 0x0003e20000100800 */
[----:B--2---:R-:W-:-:S02]  /*70d0*/  IADD3 R5, R6, 0x20c00, RZ ;  /* 0x00020c0006057810 */ /* 0x004fc40007ffe0ff */
[----:B------:R-:W-:Y:S02]  /*70e0*/  SHF.R.U32.HI R6, RZ, 0x4, R6 ;  /* 0x00000004ff067819 */ /* 0x000fe40000011606 */
[----:B------:R-:W-:Y:S02]  /*70f0*/  SHF.R.U32.HI R5, RZ, 0x4, R5 ;  /* 0x00000004ff057819 */ /* 0x000fe40000011605 */
[----:B------:R-:W-:Y:S02]  /*7100*/  SHF.R.U32.HI R9, RZ, 0x4, R9 ;  /* 0x00000004ff097819 */ /* 0x000fe40000011609 */
[----:B------:R-:W-:Y:S02]  /*7110*/  LOP3.LUT R6, R6, 0x3fff, RZ, 0xc0, !PT ;  /* 0x00003fff06067812 */ /* 0x000fe400078ec0ff */
[----:B------:R-:W-:Y:S02]  /*7120*/  LOP3.LUT R5, R5, 0x3fff, RZ, 0xc0, !PT ;  /* 0x00003fff05057812 */ /* 0x000fe400078ec0ff */
[----:B------:R-:W-:-:S02]  /*7130*/  LOP3.LUT R9, R9, 0x3fff, RZ, 0xc0, !PT ;  /* 0x00003fff09097812 */ /* 0x000fc400078ec0ff */
[----:B------:R-:W-:Y:S02]  /*7140*/  LOP3.LUT R12, R6, 0x10000, RZ, 0xfc, !PT ;  /* 0x00010000060c7812 */ /* 0x000fe400078efcff */
[----:B------:R-:W-:Y:S02]  /*7150*/  LOP3.LUT R5, R5, 0x10000, RZ, 0xfc, !PT ;  /* 0x0001000005057812 */ /* 0x000fe400078efcff */
[----:B------:R-:W-:Y:S01]  /*7160*/  LOP3.LUT R6, R9, 0x10000, RZ, 0xfc, !PT ;  /* 0x0001000009067812 */ /* 0x000fe200078efcff */
[C---:B------:R-:W-:Y:S01]  /*7170*/  VIADD R22, R12.reuse, 0x2 ;  /* 0x000000020c167836 */ /* 0x040fe20000000000 */
[----:B------:R2:W-:Y:S01]  /*7180*/  STL [R1+0x3c], R12 ;  /* 0x00003c0c01007387 */ /* 0x0005e20000100800 */
[C---:B------:R-:W-:Y:S01]  /*7190*/  VIADD R20, R12.reuse, 0x4 ;  /* 0x000000040c147836 */ /* 0x040fe20000000000 */
[----:B------:R-:W-:Y:S01]  /*71a0*/  IADD3 R18, R12, 0x6, RZ ;  /* 0x000000060c127810 */ /* 0x000fe20007ffe0ff */
[C---:B------:R-:W-:Y:S01]  /*71b0*/  VIADD R14, R6.reuse, 0x2 ;  /* 0x00000002060e7836 */ /* 0x040fe20000000000 */
[----:B------:R3:W-:Y:S01]  /*71c0*/  STL [R1+0x58], R5 ;  /* 0x0000580501007387 */ /* 0x0007e20000100800 */
[----:B-1----:R-:W-:Y:S01]  /*71d0*/  IADD3 R10, R6, 0x6, RZ ;  /* 0x00000006060a7810 */ /* 0x002fe20007ffe0ff */
[----:B------:R-:W-:-:S02]  /*71e0*/  VIADD R9, R7, 0x8 ;  /* 0x0000000807097836 */ /* 0x000fc40000000000 */
[----:B------:R1:W-:Y:S01]  /*71f0*/  STL [R1+0x38], R6 ;  /* 0x0000380601007387 */ /* 0x0003e20000100800 */
[C---:B------:R-:W-:Y:S02]  /*7200*/  VIADD R9, R7.reuse, 0x14 ;  /* 0x0000001407097836 */ /* 0x040fe40000000000 */
[----:B--2---:R-:W-:Y:S01]  /*7210*/  VIADD R12, R6, 0x4 ;  /* 0x00000004060c7836 */ /* 0x004fe20000000000 */
[----:B------:R2:W-:Y:S01]  /*7220*/  STL.64 [R1+0x30], R22 ;  /* 0x0000301601007387 */ /* 0x0005e20000100a00 */
[----:B---3--:R-:W-:-:S03]  /*7230*/  VIADD R5, R7, 0x4 ;  /* 0x0000000407057836 */ /* 0x008fc60000000000 */
[----:B------:R2:W-:Y:S01]  /*7240*/  STL.64 [R1+0x28], R20 ;  /* 0x0000281401007387 */ /* 0x0005e20000100a00 */
[C---:B------:R-:W-:Y:S01]  /*7250*/  VIADD R5, R7.reuse, 0x10 ;  /* 0x0000001007057836 */ /* 0x040fe20000000000 */
[C---:B-1----:R-:W-:Y:S01]  /*7260*/  IADD3 R6, R7.reuse, 0xc, RZ ;  /* 0x0000000c07067810 */ /* 0x042fe20007ffe0ff */
[C---:B------:R-:W-:Y:S01]  /*7270*/  VIADD R5, R7.reuse, 0x1c ;  /* 0x0000001c07057836 */ /* 0x040fe20000000000 */
[----:B------:R2:W-:Y:S01]  /*7280*/  STL.64 [R1+0x20], R18 ;  /* 0x0000201201007387 */ /* 0x0005e20000100a00 */
[----:B------:R-:W-:-:S03]  /*7290*/  IADD3 R6, R7, 0x18, RZ ;  /* 0x0000001807067810 */ /* 0x000fc60007ffe0ff */
[----:B------:R2:W-:Y:S04]  /*72a0*/  STL.64 [R1+0x8], R10 ;  /* 0x0000080a01007387 */ /* 0x0005e80000100a00 */
[----:B------:R2:W-:Y:S04]  /*72b0*/  STL.64 [R1+0x18], R14 ;  /* 0x0000180e01007387 */ /* 0x0005e80000100a00 */
[----:B------:R2:W-:Y:S02]  /*72c0*/  STL.64 [R1+0x10], R12 ;  /* 0x0000100c01007387 */ /* 0x0005e40000100a00 */
.L_x_1078:
[----:B------:R-:W-:Y:S01]  /*72d0*/  IMAD.U32 R5, RZ, RZ, UR36 ;  /* 0x00000024ff057e24 */ /* 0x000fe2000f8e00ff */
[----:B------:R-:W-:Y:S05]  /*72e0*/  YIELD ;  /* 0x0000000000007946 */ /* 0x000fea0003800000 */
[----:B------:R-:W-:-:S04]  /*72f0*/  LOP3.LUT R5, R5, 0x1, RZ, 0xfc, !PT ;  /* 0x0000000105057812 */ /* 0x000fc800078efcff */
[----:B------:R-:W-:-:S13]  /*7300*/  ISETP.NE.AND P0, PT, R5, 0x3, PT ;  /* 0x000000030500780c */ /* 0x000fda0003f05270 */
[----:B------:R-:W-:Y:S05]  /*7310*/  @!P0 BRA `(.L_x_1068) ;  /* 0x0000000000048947 */ /* 0x000fea0003800000 */
[----:B------:R-:W-:Y:S01]  /*7320*/  BPT.TRAP 0x1 ;  /* 0x000000040000795c */ /* 0x000fe20000300000 */
.L_x_1068:
[----:B------:R-:W-:Y:S02]  /*7330*/  LEA R6, R0, R16, 0x3 ;  /* 0x0000001000067211 */ /* 0x000fe400078e18ff */
[----:B--2---:R-:W-:-:S04]  /*7340*/  SHF.L.U32 R23, R4, 0x1f, RZ ;  /* 0x0000001f04177819 */ /* 0x004fc800000006ff */
[----:B------:R1:W2:Y:S01]  /*7350*/  SYNCS.PHASECHK.TRANS64.TRYWAIT P1, [R6+URZ+0x30c10], R23 ;  /* 0x030c1017060075a7 */ /* 0x0002a2000802017f */
[----:B------:R-:W-:Y:S05]  /*7360*/  @!P0 BRA `(.L_x_1069) ;  /* 0x0000000000048947 */ /* 0x000fea0003800000 */
[----:B------:R-:W-:Y:S01]  /*7370*/  BPT.TRAP 0x1 ;  /* 0x000000040000795c */ /* 0x000fe20000300000 */
.L_x_1069:
[----:B------:R-:W-:-:S05]  /*7380*/  VIADD R5, R16, 0x10000 ;  /* 0x0001000010057836 */ /* 0x000fca0000000000 */
[----:B------:R-:W-:-:S04]  /*7390*/  SHF.R.U32.HI R5, RZ, 0x4, R5 ;  /* 0x00000004ff057819 */ /* 0x000fc80000011605 */
[----:B------:R-:W-:-:S04]  /*73a0*/  LOP3.LUT R5, R5, 0x3fff, RZ, 0xc0, !PT ;  /* 0x00003fff05057812 */ /* 0x000fc800078ec0ff */
[----:B------:R-:W-:Y:S01]  /*73b0*/  LOP3.LUT R9, R5, 0x10000, RZ, 0xfc, !PT ;  /* 0x0001000005097812 */ /* 0x000fe200078efcff */
[----:B--2---:R-:W-:Y:S06]  /*73c0*/  @P1 BRA `(.L_x_1070) ;  /* 0x0000000000081947 */ /* 0x004fec0003800000 */
[----:B------:R-:W2:Y:S02]  /*73d0*/  SYNCS.PHASECHK.TRANS64.TRYWAIT P1, [R6+URZ+0x30c10], R23 ;  /* 0x030c1017060075a7 */ /* 0x000ea4000802017f */
[----:B--2---:R-:W-:Y:S05]  /*73e0*/  @!P1 BRA `(.L_x_1071) ;  /* 0x000000e000989947 */ /* 0x004fea0003800000 */
.L_x_1070:
[----:B------:R-:W3:Y:S04]  /*73f0*/  LDL R17, [R1+0x3c] ;  /* 0x00003c0001117983 */ /* 0x000ee80000100800 */
[----:B------:R-:W4:Y:S04]  /*7400*/  LDL.64 R20, [R1+0x30] ;  /* 0x0000300001147983 */ /* 0x000f280000100a00 */
[----:B------:R-:W5:Y:S01]  /*7410*/  LDL.64 R18, [R1+0x28] ;  /* 0x0000280001127983 */ /* 0x000f620000100a00 */
[----:B------:R-:W-:Y:S01]  /*7420*/  IMAD R9, R0, 0x400, R9 ;  /* 0x0000040000097824 */ /* 0x000fe200078e0209 */
[----:B------:R-:W-:Y:S05]  /*7430*/  WARPSYNC.ALL ;  /* 0x0000000000007948 */ /* 0x000fea0003800000 */
[----:B------:R-:W-:Y:S01]  /*7440*/  R2UR UR6, R9 ;  /* 0x00000000090672ca */ /* 0x000fe200000e0000 */
[----:B------:R-:W-:Y:S01]  /*7450*/  WARPGROUP.ARRIVE ;  /* 0x00000000000079c5 */ /* 0x000fe20000000000 */
[----:B------:R-:W-:Y:S01]  /*7460*/  UMOV UR5, 0x40000040 ;  /* 0x4000004000057882 */ /* 0x000fe20000000000 */
[----:B------:R-:W-:Y:S01]  /*7470*/  UMOV UR7, 0x40000040 ;  /* 0x4000004000077882 */ /* 0x000fe20000000000 */
[----:B------:R-:W2:Y:S01]  /*7480*/  LDL.64 R14, [R1+0x20] ;  /* 0x00002000010e7983 */ /* 0x000ea20000100a00 */
[----:B------:R-:W-:-:S03]  /*7490*/  UMOV UR11, 0x40000040 ;  /* 0x40000040000b7882 */ /* 0x000fc60000000000 */
[----:B------:R-:W2:Y:S04]  /*74a0*/  LDL R13, [R1+0x48] ;  /* 0x00004800010d7983 */ /* 0x000ea80000100800 */
[----:B------:R-:W2:Y:S04]  /*74b0*/  LDL R10, [R1+0x54] ;  /* 0x00005400010a7983 */ /* 0x000ea80000100800 */
[----:B------:R-:W2:Y:S04]  /*74c0*/  LDL R12, [R1+0x4c] ;  /* 0x00004c00010c7983 */ /* 0x000ea80000100800 */
[----:B------:R-:W2:Y:S01]  /*74d0*/  LDL R11, [R1+0x44] ;  /* 0x00004400010b7983 */ /* 0x000ea20000100800 */
[----:B---3--:R-:W-:-:S13]  /*74e0*/  R2UR UR4, R17 ;  /* 0x00000000110472ca */ /* 0x008fda00000e0000 */
[----:B------:R-:W-:Y:S01]  /*74f0*/  HGMMA.64x128x16.F32.BF16 R76, gdesc[UR4], RZ, !UPT, gsb0 ;  /* 0x01e00000044c79f0 */ /* 0x000fe2000c0018ff */
[----:B----4-:R-:W-:Y:S02]  /*7500*/  R2UR UR8, R20 ;  /* 0x00000000140872ca */ /* 0x010fe400000e0000 */
[----:B------:R-:W-:Y:S01]  /*7510*/  R2UR UR9, R21 ;  /* 0x00000000150972ca */ /* 0x000fe200000e0000 */
[----:B------:R-:W-:-:S07]  /*7520*/  UIADD3 UR4, UR6, 0x2, URZ ;  /* 0x0000000206047890 */ /* 0x000fce000fffe03f */
[----:B------:R-:W-:Y:S01]  /*7530*/  UMOV UR10, UR4 ;  /* 0x00000004000a7c82 */ /* 0x000fe20008000000 */
[----:B------:R-:W-:Y:S01]  /*7540*/  UIADD3 UR4, UR6, 0x4, URZ ;  /* 0x0000000406047890 */ /* 0x000fe2000fffe03f */
[----:B------:R-:W-:Y:S02]  /*7550*/  WARPGROUP.DEPBAR.LE gsb0, 0x0 ;  /* 0x00008000000079c5 */ /* 0x000fe40000010000 */
[----:B------:R-:W-:-:S06]  /*7560*/  WARPGROUP.ARRIVE ;  /* 0x00000000000079c5 */ /* 0x000fcc0000000000 */
[----:B------:R-:W-:Y:S01]  /*7570*/  HGMMA.64x128x16.F32.BF16 R76, gdesc[UR8], R76, gsb0 ;  /* 0x01e00000084c79f0 */ /* 0x000fe2000800184c */
[----:B-----5:R-:W-:Y:S02]  /*7580*/  R2UR UR8, R18 ;  /* 0x00000000120872ca */ /* 0x020fe400000e0000 */
[----:B------:R-:W-:Y:S01]  /*7590*/  R2UR UR9, R19 ;  /* 0x00000000130972ca */ /* 0x000fe200000e0000 */
[----:B------:R-:W-:Y:S01]  /*75a0*/  UMOV UR10, UR4 ;  /* 0x00000004000a7c82 */ /* 0x000fe20008000000 */
[----:B------:R-:W-:Y:S01]  /*75b0*/  UMOV UR11, 0x40000040 ;  /* 0x40000040000b7882 */ /* 0x000fe20000000000 */
[----:B--2---:R-:W-:Y:S02]  /*75c0*/  R2UR UR4, R14 ;  /* 0x000000000e0472ca */ /* 0x004fe400000e0000 */
[----:B------:R-:W-:Y:S01]  /*75d0*/  R2UR UR5, R15 ;  /* 0x000000000f0572ca */ /* 0x000fe200000e0000 */
[----:B------:R-:W-:Y:S01]  /*75e0*/  UIADD3 UR6, UR6, 0x6, URZ ;  /* 0x0000000606067890 */ /* 0x000fe2000fffe03f */
[----:B------:R-:W-:Y:S01]  /*75f0*/  UMOV UR7, 0x40000040 ;  /* 0x4000004000077882 */ /* 0x000fe20000000000 */
[----:B------:R-:W-:-:S02]  /*7600*/  WARPGROUP.DEPBAR.LE gsb0, 0x0 ;  /* 0x00008000000079c5 */ /* 0x000fc40000010000 */
[----:B------:R-:W-:-:S06]  /*7610*/  WARPGROUP.ARRIVE ;  /* 0x00000000000079c5 */ /* 0x000fcc0000000000 */
[----:B------:R-:W-:Y:S01]  /*7620*/  HGMMA.64x128x16.F32.BF16 R76, gdesc[UR8], R76, gsb0 ;  /* 0x01e00000084c79f0 */ /* 0x000fe2000800184c */
[C---:B------:R-:W-:Y:S01]  /*7630*/  IMAD R14, R0.reuse, 0x80, R13 ;  /* 0x00000080000e7824 */ /* 0x040fe200078e020d */
[C---:B------:R-:W-:Y:S01]  /*7640*/  LEA R10, R0.reuse, R10, 0x7 ;  /* 0x0000000a000a7211 */ /* 0x040fe200078e38ff */
[C---:B------:R-:W-:Y:S01]  /*7650*/  IMAD R12, R0.reuse, 0x80, R12 ;  /* 0x00000080000c7824 */ /* 0x040fe200078e020c */
[----:B------:R-:W-:Y:S02]  /*7660*/  LEA R18, R0, R11, 0x7 ;  /* 0x0000000b00127211 */ /* 0x000fe400078e38ff */
[C---:B------:R-:W-:Y:S01]  /*7670*/  LEA R19, R3.reuse, R14, 0x1 ;  /* 0x0000000e03137211 */ /* 0x040fe200078e08ff */
[C---:B------:R-:W-:Y:S02]  /*7680*/  IMAD R15, R3.reuse, 0x2, R12 ;  /* 0x00000002030f7824 */ /* 0x040fe400078e020c */
[C---:B------:R-:W-:Y:S02]  /*7690*/  IMAD R13, R3.reuse, 0x2, R10 ;  /* 0x00000002030d7824 */ /* 0x040fe400078e020a */
[----:B------:R-:W-:Y:S01]  /*76a0*/  IMAD R21, R3, 0x2, R18 ;  /* 0x0000000203157824 */ /* 0x000fe200078e0212 */
[----:B------:R-:W-:Y:S01]  /*76b0*/  LEA R9, R15, R16, 0x2 ;  /* 0x000000100f097211 */ /* 0x000fe200078e10ff */
[----:B------:R-:W-:-:S02]  /*76c0*/  IMAD R17, R13, 0x4, R16 ;  /* 0x000000040d117824 */ /* 0x000fc400078e0210 */
        /* <DEDUP_REMOVED lines=17> */
.L_x_1072:
[----:B------:R1:W1:Y:S01]  /*77e0*/  SYNCS.PHASECHK.TRANS64.TRYWAIT P1, [R6+URZ+0x30c30], R23 ;  /* 0x030c3017060075a7 */ /* 0x000262000802017f */
[----:B------:R-:W-:Y:S05]  /*77f0*/  @!P0 BRA `(.L_x_1073) ;  /* 0x0000000000048947 */ /* 0x000fea0003800000 */
[----:B------:R-:W-:Y:S01]  /*7800*/  BPT.TRAP 0x1 ;  /* 0x000000040000795c */ /* 0x000fe20000300000 */
.L_x_1073:
[----:B-1----:R-:W-:Y:S05]  /*7810*/  @P1 BRA `(.L_x_1074) ;  /* 0x0000000000081947 */ /* 0x002fea0003800000 */
[----:B------:R-:W1:Y:S02]  /*7820*/  SYNCS.PHASECHK.TRANS64.TRYWAIT P1, [R6+URZ+0x30c30], R23 ;  /* 0x030c3017060075a7 */ /* 0x000e64000802017f */
[----:B-1----:R-:W-:Y:S05]  /*7830*/  @!P1 BRA `(.L_x_1075) ;  /* 0x000000dc00989947 */ /* 0x002fea0003800000 */
.L_x_1074:
[----:B------:R-:W2:Y:S01]  /*7840*/  LDL R26, [R1+0x38] ;  /* 0x00003800011a7983 */ /* 0x000ea20000100800 */
[----:B------:R-:W-:Y:S01]  /*7850*/  VIADD R24, R16, 0x18000 ;  /* 0x0001800010187836 */ /* 0x000fe20000000000 */
[----:B------:R-:W-:Y:S02]  /*7860*/  ULDC UR8, c[0x0][0x75c] ;  /* 0x0001d70000087ab9 */ /* 0x000fe40000000800 */
[----:B------:R-:W-:Y:S01]  /*7870*/  STL [R1+0xf8], R162 ;  /* 0x0000f8a201007387 */ /* 0x000fe20000100800 */
[----:B------:R-:W-:Y:S01]  /*7880*/  FMUL.FTZ R18, R76, UR8 ;  /* 0x000000084c127c20 */ /* 0x000fe20008410000 */
[----:B------:R-:W-:Y:S01]  /*7890*/  SHF.R.U32.HI R24, RZ, 0x4, R24 ;  /* 0x00000004ff187819 */ /* 0x000fe20000011618 */
[----:B------:R-:W-:Y:S01]  /*78a0*/  FMUL.FTZ R19, R77, UR8 ;  /* 0x000000084d137c20 */ /* 0x000fe20008410000 */
[----:B------:R-:W-:Y:S01]  /*78b0*/  STL [R1+0xf4], R161 ;  /* 0x0000f4a101007387 */ /* 0x000fe20000100800 */
[----:B------:R-:W-:Y:S01]  /*78c0*/  FMUL.FTZ R20, R78, UR8 ;  /* 0x000000084e147c20 */ /* 0x000fe20008410000 */
[----:B------:R-:W-:Y:S01]  /*78d0*/  LOP3.LUT R210, R24, 0x3fff, RZ, 0xc0, !PT ;  /* 0x00003fff18d27812 */ /* 0x000fe200078ec0ff */
[----:B------:R-:W-:Y:S01]  /*78e0*/  FMUL.FTZ R21, R79, UR8 ;  /* 0x000000084f157c20 */ /* 0x000fe20008410000 */
[----:B------:R-:W-:Y:S01]  /*78f0*/  STL [R1+0xf0], R160 ;  /* 0x0000f0a001007387 */ /* 0x000fe20000100800 */
[----:B------:R-:W-:Y:S01]  /*7900*/  FMUL.FTZ R22, R80, UR8 ;  /* 0x0000000850167c20 */ /* 0x000fe20008410000 */
[----:B------:R-:W-:Y:S01]  /*7910*/  LOP3.LUT R25, R210, 0x10000, RZ, 0xfc, !PT ;  /* 0x00010000d2197812 */ /* 0x000fe200078efcff */
[----:B------:R-:W-:Y:S01]  /*7920*/  FMUL.FTZ R23, R81, UR8 ;  /* 0x0000000851177c20 */ /* 0x000fe20008410000 */
[----:B------:R-:W-:Y:S01]  /*7930*/  STL [R1+0xec], R159 ;  /* 0x0000ec9f01007387 */ /* 0x000fe20000100800 */
[----:B------:R-:W-:Y:S01]  /*7940*/  FMUL.FTZ R204, R82, UR8 ;  /* 0x0000000852cc7c20 */ /* 0x000fe20008410000 */
[----:B------:R-:W-:Y:S01]  /*7950*/  LEA R25, R0, R25, 0xa ;  /* 0x0000001900197211 */ /* 0x000fe200078e50ff */
[----:B------:R-:W-:Y:S01]  /*7960*/  FMUL.FTZ R205, R83, UR8 ;  /* 0x0000000853cd7c20 */ /* 0x000fe20008410000 */
[----:B------:R-:W-:Y:S01]  /*7970*/  STL [R1+0xe8], R158 ;  /* 0x0000e89e01007387 */ /* 0x000fe20000100800 */
[----:B------:R-:W-:Y:S01]  /*7980*/  FMUL.FTZ R206, R84, UR8 ;  /* 0x0000000854ce7c20 */ /* 0x000fe20008410000 */
[----:B------:R-:W-:Y:S01]  /*7990*/  FMUL.FTZ R207, R85, UR8 ;  /* 0x0000000855cf7c20 */ /* 0x000fe20008410000 */
[----:B------:R-:W-:Y:S01]  /*79a0*/  FMUL.FTZ R208, R86, UR8 ;  /* 0x0000000856d07c20 */ /* 0x000fe20008410000 */
[----:B------:R-:W-:Y:S01]  /*79b0*/  STL [R1+0xe4], R157 ;  /* 0x0000e49d01007387 */ /* 0x000fe20000100800 */
[----:B------:R-:W-:Y:S01]  /*79c0*/  R2UR UR6, R25 ;  /* 0x00000000190672ca */ /* 0x000fe200000e0000 */
[----:B------:R-:W-:Y:S01]  /*79d0*/  FMUL.FTZ R209, R87, UR8 ;  /* 0x0000000857d17c20 */ /* 0x000fe20008410000 */
[----:B------:R-:W-:Y:S01]  /*79e0*/  UMOV UR5, 0x40000040 ;  /* 0x4000004000057882 */ /* 0x000fe20000000000 */
[----:B------:R-:W-:Y:S01]  /*79f0*/  STL [R1+0xe0], R156 ;  /* 0x0000e09c01007387 */ /* 0x000fe20000100800 */
[----:B------:R-:W-:Y:S01]  /*7a00*/  UMOV UR7, 0x40000040 ;  /* 0x4000004000077882 */ /* 0x000fe20000000000 */
[----:B------:R-:W-:Y:S01]  /*7a10*/  FMUL.FTZ R104, R104, UR8 ;  /* 0x0000000868687c20 */ /* 0x000fe20008410000 */
[----:B------:R-:W-:Y:S01]  /*7a20*/  FMUL.FTZ R105, R105, UR8 ;  /* 0x0000000869697c20 */ /* 0x000fe20008410000 */
[----:B------:R-:W-:Y:S01]  /*7a30*/  STL [R1+0xdc], R155 ;  /* 0x0000dc9b01007387 */ /* 0x000fe20000100800 */
[----:B------:R-:W-:Y:S01]  /*7a40*/  UMOV UR15, 0x40000040 ;  /* 0x40000040000f7882 */ /* 0x000fe20000000000 */
[----:B--2---:R-:W-:-:S02]  /*7a50*/  R2UR UR4, R26 ;  /* 0x000000001a0472ca */ /* 0x004fc400000e0000 */
[----:B------:R-:W-:Y:S01]  /*7a60*/  STL [R1+0xd8], R154 ;  /* 0x0000d89a01007387 */ /* 0x000fe20000100800 */
[----:B------:R-:W-:Y:S01]  /*7a70*/  FMUL.FTZ R112, R112, UR8 ;  /* 0x0000000870707c20 */ /* 0x000fe20008410000 */
[----:B------:R-:W-:Y:S01]  /*7a80*/  FMUL.FTZ R113, R113, UR8 ;  /* 0x0000000871717c20 */ /* 0x000fe20008410000 */
[----:B------:R-:W-:Y:S01]  /*7a90*/  FMUL.FTZ R114, R114, UR8 ;  /* 0x0000000872727c20 */ /* 0x000fe20008410000 */
        /* <DEDUP_REMOVED lines=43> */
[----:B------:R-:W-:Y:S01]  /*7d50*/  UMOV UR11, 0x40000040 ;  /* 0x40000040000b7882 */ /* 0x000fe20000000000 */
[----:B------:R-:W-:Y:S01]  /*7d60*/  STL [R1+0xa8], R142 ;  /* 0x0000a88e01007387 */ /* 0x000fe20000100800 */
[----:B------:R-:W1:Y:S03]  /*7d70*/  MUFU.TANH R18, R18 ;  /* 0x0000001200127308 */ /* 0x000e660000002400 */
[----:B------:R-:W-:Y:S04]  /*7d80*/  STL [R1+0xa4], R141 ;  /* 0x0000a48d01007387 */ /* 0x000fe80000100800 */
[----:B------:R-:W-:Y:S01]  /*7d90*/  STL [R1+0xa0], R140 ;  /* 0x0000a08c01007387 */ /* 0x000fe20000100800 */
[----:B------:R-:W2:Y:S03]  /*7da0*/  MUFU.TANH R20, R20 ;  /* 0x0000001400147308 */ /* 0x000ea60000002400 */
[----:B------:R-:W-:Y:S04]  /*7db0*/  STL [R1+0x9c], R6 ;  /* 0x00009c0601007387 */ /* 0x000fe80000100800 */
[----:B------:R-:W-:Y:S01]  /*7dc0*/  STL [R1+0x98], R5 ;  /* 0x0000980501007387 */ /* 0x000fe20000100800 */
[C---:B------:R-:W-:Y:S01]  /*7dd0*/  VIADD R230, R7.reuse, 0x4 ;  /* 0x0000000407e67836 */ /* 0x040fe20000000000 */
[----:B------:R-:W3:Y:S02]  /*7de0*/  MUFU.TANH R19, R19 ;  /* 0x0000001300137308 */ /* 0x000ee40000002400 */
[----:B------:R-:W-:Y:S04]  /*7df0*/  STL [R1+0x94], R4 ;  /* 0x0000940401007387 */ /* 0x000fe80000100800 */
[----:B------:R-:W-:Y:S01]  /*7e00*/  STL [R1+0x90], R3 ;  /* 0x0000900301007387 */ /* 0x000fe20000100800 */
[C---:B------:R-:W-:Y:S01]  /*7e10*/  ISETP.GT.AND P2, PT, R8.reuse, RZ, PT ;  /* 0x000000ff0800720c */ /* 0x040fe20003f44270 */
[----:B------:R-:W4:Y:S02]  /*7e20*/  MUFU.TANH R21, R21 ;  /* 0x0000001500157308 */ /* 0x000f240000002400 */
[----:B------:R1:W-:Y:S01]  /*7e30*/  STL [R1+0x8c], R2 ;  /* 0x00008c0201007387 */ /* 0x0003e20000100800 */
[----:B------:R-:W-:Y:S01]  /*7e40*/  VIADD R212, R7, 0x8 ;  /* 0x0000000807d47836 */ /* 0x000fe20000000000 */
[----:B------:R-:W-:-:S02]  /*7e50*/  ISETP.GT.AND P1, PT, R8, 0x8, PT ;  /* 0x000000080800780c */ /* 0x000fc40003f24270 */
[----:B------:R-:W-:Y:S02]  /*7e60*/  IADD3 R213, R7, 0xc, RZ ;  /* 0x0000000c07d57810 */ /* 0x000fe40007ffe0ff */
[----:B------:R-:W4:Y:S01]  /*7e70*/  MUFU.TANH R22, R22 ;  /* 0x0000001600167308 */ /* 0x000f220000002400 */
[----:B-1----:R-:W2:Y:S01]  /*7e80*/  LDL.64 R2, [R1+0x18] ;  /* 0x0000180001027983 */ /* 0x002ea20000100a00 */
[----:B------:R-:W-:-:S06]  /*7e90*/  WARPGROUP.ARRIVE ;  /* 0x00000000000079c5 */ /* 0x000fcc0000000000 */
[----:B------:R-:W-:Y:S01]  /*7ea0*/  MUFU.TANH R204, R204 ;  /* 0x000000cc00cc7308 */ /* 0x000fe20000002400 */
[----:B------:R-:W-:Y:S07]  /*7eb0*/  HGMMA.64x128x16.F32.BF16 R24, gdesc[UR4], RZ, !UPT, gsb0 ;  /* 0x01e00000041879f0 */ /* 0x000fee000c0018ff */
[----:B------:R-:W-:Y:S08]  /*7ec0*/  MUFU.TANH R161, R104 ;  /* 0x0000006800a17308 */ /* 0x000ff00000002400 */
[----:B------:R1:W-:Y:S01]  /*7ed0*/  MUFU.TANH R159, R105 ;  /* 0x00000069009f7308 */ /* 0x0003e20000002400 */
[----:B------:R-:W-:Y:S01]  /*7ee0*/  FMUL.FTZ R88, R90, UR8 ;  /* 0x000000085a587c20 */ /* 0x000fe20008410000 */
[----:B------:R-:W-:Y:S01]  /*7ef0*/  FMUL.FTZ R89, R94, UR8 ;  /* 0x000000085e597c20 */ /* 0x000fe20008410000 */
[----:B------:R-:W-:Y:S01]  /*7f00*/  FMUL.FTZ R91, R97, UR8 ;  /* 0x00000008615b7c20 */ /* 0x000fe20008410000 */
[----:B------:R-:W-:Y:S01]  /*7f10*/  FMUL.FTZ R92, R98, UR8 ;  /* 0x00000008625c7c20 */ /* 0x000fe20008410000 */
[----:B------:R-:W-:Y:S01]  /*7f20*/  FMUL.FTZ R93, R101, UR8 ;  /* 0x00000008655d7c20 */ /* 0x000fe20008410000 */
[----:B------:R-:W-:-:S02]  /*7f30*/  FMUL.FTZ R116, R136, UR8 ;  /* 0x0000000888747c20 */ /* 0x000fc40008410000 */
[----:B------:R3:W-:Y:S01]  /*7f40*/  MUFU.TANH R153, R112 ;  /* 0x0000007000997308 */ /* 0x0007e20000002400 */
[----:B-1----:R-:W4:Y:S01]  /*7f50*/  LDL.64 R104, [R1+0x8] ;  /* 0x0000080001687983 */ /* 0x002f220000100a00 */
[----:B------:R-:W-:-:S06]  /*7f60*/  UIADD3 UR4, UR6, 0x2, URZ ;  /* 0x0000000206047890 */ /* 0x000fcc000fffe03f */
[----:B------:R1:W-:Y:S01]  /*7f70*/  MUFU.TANH R151, R113 ;  /* 0x0000007100977308 */ /* 0x0003e20000002400 */
[----:B------:R-:W-:-:S07]  /*7f80*/  UMOV UR14, UR4 ;  /* 0x00000004000e7c82 */ /* 0x000fce0008000000 */
[----:B------:R1:W-:Y:S08]  /*7f90*/  MUFU.TANH R152, R114 ;  /* 0x0000007200987308 */ /* 0x0003f00000002400 */
[----:B------:R1:W-:Y:S08]  /*7fa0*/  MUFU.TANH R150, R115 ;  /* 0x0000007300967308 */ /* 0x0003f00000002400 */
[----:B------:R1:W-:Y:S08]  /*7fb0*/  MUFU.TANH R149, R117 ;  /* 0x0000007500957308 */ /* 0x0003f00000002400 */
[----:B------:R1:W-:Y:S01]  /*7fc0*/  MUFU.TANH R145, R121 ;  /* 0x0000007900917308 */ /* 0x0003e20000002400 */
[----:B------:R-:W4:Y:S01]  /*7fd0*/  SHFL.IDX PT, R96, R17, R7, 0x1f ;  /* 0x00001f0711607589 */ /* 0x000f2200000e0000 */
[----:B------:R-:W-:Y:S01]  /*7fe0*/  FSEL R99, R18, -INF , P2 ;  /* 0xff80000012637808 */ /* 0x000fe20001000000 */
[----:B------:R-:W-:Y:S01]  /*7ff0*/  ULDC UR5, c[0x0][0x744] ;  /* 0x0001d10000057ab9 */ /* 0x000fe20000000800 */
[----:B------:R-:W-:-:S02]  /*8000*/  VIADD R220, R7, 0x10 ;  /* 0x0000001007dc7836 */ /* 0x000fc40000000000 */
[----:B------:R-:W-:Y:S02]  /*8010*/  VIADD R224, R7, 0x14 ;  /* 0x0000001407e07836 */ /* 0x000fe40000000000 */
[----:B------:R-:W-:Y:S08]  /*8020*/  MUFU.TANH R23, R23 ;  /* 0x0000001700177308 */ /* 0x000ff00000002400 */
[----:B------:R-:W4:Y:S08]  /*8030*/  MUFU.TANH R205, R205 ;  /* 0x000000cd00cd7308 */ /* 0x000f300000002400 */
[----:B------:R-:W4:Y:S08]  /*8040*/  MUFU.TANH R206, R206 ;  /* 0x000000ce00ce7308 */ /* 0x000f300000002400 */
[----:B------:R-:W4:Y:S08]  /*8050*/  MUFU.TANH R207, R207 ;  /* 0x000000cf00cf7308 */ /* 0x000f300000002400 */
[----:B------:R-:W4:Y:S08]  /*8060*/  MUFU.TANH R208, R208 ;  /* 0x000000d000d07308 */ /* 0x000f300000002400 */
[----:B------:R-:W-:Y:S01]  /*8070*/  MUFU.TANH R209, R209 ;  /* 0x000000d100d17308 */ /* 0x000fe20000002400 */
[----:B--2---:R-:W-:-:S02]  /*8080*/  R2UR UR12, R2 ;  /* 0x00000000020c72ca */ /* 0x004fc400000e0000 */
[----:B------:R-:W-:Y:S02]  /*8090*/  R2UR UR13, R3 ;  /* 0x00000000030d72ca */ /* 0x000fe400000e0000 */
[----:B------:R-:W2:Y:S01]  /*80a0*/  LDL.64 R2, [R1+0x10] ;  /* 0x0000100001027983 */ /* 0x000ea20000100a00 */
[----:B------:R-:W-:Y:S02]  /*80b0*/  WARPGROUP.DEPBAR.LE gsb0, 0x0 ;  /* 0x00008000000079c5 */ /* 0x000fe40000010000 */
[----:B------:R-:W-:-:S08]  /*80c0*/  WARPGROUP.ARRIVE ;  /* 0x00000000000079c5 */ /* 0x000fd00000000000 */
[----:B------:R-:W-:Y:S01]  /*80d0*/  HGMMA.64x128x16.F32.BF16 R24, gdesc[UR12], R24, gsb0 ;  /* 0x01e000000c1879f0 */ /* 0x000fe20008001818 */
[----:B------:R-:W-:Y:S01]  /*80e0*/  UIADD3 UR4, UR6, 0x4, URZ ;  /* 0x0000000406047890 */ /* 0x000fe2000fffe03f */
[----:B------:R-:W-:-:S06]  /*80f0*/  UMOV UR15, 0x40000040 ;  /* 0x40000040000f7882 */ /* 0x000fcc0000000000 */
[----:B------:R-:W-:Y:S01]  /*8100*/  UMOV UR14, UR4 ;  /* 0x00000004000e7c82 */ /* 0x000fe20008000000 */
[----:B---3--:R-:W-:Y:S01]  /*8110*/  FMUL.FTZ R112, R118, UR8 ;  /* 0x0000000876707c20 */ /* 0x008fe20008410000 */
[----:B------:R-:W-:Y:S01]  /*8120*/  FMUL.FTZ R90, R95, UR8 ;  /* 0x000000085f5a7c20 */ /* 0x000fe20008410000 */
[----:B------:R-:W-:Y:S01]  /*8130*/  FMUL.FTZ R94, R102, UR8 ;  /* 0x00000008665e7c20 */ /* 0x000fe20008410000 */
[----:B-1----:R-:W-:Y:S01]  /*8140*/  FMUL.FTZ R113, R133, UR8 ;  /* 0x0000000885717c20 */ /* 0x002fe20008410000 */
[----:B------:R-:W-:Y:S01]  /*8150*/  FMUL.FTZ R114, R134, UR8 ;  /* 0x0000000886727c20 */ /* 0x000fe20008410000 */
[----:B------:R-:W-:Y:S01]  /*8160*/  FMUL.FTZ R115, R135, UR8 ;  /* 0x0000000887737c20 */ /* 0x000fe20008410000 */
[----:B------:R-:W-:Y:S01]  /*8170*/  FMUL.FTZ R117, R137, UR8 ;  /* 0x0000000889757c20 */ /* 0x000fe20008410000 */
[----:B------:R-:W-:Y:S01]  /*8180*/  FMUL.FTZ R118, R138, UR8 ;  /* 0x000000088a767c20 */ /* 0x000fe20008410000 */
[----:B------:R-:W-:Y:S01]  /*8190*/  FMUL.FTZ R121, R139, UR8 ;  /* 0x000000088b797c20 */ /* 0x000fe20008410000 */
[----:B----4-:R-:W-:-:S02]  /*81a0*/  R2UR UR8, R104 ;  /* 0x00000000680872ca */ /* 0x010fc400000e0000 */
[----:B------:R-:W-:Y:S01]  /*81b0*/  R2UR UR9, R105 ;  /* 0x00000000690972ca */ /* 0x000fe200000e0000 */
[----:B------:R-:W-:Y:S01]  /*81c0*/  UIADD3 UR6, UR6, 0x6, URZ ;  /* 0x0000000606067890 */ /* 0x000fe2000fffe03f */
[----:B------:R-:W-:Y:S02]  /*81d0*/  WARPGROUP.DEPBAR.LE gsb0, 0x0 ;  /* 0x00008000000079c5 */ /* 0x000fe40000010000 */
[----:B------:R-:W-:-:S04]  /*81e0*/  WARPGROUP.ARRIVE ;  /* 0x00000000000079c5 */ /* 0x000fc80000000000 */
[----:B------:R-:W-:Y:S01]  /*81f0*/  UMOV UR10, UR6 ;  /* 0x00000006000a7c82 */ /* 0x000fe20008000000 */
[----:B--2---:R-:W-:Y:S02]  /*8200*/  R2UR UR12, R2 ;  /* 0x00000000020c72ca */ /* 0x004fe400000e0000 */
[----:B------:R-:W-:-:S13]  /*8210*/  R2UR UR13, R3 ;  /* 0x00000000030d72ca */ /* 0x000fda00000e0000 */
[----:B------:R-:W-:Y:S01]  /*8220*/  HGMMA.64x128x16.F32.BF16 R24, gdesc[UR12], R24, gsb0 ;  /* 0x01e000000c1879f0 */ /* 0x000fe20008001818 */
[----:B------:R-:W1:Y:S01]  /*8230*/  SHFL.IDX PT, R97, R17, R230, 0x1f ;  /* 0x00001fe611617589 */ /* 0x000e6200000e0000 */
[----:B------:R-:W-:-:S03]  /*8240*/  FSEL R98, R20, -INF , P1 ;  /* 0xff80000014627808 */ /* 0x000fc60000800000 */
[----:B------:R-:W2:Y:S01]  /*8250*/  SHFL.IDX PT, R95, R17, R212, 0x1f ;  /* 0x00001fd4115f7589 */ /* 0x000ea200000e0000 */
[--C-:B------:R-:W-:Y:S01]  /*8260*/  FFMA.FTZ R99, R99, UR5, -R96.reuse ;  /* 0x0000000563637c23 */ /* 0x100fe20008010860 */
[----:B------:R-:W-:Y:S01]  /*8270*/  FFMA.FTZ R98, R98, UR5, -R96 ;  /* 0x0000000562627c23 */ /* 0x000fe20008010860 */
[----:B------:R-:W-:Y:S01]  /*8280*/  MUFU.TANH R147, R120 ;  /* 0x0000007800937308 */ /* 0x000fe20000002400 */
[----:B------:R-:W3:Y:S01]  /*8290*/  SHFL.IDX PT, R96, R17, R213, 0x1f ;  /* 0x00001fd511607589 */ /* 0x000ee200000e0000 */
[----:B------:R-:W-:-:S06]  /*82a0*/  FSEL R100, R19, -INF , P2 ;  /* 0xff80000013647808 */ /* 0x000fcc0001000000 */
[----:B------:R-:W-:Y:S01]  /*82b0*/  MUFU.EX2 R120, R99 ;  /* 0x0000006300787308 */ /* 0x000fe20000000800 */
[----:B------:R-:W-:Y:S07]  /*82c0*/  SHFL.IDX PT, R102, R17, R224, 0x1f ;  /* 0x00001fe011667589 */ /* 0x000fee00000e0000 */
[----:B------:R4:W-:Y:S01]  /*82d0*/  MUFU.EX2 R99, R98 ;  /* 0x0000006200637308 */ /* 0x0009e20000000800 */
[----:B-1----:R-:W-:Y:S01]  /*82e0*/  FFMA.FTZ R100, R100, UR5, -R97 ;  /* 0x0000000564647c23 */ /* 0x002fe20008010861 */
[----:B----4-:R-:W-:-:S06]  /*82f0*/  FSEL R98, R21, -INF , P1 ;  /* 0xff80000015627808 */ /* 0x010fcc0000800000 */
[----:B------:R1:W-:Y:S01]  /*8300*/  MUFU.TANH R162, R103 ;  /* 0x0000006700a27308 */ /* 0x0003e20000002400 */
[----:B------:R-:W-:-:S07]  /*8310*/  FFMA.FTZ R98, R98, UR5, -R97 ;  /* 0x0000000562627c23 */ /* 0x000fce0008010861 */
[----:B------:R4:W-:Y:S01]  /*8320*/  MUFU.TANH R6, R128 ;  /* 0x0000008000067308 */ /* 0x0009e20000002400 */
[----:B-1----:R-:W1:Y:S01]  /*8330*/  SHFL.IDX PT, R103, R17, R220, 0x1f ;  /* 0x00001fdc11677589 */ /* 0x002e6200000e0000 */
[----:B------:R-:W-:Y:S02]  /*8340*/  WARPGROUP.DEPBAR.LE gsb0, 0x0 ;  /* 0x00008000000079c5 */ /* 0x000fe40000010000 */
[----:B------:R-:W-:-:S06]  /*8350*/  WARPGROUP.ARRIVE ;  /* 0x00000000000079c5 */ /* 0x000fcc0000000000 */
[----:B------:R-:W-:Y:S01]  /*8360*/  HGMMA.64x128x16.F32.BF16 R24, gdesc[UR8], R24, gsb0 ;  /* 0x01e00000081879f0 */ /* 0x000fe20008001818 */
[----:B----4-:R-:W-:Y:S01]  /*8370*/  IADD3 R128, R7, 0x18, RZ ;  /* 0x0000001807807810 */ /* 0x010fe20007ffe0ff */
[----:B------:R-:W-:Y:S01]  /*8380*/  MUFU.TANH R148, R119 ;  /* 0x0000007700947308 */ /* 0x000fe20000002400 */
[----:B------:R-:W-:-:S07]  /*8390*/  FSEL R97, R22, -INF , P2 ;  /* 0xff80000016617808 */ /* 0x000fce0001000000 */
[----:B------:R-:W-:Y:S01]  /*83a0*/  MUFU.EX2 R119, R100 ;  /* 0x0000006400777308 */ /* 0x000fe20000000800 */
[----:B--2---:R-:W-:-:S07]  /*83b0*/  FFMA.FTZ R97, R97, UR5, -R95 ;  /* 0x0000000561617c23 */ /* 0x004fce000801085f */
[----:B------:R2:W-:Y:S08]  /*83c0*/  MUFU.TANH R158, R107 ;  /* 0x0000006b009e7308 */ /* 0x0005f00000002400 */
[----:B------:R4:W-:Y:S01]  /*83d0*/  MUFU.EX2 R100, R98 ;  /* 0x0000006200647308 */ /* 0x0009e20000000800 */
[----:B--2---:R-:W2:Y:S01]  /*83e0*/  SHFL.IDX PT, R107, R17, R128, 0x1f ;  /* 0x00001f80116b7589 */ /* 0x004ea200000e0000 */
[----:B------:R-:W-:-:S02]  /*83f0*/  FSEL R101, R205, -INF , P1 ;  /* 0xff800000cd657808 */ /* 0x000fc40000800000 */
[----:B----4-:R-:W-:-:S04]  /*8400*/  FSEL R98, R204, -INF , P1 ;  /* 0xff800000cc627808 */ /* 0x010fc80000800000 */
[----:B------:R-:W4:Y:S01]  /*8410*/  MUFU.TANH R225, R225 ;  /* 0x000000e100e17308 */ /* 0x000f220000002400 */
[----:B------:R-:W-:Y:S02]  /*8420*/  VIADD R221, R7, 0x1c ;  /* 0x0000001c07dd7836 */ /* 0x000fe40000000000 */
[----:B------:R-:W-:-:S05]  /*8430*/  FFMA.FTZ R95, R98, UR5, -R95 ;  /* 0x00000005625f7c23 */ /* 0x000fca000801085f */
[----:B------:R-:W2:Y:S01]  /*8440*/  MUFU.TANH R88, R88 ;  /* 0x0000005800587308 */ /* 0x000ea20000002400 */
[----:B------:R-:W-:-:S07]  /*8450*/  FSEL R98, R23, -INF , P2 ;  /* 0xff80000017627808 */ /* 0x000fce0001000000 */
[----:B------:R1:W-:Y:S01]  /*8460*/  MUFU.TANH R146, R122 ;  /* 0x0000007a00927308 */ /* 0x0003e20000002400 */
[--C-:B---3--:R-:W-:Y:S01]  /*8470*/  FFMA.FTZ R98, R98, UR5, -R96.reuse ;  /* 0x0000000562627c23 */ /* 0x108fe20008010860 */
[----:B------:R-:W-:Y:S01]  /*8480*/  FFMA.FTZ R96, R101, UR5, -R96 ;  /* 0x0000000565607c23 */ /* 0x000fe20008010860 */
[----:B------:R-:W-:Y:S01]  /*8490*/  FSEL R104, R206, -INF , P2 ;  /* 0xff800000ce687808 */ /* 0x000fe20001000000 */
[----:B-1----:R-:W1:Y:S04]  /*84a0*/  SHFL.IDX PT, R122, R9, R230, 0x1f ;  /* 0x00001fe6097a7589 */ /* 0x002e6800000e0000 */
[----:B------:R-:W3:Y:S01]  /*84b0*/  MUFU.TANH R228, R228 ;  /* 0x000000e400e47308 */ /* 0x000ee20000002400 */
[----:B------:R-:W-:Y:S02]  /*84c0*/  FSEL R105, R207, -INF , P2 ;  /* 0xff800000cf697808 */ /* 0x000fe40001000000 */
[----:B------:R-:W-:-:S05]  /*84d0*/  FSEL R101, R208, -INF , P1 ;  /* 0xff800000d0657808 */ /* 0x000fca0000800000 */
[----:B------:R-:W1:Y:S01]  /*84e0*/  MUFU.TANH R90, R90 ;  /* 0x0000005a005a7308 */ /* 0x000e620000002400 */
[----:B------:R-:W-:Y:S01]  /*84f0*/  FFMA.FTZ R104, R104, UR5, -R103 ;  /* 0x0000000568687c23 */ /* 0x000fe20008010867 */
[----:B------:R-:W-:-:S06]  /*8500*/  FFMA.FTZ R105, R105, UR5, -R102 ;  /* 0x0000000569697c23 */ /* 0x000fcc0008010866 */
[----:B------:R4:W-:Y:S01]  /*8510*/  MUFU.TANH R155, R109 ;  /* 0x0000006d009b7308 */ /* 0x0009e20000002400 */
[----:B------:R-:W-:-:S07]  /*8520*/  FFMA.FTZ R103, R101, UR5, -R103 ;  /* 0x0000000565677c23 */ /* 0x000fce0008010867 */
[----:B------:R2:W-:Y:S01]  /*8530*/  MUFU.TANH R2, R132 ;  /* 0x0000008400027308 */ /* 0x0005e20000002400 */
[----:B----4-:R4:W-:Y:S01]  /*8540*/  SHFL.IDX PT, R109, R17, R221, 0x1f ;  /* 0x00001fdd116d7589 */ /* 0x0109e200000e0000 */
[----:B------:R-:W-:-:S03]  /*8550*/  FSEL R101, R225, -INF , P2 ;  /* 0xff800000e1657808 */ /* 0x000fc60001000000 */
[----:B--2---:R-:W2:Y:S01]  /*8560*/  SHFL.IDX PT, R132, R9, R213, 0x1f ;  /* 0x00001fd509847589 */ /* 0x004ea200000e0000 */
[----:B----4-:R-:W-:Y:S02]  /*8570*/  FSEL R17, R209, -INF , P1 ;  /* 0xff800000d1117808 */ /* 0x010fe40000800000 */
[----:B------:R-:W4:Y:S01]  /*8580*/  MUFU.TANH R91, R91 ;  /* 0x0000005b005b7308 */ /* 0x000f220000002400 */
[----:B------:R-:W2:Y:S02]  /*8590*/  SHFL.IDX PT, R231, R9, R220, 0x1f ;  /* 0x00001fdc09e77589 */ /* 0x000ea400000e0000 */
[----:B------:R-:W-:Y:S01]  /*85a0*/  FFMA.FTZ R102, R17, UR5, -R102 ;  /* 0x0000000511667c23 */ /* 0x000fe20008010866 */
[----:B------:R-:W-:-:S04]  /*85b0*/  FSEL R17, R88, -INF , P1 ;  /* 0xff80000058117808 */ /* 0x000fc80000800000 */
[----:B------:R-:W-:Y:S01]  /*85c0*/  MUFU.TANH R237, R237 ;  /* 0x000000ed00ed7308 */ /* 0x000fe20000002400 */
[--C-:B------:R-:W-:Y:S01]  /*85d0*/  FFMA.FTZ R101, R101, UR5, -R107.reuse ;  /* 0x0000000565657c23 */ /* 0x100fe2000801086b */
[----:B------:R-:W-:Y:S01]  /*85e0*/  FFMA.FTZ R17, R17, UR5, -R107 ;  /* 0x0000000511117c23 */ /* 0x000fe2000801086b */
[----:B---3--:R-:W-:Y:S01]  /*85f0*/  FSEL R107, R228, -INF , P2 ;  /* 0xff800000e46b7808 */ /* 0x008fe20001000000 */
[----:B------:R-:W3:Y:S04]  /*8600*/  SHFL.IDX PT, R216, R9, R224, 0x1f ;  /* 0x00001fe009d87589 */ /* 0x000ee800000e0000 */
[----:B------:R-:W2:Y:S08]  /*8610*/  MUFU.TANH R235, R235 ;  /* 0x000000eb00eb7308 */ /* 0x000eb00000002400 */
[----:B------:R-:W3:Y:S01]  /*8620*/  MUFU.TANH R94, R94 ;  /* 0x0000005e005e7308 */ /* 0x000ee20000002400 */
[----:B-1----:R-:W-:Y:S01]  /*8630*/  FFMA.FTZ R107, R107, UR5, -R122 ;  /* 0x000000056b6b7c23 */ /* 0x002fe2000801087a */
[----:B------:R-:W1:Y:S06]  /*8640*/  SHFL.IDX PT, R138, R9, R221, 0x1f ;  /* 0x00001fdd098a7589 */ /* 0x000e6c00000e0000 */
[----:B------:R4:W-:Y:S01]  /*8650*/  MUFU.TANH R156, R110 ;  /* 0x0000006e009c7308 */ /* 0x0009e20000002400 */
[----:B------:R-:W-:-:S02]  /*8660*/  WARPGROUP.DEPBAR.LE gsb0, 0x0 ;  /* 0x00008000000079c5 */ /* 0x000fc40000010000 */
[----:B------:R-:W-:Y:S05]  /*8670*/  LDS R217, [R12+0x400] ;  /* 0x000400000cd97984 */ /* 0x000fea0000000800 */
[----:B------:R-:W1:Y:S01]  /*8680*/  MUFU.TANH R93, R93 ;  /* 0x0000005d005d7308 */ /* 0x000e620000002400 */
[----:B----4-:R-:W-:-:S07]  /*8690*/  FSEL R110, R90, -INF , P1 ;  /* 0xff8000005a6e7808 */ /* 0x010fce0000800000 */
[----:B------:R-:W4:Y:S01]  /*86a0*/  MUFU.TANH R232, R232 ;  /* 0x000000e800e87308 */ /* 0x000f220000002400 */
[----:B------:R-:W-:Y:S01]  /*86b0*/  FFMA.FTZ R122, R110, UR5, -R122 ;  /* 0x000000056e7a7c23 */ /* 0x000fe2000801087a */
[----:B------:R-:W-:Y:S01]  /*86c0*/  FSEL R110, R91, -INF , P2 ;  /* 0xff8000005b6e7808 */ /* 0x000fe20001000000 */
[----:B------:R-:W4:Y:S05]  /*86d0*/  SHFL.IDX PT, R134, R10, R230, 0x1f ;  /* 0x00001fe60a867589 */ /* 0x000f2a00000e0000 */
[----:B------:R3:W-:Y:S01]  /*86e0*/  MUFU.TANH R144, R123 ;  /* 0x0000007b00907308 */ /* 0x0007e20000002400 */
[----:B--2---:R-:W-:Y:S01]  /*86f0*/  FFMA.FTZ R110, R110, UR5, -R132 ;  /* 0x000000056e6e7c23 */ /* 0x004fe20008010884 */
[----:B------:R-:W-:-:S06]  /*8700*/  FSEL R211, R235, -INF , P2 ;  /* 0xff800000ebd37808 */ /* 0x000fcc0001000000 */
[----:B------:R-:W2:Y:S01]  /*8710*/  MUFU.TANH R154, R111 ;  /* 0x0000006f009a7308 */ /* 0x000ea20000002400 */
[----:B---3--:R-:W-:-:S07]  /*8720*/  FSEL R123, R237, -INF , P1 ;  /* 0xff800000ed7b7808 */ /* 0x008fce0000800000 */
[----:B------:R-:W3:Y:S01]  /*8730*/  MUFU.TANH R226, R226 ;  /* 0x000000e200e27308 */ /* 0x000ee20000002400 */
[----:B------:R-:W-:Y:S01]  /*8740*/  FFMA.FTZ R132, R123, UR5, -R132 ;  /* 0x000000057b847c23 */ /* 0x000fe20008010884 */
[----:B------:R-:W-:Y:S01]  /*8750*/  FSEL R123, R94, -INF , P1 ;  /* 0xff8000005e7b7808 */ /* 0x000fe20000800000 */
[----:B------:R-:W-:Y:S01]  /*8760*/  FFMA.FTZ R211, R211, UR5, -R231 ;  /* 0x00000005d3d37c23 */ /* 0x000fe200080108e7 */
[----:B-1----:R-:W-:-:S04]  /*8770*/  FSEL R214, R93, -INF , P2 ;  /* 0xff8000005dd67808 */ /* 0x002fc80001000000 */
[----:B------:R1:W-:Y:S01]  /*8780*/  MUFU.TANH R160, R106 ;  /* 0x0000006a00a07308 */ /* 0x0003e20000002400 */
[----:B------:R-:W-:Y:S01]  /*8790*/  FFMA.FTZ R231, R123, UR5, -R231 ;  /* 0x000000057be77c23 */ /* 0x000fe200080108e7 */
[----:B------:R-:W-:Y:S01]  /*87a0*/  FSEL R123, R162, -INF , P1 ;  /* 0xff800000a27b7808 */ /* 0x000fe20000800000 */
[----:B------:R-:W-:Y:S02]  /*87b0*/  IMAD R210, R0, 0x400, R210 ;  /* 0x0000040000d27824 */ /* 0x000fe400078e02d2 */
[----:B------:R-:W-:-:S03]  /*87c0*/  FFMA.FTZ R214, R214, UR5, -R216 ;  /* 0x00000005d6d67c23 */ /* 0x000fc600080108d8 */
[----:B------:R4:W-:Y:S01]  /*87d0*/  MUFU.TANH R143, R124 ;  /* 0x0000007c008f7308 */ /* 0x0009e20000002400 */
[----:B-1----:R-:W1:Y:S01]  /*87e0*/  SHFL.IDX PT, R106, R9, R7, 0x1f ;  /* 0x00001f07096a7589 */ /* 0x002e6200000e0000 */
[----:B------:R-:W-:Y:S01]  /*87f0*/  FFMA.FTZ R216, R123, UR5, -R216 ;  /* 0x000000057bd87c23 */ /* 0x000fe200080108d8 */
[----:B------:R-:W-:-:S05]  /*8800*/  FSEL R139, R159, -INF , P2 ;  /* 0xff8000009f8b7808 */ /* 0x000fca0001000000 */
[----:B------:R-:W1:Y:S01]  /*8810*/  MUFU.TANH R227, R227 ;  /* 0x000000e300e37308 */ /* 0x000e620000002400 */
[----:B----4-:R-:W-:-:S07]  /*8820*/  FSEL R124, R232, -INF , P2 ;  /* 0xff800000e87c7808 */ /* 0x010fce0001000000 */
[----:B------:R-:W4:Y:S01]  /*8830*/  MUFU.TANH R89, R89 ;  /* 0x0000005900597308 */ /* 0x000f220000002400 */
[----:B------:R-:W-:Y:S01]  /*8840*/  FFMA.FTZ R124, R124, UR5, -R109 ;  /* 0x000000057c7c7c23 */ /* 0x000fe2000801086d */
[----:B------:R-:W-:Y:S01]  /*8850*/  FSEL R123, R158, -INF , P1 ;  /* 0xff8000009e7b7808 */ /* 0x000fe20000800000 */
[----:B------:R-:W-:Y:S01]  /*8860*/  FFMA.FTZ R139, R139, UR5, -R138 ;  /* 0x000000058b8b7c23 */ /* 0x000fe2000801088a */
[----:B------:R-:W-:-:S04]  /*8870*/  R2UR UR4, R210 ;  /* 0x00000000d20472ca */ /* 0x000fc800000e0000 */
[----:B------:R2:W-:Y:S01]  /*8880*/  MUFU.TANH R142, R126 ;  /* 0x0000007e008e7308 */ /* 0x0005e20000002400 */
[----:B------:R-:W-:Y:S01]  /*8890*/  SHFL.IDX PT, R210, R9, R128, 0x1f ;  /* 0x00001f8009d27589 */ /* 0x000fe200000e0000 */
[----:B------:R-:W-:Y:S01]  /*88a0*/  FFMA.FTZ R138, R123, UR5, -R138 ;  /* 0x000000057b8a7c23 */ /* 0x000fe2000801088a */
[----:B------:R-:W-:-:S05]  /*88b0*/  FSEL R135, R155, -INF , P2 ;  /* 0xff8000009b877808 */ /* 0x000fca0001000000 */
[----:B------:R-:W4:Y:S01]  /*88c0*/  MUFU.TANH R236, R236 ;  /* 0x000000ec00ec7308 */ /* 0x000f220000002400 */
[----:B--2---:R2:W4:Y:S01]  /*88d0*/  SHFL.IDX PT, R126, R9, R212, 0x1f ;  /* 0x00001fd4097e7589 */ /* 0x00452200000e0000 */
[----:B------:R-:W-:-:S06]  /*88e0*/  FSEL R123, R154, -INF , P1 ;  /* 0xff8000009a7b7808 */ /* 0x000fcc0000800000 */
[----:B------:R-:W4:Y:S01]  /*88f0*/  MUFU.TANH R92, R92 ;  /* 0x0000005c005c7308 */ /* 0x000f220000002400 */
[--C-:B------:R-:W-:Y:S01]  /*8900*/  FFMA.FTZ R135, R135, UR5, -R134.reuse ;  /* 0x0000000587877c23 */ /* 0x100fe20008010886 */
[----:B------:R-:W-:-:S06]  /*8910*/  FFMA.FTZ R134, R123, UR5, -R134 ;  /* 0x000000057b867c23 */ /* 0x000fcc0008010886 */
[----:B------:R3:W4:Y:S01]  /*8920*/  MUFU.TANH R157, R108 ;  /* 0x0000006c009d7308 */ /* 0x0007220000002400 */
[----:B------:R-:W-:Y:S04]  /*8930*/  SHFL.IDX PT, R123, R10, R128, 0x1f ;  /* 0x00001f800a7b7589 */ /* 0x000fe800000e0000 */
[----:B------:R-:W-:Y:S03]  /*8940*/  SHFL.IDX PT, R136, R10, R7, 0x1f ;  /* 0x00001f070a887589 */ /* 0x000fe600000e0000 */
[----:B--2---:R2:W-:Y:S01]  /*8950*/  MUFU.EX2 R9, R124 ;  /* 0x0000007c00097308 */ /* 0x0045e20000000800 */
[----:B---3--:R-:W-:Y:S01]  /*8960*/  FSEL R108, R226, -INF , P1 ;  /* 0xff800000e26c7808 */ /* 0x008fe20000800000 */
[----:B------:R-:W-:Y:S04]  /*8970*/  SHFL.IDX PT, R223, R217, R7, 0x1f ;  /* 0x00001f07d9df7589 */ /* 0x000fe800000e0000 */
[----:B------:R-:W-:Y:S04]  /*8980*/  SHFL.IDX PT, R215, R10, R221, 0x1f ;  /* 0x00001fdd0ad77589 */ /* 0x000fe800000e0000 */
[----:B--2---:R-:W2:Y:S01]  /*8990*/  SHFL.IDX PT, R124, R10, R213, 0x1f ;  /* 0x00001fd50a7c7589 */ /* 0x004ea200000e0000 */
[----:B------:R-:W-:Y:S01]  /*89a0*/  FFMA.FTZ R109, R108, UR5, -R109 ;  /* 0x000000056c6d7c23 */ /* 0x000fe2000801086d */
[----:B-1----:R-:W-:-:S02]  /*89b0*/  FSEL R108, R227, -INF , P2 ;  /* 0xff800000e36c7808 */ /* 0x002fc40001000000 */
[----:B----4-:R-:W-:Y:S01]  /*89c0*/  FSEL R111, R89, -INF , P1 ;  /* 0xff800000596f7808 */ /* 0x010fe20000800000 */
[----:B------:R1:W-:Y:S01]  /*89d0*/  MUFU.TANH R3, R131 ;  /* 0x0000008300037308 */ /* 0x0003e20000002400 */
[----:B------:R-:W-:Y:S01]  /*89e0*/  FSEL R218, R161, -INF , P2 ;  /* 0xff800000a1da7808 */ /* 0x000fe20001000000 */
[----:B------:R-:W-:-:S06]  /*89f0*/  FFMA.FTZ R108, R108, UR5, -R106 ;  /* 0x000000056c6c7c23 */ /* 0x000fcc000801086a */
[----:B------:R3:W-:Y:S01]  /*8a00*/  MUFU.TANH R141, R125 ;  /* 0x0000007d008d7308 */ /* 0x0007e20000002400 */
[----:B------:R-:W-:Y:S01]  /*8a10*/  FFMA.FTZ R106, R111, UR5, -R106 ;  /* 0x000000056f6a7c23 */ /* 0x000fe2000801086a */
[----:B-1----:R-:W1:Y:S01]  /*8a20*/  SHFL.IDX PT, R131, R10, R212, 0x1f ;  /* 0x00001fd40a837589 */ /* 0x002e6200000e0000 */
[----:B------:R-:W-:-:S05]  /*8a30*/  FSEL R111, R236, -INF , P2 ;  /* 0xff800000ec6f7808 */ /* 0x000fca0001000000 */
[----:B------:R4:W-:Y:S01]  /*8a40*/  MUFU.TANH R4, R129 ;  /* 0x0000008100047308 */ /* 0x0009e20000002400 */
[----:B---3--:R-:W-:Y:S01]  /*8a50*/  FSEL R125, R92, -INF , P1 ;  /* 0xff8000005c7d7808 */ /* 0x008fe20000800000 */
[----:B------:R-:W-:Y:S01]  /*8a60*/  FFMA.FTZ R111, R111, UR5, -R126 ;  /* 0x000000056f6f7c23 */ /* 0x000fe2000801087e */
[----:B------:R-:W-:-:S05]  /*8a70*/  FSEL R12, R160, -INF , P1 ;  /* 0xff800000a00c7808 */ /* 0x000fca0000800000 */
[----:B------:R3:W-:Y:S01]  /*8a80*/  MUFU.TANH R140, R127 ;  /* 0x0000007f008c7308 */ /* 0x0007e20000002400 */
[----:B----4-:R-:W-:Y:S01]  /*8a90*/  FSEL R129, R151, -INF , P2 ;  /* 0xff80000097817808 */ /* 0x010fe20001000000 */
[----:B------:R-:W-:-:S06]  /*8aa0*/  FFMA.FTZ R126, R125, UR5, -R126 ;  /* 0x000000057d7e7c23 */ /* 0x000fcc000801087e */
[----:B------:R4:W-:Y:S01]  /*8ab0*/  MUFU.TANH R5, R130 ;  /* 0x0000008200057308 */ /* 0x0009e20000002400 */
[----:B---3--:R-:W3:Y:S01]  /*8ac0*/  SHFL.IDX PT, R127, R10, R220, 0x1f ;  /* 0x00001fdc0a7f7589 */ /* 0x008ee200000e0000 */
[----:B--2---:R-:W-:Y:S01]  /*8ad0*/  FFMA.FTZ R129, R129, UR5, -R124 ;  /* 0x0000000581817c23 */ /* 0x004fe2000801087c */
[--C-:B------:R-:W-:Y:S02]  /*8ae0*/  FFMA.FTZ R218, R218, UR5, -R210.reuse ;  /* 0x00000005dada7c23 */ /* 0x100fe400080108d2 */
[----:B------:R2:W-:Y:S01]  /*8af0*/  SHFL.IDX PT, R125, R10, R224, 0x1f ;  /* 0x00001fe00a7d7589 */ /* 0x0005e200000e0000 */
[----:B----4-:R-:W-:Y:S02]  /*8b00*/  FSEL R130, R150, -INF , P1 ;  /* 0xff80000096827808 */ /* 0x010fe40000800000 */
[----:B------:R-:W4:Y:S01]  /*8b10*/  MUFU.TANH R234, R234 ;  /* 0x000000ea00ea7308 */ /* 0x000f220000002400 */
[----:B------:R-:W-:Y:S01]  /*8b20*/  FFMA.FTZ R210, R12, UR5, -R210 ;  /* 0x000000050cd27c23 */ /* 0x000fe200080108d2 */
[----:B------:R-:W-:-:S06]  /*8b30*/  FSEL R137, R157, -INF , P2 ;  /* 0xff8000009d897808 */ /* 0x000fcc0001000000 */
[----:B------:R-:W3:Y:S01]  /*8b40*/  MUFU.TANH R112, R112 ;  /* 0x0000007000707308 */ /* 0x000ee20000002400 */
[----:B------:R-:W-:Y:S01]  /*8b50*/  FFMA.FTZ R124, R130, UR5, -R124 ;  /* 0x00000005827c7c23 */ /* 0x000fe2000801087c */
[----:B------:R-:W-:Y:S01]  /*8b60*/  FSEL R130, R146, -INF , P1 ;  /* 0xff80000092827808 */ /* 0x000fe20000800000 */
[----:B------:R1:W3:Y:S01]  /*8b70*/  SHFL.IDX PT, R229, R217, R220, 0x1f ;  /* 0x00001fdcd9e57589 */ /* 0x0002e200000e0000 */
[----:B------:R-:W-:Y:S02]  /*8b80*/  FSEL R12, R156, -INF , P1 ;  /* 0xff8000009c0c7808 */ /* 0x000fe40000800000 */
[----:B------:R-:W-:Y:S02]  /*8b90*/  FSEL R133, R153, -INF , P2 ;  /* 0xff80000099857808 */ /* 0x000fe40001000000 */
[----:B------:R-:W-:Y:S01]  /*8ba0*/  FSEL R219, R148, -INF , P1 ;  /* 0xff80000094db7808 */ /* 0x000fe20000800000 */
[----:B--2---:R2:W-:Y:S01]  /*8bb0*/  MUFU.EX2 R10, R126 ;  /* 0x0000007e000a7308 */ /* 0x0045e20000000800 */
[----:B------:R-:W3:Y:S01]  /*8bc0*/  SHFL.IDX PT, R222, R217, R230, 0x1f ;  /* 0x00001fe6d9de7589 */ /* 0x000ee200000e0000 */
[----:B------:R-:W-:Y:S01]  /*8bd0*/  FFMA.FTZ R137, R137, UR5, -R136 ;  /* 0x0000000589897c23 */ /* 0x000fe20008010888 */
[----:B-1----:R-:W-:-:S02]  /*8be0*/  FADD.FTZ R220, R24, -R223 ;  /* 0x800000df18dc7221 */ /* 0x002fc40000010000 */
[----:B------:R-:W-:Y:S01]  /*8bf0*/  SHFL.IDX PT, R233, R11, R7, 0x1f ;  /* 0x00001f070be97589 */ /* 0x000fe200000e0000 */
[----:B--2---:R-:W-:Y:S01]  /*8c00*/  FSEL R126, R147, -INF , P2 ;  /* 0xff800000937e7808 */ /* 0x004fe20001000000 */
[----:B------:R-:W-:Y:S01]  /*8c10*/  FADD.FTZ R223, R26, -R223 ;  /* 0x800000df1adf7221 */ /* 0x000fe20000010000 */
[----:B------:R-:W-:Y:S01]  /*8c20*/  FFMA.FTZ R136, R12, UR5, -R136 ;  /* 0x000000050c887c23 */ /* 0x000fe20008010888 */
[----:B------:R-:W-:Y:S01]  /*8c30*/  FSEL R26, R144, -INF , P1 ;  /* 0xff800000901a7808 */ /* 0x000fe20000800000 */
[----:B------:R-:W1:Y:S01]  /*8c40*/  MUFU.EX2 R97, R97 ;  /* 0x0000006100617308 */ /* 0x000e620000000800 */
[--C-:B------:R-:W-:Y:S01]  /*8c50*/  FFMA.FTZ R126, R126, UR5, -R123.reuse ;  /* 0x000000057e7e7c23 */ /* 0x100fe2000801087b */
[----:B------:R-:W-:Y:S01]  /*8c60*/  FFMA.FTZ R123, R130, UR5, -R123 ;  /* 0x00000005827b7c23 */ /* 0x000fe2000801087b */
[----:B------:R-:W-:Y:S01]  /*8c70*/  FSEL R130, R145, -INF , P2 ;  /* 0xff80000091827808 */ /* 0x000fe20001000000 */
[----:B------:R-:W-:Y:S01]  /*8c80*/  FFMA.FTZ R21, -R21, R21, 1 ;  /* 0x3f80000015157423 */ /* 0x000fe20000010115 */
[----:B------:R-:W-:Y:S01]  /*8c90*/  FSEL R12, R152, -INF , P1 ;  /* 0xff800000980c7808 */ /* 0x000fe20000800000 */
[----:B------:R-:W2:Y:S01]  /*8ca0*/  SHFL.IDX PT, R224, R217, R224, 0x1f ;  /* 0x00001fe0d9e07589 */ /* 0x000ea200000e0000 */
[----:B------:R-:W-:Y:S01]  /*8cb0*/  FFMA.FTZ R133, R133, UR5, -R131 ;  /* 0x0000000585857c23 */ /* 0x000fe20008010883 */
[----:B------:R3:W-:Y:S01]  /*8cc0*/  MUFU.EX2 R24, R132 ;  /* 0x0000008400187308 */ /* 0x0007e20000000800 */
[----:B------:R-:W-:Y:S01]  /*8cd0*/  FFMA.FTZ R130, R130, UR5, -R215 ;  /* 0x0000000582827c23 */ /* 0x000fe200080108d7 */
[----:B------:R-:W1:Y:S01]  /*8ce0*/  SHFL.IDX PT, R213, R217, R213, 0x1f ;  /* 0x00001fd5d9d57589 */ /* 0x000e6200000e0000 */
[----:B------:R-:W-:Y:S01]  /*8cf0*/  FFMA.FTZ R131, R12, UR5, -R131 ;  /* 0x000000050c837c23 */ /* 0x000fe20008010883 */
[----:B----4-:R-:W-:-:S04]  /*8d00*/  FSEL R128, R234, -INF , P2 ;  /* 0xff800000ea807808 */ /* 0x010fc80001000000 */
[----:B------:R-:W4:Y:S01]  /*8d10*/  MUFU.TANH R114, R114 ;  /* 0x0000007200727308 */ /* 0x000f220000002400 */
[----:B---3--:R-:W-:Y:S01]  /*8d20*/  FFMA.FTZ R132, R26, UR5, -R215 ;  /* 0x000000051a847c23 */ /* 0x008fe200080108d7 */
[----:B------:R-:W-:Y:S01]  /*8d30*/  IADD3 R215, R7, 0x18, RZ ;  /* 0x0000001807d77810 */ /* 0x000fe20007ffe0ff */
[----:B------:R-:W-:Y:S01]  /*8d40*/  FFMA.FTZ R128, R128, UR5, -R127 ;  /* 0x0000000580807c23 */ /* 0x000fe2000801087f */
[----:B------:R-:W-:-:S04]  /*8d50*/  FFMA.FTZ R22, -R22, R22, 1 ;  /* 0x3f80000016167423 */ /* 0x000fc80000010116 */
[----:B------:R-:W3:Y:S01]  /*8d60*/  MUFU.TANH R113, R113 ;  /* 0x0000007100717308 */ /* 0x000ee20000002400 */
[----:B------:R-:W-:Y:S07]  /*8d70*/  SHFL.IDX PT, R212, R217, R212, 0x1f ;  /* 0x00001fd4d9d47589 */ /* 0x000fee00000e0000 */
[----:B------:R-:W-:Y:S01]  /*8d80*/  MUFU.EX2 R95, R95 ;  /* 0x0000005f005f7308 */ /* 0x000fe20000000800 */
[----:B------:R-:W4:Y:S07]  /*8d90*/  SHFL.IDX PT, R230, R11, R230, 0x1f ;  /* 0x00001fe60be67589 */ /* 0x000f2e00000e0000 */
[----:B------:R-:W3:Y:S01]  /*8da0*/  MUFU.TANH R115, R115 ;  /* 0x0000007300737308 */ /* 0x000ee20000002400 */
[----:B------:R-:W3:Y:S07]  /*8db0*/  SHFL.IDX PT, R215, R217, R215, 0x1f ;  /* 0x00001fd7d9d77589 */ /* 0x000eee00000e0000 */
[----:B------:R-:W3:Y:S01]  /*8dc0*/  MUFU.TANH R118, R118 ;  /* 0x0000007600767308 */ /* 0x000ee20000002400 */
[----:B------:R-:W3:Y:S07]  /*8dd0*/  SHFL.IDX PT, R217, R217, R221, 0x1f ;  /* 0x00001fddd9d97589 */ /* 0x000eee00000e0000 */
[----:B------:R-:W-:Y:S08]  /*8de0*/  MUFU.EX2 R98, R98 ;  /* 0x0000006200627308 */ /* 0x000ff00000000800 */
[----:B------:R-:W3:Y:S08]  /*8df0*/  MUFU.EX2 R96, R96 ;  /* 0x0000006000607308 */ /* 0x000ef00000000800 */
[----:B------:R-:W3:Y:S08]  /*8e00*/  MUFU.TANH R116, R116 ;  /* 0x0000007400747308 */ /* 0x000ef00000002400 */
[----:B------:R-:W3:Y:S08]  /*8e10*/  MUFU.TANH R121, R121 ;  /* 0x0000007900797308 */ /* 0x000ef00000002400 */
[----:B------:R-:W3:Y:S08]  /*8e20*/  MUFU.EX2 R104, R104 ;  /* 0x0000006800687308 */ /* 0x000ef00000000800 */
[----:B------:R-:W3:Y:S01]  /*8e30*/  MUFU.EX2 R102, R102 ;  /* 0x0000006600667308 */ /* 0x000ee20000000800 */
[----:B------:R-:W-:-:S07]  /*8e40*/  FFMA.FTZ R23, -R23, R23, 1 ;  /* 0x3f80000017177423 */ /* 0x000fce0000010117 */
[----:B------:R-:W3:Y:S01]  /*8e50*/  MUFU.TANH R117, R117 ;  /* 0x0000007500757308 */ /* 0x000ee20000002400 */
[----:B------:R-:W-:-:S07]  /*8e60*/  FFMA.FTZ R205, -R205, R205, 1 ;  /* 0x3f800000cdcd7423 */ /* 0x000fce00000101cd */
[----:B------:R-:W3:Y:S01]  /*8e70*/  MUFU.EX2 R103, R103 ;  /* 0x0000006700677308 */ /* 0x000ee20000000800 */
[----:B------:R-:W-:Y:S01]  /*8e80*/  FFMA.FTZ R209, -R209, R209, 1 ;  /* 0x3f800000d1d17423 */ /* 0x000fe200000101d1 */
[----:B------:R-:W-:Y:S01]  /*8e90*/  FFMA.FTZ R88, -R88, R88, 1 ;  /* 0x3f80000058587423 */ /* 0x000fe20000010158 */
[----:B------:R-:W-:Y:S05]  /*8ea0*/  LDS R13, [R13+0x400] ;  /* 0x000400000d0d7984 */ /* 0x000fea0000000800 */
[----:B------:R2:W-:Y:S01]  /*8eb0*/  MUFU.EX2 R12, R122 ;  /* 0x0000007a000c7308 */ /* 0x0005e20000000800 */
[----:B------:R-:W-:Y:S01]  /*8ec0*/  VIADD R26, R7, 0x8 ;  /* 0x00000008071a7836 */ /* 0x000fe20000000000 */
[----:B--2---:R-:W-:-:S05]  /*8ed0*/  FSEL R122, R112, -INF , P1 ;  /* 0xff800000707a7808 */ /* 0x004fca0000800000 */
[----:B------:R-:W-:Y:S01]  /*8ee0*/  FFMA.FTZ R127, R122, UR5, -R127 ;  /* 0x000000057a7f7c23 */ /* 0x000fe2000801087f */
[----:B------:R-:W-:Y:S01]  /*8ef0*/  FSEL R122, R149, -INF , P2 ;  /* 0xff800000957a7808 */ /* 0x000fe20001000000 */
[--C-:B------:R-:W-:Y:S01]  /*8f00*/  FADD.FTZ R32, R32, -R229.reuse ;  /* 0x800000e520207221 */ /* 0x100fe20000010000 */
[----:B------:R-:W-:Y:S02]  /*8f10*/  FADD.FTZ R34, R34, -R229 ;  /* 0x800000e522227221 */ /* 0x000fe40000010000 */
[----:B------:R2:W3:Y:S01]  /*8f20*/  SHFL.IDX PT, R229, R11, R26, 0x1f ;  /* 0x00001f1a0be57589 */ /* 0x0004e200000e0000 */
[--C-:B------:R-:W-:Y:S01]  /*8f30*/  FFMA.FTZ R122, R122, UR5, -R125.reuse ;  /* 0x000000057a7a7c23 */ /* 0x100fe2000801087d */
[----:B------:R-:W-:Y:S01]  /*8f40*/  FFMA.FTZ R125, R219, UR5, -R125 ;  /* 0x00000005db7d7c23 */ /* 0x000fe2000801087d */
[--C-:B------:R-:W-:Y:S01]  /*8f50*/  FADD.FTZ R219, R25, -R222.reuse ;  /* 0x800000de19db7221 */ /* 0x100fe20000010000 */
[----:B------:R-:W-:Y:S01]  /*8f60*/  FADD.FTZ R222, R27, -R222 ;  /* 0x800000de1bde7221 */ /* 0x000fe20000010000 */
[----:B------:R-:W-:-:S02]  /*8f70*/  VIADD R27, R7, 0xc ;  /* 0x0000000c071b7836 */ /* 0x000fc40000000000 */
[--C-:B------:R-:W-:Y:S01]  /*8f80*/  FADD.FTZ R33, R33, -R224.reuse ;  /* 0x800000e021217221 */ /* 0x100fe20000010000 */
[----:B------:R-:W-:Y:S01]  /*8f90*/  FADD.FTZ R35, R35, -R224 ;  /* 0x800000e023237221 */ /* 0x000fe20000010000 */
[----:B------:R1:W-:Y:S01]  /*8fa0*/  MUFU.EX2 R25, R211 ;  /* 0x000000d300197308 */ /* 0x0003e20000000800 */
[----:B------:R4:W3:Y:S01]  /*8fb0*/  SHFL.IDX PT, R224, R11, R27, 0x1f ;  /* 0x00001f1b0be07589 */ /* 0x0008e200000e0000 */
[--C-:B-1----:R-:W-:Y:S01]  /*8fc0*/  FADD.FTZ R211, R29, -R213.reuse ;  /* 0x800000d51dd37221 */ /* 0x102fe20000010000 */
[----:B------:R-:W-:-:S05]  /*8fd0*/  FADD.FTZ R213, R31, -R213 ;  /* 0x800000d51fd57221 */ /* 0x000fca0000010000 */
[----:B--2---:R1:W-:Y:S01]  /*8fe0*/  MUFU.EX2 R26, R231 ;  /* 0x000000e7001a7308 */ /* 0x0043e20000000800 */
[----:B------:R-:W-:Y:S02]  /*8ff0*/  FSEL R29, R141, -INF , P2 ;  /* 0xff8000008d1d7808 */ /* 0x000fe40001000000 */
[----:B------:R-:W-:Y:S02]  /*9000*/  FSEL R31, R140, -INF , P1 ;  /* 0xff8000008c1f7808 */ /* 0x000fe40000800000 */
[----:B-1----:R-:W-:Y:S01]  /*9010*/  IADD3 R231, R7, 0x10, RZ ;  /* 0x0000001007e77810 */ /* 0x002fe20007ffe0ff */
[--C-:B----4-:R-:W-:Y:S02]  /*9020*/  FFMA.FTZ R29, R29, UR5, -R230.reuse ;  /* 0x000000051d1d7c23 */ /* 0x110fe400080108e6 */
[----:B------:R-:W-:Y:S01]  /*9030*/  FFMA.FTZ R31, R31, UR5, -R230 ;  /* 0x000000051f1f7c23 */ /* 0x000fe200080108e6 */
[----:B------:R1:W-:Y:S01]  /*9040*/  MUFU.EX2 R27, R214 ;  /* 0x000000d6001b7308 */ /* 0x0003e20000000800 */
[----:B------:R2:W4:Y:S01]  /*9050*/  SHFL.IDX PT, R230, R11, R231, 0x1f ;  /* 0x00001fe70be67589 */ /* 0x00052200000e0000 */
[--C-:B---3--:R-:W-:Y:S01]  /*9060*/  FADD.FTZ R36, R36, -R215.reuse ;  /* 0x800000d724247221 */ /* 0x108fe20000010000 */
[----:B------:R-:W-:Y:S01]  /*9070*/  FADD.FTZ R215, R38, -R215 ;  /* 0x800000d726d77221 */ /* 0x000fe20000010000 */
[----:B-1----:R-:W-:Y:S01]  /*9080*/  FADD.FTZ R214, R37, -R217 ;  /* 0x800000d925d67221 */ /* 0x002fe20000010000 */
[----:B------:R-:W-:Y:S01]  /*9090*/  FFMA.FTZ R37, -R20, R20, 1 ;  /* 0x3f80000014257423 */ /* 0x000fe20000010114 */
[----:B------:R-:W-:Y:S01]  /*90a0*/  FSEL R20, R6, -INF , P2 ;  /* 0xff80000006147808 */ /* 0x000fe20001000000 */
[----:B------:R-:W-:Y:S01]  /*90b0*/  FFMA.FTZ R38, -R18, R18, 1 ;  /* 0x3f80000012267423 */ /* 0x000fe20000010112 */
[----:B------:R-:W-:Y:S01]  /*90c0*/  FMUL.FTZ R223, R99, R223 ;  /* 0x000000df63df7220 */ /* 0x000fe20000410000 */
[----:B------:R1:W-:Y:S03]  /*90d0*/  MUFU.EX2 R18, R216 ;  /* 0x000000d800127308 */ /* 0x0003e60000000800 */
[----:B------:R-:W-:Y:S01]  /*90e0*/  FMUL.FTZ R37, R37, R223 ;  /* 0x000000df25257220 */ /* 0x000fe20000410000 */
[----:B------:R-:W-:Y:S01]  /*90f0*/  FMUL.FTZ R223, R119, R219 ;  /* 0x000000db77df7220 */ /* 0x000fe20000410000 */
[----:B-1----:R-:W-:Y:S01]  /*9100*/  FFMA.FTZ R216, R20, UR5, -R229 ;  /* 0x0000000514d87c23 */ /* 0x002fe200080108e5 */
[----:B------:R-:W-:-:S02]  /*9110*/  FFMA.FTZ R20, -R19, R19, 1 ;  /* 0x3f80000013147423 */ /* 0x000fc40000010113 */
[----:B------:R1:W-:Y:S01]  /*9120*/  MUFU.EX2 R19, R218 ;  /* 0x000000da00137308 */ /* 0x0003e20000000800 */
[----:B------:R-:W-:Y:S01]  /*9130*/  FMUL.FTZ R222, R100, R222 ;  /* 0x000000de64de7220 */ /* 0x000fe20000410000 */
[----:B------:R-:W-:Y:S01]  /*9140*/  FADD.FTZ R221, R28, -R212 ;  /* 0x800000d41cdd7221 */ /* 0x000fe20000010000 */
[----:B-1----:R-:W-:-:S05]  /*9150*/  FSEL R218, R3, -INF , P1 ;  /* 0xff80000003da7808 */ /* 0x002fca0000800000 */
[----:B------:R-:W-:Y:S01]  /*9160*/  FFMA.FTZ R219, R218, UR5, -R224 ;  /* 0x00000005dadb7c23 */ /* 0x000fe200080108e0 */
[----:B------:R-:W-:Y:S02]  /*9170*/  FMUL.FTZ R218, R20, R223 ;  /* 0x000000df14da7220 */ /* 0x000fe40000410000 */
[----:B------:R1:W-:Y:S01]  /*9180*/  MUFU.EX2 R20, R210 ;  /* 0x000000d200147308 */ /* 0x0003e20000000800 */
[----:B------:R-:W-:Y:S01]  /*9190*/  FMUL.FTZ R223, R97, R221 ;  /* 0x000000dd61df7220 */ /* 0x000fe20000410000 */
[----:B------:R-:W-:Y:S01]  /*91a0*/  FADD.FTZ R212, R30, -R212 ;  /* 0x800000d41ed47221 */ /* 0x000fe20000010000 */
[----:B------:R-:W-:Y:S01]  /*91b0*/  FSEL R28, R143, -INF , P2 ;  /* 0xff8000008f1c7808 */ /* 0x000fe20001000000 */
[----:B--2---:R-:W-:Y:S02]  /*91c0*/  VIADD R231, R7, 0x14 ;  /* 0x0000001407e77836 */ /* 0x004fe40000000000 */
[----:B-1----:R-:W-:Y:S01]  /*91d0*/  FMUL.FTZ R210, R21, R222 ;  /* 0x000000de15d27220 */ /* 0x002fe20000410000 */
[----:B------:R-:W-:-:S02]  /*91e0*/  FSEL R21, R2, -INF , P2 ;  /* 0xff80000002157808 */ /* 0x000fc40001000000 */
[----:B------:R-:W-:-:S03]  /*91f0*/  FSEL R30, R142, -INF , P1 ;  /* 0xff8000008e1e7808 */ /* 0x000fc60000800000 */
[----:B----4-:R-:W-:Y:S02]  /*9200*/  FFMA.FTZ R221, R21, UR5, -R230 ;  /* 0x0000000515dd7c23 */ /* 0x010fe400080108e6 */
[----:B------:R1:W-:Y:S01]  /*9210*/  MUFU.EX2 R21, R139 ;  /* 0x0000008b00157308 */ /* 0x0003e20000000800 */
[----:B------:R-:W-:Y:S01]  /*9220*/  FADD.FTZ R217, R39, -R217 ;  /* 0x800000d927d97221 */ /* 0x000fe20000010000 */
[--C-:B------:R-:W-:Y:S01]  /*9230*/  FFMA.FTZ R28, R28, UR5, -R233.reuse ;  /* 0x000000051c1c7c23 */ /* 0x100fe200080108e9 */
[----:B------:R-:W-:Y:S01]  /*9240*/  FFMA.FTZ R30, R30, UR5, -R233 ;  /* 0x000000051e1e7c23 */ /* 0x000fe200080108e9 */
[----:B------:R-:W-:Y:S01]  /*9250*/  FSEL R39, R5, -INF , P1 ;  /* 0xff80000005277808 */ /* 0x000fe20000800000 */
[----:B------:R-:W2:Y:S01]  /*9260*/  SHFL.IDX PT, R231, R11, R231, 0x1f ;  /* 0x00001fe70be77589 */ /* 0x000ea200000e0000 */
[----:B------:R-:W-:Y:S02]  /*9270*/  VIADD R233, R7, 0x18 ;  /* 0x0000001807e97836 */ /* 0x000fe40000000000 */
[----:B-1----:R-:W-:-:S02]  /*9280*/  FMUL.FTZ R139, R22, R223 ;  /* 0x000000df168b7220 */ /* 0x002fc40000410000 */
[----:B------:R-:W-:Y:S01]  /*9290*/  LDS R223, [R15+0x400] ;  /* 0x000400000fdf7984 */ /* 0x000fe20000000800 */
[----:B------:R-:W-:Y:S01]  /*92a0*/  FFMA.FTZ R39, R39, UR5, -R229 ;  /* 0x0000000527277c23 */ /* 0x000fe200080108e5 */
[----:B------:R-:W-:Y:S02]  /*92b0*/  FSEL R222, R114, -INF , P1 ;  /* 0xff80000072de7808 */ /* 0x000fe40000800000 */
[----:B------:R1:W3:Y:S03]  /*92c0*/  SHFL.IDX PT, R229, R11, R233, 0x1f ;  /* 0x00001fe90be57589 */ /* 0x0002e600000e0000 */
[----:B------:R-:W-:Y:S01]  /*92d0*/  FFMA.FTZ R222, R222, UR5, -R230 ;  /* 0x00000005dede7c23 */ /* 0x000fe200080108e6 */
[----:B-1----:R-:W-:-:S05]  /*92e0*/  IADD3 R233, R7, 0x1c, RZ ;  /* 0x0000001c07e97810 */ /* 0x002fca0007ffe0ff */
[----:B------:R1:W4:Y:S01]  /*92f0*/  SHFL.IDX PT, R230, R11, R233, 0x1f ;  /* 0x00001fe90be67589 */ /* 0x00032200000e0000 */
[----:B------:R-:W-:Y:S01]  /*9300*/  FMUL.FTZ R220, R120, R220 ;  /* 0x000000dc78dc7220 */ /* 0x000fe20000410000 */
[----:B------:R-:W-:Y:S01]  /*9310*/  FFMA.FTZ R15, -R204, R204, 1 ;  /* 0x3f800000cc0f7423 */ /* 0x000fe200000101cc */
[----:B------:R-:W-:Y:S02]  /*9320*/  FSEL R22, R113, -INF , P2 ;  /* 0xff80000071167808 */ /* 0x000fe40001000000 */
[----:B------:R-:W-:Y:S01]  /*9330*/  FMUL.FTZ R38, R38, R220 ;  /* 0x000000dc26267220 */ /* 0x000fe20000410000 */
[----:B------:R-:W-:Y:S01]  /*9340*/  FSEL R204, R115, -INF , P1 ;  /* 0xff80000073cc7808 */ /* 0x000fe20000800000 */
[----:B-1----:R1:W-:Y:S01]  /*9350*/  MUFU.EX2 R11, R138 ;  /* 0x0000008a000b7308 */ /* 0x0023e20000000800 */
[----:B------:R-:W-:Y:S01]  /*9360*/  FSEL R220, R4, -INF , P2 ;  /* 0xff80000004dc7808 */ /* 0x000fe20001000000 */
[----:B-1----:R-:W-:Y:S01]  /*9370*/  FMUL.FTZ R138, R95, R212 ;  /* 0x000000d45f8a7220 */ /* 0x002fe20000410000 */
[----:B--2---:R-:W-:Y:S01]  /*9380*/  FFMA.FTZ R212, R22, UR5, -R231 ;  /* 0x0000000516d47c23 */ /* 0x004fe200080108e7 */
[----:B------:R-:W-:-:S02]  /*9390*/  FSEL R22, R118, -INF , P1 ;  /* 0xff80000076167808 */ /* 0x000fc40000800000 */
[----:B------:R-:W-:Y:S02]  /*93a0*/  FMUL.FTZ R138, R15, R138 ;  /* 0x0000008a0f8a7220 */ /* 0x000fe40000410000 */
[----:B------:R1:W-:Y:S01]  /*93b0*/  MUFU.EX2 R15, R137 ;  /* 0x00000089000f7308 */ /* 0x0003e20000000800 */
[----:B------:R-:W-:Y:S01]  /*93c0*/  FFMA.FTZ R204, R204, UR5, -R231 ;  /* 0x00000005cccc7c23 */ /* 0x000fe200080108e7 */
[----:B------:R-:W-:Y:S01]  /*93d0*/  FFMA.FTZ R220, R220, UR5, -R224 ;  /* 0x00000005dcdc7c23 */ /* 0x000fe200080108e0 */
[----:B------:R-:W-:Y:S01]  /*93e0*/  FMUL.FTZ R231, R96, R213 ;  /* 0x000000d560e77220 */ /* 0x000fe20000410000 */
[----:B------:R-:W-:Y:S01]  /*93f0*/  FSEL R224, R116, -INF , P2 ;  /* 0xff80000074e07808 */ /* 0x000fe20001000000 */
[----:B-1----:R-:W-:-:S03]  /*9400*/  FMUL.FTZ R137, R98, R211 ;  /* 0x000000d362897220 */ /* 0x002fc60000410000 */
[----:B------:R-:W1:Y:S01]  /*9410*/  MUFU.EX2 R17, R17 ;  /* 0x0000001100117308 */ /* 0x000e620000000800 */
[----:B---3--:R-:W-:Y:S01]  /*9420*/  FFMA.FTZ R211, R22, UR5, -R229 ;  /* 0x0000000516d37c23 */ /* 0x008fe200080108e5 */
[----:B------:R-:W-:Y:S01]  /*9430*/  FMUL.FTZ R137, R23, R137 ;  /* 0x0000008917897220 */ /* 0x000fe20000410000 */
[----:B------:R-:W-:Y:S01]  /*9440*/  FSEL R23, R121, -INF , P1 ;  /* 0xff80000079177808 */ /* 0x000fe20000800000 */
[----:B------:R-:W-:Y:S01]  /*9450*/  FMUL.FTZ R32, R104, R32 ;  /* 0x0000002068207220 */ /* 0x000fe20000410000 */
[----:B------:R-:W-:-:S03]  /*9460*/  FMUL.FTZ R205, R205, R231 ;  /* 0x000000e7cdcd7220 */ /* 0x000fc60000410000 */
[----:B------:R2:W-:Y:S01]  /*9470*/  MUFU.EX2 R22, R136 ;  /* 0x0000008800167308 */ /* 0x0005e20000000800 */
[----:B------:R-:W-:Y:S01]  /*9480*/  IADD3 R231, R7, 0xc, RZ ;  /* 0x0000000c07e77810 */ /* 0x000fe20007ffe0ff */
[----:B------:R-:W-:Y:S01]  /*9490*/  FFMA.FTZ R224, R224, UR5, -R229 ;  /* 0x00000005e0e07c23 */ /* 0x000fe200080108e5 */
[----:B------:R-:W-:Y:S01]  /*94a0*/  FMUL.FTZ R35, R102, R35 ;  /* 0x0000002366237220 */ /* 0x000fe20000410000 */
[----:B------:R-:W-:Y:S01]  /*94b0*/  FSEL R229, R117, -INF , P2 ;  /* 0xff80000075e57808 */ /* 0x000fe20001000000 */
[----:B--2---:R-:W-:Y:S01]  /*94c0*/  FFMA.FTZ R136, -R206, R206, 1 ;  /* 0x3f800000ce887423 */ /* 0x004fe200000101ce */
[--C-:B----4-:R-:W-:Y:S02]  /*94d0*/  FFMA.FTZ R206, R23, UR5, -R230.reuse ;  /* 0x0000000517ce7c23 */ /* 0x110fe400080108e6 */
[----:B------:R2:W-:Y:S01]  /*94e0*/  MUFU.EX2 R23, R135 ;  /* 0x0000008700177308 */ /* 0x0005e20000000800 */
[----:B------:R-:W-:Y:S01]  /*94f0*/  FMUL.FTZ R136, R136, R32 ;  /* 0x0000002088887220 */ /* 0x000fe20000410000 */
[----:B------:R-:W-:Y:S01]  /*9500*/  FMUL.FTZ R34, R103, R34 ;  /* 0x0000002267227220 */ /* 0x000fe20000410000 */
[----:B------:R-:W-:Y:S01]  /*9510*/  FFMA.FTZ R213, R229, UR5, -R230 ;  /* 0x00000005e5d57c23 */ /* 0x000fe200080108e6 */
[----:B------:R-:W-:-:S04]  /*9520*/  VIADD R229, R7, 0x4 ;  /* 0x0000000407e57836 */ /* 0x000fc80000000000 */
[----:B------:R3:W-:Y:S01]  /*9530*/  MUFU.EX2 R32, R134 ;  /* 0x0000008600207308 */ /* 0x0007e20000000800 */
[----:B--2---:R-:W-:Y:S02]  /*9540*/  FFMA.FTZ R135, -R208, R208, 1 ;  /* 0x3f800000d0877423 */ /* 0x004fe400000101d0 */
[----:B------:R2:W-:Y:S02]  /*9550*/  SHFL.IDX PT, R208, R223, R231, 0x1f ;  /* 0x00001fe7dfd07589 */ /* 0x0005e400000e0000 */
[----:B------:R-:W-:Y:S01]  /*9560*/  FMUL.FTZ R135, R135, R34 ;  /* 0x0000002287877220 */ /* 0x000fe20000410000 */
[----:B---3--:R-:W-:Y:S01]  /*9570*/  FMUL.FTZ R134, R209, R35 ;  /* 0x00000023d1867220 */ /* 0x008fe20000410000 */
[C---:B------:R-:W-:Y:S02]  /*9580*/  VIADD R35, R7.reuse, 0x10 ;  /* 0x0000001007237836 */ /* 0x040fe40000000000 */
[----:B--2---:R-:W-:Y:S01]  /*9590*/  VIADD R231, R7, 0x14 ;  /* 0x0000001407e77836 */ /* 0x004fe20000000000 */
[----:B------:R-:W2:Y:S01]  /*95a0*/  MUFU.EX2 R105, R105 ;  /* 0x0000006900697308 */ /* 0x000ea20000000800 */
[----:B------:R-:W3:Y:S01]  /*95b0*/  SHFL.IDX PT, R209, R223, R7, 0x1f ;  /* 0x00001f07dfd17589 */ /* 0x000ee200000e0000 */
[----:B------:R-:W-:Y:S01]  /*95c0*/  FFMA.FTZ R34, -R225, R225, 1 ;  /* 0x3f800000e1227423 */ /* 0x000fe200000101e1 */
[----:B-1----:R-:W-:-:S02]  /*95d0*/  FMUL.FTZ R215, R17, R215 ;  /* 0x000000d711d77220 */ /* 0x002fc40000410000 */
[----:B------:R1:W-:Y:S01]  /*95e0*/  SHFL.IDX PT, R225, R223, R35, 0x1f ;  /* 0x00001f23dfe17589 */ /* 0x0003e200000e0000 */
[----:B------:R-:W-:Y:S02]  /*95f0*/  VIADD R230, R7, 0x8 ;  /* 0x0000000807e67836 */ /* 0x000fe40000000000 */
[----:B------:R-:W4:Y:S01]  /*9600*/  MUFU.EX2 R101, R101 ;  /* 0x0000006500657308 */ /* 0x000f220000000800 */
[----:B------:R-:W-:Y:S01]  /*9610*/  SHFL.IDX PT, R231, R223, R231, 0x1f ;  /* 0x00001fe7dfe77589 */ /* 0x000fe200000e0000 */
[----:B------:R-:W-:-:S03]  /*9620*/  FMUL.FTZ R88, R88, R215 ;  /* 0x000000d758587220 */ /* 0x000fc60000410000 */
[----:B------:R-:W3:Y:S01]  /*9630*/  SHFL.IDX PT, R229, R223, R229, 0x1f ;  /* 0x00001fe5dfe57589 */ /* 0x000ee200000e0000 */
[----:B-1----:R-:W-:Y:S02]  /*9640*/  IADD3 R35, R7, 0x18, RZ ;  /* 0x0000001807237810 */ /* 0x002fe40007ffe0ff */
[----:B------:R-:W1:Y:S01]  /*9650*/  MUFU.EX2 R108, R108 ;  /* 0x0000006c006c7308 */ /* 0x000e620000000800 */
[----:B------:R-:W-:Y:S04]  /*9660*/  SHFL.IDX PT, R230, R223, R230, 0x1f ;  /* 0x00001fe6dfe67589 */ /* 0x000fe800000e0000 */
[----:B------:R-:W1:Y:S01]  /*9670*/  SHFL.IDX PT, R215, R223, R35, 0x1f ;  /* 0x00001f23dfd77589 */ /* 0x000e6200000e0000 */
[----:B--2---:R-:W-:Y:S01]  /*9680*/  FMUL.FTZ R33, R105, R33 ;  /* 0x0000002169217220 */ /* 0x004fe20000410000 */
[----:B------:R-:W-:Y:S01]  /*9690*/  FFMA.FTZ R207, -R207, R207, 1 ;  /* 0x3f800000cfcf7423 */ /* 0x000fe200000101cf */
[----:B----4-:R-:W-:Y:S01]  /*96a0*/  FMUL.FTZ R36, R101, R36 ;  /* 0x0000002465247220 */ /* 0x010fe20000410000 */
[----:B------:R-:W2:Y:S02]  /*96b0*/  MUFU.EX2 R111, R111 ;  /* 0x0000006f006f7308 */ /* 0x000ea40000000800 */
[----:B------:R-:W-:Y:S01]  /*96c0*/  FMUL.FTZ R207, R207, R33 ;  /* 0x00000021cfcf7220 */ /* 0x000fe20000410000 */
[----:B---3--:R-:W-:Y:S01]  /*96d0*/  FADD.FTZ R40, R40, -R209 ;  /* 0x800000d128287221 */ /* 0x008fe20000010000 */
[----:B------:R-:W-:-:S04]  /*96e0*/  FADD.FTZ R47, R47, -R208 ;  /* 0x800000d02f2f7221 */ /* 0x000fc80000010000 */
[----:B------:R-:W3:Y:S08]  /*96f0*/  MUFU.EX2 R110, R110 ;  /* 0x0000006e006e7308 */ /* 0x000ef00000000800 */
[----:B------:R4:W-:Y:S01]  /*9700*/  MUFU.EX2 R33, R133 ;  /* 0x0000008500217308 */ /* 0x0009e20000000800 */
[----:B------:R-:W-:Y:S01]  /*9710*/  FADD.FTZ R43, R43, -R229 ;  /* 0x800000e52b2b7221 */ /* 0x000fe20000010000 */
[----:B------:R-:W-:Y:S01]  /*9720*/  FADD.FTZ R42, R42, -R209 ;  /* 0x800000d12a2a7221 */ /* 0x000fe20000010000 */
[----:B----4-:R-:W-:-:S05]  /*9730*/  FMUL.FTZ R133, R34, R36 ;  /* 0x0000002422857220 */ /* 0x010fca0000410000 */
[----:B------:R4:W-:Y:S01]  /*9740*/  MUFU.EX2 R36, R124 ;  /* 0x0000007c00247308 */ /* 0x0009e20000000800 */
[----:B-1----:R-:W-:Y:S01]  /*9750*/  FADD.FTZ R209, R52, -R215 ;  /* 0x800000d734d17221 */ /* 0x002fe20000010000 */
[----:B------:R-:W-:Y:S01]  /*9760*/  FMUL.FTZ R52, R12, R43 ;  /* 0x0000002b0c347220 */ /* 0x000fe20000410000 */
[----:B----4-:R-:W-:Y:S01]  /*9770*/  FADD.FTZ R124, R45, -R208 ;  /* 0x800000d02d7c7221 */ /* 0x010fe20000010000 */
[----:B------:R-:W-:Y:S01]  /*9780*/  FADD.FTZ R208, R49, -R231 ;  /* 0x800000e731d07221 */ /* 0x000fe20000010000 */
[----:B------:R-:W-:Y:S01]  /*9790*/  FFMA.FTZ R45, -R227, R227, 1 ;  /* 0x3f800000e32d7423 */ /* 0x000fe200000101e3 */
[----:B------:R-:W-:Y:S01]  /*97a0*/  FMUL.FTZ R49, R108, R40 ;  /* 0x000000286c317220 */ /* 0x000fe20000410000 */
[----:B------:R-:W-:-:S03]  /*97b0*/  FADD.FTZ R44, R44, -R230 ;  /* 0x800000e62c2c7221 */ /* 0x000fc60000010000 */
[----:B------:R-:W-:Y:S01]  /*97c0*/  FMUL.FTZ R45, R45, R49 ;  /* 0x000000312d2d7220 */ /* 0x000fe20000410000 */
[----:B------:R-:W-:Y:S01]  /*97d0*/  FFMA.FTZ R49, -R90, R90, 1 ;  /* 0x3f8000005a317423 */ /* 0x000fe2000001015a */
[----:B------:R-:W-:Y:S01]  /*97e0*/  FADD.FTZ R46, R46, -R230 ;  /* 0x800000e62e2e7221 */ /* 0x000fe20000010000 */
[----:B--2---:R-:W-:Y:S02]  /*97f0*/  FMUL.FTZ R44, R111, R44 ;  /* 0x0000002c6f2c7220 */ /* 0x004fe40000410000 */
[----:B------:R-:W-:Y:S01]  /*9800*/  FMUL.FTZ R49, R49, R52 ;  /* 0x0000003431317220 */ /* 0x000fe20000410000 */
[----:B------:R-:W-:Y:S01]  /*9810*/  FFMA.FTZ R52, -R236, R236, 1 ;  /* 0x3f800000ec347423 */ /* 0x000fe200000101ec */
[----:B------:R-:W-:Y:S01]  /*9820*/  FADD.FTZ R41, R41, -R229 ;  /* 0x800000e529297221 */ /* 0x000fe20000010000 */
[----:B------:R-:W-:Y:S01]  /*9830*/  FFMA.FTZ R92, -R92, R92, 1 ;  /* 0x3f8000005c5c7423 */ /* 0x000fe2000001015c */
[----:B------:R-:W-:Y:S01]  /*9840*/  FFMA.FTZ R91, -R91, R91, 1 ;  /* 0x3f8000005b5b7423 */ /* 0x000fe2000001015b */
[----:B------:R-:W-:Y:S01]  /*9850*/  FMUL.FTZ R46, R10, R46 ;  /* 0x0000002e0a2e7220 */ /* 0x000fe20000410000 */
[----:B---3--:R-:W-:Y:S01]  /*9860*/  FMUL.FTZ R124, R110, R124 ;  /* 0x0000007c6e7c7220 */ /* 0x008fe20000410000 */
[----:B------:R-:W-:Y:S01]  /*9870*/  VIADD R229, R7, 0x8 ;  /* 0x0000000807e57836 */ /* 0x000fe20000000000 */
[----:B------:R-:W1:Y:S01]  /*9880*/  SHFL.IDX PT, R223, R223, R233, 0x1f ;  /* 0x00001fe9dfdf7589 */ /* 0x000e6200000e0000 */
[----:B------:R-:W-:Y:S01]  /*9890*/  FMUL.FTZ R52, R52, R44 ;  /* 0x0000002c34347220 */ /* 0x000fe20000410000 */
[----:B------:R-:W-:Y:S01]  /*98a0*/  FMUL.FTZ R44, R92, R46 ;  /* 0x0000002e5c2c7220 */ /* 0x000fe20000410000 */
[----:B------:R-:W-:Y:S01]  /*98b0*/  FMUL.FTZ R46, R91, R124 ;  /* 0x0000007c5b2e7220 */ /* 0x000fe20000410000 */
[----:B------:R-:W2:Y:S01]  /*98c0*/  MUFU.EX2 R107, R107 ;  /* 0x0000006b006b7308 */ /* 0x000ea20000000800 */
[----:B------:R-:W3:Y:S07]  /*98d0*/  SHFL.IDX PT, R91, R13, R229, 0x1f ;  /* 0x00001fe50d5b7589 */ /* 0x000eee00000e0000 */
[----:B------:R-:W4:Y:S01]  /*98e0*/  MUFU.EX2 R109, R109 ;  /* 0x0000006d006d7308 */ /* 0x000f220000000800 */
[----:B------:R-:W-:Y:S01]  /*98f0*/  FFMA.FTZ R228, -R228, R228, 1 ;  /* 0x3f800000e4e47423 */ /* 0x000fe200000101e4 */
[----:B------:R-:W-:Y:S01]  /*9900*/  FFMA.FTZ R226, -R226, R226, 1 ;  /* 0x3f800000e2e27423 */ /* 0x000fe200000101e2 */
[--C-:B------:R-:W-:Y:S01]  /*9910*/  FADD.FTZ R48, R48, -R225.reuse ;  /* 0x800000e130307221 */ /* 0x100fe20000010000 */
[----:B------:R-:W-:Y:S01]  /*9920*/  FADD.FTZ R50, R50, -R225 ;  /* 0x800000e132327221 */ /* 0x000fe20000010000 */
[----:B------:R-:W-:Y:S01]  /*9930*/  FMUL.FTZ R214, R9, R214 ;  /* 0x000000d609d67220 */ /* 0x000fe20000410000 */
[----:B--2---:R-:W-:-:S02]  /*9940*/  FMUL.FTZ R41, R107, R41 ;  /* 0x000000296b297220 */ /* 0x004fc40000410000 */
[----:B------:R2:W-:Y:S01]  /*9950*/  MUFU.EX2 R34, R131 ;  /* 0x0000008300227308 */ /* 0x0005e20000000800 */
[----:B------:R-:W-:Y:S01]  /*9960*/  FFMA.FTZ R235, -R235, R235, 1 ;  /* 0x3f800000ebeb7423 */ /* 0x000fe200000101eb */
[----:B-1----:R-:W-:Y:S01]  /*9970*/  FADD.FTZ R40, R53, -R223 ;  /* 0x800000df35287221 */ /* 0x002fe20000010000 */
[----:B------:R-:W-:Y:S01]  /*9980*/  FMUL.FTZ R43, R228, R41 ;  /* 0x00000029e42b7220 */ /* 0x000fe20000410000 */
[----:B----4-:R-:W-:-:S04]  /*9990*/  FMUL.FTZ R217, R109, R217 ;  /* 0x000000d96dd97220 */ /* 0x010fc80000410000 */
[----:B------:R1:W-:Y:S01]  /*99a0*/  MUFU.EX2 R35, R129 ;  /* 0x0000008100237308 */ /* 0x0003e20000000800 */
[----:B--2---:R-:W-:Y:S01]  /*99b0*/  FFMA.FTZ R131, -R232, R232, 1 ;  /* 0x3f800000e8837423 */ /* 0x004fe200000101e8 */
[----:B------:R-:W-:Y:S01]  /*99c0*/  FFMA.FTZ R53, -R237, R237, 1 ;  /* 0x3f800000ed357423 */ /* 0x000fe200000101ed */
[----:B------:R-:W-:Y:S01]  /*99d0*/  FFMA.FTZ R93, -R93, R93, 1 ;  /* 0x3f8000005d5d7423 */ /* 0x000fe2000001015d */
[----:B------:R-:W-:Y:S01]  /*99e0*/  FMUL.FTZ R47, R24, R47 ;  /* 0x0000002f182f7220 */ /* 0x000fe20000410000 */
[----:B------:R-:W-:Y:S01]  /*99f0*/  FMUL.FTZ R48, R25, R48 ;  /* 0x0000003019307220 */ /* 0x000fe20000410000 */
[----:B------:R-:W-:Y:S01]  /*9a00*/  FMUL.FTZ R41, R26, R50 ;  /* 0x000000321a297220 */ /* 0x000fe20000410000 */
[----:B------:R-:W-:Y:S01]  /*9a10*/  FFMA.FTZ R94, -R94, R94, 1 ;  /* 0x3f8000005e5e7423 */ /* 0x000fe2000001015e */
[----:B------:R-:W-:Y:S01]  /*9a20*/  FMUL.FTZ R208, R27, R208 ;  /* 0x000000d01bd07220 */ /* 0x000fe20000410000 */
[----:B-1----:R-:W-:Y:S01]  /*9a30*/  FMUL.FTZ R129, R226, R217 ;  /* 0x000000d9e2817220 */ /* 0x002fe20000410000 */
[----:B------:R-:W-:-:S02]  /*9a40*/  VIADD R230, R7, 0x4 ;  /* 0x0000000407e67836 */ /* 0x000fc40000000000 */
[----:B------:R-:W-:Y:S01]  /*9a50*/  FMUL.FTZ R131, R131, R214 ;  /* 0x000000d683837220 */ /* 0x000fe20000410000 */
[C---:B------:R-:W-:Y:S02]  /*9a60*/  VIADD R217, R7.reuse, 0x10 ;  /* 0x0000001007d97836 */ /* 0x040fe40000000000 */
[--C-:B---3--:R-:W-:Y:S01]  /*9a70*/  FADD.FTZ R60, R60, -R91.reuse ;  /* 0x8000005b3c3c7221 */ /* 0x108fe20000010000 */
[----:B------:R-:W-:Y:S01]  /*9a80*/  FADD.FTZ R62, R62, -R91 ;  /* 0x8000005b3e3e7221 */ /* 0x000fe20000010000 */
[----:B------:R-:W-:Y:S01]  /*9a90*/  VIADD R214, R7, 0x14 ;  /* 0x0000001407d67836 */ /* 0x000fe20000000000 */
[----:B------:R-:W-:Y:S01]  /*9aa0*/  LDS R91, [R14+0x400] ;  /* 0x000400000e5b7984 */ /* 0x000fe20000000800 */
[----:B------:R-:W-:Y:S01]  /*9ab0*/  FMUL.FTZ R53, R53, R47 ;  /* 0x0000002f35357220 */ /* 0x000fe20000410000 */
[----:B------:R-:W-:Y:S01]  /*9ac0*/  FMUL.FTZ R50, R235, R48 ;  /* 0x00000030eb327220 */ /* 0x000fe20000410000 */
[----:B------:R-:W-:Y:S01]  /*9ad0*/  IADD3 R232, R7, 0x18, RZ ;  /* 0x0000001807e87810 */ /* 0x000fe20007ffe0ff */
[----:B------:R-:W-:Y:S01]  /*9ae0*/  FMUL.FTZ R47, R94, R41 ;  /* 0x000000295e2f7220 */ /* 0x000fe20000410000 */
[----:B------:R-:W-:Y:S01]  /*9af0*/  FMUL.FTZ R48, R93, R208 ;  /* 0x000000d05d307220 */ /* 0x000fe20000410000 */
[----:B------:R-:W-:Y:S01]  /*9b00*/  IADD3 R226, R7, 0xc, RZ ;  /* 0x0000000c07e27810 */ /* 0x000fe20007ffe0ff */
[----:B------:R-:W1:Y:S04]  /*9b10*/  SHFL.IDX PT, R41, R13, R7, 0x1f ;  /* 0x00001f070d297589 */ /* 0x000e6800000e0000 */
[----:B------:R-:W2:Y:S04]  /*9b20*/  SHFL.IDX PT, R90, R13, R230, 0x1f ;  /* 0x00001fe60d5a7589 */ /* 0x000ea800000e0000 */
[----:B------:R-:W3:Y:S04]  /*9b30*/  SHFL.IDX PT, R93, R13, R217, 0x1f ;  /* 0x00001fd90d5d7589 */ /* 0x000ee800000e0000 */
[----:B------:R-:W4:Y:S01]  /*9b40*/  SHFL.IDX PT, R124, R13, R214, 0x1f ;  /* 0x00001fd60d7c7589 */ /* 0x000f2200000e0000 */
[----:B------:R-:W1:Y:S03]  /*9b50*/  MUFU.EX2 R106, R106 ;  /* 0x0000006a006a7308 */ /* 0x000e660000000800 */
[----:B------:R-:W4:Y:S04]  /*9b60*/  SHFL.IDX PT, R92, R13, R232, 0x1f ;  /* 0x00001fe80d5c7589 */ /* 0x000f2800000e0000 */
[----:B------:R-:W4:Y:S04]  /*9b70*/  SHFL.IDX PT, R208, R13, R226, 0x1f ;  /* 0x00001fe20dd07589 */ /* 0x000f2800000e0000 */
[----:B------:R2:W4:Y:S01]  /*9b80*/  SHFL.IDX PT, R94, R13, R233, 0x1f ;  /* 0x00001fe90d5e7589 */ /* 0x00052200000e0000 */
[----:B------:R-:W-:Y:S01]  /*9b90*/  FADD.FTZ R223, R55, -R223 ;  /* 0x800000df37df7221 */ /* 0x000fe20000010000 */
[----:B------:R-:W4:Y:S01]  /*9ba0*/  MUFU.EX2 R127, R127 ;  /* 0x0000007f007f7308 */ /* 0x000f220000000800 */
[----:B------:R-:W-:Y:S01]  /*9bb0*/  FFMA.FTZ R55, -R161, R161, 1 ;  /* 0x3f800000a1377423 */ /* 0x000fe200000101a1 */
[----:B------:R-:W-:Y:S01]  /*9bc0*/  FMUL.FTZ R209, R19, R209 ;  /* 0x000000d113d17220 */ /* 0x000fe20000410000 */
[----:B------:R-:W-:-:S03]  /*9bd0*/  FADD.FTZ R54, R54, -R215 ;  /* 0x800000d736367221 */ /* 0x000fc60000010000 */
[----:B------:R-:W-:Y:S01]  /*9be0*/  FMUL.FTZ R55, R55, R209 ;  /* 0x000000d137377220 */ /* 0x000fe20000410000 */
[----:B------:R-:W-:Y:S01]  /*9bf0*/  FMUL.FTZ R54, R20, R54 ;  /* 0x0000003614367220 */ /* 0x000fe20000410000 */
[----:B--2---:R-:W-:Y:S01]  /*9c00*/  FFMA.FTZ R13, -R160, R160, 1 ;  /* 0x3f800000a00d7423 */ /* 0x004fe200000101a0 */
[----:B------:R-:W-:Y:S01]  /*9c10*/  FMUL.FTZ R209, R21, R40 ;  /* 0x0000002815d17220 */ /* 0x000fe20000410000 */
[----:B------:R-:W-:Y:S01]  /*9c20*/  FFMA.FTZ R40, -R158, R158, 1 ;  /* 0x3f8000009e287423 */ /* 0x000fe2000001019e */
[----:B------:R-:W-:Y:S01]  /*9c30*/  FMUL.FTZ R223, R11, R223 ;  /* 0x000000df0bdf7220 */ /* 0x000fe20000410000 */
[----:B------:R-:W-:Y:S01]  /*9c40*/  FFMA.FTZ R89, -R89, R89, 1 ;  /* 0x3f80000059597423 */ /* 0x000fe20000010159 */
[----:B-1----:R-:W-:Y:S01]  /*9c50*/  FMUL.FTZ R42, R106, R42 ;  /* 0x0000002a6a2a7220 */ /* 0x002fe20000410000 */
[----:B------:R-:W-:Y:S01]  /*9c60*/  FADD.FTZ R51, R51, -R231 ;  /* 0x800000e733337221 */ /* 0x000fe20000010000 */
[----:B------:R-:W-:Y:S01]  /*9c70*/  FMUL.FTZ R54, R13, R54 ;  /* 0x000000360d367220 */ /* 0x000fe20000410000 */
[----:B------:R-:W-:Y:S01]  /*9c80*/  FADD.FTZ R56, R56, -R41 ;  /* 0x8000002938387221 */ /* 0x000fe20000010000 */
[----:B------:R-:W-:Y:S01]  /*9c90*/  FADD.FTZ R57, R57, -R90 ;  /* 0x8000005a39397221 */ /* 0x000fe20000010000 */
[--C-:B---3--:R-:W-:Y:S01]  /*9ca0*/  FADD.FTZ R64, R64, -R93.reuse ;  /* 0x8000005d40407221 */ /* 0x108fe20000010000 */
[----:B------:R1:W-:Y:S01]  /*9cb0*/  MUFU.EX2 R13, R28 ;  /* 0x0000001c000d7308 */ /* 0x0003e20000000800 */
[----:B------:R-:W-:Y:S01]  /*9cc0*/  FADD.FTZ R93, R66, -R93 ;  /* 0x8000005d425d7221 */ /* 0x000fe20000010000 */
[----:B----4-:R-:W-:Y:S01]  /*9cd0*/  FADD.FTZ R66, R65, -R124 ;  /* 0x8000007c41427221 */ /* 0x010fe20000010000 */
[----:B------:R-:W-:Y:S01]  /*9ce0*/  FMUL.FTZ R42, R89, R42 ;  /* 0x0000002a592a7220 */ /* 0x000fe20000410000 */
[----:B------:R-:W-:Y:S01]  /*9cf0*/  FADD.FTZ R65, R68, -R92 ;  /* 0x8000005c44417221 */ /* 0x000fe20000010000 */
[----:B------:R-:W-:Y:S01]  /*9d00*/  FFMA.FTZ R89, -R162, R162, 1 ;  /* 0x3f800000a2597423 */ /* 0x000fe200000101a2 */
[----:B------:R-:W-:Y:S01]  /*9d10*/  FMUL.FTZ R51, R18, R51 ;  /* 0x0000003312337220 */ /* 0x000fe20000410000 */
[----:B------:R-:W-:Y:S01]  /*9d20*/  FADD.FTZ R63, R63, -R208 ;  /* 0x800000d03f3f7221 */ /* 0x000fe20000010000 */
[----:B-1----:R-:W-:Y:S01]  /*9d30*/  FMUL.FTZ R28, R40, R223 ;  /* 0x000000df281c7220 */ /* 0x002fe20000410000 */
[----:B------:R-:W-:Y:S01]  /*9d40*/  FFMA.FTZ R68, -R157, R157, 1 ;  /* 0x3f8000009d447423 */ /* 0x000fe2000001019d */
[----:B------:R1:W-:Y:S01]  /*9d50*/  MUFU.EX2 R40, R30 ;  /* 0x0000001e00287308 */ /* 0x0003e20000000800 */
[----:B------:R-:W-:Y:S01]  /*9d60*/  FMUL.FTZ R56, R15, R56 ;  /* 0x000000380f387220 */ /* 0x000fe20000410000 */
[----:B------:R-:W-:Y:S01]  /*9d70*/  FMUL.FTZ R57, R23, R57 ;  /* 0x0000003917397220 */ /* 0x000fe20000410000 */
[----:B------:R-:W-:Y:S01]  /*9d80*/  FADD.FTZ R59, R59, -R90 ;  /* 0x8000005a3b3b7221 */ /* 0x000fe20000010000 */
[--C-:B------:R-:W-:Y:S01]  /*9d90*/  FADD.FTZ R90, R69, -R94.reuse ;  /* 0x8000005e455a7221 */ /* 0x100fe20000010000 */
[----:B------:R-:W-:Y:S01]  /*9da0*/  FADD.FTZ R94, R71, -R94 ;  /* 0x8000005e475e7221 */ /* 0x000fe20000010000 */
[----:B------:R-:W-:Y:S01]  /*9db0*/  FMUL.FTZ R62, R34, R62 ;  /* 0x0000003e223e7220 */ /* 0x000fe20000410000 */
[----:B------:R-:W-:Y:S01]  /*9dc0*/  FMUL.FTZ R93, R127, R93 ;  /* 0x0000005d7f5d7220 */ /* 0x000fe20000410000 */
[----:B------:R-:W2:Y:S01]  /*9dd0*/  MUFU.EX2 R122, R122 ;  /* 0x0000007a007a7308 */ /* 0x000ea20000000800 */
[----:B-1----:R-:W-:Y:S01]  /*9de0*/  FFMA.FTZ R30, -R155, R155, 1 ;  /* 0x3f8000009b1e7423 */ /* 0x002fe2000001019b */
[----:B------:R-:W-:Y:S01]  /*9df0*/  FMUL.FTZ R51, R89, R51 ;  /* 0x0000003359337220 */ /* 0x000fe20000410000 */
[----:B------:R-:W-:Y:S01]  /*9e00*/  FMUL.FTZ R68, R68, R56 ;  /* 0x0000003844447220 */ /* 0x000fe20000410000 */
[----:B------:R-:W-:Y:S01]  /*9e10*/  FFMA.FTZ R71, -R152, R152, 1 ;  /* 0x3f80000098477423 */ /* 0x000fe20000010198 */
[----:B------:R-:W-:Y:S01]  /*9e20*/  FMUL.FTZ R30, R30, R57 ;  /* 0x000000391e1e7220 */ /* 0x000fe20000410000 */
[----:B------:R-:W-:Y:S01]  /*9e30*/  FMUL.FTZ R63, R36, R63 ;  /* 0x0000003f243f7220 */ /* 0x000fe20000410000 */
[----:B------:R-:W-:Y:S01]  /*9e40*/  FFMA.FTZ R89, -R159, R159, 1 ;  /* 0x3f8000009f597423 */ /* 0x000fe2000001019f */
[----:B------:R-:W-:Y:S01]  /*9e50*/  FFMA.FTZ R57, -R150, R150, 1 ;  /* 0x3f80000096397423 */ /* 0x000fe20000010196 */
[----:B------:R-:W-:Y:S01]  /*9e60*/  FFMA.FTZ R56, -R112, R112, 1 ;  /* 0x3f80000070387423 */ /* 0x000fe20000010170 */
[----:B------:R-:W-:Y:S01]  /*9e70*/  FMUL.FTZ R71, R71, R62 ;  /* 0x0000003e47477220 */ /* 0x000fe20000410000 */
[----:B------:R-:W1:Y:S01]  /*9e80*/  MUFU.EX2 R125, R125 ;  /* 0x0000007d007d7308 */ /* 0x000e620000000800 */
[----:B------:R-:W-:Y:S01]  /*9e90*/  FMUL.FTZ R89, R89, R209 ;  /* 0x000000d159597220 */ /* 0x000fe20000410000 */
[----:B------:R-:W-:Y:S01]  /*9ea0*/  FADD.FTZ R61, R61, -R208 ;  /* 0x800000d03d3d7221 */ /* 0x000fe20000010000 */
[----:B------:R-:W-:Y:S01]  /*9eb0*/  FADD.FTZ R67, R67, -R124 ;  /* 0x8000007c43437221 */ /* 0x000fe20000010000 */
[----:B------:R-:W-:Y:S01]  /*9ec0*/  FMUL.FTZ R57, R57, R63 ;  /* 0x0000003f39397220 */ /* 0x000fe20000410000 */
[----:B------:R-:W-:Y:S01]  /*9ed0*/  FMUL.FTZ R56, R56, R93 ;  /* 0x0000005d38387220 */ /* 0x000fe20000410000 */
[----:B------:R-:W3:Y:S04]  /*9ee0*/  SHFL.IDX PT, R62, R91, R230, 0x1f ;  /* 0x00001fe65b3e7589 */ /* 0x000ee800000e0000 */
[----:B------:R-:W-:Y:S04]  /*9ef0*/  SHFL.IDX PT, R209, R91, R7, 0x1f ;  /* 0x00001f075bd17589 */ /* 0x000fe800000e0000 */
[----:B------:R-:W4:Y:S04]  /*9f00*/  SHFL.IDX PT, R63, R91, R229, 0x1f ;  /* 0x00001fe55b3f7589 */ /* 0x000f2800000e0000 */
[----:B------:R-:W-:Y:S04]  /*9f10*/  SHFL.IDX PT, R93, R91, R226, 0x1f ;  /* 0x00001fe25b5d7589 */ /* 0x000fe800000e0000 */
[----:B------:R-:W-:Y:S04]  /*9f20*/  SHFL.IDX PT, R112, R91, R217, 0x1f ;  /* 0x00001fd95b707589 */ /* 0x000fe800000e0000 */
[----:B------:R-:W-:Y:S04]  /*9f30*/  SHFL.IDX PT, R124, R91, R214, 0x1f ;  /* 0x00001fd65b7c7589 */ /* 0x000fe800000e0000 */
[----:B------:R-:W-:Y:S04]  /*9f40*/  SHFL.IDX PT, R208, R91, R232, 0x1f ;  /* 0x00001fe85bd07589 */ /* 0x000fe800000e0000 */
[----:B------:R-:W4:Y:S01]  /*9f50*/  SHFL.IDX PT, R91, R91, R233, 0x1f ;  /* 0x00001fe95b5b7589 */ /* 0x000f2200000e0000 */
[----:B------:R-:W3:Y:S01]  /*9f60*/  MUFU.EX2 R130, R130 ;  /* 0x0000008200827308 */ /* 0x000ee20000000800 */
[----:B------:R-:W-:-:S02]  /*9f70*/  FADD.FTZ R58, R58, -R41 ;  /* 0x800000293a3a7221 */ /* 0x000fc40000010000 */
[----:B------:R1:W5:Y:S01]  /*9f80*/  LDL.LU R162, [R1+0xf8] ;  /* 0x0000f80001a27983 */ /* 0x0003620000300800 */
[----:B------:R-:W-:-:S03]  /*9f90*/  FMUL.FTZ R59, R32, R59 ;  /* 0x0000003b203b7220 */ /* 0x000fc60000410000 */
[----:B------:R1:W5:Y:S01]  /*9fa0*/  LDL.LU R161, [R1+0xf4] ;  /* 0x0000f40001a17983 */ /* 0x0003620000300800 */
[----:B------:R-:W4:Y:S03]  /*9fb0*/  MUFU.EX2 R132, R132 ;  /* 0x0000008400847308 */ /* 0x000f260000000800 */
[----:B------:R1:W5:Y:S01]  /*9fc0*/  LDL.LU R160, [R1+0xf0] ;  /* 0x0000f00001a07983 */ /* 0x0003620000300800 */
[----:B------:R-:W-:Y:S01]  /*9fd0*/  FFMA.FTZ R69, -R156, R156, 1 ;  /* 0x3f8000009c457423 */ /* 0x000fe2000001019c */
[----:B------:R-:W-:Y:S02]  /*9fe0*/  FMUL.FTZ R58, R22, R58 ;  /* 0x0000003a163a7220 */ /* 0x000fe40000410000 */
[----:B------:R1:W5:Y:S01]  /*9ff0*/  LDL.LU R159, [R1+0xec] ;  /* 0x0000ec00019f7983 */ /* 0x0003620000300800 */
[----:B------:R2:W-:Y:S03]  /*a000*/  MUFU.EX2 R41, R29 ;  /* 0x0000001d00297308 */ /* 0x0005e60000000800 */
[----:B------:R1:W5:Y:S01]  /*a010*/  LDL.LU R158, [R1+0xe8] ;  /* 0x0000e800019e7983 */ /* 0x0003620000300800 */
[----:B------:R-:W-:-:S03]  /*a020*/  FADD.FTZ R92, R70, -R92 ;  /* 0x8000005c465c7221 */ /* 0x000fc60000010000 */
[----:B------:R1:W5:Y:S01]  /*a030*/  LDL.LU R157, [R1+0xe4] ;  /* 0x0000e400019d7983 */ /* 0x0003620000300800 */
[----:B--2---:R-:W-:-:S03]  /*a040*/  FFMA.FTZ R29, -R154, R154, 1 ;  /* 0x3f8000009a1d7423 */ /* 0x004fc6000001019a */
[----:B------:R2:W5:Y:S01]  /*a050*/  LDL.LU R156, [R1+0xe0] ;  /* 0x0000e000019c7983 */ /* 0x0005620000300800 */
[----:B------:R-:W-:Y:S01]  /*a060*/  FFMA.FTZ R70, -R153, R153, 1 ;  /* 0x3f80000099467423 */ /* 0x000fe20000010199 */
[----:B------:R-:W-:Y:S02]  /*a070*/  FMUL.FTZ R29, R29, R59 ;  /* 0x0000003b1d1d7220 */ /* 0x000fe40000410000 */
[----:B------:R2:W5:Y:S01]  /*a080*/  LDL.LU R155, [R1+0xdc] ;  /* 0x0000dc00019b7983 */ /* 0x0005620000300800 */
[----:B------:R3:W-:Y:S01]  /*a090*/  MUFU.EX2 R14, R31 ;  /* 0x0000001f000e7308 */ /* 0x0007e20000000800 */
[----:B------:R-:W-:Y:S01]  /*a0a0*/  FMUL.FTZ R69, R69, R58 ;  /* 0x0000003a45457220 */ /* 0x000fe20000410000 */
[----:B------:R-:W-:Y:S01]  /*a0b0*/  FFMA.FTZ R59, -R149, R149, 1 ;  /* 0x3f800000953b7423 */ /* 0x000fe20000010195 */
[----:B------:R2:W5:Y:S01]  /*a0c0*/  LDL.LU R154, [R1+0xd8] ;  /* 0x0000d800019a7983 */ /* 0x0005620000300800 */
[----:B------:R-:W-:Y:S01]  /*a0d0*/  FMUL.FTZ R66, R122, R66 ;  /* 0x000000427a427220 */ /* 0x000fe20000410000 */
[----:B------:R-:W-:Y:S01]  /*a0e0*/  FFMA.FTZ R58, -R148, R148, 1 ;  /* 0x3f800000943a7423 */ /* 0x000fe20000010194 */
[----:B-1----:R-:W-:Y:S01]  /*a0f0*/  FMUL.FTZ R67, R125, R67 ;  /* 0x000000437d437220 */ /* 0x002fe20000410000 */
[----:B------:R2:W5:Y:S01]  /*a100*/  LDL.LU R153, [R1+0xd4] ;  /* 0x0000d40001997983 */ /* 0x0005620000300800 */
[----:B------:R-:W-:Y:S01]  /*a110*/  FMUL.FTZ R61, R35, R61 ;  /* 0x0000003d233d7220 */ /* 0x000fe20000410000 */
[----:B---3--:R-:W-:-:S02]  /*a120*/  FFMA.FTZ R31, -R151, R151, 1 ;  /* 0x3f800000971f7423 */ /* 0x008fc40000010197 */
[----:B------:R2:W5:Y:S01]  /*a130*/  LDL.LU R152, [R1+0xd0] ;  /* 0x0000d00001987983 */ /* 0x0005620000300800 */
[----:B------:R-:W-:Y:S01]  /*a140*/  FMUL.FTZ R60, R33, R60 ;  /* 0x0000003c213c7220 */ /* 0x000fe20000410000 */
[----:B------:R-:W-:Y:S02]  /*a150*/  FMUL.FTZ R59, R59, R66 ;  /* 0x000000423b3b7220 */ /* 0x000fe40000410000 */
[----:B------:R2:W5:Y:S01]  /*a160*/  LDL.LU R151, [R1+0xcc] ;  /* 0x0000cc0001977983 */ /* 0x0005620000300800 */
[----:B------:R-:W-:Y:S01]  /*a170*/  FMUL.FTZ R58, R58, R67 ;  /* 0x000000433a3a7220 */ /* 0x000fe20000410000 */
[----:B------:R-:W-:Y:S02]  /*a180*/  FFMA.FTZ R66, -R147, R147, 1 ;  /* 0x3f80000093427423 */ /* 0x000fe40000010193 */
[----:B------:R2:W5:Y:S01]  /*a190*/  LDL.LU R150, [R1+0xc8] ;  /* 0x0000c80001967983 */ /* 0x0005620000300800 */
[----:B------:R-:W-:Y:S01]  /*a1a0*/  FMUL.FTZ R31, R31, R61 ;  /* 0x0000003d1f1f7220 */ /* 0x000fe20000410000 */
[----:B------:R-:W-:-:S02]  /*a1b0*/  FFMA.FTZ R67, -R146, R146, 1 ;  /* 0x3f80000092437423 */ /* 0x000fc40000010192 */
[----:B------:R2:W5:Y:S01]  /*a1c0*/  LDL.LU R149, [R1+0xc4] ;  /* 0x0000c40001957983 */ /* 0x0005620000300800 */
[----:B------:R-:W-:Y:S01]  /*a1d0*/  FMUL.FTZ R70, R70, R60 ;  /* 0x0000003c46467220 */ /* 0x000fe20000410000 */
[----:B------:R-:W-:Y:S02]  /*a1e0*/  FFMA.FTZ R61, -R145, R145, 1 ;  /* 0x3f800000913d7423 */ /* 0x000fe40000010191 */
[----:B------:R2:W5:Y:S01]  /*a1f0*/  LDL.LU R148, [R1+0xc0] ;  /* 0x0000c00001947983 */ /* 0x0005620000300800 */
[----:B------:R-:W-:Y:S01]  /*a200*/  FMUL.FTZ R90, R130, R90 ;  /* 0x0000005a825a7220 */ /* 0x000fe20000410000 */
[----:B------:R-:W-:Y:S02]  /*a210*/  FFMA.FTZ R60, -R144, R144, 1 ;  /* 0x3f800000903c7423 */ /* 0x000fe40000010190 */
[----:B------:R2:W5:Y:S01]  /*a220*/  LDL.LU R147, [R1+0xbc] ;  /* 0x0000bc0001937983 */ /* 0x0005620000300800 */
[--C-:B------:R-:W-:Y:S01]  /*a230*/  FADD.FTZ R73, R73, -R62.reuse ;  /* 0x8000003e49497221 */ /* 0x100fe20000010000 */
[----:B------:R-:W-:-:S02]  /*a240*/  FADD.FTZ R75, R75, -R62 ;  /* 0x8000003e4b4b7221 */ /* 0x000fc40000010000 */
[----:B------:R2:W5:Y:S01]  /*a250*/  LDL.LU R146, [R1+0xb8] ;  /* 0x0000b80001927983 */ /* 0x0005620000300800 */
[--C-:B----4-:R-:W-:Y:S01]  /*a260*/  FADD.FTZ R76, R76, -R63.reuse ;  /* 0x8000003f4c4c7221 */ /* 0x110fe20000010000 */
        /* <DEDUP_REMOVED lines=8> */
[----:B------:R-:W-:Y:S01]  /*a2f0*/  FMUL.FTZ R61, R61, R90 ;  /* 0x0000005a3d3d7220 */ /* 0x000fe20000410000 */
        /* <DEDUP_REMOVED lines=17> */
[--C-:B------:R-:W-:Y:S01]  /*a410*/  FADD.FTZ R84, R84, -R208.reuse ;  /* 0x800000d054547221 */ /* 0x100fe20000010000 */
[----:B------:R-:W-:Y:S01]  /*a420*/  FADD.FTZ R86, R86, -R208 ;  /* 0x800000d056567221 */ /* 0x000fe20000010000 */
[----:B------:R-:W-:Y:S01]  /*a430*/  FFMA.FTZ R94, -R3, R3, 1 ;  /* 0x3f800000035e7423 */ /* 0x000fe20000010103 */
[----:B------:R2:W5:Y:S01]  /*a440*/  LDL.LU R5, [R1+0x98] ;  /* 0x0000980001057983 */ /* 0x0005620000300800 */
[----:B------:R-:W-:Y:S01]  /*a450*/  FFMA.FTZ R208, -R2, R2, 1 ;  /* 0x3f80000002d07423 */ /* 0x000fe20000010102 */
[--C-:B------:R-:W-:Y:S02]  /*a460*/  FADD.FTZ R72, R72, -R209.reuse ;  /* 0x800000d148487221 */ /* 0x100fe40000010000 */
[----:B------:R2:W5:Y:S01]  /*a470*/  LDL.LU R4, [R1+0x94] ;  /* 0x0000940001047983 */ /* 0x0005620000300800 */
[----:B------:R-:W-:-:S03]  /*a480*/  FADD.FTZ R74, R74, -R209 ;  /* 0x800000d14a4a7221 */ /* 0x000fc60000010000 */
[----:B------:R2:W5:Y:S04]  /*a490*/  LDL.LU R3, [R1+0x90] ;  /* 0x0000900001037983 */ /* 0x0005680000300800 */
[----:B------:R2:W5:Y:S04]  /*a4a0*/  LDL.LU R2, [R1+0x8c] ;  /* 0x00008c0001027983 */ /* 0x0005680000300800 */
[----:B------:R-:W3:Y:S01]  /*a4b0*/  LDL R209, [R1+0x70] ;  /* 0x0000700001d17983 */ /* 0x000ee20000100800 */
[----:B------:R-:W1:Y:S08]  /*a4c0*/  MUFU.EX2 R126, R126 ;  /* 0x0000007e007e7308 */ /* 0x000e700000000800 */
[----:B------:R-:W4:Y:S08]  /*a4d0*/  MUFU.EX2 R222, R222 ;  /* 0x000000de00de7308 */ /* 0x000f300000000800 */
[----:B------:R-:W2:Y:S08]  /*a4e0*/  MUFU.EX2 R212, R212 ;  /* 0x000000d400d47308 */ /* 0x000eb00000000800 */
[----:B------:R-:W2:Y:S01]  /*a4f0*/  MUFU.EX2 R204, R204 ;  /* 0x000000cc00cc7308 */ /* 0x000ea20000000800 */
[----:B-1----:R-:W-:-:S07]  /*a500*/  FMUL.FTZ R65, R126, R65 ;  /* 0x000000417e417220 */ /* 0x002fce0000410000 */
[----:B------:R-:W1:Y:S01]  /*a510*/  MUFU.EX2 R213, R213 ;  /* 0x000000d500d57308 */ /* 0x000e620000000800 */
[----:B------:R-:W-:-:S07]  /*a520*/  FMUL.FTZ R72, R13, R72 ;  /* 0x000000480d487220 */ /* 0x000fce0000410000 */
[----:B------:R-:W1:Y:S08]  /*a530*/  MUFU.EX2 R123, R123 ;  /* 0x0000007b007b7308 */ /* 0x000e700000000800 */
        /* <DEDUP_REMOVED lines=8> */
[----:B------:R-:W1:Y:S01]  /*a5c0*/  MUFU.EX2 R219, R219 ;  /* 0x000000db00db7308 */ /* 0x000e620000000800 */
[----:B------:R-:W-:Y:S01]  /*a5d0*/  FMUL.FTZ R66, R66, R65 ;  /* 0x0000004142427220 */ /* 0x000fe20000410000 */
[----:B------:R-:W-:Y:S01]  /*a5e0*/  FMUL.FTZ R62, R62, R72 ;  /* 0x000000483e3e7220 */ /* 0x000fe20000410000 */
[----:B------:R-:W-:Y:S01]  /*a5f0*/  FFMA.FTZ R114, -R114, R114, 1 ;  /* 0x3f80000072727423 */ /* 0x000fe20000010172 */
[----:B----4-:R-:W-:Y:S01]  /*a600*/  FMUL.FTZ R82, R222, R82 ;  /* 0x00000052de527220 */ /* 0x010fe20000410000 */
[----:B------:R-:W-:Y:S01]  /*a610*/  FFMA.FTZ R65, -R113, R113, 1 ;  /* 0x3f80000071417423 */ /* 0x000fe20000010171 */
[----:B------:R-:W-:Y:S01]  /*a620*/  FFMA.FTZ R72, -R115, R115, 1 ;  /* 0x3f80000073487423 */ /* 0x000fe20000010173 */
[----:B--2---:R-:W-:Y:S01]  /*a630*/  FMUL.FTZ R81, R212, R81 ;  /* 0x00000051d4517220 */ /* 0x004fe20000410000 */
[----:B------:R-:W-:Y:S01]  /*a640*/  FMUL.FTZ R83, R204, R83 ;  /* 0x00000053cc537220 */ /* 0x000fe20000410000 */
[----:B------:R-:W-:Y:S01]  /*a650*/  FMUL.FTZ R113, R114, R82 ;  /* 0x0000005272717220 */ /* 0x000fe20000410000 */
[----:B-1----:R-:W-:Y:S01]  /*a660*/  FMUL.FTZ R85, R213, R85 ;  /* 0x00000055d5557220 */ /* 0x002fe20000410000 */
[----:B------:R-:W-:Y:S01]  /*a670*/  FMUL.FTZ R115, R65, R81 ;  /* 0x0000005141737220 */ /* 0x000fe20000410000 */
[----:B------:R-:W-:Y:S01]  /*a680*/  FMUL.FTZ R114, R72, R83 ;  /* 0x0000005348727220 */ /* 0x000fe20000410000 */
[----:B------:R-:W-:Y:S01]  /*a690*/  FFMA.FTZ R72, -R116, R116, 1 ;  /* 0x3f80000074487423 */ /* 0x000fe20000010174 */
[----:B------:R-:W-:Y:S01]  /*a6a0*/  FFMA.FTZ R65, -R117, R117, 1 ;  /* 0x3f80000075417423 */ /* 0x000fe20000010175 */
[----:B------:R-:W-:Y:S01]  /*a6b0*/  FMUL.FTZ R92, R123, R92 ;  /* 0x0000005c7b5c7220 */ /* 0x000fe20000410000 */
[----:B------:R-:W-:Y:S01]  /*a6c0*/  FFMA.FTZ R116, -R118, R118, 1 ;  /* 0x3f80000076747423 */ /* 0x000fe20000010176 */
[----:B------:R-:W-:Y:S01]  /*a6d0*/  FFMA.FTZ R117, -R121, R121, 1 ;  /* 0x3f80000079757423 */ /* 0x000fe20000010179 */
[----:B------:R-:W-:Y:S01]  /*a6e0*/  FMUL.FTZ R84, R224, R84 ;  /* 0x00000054e0547220 */ /* 0x000fe20000410000 */
[----:B------:R-:W-:Y:S01]  /*a6f0*/  FMUL.FTZ R86, R211, R86 ;  /* 0x00000056d3567220 */ /* 0x000fe20000410000 */
[----:B------:R-:W-:Y:S01]  /*a700*/  FMUL.FTZ R87, R206, R87 ;  /* 0x00000057ce577220 */ /* 0x000fe20000410000 */
[----:B------:R-:W-:Y:S01]  /*a710*/  F2FP.BF16.F32.PACK_AB R69, R29, R69 ;  /* 0x000000451d45723e */ /* 0x000fe200000010ff */
        /* <DEDUP_REMOVED lines=28> */
[----:B------:R-:W-:-:S02]  /*a8e0*/  F2FP.BF16.F32.PACK_AB R80, R207, R136 ;  /* 0x00000088cf50723e */ /* 0x000fc400000010ff */
[----:B------:R-:W-:Y:S02]  /*a8f0*/  F2FP.BF16.F32.PACK_AB R81, R134, R135 ;  /* 0x000000878651723e */ /* 0x000fe400000010ff */
[----:B------:R-:W-:Y:S02]  /*a900*/  F2FP.BF16.F32.PACK_AB R82, R131, R133 ;  /* 0x000000858352723e */ /* 0x000fe400000010ff */
[----:B------:R-:W-:Y:S02]  /*a910*/  F2FP.BF16.F32.PACK_AB R83, R129, R88 ;  /* 0x000000588153723e */ /* 0x000fe400000010ff */
[----:B------:R-:W-:Y:S02]  /*a920*/  F2FP.BF16.F32.PACK_AB R76, R43, R45 ;  /* 0x0000002d2b4c723e */ /* 0x000fe400000010ff */
[----:B------:R-:W-:Y:S02]  /*a930*/  F2FP.BF16.F32.PACK_AB R77, R49, R42 ;  /* 0x0000002a314d723e */ /* 0x000fe400000010ff */
[----:B------:R-:W-:Y:S01]  /*a940*/  F2FP.BF16.F32.PACK_AB R78, R46, R52 ;  /* 0x000000342e4e723e */ /* 0x000fe200000010ff */
[----:B------:R-:W-:Y:S01]  /*a950*/  UMOV UR6, UR4 ;  /* 0x0000000400067c82 */ /* 0x000fe20008000000 */
[----:B------:R-:W-:Y:S01]  /*a960*/  F2FP.BF16.F32.PACK_AB R79, R53, R44 ;  /* 0x0000002c354f723e */ /* 0x000fe200000010ff */
[----:B------:R-:W-:Y:S01]  /*a970*/  UMOV UR7, 0x40000040 ;  /* 0x4000004000077882 */ /* 0x000fe20000000000 */
[----:B------:R-:W-:Y:S01]  /*a980*/  F2FP.BF16.F32.PACK_AB R72, R48, R50 ;  /* 0x000000323048723e */ /* 0x000fe200000010ff */
[----:B------:R-:W2:Y:S01]  /*a990*/  LDL R42, [R1+0x58] ;  /* 0x00005800012a7983 */ /* 0x000ea20000100800 */
        /* <DEDUP_REMOVED lines=21> */
[----:B------:R-:W-:Y:S01]  /*aaf0*/  F2FP.BF16.F32.PACK_AB R95, R96, R95 ;  /* 0x0000005f605f723e */ /* 0x000fe200000010ff */
[----:B---3--:R-:W-:-:S04]  /*ab00*/  IMAD R29, R0, 0x4000, R209 ;  /* 0x00004000001d7824 */ /* 0x008fc800078e02d1 */
        /* <DEDUP_REMOVED lines=17> */
[----:B------:R-:W-:Y:S01]  /*ac20*/  F2FP.BF16.F32.PACK_AB R110, R110, R111 ;  /* 0x0000006f6e6e723e */ /* 0x000fe200000010ff */
[----:B------:R-:W-:-:S02]  /*ac30*/  WARPGROUP.DEPBAR.LE gsb0, 0x0 ;  /* 0x00008000000079c5 */ /* 0x000fc40000010000 */
[----:B------:R-:W-:-:S06]  /*ac40*/  WARPGROUP.ARRIVE ;  /* 0x00000000000079c5 */ /* 0x000fcc0000000000 */
[----:B------:R-:W-:Y:S01]  /*ac50*/  HGMMA.64x64x16.F32.BF16 R172, R28, gdesc[UR4].tnspB, R172, gsb0 ;  /* 0x40e000041cac7df0 */ /* 0x000fe200080018ac */
[----:B------:R-:W-:Y:S01]  /*ac60*/  F2FP.BF16.F32.PACK_AB R108, R107, R108 ;  /* 0x0000006c6b6c723e */ /* 0x000fe200000010ff */
[----:B------:R-:W-:Y:S01]  /*ac70*/  UIADD3 UR6, UR4, 0x100, URZ ;  /* 0x0000010004067890 */ /* 0x000fe2000fffe03f */
[----:B------:R-:W-:Y:S02]  /*ac80*/  F2FP.BF16.F32.PACK_AB R109, R12, R106 ;  /* 0x0000006a0c6d723e */ /* 0x000fe400000010ff */
[----:B------:R-:W-:Y:S01]  /*ac90*/  F2FP.BF16.F32.PACK_AB R111, R24, R10 ;  /* 0x0000000a186f723e */ /* 0x000fe200000010ff */
[----:B------:R-:W-:Y:S01]  /*aca0*/  UMOV UR7, 0x40000040 ;  /* 0x4000004000077882 */ /* 0x000fe20000000000 */
[----:B------:R-:W-:Y:S02]  /*acb0*/  F2FP.BF16.F32.PACK_AB R24, R27, R25 ;  /* 0x000000191b18723e */ /* 0x000fe400000010ff */
[----:B------:R-:W-:Y:S01]  /*acc0*/  F2FP.BF16.F32.PACK_AB R25, R18, R26 ;  /* 0x0000001a1219723e */ /* 0x000fe200000010ff */
[----:B------:R-:W-:-:S02]  /*acd0*/  WARPGROUP.DEPBAR.LE gsb0, 0x0 ;  /* 0x00008000000079c5 */ /* 0x000fc40000010000 */
[----:B------:R-:W-:-:S06]  /*ace0*/  WARPGROUP.ARRIVE ;  /* 0x00000000000079c5 */ /* 0x000fcc0000000000 */
[----:B------:R-:W-:Y:S01]  /*acf0*/  HGMMA.64x64x16.F32.BF16 R172, R108, gdesc[UR4].tnspB, R172, gsb0 ;  /* 0x40e000046cac7df0 */ /* 0x000fe200080018ac */
[----:B------:R-:W-:Y:S01]  /*ad00*/  F2FP.BF16.F32.PACK_AB R26, R21, R19 ;  /* 0x00000013151a723e */ /* 0x000fe200000010ff */
[----:B------:R-:W-:Y:S01]  /*ad10*/  UIADD3 UR6, UR4, 0x180, URZ ;  /* 0x0000018004067890 */ /* 0x000fe2000fffe03f */
[----:B------:R-:W-:Y:S01]  /*ad20*/  F2FP.BF16.F32.PACK_AB R27, R11, R20 ;  /* 0x000000140b1b723e */ /* 0x000fe200000010ff */
[----:B------:R-:W-:Y:S01]  /*ad30*/  UMOV UR7, 0x40000040 ;  /* 0x4000004000077882 */ /* 0x000fe20000000000 */
[----:B------:R-:W-:Y:S02]  /*ad40*/  WARPGROUP.DEPBAR.LE gsb0, 0x0 ;  /* 0x00008000000079c5 */ /* 0x000fe40000010000 */
        /* <DEDUP_REMOVED lines=12> */
[----:B------:R-:W-:Y:S01]  /*ae10*/  F2FP.BF16.F32.PACK_AB R124, R122, R128 ;  /* 0x000000807a7c723e */ /* 0x000fe200000010ff */
[----:B------:R-:W-:Y:S01]  /*ae20*/  UIADD3 UR6, UR4, 0x280, URZ ;  /* 0x0000028004067890 */ /* 0x000fe2000fffe03f */
[----:B------:R-:W-:Y:S02]  /*ae30*/  F2FP.BF16.F32.PACK_AB R126, R130, R126 ;  /* 0x0000007e827e723e */ /* 0x000fe400000010ff */
[----:B------:R-:W-:Y:S01]  /*ae40*/  F2FP.BF16.F32.PACK_AB R127, R132, R123 ;  /* 0x0000007b847f723e */ /* 0x000fe200000010ff */
[----:B------:R-:W-:Y:S01]  /*ae50*/  UMOV UR7, 0x40000040 ;  /* 0x4000004000077882 */ /* 0x000fe20000000000 */
[----:B------:R-:W-:Y:S01]  /*ae60*/  F2FP.BF16.F32.PACK_AB R36, R41, R13 ;  /* 0x0000000d2924723e */ /* 0x000fe200000010ff */
[----:B------:R-:W-:Y:S02]  /*ae70*/  WARPGROUP.DEPBAR.LE gsb0, 0x0 ;  /* 0x00008000000079c5 */ /* 0x000fe40000010000 */
[----:B------:R-:W-:-:S06]  /*ae80*/  WARPGROUP.ARRIVE ;  /* 0x00000000000079c5 */ /* 0x000fcc0000000000 */
[----:B------:R-:W-:Y:S01]  /*ae90*/  HGMMA.64x64x16.F32.BF16 R172, R124, gdesc[UR4].tnspB, R172, gsb0 ;  /* 0x40e000047cac7df0 */ /* 0x000fe200080018ac */
[----:B-1----:R-:W-:Y:S01]  /*aea0*/  F2FP.BF16.F32.PACK_AB R37, R14, R40 ;  /* 0x000000280e25723e */ /* 0x002fe200000010ff */
        /* <DEDUP_REMOVED lines=12> */
[----:B------:R-:W-:Y:S01]  /*af70*/  UMOV UR7, 0x40000040 ;  /* 0x4000004000077882 */ /* 0x000fe20000000000 */
[----:B------:R-:W-:Y:S02]  /*af80*/  WARPGROUP.DEPBAR.LE gsb0, 0x0 ;  /* 0x00008000000079c5 */ /* 0x000fe40000010000 */
[----:B------:R-:W-:-:S06]  /*af90*/  WARPGROUP.ARRIVE ;  /* 0x00000000000079c5 */ /* 0x000fcc0000000000 */
[----:B------:R-:W-:Y:S01]  /*afa0*/  HGMMA.64x64x16.F32.BF16 R172, R208, gdesc[UR4].tnspB, R172, gsb0 ;  /* 0x40e00004d0ac7df0 */ /* 0x000fe200080018ac */
[----:B------:R-:W-:Y:S02]  /*afb0*/  R2UR UR5, R16 ;  /* 0x00000000100572ca */ /* 0x000fe400000e0000 */
[----:B--2---:R-:W-:-:S04]  /*afc0*/  LEA R9, R0, R42, 0xb ;  /* 0x0000002a00097211 */ /* 0x004fc800078e58ff */
[----:B------:R-:W-:-:S07]  /*afd0*/  R2UR UR8, R9 ;  /* 0x00000000090872ca */ /* 0x000fce00000e0000 */
[----:B------:R-:W-:-:S04]  /*afe0*/  USHF.R.U32.HI UR5, URZ, 0x4, UR5 ;  /* 0x000000043f057899 */ /* 0x000fc80008011605 */
[----:B------:R-:W-:Y:S02]  /*aff0*/  ULOP3.LUT UR9, UR5, 0x3fff, URZ, 0xc0, !UPT ;  /* 0x00003fff05097892 */ /* 0x000fe4000f8ec03f */
[----:B------:R-:W-:Y:S01]  /*b000*/  UMOV UR4, UR8 ;  /* 0x0000000800047c82 */ /* 0x000fe20008000000 */
[----:B------:R-:W-:Y:S01]  /*b010*/  UMOV UR5, 0x40000040 ;  /* 0x4000004000057882 */ /* 0x000fe20000000000 */
[----:B------:R-:W-:-:S03]  /*b020*/  UMOV UR7, 0x40000040 ;  /* 0x4000004000077882 */ /* 0x000fc60000000000 */
[----:B------:R-:W-:Y:S01]  /*b030*/  UMOV UR6, UR9 ;  /* 0x0000000900067c82 */ /* 0x000fe20008000000 */
[----:B------:R-:W-:Y:S02]  /*b040*/  WARPGROUP.DEPBAR.LE gsb0, 0x0 ;  /* 0x00008000000079c5 */ /* 0x000fe40000010000 */
[----:B------:R1:W-:Y:S06]  /*b050*/  MEMBAR.ALL.CTA ;  /* 0x0000000000007992 */ /* 0x0003ec0000008000 */
[----:B-1----:R-:W1:Y:S02]  /*b060*/  FENCE.VIEW.ASYNC.S ;  /* 0x00000000000073c6 */ /* 0x002e640000000000 */
[----:B-1----:R-:W-:Y:S06]  /*b070*/  BAR.SYNC.DEFER_BLOCKING 0x9, 0x100 ;  /* 0x0244000000007b1d */ /* 0x002fec0000010000 */
        /* <DEDUP_REMOVED lines=54> */
.L_x_1076:
[----:B-----5:R-:W-:Y:S01]  /*b3e0*/  IMAD R5, R0, 0x400, R5 ;  /* 0x0000040000057824 */ /* 0x020fe200078e0205 */
[----:B------:R-:W-:Y:S01]  /*b3f0*/  UMOV UR7, 0x40000040 ;  /* 0x4000004000077882 */ /* 0x000fe20000000000 */
[----:B------:R-:W1:Y:S03]  /*b400*/  S2R R9, SR_TID.X ;  /* 0x0000000000097919 */ /* 0x000e660000002100 */
        /* <DEDUP_REMOVED lines=10> */
[----:B------:R-:W-:Y:S01]  /*b4b0*/  IADD3 R9, R9, 0x9, RZ ;  /* 0x0000000909097810 */ /* 0x000fe20007ffe0ff */
        /* <DEDUP_REMOVED lines=36> */
[----:B-1----:R-:W1:Y:S01]  /*b700*/  S2R R9, SR_TID.X ;  /* 0x0000000000097919 */ /* 0x002e620000002100 */
[----:B------:R2:W-:Y:S04]  /*b710*/  STS.128 [R2+0x8000], R24 ;  /* 0x0080001802007388 */ /* 0x0005e80000000c00 */
[----:B------:R2:W-:Y:S04]  /*b720*/  STS.128 [R2+0x8800], R28 ;  /* 0x0088001c02007388 */ /* 0x0005e80000000c00 */
[----:B------:R2:W-:Y:S04]  /*b730*/  STS.128 [R2+0x9000], R32 ;  /* 0x0090002002007388 */ /* 0x0005e80000000c00 */
[----:B------:R2:W-:Y:S04]  /*b740*/  STS.128 [R2+0x9800], R36 ;  /* 0x0098002402007388 */ /* 0x0005e80000000c00 */
[----:B------:R2:W-:Y:S01]  /*b750*/  STS.128 [R2+0xa000], R40 ;  /* 0x00a0002802007388 */ /* 0x0005e20000000c00 */
[----:B-1----:R-:W-:-:S03]  /*b760*/  SHF.R.U32.HI R9, RZ, 0x7, R9 ;  /* 0x00000007ff097819 */ /* 0x002fc60000011609 */
[----:B------:R2:W-:Y:S02]  /*b770*/  STS.128 [R2+0xa800], R44 ;  /* 0x00a8002c02007388 */ /* 0x0005e40000000c00 */
[----:B------:R-:W-:Y:S02]  /*b780*/  VIADD R9, R9, 0xc ;  /* 0x0000000c09097836 */ /* 0x000fe40000000000 */
        /* <DEDUP_REMOVED lines=8> */
[----:B-1----:R2:W-:Y:S06]  /*b810*/  BAR.ARV R9, 0xa0 ;  /* 0x000280090000751d */ /* 0x0025ec0000002000 */
[----:B------:R-:W-:Y:S05]  /*b820*/  @!P0 BRA `(.L_x_1077) ;  /* 0x0000000000048947 */ /* 0x000fea0003800000 */
[----:B------:R-:W-:Y:S01]  /*b830*/  BPT.TRAP 0x1 ;  /* 0x000000040000795c */ /* 0x000fe20000300000 */
.L_x_1077:
[----:B--2---:R-:W2:Y:S01]  /*b840*/  LDL R5, [R1+0x40] ;  /* 0x0000400001057983 */ /* 0x004ea20000100800 */
        /* <DEDUP_REMOVED lines=11> */
.L_x_1067:
[----:B------:R-:W-:-:S06]  /*b900*/  UISETP.GE.AND UP0, UPT, UR38, UR37, UPT ;  /* 0x000000252600728c */ /* 0x000fcc000bf06270 */
[----:B------:R-:W-:-:S13]  /*b910*/  PLOP3.LUT P0, PT, PT, PT, UP0, 0x80, 0x0 ;  /* 0x000000000000781c */ /* 0x000fda0003f0f008 */
[----:B------:R-:W-:Y:S05]  /*b920*/  @P0 BRA `(.L_x_1079) ;  /* 0x0000005800280947 */ /* 0x000fea0003800000 */
[----:B------:R-:W2:Y:S01]  /*b930*/  LDL.LU R13, [R1+0x6c] ;  /* 0x00006c00010d7983 */ /* 0x000ea20000300800 */
[----:B------:R-:W3:Y:S03]  /*b940*/  LDC R21, c[0x0][0x290] ;  /* 0x0000a400ff157b82 */ /* 0x000ee60000000800 */
[----:B------:R-:W2:Y:S04]  /*b950*/  LDL R12, [R1+0x88] ;  /* 0x00008800010c7983 */ /* 0x000ea80000100800 */
[----:B------:R-:W4:Y:S01]  /*b960*/  LDL.LU R20, [R1+0x50] ;  /* 0x0000500001147983 */ /* 0x000f220000300800 */
[----:B------:R-:W5:Y:S01]  /*b970*/  S2R R5, SR_TID.X ;  /* 0x0000000000057919 */ /* 0x000f620000002100 */
[----:B------:R-:W1:Y:S01]  /*b980*/  S2R R14, SR_TID.X ;  /* 0x00000000000e7919 */ /* 0x000e620000002100 */
[----:B-----5:R-:W-:Y:S01]  /*b990*/  VIADD R5, R5, 0xffffff80 ;  /* 0xffffff8005057836 */ /* 0x020fe20000000000 */
[C---:B-1----:R-:W-:Y:S01]  /*b9a0*/  IADD3 R15, R14.reuse, -0x80, RZ ;  /* 0xffffff800e0f7810 */ /* 0x042fe20007ffe0ff */
[----:B------:R-:W-:-:S03]  /*b9b0*/  VIADD R14, R14, 0xffffff80 ;  /* 0xffffff800e0e7836 */ /* 0x000fc60000000000 */
[----:B------:R-:W-:-:S04]  /*b9c0*/  SHF.R.S32.HI R6, RZ, 0x1f, R5 ;  /* 0x0000001fff067819 */ /* 0x000fc80000011405 */
[----:B------:R-:W-:Y:S02]  /*b9d0*/  LEA.HI R7, R6, R5, RZ, 0x5 ;  /* 0x0000000506077211 */ /* 0x000fe400078f28ff */
[----:B------:R-:W-:Y:S02]  /*b9e0*/  SHF.R.S32.HI R14, RZ, 0x1f, R14 ;  /* 0x0000001fff0e7819 */ /* 0x000fe4000001140e */
[----:B------:R-:W-:Y:S02]  /*b9f0*/  LOP3.LUT R8, R7, 0xffffffe0, RZ, 0xc0, !PT ;  /* 0xffffffe007087812 */ /* 0x000fe400078ec0ff */
[----:B------:R-:W-:-:S03]  /*ba00*/  LEA.HI R14, R14, R15, RZ, 0x7 ;  /* 0x0000000f0e0e7211 */ /* 0x000fc600078f38ff */
[----:B------:R-:W-:Y:S01]  /*ba10*/  IMAD.IADD R8, R5, 0x1, -R8 ;  /* 0x0000000105087824 */ /* 0x000fe200078e0a08 */
[----:B------:R-:W-:Y:S02]  /*ba20*/  SHF.R.S32.HI R14, RZ, 0x7, R14 ;  /* 0x00000007ff0e7819 */ /* 0x000fe4000001140e */
[----:B------:R-:W-:Y:S02]  /*ba30*/  MOV R23, 0x40000040 ;  /* 0x4000004000177802 */ /* 0x000fe40000000f00 */
[CC--:B--2---:R-:W-:Y:S02]  /*ba40*/  LEA.HI R9, R12.reuse, R13.reuse, RZ, 0x2 ;  /* 0x0000000d0c097211 */ /* 0x0c4fe400078f10ff */
[----:B------:R-:W-:Y:S02]  /*ba50*/  LEA.HI R12, R12, R13, RZ, 0x5 ;  /* 0x0000000d0c0c7211 */ /* 0x000fe400078f28ff */
[--C-:B------:R-:W-:Y:S02]  /*ba60*/  SHF.R.S32.HI R10, RZ, 0x2, R9.reuse ;  /* 0x00000002ff0a7819 */ /* 0x100fe40000011409 */
[----:B------:R-:W-:-:S02]  /*ba70*/  SHF.R.S32.HI R7, RZ, 0x1f, R9 ;  /* 0x0000001fff077819 */ /* 0x000fc40000011409 */
[----:B------:R-:W-:Y:S02]  /*ba80*/  LEA.HI R13, R14, R14, RZ, 0x1 ;  /* 0x0000000e0e0d7211 */ /* 0x000fe400078f08ff */
[----:B------:R-:W-:Y:S02]  /*ba90*/  LEA.HI R9, R7, R10, RZ, 0x3 ;  /* 0x0000000a07097211 */ /* 0x000fe400078f18ff */
[----:B------:R-:W-:Y:S02]  /*baa0*/  SHF.R.S32.HI R7, RZ, 0x1f, R8 ;  /* 0x0000001fff077819 */ /* 0x000fe40000011408 */
[----:B------:R-:W-:Y:S02]  /*bab0*/  LOP3.LUT R11, R9, 0xfffffff8, RZ, 0xc0, !PT ;  /* 0xfffffff8090b7812 */ /* 0x000fe400078ec0ff */
[CC--:B------:R-:W-:Y:S02]  /*bac0*/  LEA.HI R9, R7.reuse, R8.reuse, RZ, 0x3 ;  /* 0x0000000807097211 */ /* 0x0c0fe400078f18ff */
[----:B------:R-:W-:Y:S01]  /*bad0*/  LEA.HI R7, R7, R8, RZ, 0x2 ;  /* 0x0000000807077211 */ /* 0x000fe200078f10ff */
[----:B------:R-:W-:Y:S01]  /*bae0*/  IMAD.IADD R11, R10, 0x1, -R11 ;  /* 0x000000010a0b7824 */ /* 0x000fe200078e0a0b */
[----:B------:R-:W-:-:S02]  /*baf0*/  SHF.R.S32.HI R10, RZ, 0x3, R9 ;  /* 0x00000003ff0a7819 */ /* 0x000fc40000011409 */
[----:B------:R-:W-:Y:S02]  /*bb00*/  SHF.R.S32.HI R8, RZ, 0x5, R12 ;  /* 0x00000005ff087819 */ /* 0x000fe4000001140c */
[----:B------:R-:W-:Y:S02]  /*bb10*/  SHF.R.S32.HI R9, RZ, 0x1f, R9 ;  /* 0x0000001fff097819 */ /* 0x000fe40000011409 */
[----:B------:R-:W-:Y:S02]  /*bb20*/  SHF.R.S32.HI R12, RZ, 0x2, R7 ;  /* 0x00000002ff0c7819 */ /* 0x000fe40000011407 */
[----:B------:R-:W-:Y:S02]  /*bb30*/  LOP3.LUT R13, R13, 0x3fffffe, RZ, 0xc0, !PT ;  /* 0x03fffffe0d0d7812 */ /* 0x000fe400078ec0ff */
[----:B------:R-:W-:Y:S02]  /*bb40*/  LEA.HI R9, R9, R10, RZ, 0x4 ;  /* 0x0000000a09097211 */ /* 0x000fe400078f20ff */
[----:B------:R-:W-:-:S02]  /*bb50*/  LEA.HI R7, R7, R12, RZ, 0x1 ;  /* 0x0000000c07077211 */ /* 0x000fc400078f08ff */
[----:B------:R-:W-:Y:S01]  /*bb60*/  IADD3 R14, R14, -R13, RZ ;  /* 0x8000000d0e0e7210 */ /* 0x000fe20007ffe0ff */
[----:B------:R-:W-:Y:S01]  /*bb70*/  IMAD R13, R8, 0x10, R11 ;  /* 0x00000010080d7824 */ /* 0x000fe200078e020b */
[----:B------:R-:W-:Y:S02]  /*bb80*/  LOP3.LUT R9, R9, 0x1ffffff0, RZ, 0xc0, !PT ;  /* 0x1ffffff009097812 */ /* 0x000fe400078ec0ff */
[----:B------:R-:W-:Y:S01]  /*bb90*/  LEA.HI R8, R6, R5, RZ, 0x2 ;  /* 0x0000000506087211 */ /* 0x000fe200078f10ff */
[----:B------:R-:W-:Y:S01]  /*bba0*/  VIADD R6, R12, 0x8 ;  /* 0x000000080c067836 */ /* 0x000fe20000000000 */
[----:B------:R-:W-:Y:S02]  /*bbb0*/  LOP3.LUT R7, R7, 0xfffffffe, RZ, 0xc0, !PT ;  /* 0xfffffffe07077812 */ /* 0x000fe400078ec0ff */
[----:B------:R-:W-:Y:S02]  /*bbc0*/  IADD3 R10, R10, -R9, RZ ;  /* 0x800000090a0a7210 */ /* 0x000fe40007ffe0ff */
[----:B------:R-:W-:Y:S01]  /*bbd0*/  LOP3.LUT R18, R8, 0xfffffffc, RZ, 0xc0, !PT ;  /* 0xfffffffc08127812 */ /* 0x000fe200078ec0ff */
[----:B------:R-:W-:Y:S01]  /*bbe0*/  IMAD.IADD R7, R12, 0x1, -R7 ;  /* 0x000000010c077824 */ /* 0x000fe200078e0a07 */
[----:B------:R-:W-:Y:S01]  /*bbf0*/  LEA.HI R11, R6, R6, RZ, 0x1 ;  /* 0x00000006060b7211 */ /* 0x000fe200078f08ff */
[----:B------:R-:W3:Y:S01]  /*bc00*/  S2R R8, SR_CTAID.X ;  /* 0x0000000000087919 */ /* 0x000ee20000002500 */
[----:B------:R-:W-:Y:S01]  /*bc10*/  LEA R19, R14, R13, 0x6 ;  /* 0x0000000d0e137211 */ /* 0x000fe200078e30ff */
[----:B------:R-:W-:Y:S01]  /*bc20*/  IMAD.IADD R9, R5, 0x1, -R18 ;  /* 0x0000000105097824 */ /* 0x000fe200078e0a12 */
[----:B------:R-:W-:Y:S01]  /*bc30*/  LOP3.LUT R5, R11, 0xfffffffe, RZ, 0xc0, !PT ;  /* 0xfffffffe0b057812 */ /* 0x000fe200078ec0ff */
[----:B------:R-:W-:-:S02]  /*bc40*/  IMAD R10, R10, 0x8, R7 ;  /* 0x000000080a0a7824 */ /* 0x000fc400078e0207 */
[----:B------:R-:W-:Y:S01]  /*bc50*/  VIADD R7, R12, 0x10 ;  /* 0x000000100c077836 */ /* 0x000fe20000000000 */
[----:B------:R-:W-:Y:S01]  /*bc60*/  IADD3 R6, R6, -R5, RZ ;  /* 0x8000000506067210 */ /* 0x000fe20007ffe0ff */
[----:B------:R-:W-:Y:S01]  /*bc70*/  VIADD R13, R12, 0x18 ;  /* 0x000000180c0d7836 */ /* 0x000fe20000000000 */
[----:B------:R1:W-:Y:S01]  /*bc80*/  STL [R1+0x84], R10 ;  /* 0x0000840a01007387 */ /* 0x0003e20000100800 */
[--C-:B------:R-:W-:Y:S02]  /*bc90*/  SHF.R.S32.HI R5, RZ, 0x1, R11.reuse ;  /* 0x00000001ff057819 */ /* 0x100fe4000001140b */
[----:B------:R-:W-:Y:S02]  /*bca0*/  LEA.HI R12, R7, R7, RZ, 0x1 ;  /* 0x00000007070c7211 */ /* 0x000fe400078f08ff */
[----:B------:R-:W-:Y:S02]  /*bcb0*/  LEA.HI R15, R13, R13, RZ, 0x1 ;  /* 0x0000000d0d0f7211 */ /* 0x000fe400078f08ff */
[----:B-1----:R-:W-:-:S02]  /*bcc0*/  SHF.R.S32.HI R10, RZ, 0x1f, R11 ;  /* 0x0000001fff0a7819 */ /* 0x002fc4000001140b */
[----:B------:R-:W-:Y:S02]  /*bcd0*/  LOP3.LUT R14, R12, 0xfffffffe, RZ, 0xc0, !PT ;  /* 0xfffffffe0c0e7812 */ /* 0x000fe400078ec0ff */
[--C-:B------:R-:W-:Y:S02]  /*bce0*/  SHF.R.S32.HI R11, RZ, 0x1, R12.reuse ;  /* 0x00000001ff0b7819 */ /* 0x100fe4000001140c */
[----:B------:R-:W-:Y:S02]  /*bcf0*/  LEA.HI R10, R10, R5, RZ, 0x4 ;  /* 0x000000050a0a7211 */ /* 0x000fe400078f20ff */
[----:B------:R-:W-:Y:S02]  /*bd00*/  SHF.R.S32.HI R12, RZ, 0x1f, R12 ;  /* 0x0000001fff0c7819 */ /* 0x000fe4000001140c */
[--C-:B------:R-:W-:Y:S02]  /*bd10*/  SHF.R.S32.HI R17, RZ, 0x1, R15.reuse ;  /* 0x00000001ff117819 */ /* 0x100fe4000001140f */
[----:B------:R-:W-:-:S02]  /*bd20*/  SHF.R.S32.HI R18, RZ, 0x1f, R15 ;  /* 0x0000001fff127819 */ /* 0x000fc4000001140f */
[----:B------:R-:W-:Y:S02]  /*bd30*/  LOP3.LUT R10, R10, 0x1ffffff0, RZ, 0xc0, !PT ;  /* 0x1ffffff00a0a7812 */ /* 0x000fe400078ec0ff */
[----:B------:R-:W-:Y:S02]  /*bd40*/  LEA.HI R12, R12, R11, RZ, 0x4 ;  /* 0x0000000b0c0c7211 */ /* 0x000fe400078f20ff */
[----:B------:R-:W-:Y:S02]  /*bd50*/  LEA.HI R18, R18, R17, RZ, 0x4 ;  /* 0x0000001112127211 */ /* 0x000fe400078f20ff */
[----:B------:R-:W-:Y:S02]  /*bd60*/  IADD3 R5, R5, -R10, RZ ;  /* 0x8000000a05057210 */ /* 0x000fe40007ffe0ff */
[----:B------:R-:W-:Y:S02]  /*bd70*/  LOP3.LUT R10, R15, 0xfffffffe, RZ, 0xc0, !PT ;  /* 0xfffffffe0f0a7812 */ /* 0x000fe400078ec0ff */
[----:B------:R-:W-:-:S02]  /*bd80*/  LOP3.LUT R12, R12, 0x1ffffff0, RZ, 0xc0, !PT ;  /* 0x1ffffff00c0c7812 */ /* 0x000fc400078ec0ff */
[----:B------:R-:W-:Y:S01]  /*bd90*/  LOP3.LUT R18, R18, 0x1ffffff0, RZ, 0xc0, !PT ;  /* 0x1ffffff012127812 */ /* 0x000fe200078ec0ff */
[----:B------:R-:W-:Y:S02]  /*bda0*/  IMAD.IADD R14, R7, 0x1, -R14 ;  /* 0x00000001070e7824 */ /* 0x000fe400078e0a0e */
[----:B------:R-:W-:Y:S01]  /*bdb0*/  IMAD.IADD R10, R13, 0x1, -R10 ;  /* 0x000000010d0a7824 */ /* 0x000fe200078e0a0a */
[----:B------:R-:W-:Y:S01]  /*bdc0*/  IADD3 R17, R17, -R18, RZ ;  /* 0x8000001211117210 */ /* 0x000fe20007ffe0ff */
[----:B------:R-:W-:Y:S02]  /*bdd0*/  IMAD.IADD R11, R11, 0x1, -R12 ;  /* 0x000000010b0b7824 */ /* 0x000fe400078e0a0c */
[----:B------:R-:W-:Y:S01]  /*bde0*/  IMAD R5, R5, 0x8, R6 ;  /* 0x0000000805057824 */ /* 0x000fe200078e0206 */
[----:B------:R-:W-:Y:S01]  /*bdf0*/  LEA R7, R17, R10, 0x3 ;  /* 0x0000000a11077211 */ /* 0x000fe200078e18ff */
[----:B------:R-:W-:Y:S02]  /*be00*/  IMAD R12, R11, 0x8, R14 ;  /* 0x000000080b0c7824 */ /* 0x000fe400078e020e */
[----:B---3--:R-:W-:Y:S01]  /*be10*/  IMAD R6, R8, -0x80, R21 ;  /* 0xffffff8008067824 */ /* 0x008fe200078e0215 */
[----:B------:R4:W-:Y:S04]  /*be20*/  STL [R1+0x80], R5 ;  /* 0x0000800501007387 */ /* 0x0009e80000100800 */
[----:B------:R-:W-:Y:S01]  /*be30*/  STL [R1+0x7c], R12 ;  /* 0x00007c0c01007387 */ /* 0x000fe20000100800 */
[----:B----4-:R-:W-:-:S03]  /*be40*/  IMAD R5, R20, 0x2000, R16 ;  /* 0x0000200014057824 */ /* 0x010fc600078e0210 */
[----:B------:R1:W-:Y:S01]  /*be50*/  STL [R1+0x78], R7 ;  /* 0x0000780701007387 */ /* 0x0003e20000100800 */
[C---:B------:R-:W-:Y:S02]  /*be60*/  VIADD R10, R5.reuse, 0x20c00 ;  /* 0x00020c00050a7836 */ /* 0x040fe40000000000 */
[----:B-1----:R-:W-:Y:S01]  /*be70*/  IMAD.IADD R7, R6, 0x1, -R19 ;  /* 0x0000000106077824 */ /* 0x002fe200078e0a13 */
[----:B------:R-:W-:Y:S02]  /*be80*/  IADD3 R6, R5, 0x4000, RZ ;  /* 0x0000400005067810 */ /* 0x000fe40007ffe0ff */
[----:B------:R-:W-:Y:S02]  /*be90*/  SHF.R.U32.HI R5, RZ, 0x4, R5 ;  /* 0x00000004ff057819 */ /* 0x000fe40000011605 */
[----:B------:R-:W-:Y:S02]  /*bea0*/  SHF.R.U32.HI R6, RZ, 0x4, R6 ;  /* 0x00000004ff067819 */ /* 0x000fe40000011606 */
[----:B------:R-:W-:-:S02]  /*beb0*/  SHF.R.U32.HI R10, RZ, 0x4, R10 ;  /* 0x00000004ff0a7819 */ /* 0x000fc4000001160a */
[----:B------:R-:W-:Y:S02]  /*bec0*/  LOP3.LUT R5, R5, 0x3fff, RZ, 0xc0, !PT ;  /* 0x00003fff05057812 */ /* 0x000fe400078ec0ff */
[----:B------:R-:W-:Y:S02]  /*bed0*/  LOP3.LUT R6, R6, 0x3fff, RZ, 0xc0, !PT ;  /* 0x00003fff06067812 */ /* 0x000fe400078ec0ff */
[----:B------:R-:W-:Y:S02]  /*bee0*/  LOP3.LUT R10, R10, 0x3fff, RZ, 0xc0, !PT ;  /* 0x00003fff0a0a7812 */ /* 0x000fe400078ec0ff */
[----:B------:R-:W-:Y:S02]  /*bef0*/  LOP3.LUT R12, R5, 0x10000, RZ, 0xfc, !PT ;  /* 0x00010000050c7812 */ /* 0x000fe400078efcff */
[----:B------:R-:W-:Y:S02]  /*bf00*/  LOP3.LUT R5, R6, 0x10000, RZ, 0xfc, !PT ;  /* 0x0001000006057812 */ /* 0x000fe400078efcff */
[----:B------:R-:W-:Y:S01]  /*bf10*/  LOP3.LUT R6, R10, 0x10000, RZ, 0xfc, !PT ;  /* 0x000100000a067812 */ /* 0x000fe200078efcff */
[C---:B------:R-:W-:Y:S01]  /*bf20*/  VIADD R22, R12.reuse, 0x2 ;  /* 0x000000020c167836 */ /* 0x040fe20000000000 */
[----:B------:R-:W-:Y:S01]  /*bf30*/  IADD3 R20, R12, 0x4, RZ ;  /* 0x000000040c147810 */ /* 0x000fe20007ffe0ff */
[----:B------:R-:W-:Y:S01]  /*bf40*/  IMAD R8, R8, -0x80, -R19 ;  /* 0xffffff8008087824 */ /* 0x000fe200078e0a13 */
[----:B------:R1:W-:Y:S01]  /*bf50*/  STL [R1+0x6c], R12 ;  /* 0x00006c0c01007387 */ /* 0x0003e20000100800 */
[----:B------:R-:W-:Y:S01]  /*bf60*/  IMAD.MOV.U32 R21, RZ, RZ, 0x40000040 ;  /* 0x40000040ff157424 */ /* 0x000fe200078e00ff */
[----:B------:R-:W-:Y:S01]  /*bf70*/  MOV R19, 0x40000040 ;  /* 0x4000004000137802 */ /* 0x000fe20000000f00 */
[----:B------:R-:W-:Y:S01]  /*bf80*/  VIADD R18, R12, 0x6 ;  /* 0x000000060c127836 */ /* 0x000fe20000000000 */
[----:B------:R-:W-:Y:S01]  /*bf90*/  STL [R1+0x74], R6 ;  /* 0x0000740601007387 */ /* 0x000fe20000100800 */
[C---:B------:R-:W-:Y:S01]  /*bfa0*/  IADD3 R10, R5.reuse, 0x6, RZ ;  /* 0x00000006050a7810 */ /* 0x040fe20007ffe0ff */
[----:B------:R-:W-:Y:S01]  /*bfb0*/  IMAD.MOV.U32 R11, RZ, RZ, 0x40000040 ;  /* 0x40000040ff0b7424 */ /* 0x000fe200078e00ff */
[C---:B------:R-:W-:Y:S01]  /*bfc0*/  IADD3 R14, R5.reuse, 0x2, RZ ;  /* 0x00000002050e7810 */ /* 0x040fe20007ffe0ff */
[----:B------:R2:W-:Y:S01]  /*bfd0*/  STL [R1+0x68], R5 ;  /* 0x0000680501007387 */ /* 0x0005e20000100800 */
[----:B------:R-:W-:Y:S01]  /*bfe0*/  IMAD.MOV.U32 R15, RZ, RZ, 0x40000040 ;  /* 0x40000040ff0f7424 */ /* 0x000fe200078e00ff */
[----:B------:R-:W-:Y:S01]  /*bff0*/  MOV R13, 0x40000040 ;  /* 0x40000040000d7802 */ /* 0x000fe20000000f00 */
[----:B-1----:R-:W-:Y:S01]  /*c000*/  VIADD R12, R5, 0x4 ;  /* 0x00000004050c7836 */ /* 0x002fe20000000000 */
[----:B------:R1:W-:Y:S04]  /*c010*/  STL.64 [R1+0x60], R22 ;  /* 0x0000601601007387 */ /* 0x0003e80000100a00 */
[----:B------:R1:W-:Y:S04]  /*c020*/  STL.64 [R1+0x58], R20 ;  /* 0x0000581401007387 */ /* 0x0003e80000100a00 */
[----:B------:R1:W-:Y:S04]  /*c030*/  STL.64 [R1+0x50], R18 ;  /* 0x0000501201007387 */ /* 0x0003e80000100a00 */
[----:B------:R1:W-:Y:S04]  /*c040*/  STL.64 [R1+0x38], R10 ;  /* 0x0000380a01007387 */ /* 0x0003e80000100a00 */
[----:B------:R1:W-:Y:S04]  /*c050*/  STL.64 [R1+0x48], R14 ;  /* 0x0000480e01007387 */ /* 0x0003e80000100a00 */
[----:B------:R1:W-:Y:S01]  /*c060*/  STL.64 [R1+0x40], R12 ;  /* 0x0000400c01007387 */ /* 0x0003e20000100a00 */
[C---:B--2---:R-:W-:Y:S01]  /*c070*/  VIADD R5, R9.reuse, 0x4 ;  /* 0x0000000409057836 */ /* 0x044fe20000000000 */
[C---:B------:R-:W-:Y:S01]  /*c080*/  IADD3 R17, R9.reuse, 0x8, RZ ;  /* 0x0000000809117810 */ /* 0x040fe20007ffe0ff */
[C---:B------:R-:W-:Y:S01]  /*c090*/  VIADD R6, R9.reuse, 0xc ;  /* 0x0000000c09067836 */ /* 0x040fe20000000000 */
[C---:B------:R-:W-:Y:S01]  /*c0a0*/  IADD3 R5, R9.reuse, 0x10, RZ ;  /* 0x0000001009057810 */ /* 0x040fe20007ffe0ff */
[C---:B------:R-:W-:Y:S01]  /*c0b0*/  VIADD R17, R9.reuse, 0x14 ;  /* 0x0000001409117836 */ /* 0x040fe20000000000 */
[C---:B------:R-:W-:Y:S01]  /*c0c0*/  IADD3 R6, R9.reuse, 0x18, RZ ;  /* 0x0000001809067810 */ /* 0x040fe20007ffe0ff */
[----:B------:R-:W-:-:S07]  /*c0d0*/  VIADD R5, R9, 0x1c ;  /* 0x0000001c09057836 */ /* 0x000fce0000000000 */
.L_x_1090:
[----:B------:R-:W-:Y:S01]  /*c0e0*/  MOV R5, UR36 ;  /* 0x0000002400057c02 */ /* 0x000fe20008000f00 */
[----:B------:R-:W-:Y:S05]  /*c0f0*/  YIELD ;  /* 0x0000000000007946 */ /* 0x000fea0003800000 */
[----:B------:R-:W-:-:S04]  /*c100*/  LOP3.LUT R5, R5, 0x1, RZ, 0xfc, !PT ;  /* 0x0000000105057812 */ /* 0x000fc800078efcff */
[----:B------:R-:W-:-:S13]  /*c110*/  ISETP.NE.AND P6, PT, R5, 0x3, PT ;  /* 0x000000030500780c */ /* 0x000fda0003fc5270 */
[----:B------:R-:W-:Y:S05]  /*c120*/  @!P6 BRA `(.L_x_1080) ;  /* 0x000000000004e947 */ /* 0x000fea0003800000 */
[----:B------:R-:W-:Y:S01]  /*c130*/  BPT.TRAP 0x1 ;  /* 0x000000040000795c */ /* 0x000fe20000300000 */
.L_x_1080:
[----:B------:R-:W-:Y:S01]  /*c140*/  IMAD R6, R0, 0x8, R16 ;  /* 0x0000000800067824 */ /* 0x000fe200078e0210 */
[----:B-1----:R-:W-:-:S04]  /*c150*/  SHF.L.U32 R21, R4, 0x1f, RZ ;  /* 0x0000001f04157819 */ /* 0x002fc800000006ff */
[----:B------:R1:W2:Y:S01]  /*c160*/  SYNCS.PHASECHK.TRANS64.TRYWAIT P0, [R6+URZ+0x30c10], R21 ;  /* 0x030c1015060075a7 */ /* 0x0002a2000800017f */
[----:B------:R-:W-:Y:S05]  /*c170*/  @!P6 BRA `(.L_x_1081) ;  /* 0x000000000004e947 */ /* 0x000fea0003800000 */
[----:B------:R-:W-:Y:S01]  /*c180*/  BPT.TRAP 0x1 ;  /* 0x000000040000795c */ /* 0x000fe20000300000 */
.L_x_1081:
[----:B------:R-:W-:-:S04]  /*c190*/  IADD3 R5, R16, 0x10000, RZ ;  /* 0x0001000010057810 */ /* 0x000fc80007ffe0ff */
[----:B------:R-:W-:-:S04]  /*c1a0*/  SHF.R.U32.HI R5, RZ, 0x4, R5 ;  /* 0x00000004ff057819 */ /* 0x000fc80000011605 */
[----:B------:R-:W-:-:S04]  /*c1b0*/  LOP3.LUT R5, R5, 0x3fff, RZ, 0xc0, !PT ;  /* 0x00003fff05057812 */ /* 0x000fc800078ec0ff */
[----:B------:R-:W-:Y:S01]  /*c1c0*/  LOP3.LUT R11, R5, 0x10000, RZ, 0xfc, !PT ;  /* 0x00010000050b7812 */ /* 0x000fe200078efcff */
[----:B--2---:R-:W-:Y:S06]  /*c1d0*/  @P0 BRA `(.L_x_1082) ;  /* 0x0000000000080947 */ /* 0x004fec0003800000 */
[----:B------:R-:W2:Y:S02]  /*c1e0*/  SYNCS.PHASECHK.TRANS64.TRYWAIT P0, [R6+URZ+0x30c10], R21 ;  /* 0x030c1015060075a7 */ /* 0x000ea4000800017f */
[----:B--2---:R-:W-:Y:S05]  /*c1f0*/  @!P0 BRA `(.L_x_1083) ;  /* 0x00000094003c8947 */ /* 0x004fea0003800000 */
.L_x_1082:
        /* <DEDUP_REMOVED lines=11> */
[----:B------:R-:W5:Y:S04]  /*c2b0*/  LDL R10, [R1+0x84] ;  /* 0x00008400010a7983 */ /* 0x000f680000100800 */
[----:B------:R-:W5:Y:S04]  /*c2c0*/  LDL R12, [R1+0x80] ;  /* 0x00008000010c7983 */ /* 0x000f680000100800 */
[----:B------:R-:W5:Y:S04]  /*c2d0*/  LDL R14, [R1+0x7c] ;  /* 0x00007c00010e7983 */ /* 0x000f680000100800 */
[----:B------:R-:W5:Y:S01]  /*c2e0*/  LDL R13, [R1+0x78] ;  /* 0x00007800010d7983 */ /* 0x000f620000100800 */
[----:B---3--:R-:W-:-:S02]  /*c2f0*/  R2UR UR4, R15 ;  /* 0x000000000f0472ca */ /* 0x008fc400000e0000 */
[----:B----4-:R-:W-:Y:S02]  /*c300*/  R2UR UR8, R24 ;  /* 0x00000000180872ca */ /* 0x010fe400000e0000 */
[----:B------:R-:W-:-:S09]  /*c310*/  R2UR UR9, R25 ;  /* 0x00000000190972ca */ /* 0x000fd200000e0000 */
[----:B------:R-:W-:Y:S01]  /*c320*/  HGMMA.64x128x16.F32.BF16 R72, gdesc[UR4], RZ, !UPT, gsb0 ;  /* 0x01e00000044879f0 */ /* 0x000fe2000c0018ff */
[----:B------:R-:W-:Y:S01]  /*c330*/  UIADD3 UR4, UR6, 0x2, URZ ;  /* 0x0000000206047890 */ /* 0x000fe2000fffe03f */
[----:B------:R-:W-:Y:S01]  /*c340*/  UMOV UR7, 0x40000040 ;  /* 0x4000004000077882 */ /* 0x000fe20000000000 */
[----:B--2---:R-:W-:-:S05]  /*c350*/  R2UR UR5, R19 ;  /* 0x00000000130572ca */ /* 0x004fca00000e0000 */
[----:B------:R-:W-:Y:S01]  /*c360*/  UMOV UR10, UR4 ;  /* 0x00000004000a7c82 */ /* 0x000fe20008000000 */
[----:B------:R-:W-:Y:S01]  /*c370*/  UIADD3 UR4, UR6, 0x4, URZ ;  /* 0x0000000406047890 */ /* 0x000fe2000fffe03f */
[C---:B-----5:R-:W-:Y:S01]  /*c380*/  LEA R10, R0.reuse, R10, 0x7 ;  /* 0x0000000a000a7211 */ /* 0x060fe200078e38ff */
[----:B------:R-:W-:Y:S01]  /*c390*/  UIADD3 UR6, UR6, 0x6, URZ ;  /* 0x0000000606067890 */ /* 0x000fe2000fffe03f */
[C---:B------:R-:W-:Y:S02]  /*c3a0*/  IMAD R12, R0.reuse, 0x80, R12 ;  /* 0x00000080000c7824 */ /* 0x040fe400078e020c */
[C---:B------:R-:W-:Y:S02]  /*c3b0*/  LEA R227, R3.reuse, R10, 0x1 ;  /* 0x0000000a03e37211 */ /* 0x040fe400078e08ff */
[----:B------:R-:W-:Y:S01]  /*c3c0*/  LEA R14, R0, R14, 0x7 ;  /* 0x0000000e000e7211 */ /* 0x000fe200078e38ff */
[----:B------:R-:W-:Y:S01]  /*c3d0*/  IMAD R11, R3, 0x2, R12 ;  /* 0x00000002030b7824 */ /* 0x000fe200078e020c */
[----:B------:R-:W-:-:S03]  /*c3e0*/  LEA R17, R227, R16, 0x2 ;  /* 0x00000010e3117211 */ /* 0x000fc600078e10ff */
[----:B------:R-:W-:Y:S01]  /*c3f0*/  IMAD R15, R11, 0x4, R16 ;  /* 0x000000040b0f7824 */ /* 0x000fe200078e0210 */
[----:B------:R-:W-:Y:S02]  /*c400*/  WARPGROUP.DEPBAR.LE gsb0, 0x0 ;  /* 0x00008000000079c5 */ /* 0x000fe40000010000 */
[----:B------:R-:W-:-:S06]  /*c410*/  WARPGROUP.ARRIVE ;  /* 0x00000000000079c5 */ /* 0x000fcc0000000000 */
[----:B------:R-:W-:Y:S01]  /*c420*/  HGMMA.64x128x16.F32.BF16 R72, gdesc[UR8], R72, gsb0 ;  /* 0x01e00000084879f0 */ /* 0x000fe20008001848 */
[----:B------:R-:W-:Y:S01]  /*c430*/  R2UR UR8, R22 ;  /* 0x00000000160872ca */ /* 0x000fe200000e0000 */
[----:B------:R-:W-:Y:S01]  /*c440*/  UMOV UR10, UR4 ;  /* 0x00000004000a7c82 */ /* 0x000fe20008000000 */
[----:B------:R-:W-:Y:S01]  /*c450*/  R2UR UR9, R23 ;  /* 0x00000000170972ca */ /* 0x000fe200000e0000 */
[----:B------:R-:W-:Y:S01]  /*c460*/  UMOV UR11, 0x40000040 ;  /* 0x40000040000b7882 */ /* 0x000fe20000000000 */
[----:B------:R-:W-:Y:S01]  /*c470*/  R2UR UR4, R18 ;  /* 0x00000000120472ca */ /* 0x000fe200000e0000 */
[----:B------:R-:W-:Y:S01]  /*c480*/  IMAD R18, R0, 0x80, R13 ;  /* 0x0000008000127824 */ /* 0x000fe200078e020d */
[----:B------:R-:W-:-:S03]  /*c490*/  LEA R13, R3, R14, 0x1 ;  /* 0x0000000e030d7211 */ /* 0x000fc600078e08ff */
[----:B------:R-:W-:Y:S01]  /*c4a0*/  IMAD R19, R3, 0x2, R18 ;  /* 0x0000000203137824 */ /* 0x000fe200078e0212 */
[----:B------:R-:W-:Y:S02]  /*c4b0*/  LEA R10, R13, R16, 0x2 ;  /* 0x000000100d0a7211 */ /* 0x000fe400078e10ff */
[----:B------:R-:W-:Y:S01]  /*c4c0*/  IADD3 R18, R16, 0x20000, RZ ;  /* 0x0002000010127810 */ /* 0x000fe20007ffe0ff */
[----:B------:R-:W-:-:S03]  /*c4d0*/  IMAD R12, R19, 0x4, R16 ;  /* 0x00000004130c7824 */ /* 0x000fc600078e0210 */
[-C--:B------:R-:W-:Y:S01]  /*c4e0*/  LEA R14, R11, R18.reuse, 0x2 ;  /* 0x000000120b0e7211 */ /* 0x080fe200078e10ff */
[--C-:B------:R-:W-:Y:S01]  /*c4f0*/  IMAD R11, R13, 0x4, R18.reuse ;  /* 0x000000040d0b7824 */ /* 0x100fe200078e0212 */
[----:B------:R-:W-:Y:S01]  /*c500*/  LEA R13, R19, R18, 0x2 ;  /* 0x00000012130d7211 */ /* 0x000fe200078e10ff */
[----:B------:R-:W-:Y:S01]  /*c510*/  IMAD R227, R227, 0x4, R18 ;  /* 0x00000004e3e37824 */ /* 0x000fe200078e0212 */
[----:B------:R-:W-:Y:S02]  /*c520*/  WARPGROUP.DEPBAR.LE gsb0, 0x0 ;  /* 0x00008000000079c5 */ /* 0x000fe40000010000 */
[----:B------:R-:W-:-:S06]  /*c530*/  WARPGROUP.ARRIVE ;  /* 0x00000000000079c5 */ /* 0x000fcc0000000000 */
[----:B------:R-:W-:Y:S03]  /*c540*/  HGMMA.64x128x16.F32.BF16 R72, gdesc[UR8], R72, gsb0 ;  /* 0x01e00000084879f0 */ /* 0x000fe60008001848 */
[----:B------:R-:W-:Y:S02]  /*c550*/  WARPGROUP.DEPBAR.LE gsb0, 0x0 ;  /* 0x00008000000079c5 */ /* 0x000fe40000010000 */
[----:B------:R-:W-:-:S07]  /*c560*/  WARPGROUP.ARRIVE ;  /* 0x00000000000079c5 */ /* 0x000fce0000000000 */
        /* <DEDUP_REMOVED lines=8> */
.L_x_1084:
[----:B------:R1:W1:Y:S01]  /*c5f0*/  SYNCS.PHASECHK.TRANS64.TRYWAIT P0, [R6+URZ+0x30c30], R21 ;  /* 0x030c3015060075a7 */ /* 0x000262000800017f */
[----:B------:R-:W-:Y:S05]  /*c600*/  @!P6 BRA `(.L_x_1085) ;  /* 0x000000000004e947 */ /* 0x000fea0003800000 */
[----:B------:R-:W-:Y:S01]  /*c610*/  BPT.TRAP 0x1 ;  /* 0x000000040000795c */ /* 0x000fe20000300000 */
.L_x_1085:
[----:B-1----:R-:W-:Y:S05]  /*c620*/  @P0 BRA `(.L_x_1086) ;  /* 0x0000000000080947 */ /* 0x002fea0003800000 */
[----:B------:R-:W1:Y:S02]  /*c630*/  SYNCS.PHASECHK.TRANS64.TRYWAIT P0, [R6+URZ+0x30c30], R21 ;  /* 0x030c3015060075a7 */ /* 0x000e64000800017f */
[----:B-1----:R-:W-:Y:S05]  /*c640*/  @!P0 BRA `(.L_x_1087) ;  /* 0x00000090003c8947 */ /* 0x002fea0003800000 */
.L_x_1086:
[----:B------:R-:W2:Y:S01]  /*c650*/  LDL R24, [R1+0x68] ;  /* 0x0000680001187983 */ /* 0x000ea20000100800 */
[----:B------:R-:W-:Y:S01]  /*c660*/  VIADD R23, R16, 0x18000 ;  /* 0x0001800010177836 */ /* 0x000fe20000000000 */
[----:B------:R-:W-:Y:S02]  /*c670*/  ULDC UR9, c[0x0][0x75c] ;  /* 0x0001d70000097ab9 */ /* 0x000fe40000000800 */
[----:B------:R1:W-:Y:S01]  /*c680*/  STL [R1+0x128], R200 ;  /* 0x000128c801007387 */ /* 0x0003e20000100800 */
[----:B------:R-:W-:Y:S01]  /*c690*/  FMUL.FTZ R83, R83, UR9 ;  /* 0x0000000953537c20 */ /* 0x000fe20008410000 */
[----:B------:R-:W-:Y:S01]  /*c6a0*/  SHF.R.U32.HI R23, RZ, 0x4, R23 ;  /* 0x00000004ff177819 */ /* 0x000fe20000011617 */
[----:B------:R-:W-:Y:S01]  /*c6b0*/  FMUL.FTZ R84, R84, UR9 ;  /* 0x0000000954547c20 */ /* 0x000fe20008410000 */
[----:B------:R3:W-:Y:S01]  /*c6c0*/  STL [R1+0x124], R201 ;  /* 0x000124c901007387 */ /* 0x0007e20000100800 */
[----:B------:R-:W-:Y:S01]  /*c6d0*/  FMUL.FTZ R85, R85, UR9 ;  /* 0x0000000955557c20 */ /* 0x000fe20008410000 */
[----:B------:R-:W-:Y:S01]  /*c6e0*/  LOP3.LUT R136, R23, 0x3fff, RZ, 0xc0, !PT ;  /* 0x00003fff17887812 */ /* 0x000fe200078ec0ff */
[----:B------:R-:W-:Y:S01]  /*c6f0*/  FMUL.FTZ R18, R72, UR9 ;  /* 0x0000000948127c20 */ /* 0x000fe20008410000 */
[----:B------:R4:W-:Y:S01]  /*c700*/  STL [R1+0x120], R202 ;  /* 0x000120ca01007387 */ /* 0x0009e20000100800 */
[----:B------:R-:W-:Y:S01]  /*c710*/  FMUL.FTZ R230, R73, UR9 ;  /* 0x0000000949e67c20 */ /* 0x000fe20008410000 */
[----:B------:R-:W-:Y:S01]  /*c720*/  LOP3.LUT R25, R136, 0x10000, RZ, 0xfc, !PT ;  /* 0x0001000088197812 */ /* 0x000fe200078efcff */
[----:B------:R-:W-:Y:S01]  /*c730*/  FMUL.FTZ R19, R74, UR9 ;  /* 0x000000094a137c20 */ /* 0x000fe20008410000 */
[----:B------:R2:W-:Y:S01]  /*c740*/  STL [R1+0x11c], R203 ;  /* 0x00011ccb01007387 */ /* 0x0005e20000100800 */
        /* <DEDUP_REMOVED lines=10> */
[----:B------:R-:W-:Y:S01]  /*c7f0*/  FMUL.FTZ R21, R81, UR9 ;  /* 0x0000000951157c20 */ /* 0x000fe20008410000 */
[----:B------:R-:W-:Y:S01]  /*c800*/  STL [R1+0x110], R169 ;  /* 0x000110a901007387 */ /* 0x000fe20000100800 */
[----:B------:R-:W-:Y:S01]  /*c810*/  FMUL.FTZ R22, R82, UR9 ;  /* 0x0000000952167c20 */ /* 0x000fe20008410000 */
[----:B-1----:R-:W-:Y:S01]  /*c820*/  MUFU.TANH R200, R83 ;  /* 0x0000005300c87308 */ /* 0x002fe20000002400 */
[----:B------:R-:W-:Y:S01]  /*c830*/  FMUL.FTZ R23, R86, UR9 ;  /* 0x0000000956177c20 */ /* 0x000fe20008410000 */
[----:B------:R-:W-:Y:S04]  /*c840*/  STL [R1+0x10c], R168 ;  /* 0x00010ca801007387 */ /* 0x000fe80000100800 */
[----:B------:R-:W-:Y:S01]  /*c850*/  STL [R1+0x108], R167 ;  /* 0x000108a701007387 */ /* 0x000fe20000100800 */
[----:B------:R-:W-:Y:S01]  /*c860*/  FMUL.FTZ R137, R87, UR9 ;  /* 0x0000000957897c20 */ /* 0x000fe20008410000 */
[----:B---3--:R-:W-:Y:S02]  /*c870*/  MUFU.TANH R201, R84 ;  /* 0x0000005400c97308 */ /* 0x008fe40000002400 */
[----:B------:R-:W-:Y:S04]  /*c880*/  STL [R1+0x104], R166 ;  /* 0x000104a601007387 */ /* 0x000fe80000100800 */
[----:B------:R-:W-:Y:S02]  /*c890*/  STL [R1+0x100], R165 ;  /* 0x000100a501007387 */ /* 0x000fe40000100800 */
[----:B----4-:R1:W-:Y:S02]  /*c8a0*/  MUFU.TANH R202, R85 ;  /* 0x0000005500ca7308 */ /* 0x0103e40000002400 */
[----:B------:R-:W-:Y:S04]  /*c8b0*/  STL [R1+0xfc], R164 ;  /* 0x0000fca401007387 */ /* 0x000fe80000100800 */
[----:B------:R-:W-:Y:S01]  /*c8c0*/  STL [R1+0xf8], R163 ;  /* 0x0000f8a301007387 */ /* 0x000fe20000100800 */
[----:B------:R-:W-:Y:S01]  /*c8d0*/  UMOV UR5, 0x40000040 ;  /* 0x4000004000057882 */ /* 0x000fe20000000000 */
[----:B------:R-:W-:Y:S01]  /*c8e0*/  UMOV UR7, 0x40000040 ;  /* 0x4000004000077882 */ /* 0x000fe20000000000 */
[----:B------:R-:W-:Y:S01]  /*c8f0*/  FMUL.FTZ R92, R92, UR9 ;  /* 0x000000095c5c7c20 */ /* 0x000fe20008410000 */
[----:B------:R-:W-:Y:S01]  /*c900*/  STL [R1+0xf4], R162 ;  /* 0x0000f4a201007387 */ /* 0x000fe20000100800 */
[----:B------:R-:W-:Y:S01]  /*c910*/  FMUL.FTZ R99, R99, UR9 ;  /* 0x0000000963637c20 */ /* 0x000fe20008410000 */
[----:B------:R-:W-:Y:S01]  /*c920*/  UMOV UR15, 0x40000040 ;  /* 0x40000040000f7882 */ /* 0x000fe20000000000 */
[----:B------:R-:W-:Y:S01]  /*c930*/  FMUL.FTZ R90, R90, UR9 ;  /* 0x000000095a5a7c20 */ /* 0x000fe20008410000 */
[----:B------:R-:W-:Y:S01]  /*c940*/  STL [R1+0xf0], R161 ;  /* 0x0000f0a101007387 */ /* 0x000fe20000100800 */
[----:B--2---:R-:W-:-:S03]  /*c950*/  R2UR UR4, R24 ;  /* 0x00000000180472ca */ /* 0x004fc600000e0000 */
[----:B------:R-:W-:Y:S01]  /*c960*/  STL [R1+0xec], R160 ;  /* 0x0000eca001007387 */ /* 0x000fe20000100800 */
[----:B------:R-:W-:Y:S01]  /*c970*/  FMUL.FTZ R88, R88, UR9 ;  /* 0x0000000958587c20 */ /* 0x000fe20008410000 */
[----:B------:R-:W-:Y:S01]  /*c980*/  FMUL.FTZ R89, R89, UR9 ;  /* 0x0000000959597c20 */ /* 0x000fe20008410000 */
[----:B------:R-:W-:Y:S01]  /*c990*/  FMUL.FTZ R126, R126, UR9 ;  /* 0x000000097e7e7c20 */ /* 0x000fe20008410000 */
[----:B------:R-:W-:Y:S01]  /*c9a0*/  STL [R1+0xe8], R159 ;  /* 0x0000e89f01007387 */ /* 0x000fe20000100800 */
[----:B------:R-:W2:Y:S03]  /*c9b0*/  MUFU.TANH R18, R18 ;  /* 0x0000001200127308 */ /* 0x000ea60000002400 */
[----:B------:R-:W-:Y:S04]  /*c9c0*/  STL [R1+0xe4], R158 ;  /* 0x0000e49e01007387 */ /* 0x000fe80000100800 */
[----:B------:R-:W-:Y:S01]  /*c9d0*/  STL [R1+0xe0], R157 ;  /* 0x0000e09d01007387 */ /* 0x000fe20000100800 */
[----:B------:R-:W3:Y:S03]  /*c9e0*/  MUFU.TANH R230, R230 ;  /* 0x000000e600e67308 */ /* 0x000ee60000002400 */
[----:B------:R-:W-:Y:S04]  /*c9f0*/  STL [R1+0xdc], R156 ;  /* 0x0000dc9c01007387 */ /* 0x000fe80000100800 */
[----:B------:R-:W-:Y:S01]  /*ca00*/  STL [R1+0xd8], R155 ;  /* 0x0000d89b01007387 */ /* 0x000fe20000100800 */
[----:B------:R-:W-:Y:S01]  /*ca10*/  ISETP.GT.AND P2, PT, R8, RZ, PT ;  /* 0x000000ff0800720c */ /* 0x000fe20003f44270 */
[----:B------:R-:W-:Y:S02]  /*ca20*/  MUFU.TANH R236, R236 ;  /* 0x000000ec00ec7308 */ /* 0x000fe40000002400 */
[----:B------:R-:W-:Y:S04]  /*ca30*/  STL [R1+0xd4], R154 ;  /* 0x0000d49a01007387 */ /* 0x000fe80000100800 */
[----:B------:R-:W-:Y:S02]  /*ca40*/  STL [R1+0xd0], R153 ;  /* 0x0000d09901007387 */ /* 0x000fe40000100800 */
[----:B------:R-:W4:Y:S02]  /*ca50*/  MUFU.TANH R235, R235 ;  /* 0x000000eb00eb7308 */ /* 0x000f240000002400 */
[----:B------:R-:W-:Y:S04]  /*ca60*/  STL [R1+0xcc], R152 ;  /* 0x0000cc9801007387 */ /* 0x000fe80000100800 */
[----:B------:R-:W-:Y:S01]  /*ca70*/  STL [R1+0xc8], R151 ;  /* 0x0000c89701007387 */ /* 0x000fe20000100800 */
[C---:B------:R-:W-:Y:S01]  /*ca80*/  ISETP.GT.AND P3, PT, R7.reuse, 0x8, PT ;  /* 0x000000080700780c */ /* 0x040fe20003f64270 */
[----:B------:R-:W-:Y:S01]  /*ca90*/  FMUL.FTZ R128, R128, UR9 ;  /* 0x0000000980807c20 */ /* 0x000fe20008410000 */
[----:B------:R-:W-:Y:S01]  /*caa0*/  ISETP.GT.AND P1, PT, R7, RZ, PT ;  /* 0x000000ff0700720c */ /* 0x000fe20003f24270 */
[----:B------:R-:W-:Y:S01]  /*cab0*/  STL [R1+0xc4], R150 ;  /* 0x0000c49601007387 */ /* 0x000fe20000100800 */
[----:B------:R-:W-:Y:S01]  /*cac0*/  ISETP.GT.AND P0, PT, R8, 0x8, PT ;  /* 0x000000080800780c */ /* 0x000fe20003f04270 */
[----:B------:R-:W4:Y:S02]  /*cad0*/  MUFU.TANH R20, R20 ;  /* 0x0000001400147308 */ /* 0x000f240000002400 */
[----:B------:R-:W-:Y:S04]  /*cae0*/  STL [R1+0xc0], R149 ;  /* 0x0000c09501007387 */ /* 0x000fe80000100800 */
[----:B------:R-:W-:Y:S02]  /*caf0*/  STL [R1+0xbc], R148 ;  /* 0x0000bc9401007387 */ /* 0x000fe40000100800 */
        /* <DEDUP_REMOVED lines=8> */
[----:B------:R-:W-:Y:S01]  /*cb80*/  STL [R1+0xa4], R142 ;  /* 0x0000a48e01007387 */ /* 0x000fe20000100800 */
[----:B------:R-:W-:Y:S01]  /*cb90*/  FMUL.FTZ R91, R91, UR9 ;  /* 0x000000095b5b7c20 */ /* 0x000fe20008410000 */
[----:B------:R-:W4:Y:S02]  /*cba0*/  MUFU.TANH R234, R234 ;  /* 0x000000ea00ea7308 */ /* 0x000f240000002400 */
[----:B------:R-:W-:Y:S04]  /*cbb0*/  STL [R1+0xa0], R141 ;  /* 0x0000a08d01007387 */ /* 0x000fe80000100800 */
[----:B------:R-:W-:Y:S02]  /*cbc0*/  STL [R1+0x9c], R140 ;  /* 0x00009c8c01007387 */ /* 0x000fe40000100800 */
[----:B------:R-:W4:Y:S02]  /*cbd0*/  MUFU.TANH R233, R233 ;  /* 0x000000e900e97308 */ /* 0x000f240000002400 */
[----:B------:R-:W-:Y:S04]  /*cbe0*/  STL [R1+0x98], R6 ;  /* 0x0000980601007387 */ /* 0x000fe80000100800 */
[----:B------:R-:W-:Y:S02]  /*cbf0*/  STL [R1+0x94], R5 ;  /* 0x0000940501007387 */ /* 0x000fe40000100800 */
[----:B------:R-:W4:Y:S02]  /*cc00*/  MUFU.TANH R22, R22 ;  /* 0x0000001600167308 */ /* 0x000f240000002400 */
[----:B------:R1:W-:Y:S04]  /*cc10*/  STL [R1+0x90], R4 ;  /* 0x0000900401007387 */ /* 0x0003e80000100800 */
[----:B------:R2:W-:Y:S02]  /*cc20*/  STL [R1+0x8c], R2 ;  /* 0x00008c0201007387 */ /* 0x0005e40000100800 */
[----:B------:R3:W4:Y:S02]  /*cc30*/  MUFU.TANH R203, R23 ;  /* 0x0000001700cb7308 */ /* 0x0007240000002400 */
[----:B-1----:R-:W4:Y:S01]  /*cc40*/  LDL.64 R4, [R1+0x48] ;  /* 0x0000480001047983 */ /* 0x002f220000100a00 */
[----:B------:R-:W-:Y:S01]  /*cc50*/  WARPGROUP.ARRIVE ;  /* 0x00000000000079c5 */ /* 0x000fe20000000000 */
[----:B------:R-:W-:Y:S01]  /*cc60*/  FMUL.FTZ R100, R100, UR9 ;  /* 0x0000000964647c20 */ /* 0x000fe20008410000 */
[----:B------:R-:W-:-:S03]  /*cc70*/  FMUL.FTZ R101, R101, UR9 ;  /* 0x0000000965657c20 */ /* 0x000fc60008410000 */
[----:B------:R1:W-:Y:S01]  /*cc80*/  MUFU.TANH R166, R92 ;  /* 0x0000005c00a67308 */ /* 0x0003e20000002400 */
[----:B--2---:R-:W2:Y:S01]  /*cc90*/  LDC R2, c[0x0][0x74c] ;  /* 0x0001d300ff027b82 */ /* 0x004ea20000000800 */
[----:B---3--:R-:W-:Y:S01]  /*cca0*/  FMUL.FTZ R23, R93, UR9 ;  /* 0x000000095d177c20 */ /* 0x008fe20008410000 */
[----:B------:R-:W-:Y:S01]  /*ccb0*/  HGMMA.64x128x16.F32.BF16 R24, gdesc[UR4], RZ, !UPT, gsb0 ;  /* 0x01e00000041879f0 */ /* 0x000fe2000c0018ff */
[----:B------:R-:W-:Y:S01]  /*ccc0*/  FMUL.FTZ R120, R120, UR9 ;  /* 0x0000000978787c20 */ /* 0x000fe20008410000 */
[----:B------:R-:W-:Y:S01]  /*ccd0*/  FMUL.FTZ R122, R122, UR9 ;  /* 0x000000097a7a7c20 */ /* 0x000fe20008410000 */
[----:B------:R-:W-:Y:S01]  /*cce0*/  FMUL.FTZ R123, R123, UR9 ;  /* 0x000000097b7b7c20 */ /* 0x000fe20008410000 */
[----:B------:R-:W-:Y:S01]  /*ccf0*/  FMUL.FTZ R102, R102, UR9 ;  /* 0x0000000966667c20 */ /* 0x000fe20008410000 */
[----:B------:R3:W-:Y:S01]  /*cd00*/  MUFU.TANH R165, R99 ;  /* 0x0000006300a57308 */ /* 0x0007e20000002400 */
[----:B-1----:R-:W-:Y:S01]  /*cd10*/  FMUL.FTZ R92, R98, UR9 ;  /* 0x00000009625c7c20 */ /* 0x002fe20008410000 */
[----:B------:R-:W-:Y:S01]  /*cd20*/  UIADD3 UR4, UR6, 0x2, URZ ;  /* 0x0000000206047890 */ /* 0x000fe2000fffe03f */
[----:B------:R-:W-:Y:S01]  /*cd30*/  FMUL.FTZ R93, R103, UR9 ;  /* 0x00000009675d7c20 */ /* 0x000fe20008410000 */
[----:B------:R-:W-:Y:S01]  /*cd40*/  FMUL.FTZ R109, R109, UR9 ;  /* 0x000000096d6d7c20 */ /* 0x000fe20008410000 */
[----:B------:R-:W-:Y:S01]  /*cd50*/  FMUL.FTZ R104, R104, UR9 ;  /* 0x0000000968687c20 */ /* 0x000fe20008410000 */
[----:B------:R-:W-:Y:S01]  /*cd60*/  FMUL.FTZ R105, R105, UR9 ;  /* 0x0000000969697c20 */ /* 0x000fe20008410000 */
[----:B------:R-:W-:Y:S01]  /*cd70*/  FMUL.FTZ R112, R112, UR9 ;  /* 0x0000000970707c20 */ /* 0x000fe20008410000 */
[----:B------:R1:W-:Y:S01]  /*cd80*/  MUFU.TANH R168, R90 ;  /* 0x0000005a00a87308 */ /* 0x0003e20000002400 */
[----:B---3--:R-:W3:Y:S01]  /*cd90*/  LDL.64 R98, [R1+0x38] ;  /* 0x0000380001627983 */ /* 0x008ee20000100a00 */
[----:B------:R-:W-:Y:S01]  /*cda0*/  UMOV UR14, UR4 ;  /* 0x00000004000e7c82 */ /* 0x000fe20008000000 */
[----:B------:R-:W-:Y:S01]  /*cdb0*/  ULDC UR4, c[0x0][0x280] ;  /* 0x0000a00000047ab9 */ /* 0x000fe20000000800 */
[----:B------:R-:W-:Y:S01]  /*cdc0*/  FMUL.FTZ R124, R124, UR9 ;  /* 0x000000097c7c7c20 */ /* 0x000fe20008410000 */
[----:B------:R-:W-:Y:S01]  /*cdd0*/  FMUL.FTZ R108, R108, UR9 ;  /* 0x000000096c6c7c20 */ /* 0x000fe20008410000 */
[----:B------:R-:W-:Y:S01]  /*cde0*/  FMUL.FTZ R113, R113, UR9 ;  /* 0x0000000971717c20 */ /* 0x000fe20008410000 */
[----:B------:R-:W-:Y:S01]  /*cdf0*/  FMUL.FTZ R121, R121, UR9 ;  /* 0x0000000979797c20 */ /* 0x000fe20008410000 */
[----:B------:R1:W-:Y:S01]  /*ce00*/  MUFU.TANH R170, R88 ;  /* 0x0000005800aa7308 */ /* 0x0003e20000002400 */
[----:B------:R-:W-:Y:S01]  /*ce10*/  FMUL.FTZ R125, R125, UR9 ;  /* 0x000000097d7d7c20 */ /* 0x000fe20008410000 */
[----:B------:R-:W-:Y:S01]  /*ce20*/  FMUL.FTZ R116, R116, UR9 ;  /* 0x0000000974747c20 */ /* 0x000fe20008410000 */
[----:B------:R-:W-:Y:S01]  /*ce30*/  FMUL.FTZ R117, R117, UR9 ;  /* 0x0000000975757c20 */ /* 0x000fe20008410000 */
[----:B------:R-:W-:Y:S01]  /*ce40*/  FMUL.FTZ R107, R107, UR9 ;  /* 0x000000096b6b7c20 */ /* 0x000fe20008410000 */
[----:B------:R-:W-:Y:S01]  /*ce50*/  FMUL.FTZ R114, R114, UR9 ;  /* 0x0000000972727c20 */ /* 0x000fe20008410000 */
[----:B------:R-:W-:-:S02]  /*ce60*/  FMUL.FTZ R106, R106, UR9 ;  /* 0x000000096a6a7c20 */ /* 0x000fc40008410000 */
[----:B------:R1:W-:Y:S08]  /*ce70*/  MUFU.TANH R169, R89 ;  /* 0x0000005900a97308 */ /* 0x0003f00000002400 */
[----:B------:R-:W3:Y:S08]  /*ce80*/  MUFU.TANH R171, R137 ;  /* 0x0000008900ab7308 */ /* 0x000ef00000002400 */
[----:B------:R2:W-:Y:S01]  /*ce90*/  MUFU.TANH R167, R91 ;  /* 0x0000005b00a77308 */ /* 0x0005e20000002400 */
[----:B----4-:R-:W-:Y:S01]  /*cea0*/  R2UR UR12, R4 ;  /* 0x00000000040c72ca */ /* 0x010fe200000e0000 */
[----:B------:R-:W-:-:S02]  /*ceb0*/  WARPGROUP.DEPBAR.LE gsb0, 0x0 ;  /* 0x00008000000079c5 */ /* 0x000fc40000010000 */
[----:B------:R-:W-:Y:S01]  /*cec0*/  R2UR UR13, R5 ;  /* 0x00000000050d72ca */ /* 0x000fe200000e0000 */
[----:B------:R-:W-:Y:S01]  /*ced0*/  ULEA UR4, UR38, -UR4, 0x7 ;  /* 0x8000000426047291 */ /* 0x000fe2000f8e383f */
[----:B------:R-:W4:Y:S01]  /*cee0*/  LDL.64 R4, [R1+0x40] ;  /* 0x0000400001047983 */ /* 0x000f220000100a00 */
[----:B------:R-:W-:Y:S01]  /*cef0*/  WARPGROUP.ARRIVE ;  /* 0x00000000000079c5 */ /* 0x000fe20000000000 */
[----:B-1----:R-:W-:Y:S01]  /*cf00*/  FMUL.FTZ R90, R96, UR9 ;  /* 0x00000009605a7c20 */ /* 0x002fe20008410000 */
[----:B------:R-:W-:Y:S01]  /*cf10*/  FMUL.FTZ R88, R94, UR9 ;  /* 0x000000095e587c20 */ /* 0x000fe20008410000 */
[----:B------:R-:W-:Y:S01]  /*cf20*/  FMUL.FTZ R89, R95, UR9 ;  /* 0x000000095f597c20 */ /* 0x000fe20008410000 */
[----:B------:R1:W-:Y:S01]  /*cf30*/  MUFU.TANH R6, R126 ;  /* 0x0000007e00067308 */ /* 0x0003e20000002400 */
[----:B--2---:R-:W-:Y:S01]  /*cf40*/  IADD3 R2, -R2, 0x8, RZ ;  /* 0x0000000802027810 */ /* 0x004fe20007ffe1ff */
[----:B------:R-:W1:Y:S01]  /*cf50*/  LDC.64 R94, c[0x0][0x748] ;  /* 0x0001d200ff5e7b82 */ /* 0x000e620000000a00 */
[----:B------:R-:W-:-:S03]  /*cf60*/  FMUL.FTZ R91, R97, UR9 ;  /* 0x00000009615b7c20 */ /* 0x000fc60008410000 */
[----:B------:R-:W-:Y:S01]  /*cf70*/  HGMMA.64x128x16.F32.BF16 R24, gdesc[UR12], R24, gsb0 ;  /* 0x01e000000c1879f0 */ /* 0x000fe20008001818 */
[----:B------:R-:W-:Y:S01]  /*cf80*/  LEA R96, R3, UR4, 0x1 ;  /* 0x0000000403607c11 */ /* 0x000fe2000f8e08ff */
[----:B------:R-:W-:Y:S01]  /*cf90*/  UIADD3 UR4, UR6, 0x4, URZ ;  /* 0x0000000406047890 */ /* 0x000fe2000fffe03f */
[----:B------:R-:W2:Y:S01]  /*cfa0*/  MUFU.TANH R23, R23 ;  /* 0x0000001700177308 */ /* 0x000ea20000002400 */
[----:B------:R-:W-:-:S05]  /*cfb0*/  UMOV UR15, 0x40000040 ;  /* 0x40000040000f7882 */ /* 0x000fca0000000000 */
[----:B------:R-:W-:Y:S01]  /*cfc0*/  UMOV UR14, UR4 ;  /* 0x00000004000e7c82 */ /* 0x000fe20008000000 */
[----:B------:R-:W-:Y:S01]  /*cfd0*/  IADD3 R96, R7, R96, RZ ;  /* 0x0000006007607210 */ /* 0x000fe20007ffe0ff */
[----:B------:R-:W-:Y:S01]  /*cfe0*/  UMOV UR7, 0x40000040 ;  /* 0x4000004000077882 */ /* 0x000fe20000000000 */
[----:B---3--:R-:W-:Y:S01]  /*cff0*/  R2UR UR5, R99 ;  /* 0x00000000630572ca */ /* 0x008fe200000e0000 */
[----:B------:R-:W3:Y:S01]  /*d000*/  MUFU.TANH R90, R90 ;  /* 0x0000005a005a7308 */ /* 0x000ee20000002400 */
[-C--:B------:R-:W-:Y:S01]  /*d010*/  IADD3 R221, R2, -R96.reuse, RZ ;  /* 0x8000006002dd7210 */ /* 0x080fe20007ffe0ff */
[----:B-1----:R-:W-:Y:S01]  /*d020*/  IMAD.IADD R126, R94, 0x1, -R96 ;  /* 0x000000015e7e7824 */ /* 0x002fe200078e0a60 */
[----:B------:R-:W-:-:S05]  /*d030*/  IADD3 R95, RZ, -R96, -R95 ;  /* 0x80000060ff5f7210 */ /* 0x000fca0007ffe85f */
[----:B------:R-:W1:Y:S01]  /*d040*/  MUFU.TANH R91, R91 ;  /* 0x0000005b005b7308 */ /* 0x000e620000002400 */
[----:B------:R-:W-:Y:S02]  /*d050*/  IADD3 R94, R94, 0x8, -R96 ;  /* 0x000000085e5e7810 */ /* 0x000fe40007ffe860 */
[----:B------:R-:W-:Y:S02]  /*d060*/  SEL R126, R126, 0x80, !P2 ;  /* 0x000000807e7e7807 */ /* 0x000fe40005000000 */
[----:B------:R-:W-:-:S03]  /*d070*/  SEL R221, R221, 0x80, P3 ;  /* 0x00000080dddd7807 */ /* 0x000fc60001800000 */
[----:B------:R-:W1:Y:S08]  /*d080*/  MUFU.TANH R164, R100 ;  /* 0x0000006400a47308 */ /* 0x000e700000002400 */
[----:B------:R-:W1:Y:S08]  /*d090*/  MUFU.TANH R163, R101 ;  /* 0x0000006500a37308 */ /* 0x000e700000002400 */
[----:B------:R-:W1:Y:S08]  /*d0a0*/  MUFU.TANH R88, R88 ;  /* 0x0000005800587308 */ /* 0x000e700000002400 */
[----:B------:R-:W1:Y:S08]  /*d0b0*/  MUFU.TANH R89, R89 ;  /* 0x0000005900597308 */ /* 0x000e700000002400 */
[----:B------:R-:W-:Y:S08]  /*d0c0*/  MUFU.TANH R145, R120 ;  /* 0x0000007800917308 */ /* 0x000ff00000002400 */
[----:B------:R-:W-:Y:S08]  /*d0d0*/  MUFU.TANH R143, R122 ;  /* 0x0000007a008f7308 */ /* 0x000ff00000002400 */
[----:B------:R-:W-:Y:S08]  /*d0e0*/  MUFU.TANH R142, R123 ;  /* 0x0000007b008e7308 */ /* 0x000ff00000002400 */
[----:B------:R-:W1:Y:S08]  /*d0f0*/  MUFU.TANH R92, R92 ;  /* 0x0000005c005c7308 */ /* 0x000e700000002400 */
[----:B------:R-:W1:Y:S08]  /*d100*/  MUFU.TANH R162, R102 ;  /* 0x0000006600a27308 */ /* 0x000e700000002400 */
[----:B------:R-:W1:Y:S08]  /*d110*/  MUFU.TANH R93, R93 ;  /* 0x0000005d005d7308 */ /* 0x000e700000002400 */
[----:B------:R-:W-:Y:S08]  /*d120*/  MUFU.TANH R156, R109 ;  /* 0x0000006d009c7308 */ /* 0x000ff00000002400 */
[----:B------:R-:W1:Y:S08]  /*d130*/  MUFU.TANH R161, R104 ;  /* 0x0000006800a17308 */ /* 0x000e700000002400 */
[----:B------:R-:W1:Y:S01]  /*d140*/  MUFU.TANH R160, R105 ;  /* 0x0000006900a07308 */ /* 0x000e620000002400 */
[----:B------:R-:W-:-:S02]  /*d150*/  WARPGROUP.DEPBAR.LE gsb0, 0x0 ;  /* 0x00008000000079c5 */ /* 0x000fc40000010000 */
[----:B------:R-:W-:Y:S01]  /*d160*/  WARPGROUP.ARRIVE ;  /* 0x00000000000079c5 */ /* 0x000fe20000000000 */
[----:B------:R-:W-:-:S04]  /*d170*/  SEL R218, R95, 0x80, P1 ;  /* 0x000000805fda7807 */ /* 0x000fc80000800000 */
[----:B------:R-:W-:Y:S01]  /*d180*/  MUFU.TANH R153, R112 ;  /* 0x0000007000997308 */ /* 0x000fe20000002400 */
[C---:B------:R-:W-:Y:S02]  /*d190*/  ISETP.GE.AND P3, PT, R126.reuse, RZ, PT ;  /* 0x000000ff7e00720c */ /* 0x040fe40003f66270 */
[C---:B------:R-:W-:Y:S02]  /*d1a0*/  ISETP.GE.AND P4, PT, R126.reuse, 0x1, PT ;  /* 0x000000017e00780c */ /* 0x040fe40003f86270 */
[----:B------:R-:W-:Y:S02]  /*d1b0*/  ISETP.GE.AND P1, PT, R126, 0x9, PT ;  /* 0x000000097e00780c */ /* 0x000fe40003f26270 */
[----:B------:R-:W-:Y:S01]  /*d1c0*/  R2UR UR4, R98 ;  /* 0x00000000620472ca */ /* 0x000fe200000e0000 */
[----:B------:R-:W-:Y:S01]  /*d1d0*/  MUFU.TANH R141, R124 ;  /* 0x0000007c008d7308 */ /* 0x000fe20000002400 */
[C---:B------:R-:W-:Y:S02]  /*d1e0*/  ISETP.GT.OR P3, PT, R218.reuse, RZ, !P3 ;  /* 0x000000ffda00720c */ /* 0x040fe40005f64670 */
[----:B------:R-:W-:-:S02]  /*d1f0*/  ISETP.GT.OR P4, PT, R218, 0x1, !P4 ;  /* 0x00000001da00780c */ /* 0x000fc40006784670 */
[----:B------:R-:W-:Y:S01]  /*d200*/  ISETP.GT.OR P1, PT, R218, 0x9, !P1 ;  /* 0x00000009da00780c */ /* 0x000fe20004f24670 */
[----:B------:R-:W-:Y:S01]  /*d210*/  UIADD3 UR6, UR6, 0x6, URZ ;  /* 0x0000000606067890 */ /* 0x000fe2000fffe03f */
[----:B------:R-:W-:Y:S01]  /*d220*/  FSEL R216, R18, -INF , !P3 ;  /* 0xff80000012d87808 */ /* 0x000fe20005800000 */
[----:B------:R-:W1:Y:S01]  /*d230*/  MUFU.TANH R157, R108 ;  /* 0x0000006c009d7308 */ /* 0x000e620000002400 */
[----:B------:R-:W-:Y:S02]  /*d240*/  FSEL R219, R230, -INF , !P4 ;  /* 0xff800000e6db7808 */ /* 0x000fe40006000000 */
[C---:B------:R-:W-:Y:S02]  /*d250*/  ISETP.GE.AND P2, PT, R126.reuse, 0x10, PT ;  /* 0x000000107e00780c */ /* 0x040fe40003f46270 */
[C---:B------:R-:W-:Y:S02]  /*d260*/  ISETP.GE.AND P3, PT, R126.reuse, 0x11, PT ;  /* 0x000000117e00780c */ /* 0x040fe40003f66270 */
[C---:B------:R-:W-:Y:S01]  /*d270*/  ISETP.GE.AND P5, PT, R126.reuse, 0x18, PT ;  /* 0x000000187e00780c */ /* 0x040fe20003fa6270 */
[----:B------:R-:W1:Y:S01]  /*d280*/  MUFU.TANH R152, R113 ;  /* 0x0000007100987308 */ /* 0x000e620000002400 */
[----:B------:R-:W-:-:S02]  /*d290*/  ISETP.GE.AND P4, PT, R126, 0x19, PT ;  /* 0x000000197e00780c */ /* 0x000fc40003f86270 */
[----:B------:R-:W-:-:S05]  /*d2a0*/  FSEL R220, R235, -INF , !P1 ;  /* 0xff800000ebdc7808 */ /* 0x000fca0004800000 */
[----:B------:R-:W-:Y:S01]  /*d2b0*/  MUFU.TANH R144, R121 ;  /* 0x0000007900907308 */ /* 0x000fe20000002400 */
[----:B------:R-:W-:Y:S01]  /*d2c0*/  FMUL.FTZ R110, R110, UR9 ;  /* 0x000000096e6e7c20 */ /* 0x000fe20008410000 */
[----:B------:R-:W-:Y:S01]  /*d2d0*/  FMUL.FTZ R111, R111, UR9 ;  /* 0x000000096f6f7c20 */ /* 0x000fe20008410000 */
[----:B------:R-:W-:-:S05]  /*d2e0*/  FMUL.FTZ R119, R119, UR9 ;  /* 0x0000000977777c20 */ /* 0x000fca0008410000 */
[----:B------:R-:W-:Y:S01]  /*d2f0*/  MUFU.TANH R140, R125 ;  /* 0x0000007d008c7308 */ /* 0x000fe20000002400 */
[----:B------:R-:W-:-:S07]  /*d300*/  FMUL.FTZ R115, R115, UR9 ;  /* 0x0000000973737c20 */ /* 0x000fce0008410000 */
[----:B------:R-:W1:Y:S08]  /*d310*/  MUFU.TANH R150, R116 ;  /* 0x0000007400967308 */ /* 0x000e700000002400 */
[----:B------:R-:W1:Y:S01]  /*d320*/  MUFU.TANH R148, R117 ;  /* 0x0000007500947308 */ /* 0x000e620000002400 */
[----:B------:R-:W-:-:S07]  /*d330*/  FMUL.FTZ R118, R118, UR9 ;  /* 0x0000000976767c20 */ /* 0x000fce0008410000 */
[----:B------:R-:W-:Y:S08]  /*d340*/  MUFU.TANH R158, R107 ;  /* 0x0000006b009e7308 */ /* 0x000ff00000002400 */
[----:B------:R-:W-:Y:S08]  /*d350*/  MUFU.TANH R151, R114 ;  /* 0x0000007200977308 */ /* 0x000ff00000002400 */
[----:B------:R-:W1:Y:S01]  /*d360*/  MUFU.TANH R159, R106 ;  /* 0x0000006a009f7308 */ /* 0x000e620000002400 */
[----:B----4-:R-:W-:-:S02]  /*d370*/  R2UR UR12, R4 ;  /* 0x00000000040c72ca */ /* 0x010fc400000e0000 */
[----:B------:R-:W-:-:S13]  /*d380*/  R2UR UR13, R5 ;  /* 0x00000000050d72ca */ /* 0x000fda00000e0000 */
[----:B------:R-:W-:Y:S01]  /*d390*/  HGMMA.64x128x16.F32.BF16 R24, gdesc[UR12], R24, gsb0 ;  /* 0x01e000000c1879f0 */ /* 0x000fe20008001818 */
[----:B------:R4:W-:Y:S02]  /*d3a0*/  MUFU.TANH R4, R128 ;  /* 0x0000008000047308 */ /* 0x0009e40000002400 */
[----:B----4-:R-:W-:Y:S02]  /*d3b0*/  SEL R128, R94, 0x80, !P0 ;  /* 0x000000805e807807 */ /* 0x010fe40004000000 */
[----:B------:R-:W-:-:S04]  /*d3c0*/  ISETP.GE.AND P0, PT, R126, 0x8, PT ;  /* 0x000000087e00780c */ /* 0x000fc80003f06270 */
[----:B------:R-:W-:Y:S02]  /*d3d0*/  ISETP.GT.OR P0, PT, R218, 0x8, !P0 ;  /* 0x00000008da00780c */ /* 0x000fe40004704670 */
[----:B------:R-:W-:Y:S02]  /*d3e0*/  ISETP.GE.AND P1, PT, R128, 0x1, PT ;  /* 0x000000018000780c */ /* 0x000fe40003f26270 */
[----:B------:R-:W-:Y:S02]  /*d3f0*/  FSEL R224, R236, -INF , !P0 ;  /* 0xff800000ece07808 */ /* 0x000fe40004000000 */
[----:B------:R-:W-:Y:S02]  /*d400*/  ISETP.GE.AND P0, PT, R128, RZ, PT ;  /* 0x000000ff8000720c */ /* 0x000fe40003f06270 */
[C---:B------:R-:W-:Y:S02]  /*d410*/  ISETP.GT.OR P2, PT, R218.reuse, 0x10, !P2 ;  /* 0x00000010da00780c */ /* 0x040fe40005744670 */
[----:B------:R-:W-:-:S02]  /*d420*/  ISETP.GT.OR P3, PT, R218, 0x11, !P3 ;  /* 0x00000011da00780c */ /* 0x000fc40005f64670 */
[C---:B------:R-:W-:Y:S02]  /*d430*/  ISETP.GT.OR P5, PT, R218.reuse, 0x18, !P5 ;  /* 0x00000018da00780c */ /* 0x040fe40006fa4670 */
[----:B------:R-:W-:Y:S02]  /*d440*/  ISETP.GT.OR P4, PT, R218, 0x19, !P4 ;  /* 0x00000019da00780c */ /* 0x000fe40006784670 */
[C---:B------:R-:W-:Y:S02]  /*d450*/  ISETP.GT.OR P0, PT, R221.reuse, RZ, !P0 ;  /* 0x000000ffdd00720c */ /* 0x040fe40004704670 */
[----:B------:R-:W-:Y:S02]  /*d460*/  ISETP.GT.OR P1, PT, R221, 0x1, !P1 ;  /* 0x00000001dd00780c */ /* 0x000fe40004f24670 */
[----:B------:R-:W-:Y:S02]  /*d470*/  FSEL R215, R20, -INF , !P2 ;  /* 0xff80000014d77808 */ /* 0x000fe40005000000 */
[----:B------:R-:W-:-:S02]  /*d480*/  FSEL R211, R21, -INF , !P3 ;  /* 0xff80000015d37808 */ /* 0x000fc40005800000 */
[----:B------:R-:W-:Y:S02]  /*d490*/  FSEL R208, R201, -INF , !P5 ;  /* 0xff800000c9d07808 */ /* 0x000fe40006800000 */
[----:B------:R-:W-:Y:S02]  /*d4a0*/  FSEL R206, R202, -INF , !P4 ;  /* 0xff800000cace7808 */ /* 0x000fe40006000000 */
[C---:B------:R-:W-:Y:S02]  /*d4b0*/  ISETP.GE.AND P2, PT, R128.reuse, 0x8, PT ;  /* 0x000000088000780c */ /* 0x040fe40003f46270 */
[C---:B------:R-:W-:Y:S02]  /*d4c0*/  ISETP.GE.AND P3, PT, R128.reuse, 0x9, PT ;  /* 0x000000098000780c */ /* 0x040fe40003f66270 */
[C---:B------:R-:W-:Y:S02]  /*d4d0*/  ISETP.GE.AND P5, PT, R128.reuse, 0x10, PT ;  /* 0x000000108000780c */ /* 0x040fe40003fa6270 */
[----:B------:R-:W-:-:S02]  /*d4e0*/  ISETP.GE.AND P4, PT, R128, 0x11, PT ;  /* 0x000000118000780c */ /* 0x000fc40003f86270 */
[----:B------:R-:W-:Y:S02]  /*d4f0*/  FSEL R214, R19, -INF , !P0 ;  /* 0xff80000013d67808 */ /* 0x000fe40004000000 */
[----:B------:R-:W-:Y:S02]  /*d500*/  FSEL R228, R237, -INF , !P1 ;  /* 0xff800000ede47808 */ /* 0x000fe40004800000 */
[C---:B------:R-:W-:Y:S02]  /*d510*/  ISETP.GE.AND P0, PT, R128.reuse, 0x18, PT ;  /* 0x000000188000780c */ /* 0x040fe40003f06270 */
[----:B------:R-:W-:Y:S02]  /*d520*/  ISETP.GE.AND P1, PT, R128, 0x19, PT ;  /* 0x000000198000780c */ /* 0x000fe40003f26270 */
[C---:B------:R-:W-:Y:S02]  /*d530*/  ISETP.GT.OR P2, PT, R221.reuse, 0x8, !P2 ;  /* 0x00000008dd00780c */ /* 0x040fe40005744670 */
[----:B------:R-:W-:-:S02]  /*d540*/  ISETP.GT.OR P3, PT, R221, 0x9, !P3 ;  /* 0x00000009dd00780c */ /* 0x000fc40005f64670 */
[C---:B------:R-:W-:Y:S02]  /*d550*/  ISETP.GT.OR P5, PT, R221.reuse, 0x10, !P5 ;  /* 0x00000010dd00780c */ /* 0x040fe40006fa4670 */
[C---:B------:R-:W-:Y:S02]  /*d560*/  ISETP.GT.OR P4, PT, R221.reuse, 0x11, !P4 ;  /* 0x00000011dd00780c */ /* 0x040fe40006784670 */
[C---:B------:R-:W-:Y:S02]  /*d570*/  ISETP.GT.OR P0, PT, R221.reuse, 0x18, !P0 ;  /* 0x00000018dd00780c */ /* 0x040fe40004704670 */
        /* <DEDUP_REMOVED lines=19> */
[----:B------:R-:W-:Y:S01]  /*d6b0*/  FSEL R204, R170, -INF , !P2 ;  /* 0xff800000aacc7808 */ /* 0x000fe20005000000 */
[----:B------:R-:W-:Y:S02]  /*d6c0*/  WARPGROUP.DEPBAR.LE gsb0, 0x0 ;  /* 0x00008000000079c5 */ /* 0x000fe40000010000 */
[----:B------:R-:W4:Y:S01]  /*d6d0*/  LDS R227, [R227+0x400] ;  /* 0x00040000e3e37984 */ /* 0x000f220000000800 */
[----:B------:R-:W-:-:S06]  /*d6e0*/  WARPGROUP.ARRIVE ;  /* 0x00000000000079c5 */ /* 0x000fcc0000000000 */
[----:B------:R-:W-:Y:S01]  /*d6f0*/  HGMMA.64x128x16.F32.BF16 R24, gdesc[UR4], R24, gsb0 ;  /* 0x01e00000041879f0 */ /* 0x000fe20008001818 */
[----:B------:R-:W-:Y:S01]  /*d700*/  FSEL R122, R169, -INF , !P3 ;  /* 0xff800000a97a7808 */ /* 0x000fe20005800000 */
[----:B------:R-:W4:Y:S01]  /*d710*/  MUFU.TANH R155, R110 ;  /* 0x0000006e009b7308 */ /* 0x000f220000002400 */
[----:B------:R-:W-:Y:S01]  /*d720*/  FSEL R123, R166, -INF , !P5 ;  /* 0xff800000a67b7808 */ /* 0x000fe20006800000 */
[----:B------:R-:W-:Y:S01]  /*d730*/  FMUL.FTZ R127, R127, UR9 ;  /* 0x000000097f7f7c20 */ /* 0x000fe20008410000 */
[----:B--2---:R-:W-:Y:S01]  /*d740*/  FSEL R120, R23, -INF , !P4 ;  /* 0xff80000017787808 */ /* 0x004fe20006000000 */
[----:B------:R-:W-:Y:S01]  /*d750*/  FMUL.FTZ R130, R130, UR9 ;  /* 0x0000000982827c20 */ /* 0x000fe20008410000 */
[C---:B------:R-:W-:Y:S01]  /*d760*/  ISETP.GE.AND P2, PT, R126.reuse, 0x38, PT ;  /* 0x000000387e00780c */ /* 0x040fe20003f46270 */
[----:B------:R-:W-:Y:S01]  /*d770*/  FMUL.FTZ R212, R131, UR9 ;  /* 0x0000000983d47c20 */ /* 0x000fe20008410000 */
[----:B------:R-:W-:Y:S01]  /*d780*/  ISETP.GE.AND P3, PT, R126, 0x39, PT ;  /* 0x000000397e00780c */ /* 0x000fe20003f66270 */
[----:B------:R-:W2:Y:S01]  /*d790*/  MUFU.TANH R154, R111 ;  /* 0x0000006f009a7308 */ /* 0x000ea20000002400 */
[----:B------:R-:W-:Y:S01]  /*d7a0*/  ISETP.GE.AND P5, PT, R128, 0x20, PT ;  /* 0x000000208000780c */ /* 0x000fe20003fa6270 */
[----:B------:R-:W-:Y:S01]  /*d7b0*/  IMAD R136, R0, 0x400, R136 ;  /* 0x0000040000887824 */ /* 0x000fe200078e0288 */
[----:B------:R-:W-:Y:S01]  /*d7c0*/  ISETP.GE.AND P4, PT, R128, 0x21, PT ;  /* 0x000000218000780c */ /* 0x000fe20003f86270 */
[----:B------:R-:W-:Y:S01]  /*d7d0*/  VIADD R223, R9, 0x4 ;  /* 0x0000000409df7836 */ /* 0x000fe20000000000 */
[----:B---3--:R-:W-:Y:S01]  /*d7e0*/  FSEL R103, R90, -INF , !P0 ;  /* 0xff8000005a677808 */ /* 0x008fe20004000000 */
[----:B------:R-:W-:Y:S01]  /*d7f0*/  FMUL.FTZ R138, R129, UR9 ;  /* 0x00000009818a7c20 */ /* 0x000fe20008410000 */
[----:B-1----:R-:W-:Y:S01]  /*d800*/  FSEL R109, R91, -INF , !P1 ;  /* 0xff8000005b6d7808 */ /* 0x002fe20004800000 */
[----:B------:R1:W-:Y:S01]  /*d810*/  MUFU.TANH R146, R119 ;  /* 0x0000007700927308 */ /* 0x0003e20000002400 */
[----:B------:R-:W-:-:S02]  /*d820*/  ISETP.GE.AND P0, PT, R128, 0x28, PT ;  /* 0x000000288000780c */ /* 0x000fc40003f06270 */
[C---:B------:R-:W-:Y:S01]  /*d830*/  IADD3 R231, R9.reuse, 0x8, RZ ;  /* 0x0000000809e77810 */ /* 0x040fe20007ffe0ff */
[----:B------:R-:W-:Y:S01]  /*d840*/  VIADD R232, R9, 0xc ;  /* 0x0000000c09e87836 */ /* 0x000fe20000000000 */
[----:B------:R-:W-:Y:S01]  /*d850*/  ISETP.GE.AND P1, PT, R128, 0x29, PT ;  /* 0x000000298000780c */ /* 0x000fe20003f26270 */
[----:B------:R-:W-:Y:S01]  /*d860*/  ULDC UR4, c[0x0][0x744] ;  /* 0x0001d10000047ab9 */ /* 0x000fe20000000800 */
[C---:B------:R-:W-:Y:S02]  /*d870*/  ISETP.GT.OR P2, PT, R218.reuse, 0x38, !P2 ;  /* 0x00000038da00780c */ /* 0x040fe40005744670 */
[----:B------:R-:W-:Y:S02]  /*d880*/  ISETP.GT.OR P3, PT, R218, 0x39, !P3 ;  /* 0x00000039da00780c */ /* 0x000fe40005f64670 */
[C---:B------:R-:W-:Y:S02]  /*d890*/  ISETP.GT.OR P5, PT, R221.reuse, 0x20, !P5 ;  /* 0x00000020dd00780c */ /* 0x040fe40006fa4670 */
[----:B------:R-:W-:-:S02]  /*d8a0*/  ISETP.GT.OR P4, PT, R221, 0x21, !P4 ;  /* 0x00000021dd00780c */ /* 0x000fc40006784670 */
[C---:B------:R-:W-:Y:S02]  /*d8b0*/  ISETP.GT.OR P0, PT, R221.reuse, 0x28, !P0 ;  /* 0x00000028dd00780c */ /* 0x040fe40004704670 */
[----:B------:R-:W-:Y:S02]  /*d8c0*/  ISETP.GT.OR P1, PT, R221, 0x29, !P1 ;  /* 0x00000029dd00780c */ /* 0x000fe40004f24670 */
[----:B------:R-:W-:Y:S02]  /*d8d0*/  FSEL R112, R164, -INF , !P2 ;  /* 0xff800000a4707808 */ /* 0x000fe40005000000 */
[----:B------:R-:W-:Y:S02]  /*d8e0*/  FSEL R97, R163, -INF , !P3 ;  /* 0xff800000a3617808 */ /* 0x000fe40005800000 */
[----:B------:R-:W-:Y:S02]  /*d8f0*/  FSEL R205, R168, -INF , !P5 ;  /* 0xff800000a8cd7808 */ /* 0x000fe40006800000 */
[----:B------:R-:W-:-:S02]  /*d900*/  FSEL R124, R167, -INF , !P4 ;  /* 0xff800000a77c7808 */ /* 0x000fc40006000000 */
[C---:B------:R-:W-:Y:S02]  /*d910*/  ISETP.GE.AND P2, PT, R128.reuse, 0x30, PT ;  /* 0x000000308000780c */ /* 0x040fe40003f46270 */
[C---:B------:R-:W-:Y:S02]  /*d920*/  ISETP.GE.AND P3, PT, R128.reuse, 0x31, PT ;  /* 0x000000318000780c */ /* 0x040fe40003f66270 */
[C---:B------:R-:W-:Y:S02]  /*d930*/  ISETP.GE.AND P5, PT, R128.reuse, 0x38, PT ;  /* 0x000000388000780c */ /* 0x040fe40003fa6270 */
[----:B------:R-:W-:Y:S02]  /*d940*/  ISETP.GE.AND P4, PT, R128, 0x39, PT ;  /* 0x000000398000780c */ /* 0x000fe40003f86270 */
[----:B------:R-:W-:Y:S02]  /*d950*/  FSEL R125, R88, -INF , !P0 ;  /* 0xff800000587d7808 */ /* 0x000fe40004000000 */
[----:B------:R-:W-:-:S02]  /*d960*/  FSEL R121, R89, -INF , !P1 ;  /* 0xff80000059797808 */ /* 0x000fc40004800000 */
[C---:B------:R-:W-:Y:S02]  /*d970*/  ISETP.GE.AND P0, PT, R126.reuse, 0x40, PT ;  /* 0x000000407e00780c */ /* 0x040fe40003f06270 */
[----:B------:R-:W-:Y:S02]  /*d980*/  ISETP.GE.AND P1, PT, R126, 0x41, PT ;  /* 0x000000417e00780c */ /* 0x000fe40003f26270 */
[C---:B------:R-:W-:Y:S02]  /*d990*/  ISETP.GT.OR P2, PT, R221.reuse, 0x30, !P2 ;  /* 0x00000030dd00780c */ /* 0x040fe40005744670 */
[C---:B------:R-:W-:Y:S02]  /*d9a0*/  ISETP.GT.OR P3, PT, R221.reuse, 0x31, !P3 ;  /* 0x00000031dd00780c */ /* 0x040fe40005f64670 */
        /* <DEDUP_REMOVED lines=11> */
[----:B------:R-:W-:Y:S01]  /*da60*/  ISETP.GE.AND P4, PT, R126, 0x51, PT ;  /* 0x000000517e00780c */ /* 0x000fe20003f86270 */
[----:B------:R-:W3:Y:S01]  /*da70*/  MUFU.TANH R149, R115 ;  /* 0x0000007300957308 */ /* 0x000ee20000002400 */
[----:B------:R-:W-:Y:S02]  /*da80*/  FSEL R117, R161, -INF , !P0 ;  /* 0xff800000a1757808 */ /* 0x000fe40004000000 */
[----:B-1----:R-:W-:-:S02]  /*da90*/  FSEL R119, R160, -INF , !P1 ;  /* 0xff800000a0777808 */ /* 0x002fc40004800000 */
[C---:B------:R-:W-:Y:S02]  /*daa0*/  ISETP.GE.AND P0, PT, R126.reuse, 0x58, PT ;  /* 0x000000587e00780c */ /* 0x040fe40003f06270 */
[----:B------:R-:W-:Y:S02]  /*dab0*/  ISETP.GE.AND P1, PT, R126, 0x59, PT ;  /* 0x000000597e00780c */ /* 0x000fe40003f26270 */
[C---:B------:R-:W-:Y:S02]  /*dac0*/  ISETP.GT.OR P2, PT, R218.reuse, 0x48, !P2 ;  /* 0x00000048da00780c */ /* 0x040fe40005744670 */
[C---:B------:R-:W-:Y:S02]  /*dad0*/  ISETP.GT.OR P3, PT, R218.reuse, 0x49, !P3 ;  /* 0x00000049da00780c */ /* 0x040fe40005f64670 */
[C---:B------:R-:W-:Y:S02]  /*dae0*/  ISETP.GT.OR P5, PT, R218.reuse, 0x50, !P5 ;  /* 0x00000050da00780c */ /* 0x040fe40006fa4670 */
[----:B------:R-:W-:-:S02]  /*daf0*/  ISETP.GT.OR P4, PT, R218, 0x51, !P4 ;  /* 0x00000051da00780c */ /* 0x000fc40006784670 */
[C---:B------:R-:W-:Y:S02]  /*db00*/  ISETP.GT.OR P0, PT, R218.reuse, 0x58, !P0 ;  /* 0x00000058da00780c */ /* 0x040fe40004704670 */
[----:B------:R-:W-:Y:S01]  /*db10*/  ISETP.GT.OR P1, PT, R218, 0x59, !P1 ;  /* 0x00000059da00780c */ /* 0x000fe20004f24670 */
[----:B------:R-:W1:Y:S01]  /*db20*/  MUFU.TANH R147, R118 ;  /* 0x0000007600937308 */ /* 0x000e620000002400 */
        /* <DEDUP_REMOVED lines=20> */
[----:B----4-:R-:W-:Y:S02]  /*dc70*/  FSEL R111, R155, -INF , !P5 ;  /* 0xff8000009b6f7808 */ /* 0x010fe40006800000 */
[----:B--2---:R-:W-:-:S02]  /*dc80*/  FSEL R104, R154, -INF , !P4 ;  /* 0xff8000009a687808 */ /* 0x004fc40006000000 */
[C---:B------:R-:W-:Y:S02]  /*dc90*/  ISETP.GE.AND P2, PT, R128.reuse, 0x58, PT ;  /* 0x000000588000780c */ /* 0x040fe40003f46270 */
[----:B------:R-:W-:Y:S02]  /*dca0*/  ISETP.GE.AND P3, PT, R128, 0x59, PT ;  /* 0x000000598000780c */ /* 0x000fe40003f66270 */
[C---:B------:R-:W-:Y:S02]  /*dcb0*/  ISETP.GE.AND P5, PT, R126.reuse, 0x60, PT ;  /* 0x000000607e00780c */ /* 0x040fe40003fa6270 */
[----:B------:R-:W-:Y:S02]  /*dcc0*/  ISETP.GE.AND P4, PT, R126, 0x61, PT ;  /* 0x000000617e00780c */ /* 0x000fe40003f86270 */
[----:B------:R-:W-:Y:S02]  /*dcd0*/  FSEL R100, R151, -INF , !P0 ;  /* 0xff80000097647808 */ /* 0x000fe40004000000 */
[----:B---3--:R-:W-:-:S02]  /*dce0*/  FSEL R115, R149, -INF , !P1 ;  /* 0xff80000095737808 */ /* 0x008fc40004800000 */
[C---:B------:R-:W-:Y:S02]  /*dcf0*/  ISETP.GE.AND P0, PT, R126.reuse, 0x68, PT ;  /* 0x000000687e00780c */ /* 0x040fe40003f06270 */
[----:B------:R-:W-:Y:S02]  /*dd00*/  ISETP.GE.AND P1, PT, R126, 0x69, PT ;  /* 0x000000697e00780c */ /* 0x000fe40003f26270 */
[C---:B------:R-:W-:Y:S02]  /*dd10*/  ISETP.GT.OR P2, PT, R221.reuse, 0x58, !P2 ;  /* 0x00000058dd00780c */ /* 0x040fe40005744670 */
[----:B------:R-:W-:Y:S02]  /*dd20*/  ISETP.GT.OR P3, PT, R221, 0x59, !P3 ;  /* 0x00000059dd00780c */ /* 0x000fe40005f64670 */
[C---:B------:R-:W-:Y:S02]  /*dd30*/  ISETP.GT.OR P5, PT, R218.reuse, 0x60, !P5 ;  /* 0x00000060da00780c */ /* 0x040fe40006fa4670 */
[----:B------:R-:W-:-:S02]  /*dd40*/  ISETP.GT.OR P4, PT, R218, 0x61, !P4 ;  /* 0x00000061da00780c */ /* 0x000fc40006784670 */
[C---:B------:R-:W-:Y:S02]  /*dd50*/  ISETP.GT.OR P0, PT, R218.reuse, 0x68, !P0 ;  /* 0x00000068da00780c */ /* 0x040fe40004704670 */
[----:B------:R-:W-:Y:S01]  /*dd60*/  ISETP.GT.OR P1, PT, R218, 0x69, !P1 ;  /* 0x00000069da00780c */ /* 0x000fe20004f24670 */
[----:B------:R2:W3:Y:S01]  /*dd70*/  MUFU.TANH R5, R127 ;  /* 0x0000007f00057308 */ /* 0x0004e20000002400 */
[----:B-1----:R-:W-:Y:S02]  /*dd80*/  FSEL R95, R147, -INF , !P2 ;  /* 0xff800000935f7808 */ /* 0x002fe40005000000 */
[----:B------:R-:W-:Y:S02]  /*dd90*/  FSEL R118, R146, -INF , !P3 ;  /* 0xff80000092767808 */ /* 0x000fe40005800000 */
[----:B------:R-:W-:Y:S02]  /*dda0*/  FSEL R113, R145, -INF , !P5 ;  /* 0xff80000091717808 */ /* 0x000fe40006800000 */
[----:B------:R-:W-:-:S02]  /*ddb0*/  FSEL R108, R144, -INF , !P4 ;  /* 0xff800000906c7808 */ /* 0x000fc40006000000 */
[C---:B------:R-:W-:Y:S02]  /*ddc0*/  ISETP.GE.AND P2, PT, R126.reuse, 0x70, PT ;  /* 0x000000707e00780c */ /* 0x040fe40003f46270 */
[C---:B------:R-:W-:Y:S02]  /*ddd0*/  ISETP.GE.AND P3, PT, R126.reuse, 0x71, PT ;  /* 0x000000717e00780c */ /* 0x040fe40003f66270 */
[C---:B------:R-:W-:Y:S02]  /*dde0*/  ISETP.GE.AND P5, PT, R126.reuse, 0x78, PT ;  /* 0x000000787e00780c */ /* 0x040fe40003fa6270 */
[----:B------:R-:W-:Y:S01]  /*ddf0*/  ISETP.GE.AND P4, PT, R126, 0x79, PT ;  /* 0x000000797e00780c */ /* 0x000fe20003f86270 */
[----:B------:R1:W4:Y:S01]  /*de00*/  MUFU.TANH R2, R130 ;  /* 0x0000008200027308 */ /* 0x0003220000002400 */
[----:B--2---:R-:W-:Y:S02]  /*de10*/  FSEL R127, R141, -INF , !P0 ;  /* 0xff8000008d7f7808 */ /* 0x004fe40004000000 */
[----:B------:R-:W-:-:S02]  /*de20*/  FSEL R126, R140, -INF , !P1 ;  /* 0xff8000008c7e7808 */ /* 0x000fc40004800000 */
[C---:B------:R-:W-:Y:S02]  /*de30*/  ISETP.GE.AND P0, PT, R128.reuse, 0x60, PT ;  /* 0x000000608000780c */ /* 0x040fe40003f06270 */
[----:B------:R-:W-:Y:S02]  /*de40*/  ISETP.GE.AND P1, PT, R128, 0x61, PT ;  /* 0x000000618000780c */ /* 0x000fe40003f26270 */
[----:B------:R-:W-:Y:S02]  /*de50*/  ISETP.GT.OR P2, PT, R218, 0x70, !P2 ;  /* 0x00000070da00780c */ /* 0x000fe40005744670 */
[C---:B------:R-:W-:Y:S02]  /*de60*/  ISETP.GT.OR P0, PT, R221.reuse, 0x60, !P0 ;  /* 0x00000060dd00780c */ /* 0x040fe40004704670 */
[----:B------:R-:W-:Y:S02]  /*de70*/  ISETP.GT.OR P1, PT, R221, 0x61, !P1 ;  /* 0x00000061dd00780c */ /* 0x000fe40004f24670 */
[----:B-1----:R-:W-:-:S02]  /*de80*/  FSEL R130, R4, -INF , !P2 ;  /* 0xff80000004827808 */ /* 0x002fc40005000000 */
[----:B------:R-:W-:Y:S02]  /*de90*/  FSEL R131, R143, -INF , !P0 ;  /* 0xff8000008f837808 */ /* 0x000fe40004000000 */
[----:B------:R-:W-:Y:S02]  /*dea0*/  FSEL R137, R142, -INF , !P1 ;  /* 0xff8000008e897808 */ /* 0x000fe40004800000 */
[C---:B------:R-:W-:Y:S02]  /*deb0*/  ISETP.GE.AND P2, PT, R128.reuse, 0x68, PT ;  /* 0x000000688000780c */ /* 0x040fe40003f46270 */
[C---:B------:R-:W-:Y:S02]  /*dec0*/  ISETP.GE.AND P0, PT, R128.reuse, 0x69, PT ;  /* 0x000000698000780c */ /* 0x040fe40003f06270 */
[----:B------:R-:W-:Y:S02]  /*ded0*/  ISETP.GE.AND P1, PT, R128, 0x70, PT ;  /* 0x000000708000780c */ /* 0x000fe40003f26270 */
[----:B------:R-:W-:-:S02]  /*dee0*/  ISETP.GT.OR P2, PT, R221, 0x68, !P2 ;  /* 0x00000068dd00780c */ /* 0x000fc40005744670 */
[C---:B------:R-:W-:Y:S02]  /*def0*/  ISETP.GT.OR P0, PT, R221.reuse, 0x69, !P0 ;  /* 0x00000069dd00780c */ /* 0x040fe40004704670 */
[----:B------:R-:W-:Y:S02]  /*df00*/  ISETP.GT.OR P1, PT, R221, 0x70, !P1 ;  /* 0x00000070dd00780c */ /* 0x000fe40004f24670 */
[----:B------:R-:W-:Y:S01]  /*df10*/  R2UR UR8, R136 ;  /* 0x00000000880872ca */ /* 0x000fe200000e0000 */
[----:B------:R-:W1:Y:S01]  /*df20*/  SHFL.IDX PT, R225, R227, R9, 0x1f ;  /* 0x00001f09e3e17589 */ /* 0x000e6200000e0000 */
[----:B------:R-:W-:Y:S02]  /*df30*/  FSEL R129, R6, -INF , !P2 ;  /* 0xff80000006817808 */ /* 0x000fe40005000000 */
[----:B---3--:R-:W-:Y:S02]  /*df40*/  FSEL R139, R5, -INF , !P0 ;  /* 0xff800000058b7808 */ /* 0x008fe40004000000 */
[----:B----4-:R-:W-:-:S02]  /*df50*/  FSEL R136, R2, -INF , !P1 ;  /* 0xff80000002887808 */ /* 0x010fc40004800000 */
[C---:B------:R-:W-:Y:S02]  /*df60*/  ISETP.GE.AND P2, PT, R128.reuse, 0x71, PT ;  /* 0x000000718000780c */ /* 0x040fe40003f46270 */
[C---:B------:R-:W-:Y:S02]  /*df70*/  ISETP.GE.AND P0, PT, R128.reuse, 0x78, PT ;  /* 0x000000788000780c */ /* 0x040fe40003f06270 */
[----:B------:R-:W-:Y:S02]  /*df80*/  ISETP.GE.AND P1, PT, R128, 0x79, PT ;  /* 0x000000798000780c */ /* 0x000fe40003f26270 */
[----:B------:R2:W-:Y:S02]  /*df90*/  MUFU.TANH R128, R212 ;  /* 0x000000d400807308 */ /* 0x0005e40000002400 */
[----:B--2---:R-:W2:Y:S01]  /*dfa0*/  SHFL.IDX PT, R212, R227, R223, 0x1f ;  /* 0x00001fdfe3d47589 */ /* 0x004ea200000e0000 */
[C---:B------:R-:W-:Y:S02]  /*dfb0*/  ISETP.GT.OR P3, PT, R218.reuse, 0x71, !P3 ;  /* 0x00000071da00780c */ /* 0x040fe40005f64670 */
[----:B------:R-:W-:-:S02]  /*dfc0*/  ISETP.GT.OR P5, PT, R218, 0x78, !P5 ;  /* 0x00000078da00780c */ /* 0x000fc40006fa4670 */
[----:B------:R-:W-:Y:S02]  /*dfd0*/  ISETP.GT.OR P4, PT, R218, 0x79, !P4 ;  /* 0x00000079da00780c */ /* 0x000fe40006784670 */
[----:B------:R-:W3:Y:S01]  /*dfe0*/  SHFL.IDX PT, R218, R17, R9, 0x1f ;  /* 0x00001f0911da7589 */ /* 0x000ee200000e0000 */
[----:B------:R-:W-:Y:S02]  /*dff0*/  WARPGROUP.DEPBAR.LE gsb0, 0x0 ;  /* 0x00008000000079c5 */ /* 0x000fe40000010000 */
[----:B-1----:R-:W-:Y:S01]  /*e000*/  FADD.FTZ R229, R24, -R225 ;  /* 0x800000e118e57221 */ /* 0x002fe20000010000 */
[C---:B------:R-:W-:Y:S01]  /*e010*/  ISETP.GT.OR P2, PT, R221.reuse, 0x71, !P2 ;  /* 0x00000071dd00780c */ /* 0x040fe20005744670 */
[----:B------:R-:W1:Y:S01]  /*e020*/  SHFL.IDX PT, R24, R227, R231, 0x1f ;  /* 0x00001fe7e3187589 */ /* 0x000e6200000e0000 */
[C---:B------:R-:W-:Y:S02]  /*e030*/  ISETP.GT.OR P0, PT, R221.reuse, 0x78, !P0 ;  /* 0x00000078dd00780c */ /* 0x040fe40004704670 */
[----:B------:R-:W-:Y:S01]  /*e040*/  ISETP.GT.OR P1, PT, R221, 0x79, !P1 ;  /* 0x00000079dd00780c */ /* 0x000fe20004f24670 */
[----:B------:R-:W-:Y:S01]  /*e050*/  LDS R14, [R14+0x400] ;  /* 0x000400000e0e7984 */ /* 0x000fe20000000800 */
[----:B--2---:R-:W-:-:S03]  /*e060*/  FADD.FTZ R226, R25, -R212 ;  /* 0x800000d419e27221 */ /* 0x004fc60000010000 */
[----:B------:R-:W-:Y:S04]  /*e070*/  SHFL.IDX PT, R25, R17, R223, 0x1f ;  /* 0x00001fdf11197589 */ /* 0x000fe800000e0000 */
[----:B------:R-:W2:Y:S01]  /*e080*/  SHFL.IDX PT, R223, R227, R232, 0x1f ;  /* 0x00001fe8e3df7589 */ /* 0x000ea200000e0000 */
[----:B------:R-:W-:Y:S01]  /*e090*/  FADD.FTZ R212, R27, -R212 ;  /* 0x800000d41bd47221 */ /* 0x000fe20000010000 */
[--C-:B---3--:R-:W-:Y:S01]  /*e0a0*/  FFMA.FTZ R216, R216, UR4, -R218.reuse ;  /* 0x00000004d8d87c23 */ /* 0x108fe200080108da */
[C---:B------:R-:W-:Y:S01]  /*e0b0*/  IADD3 R27, R9.reuse, 0x10, RZ ;  /* 0x00000010091b7810 */ /* 0x040fe20007ffe0ff */
[----:B------:R-:W-:Y:S01]  /*e0c0*/  FADD.FTZ R225, R26, -R225 ;  /* 0x800000e11ae17221 */ /* 0x000fe20000010000 */
[----:B------:R-:W-:Y:S02]  /*e0d0*/  VIADD R221, R9, 0x14 ;  /* 0x0000001409dd7836 */ /* 0x000fe40000000000 */
[----:B------:R-:W-:-:S02]  /*e0e0*/  FFMA.FTZ R26, R214, UR4, -R218 ;  /* 0x00000004d61a7c23 */ /* 0x000fc400080108da */
[----:B------:R3:W4:Y:S01]  /*e0f0*/  MUFU.EX2 R214, R216 ;  /* 0x000000d800d67308 */ /* 0x0007220000000800 */
[----:B------:R-:W4:Y:S01]  /*e100*/  SHFL.IDX PT, R231, R17, R231, 0x1f ;  /* 0x00001fe711e77589 */ /* 0x000f2200000e0000 */
[--C-:B-1----:R-:W-:Y:S01]  /*e110*/  FADD.FTZ R218, R30, -R24.reuse ;  /* 0x800000181eda7221 */ /* 0x102fe20000010000 */
[----:B---3--:R-:W-:Y:S02]  /*e120*/  FADD.FTZ R216, R28, -R24 ;  /* 0x800000181cd87221 */ /* 0x008fe40000010000 */
[----:B------:R-:W1:Y:S04]  /*e130*/  SHFL.IDX PT, R28, R227, R27, 0x1f ;  /* 0x00001f1be31c7589 */ /* 0x000e6800000e0000 */
[----:B------:R2:W-:Y:S04]  /*e140*/  SHFL.IDX PT, R27, R227, R221, 0x1f ;  /* 0x00001fdde31b7589 */ /* 0x0005e800000e0000 */
[----:B------:R-:W3:Y:S01]  /*e150*/  SHFL.IDX PT, R30, R17, R232, 0x1f ;  /* 0x00001fe8111e7589 */ /* 0x000ee200000e0000 */
[--C-:B--2---:R-:W-:Y:S01]  /*e160*/  FADD.FTZ R221, R29, -R223.reuse ;  /* 0x800000df1ddd7221 */ /* 0x104fe20000010000 */
[----:B------:R-:W-:Y:S01]  /*e170*/  IADD3 R29, R9, 0x18, RZ ;  /* 0x00000018091d7810 */ /* 0x000fe20007ffe0ff */
[----:B------:R-:W-:Y:S01]  /*e180*/  FADD.FTZ R223, R31, -R223 ;  /* 0x800000df1fdf7221 */ /* 0x000fe20000010000 */
[----:B------:R-:W-:-:S04]  /*e190*/  IADD3 R31, R9, 0x10, RZ ;  /* 0x00000010091f7810 */ /* 0x000fc80007ffe0ff */
[----:B------:R-:W2:Y:S04]  /*e1a0*/  SHFL.IDX PT, R29, R227, R29, 0x1f ;  /* 0x00001f1de31d7589 */ /* 0x000ea800000e0000 */
[----:B------:R-:W2:Y:S01]  /*e1b0*/  SHFL.IDX PT, R31, R17, R31, 0x1f ;  /* 0x00001f1f111f7589 */ /* 0x000ea200000e0000 */
[----:B------:R4:W2:Y:S01]  /*e1c0*/  MUFU.EX2 R24, R26 ;  /* 0x0000001a00187308 */ /* 0x0008a20000000800 */
[--C-:B------:R-:W-:Y:S01]  /*e1d0*/  FFMA.FTZ R219, R219, UR4, -R25.reuse ;  /* 0x00000004dbdb7c23 */ /* 0x100fe20008010819 */
[----:B----4-:R-:W-:Y:S01]  /*e1e0*/  FFMA.FTZ R26, R228, UR4, -R25 ;  /* 0x00000004e41a7c23 */ /* 0x010fe20008010819 */
[--C-:B------:R-:W-:Y:S01]  /*e1f0*/  FFMA.FTZ R25, R224, UR4, -R231.reuse ;  /* 0x00000004e0197c23 */ /* 0x100fe200080108e7 */
[----:B------:R-:W-:Y:S01]  /*e200*/  FFMA.FTZ R231, R222, UR4, -R231 ;  /* 0x00000004dee77c23 */ /* 0x000fe200080108e7 */
[--C-:B-1----:R-:W-:Y:S01]  /*e210*/  FADD.FTZ R222, R32, -R28.reuse ;  /* 0x8000001c20de7221 */ /* 0x102fe20000010000 */
[----:B------:R-:W-:Y:S01]  /*e220*/  FADD.FTZ R224, R34, -R28 ;  /* 0x8000001c22e07221 */ /* 0x000fe20000010000 */
[----:B------:R-:W-:-:S02]  /*e230*/  VIADD R32, R9, 0x14 ;  /* 0x0000001409207836 */ /* 0x000fc40000000000 */
[--C-:B---3--:R-:W-:Y:S01]  /*e240*/  FFMA.FTZ R28, R220, UR4, -R30.reuse ;  /* 0x00000004dc1c7c23 */ /* 0x108fe2000801081e */
[----:B------:R-:W-:Y:S01]  /*e250*/  FFMA.FTZ R30, R217, UR4, -R30 ;  /* 0x00000004d91e7c23 */ /* 0x000fe2000801081e */
[--C-:B--2---:R-:W-:Y:S01]  /*e260*/  FADD.FTZ R217, R36, -R29.reuse ;  /* 0x8000001d24d97221 */ /* 0x104fe20000010000 */
[----:B------:R-:W-:Y:S01]  /*e270*/  FADD.FTZ R220, R38, -R29 ;  /* 0x8000001d26dc7221 */ /* 0x000fe20000010000 */
[----:B------:R-:W1:Y:S01]  /*e280*/  SHFL.IDX PT, R32, R17, R32, 0x1f ;  /* 0x00001f2011207589 */ /* 0x000e6200000e0000 */
[--C-:B------:R-:W-:Y:S01]  /*e290*/  FFMA.FTZ R29, R215, UR4, -R31.reuse ;  /* 0x00000004d71d7c23 */ /* 0x100fe2000801081f */
[----:B------:R-:W-:Y:S01]  /*e2a0*/  FFMA.FTZ R31, R213, UR4, -R31 ;  /* 0x00000004d51f7c23 */ /* 0x000fe2000801081f */
[----:B------:R-:W-:Y:S01]  /*e2b0*/  FFMA.FTZ R213, -R18, R18, 1 ;  /* 0x3f80000012d57423 */ /* 0x000fe20000010112 */
[----:B------:R-:W-:Y:S01]  /*e2c0*/  FMUL.FTZ R229, R214, R229 ;  /* 0x000000e5d6e57220 */ /* 0x000fe20000410000 */
[C---:B------:R-:W-:Y:S01]  /*e2d0*/  VIADD R232, R9.reuse, 0x1c ;  /* 0x0000001c09e87836 */ /* 0x040fe20000000000 */
[----:B------:R-:W-:-:S02]  /*e2e0*/  IADD3 R34, R9, 0x18, RZ ;  /* 0x0000001809227810 */ /* 0x000fc40007ffe0ff */
[----:B------:R-:W-:Y:S01]  /*e2f0*/  FMUL.FTZ R213, R213, R229 ;  /* 0x000000e5d5d57220 */ /* 0x000fe20000410000 */
[----:B------:R-:W-:Y:S02]  /*e300*/  VIADD R229, R9, 0x1c ;  /* 0x0000001c09e57836 */ /* 0x000fe40000000000 */
[----:B------:R2:W-:Y:S02]  /*e310*/  SHFL.IDX PT, R232, R227, R232, 0x1f ;  /* 0x00001fe8e3e87589 */ /* 0x0005e400000e0000 */
[--C-:B--2---:R-:W-:Y:S02]  /*e320*/  FADD.FTZ R227, R33, -R27.reuse ;  /* 0x8000001b21e37221 */ /* 0x104fe40000010000 */
[----:B------:R-:W2:Y:S04]  /*e330*/  SHFL.IDX PT, R33, R17, R34, 0x1f ;  /* 0x00001f2211217589 */ /* 0x000ea800000e0000 */
[----:B------:R-:W3:Y:S01]  /*e340*/  SHFL.IDX PT, R34, R17, R229, 0x1f ;  /* 0x00001fe511227589 */ /* 0x000ee200000e0000 */
[--C-:B-1----:R-:W-:Y:S01]  /*e350*/  FFMA.FTZ R211, R211, UR4, -R32.reuse ;  /* 0x00000004d3d37c23 */ /* 0x102fe20008010820 */
[----:B------:R-:W-:Y:S01]  /*e360*/  FFMA.FTZ R32, R210, UR4, -R32 ;  /* 0x00000004d2207c23 */ /* 0x000fe20008010820 */
[----:B------:R-:W-:Y:S01]  /*e370*/  FFMA.FTZ R210, -R19, R19, 1 ;  /* 0x3f80000013d27423 */ /* 0x000fe20000010113 */
[----:B------:R-:W-:Y:S01]  /*e380*/  FMUL.FTZ R225, R24, R225 ;  /* 0x000000e118e17220 */ /* 0x000fe20000410000 */
[----:B------:R-:W1:Y:S01]  /*e390*/  MUFU.EX2 R219, R219 ;  /* 0x000000db00db7308 */ /* 0x000e620000000800 */
[----:B------:R-:W-:-:S02]  /*e3a0*/  FADD.FTZ R228, R35, -R27 ;  /* 0x8000001b23e47221 */ /* 0x000fc40000010000 */
[----:B------:R-:W4:Y:S01]  /*e3b0*/  SHFL.IDX PT, R35, R15, R9, 0x1f ;  /* 0x00001f090f237589 */ /* 0x000f2200000e0000 */
[----:B------:R-:W-:Y:S01]  /*e3c0*/  FMUL.FTZ R210, R210, R225 ;  /* 0x000000e1d2d27220 */ /* 0x000fe20000410000 */
[----:B------:R-:W-:-:S03]  /*e3d0*/  IADD3 R225, R9, 0x4, RZ ;  /* 0x0000000409e17810 */ /* 0x000fc60007ffe0ff */
[----:B------:R2:W-:Y:S01]  /*e3e0*/  MUFU.EX2 R18, R31 ;  /* 0x0000001f00127308 */ /* 0x0005e20000000800 */
[----:B------:R-:W-:-:S07]  /*e3f0*/  IADD3 R36, R9, 0xc, RZ ;  /* 0x0000000c09247810 */ /* 0x000fce0007ffe0ff */
[----:B------:R1:W-:Y:S01]  /*e400*/  MUFU.EX2 R19, R32 ;  /* 0x0000002000137308 */ /* 0x0003e20000000800 */
[--C-:B--2---:R-:W-:Y:S01]  /*e410*/  FFMA.FTZ R31, R208, UR4, -R33.reuse ;  /* 0x00000004d01f7c23 */ /* 0x104fe20008010821 */
[----:B-1----:R-:W-:Y:S01]  /*e420*/  FFMA.FTZ R32, R209, UR4, -R33 ;  /* 0x00000004d1207c23 */ /* 0x002fe20008010821 */
[--C-:B---3--:R-:W-:Y:S01]  /*e430*/  FFMA.FTZ R33, R206, UR4, -R34.reuse ;  /* 0x00000004ce217c23 */ /* 0x108fe20008010822 */
[----:B------:R-:W-:Y:S02]  /*e440*/  FFMA.FTZ R34, R207, UR4, -R34 ;  /* 0x00000004cf227c23 */ /* 0x000fe40008010822 */
[----:B------:R-:W-:Y:S02]  /*e450*/  SHFL.IDX PT, R207, R15, R225, 0x1f ;  /* 0x00001fe10fcf7589 */ /* 0x000fe400000e0000 */
[----:B------:R1:W-:Y:S01]  /*e460*/  MUFU.EX2 R27, R231 ;  /* 0x000000e7001b7308 */ /* 0x0003e20000000800 */
[----:B------:R-:W-:Y:S01]  /*e470*/  FFMA.FTZ R208, -R230, R230, 1 ;  /* 0x3f800000e6d07423 */ /* 0x000fe200000101e6 */
[----:B------:R-:W-:Y:S01]  /*e480*/  FMUL.FTZ R226, R219, R226 ;  /* 0x000000e2dbe27220 */ /* 0x000fe20000410000 */
[----:B------:R-:W-:-:S02]  /*e490*/  VIADD R215, R9, 0x8 ;  /* 0x0000000809d77836 */ /* 0x000fc40000000000 */
[----:B-1----:R-:W-:Y:S02]  /*e4a0*/  FADD.FTZ R231, R37, -R232 ;  /* 0x800000e825e77221 */ /* 0x002fe40000010000 */
[----:B------:R1:W2:Y:S01]  /*e4b0*/  SHFL.IDX PT, R37, R15, R36, 0x1f ;  /* 0x00001f240f257589 */ /* 0x0002a200000e0000 */
[----:B------:R-:W-:Y:S01]  /*e4c0*/  FMUL.FTZ R208, R208, R226 ;  /* 0x000000e2d0d07220 */ /* 0x000fe20000410000 */
[----:B------:R3:W-:Y:S01]  /*e4d0*/  MUFU.EX2 R17, R211 ;  /* 0x000000d300117308 */ /* 0x0007e20000000800 */
[C---:B------:R-:W-:Y:S01]  /*e4e0*/  VIADD R226, R9.reuse, 0x10 ;  /* 0x0000001009e27836 */ /* 0x040fe20000000000 */
[----:B------:R-:W2:Y:S01]  /*e4f0*/  SHFL.IDX PT, R209, R15, R215, 0x1f ;  /* 0x00001fd70fd17589 */ /* 0x000ea200000e0000 */
[--C-:B----4-:R-:W-:Y:S01]  /*e500*/  FFMA.FTZ R204, R204, UR4, -R35.reuse ;  /* 0x00000004cccc7c23 */ /* 0x110fe20008010823 */
[C---:B------:R-:W-:Y:S01]  /*e510*/  VIADD R230, R9.reuse, 0x18 ;  /* 0x0000001809e67836 */ /* 0x040fe20000000000 */
[----:B---3--:R-:W-:Y:S01]  /*e520*/  IADD3 R211, R9, 0x14, RZ ;  /* 0x0000001409d37810 */ /* 0x008fe20007ffe0ff */
[----:B-1----:R-:W-:-:S02]  /*e530*/  FFMA.FTZ R36, R205, UR4, -R35 ;  /* 0x00000004cd247c23 */ /* 0x002fc40008010823 */
[----:B------:R-:W1:Y:S04]  /*e540*/  SHFL.IDX PT, R205, R15, R226, 0x1f ;  /* 0x00001fe20fcd7589 */ /* 0x000e6800000e0000 */
[----:B------:R-:W3:Y:S01]  /*e550*/  SHFL.IDX PT, R38, R15, R211, 0x1f ;  /* 0x00001fd30f267589 */ /* 0x000ee200000e0000 */
[----:B------:R-:W-:Y:S01]  /*e560*/  FADD.FTZ R232, R39, -R232 ;  /* 0x800000e827e87221 */ /* 0x000fe20000010000 */
[----:B------:R4:W-:Y:S02]  /*e570*/  MUFU.EX2 R35, R204 ;  /* 0x000000cc00237308 */ /* 0x0009e40000000800 */
[----:B------:R-:W3:Y:S01]  /*e580*/  SHFL.IDX PT, R39, R15, R230, 0x1f ;  /* 0x00001fe60f277589 */ /* 0x000ee200000e0000 */
[----:B--2---:R-:W-:Y:S01]  /*e590*/  FFMA.FTZ R120, R120, UR4, -R37 ;  /* 0x0000000478787c23 */ /* 0x004fe20008010825 */
[--C-:B----4-:R-:W-:Y:S01]  /*e5a0*/  FFMA.FTZ R204, R122, UR4, -R207.reuse ;  /* 0x000000047acc7c23 */ /* 0x110fe200080108cf */
[----:B------:R-:W-:Y:S01]  /*e5b0*/  FFMA.FTZ R207, R124, UR4, -R207 ;  /* 0x000000047ccf7c23 */ /* 0x000fe200080108cf */
[----:B------:R2:W4:Y:S01]  /*e5c0*/  SHFL.IDX PT, R122, R15, R229, 0x1f ;  /* 0x00001fe50f7a7589 */ /* 0x00052200000e0000 */
[----:B------:R-:W-:-:S03]  /*e5d0*/  FFMA.FTZ R121, R121, UR4, -R37 ;  /* 0x0000000479797c23 */ /* 0x000fc60008010825 */
[----:B------:R-:W4:Y:S01]  /*e5e0*/  SHFL.IDX PT, R124, R10, R225, 0x1f ;  /* 0x00001fe10a7c7589 */ /* 0x000f2200000e0000 */
[----:B------:R1:W-:Y:S01]  /*e5f0*/  MUFU.EX2 R37, R207 ;  /* 0x000000cf00257308 */ /* 0x0003e20000000800 */
[--C-:B------:R-:W-:Y:S02]  /*e600*/  FFMA.FTZ R206, R123, UR4, -R209.reuse ;  /* 0x000000047bce7c23 */ /* 0x100fe400080108d1 */
[----:B-1----:R-:W1:Y:S01]  /*e610*/  SHFL.IDX PT, R207, R10, R215, 0x1f ;  /* 0x00001fd70acf7589 */ /* 0x002e6200000e0000 */
[----:B------:R-:W-:Y:S01]  /*e620*/  FFMA.FTZ R125, R125, UR4, -R209 ;  /* 0x000000047d7d7c23 */ /* 0x000fe200080108d1 */
[----:B------:R-:W-:Y:S01]  /*e630*/  IADD3 R209, R9, 0xc, RZ ;  /* 0x0000000c09d17810 */ /* 0x000fe20007ffe0ff */
[--C-:B------:R-:W-:Y:S02]  /*e640*/  FFMA.FTZ R123, R103, UR4, -R205.reuse ;  /* 0x00000004677b7c23 */ /* 0x100fe400080108cd */
[----:B--2---:R2:W-:Y:S01]  /*e650*/  MUFU.EX2 R15, R204 ;  /* 0x000000cc000f7308 */ /* 0x0045e20000000800 */
[--C-:B---3--:R-:W-:Y:S01]  /*e660*/  FFMA.FTZ R109, R109, UR4, -R38.reuse ;  /* 0x000000046d6d7c23 */ /* 0x108fe20008010826 */
[----:B------:R-:W-:Y:S01]  /*e670*/  FFMA.FTZ R103, R94, UR4, -R38 ;  /* 0x000000045e677c23 */ /* 0x000fe20008010826 */
[----:B------:R-:W-:Y:S01]  /*e680*/  FFMA.FTZ R114, R114, UR4, -R205 ;  /* 0x0000000472727c23 */ /* 0x000fe200080108cd */
[----:B------:R-:W-:-:S04]  /*e690*/  FFMA.FTZ R112, R112, UR4, -R39 ;  /* 0x0000000470707c23 */ /* 0x000fc80008010827 */
[----:B------:R3:W-:Y:S01]  /*e6a0*/  MUFU.EX2 R38, R206 ;  /* 0x000000ce00267308 */ /* 0x0007e20000000800 */
[----:B--2---:R-:W2:Y:S01]  /*e6b0*/  SHFL.IDX PT, R204, R10, R9, 0x1f ;  /* 0x00001f090acc7589 */ /* 0x004ea200000e0000 */
[----:B------:R-:W-:Y:S01]  /*e6c0*/  FFMA.FTZ R107, R107, UR4, -R39 ;  /* 0x000000046b6b7c23 */ /* 0x000fe20008010827 */
[----:B----4-:R-:W-:Y:S01]  /*e6d0*/  FFMA.FTZ R205, R97, UR4, -R122 ;  /* 0x0000000461cd7c23 */ /* 0x010fe2000801087a */
[--C-:B------:R-:W-:Y:S01]  /*e6e0*/  FFMA.FTZ R119, R119, UR4, -R124.reuse ;  /* 0x0000000477777c23 */ /* 0x100fe2000801087c */
[----:B---3--:R-:W3:Y:S03]  /*e6f0*/  SHFL.IDX PT, R206, R10, R209, 0x1f ;  /* 0x00001fd10ace7589 */ /* 0x008ee600000e0000 */
[----:B------:R4:W-:Y:S01]  /*e700*/  MUFU.EX2 R39, R125 ;  /* 0x0000007d00277308 */ /* 0x0009e20000000800 */
[----:B------:R-:W-:Y:S01]  /*e710*/  FFMA.FTZ R124, R98, UR4, -R124 ;  /* 0x00000004627c7c23 */ /* 0x000fe2000801087c */
[----:B------:R-:W3:Y:S04]  /*e720*/  SHFL.IDX PT, R97, R10, R226, 0x1f ;  /* 0x00001fe20a617589 */ /* 0x000ee800000e0000 */
[----:B------:R-:W-:Y:S04]  /*e730*/  SHFL.IDX PT, R98, R10, R230, 0x1f ;  /* 0x00001fe60a627589 */ /* 0x000fe800000e0000 */
[----:B----4-:R-:W4:Y:S01]  /*e740*/  SHFL.IDX PT, R125, R10, R211, 0x1f ;  /* 0x00001fd30a7d7589 */ /* 0x010f2200000e0000 */
[----:B------:R1:W-:Y:S02]  /*e750*/  MUFU.EX2 R94, R120 ;  /* 0x00000078005e7308 */ /* 0x0003e40000000800 */
[----:B-1----:R-:W-:-:S02]  /*e760*/  FFMA.FTZ R120, R99, UR4, -R207 ;  /* 0x0000000463787c23 */ /* 0x002fc400080108cf */
[----:B------:R-:W1:Y:S04]  /*e770*/  SHFL.IDX PT, R99, R12, R9, 0x1f ;  /* 0x00001f090c637589 */ /* 0x000e6800000e0000 */
[----:B------:R-:W1:Y:S01]  /*e780*/  MUFU.EX2 R29, R29 ;  /* 0x0000001d001d7308 */ /* 0x000e620000000800 */
[--C-:B--2---:R-:W-:Y:S01]  /*e790*/  FFMA.FTZ R117, R117, UR4, -R204.reuse ;  /* 0x0000000475757c23 */ /* 0x104fe200080108cc */
[----:B------:R-:W-:Y:S01]  /*e7a0*/  FFMA.FTZ R106, R106, UR4, -R204 ;  /* 0x000000046a6a7c23 */ /* 0x000fe200080108cc */
[--C-:B---3--:R-:W-:Y:S01]  /*e7b0*/  FFMA.FTZ R105, R105, UR4, -R206.reuse ;  /* 0x0000000469697c23 */ /* 0x108fe200080108ce */
[----:B------:R2:W3:Y:S04]  /*e7c0*/  SHFL.IDX PT, R204, R10, R229, 0x1f ;  /* 0x00001fe50acc7589 */ /* 0x0004e800000e0000 */
[----:B------:R-:W3:Y:S01]  /*e7d0*/  MUFU.EX2 R31, R31 ;  /* 0x0000001f001f7308 */ /* 0x000ee20000000800 */
[----:B------:R-:W-:Y:S01]  /*e7e0*/  FFMA.FTZ R104, R104, UR4, -R206 ;  /* 0x0000000468687c23 */ /* 0x000fe200080108ce */
[----:B------:R-:W-:Y:S01]  /*e7f0*/  FMUL.FTZ R132, R132, UR9 ;  /* 0x0000000984847c20 */ /* 0x000fe20008410000 */
[----:B------:R-:W3:Y:S01]  /*e800*/  SHFL.IDX PT, R206, R12, R215, 0x1f ;  /* 0x00001fd70cce7589 */ /* 0x000ee200000e0000 */
[----:B------:R-:W-:Y:S01]  /*e810*/  FMUL.FTZ R134, R134, UR9 ;  /* 0x0000000986867c20 */ /* 0x000fe20008410000 */
[----:B------:R-:W-:Y:S01]  /*e820*/  FFMA.FTZ R122, R96, UR4, -R122 ;  /* 0x00000004607a7c23 */ /* 0x000fe2000801087a */
[----:B------:R-:W-:-:S02]  /*e830*/  FFMA.FTZ R101, R101, UR4, -R97 ;  /* 0x0000000465657c23 */ /* 0x000fc40008010861 */
[----:B--2---:R2:W-:Y:S01]  /*e840*/  MUFU.EX2 R10, R121 ;  /* 0x00000079000a7308 */ /* 0x0045e20000000800 */
[----:B------:R-:W-:Y:S01]  /*e850*/  FFMA.FTZ R100, R100, UR4, -R97 ;  /* 0x0000000464647c23 */ /* 0x000fe20008010861 */
[--C-:B----4-:R-:W-:Y:S01]  /*e860*/  FFMA.FTZ R102, R102, UR4, -R125.reuse ;  /* 0x0000000466667c23 */ /* 0x110fe2000801087d */
[----:B------:R-:W-:Y:S01]  /*e870*/  FFMA.FTZ R115, R115, UR4, -R125 ;  /* 0x0000000473737c23 */ /* 0x000fe2000801087d */
[----:B------:R-:W-:Y:S01]  /*e880*/  FFMA.FTZ R116, R116, UR4, -R98 ;  /* 0x0000000474747c23 */ /* 0x000fe20008010862 */
[----:B------:R-:W-:Y:S04]  /*e890*/  SHFL.IDX PT, R125, R12, R230, 0x1f ;  /* 0x00001fe60c7d7589 */ /* 0x000fe800000e0000 */
[----:B--2---:R-:W2:Y:S01]  /*e8a0*/  SHFL.IDX PT, R121, R12, R225, 0x1f ;  /* 0x00001fe10c797589 */ /* 0x004ea200000e0000 */
[----:B------:R4:W-:Y:S01]  /*e8b0*/  MUFU.EX2 R96, R123 ;  /* 0x0000007b00607308 */ /* 0x0009e20000000800 */
[----:B------:R-:W-:Y:S01]  /*e8c0*/  FMUL.FTZ R133, R133, UR9 ;  /* 0x0000000985857c20 */ /* 0x000fe20008410000 */
[----:B------:R-:W-:Y:S01]  /*e8d0*/  FMUL.FTZ R135, R135, UR9 ;  /* 0x0000000987877c20 */ /* 0x000fe20008410000 */
[----:B-1----:R-:W-:-:S05]  /*e8e0*/  FFMA.FTZ R113, R113, UR4, -R99 ;  /* 0x0000000471717c23 */ /* 0x002fca0008010863 */
[----:B------:R1:W-:Y:S01]  /*e8f0*/  MUFU.EX2 R97, R114 ;  /* 0x0000007200617308 */ /* 0x0003e20000000800 */
[----:B----4-:R4:W-:Y:S01]  /*e900*/  SHFL.IDX PT, R123, R12, R209, 0x1f ;  /* 0x00001fd10c7b7589 */ /* 0x0109e200000e0000 */
[----:B------:R-:W-:-:S06]  /*e910*/  FFMA.FTZ R131, R131, UR4, -R99 ;  /* 0x0000000483837c23 */ /* 0x000fcc0008010863 */
[----:B------:R-:W2:Y:S01]  /*e920*/  MUFU.TANH R132, R132 ;  /* 0x0000008400847308 */ /* 0x000ea20000002400 */
[----:B-1----:R-:W-:Y:S01]  /*e930*/  FFMA.FTZ R114, R95, UR4, -R98 ;  /* 0x000000045f727c23 */ /* 0x002fe20008010862 */
[----:B----4-:R-:W-:Y:S01]  /*e940*/  FFMA.FTZ R209, -R233, R233, 1 ;  /* 0x3f800000e9d17423 */ /* 0x010fe200000101e9 */
[----:B------:R-:W-:-:S05]  /*e950*/  VIADD R233, R9, 0xc ;  /* 0x0000000c09e97836 */ /* 0x000fca0000000000 */
[----:B------:R1:W-:Y:S08]  /*e960*/  MUFU.EX2 R98, R103 ;  /* 0x0000006700627308 */ /* 0x0003f00000000800 */
[----:B------:R-:W4:Y:S01]  /*e970*/  MUFU.TANH R134, R134 ;  /* 0x0000008600867308 */ /* 0x000f220000002400 */
[----:B-1----:R1:W-:Y:S07]  /*e980*/  SHFL.IDX PT, R103, R12, R211, 0x1f ;  /* 0x00001fd30c677589 */ /* 0x0023ee00000e0000 */
[----:B------:R3:W-:Y:S01]  /*e990*/  MUFU.EX2 R99, R112 ;  /* 0x0000007000637308 */ /* 0x0007e20000000800 */
[----:B-1----:R-:W-:Y:S01]  /*e9a0*/  FFMA.FTZ R211, -R22, R22, 1 ;  /* 0x3f80000016d37423 */ /* 0x002fe20000010116 */
[----:B------:R-:W-:-:S02]  /*e9b0*/  FMUL.FTZ R22, R29, R222 ;  /* 0x000000de1d167220 */ /* 0x000fc40000410000 */
[----:B------:R1:W-:Y:S04]  /*e9c0*/  SHFL.IDX PT, R222, R14, R215, 0x1f ;  /* 0x00001fd70ede7589 */ /* 0x0003e800000e0000 */
[----:B------:R-:W4:Y:S01]  /*e9d0*/  MUFU.TANH R133, R133 ;  /* 0x0000008500857308 */ /* 0x000f220000002400 */
[----:B---3--:R-:W3:Y:S01]  /*e9e0*/  SHFL.IDX PT, R112, R12, R229, 0x1f ;  /* 0x00001fe50c707589 */ /* 0x008ee200000e0000 */
[----:B-1----:R-:W-:-:S06]  /*e9f0*/  FMUL.FTZ R215, R31, R217 ;  /* 0x000000d91fd77220 */ /* 0x002fcc0000410000 */
[----:B------:R-:W1:Y:S01]  /*ea00*/  MUFU.TANH R135, R135 ;  /* 0x0000008700877308 */ /* 0x000e620000002400 */
[----:B------:R-:W3:Y:S07]  /*ea10*/  SHFL.IDX PT, R217, R14, R233, 0x1f ;  /* 0x00001fe90ed97589 */ /* 0x000eee00000e0000 */
[----:B------:R-:W3:Y:S01]  /*ea20*/  MUFU.EX2 R28, R28 ;  /* 0x0000001c001c7308 */ /* 0x000ee20000000800 */
[--C-:B------:R-:W-:Y:S01]  /*ea30*/  FFMA.FTZ R110, R110, UR4, -R204.reuse ;  /* 0x000000046e6e7c23 */ /* 0x100fe200080108cc */
[----:B------:R-:W-:Y:S01]  /*ea40*/  FFMA.FTZ R118, R118, UR4, -R204 ;  /* 0x0000000476767c23 */ /* 0x000fe200080108cc */
[--C-:B------:R-:W-:Y:S01]  /*ea50*/  FFMA.FTZ R127, R127, UR4, -R206.reuse ;  /* 0x000000047f7f7c23 */ /* 0x100fe200080108ce */
[----:B------:R-:W-:Y:S01]  /*ea60*/  FFMA.FTZ R129, R129, UR4, -R206 ;  /* 0x0000000481817c23 */ /* 0x000fe200080108ce */
[----:B--2---:R-:W-:-:S03]  /*ea70*/  FSEL R204, R132, -INF , !P5 ;  /* 0xff80000084cc7808 */ /* 0x004fc60006800000 */
[----:B------:R-:W2:Y:S01]  /*ea80*/  MUFU.EX2 R32, R32 ;  /* 0x0000002000207308 */ /* 0x000ea20000000800 */
[----:B----4-:R-:W-:Y:S01]  /*ea90*/  FSEL R206, R134, -INF , !P0 ;  /* 0xff80000086ce7808 */ /* 0x010fe20004000000 */
[--C-:B------:R-:W-:Y:S01]  /*eaa0*/  FFMA.FTZ R108, R108, UR4, -R121.reuse ;  /* 0x000000046c6c7c23 */ /* 0x100fe20008010879 */
[----:B------:R-:W-:Y:S01]  /*eab0*/  FFMA.FTZ R137, R137, UR4, -R121 ;  /* 0x0000000489897c23 */ /* 0x000fe20008010879 */
[----:B------:R-:W-:Y:S01]  /*eac0*/  FMUL.FTZ R218, R27, R218 ;  /* 0x000000da1bda7220 */ /* 0x000fe20000410000 */
[----:B------:R-:W-:Y:S01]  /*ead0*/  FFMA.FTZ R121, -R234, R234, 1 ;  /* 0x3f800000ea797423 */ /* 0x000fe200000101ea */
[----:B------:R-:W-:Y:S01]  /*eae0*/  FFMA.FTZ R204, R204, UR4, -R125 ;  /* 0x00000004cccc7c23 */ /* 0x000fe2000801087d */
[----:B------:R-:W-:Y:S01]  /*eaf0*/  FFMA.FTZ R111, R111, UR4, -R207 ;  /* 0x000000046f6f7c23 */ /* 0x000fe200080108cf */
[----:B------:R-:W-:Y:S01]  /*eb00*/  FFMA.FTZ R125, R206, UR4, -R125 ;  /* 0x00000004ce7d7c23 */ /* 0x000fe2000801087d */
[----:B------:R-:W-:Y:S01]  /*eb10*/  FSEL R206, R133, -INF , !P4 ;  /* 0xff80000085ce7808 */ /* 0x000fe20006000000 */
[----:B------:R-:W-:Y:S01]  /*eb20*/  FMUL.FTZ R121, R121, R218 ;  /* 0x000000da79797220 */ /* 0x000fe20000410000 */
[----:B-1----:R-:W-:Y:S01]  /*eb30*/  FSEL R207, R135, -INF , !P1 ;  /* 0xff80000087cf7808 */ /* 0x002fe20004800000 */
[----:B---3--:R-:W-:Y:S01]  /*eb40*/  FMUL.FTZ R221, R28, R221 ;  /* 0x000000dd1cdd7220 */ /* 0x008fe20000410000 */
[----:B------:R-:W-:Y:S01]  /*eb50*/  FFMA.FTZ R235, -R235, R235, 1 ;  /* 0x3f800000ebeb7423 */ /* 0x000fe200000101eb */
[----:B------:R-:W1:Y:S01]  /*eb60*/  SHFL.IDX PT, R218, R14, R9, 0x1f ;  /* 0x00001f090eda7589 */ /* 0x000e6200000e0000 */
[----:B------:R-:W-:Y:S01]  /*eb70*/  FFMA.FTZ R21, -R21, R21, 1 ;  /* 0x3f80000015157423 */ /* 0x000fe20000010115 */
[----:B------:R-:W-:Y:S01]  /*eb80*/  FMUL.FTZ R227, R17, R227 ;  /* 0x000000e311e37220 */ /* 0x000fe20000410000 */
[--C-:B------:R-:W-:Y:S01]  /*eb90*/  FFMA.FTZ R206, R206, UR4, -R112.reuse ;  /* 0x00000004cece7c23 */ /* 0x100fe20008010870 */
[----:B------:R-:W-:Y:S01]  /*eba0*/  FFMA.FTZ R207, R207, UR4, -R112 ;  /* 0x00000004cfcf7c23 */ /* 0x000fe20008010870 */
[----:B------:R-:W-:Y:S01]  /*ebb0*/  FMUL.FTZ R112, R235, R221 ;  /* 0x000000ddeb707220 */ /* 0x000fe20000410000 */
[--C-:B------:R-:W-:Y:S01]  /*ebc0*/  FADD.FTZ R45, R45, -R217.reuse ;  /* 0x800000d92d2d7221 */ /* 0x100fe20000010000 */
[----:B------:R-:W-:Y:S01]  /*ebd0*/  FADD.FTZ R47, R47, -R217 ;  /* 0x800000d92f2f7221 */ /* 0x000fe20000010000 */
[----:B------:R-:W-:Y:S01]  /*ebe0*/  FMUL.FTZ R21, R21, R227 ;  /* 0x000000e315157220 */ /* 0x000fe20000410000 */
[----:B------:R-:W3:Y:S01]  /*ebf0*/  SHFL.IDX PT, R221, R14, R225, 0x1f ;  /* 0x00001fe10edd7589 */ /* 0x000ee200000e0000 */
[----:B--2---:R-:W-:-:S03]  /*ec00*/  FMUL.FTZ R227, R32, R220 ;  /* 0x000000dc20e37220 */ /* 0x004fc60000410000 */
[----:B------:R2:W-:Y:S04]  /*ec10*/  LDS R217, [R11+0x400] ;  /* 0x000400000bd97984 */ /* 0x0005e80000000800 */
[----:B------:R-:W4:Y:S01]  /*ec20*/  SHFL.IDX PT, R220, R14, R229, 0x1f ;  /* 0x00001fe50edc7589 */ /* 0x000f2200000e0000 */
[----:B------:R-:W3:Y:S01]  /*ec30*/  MUFU.EX2 R36, R36 ;  /* 0x0000002400247308 */ /* 0x000ee20000000800 */
[----:B------:R-:W-:Y:S01]  /*ec40*/  FFMA.FTZ R20, -R20, R20, 1 ;  /* 0x3f80000014147423 */ /* 0x000fe20000010114 */
[----:B------:R-:W-:Y:S01]  /*ec50*/  FMUL.FTZ R224, R18, R224 ;  /* 0x000000e012e07220 */ /* 0x000fe20000410000 */
[C---:B------:R-:W-:Y:S01]  /*ec60*/  IADD3 R235, R9.reuse, 0x10, RZ ;  /* 0x0000001009eb7810 */ /* 0x040fe20007ffe0ff */
[--C-:B-1----:R-:W-:Y:S01]  /*ec70*/  FADD.FTZ R40, R40, -R218.reuse ;  /* 0x800000da28287221 */ /* 0x102fe20000010000 */
[----:B------:R-:W-:Y:S01]  /*ec80*/  FADD.FTZ R42, R42, -R218 ;  /* 0x800000da2a2a7221 */ /* 0x000fe20000010000 */
[----:B--2---:R-:W-:Y:S01]  /*ec90*/  FFMA.FTZ R11, -R170, R170, 1 ;  /* 0x3f800000aa0b7423 */ /* 0x004fe200000101aa */
[----:B------:R-:W-:-:S02]  /*eca0*/  VIADD R234, R9, 0x14 ;  /* 0x0000001409ea7836 */ /* 0x000fc40000000000 */
[----:B------:R-:W-:Y:S01]  /*ecb0*/  FMUL.FTZ R40, R35, R40 ;  /* 0x0000002823287220 */ /* 0x000fe20000410000 */
[----:B------:R-:W1:Y:S01]  /*ecc0*/  MUFU.EX2 R30, R30 ;  /* 0x0000001e001e7308 */ /* 0x000e620000000800 */
[----:B------:R-:W-:Y:S01]  /*ecd0*/  FMUL.FTZ R22, R20, R22 ;  /* 0x0000001614167220 */ /* 0x000fe20000410000 */
[----:B------:R-:W-:Y:S01]  /*ece0*/  FMUL.FTZ R20, R211, R224 ;  /* 0x000000e0d3147220 */ /* 0x000fe20000410000 */
[--C-:B---3--:R-:W-:Y:S01]  /*ecf0*/  FADD.FTZ R41, R41, -R221.reuse ;  /* 0x800000dd29297221 */ /* 0x108fe20000010000 */
[----:B------:R-:W2:Y:S01]  /*ed00*/  SHFL.IDX PT, R224, R14, R235, 0x1f ;  /* 0x00001feb0ee07589 */ /* 0x000ea200000e0000 */
[----:B------:R-:W-:Y:S01]  /*ed10*/  FADD.FTZ R43, R43, -R221 ;  /* 0x800000dd2b2b7221 */ /* 0x000fe20000010000 */
[----:B------:R-:W-:Y:S01]  /*ed20*/  FMUL.FTZ R11, R11, R40 ;  /* 0x000000280b0b7220 */ /* 0x000fe20000410000 */
[----:B------:R-:W-:Y:S01]  /*ed30*/  FMUL.FTZ R42, R36, R42 ;  /* 0x0000002a242a7220 */ /* 0x000fe20000410000 */
[----:B------:R-:W-:Y:S01]  /*ed40*/  FFMA.FTZ R40, -R169, R169, 1 ;  /* 0x3f800000a9287423 */ /* 0x000fe200000101a9 */
[----:B------:R-:W-:Y:S01]  /*ed50*/  FMUL.FTZ R221, R15, R41 ;  /* 0x000000290fdd7220 */ /* 0x000fe20000410000 */
[--C-:B----4-:R-:W-:Y:S01]  /*ed60*/  FADD.FTZ R53, R53, -R220.reuse ;  /* 0x800000dc35357221 */ /* 0x110fe20000010000 */
[----:B------:R-:W-:Y:S01]  /*ed70*/  FADD.FTZ R55, R55, -R220 ;  /* 0x800000dc37377221 */ /* 0x000fe20000010000 */
[----:B------:R-:W-:Y:S01]  /*ed80*/  FFMA.FTZ R220, -R168, R168, 1 ;  /* 0x3f800000a8dc7423 */ /* 0x000fe200000101a8 */
[----:B------:R-:W3:Y:S01]  /*ed90*/  SHFL.IDX PT, R225, R14, R234, 0x1f ;  /* 0x00001fea0ee17589 */ /* 0x000ee200000e0000 */
[----:B------:R-:W-:-:S02]  /*eda0*/  FADD.FTZ R46, R46, -R222 ;  /* 0x800000de2e2e7221 */ /* 0x000fc40000010000 */
[----:B------:R-:W-:Y:S01]  /*edb0*/  FMUL.FTZ R41, R220, R42 ;  /* 0x0000002adc297220 */ /* 0x000fe20000410000 */
[----:B------:R-:W-:Y:S01]  /*edc0*/  FMUL.FTZ R42, R40, R221 ;  /* 0x000000dd282a7220 */ /* 0x000fe20000410000 */
[----:B------:R-:W-:Y:S01]  /*edd0*/  FFMA.FTZ R40, -R23, R23, 1 ;  /* 0x3f80000017287423 */ /* 0x000fe20000010117 */
[----:B------:R-:W-:Y:S01]  /*ede0*/  FFMA.FTZ R23, -R88, R88, 1 ;  /* 0x3f80000058177423 */ /* 0x000fe20000010158 */
[----:B------:R-:W-:Y:S01]  /*edf0*/  FMUL.FTZ R46, R39, R46 ;  /* 0x0000002e272e7220 */ /* 0x000fe20000410000 */
[----:B------:R4:W4:Y:S03]  /*ee00*/  MUFU.EX2 R95, R109 ;  /* 0x0000006d005f7308 */ /* 0x0009260000000800 */
[----:B------:R-:W-:Y:S01]  /*ee10*/  FMUL.FTZ R23, R23, R46 ;  /* 0x0000002e17177220 */ /* 0x000fe20000410000 */
[----:B------:R-:W-:Y:S02]  /*ee20*/  FFMA.FTZ R46, -R92, R92, 1 ;  /* 0x3f8000005c2e7423 */ /* 0x000fe4000001015c */
[----:B------:R-:W4:Y:S01]  /*ee30*/  SHFL.IDX PT, R92, R217, R233, 0x1f ;  /* 0x00001fe9d95c7589 */ /* 0x000f2200000e0000 */
[----:B-1----:R-:W-:-:S04]  /*ee40*/  FMUL.FTZ R223, R30, R223 ;  /* 0x000000df1edf7220 */ /* 0x002fc80000410000 */
[----:B------:R-:W-:Y:S02]  /*ee50*/  FMUL.FTZ R209, R209, R223 ;  /* 0x000000dfd1d17220 */ /* 0x000fe40000410000 */
[----:B------:R-:W1:Y:S01]  /*ee60*/  SHFL.IDX PT, R223, R14, R230, 0x1f ;  /* 0x00001fe60edf7589 */ /* 0x000e6200000e0000 */
[----:B--2---:R-:W-:Y:S01]  /*ee70*/  FADD.FTZ R48, R48, -R224 ;  /* 0x800000e030307221 */ /* 0x004fe20000010000 */
[----:B------:R-:W-:Y:S01]  /*ee80*/  FMUL.FTZ R45, R94, R45 ;  /* 0x0000002d5e2d7220 */ /* 0x000fe20000410000 */
[--C-:B---3--:R-:W-:Y:S01]  /*ee90*/  FADD.FTZ R49, R49, -R225.reuse ;  /* 0x800000e131317221 */ /* 0x108fe20000010000 */
[----:B------:R-:W-:Y:S01]  /*eea0*/  FFMA.FTZ R211, -R200, R200, 1 ;  /* 0x3f800000c8d37423 */ /* 0x000fe200000101c8 */
[----:B------:R-:W-:Y:S01]  /*eeb0*/  FMUL.FTZ R228, R19, R228 ;  /* 0x000000e413e47220 */ /* 0x000fe20000410000 */
[----:B------:R-:W-:Y:S01]  /*eec0*/  FFMA.FTZ R89, -R89, R89, 1 ;  /* 0x3f80000059597423 */ /* 0x000fe20000010159 */
[----:B------:R-:W-:Y:S01]  /*eed0*/  FMUL.FTZ R47, R10, R47 ;  /* 0x0000002f0a2f7220 */ /* 0x000fe20000410000 */
[----:B----4-:R2:W-:Y:S01]  /*eee0*/  SHFL.IDX PT, R109, R12, R226, 0x1f ;  /* 0x00001fe20c6d7589 */ /* 0x0105e200000e0000 */
[----:B------:R-:W-:Y:S01]  /*eef0*/  FFMA.FTZ R90, -R90, R90, 1 ;  /* 0x3f8000005a5a7423 */ /* 0x000fe2000001015a */
[----:B------:R-:W-:Y:S01]  /*ef00*/  FMUL.FTZ R48, R96, R48 ;  /* 0x0000003060307220 */ /* 0x000fe20000410000 */
[----:B------:R-:W-:Y:S01]  /*ef10*/  FMUL.FTZ R45, R40, R45 ;  /* 0x0000002d282d7220 */ /* 0x000fe20000410000 */
[----:B------:R-:W-:Y:S01]  /*ef20*/  FADD.FTZ R51, R51, -R225 ;  /* 0x800000e133337221 */ /* 0x000fe20000010000 */
[----:B------:R-:W-:Y:S01]  /*ef30*/  FFMA.FTZ R218, -R167, R167, 1 ;  /* 0x3f800000a7da7423 */ /* 0x000fe200000101a7 */
[----:B------:R-:W-:Y:S01]  /*ef40*/  FMUL.FTZ R43, R37, R43 ;  /* 0x0000002b252b7220 */ /* 0x000fe20000410000 */
[----:B------:R-:W-:Y:S01]  /*ef50*/  FMUL.FTZ R40, R95, R49 ;  /* 0x000000315f287220 */ /* 0x000fe20000410000 */
[----:B------:R-:W-:Y:S01]  /*ef60*/  FMUL.FTZ R211, R211, R228 ;  /* 0x000000e4d3d37220 */ /* 0x000fe20000410000 */
[----:B------:R-:W-:Y:S01]  /*ef70*/  FADD.FTZ R44, R44, -R222 ;  /* 0x800000de2c2c7221 */ /* 0x000fe20000010000 */
[----:B--2---:R-:W-:Y:S01]  /*ef80*/  FFMA.FTZ R226, -R203, R203, 1 ;  /* 0x3f800000cbe27423 */ /* 0x004fe200000101cb */
[----:B------:R-:W-:Y:S01]  /*ef90*/  FMUL.FTZ R49, R89, R47 ;  /* 0x0000002f59317220 */ /* 0x000fe20000410000 */
[----:B------:R-:W-:Y:S01]  /*efa0*/  FFMA.FTZ R91, -R91, R91, 1 ;  /* 0x3f8000005b5b7423 */ /* 0x000fe2000001015b */
[----:B------:R-:W-:Y:S01]  /*efb0*/  FMUL.FTZ R47, R90, R48 ;  /* 0x000000305a2f7220 */ /* 0x000fe20000410000 */
[----:B------:R-:W-:-:S02]  /*efc0*/  VIADD R228, R9, 0x8 ;  /* 0x0000000809e47836 */ /* 0x000fc40000000000 */
[----:B------:R-:W-:Y:S01]  /*efd0*/  FMUL.FTZ R14, R226, R227 ;  /* 0x000000e3e20e7220 */ /* 0x000fe20000410000 */
[----:B------:R-:W-:Y:S01]  /*efe0*/  FFMA.FTZ R90, -R165, R165, 1 ;  /* 0x3f800000a55a7423 */ /* 0x000fe200000101a5 */
[----:B------:R-:W-:Y:S01]  /*eff0*/  FMUL.FTZ R43, R218, R43 ;  /* 0x0000002bda2b7220 */ /* 0x000fe20000410000 */
[----:B------:R-:W-:Y:S01]  /*f000*/  IADD3 R227, R9, 0x4, RZ ;  /* 0x0000000409e37810 */ /* 0x000fe20007ffe0ff */
[----:B------:R-:W-:Y:S01]  /*f010*/  FMUL.FTZ R51, R98, R51 ;  /* 0x0000003362337220 */ /* 0x000fe20000410000 */
[----:B------:R-:W-:Y:S01]  /*f020*/  FFMA.FTZ R218, -R166, R166, 1 ;  /* 0x3f800000a6da7423 */ /* 0x000fe200000101a6 */
[----:B------:R-:W-:Y:S01]  /*f030*/  FMUL.FTZ R44, R38, R44 ;  /* 0x0000002c262c7220 */ /* 0x000fe20000410000 */
[----:B------:R-:W-:Y:S01]  /*f040*/  FMUL.FTZ R48, R91, R40 ;  /* 0x000000285b307220 */ /* 0x000fe20000410000 */
[----:B------:R-:W2:Y:S01]  /*f050*/  SHFL.IDX PT, R89, R217, R9, 0x1f ;  /* 0x00001f09d9597589 */ /* 0x000ea200000e0000 */
[----:B------:R-:W3:Y:S01]  /*f060*/  MUFU.EX2 R107, R107 ;  /* 0x0000006b006b7308 */ /* 0x000ee20000000800 */
[--C-:B------:R-:W-:Y:S01]  /*f070*/  FADD.FTZ R61, R61, -R92.reuse ;  /* 0x8000005c3d3d7221 */ /* 0x100fe20000010000 */
[----:B------:R-:W-:Y:S01]  /*f080*/  FMUL.FTZ R51, R90, R51 ;  /* 0x000000335a337220 */ /* 0x000fe20000410000 */
[----:B------:R-:W4:Y:S01]  /*f090*/  SHFL.IDX PT, R40, R217, R228, 0x1f ;  /* 0x00001fe4d9287589 */ /* 0x000f2200000e0000 */
[----:B------:R-:W-:Y:S01]  /*f0a0*/  FADD.FTZ R92, R63, -R92 ;  /* 0x8000005c3f5c7221 */ /* 0x000fe20000010000 */
[----:B------:R-:W-:Y:S01]  /*f0b0*/  FADD.FTZ R50, R50, -R224 ;  /* 0x800000e032327221 */ /* 0x000fe20000010000 */
[----:B------:R-:W-:Y:S01]  /*f0c0*/  FMUL.FTZ R44, R218, R44 ;  /* 0x0000002cda2c7220 */ /* 0x000fe20000410000 */
[----:B------:R-:W4:Y:S01]  /*f0d0*/  SHFL.IDX PT, R88, R217, R227, 0x1f ;  /* 0x00001fe3d9587589 */ /* 0x000f2200000e0000 */
[----:B------:R-:W2:Y:S03]  /*f0e0*/  MUFU.EX2 R205, R205 ;  /* 0x000000cd00cd7308 */ /* 0x000ea60000000800 */
[----:B------:R-:W4:Y:S04]  /*f0f0*/  SHFL.IDX PT, R90, R217, R230, 0x1f ;  /* 0x00001fe6d95a7589 */ /* 0x000f2800000e0000 */
[----:B------:R-:W-:Y:S01]  /*f100*/  LDS R63, [R13+0x400] ;  /* 0x000400000d3f7984 */ /* 0x000fe20000000800 */
[----:B------:R-:W2:Y:S03]  /*f110*/  MUFU.EX2 R122, R122 ;  /* 0x0000007a007a7308 */ /* 0x000ea60000000800 */
[----:B------:R-:W4:Y:S01]  /*f120*/  SHFL.IDX PT, R218, R217, R235, 0x1f ;  /* 0x00001febd9da7589 */ /* 0x000f2200000e0000 */
[----:B------:R-:W-:-:S03]  /*f130*/  FMUL.FTZ R50, R97, R50 ;  /* 0x0000003261327220 */ /* 0x000fc60000410000 */
[----:B------:R-:W-:Y:S01]  /*f140*/  SHFL.IDX PT, R91, R217, R234, 0x1f ;  /* 0x00001fead95b7589 */ /* 0x000fe200000e0000 */
[----:B-1----:R-:W-:-:S03]  /*f150*/  FADD.FTZ R52, R52, -R223 ;  /* 0x800000df34347221 */ /* 0x002fc60000010000 */
[----:B------:R-:W1:Y:S01]  /*f160*/  SHFL.IDX PT, R217, R217, R229, 0x1f ;  /* 0x00001fe5d9d97589 */ /* 0x000e6200000e0000 */
[----:B------:R-:W1:Y:S01]  /*f170*/  MUFU.EX2 R117, R117 ;  /* 0x0000007500757308 */ /* 0x000e620000000800 */
[----:B------:R-:W-:Y:S01]  /*f180*/  FMUL.FTZ R46, R46, R50 ;  /* 0x000000322e2e7220 */ /* 0x000fe20000410000 */
[----:B------:R-:W-:Y:S01]  /*f190*/  FFMA.FTZ R50, -R164, R164, 1 ;  /* 0x3f800000a4327423 */ /* 0x000fe200000101a4 */
[----:B------:R-:W-:Y:S01]  /*f1a0*/  FMUL.FTZ R52, R99, R52 ;  /* 0x0000003463347220 */ /* 0x000fe20000410000 */
[----:B------:R-:W-:-:S04]  /*f1b0*/  FADD.FTZ R54, R54, -R223 ;  /* 0x800000df36367221 */ /* 0x000fc80000010000 */
[----:B------:R-:W1:Y:S01]  /*f1c0*/  MUFU.EX2 R124, R124 ;  /* 0x0000007c007c7308 */ /* 0x000e620000000800 */
[----:B------:R-:W-:Y:S01]  /*f1d0*/  FMUL.FTZ R50, R50, R52 ;  /* 0x0000003432327220 */ /* 0x000fe20000410000 */
[----:B------:R-:W-:Y:S01]  /*f1e0*/  FFMA.FTZ R52, -R162, R162, 1 ;  /* 0x3f800000a2347423 */ /* 0x000fe200000101a2 */
[----:B---3--:R-:W-:Y:S01]  /*f1f0*/  FMUL.FTZ R54, R107, R54 ;  /* 0x000000366b367220 */ /* 0x008fe20000410000 */
[----:B------:R-:W-:-:S04]  /*f200*/  FFMA.FTZ R220, -R163, R163, 1 ;  /* 0x3f800000a3dc7423 */ /* 0x000fc800000101a3 */
[----:B------:R-:W3:Y:S01]  /*f210*/  MUFU.EX2 R26, R26 ;  /* 0x0000001a001a7308 */ /* 0x000ee20000000800 */
[----:B--2---:R-:W-:Y:S01]  /*f220*/  FMUL.FTZ R53, R205, R53 ;  /* 0x00000035cd357220 */ /* 0x004fe20000410000 */
[----:B------:R-:W-:Y:S01]  /*f230*/  FFMA.FTZ R93, -R93, R93, 1 ;  /* 0x3f8000005d5d7423 */ /* 0x000fe2000001015d */
[----:B------:R-:W-:-:S05]  /*f240*/  FMUL.FTZ R55, R122, R55 ;  /* 0x000000377a377220 */ /* 0x000fca0000410000 */
[----:B------:R-:W2:Y:S01]  /*f250*/  MUFU.EX2 R111, R111 ;  /* 0x0000006f006f7308 */ /* 0x000ea20000000800 */
[----:B------:R-:W-:-:S07]  /*f260*/  FMUL.FTZ R52, R52, R54 ;  /* 0x0000003634347220 */ /* 0x000fce0000410000 */
[----:B------:R-:W2:Y:S01]  /*f270*/  MUFU.TANH R138, R138 ;  /* 0x0000008a008a7308 */ /* 0x000ea20000002400 */
[----:B------:R-:W-:-:S07]  /*f280*/  FMUL.FTZ R54, R220, R53 ;  /* 0x00000035dc367220 */ /* 0x000fce0000410000 */
[----:B------:R-:W2:Y:S01]  /*f290*/  MUFU.EX2 R100, R100 ;  /* 0x0000006400647308 */ /* 0x000ea20000000800 */
[----:B------:R-:W-:-:S07]  /*f2a0*/  FMUL.FTZ R53, R93, R55 ;  /* 0x000000375d357220 */ /* 0x000fce0000410000 */
[----:B------:R-:W2:Y:S01]  /*f2b0*/  MUFU.EX2 R106, R106 ;  /* 0x0000006a006a7308 */ /* 0x000ea20000000800 */
[----:B------:R-:W-:-:S07]  /*f2c0*/  FADD.FTZ R56, R56, -R89 ;  /* 0x8000005938387221 */ /* 0x000fce0000010000 */
[----:B------:R-:W2:Y:S01]  /*f2d0*/  MUFU.EX2 R25, R25 ;  /* 0x0000001900197308 */ /* 0x000ea20000000800 */
[----:B----4-:R-:W-:-:S07]  /*f2e0*/  FADD.FTZ R55, R60, -R40 ;  /* 0x800000283c377221 */ /* 0x010fce0000010000 */
[----:B------:R-:W4:Y:S01]  /*f2f0*/  MUFU.EX2 R102, R102 ;  /* 0x0000006600667308 */ /* 0x000f220000000800 */
[----:B------:R-:W-:-:S07]  /*f300*/  FADD.FTZ R40, R62, -R40 ;  /* 0x800000283e287221 */ /* 0x000fce0000010000 */
[----:B------:R-:W4:Y:S01]  /*f310*/  MUFU.EX2 R116, R116 ;  /* 0x0000007400747308 */ /* 0x000f220000000800 */
[----:B------:R-:W-:Y:S01]  /*f320*/  FADD.FTZ R59, R59, -R88 ;  /* 0x800000583b3b7221 */ /* 0x000fe20000010000 */
[----:B------:R-:W-:-:S06]  /*f330*/  FADD.FTZ R62, R68, -R90 ;  /* 0x8000005a443e7221 */ /* 0x000fcc0000010000 */
[----:B------:R-:W4:Y:S01]  /*f340*/  MUFU.EX2 R104, R104 ;  /* 0x0000006800687308 */ /* 0x000f220000000800 */
[----:B------:R-:W-:-:S07]  /*f350*/  FFMA.FTZ R68, -R161, R161, 1 ;  /* 0x3f800000a1447423 */ /* 0x000fce00000101a1 */
[----:B------:R-:W4:Y:S01]  /*f360*/  MUFU.EX2 R101, R101 ;  /* 0x0000006500657308 */ /* 0x000f220000000800 */
[----:B-1----:R-:W-:Y:S01]  /*f370*/  FMUL.FTZ R56, R117, R56 ;  /* 0x0000003875387220 */ /* 0x002fe20000410000 */
[----:B------:R-:W-:Y:S01]  /*f380*/  FADD.FTZ R57, R57, -R88 ;  /* 0x8000005839397221 */ /* 0x000fe20000010000 */
[--C-:B------:R-:W-:Y:S01]  /*f390*/  FADD.FTZ R66, R66, -R218.reuse ;  /* 0x800000da42427221 */ /* 0x100fe20000010000 */
[----:B------:R-:W-:Y:S01]  /*f3a0*/  FADD.FTZ R58, R58, -R89 ;  /* 0x800000593a3a7221 */ /* 0x000fe20000010000 */
[--C-:B------:R-:W-:Y:S01]  /*f3b0*/  FADD.FTZ R88, R69, -R217.reuse ;  /* 0x800000d945587221 */ /* 0x100fe20000010000 */
[----:B------:R-:W-:Y:S01]  /*f3c0*/  FADD.FTZ R217, R71, -R217 ;  /* 0x800000d947d97221 */ /* 0x000fe20000010000 */
[----:B------:R-:W-:Y:S01]  /*f3d0*/  FFMA.FTZ R69, -R158, R158, 1 ;  /* 0x3f8000009e457423 */ /* 0x000fe2000001019e */
[----:B------:R-:W-:Y:S01]  /*f3e0*/  FMUL.FTZ R59, R124, R59 ;  /* 0x0000003b7c3b7220 */ /* 0x000fe20000410000 */
[--C-:B------:R-:W-:Y:S01]  /*f3f0*/  FFMA.FTZ R126, R126, UR4, -R123.reuse ;  /* 0x000000047e7e7c23 */ /* 0x100fe2000801087b */
[----:B------:R-:W-:Y:S01]  /*f400*/  FFMA.FTZ R139, R139, UR4, -R123 ;  /* 0x000000048b8b7c23 */ /* 0x000fe2000801087b */
[----:B------:R-:W-:Y:S01]  /*f410*/  FFMA.FTZ R12, -R237, R237, 1 ;  /* 0x3f800000ed0c7423 */ /* 0x000fe200000101ed */
[----:B---3--:R-:W-:Y:S01]  /*f420*/  FMUL.FTZ R212, R26, R212 ;  /* 0x000000d41ad47220 */ /* 0x008fe20000410000 */
[--C-:B------:R-:W-:Y:S01]  /*f430*/  FFMA.FTZ R130, R130, UR4, -R109.reuse ;  /* 0x0000000482827c23 */ /* 0x100fe2000801086d */
[----:B------:R-:W-:Y:S01]  /*f440*/  FFMA.FTZ R136, R136, UR4, -R109 ;  /* 0x0000000488887c23 */ /* 0x000fe2000801086d */
[----:B------:R-:W-:Y:S01]  /*f450*/  FADD.FTZ R65, R65, -R91 ;  /* 0x8000005b41417221 */ /* 0x000fe20000010000 */
[----:B------:R-:W-:Y:S01]  /*f460*/  FMUL.FTZ R68, R68, R56 ;  /* 0x0000003844447220 */ /* 0x000fe20000410000 */
[----:B------:R-:W-:Y:S01]  /*f470*/  FFMA.FTZ R71, -R155, R155, 1 ;  /* 0x3f8000009b477423 */ /* 0x000fe2000001019b */
[----:B--2---:R-:W-:Y:S01]  /*f480*/  FMUL.FTZ R40, R111, R40 ;  /* 0x000000286f287220 */ /* 0x004fe20000410000 */
[----:B------:R-:W-:Y:S01]  /*f490*/  FSEL R109, R138, -INF , !P3 ;  /* 0xff8000008a6d7808 */ /* 0x000fe20005800000 */
[----:B------:R-:W-:Y:S01]  /*f4a0*/  FFMA.FTZ R56, -R151, R151, 1 ;  /* 0x3f80000097387423 */ /* 0x000fe20000010197 */
[----:B------:R-:W-:Y:S01]  /*f4b0*/  FSEL R123, R128, -INF , !P2 ;  /* 0xff800000807b7808 */ /* 0x000fe20005000000 */
[----:B------:R-:W-:Y:S01]  /*f4c0*/  FMUL.FTZ R66, R100, R66 ;  /* 0x0000004264427220 */ /* 0x000fe20000410000 */
[----:B------:R-:W1:Y:S01]  /*f4d0*/  MUFU.EX2 R119, R119 ;  /* 0x0000007700777308 */ /* 0x000e620000000800 */
[----:B------:R-:W-:Y:S01]  /*f4e0*/  FADD.FTZ R64, R64, -R218 ;  /* 0x800000da40407221 */ /* 0x000fe20000010000 */
[----:B------:R-:W-:Y:S01]  /*f4f0*/  FFMA.FTZ R13, -R159, R159, 1 ;  /* 0x3f8000009f0d7423 */ /* 0x000fe2000001019f */
[----:B------:R-:W-:Y:S01]  /*f500*/  FMUL.FTZ R58, R106, R58 ;  /* 0x0000003a6a3a7220 */ /* 0x000fe20000410000 */
[----:B------:R-:W-:Y:S01]  /*f510*/  FFMA.FTZ R236, -R236, R236, 1 ;  /* 0x3f800000ecec7423 */ /* 0x000fe200000101ec */
[----:B------:R-:W-:Y:S01]  /*f520*/  FMUL.FTZ R216, R25, R216 ;  /* 0x000000d819d87220 */ /* 0x000fe20000410000 */
[----:B------:R-:W-:Y:S01]  /*f530*/  FMUL.FTZ R69, R69, R59 ;  /* 0x0000003b45457220 */ /* 0x000fe20000410000 */
[----:B------:R-:W-:Y:S01]  /*f540*/  FMUL.FTZ R12, R12, R212 ;  /* 0x000000d40c0c7220 */ /* 0x000fe20000410000 */
[----:B------:R-:W-:Y:S01]  /*f550*/  FMUL.FTZ R71, R71, R40 ;  /* 0x0000002847477220 */ /* 0x000fe20000410000 */
[----:B----4-:R-:W-:Y:S01]  /*f560*/  FMUL.FTZ R59, R102, R65 ;  /* 0x00000041663b7220 */ /* 0x010fe20000410000 */
[----:B------:R-:W-:Y:S01]  /*f570*/  FFMA.FTZ R212, -R201, R201, 1 ;  /* 0x3f800000c9d47423 */ /* 0x000fe200000101c9 */
[----:B------:R-:W-:Y:S01]  /*f580*/  FFMA.FTZ R40, -R153, R153, 1 ;  /* 0x3f80000099287423 */ /* 0x000fe20000010199 */
[----:B------:R-:W-:Y:S01]  /*f590*/  FMUL.FTZ R65, R56, R66 ;  /* 0x0000004238417220 */ /* 0x000fe20000410000 */
[----:B------:R-:W-:Y:S01]  /*f5a0*/  FMUL.FTZ R62, R116, R62 ;  /* 0x0000003e743e7220 */ /* 0x000fe20000410000 */
[--C-:B------:R-:W-:Y:S01]  /*f5b0*/  FFMA.FTZ R109, R109, UR4, -R103.reuse ;  /* 0x000000046d6d7c23 */ /* 0x100fe20008010867 */
[----:B------:R-:W-:Y:S01]  /*f5c0*/  FFMA.FTZ R123, R123, UR4, -R103 ;  /* 0x000000047b7b7c23 */ /* 0x000fe20008010867 */
[----:B------:R-:W-:Y:S01]  /*f5d0*/  FMUL.FTZ R58, R13, R58 ;  /* 0x0000003a0d3a7220 */ /* 0x000fe20000410000 */
[----:B------:R-:W-:Y:S01]  /*f5e0*/  FMUL.FTZ R92, R104, R92 ;  /* 0x0000005c685c7220 */ /* 0x000fe20000410000 */
[----:B------:R-:W-:Y:S01]  /*f5f0*/  FMUL.FTZ R64, R101, R64 ;  /* 0x0000004065407220 */ /* 0x000fe20000410000 */
[----:B------:R-:W-:Y:S01]  /*f600*/  FFMA.FTZ R66, -R150, R150, 1 ;  /* 0x3f80000096427423 */ /* 0x000fe20000010196 */
[----:B------:R-:W-:Y:S01]  /*f610*/  FMUL.FTZ R103, R236, R216 ;  /* 0x000000d8ec677220 */ /* 0x000fe20000410000 */
[----:B------:R-:W2:Y:S01]  /*f620*/  LDL.LU R200, [R1+0x128] ;  /* 0x0001280001c87983 */ /* 0x000ea20000300800 */
[----:B------:R-:W3:Y:S01]  /*f630*/  MUFU.EX2 R120, R120 ;  /* 0x0000007800787308 */ /* 0x000ee20000000800 */
[----:B------:R-:W-:Y:S01]  /*f640*/  FFMA.FTZ R13, -R154, R154, 1 ;  /* 0x3f8000009a0d7423 */ /* 0x000fe2000001019a */
[----:B------:R-:W-:Y:S01]  /*f650*/  FFMA.FTZ R216, -R202, R202, 1 ;  /* 0x3f800000cad87423 */ /* 0x000fe200000101ca */
[----:B------:R-:W2:Y:S01]  /*f660*/  LDL.LU R201, [R1+0x124] ;  /* 0x0001240001c97983 */ /* 0x000ea20000300800 */
[----:B------:R-:W-:Y:S01]  /*f670*/  FMUL.FTZ R212, R212, R215 ;  /* 0x000000d7d4d47220 */ /* 0x000fe20000410000 */
[----:B------:R-:W-:Y:S01]  /*f680*/  FFMA.FTZ R215, -R171, R171, 1 ;  /* 0x3f800000abd77423 */ /* 0x000fe200000101ab */
[----:B------:R-:W-:Y:S01]  /*f690*/  FMUL.FTZ R64, R40, R64 ;  /* 0x0000004028407220 */ /* 0x000fe20000410000 */
[----:B------:R-:W2:Y:S01]  /*f6a0*/  LDL.LU R202, [R1+0x120] ;  /* 0x0001200001ca7983 */ /* 0x000ea20000300800 */
[----:B------:R-:W-:Y:S01]  /*f6b0*/  FMUL.FTZ R66, R66, R62 ;  /* 0x0000003e42427220 */ /* 0x000fe20000410000 */
[----:B------:R-:W4:Y:S01]  /*f6c0*/  MUFU.EX2 R105, R105 ;  /* 0x0000006900697308 */ /* 0x000f220000000800 */
[----:B------:R-:W-:Y:S01]  /*f6d0*/  FADD.FTZ R67, R67, -R91 ;  /* 0x8000005b43437221 */ /* 0x000fe20000010000 */
[----:B------:R-:W2:Y:S01]  /*f6e0*/  LDL.LU R203, [R1+0x11c] ;  /* 0x00011c0001cb7983 */ /* 0x000ea20000300800 */
[----:B------:R-:W-:-:S03]  /*f6f0*/  FMUL.FTZ R13, R13, R92 ;  /* 0x0000005c0d0d7220 */ /* 0x000fc60000410000 */
[----:B------:R1:W5:Y:S02]  /*f700*/  LDL.LU R171, [R1+0x118] ;  /* 0x0001180001ab7983 */ /* 0x0003640000300800 */
[----:B------:R-:W4:Y:S02]  /*f710*/  MUFU.EX2 R115, R115 ;  /* 0x0000007300737308 */ /* 0x000f240000000800 */
[----:B------:R-:W4:Y:S04]  /*f720*/  SHFL.IDX PT, R40, R63, R227, 0x1f ;  /* 0x00001fe33f287589 */ /* 0x000f2800000e0000 */
[----:B------:R-:W4:Y:S04]  /*f730*/  SHFL.IDX PT, R62, R63, R234, 0x1f ;  /* 0x00001fea3f3e7589 */ /* 0x000f2800000e0000 */
[----:B------:R1:W5:Y:S04]  /*f740*/  LDL.LU R170, [R1+0x114] ;  /* 0x0001140001aa7983 */ /* 0x0003680000300800 */
[----:B------:R-:W4:Y:S04]  /*f750*/  SHFL.IDX PT, R89, R63, R9, 0x1f ;  /* 0x00001f093f597589 */ /* 0x000f2800000e0000 */
[----:B------:R-:W-:Y:S04]  /*f760*/  SHFL.IDX PT, R92, R63, R228, 0x1f ;  /* 0x00001fe43f5c7589 */ /* 0x000fe800000e0000 */
[----:B------:R-:W-:Y:S04]  /*f770*/  SHFL.IDX PT, R93, R63, R233, 0x1f ;  /* 0x00001fe93f5d7589 */ /* 0x000fe800000e0000 */
[----:B------:R-:W-:Y:S04]  /*f780*/  SHFL.IDX PT, R218, R63, R235, 0x1f ;  /* 0x00001feb3fda7589 */ /* 0x000fe800000e0000 */
[----:B------:R-:W-:Y:S04]  /*f790*/  SHFL.IDX PT, R91, R63, R230, 0x1f ;  /* 0x00001fe63f5b7589 */ /* 0x000fe800000e0000 */
[----:B------:R1:W5:Y:S04]  /*f7a0*/  LDL.LU R169, [R1+0x110] ;  /* 0x0001100001a97983 */ /* 0x0003680000300800 */
[----:B------:R-:W4:Y:S01]  /*f7b0*/  SHFL.IDX PT, R63, R63, R229, 0x1f ;  /* 0x00001fe53f3f7589 */ /* 0x000f2200000e0000 */
[----:B------:R-:W4:Y:S03]  /*f7c0*/  MUFU.EX2 R110, R110 ;  /* 0x0000006e006e7308 */ /* 0x000f260000000800 */
[----:B------:R1:W5:Y:S04]  /*f7d0*/  LDL.LU R168, [R1+0x10c] ;  /* 0x00010c0001a87983 */ /* 0x0003680000300800 */
[----:B------:R2:W5:Y:S01]  /*f7e0*/  LDL.LU R167, [R1+0x108] ;  /* 0x0001080001a77983 */ /* 0x0005620000300800 */
[----:B------:R-:W-:-:S03]  /*f7f0*/  FFMA.FTZ R60, -R160, R160, 1 ;  /* 0x3f800000a03c7423 */ /* 0x000fc600000101a0 */
[----:B------:R2:W5:Y:S01]  /*f800*/  LDL.LU R166, [R1+0x104] ;  /* 0x0001040001a67983 */ /* 0x0005620000300800 */
[----:B-1----:R-:W-:-:S03]  /*f810*/  FMUL.FTZ R57, R119, R57 ;  /* 0x0000003977397220 */ /* 0x002fc60000410000 */
[----:B------:R1:W5:Y:S01]  /*f820*/  LDL.LU R165, [R1+0x100] ;  /* 0x0001000001a57983 */ /* 0x0003620000300800 */
[----:B------:R-:W1:Y:S03]  /*f830*/  MUFU.EX2 R114, R114 ;  /* 0x0000007200727308 */ /* 0x000e660000000800 */
[----:B------:R1:W5:Y:S04]  /*f840*/  LDL.LU R164, [R1+0xfc] ;  /* 0x0000fc0001a47983 */ /* 0x0003680000300800 */
[----:B------:R1:W5:Y:S01]  /*f850*/  LDL.LU R163, [R1+0xf8] ;  /* 0x0000f80001a37983 */ /* 0x0003620000300800 */
[----:B------:R-:W1:Y:S03]  /*f860*/  MUFU.EX2 R118, R118 ;  /* 0x0000007600767308 */ /* 0x000e660000000800 */
[----:B------:R1:W5:Y:S01]  /*f870*/  LDL.LU R162, [R1+0xf4] ;  /* 0x0000f40001a27983 */ /* 0x0003620000300800 */
[----:B------:R-:W-:-:S03]  /*f880*/  FMUL.FTZ R60, R60, R57 ;  /* 0x000000393c3c7220 */ /* 0x000fc60000410000 */
[----:B------:R1:W5:Y:S01]  /*f890*/  LDL.LU R161, [R1+0xf0] ;  /* 0x0000f00001a17983 */ /* 0x0003620000300800 */
[----:B------:R-:W1:Y:S01]  /*f8a0*/  MUFU.EX2 R137, R137 ;  /* 0x0000008900897308 */ /* 0x000e620000000800 */
[----:B------:R-:W-:Y:S02]  /*f8b0*/  FADD.FTZ R90, R70, -R90 ;  /* 0x8000005a465a7221 */ /* 0x000fe40000010000 */
[----:B------:R1:W5:Y:S01]  /*f8c0*/  LDL.LU R160, [R1+0xec] ;  /* 0x0000ec0001a07983 */ /* 0x0003620000300800 */
[----:B------:R-:W-:Y:S01]  /*f8d0*/  FFMA.FTZ R57, -R157, R157, 1 ;  /* 0x3f8000009d397423 */ /* 0x000fe2000001019d */
[----:B---3--:R-:W-:Y:S02]  /*f8e0*/  FMUL.FTZ R55, R120, R55 ;  /* 0x0000003778377220 */ /* 0x008fe40000410000 */
[----:B------:R3:W5:Y:S01]  /*f8f0*/  LDL.LU R159, [R1+0xe8] ;  /* 0x0000e800019f7983 */ /* 0x0007620000300800 */
[----:B------:R-:W-:-:S03]  /*f900*/  FFMA.FTZ R70, -R156, R156, 1 ;  /* 0x3f8000009c467423 */ /* 0x000fc6000001019c */
[----:B------:R3:W5:Y:S01]  /*f910*/  LDL.LU R158, [R1+0xe4] ;  /* 0x0000e400019e7983 */ /* 0x0007620000300800 */
[----:B----4-:R-:W-:-:S03]  /*f920*/  FMUL.FTZ R61, R105, R61 ;  /* 0x0000003d693d7220 */ /* 0x010fc60000410000 */
[----:B------:R3:W5:Y:S01]  /*f930*/  LDL.LU R157, [R1+0xe0] ;  /* 0x0000e000019d7983 */ /* 0x0007620000300800 */
[----:B------:R-:W-:-:S03]  /*f940*/  FMUL.FTZ R57, R57, R55 ;  /* 0x0000003739397220 */ /* 0x000fc60000410000 */
[----:B------:R3:W5:Y:S01]  /*f950*/  LDL.LU R156, [R1+0xdc] ;  /* 0x0000dc00019c7983 */ /* 0x0007620000300800 */
[----:B------:R-:W-:Y:S01]  /*f960*/  FFMA.FTZ R55, -R152, R152, 1 ;  /* 0x3f80000098377423 */ /* 0x000fe20000010198 */
[----:B------:R-:W-:Y:S02]  /*f970*/  FFMA.FTZ R56, -R149, R149, 1 ;  /* 0x3f80000095387423 */ /* 0x000fe40000010195 */
[----:B------:R3:W5:Y:S01]  /*f980*/  LDL.LU R155, [R1+0xd8] ;  /* 0x0000d800019b7983 */ /* 0x0007620000300800 */
[----:B------:R-:W-:-:S03]  /*f990*/  FMUL.FTZ R67, R115, R67 ;  /* 0x0000004373437220 */ /* 0x000fc60000410000 */
[----:B------:R3:W5:Y:S01]  /*f9a0*/  LDL.LU R154, [R1+0xd4] ;  /* 0x0000d400019a7983 */ /* 0x0007620000300800 */
[----:B------:R-:W-:-:S03]  /*f9b0*/  FMUL.FTZ R70, R70, R61 ;  /* 0x0000003d46467220 */ /* 0x000fc60000410000 */
[----:B------:R3:W5:Y:S01]  /*f9c0*/  LDL.LU R153, [R1+0xd0] ;  /* 0x0000d00001997983 */ /* 0x0007620000300800 */
[----:B------:R-:W-:-:S03]  /*f9d0*/  FMUL.FTZ R56, R56, R67 ;  /* 0x0000004338387220 */ /* 0x000fc60000410000 */
[----:B------:R3:W5:Y:S01]  /*f9e0*/  LDL.LU R152, [R1+0xcc] ;  /* 0x0000cc0001987983 */ /* 0x0007620000300800 */
[----:B------:R-:W-:-:S03]  /*f9f0*/  FFMA.FTZ R61, -R148, R148, 1 ;  /* 0x3f800000943d7423 */ /* 0x000fc60000010194 */
[----:B------:R3:W5:Y:S01]  /*fa00*/  LDL.LU R151, [R1+0xc8] ;  /* 0x0000c80001977983 */ /* 0x0007620000300800 */
[----:B------:R-:W-:Y:S01]  /*fa10*/  FMUL.FTZ R55, R55, R59 ;  /* 0x0000003b37377220 */ /* 0x000fe20000410000 */
[----:B------:R-:W-:Y:S02]  /*fa20*/  FFMA.FTZ R67, -R147, R147, 1 ;  /* 0x3f80000093437423 */ /* 0x000fe40000010193 */
[----:B------:R3:W5:Y:S01]  /*fa30*/  LDL.LU R150, [R1+0xc4] ;  /* 0x0000c40001967983 */ /* 0x0007620000300800 */
[----:B------:R-:W-:Y:S01]  /*fa40*/  FMUL.FTZ R88, R110, R88 ;  /* 0x000000586e587220 */ /* 0x000fe20000410000 */
[----:B------:R-:W-:Y:S02]  /*fa50*/  FFMA.FTZ R59, -R146, R146, 1 ;  /* 0x3f800000923b7423 */ /* 0x000fe40000010192 */
[----:B------:R3:W5:Y:S01]  /*fa60*/  LDL.LU R149, [R1+0xc0] ;  /* 0x0000c00001957983 */ /* 0x0007620000300800 */
[----:B------:R-:W-:Y:S01]  /*fa70*/  FADD.FTZ R73, R73, -R40 ;  /* 0x8000002849497221 */ /* 0x000fe20000010000 */
[--C-:B------:R-:W-:Y:S01]  /*fa80*/  FADD.FTZ R81, R81, -R62.reuse ;  /* 0x8000003e51517221 */ /* 0x100fe20000010000 */
[----:B------:R-:W-:Y:S01]  /*fa90*/  FADD.FTZ R83, R83, -R62 ;  /* 0x8000003e53537221 */ /* 0x000fe20000010000 */
[----:B------:R3:W5:Y:S01]  /*faa0*/  LDL.LU R148, [R1+0xbc] ;  /* 0x0000bc0001947983 */ /* 0x0007620000300800 */
[--C-:B------:R-:W-:Y:S01]  /*fab0*/  FADD.FTZ R72, R72, -R89.reuse ;  /* 0x8000005948487221 */ /* 0x100fe20000010000 */
[----:B------:R-:W-:Y:S01]  /*fac0*/  FADD.FTZ R74, R74, -R89 ;  /* 0x800000594a4a7221 */ /* 0x000fe20000010000 */
[----:B------:R-:W-:Y:S01]  /*fad0*/  FADD.FTZ R40, R75, -R40 ;  /* 0x800000284b287221 */ /* 0x000fe20000010000 */
[----:B------:R3:W5:Y:S01]  /*fae0*/  LDL.LU R147, [R1+0xb8] ;  /* 0x0000b80001937983 */ /* 0x0007620000300800 */
[----:B------:R-:W-:Y:S01]  /*faf0*/  FFMA.FTZ R62, -R145, R145, 1 ;  /* 0x3f800000913e7423 */ /* 0x000fe20000010191 */
[----:B-1----:R-:W-:Y:S01]  /*fb00*/  FMUL.FTZ R90, R114, R90 ;  /* 0x0000005a725a7220 */ /* 0x002fe20000410000 */
[--C-:B------:R-:W-:Y:S01]  /*fb10*/  FADD.FTZ R85, R85, -R63.reuse ;  /* 0x8000003f55557221 */ /* 0x100fe20000010000 */
[----:B------:R3:W5:Y:S01]  /*fb20*/  LDL.LU R146, [R1+0xb4] ;  /* 0x0000b40001927983 */ /* 0x0007620000300800 */
[----:B------:R-:W-:Y:S01]  /*fb30*/  FADD.FTZ R87, R87, -R63 ;  /* 0x8000003f57577221 */ /* 0x000fe20000010000 */
[----:B------:R-:W-:Y:S01]  /*fb40*/  FFMA.FTZ R89, -R144, R144, 1 ;  /* 0x3f80000090597423 */ /* 0x000fe20000010190 */
[----:B------:R-:W-:Y:S01]  /*fb50*/  FMUL.FTZ R61, R61, R88 ;  /* 0x000000583d3d7220 */ /* 0x000fe20000410000 */
[----:B------:R3:W5:Y:S01]  /*fb60*/  LDL.LU R145, [R1+0xb0] ;  /* 0x0000b00001917983 */ /* 0x0007620000300800 */
[----:B------:R-:W-:Y:S01]  /*fb70*/  FFMA.FTZ R63, -R143, R143, 1 ;  /* 0x3f8000008f3f7423 */ /* 0x000fe2000001018f */
[----:B------:R-:W-:Y:S01]  /*fb80*/  FMUL.FTZ R217, R118, R217 ;  /* 0x000000d976d97220 */ /* 0x000fe20000410000 */
[--C-:B------:R-:W-:Y:S01]  /*fb90*/  FADD.FTZ R76, R76, -R92.reuse ;  /* 0x8000005c4c4c7221 */ /* 0x100fe20000010000 */
[----:B------:R3:W5:Y:S01]  /*fba0*/  LDL.LU R144, [R1+0xac] ;  /* 0x0000ac0001907983 */ /* 0x0007620000300800 */
[----:B------:R-:W-:Y:S01]  /*fbb0*/  FADD.FTZ R78, R78, -R92 ;  /* 0x8000005c4e4e7221 */ /* 0x000fe20000010000 */
[----:B------:R-:W-:Y:S01]  /*fbc0*/  FFMA.FTZ R88, -R142, R142, 1 ;  /* 0x3f8000008e587423 */ /* 0x000fe2000001018e */
[--C-:B------:R-:W-:Y:S01]  /*fbd0*/  FADD.FTZ R77, R77, -R93.reuse ;  /* 0x8000005d4d4d7221 */ /* 0x100fe20000010000 */
[----:B------:R3:W5:Y:S01]  /*fbe0*/  LDL.LU R143, [R1+0xa8] ;  /* 0x0000a800018f7983 */ /* 0x0007620000300800 */
[----:B------:R-:W-:Y:S01]  /*fbf0*/  FADD.FTZ R79, R79, -R93 ;  /* 0x8000005d4f4f7221 */ /* 0x000fe20000010000 */
[----:B------:R-:W-:Y:S01]  /*fc00*/  FMUL.FTZ R40, R137, R40 ;  /* 0x0000002889287220 */ /* 0x000fe20000410000 */
[----:B------:R-:W-:Y:S01]  /*fc10*/  FFMA.FTZ R92, -R141, R141, 1 ;  /* 0x3f8000008d5c7423 */ /* 0x000fe2000001018d */
[----:B------:R3:W5:Y:S01]  /*fc20*/  LDL.LU R142, [R1+0xa4] ;  /* 0x0000a400018e7983 */ /* 0x0007620000300800 */
[----:B------:R-:W-:Y:S01]  /*fc30*/  FMUL.FTZ R67, R67, R90 ;  /* 0x0000005a43437220 */ /* 0x000fe20000410000 */
[----:B------:R-:W-:Y:S01]  /*fc40*/  FFMA.FTZ R93, -R140, R140, 1 ;  /* 0x3f8000008c5d7423 */ /* 0x000fe2000001018c */
        /* <DEDUP_REMOVED lines=8> */
[----:B------:R-:W-:Y:S01]  /*fcd0*/  FFMA.FTZ R217, -R4, R4, 1 ;  /* 0x3f80000004d97423 */ /* 0x000fe20000010104 */
[----:B------:R3:W5:Y:S01]  /*fce0*/  LDL.LU R6, [R1+0x98] ;  /* 0x0000980001067983 */ /* 0x0007620000300800 */
[----:B------:R-:W-:-:S03]  /*fcf0*/  FFMA.FTZ R40, -R2, R2, 1 ;  /* 0x3f80000002287423 */ /* 0x000fc60000010102 */
[----:B------:R3:W5:Y:S04]  /*fd00*/  LDL.LU R5, [R1+0x94] ;  /* 0x0000940001057983 */ /* 0x0007680000300800 */
[----:B------:R3:W5:Y:S04]  /*fd10*/  LDL.LU R4, [R1+0x90] ;  /* 0x0000900001047983 */ /* 0x0007680000300800 */
[----:B------:R3:W5:Y:S04]  /*fd20*/  LDL.LU R2, [R1+0x8c] ;  /* 0x00008c0001027983 */ /* 0x0007680000300800 */
[----:B------:R-:W4:Y:S01]  /*fd30*/  LDL R220, [R1+0x70] ;  /* 0x0000700001dc7983 */ /* 0x000f220000100800 */
[----:B------:R-:W1:Y:S08]  /*fd40*/  MUFU.EX2 R127, R127 ;  /* 0x0000007f007f7308 */ /* 0x000e700000000800 */
[----:B------:R-:W3:Y:S08]  /*fd50*/  MUFU.EX2 R113, R113 ;  /* 0x0000007100717308 */ /* 0x000ef00000000800 */
[----:B------:R-:W3:Y:S08]  /*fd60*/  MUFU.EX2 R136, R136 ;  /* 0x0000008800887308 */ /* 0x000ef00000000800 */
[----:B------:R-:W3:Y:S08]  /*fd70*/  MUFU.EX2 R33, R33 ;  /* 0x0000002100217308 */ /* 0x000ef00000000800 */
[----:B------:R-:W3:Y:S08]  /*fd80*/  MUFU.EX2 R34, R34 ;  /* 0x0000002200227308 */ /* 0x000ef00000000800 */
[----:B------:R-:W3:Y:S08]  /*fd90*/  MUFU.EX2 R204, R204 ;  /* 0x000000cc00cc7308 */ /* 0x000ef00000000800 */
[----:B------:R-:W3:Y:S08]  /*fda0*/  MUFU.EX2 R206, R206 ;  /* 0x000000ce00ce7308 */ /* 0x000ef00000000800 */
[----:B------:R-:W3:Y:S08]  /*fdb0*/  MUFU.EX2 R125, R125 ;  /* 0x0000007d007d7308 */ /* 0x000ef00000000800 */
[----:B------:R-:W3:Y:S01]  /*fdc0*/  MUFU.EX2 R207, R207 ;  /* 0x000000cf00cf7308 */ /* 0x000ee20000000800 */
[----:B------:R-:W-:-:S07]  /*fdd0*/  FADD.FTZ R82, R82, -R218 ;  /* 0x800000da52527221 */ /* 0x000fce0000010000 */
[----:B------:R-:W3:Y:S08]  /*fde0*/  MUFU.EX2 R131, R131 ;  /* 0x0000008300837308 */ /* 0x000ef00000000800 */
[----:B------:R-:W2:Y:S08]  /*fdf0*/  MUFU.EX2 R108, R108 ;  /* 0x0000006c006c7308 */ /* 0x000eb00000000800 */
[----:B------:R-:W2:Y:S08]  /*fe00*/  MUFU.EX2 R130, R130 ;  /* 0x0000008200827308 */ /* 0x000eb00000000800 */
[----:B------:R-:W2:Y:S08]  /*fe10*/  MUFU.EX2 R109, R109 ;  /* 0x0000006d006d7308 */ /* 0x000eb00000000800 */
[----:B------:R-:W2:Y:S08]  /*fe20*/  MUFU.EX2 R123, R123 ;  /* 0x0000007b007b7308 */ /* 0x000eb00000000800 */
[----:B------:R-:W2:Y:S08]  /*fe30*/  MUFU.EX2 R129, R129 ;  /* 0x0000008100817308 */ /* 0x000eb00000000800 */
[----:B------:R-:W2:Y:S08]  /*fe40*/  MUFU.EX2 R126, R126 ;  /* 0x0000007e007e7308 */ /* 0x000eb00000000800 */
[----:B------:R-:W2:Y:S01]  /*fe50*/  MUFU.EX2 R139, R139 ;  /* 0x0000008b008b7308 */ /* 0x000ea20000000800 */
[----:B-1----:R-:W-:Y:S01]  /*fe60*/  FMUL.FTZ R76, R127, R76 ;  /* 0x0000004c7f4c7220 */ /* 0x002fe20000410000 */
[----:B---3--:R-:W-:Y:S01]  /*fe70*/  FMUL.FTZ R72, R113, R72 ;  /* 0x0000004871487220 */ /* 0x008fe20000410000 */
[----:B------:R-:W-:Y:S01]  /*fe80*/  FMUL.FTZ R82, R136, R82 ;  /* 0x0000005288527220 */ /* 0x000fe20000410000 */
[----:B------:R-:W-:Y:S01]  /*fe90*/  FADD.FTZ R80, R80, -R218 ;  /* 0x800000da50507221 */ /* 0x000fe20000010000 */
[----:B------:R-:W-:Y:S01]  /*fea0*/  FMUL.FTZ R231, R33, R231 ;  /* 0x000000e721e77220 */ /* 0x000fe20000410000 */
[----:B------:R-:W-:Y:S01]  /*feb0*/  FMUL.FTZ R232, R34, R232 ;  /* 0x000000e822e87220 */ /* 0x000fe20000410000 */
[----:B------:R-:W-:Y:S01]  /*fec0*/  FFMA.FTZ R218, -R138, R138, 1 ;  /* 0x3f8000008ada7423 */ /* 0x000fe2000001018a */
[----:B------:R-:W-:Y:S01]  /*fed0*/  FMUL.FTZ R92, R92, R76 ;  /* 0x0000004c5c5c7220 */ /* 0x000fe20000410000 */
[----:B------:R-:W-:Y:S01]  /*fee0*/  FFMA.FTZ R138, -R128, R128, 1 ;  /* 0x3f800000808a7423 */ /* 0x000fe20000010180 */
[----:B------:R-:W-:Y:S01]  /*fef0*/  FMUL.FTZ R62, R62, R72 ;  /* 0x000000483e3e7220 */ /* 0x000fe20000410000 */
[----:B------:R-:W-:Y:S01]  /*ff00*/  FMUL.FTZ R128, R40, R82 ;  /* 0x0000005228807220 */ /* 0x000fe20000410000 */
[----:B------:R-:W-:Y:S01]  /*ff10*/  FFMA.FTZ R132, -R132, R132, 1 ;  /* 0x3f80000084847423 */ /* 0x000fe20000010184 */
[----:B------:R-:W-:Y:S01]  /*ff20*/  FFMA.FTZ R133, -R133, R133, 1 ;  /* 0x3f80000085857423 */ /* 0x000fe20000010185 */
[----:B------:R-:W-:Y:S01]  /*ff30*/  FMUL.FTZ R84, R204, R84 ;  /* 0x00000054cc547220 */ /* 0x000fe20000410000 */
[----:B------:R-:W-:Y:S01]  /*ff40*/  FMUL.FTZ R85, R206, R85 ;  /* 0x00000055ce557220 */ /* 0x000fe20000410000 */
[----:B------:R-:W-:Y:S01]  /*ff50*/  F2FP.BF16.F32.PACK_AB R76, R42, R11 ;  /* 0x0000000b2a4c723e */ /* 0x000fe200000010ff */
[----:B------:R-:W-:Y:S01]  /*ff60*/  FFMA.FTZ R72, -R134, R134, 1 ;  /* 0x3f80000086487423 */ /* 0x000fe20000010186 */
[----:B------:R-:W-:Y:S01]  /*ff70*/  FFMA.FTZ R40, -R135, R135, 1 ;  /* 0x3f80000087287423 */ /* 0x000fe20000010187 */
[----:B------:R-:W-:Y:S01]  /*ff80*/  FMUL.FTZ R86, R125, R86 ;  /* 0x000000567d567220 */ /* 0x000fe20000410000 */
[----:B------:R-:W-:Y:S01]  /*ff90*/  FMUL.FTZ R87, R207, R87 ;  /* 0x00000057cf577220 */ /* 0x000fe20000410000 */
[----:B------:R-:W-:Y:S01]  /*ffa0*/  FMUL.FTZ R216, R216, R231 ;  /* 0x000000e7d8d87220 */ /* 0x000fe20000410000 */
        /* <DEDUP_REMOVED lines=25> */
[----:B------:R-:W-:Y:S01]  /*10140*/  UMOV UR6, UR8 ;  /* 0x0000000800067c82 */ /* 0x000fe20008000000 */
[----:B------:R-:W-:Y:S01]  /*10150*/  F2FP.BF16.F32.PACK_AB R80, R21, R22 ;  /* 0x000000161550723e */ /* 0x000fe200000010ff */
[----:B------:R-:W-:Y:S01]  /*10160*/  UMOV UR7, 0x40000040 ;  /* 0x4000004000077882 */ /* 0x000fe20000000000 */
[----:B------:R-:W-:Y:S01]  /*10170*/  F2FP.BF16.F32.PACK_AB R81, R211, R20 ;  /* 0x00000014d351723e */ /* 0x000fe200000010ff */
[----:B------:R-:W-:Y:S01]  /*10180*/  UIADD3 UR4, UR8, 0x80, URZ ;  /* 0x0000008008047890 */ /* 0x000fe2000fffe03f */
        /* <DEDUP_REMOVED lines=30> */
[----:B----4-:R-:W-:-:S05]  /*10370*/  LEA R11, R0, R220, 0xe ;  /* 0x000000dc000b7211 */ /* 0x010fca00078e70ff */
[----:B------:R-:W-:-:S05]  /*10380*/  IMAD R11, R11, 0x2, R16 ;  /* 0x000000020b0b7824 */ /* 0x000fca00078e0210 */
        /* <DEDUP_REMOVED lines=79> */
[----:B------:R-:W-:Y:S02]  /*10880*/  R2UR UR4, R16 ;  /* 0x00000000100472ca */ /* 0x000fe400000e0000 */
[----:B--2---:R-:W-:-:S04]  /*10890*/  LEA R10, R0, R12, 0xb ;  /* 0x0000000c000a7211 */ /* 0x004fc800078e58ff */
[----:B------:R-:W-:-:S07]  /*108a0*/  R2UR UR9, R10 ;  /* 0x000000000a0972ca */ /* 0x000fce00000e0000 */
[----:B------:R-:W-:-:S04]  /*108b0*/  USHF.R.U32.HI UR4, URZ, 0x4, UR4 ;  /* 0x000000043f047899 */ /* 0x000fc80008011604 */
[----:B------:R-:W-:Y:S01]  /*108c0*/  ULOP3.LUT UR10, UR4, 0x3fff, URZ, 0xc0, !UPT ;  /* 0x00003fff040a7892 */ /* 0x000fe2000f8ec03f */
[----:B------:R-:W-:Y:S02]  /*108d0*/  UMOV UR5, 0x40000040 ;  /* 0x4000004000057882 */ /* 0x000fe40000000000 */
[----:B------:R-:W-:Y:S01]  /*108e0*/  UMOV UR4, UR9 ;  /* 0x0000000900047c82 */ /* 0x000fe20008000000 */
[----:B------:R-:W-:-:S03]  /*108f0*/  UMOV UR7, 0x40000040 ;  /* 0x4000004000077882 */ /* 0x000fc60000000000 */
[----:B------:R-:W-:Y:S01]  /*10900*/  UMOV UR6, UR10 ;  /* 0x0000000a00067c82 */ /* 0x000fe20008000000 */
[----:B------:R-:W-:Y:S02]  /*10910*/  WARPGROUP.DEPBAR.LE gsb0, 0x0 ;  /* 0x00008000000079c5 */ /* 0x000fe40000010000 */
[----:B------:R2:W-:Y:S06]  /*10920*/  MEMBAR.ALL.CTA ;  /* 0x0000000000007992 */ /* 0x0005ec0000008000 */
[----:B--2---:R-:W2:Y:S02]  /*10930*/  FENCE.VIEW.ASYNC.S ;  /* 0x00000000000073c6 */ /* 0x004ea40000000000 */
[----:B--2---:R-:W-:Y:S06]  /*10940*/  BAR.SYNC.DEFER_BLOCKING 0x9, 0x100 ;  /* 0x0244000000007b1d */ /* 0x004fec0000010000 */
        /* <DEDUP_REMOVED lines=54> */
.L_x_1088:
        /* <DEDUP_REMOVED lines=57> */
[----:B------:R2:W-:Y:S01]  /*11040*/  STS.128 [R2+0xa800], R44 ;  /* 0x00a8002c02007388 */ /* 0x0005e20000000c00 */
[----:B------:R-:W-:-:S03]  /*11050*/  IADD3 R10, R10, 0xc, RZ ;  /* 0x0000000c0a0a7810 */ /* 0x000fc60007ffe0ff */
        /* <DEDUP_REMOVED lines=11> */
.L_x_1089:
[----:B------:R-:W-:Y:S01]  /*11110*/  UIADD3 UR38, UR38, 0x1, URZ ;  /* 0x0000000126267890 */ /* 0x000fe2000fffe03f */
[----:B------:R-:W-:Y:S01]  /*11120*/  VIADD R6, R6, 0x30c20 ;  /* 0x00030c2006067836 */ /* 0x000fe20000000000 */
[----:B------:R-:W-:Y:S02]  /*11130*/  IADD3 R0, R0, 0x1, RZ ;  /* 0x0000000100007810 */ /* 0x000fe40007ffe0ff */
[----:B------:R-:W-:Y:S02]  /*11140*/  UISETP.GE.AND UP0, UPT, UR38, UR37, UPT ;  /* 0x000000252600728c */ /* 0x000fe4000bf06270 */
[----:B------:R-:W-:Y:S02]  /*11150*/  ISETP.NE.AND P0, PT, R0, 0x2, PT ;  /* 0x000000020000780c */ /* 0x000fe40003f05270 */
[----:B------:R-:W-:Y:S02]  /*11160*/  PRMT R6, RZ, 0x654, R6 ;  /* 0x00000654ff067816 */ /* 0x000fe40000000006 */
[----:B------:R-:W-:-:S02]  /*11170*/  PLOP3.LUT P1, PT, PT, PT, UP0, 0x80, 0x0 ;  /* 0x000000000000781c */ /* 0x000fc40003f2f008 */
[----:B--2---:R-:W-:Y:S01]  /*11180*/  SEL R5, RZ, 0x1, P0 ;  /* 0x00000001ff057807 */ /* 0x004fe20000000000 */
[----:B------:R2:W-:Y:S01]  /*11190*/  SYNCS.ARRIVE.TRANS64.RED.A1T0 RZ, [R6+URZ], RZ ;  /* 0x000000ff06ff79a7 */ /* 0x0005e2000810043f */
[----:B------:R-:W-:Y:S02]  /*111a0*/  SEL R0, R0, RZ, P0 ;  /* 0x000000ff00007207 */ /* 0x000fe40000000000 */
[----:B------:R-:W-:-:S07]  /*111b0*/  LOP3.LUT R4, R4, R5, RZ, 0x3c, !PT ;  /* 0x0000000504047212 */ /* 0x000fce00078e3cff */
[----:B--2---:R-:W-:Y:S05]  /*111c0*/  @!P1 BRA `(.L_x_1090) ;  /* 0xffffffac00c49947 */ /* 0x004fea000383ffff */
.L_x_1079:
        /* <DEDUP_REMOVED lines=34> */
.L_x_1047:
[----:B------:R-:W-:Y:S05]  /*113f0*/  @P0 BRA `(.L_x_1091) ;  /* 0x0000000800d40947 */ /* 0x000fea0003800000 */
[----:B------:R-:W2:Y:S01]  /*11400*/  S2R R3, SR_CgaCtaId ;  /* 0x0000000000037919 */ /* 0x000ea20000008800 */
[----:B------:R-:W-:-:S04]  /*11410*/  MOV R0, 0x400 ;  /* 0x0000040000007802 */ /* 0x000fc80000000f00 */
[----:B--2---:R-:W-:-:S04]  /*11420*/  LEA R17, R3, R0, 0x18 ;  /* 0x0000000003117211 */ /* 0x004fc800078ec0ff */
[----:B------:R-:W-:-:S13]  /*11430*/  LOP3.LUT P0, RZ, R17, 0x3ff, RZ, 0xc0, !PT ;  /* 0x000003ff11ff7812 */ /* 0x000fda000780c0ff */
[----:B------:R-:W-:Y:S05]  /*11440*/  @!P0 BRA `(.L_x_1092) ;  /* 0x0000000000408947 */ /* 0x000fea0003800000 */
[----:B------:R-:W-:Y:S01]  /*11450*/  MOV R0, 0x0 ;  /* 0x0000000000007802 */ /* 0x000fe20000000f00 */
[----:B------:R-:W-:Y:S01]  /*11460*/  ULDC.64 UR4, c[0x4][0x90] ;  /* 0x0100240000047ab9 */ /* 0x000fe20000000a00 */
[----:B------:R-:W-:Y:S01]  /*11470*/  ULDC.64 UR6, c[0x4][0x98] ;  /* 0x0100260000067ab9 */ /* 0x000fe20000000a00 */
[----:B------:R-:W-:Y:S01]  /*11480*/  IMAD.U32 R4, RZ, RZ, UR4 ;  /* 0x00000004ff047e24 */ /* 0x000fe2000f8e00ff */
[----:B------:R2:W3:Y:S01]  /*11490*/  LDC.64 R2, c[0x4][R0] ;  /* 0x0100000000027b82 */ /* 0x0004e20000000a00 */
[----:B------:R-:W-:Y:S01]  /*114a0*/  MOV R5, UR5 ;  /* 0x0000000500057c02 */ /* 0x000fe20008000f00 */
[----:B------:R-:W-:Y:S01]  /*114b0*/  ULDC.64 UR4, c[0x4][0x18] ;  /* 0x0100060000047ab9 */ /* 0x000fe20000000a00 */
[----:B------:R-:W-:Y:S01]  /*114c0*/  IMAD.U32 R6, RZ, RZ, UR6 ;  /* 0x00000006ff067e24 */ /* 0x000fe2000f8e00ff */
[----:B------:R-:W-:Y:S01]  /*114d0*/  MOV R7, UR7 ;  /* 0x0000000700077c02 */ /* 0x000fe20008000f00 */
[----:B------:R-:W-:Y:S01]  /*114e0*/  IMAD.U32 R10, RZ, RZ, UR4 ;  /* 0x00000004ff0a7e24 */ /* 0x000fe2000f8e00ff */
[----:B------:R-:W-:Y:S01]  /*114f0*/  MOV R11, UR5 ;  /* 0x00000005000b7c02 */ /* 0x000fe20008000f00 */
[----:B------:R-:W-:Y:S01]  /*11500*/  IMAD.MOV.U32 R8, RZ, RZ, 0x70 ;  /* 0x00000070ff087424 */ /* 0x000fe200078e00ff */
[----:B------:R-:W-:Y:S01]  /*11510*/  MOV R12, 0x1 ;  /* 0x00000001000c7802 */ /* 0x000fe20000000f00 */
[----:B--2---:R-:W-:-:S07]  /*11520*/  IMAD.MOV.U32 R13, RZ, RZ, RZ ;  /* 0x000000ffff0d7224 */ /* 0x004fce00078e00ff */
[----:B------:R-:W-:-:S07]  /*11530*/  LEPC R20, `(.L_x_1092) ;  /* 0x000000001014794e */ /* 0x000fce0000000000 */
[----:B-1-3--:R-:W-:Y:S05]  /*11540*/  CALL.ABS.NOINC R2 ;  /* 0x0000000002007343 */ /* 0x00afea0003c00000 */
.L_x_1092:
[----:B------:R-:W-:-:S04]  /*11550*/  IADD3 R16, R17, 0x4000, RZ ;  /* 0x0000400011107810 */ /* 0x000fc80007ffe0ff */
        /* <DEDUP_REMOVED lines=18> */
.L_x_1093:
[----:B------:R-:W-:-:S13]  /*11680*/  LOP3.LUT P6, RZ, R17, 0x3ff, RZ, 0xc0, !PT ;  /* 0x000003ff11ff7812 */ /* 0x000fda00078cc0ff */
[----:B------:R-:W-:Y:S05]  /*11690*/  @!P6 BRA `(.L_x_1094) ;  /* 0x000000000040e947 */ /* 0x000fea0003800000 */
[----:B------:R-:W-:Y:S01]  /*116a0*/  MOV R0, 0x0 ;  /* 0x0000000000007802 */ /* 0x000fe20000000f00 */
[----:B------:R-:W-:Y:S01]  /*116b0*/  ULDC.64 UR4, c[0x4][0x90] ;  /* 0x0100240000047ab9 */ /* 0x000fe20000000a00 */
[----:B------:R-:W-:Y:S01]  /*116c0*/  ULDC.64 UR6, c[0x4][0x98] ;  /* 0x0100260000067ab9 */ /* 0x000fe20000000a00 */
[----:B------:R-:W-:Y:S01]  /*116d0*/  MOV R4, UR4 ;  /* 0x0000000400047c02 */ /* 0x000fe20008000f00 */
[----:B------:R2:W3:Y:S01]  /*116e0*/  LDC.64 R2, c[0x4][R0] ;  /* 0x0100000000027b82 */ /* 0x0004e20000000a00 */
[----:B------:R-:W-:Y:S01]  /*116f0*/  IMAD.U32 R5, RZ, RZ, UR5 ;  /* 0x00000005ff057e24 */ /* 0x000fe2000f8e00ff */
[----:B------:R-:W-:Y:S01]  /*11700*/  ULDC.64 UR4, c[0x4][0x20] ;  /* 0x0100080000047ab9 */ /* 0x000fe20000000a00 */
[----:B------:R-:W-:Y:S01]  /*11710*/  MOV R6, UR6 ;  /* 0x0000000600067c02 */ /* 0x000fe20008000f00 */
[----:B------:R-:W-:Y:S01]  /*11720*/  IMAD.U32 R7, RZ, RZ, UR7 ;  /* 0x00000007ff077e24 */ /* 0x000fe2000f8e00ff */
[----:B------:R-:W-:Y:S01]  /*11730*/  MOV R10, UR4 ;  /* 0x00000004000a7c02 */ /* 0x000fe20008000f00 */
[----:B------:R-:W-:Y:S01]  /*11740*/  IMAD.U32 R11, RZ, RZ, UR5 ;  /* 0x00000005ff0b7e24 */ /* 0x000fe2000f8e00ff */
[----:B------:R-:W-:Y:S01]  /*11750*/  MOV R8, 0x70 ;  /* 0x0000007000087802 */ /* 0x000fe20000000f00 */
[----:B------:R-:W-:Y:S01]  /*11760*/  IMAD.MOV.U32 R12, RZ, RZ, 0x1 ;  /* 0x00000001ff0c7424 */ /* 0x000fe200078e00ff */
[----:B--2---:R-:W-:-:S07]  /*11770*/  MOV R13, RZ ;  /* 0x000000ff000d7202 */ /* 0x004fce0000000f00 */
[----:B------:R-:W-:-:S07]  /*11780*/  LEPC R20, `(.L_x_1094) ;  /* 0x000000001014794e */ /* 0x000fce0000000000 */
[----:B-1-3--:R-:W-:Y:S05]  /*11790*/  CALL.ABS.NOINC R2 ;  /* 0x0000000002007343 */ /* 0x00afea0003c00000 */
.L_x_1094:
        /* <DEDUP_REMOVED lines=18> */
.L_x_1095:
[----:B------:R-:W2:Y:S01]  /*118c0*/  S2R R0, SR_TID.X ;  /* 0x0000000000007919 */ /* 0x000ea20000002100 */
[----:B------:R-:W-:Y:S02]  /*118d0*/  F2FP.BF16.F32.PACK_AB R172, R173, R172 ;  /* 0x000000acadac723e */ /* 0x000fe400000010ff */
[----:B------:R-:W-:Y:S01]  /*118e0*/  F2FP.BF16.F32.PACK_AB R173, R175, R174 ;  /* 0x000000aeafad723e */ /* 0x000fe200000010ff */
[----:B------:R-:W-:Y:S01]  /*118f0*/  BAR.SYNC.DEFER_BLOCKING 0x1, 0x100 ;  /* 0x0044000000007b1d */ /* 0x000fe20000010000 */
        /* <DEDUP_REMOVED lines=14> */
[----:B--2---:R-:W-:Y:S02]  /*119e0*/  IADD3 R7, R0, -0x80, RZ ;  /* 0xffffff8000077810 */ /* 0x004fe40007ffe0ff */
[----:B------:R-:W-:-:S02]  /*119f0*/  F2FP.BF16.F32.PACK_AB R199, R203, R202 ;  /* 0x000000cacbc7723e */ /* 0x000fc400000010ff */
[----:B------:R-:W-:Y:S02]  /*11a00*/  SHF.R.S32.HI R2, RZ, 0x1f, R7 ;  /* 0x0000001fff027819 */ /* 0x000fe40000011407 */
[----:B------:R-:W-:Y:S02]  /*11a10*/  F2FP.BF16.F32.PACK_AB R141, R143, R142 ;  /* 0x0000008e8f8d723e */ /* 0x000fe400000010ff */
[CC--:B------:R-:W-:Y:S02]  /*11a20*/  LEA.HI R4, R2.reuse, R7.reuse, RZ, 0x4 ;  /* 0x0000000702047211 */ /* 0x0c0fe400078f20ff */
[----:B------:R-:W-:Y:S02]  /*11a30*/  LEA.HI R2, R2, R7, RZ, 0x5 ;  /* 0x0000000702027211 */ /* 0x000fe400078f28ff */
[----:B------:R-:W-:Y:S02]  /*11a40*/  LOP3.LUT R0, R4, 0xfffffff0, RZ, 0xc0, !PT ;  /* 0xfffffff004007812 */ /* 0x000fe400078ec0ff */
[----:B------:R-:W-:-:S02]  /*11a50*/  SHF.R.S32.HI R4, RZ, 0x4, R4 ;  /* 0x00000004ff047819 */ /* 0x000fc40000011404 */
[----:B------:R-:W-:Y:S01]  /*11a60*/  SHF.R.S32.HI R2, RZ, 0x5, R2 ;  /* 0x00000005ff027819 */ /* 0x000fe20000011402 */
[----:B------:R-:W-:Y:S01]  /*11a70*/  IMAD.IADD R0, R7, 0x1, -R0 ;  /* 0x0000000107007824 */ /* 0x000fe200078e0a00 */
[----:B------:R-:W-:Y:S02]  /*11a80*/  SHF.L.U32 R7, R4, 0x3, RZ ;  /* 0x0000000304077819 */ /* 0x000fe400000006ff */
[----:B------:R-:W-:Y:S02]  /*11a90*/  F2FP.BF16.F32.PACK_AB R148, R149, R148 ;  /* 0x000000949594723e */ /* 0x000fe400000010ff */
[----:B------:R-:W-:Y:S02]  /*11aa0*/  SHF.R.S32.HI R3, RZ, 0x1f, R0 ;  /* 0x0000001fff037819 */ /* 0x000fe40000011400 */
[----:B------:R-:W-:Y:S02]  /*11ab0*/  F2FP.BF16.F32.PACK_AB R142, R145, R144 ;  /* 0x00000090918e723e */ /* 0x000fe400000010ff */
[----:B------:R-:W-:-:S02]  /*11ac0*/  LEA.HI R3, R3, R0, RZ, 0x3 ;  /* 0x0000000003037211 */ /* 0x000fc400078f18ff */
[----:B------:R-:W-:Y:S02]  /*11ad0*/  F2FP.BF16.F32.PACK_AB R143, R147, R146 ;  /* 0x00000092938f723e */ /* 0x000fe400000010ff */
[C---:B------:R-:W-:Y:S01]  /*11ae0*/  LOP3.LUT R5, R3.reuse, 0xfffffff8, RZ, 0xc0, !PT ;  /* 0xfffffff803057812 */ /* 0x040fe200078ec0ff */
[----:B------:R-:W-:Y:S01]  /*11af0*/  IMAD.SHL.U32 R3, R3, 0x40, RZ ;  /* 0x0000004003037824 */ /* 0x000fe200078e00ff */
[----:B------:R-:W-:Y:S02]  /*11b00*/  F2FP.BF16.F32.PACK_AB R149, R151, R150 ;  /* 0x000000969795723e */ /* 0x000fe400000010ff */
[----:B------:R-:W-:Y:S02]  /*11b10*/  IADD3 R5, R0, -R5, RZ ;  /* 0x8000000500057210 */ /* 0x000fe40007ffe0ff */
[----:B------:R-:W-:Y:S02]  /*11b20*/  LOP3.LUT R3, R3, 0x7ffffe00, RZ, 0xc0, !PT ;  /* 0x7ffffe0003037812 */ /* 0x000fe400078ec0ff */
[C---:B------:R-:W-:Y:S01]  /*11b30*/  R2P PR, R5.reuse, 0x6 ;  /* 0x0000000605007804 */ /* 0x040fe20000000000 */
[----:B------:R-:W-:Y:S01]  /*11b40*/  IMAD.SHL.U32 R0, R5, 0x40, RZ ;  /* 0x0000004005007824 */ /* 0x000fe200078e00ff */
[----:B------:R-:W-:Y:S01]  /*11b50*/  LEA R3, R2, R3, 0xa ;  /* 0x0000000302037211 */ /* 0x000fe200078e50ff */
[----:B------:R-:W-:Y:S01]  /*11b60*/  IMAD.MOV.U32 R5, RZ, RZ, 0x40 ;  /* 0x00000040ff057424 */ /* 0x000fe200078e00ff */
[----:B------:R-:W2:Y:S01]  /*11b70*/  SHFL.IDX PT, R2, R2, RZ, 0x1f ;  /* 0x00001fff02027589 */ /* 0x000ea200000e0000 */
[----:B------:R-:W-:-:S02]  /*11b80*/  F2FP.BF16.F32.PACK_AB R156, R157, R156 ;  /* 0x0000009c9d9c723e */ /* 0x000fc400000010ff */
[----:B------:R-:W-:Y:S02]  /*11b90*/  LOP3.LUT R0, R0, 0x1c0, RZ, 0xc0, !PT ;  /* 0x000001c000007812 */ /* 0x000fe400078ec0ff */
[----:B------:R-:W-:Y:S02]  /*11ba0*/  SEL R5, R5, 0xffffffc0, !P2 ;  /* 0xffffffc005057807 */ /* 0x000fe40005000000 */
[----:B------:R-:W-:Y:S02]  /*11bb0*/  LOP3.LUT R7, R0, 0x8, R7, 0xf8, !PT ;  /* 0x0000000800077812 */ /* 0x000fe400078ef807 */
[----:B------:R-:W-:Y:S02]  /*11bc0*/  SHF.R.U32.HI R0, RZ, 0x3, R0 ;  /* 0x00000003ff007819 */ /* 0x000fe40000011600 */
[----:B------:R-:W-:Y:S02]  /*11bd0*/  F2FP.BF16.F32.PACK_AB R150, R153, R152 ;  /* 0x000000989996723e */ /* 0x000fe400000010ff */
[----:B------:R-:W-:-:S02]  /*11be0*/  LOP3.LUT R0, R7, R0, RZ, 0x3c, !PT ;  /* 0x0000000007007212 */ /* 0x000fc400078e3cff */
[----:B------:R-:W-:Y:S02]  /*11bf0*/  F2FP.BF16.F32.PACK_AB R151, R155, R154 ;  /* 0x0000009a9b97723e */ /* 0x000fe400000010ff */
[----:B------:R-:W-:Y:S01]  /*11c00*/  F2FP.BF16.F32.PACK_AB R157, R159, R158 ;  /* 0x0000009e9f9d723e */ /* 0x000fe200000010ff */
[----:B------:R-:W-:Y:S01]  /*11c10*/  IMAD.IADD R0, R0, 0x1, R3 ;  /* 0x0000000100007824 */ /* 0x000fe200078e0203 */
[----:B------:R-:W-:Y:S02]  /*11c20*/  MOV R3, 0x20 ;  /* 0x0000002000037802 */ /* 0x000fe40000000f00 */
[----:B------:R-:W-:Y:S02]  /*11c30*/  F2FP.BF16.F32.PACK_AB R164, R165, R164 ;  /* 0x000000a4a5a4723e */ /* 0x000fe400000010ff */
[----:B------:R-:W-:Y:S02]  /*11c40*/  LEA R0, R0, R17, 0x1 ;  /* 0x0000001100007211 */ /* 0x000fe400078e08ff */
[----:B------:R-:W-:-:S02]  /*11c50*/  SEL R3, R3, 0xffffffe0, !P1 ;  /* 0xffffffe003037807 */ /* 0x000fc40004800000 */
[--C-:B------:R-:W-:Y:S01]  /*11c60*/  IADD3 R6, R5, 0x4000, R0.reuse ;  /* 0x0000400005067810 */ /* 0x100fe20007ffe000 */
[----:B------:R3:W-:Y:S01]  /*11c70*/  STSM.16.M88.4 [R0+0x4000], R172 ;  /* 0x004000ac00007844 */ /* 0x0007e20000000200 */
[----:B------:R-:W-:Y:S02]  /*11c80*/  IADD3 R4, R3, 0x4000, R0 ;  /* 0x0000400003047810 */ /* 0x000fe40007ffe000 */
[----:B------:R-:W-:Y:S01]  /*11c90*/  F2FP.BF16.F32.PACK_AB R158, R161, R160 ;  /* 0x000000a0a19e723e */ /* 0x000fe200000010ff */
[----:B------:R-:W-:Y:S01]  /*11ca0*/  IMAD.IADD R3, R3, 0x1, R6 ;  /* 0x0000000103037824 */ /* 0x000fe200078e0206 */
[----:B------:R-:W-:Y:S01]  /*11cb0*/  F2FP.BF16.F32.PACK_AB R159, R163, R162 ;  /* 0x000000a2a39f723e */ /* 0x000fe200000010ff */
[----:B------:R3:W-:Y:S01]  /*11cc0*/  STSM.16.M88.4 [R4], R180 ;  /* 0x000000b404007844 */ /* 0x0007e20000000200 */
[----:B------:R-:W-:Y:S02]  /*11cd0*/  F2FP.BF16.F32.PACK_AB R165, R167, R166 ;  /* 0x000000a6a7a5723e */ /* 0x000fe400000010ff */
[----:B------:R-:W-:Y:S01]  /*11ce0*/  F2FP.BF16.F32.PACK_AB R166, R169, R168 ;  /* 0x000000a8a9a6723e */ /* 0x000fe200000010ff */
[----:B------:R3:W-:Y:S01]  /*11cf0*/  STSM.16.M88.4 [R6], R188 ;  /* 0x000000bc06007844 */ /* 0x0007e20000000200 */
[----:B------:R-:W-:-:S02]  /*11d00*/  F2FP.BF16.F32.PACK_AB R167, R171, R170 ;  /* 0x000000aaaba7723e */ /* 0x000fc400000010ff */
[----:B--2---:R-:W-:Y:S01]  /*11d10*/  ISETP.NE.AND P0, PT, R2, 0x7, PT ;  /* 0x000000070200780c */ /* 0x004fe20003f05270 */
[----:B------:R3:W-:Y:S04]  /*11d20*/  STSM.16.M88.4 [R3], R196 ;  /* 0x000000c403007844 */ /* 0x0007e80000000200 */
[----:B------:R3:W-:Y:S04]  /*11d30*/  STSM.16.M88.4 [R0], R140 ;  /* 0x0000008c00007844 */ /* 0x0007e80000000200 */
        /* <DEDUP_REMOVED lines=24> */
[----:B------:R-:W4:Y:S01]  /*11ec0*/  S2UR UR11, SR_CTAID.Y ;  /* 0x00000000000b79c3 */ /* 0x000f220000002600 */
[----:B--2---:R-:W-:-:S09]  /*11ed0*/  USHF.L.U32 UR10, UR10, 0x7, URZ ;  /* 0x000000070a0a7899 */ /* 0x004fd2000800063f */
[----:B----4-:R2:W-:Y:S02]  /*11ee0*/  UTMASTG.4D [UR8], [UR4] ;  /* 0x00000008040073b5 */ /* 0x0105e40008018000 */
[----:B--2---:R-:W-:Y:S02]  /*11ef0*/  UMOV UR8, UR6 ;  /* 0x0000000600087c82 */ /* 0x004fe40008000000 */
[----:B------:R2:W-:Y:S02]  /*11f00*/  UTMASTG.4D [UR8], [UR14] ;  /* 0x000000080e0073b5 */ /* 0x0005e40008018000 */
[----:B--2---:R0:W-:Y:S02]  /*11f10*/  UTMACMDFLUSH ;  /* 0x00000000000079b7 */ /* 0x0041e40000000000 */
.L_x_1097:
[----:B------:R-:W-:Y:S05]  /*11f20*/  BSYNC B0 ;  /* 0x0000000000007941 */ /* 0x000fea0003800000 */
.L_x_1096:
[----:B------:R-:W-:-:S04]  /*11f30*/  DEPBAR.LE SB0, 0x0 ;  /* 0x000080000000791a */ /* 0x000fc80000000000 */
[----:B------:R-:W-:Y:S05]  /*11f40*/  BRA `(.L_x_1045) ;  /* 0x00000034005c7947 */ /* 0x000fea0003800000 */
.L_x_1091:
[----:B------:R-:W2:Y:S01]  /*11f50*/  S2R R0, SR_TID.X ;  /* 0x0000000000007919 */ /* 0x000ea20000002100 */
[----:B------:R-:W3:Y:S01]  /*11f60*/  LDC.64 R16, c[0x0][0x808] ;  /* 0x00020200ff107b82 */ /* 0x000ee20000000a00 */
[----:B------:R-:W-:Y:S01]  /*11f70*/  ULDC.64 UR4, c[0x0][0x820] ;  /* 0x0002080000047ab9 */ /* 0x000fe20000000a00 */
[----:B------:R-:W-:Y:S01]  /*11f80*/  BSSY B0, `(.L_x_1098) ;  /* 0x0000033000007945 */ /* 0x000fe20003800000 */
[----:B------:R-:W4:Y:S01]  /*11f90*/  S2R R23, SR_CTAID.Y ;  /* 0x0000000000177919 */ /* 0x000f220000002600 */
[----:B------:R-:W3:Y:S04]  /*11fa0*/  S2R R15, SR_CTAID.X ;  /* 0x00000000000f7919 */ /* 0x000ee80000002500 */
[----:B------:R-:W1:Y:S01]  /*11fb0*/  LDC R19, c[0x0][0x83c] ;  /* 0x00020f00ff137b82 */ /* 0x000e620000000800 */
[----:B------:R-:W5:Y:S07]  /*11fc0*/  S2R R21, SR_CTAID.Z ;  /* 0x0000000000157919 */ /* 0x000f6e0000002700 */
[----:B------:R-:W1:Y:S01]  /*11fd0*/  LDC.64 R24, c[0x0][0x208] ;  /* 0x00008200ff187b82 */ /* 0x000e620000000a00 */
[----:B--2---:R-:W-:-:S04]  /*11fe0*/  IADD3 R3, R0, -0x80, RZ ;  /* 0xffffff8000037810 */ /* 0x004fc80007ffe0ff */
[----:B------:R-:W-:Y:S02]  /*11ff0*/  SHF.R.S32.HI R0, RZ, 0x1f, R3 ;  /* 0x0000001fff007819 */ /* 0x000fe40000011403 */
[----:B----4-:R-:W-:Y:S02]  /*12000*/  SHF.R.S32.HI R13, RZ, 0x1f, R23 ;  /* 0x0000001fff0d7819 */ /* 0x010fe40000011417 */
[----:B------:R-:W-:-:S04]  /*12010*/  LEA.HI R2, R0, R3, RZ, 0x3 ;  /* 0x0000000300027211 */ /* 0x000fc800078f18ff */
[----:B------:R-:W-:Y:S02]  /*12020*/  LOP3.LUT R0, R2, 0x1ffffff8, RZ, 0xc0, !PT ;  /* 0x1ffffff802007812 */ /* 0x000fe400078ec0ff */
[----:B------:R-:W-:Y:S02]  /*12030*/  SHF.R.S32.HI R2, RZ, 0x3, R2 ;  /* 0x00000003ff027819 */ /* 0x000fe40000011402 */
[----:B-----5:R-:W-:Y:S01]  /*12040*/  SHF.R.S32.HI R12, RZ, 0x1f, R21 ;  /* 0x0000001fff0c7819 */ /* 0x020fe20000011415 */
[----:B------:R-:W-:Y:S01]  /*12050*/  IMAD.IADD R0, R3, 0x1, -R0 ;  /* 0x0000000103007824 */ /* 0x000fe200078e0a00 */
[----:B------:R-:W-:Y:S01]  /*12060*/  IADD3 R8, R2, 0x60, RZ ;  /* 0x0000006002087810 */ /* 0x000fe20007ffe0ff */
[----:B---3--:R-:W-:-:S03]  /*12070*/  IMAD R3, R15, -0x80, R16 ;  /* 0xffffff800f037824 */ /* 0x008fc600078e0210 */
[----:B------:R-:W-:Y:S01]  /*12080*/  SHF.L.U32 R6, R0, 0x3, RZ ;  /* 0x0000000300067819 */ /* 0x000fe200000006ff */
[----:B------:R-:W-:Y:S01]  /*12090*/  IMAD R0, R13, UR4, RZ ;  /* 0x000000040d007c24 */ /* 0x000fe2000f8e02ff */
[----:B------:R-:W-:Y:S02]  /*120a0*/  ISETP.GE.AND P3, PT, R2, R3, PT ;  /* 0x000000030200720c */ /* 0x000fe40003f66270 */
[----:B------:R-:W-:Y:S01]  /*120b0*/  SHF.R.S32.HI R7, RZ, 0x1f, R6 ;  /* 0x0000001fff077819 */ /* 0x000fe20000011406 */
[C---:B------:R-:W-:Y:S01]  /*120c0*/  IMAD R9, R23.reuse, UR5, R0 ;  /* 0x0000000517097c24 */ /* 0x040fe2000f8e0200 */
[----:B------:R-:W-:Y:S01]  /*120d0*/  ISETP.GE.OR P6, PT, R6, R17, P3 ;  /* 0x000000110600720c */ /* 0x000fe20001fc6670 */
[----:B------:R-:W-:Y:S01]  /*120e0*/  VIADD R0, R2, 0x20 ;  /* 0x0000002002007836 */ /* 0x000fe20000000000 */
[----:B------:R-:W-:Y:S01]  /*120f0*/  ISETP.GE.AND P0, PT, R8, R3, PT ;  /* 0x000000030800720c */ /* 0x000fe20003f06270 */
[----:B------:R-:W-:Y:S01]  /*12100*/  IMAD.WIDE.U32 R4, R23, UR4, R6 ;  /* 0x0000000417047c25 */ /* 0x000fe2000f8e0006 */
[----:B------:R-:W-:-:S02]  /*12110*/  ULDC.64 UR4, c[0x0][0x828] ;  /* 0x00020a0000047ab9 */ /* 0x000fc40000000a00 */
[----:B------:R-:W-:Y:S01]  /*12120*/  ISETP.GE.AND P2, PT, R0, R3, PT ;  /* 0x000000030000720c */ /* 0x000fe20003f46270 */
[----:B------:R-:W-:Y:S01]  /*12130*/  VIADD R0, R2, 0x40 ;  /* 0x0000004002007836 */ /* 0x000fe20000000000 */
[----:B------:R-:W-:Y:S02]  /*12140*/  IADD3 R5, R5, R9, RZ ;  /* 0x0000000905057210 */ /* 0x000fe40007ffe0ff */
[----:B------:R-:W-:Y:S02]  /*12150*/  ISETP.GE.OR P5, PT, R6, R17, P2 ;  /* 0x000000110600720c */ /* 0x000fe400017a6670 */
[----:B------:R-:W-:Y:S01]  /*12160*/  ISETP.GE.AND P1, PT, R0, R3, PT ;  /* 0x000000030000720c */ /* 0x000fe20003f26270 */
[----:B------:R-:W-:Y:S01]  /*12170*/  IMAD R0, R12, UR4, RZ ;  /* 0x000000040c007c24 */ /* 0x000fe2000f8e02ff */
[----:B------:R-:W-:Y:S01]  /*12180*/  SHF.R.S32.HI R3, RZ, 0x1f, R2 ;  /* 0x0000001fff037819 */ /* 0x000fe20000011402 */
[----:B------:R-:W-:Y:S01]  /*12190*/  IMAD.WIDE.U32 R4, R21, UR4, R4 ;  /* 0x0000000415047c25 */ /* 0x000fe2000f8e0004 */
[----:B------:R-:W-:-:S03]  /*121a0*/  ISETP.GE.OR P4, PT, R6, R17, P1 ;  /* 0x000000110600720c */ /* 0x000fc60000f86670 */
[----:B------:R-:W-:Y:S02]  /*121b0*/  IMAD R11, R21, UR5, R0 ;  /* 0x00000005150b7c24 */ /* 0x000fe4000f8e0200 */
[----:B------:R-:W-:-:S04]  /*121c0*/  IMAD.WIDE R2, R15, 0x80, R2 ;  /* 0x000000800f027825 */ /* 0x000fc800078e0202 */
[----:B------:R-:W-:Y:S01]  /*121d0*/  IMAD.IADD R11, R5, 0x1, R11 ;  /* 0x00000001050b7824 */ /* 0x000fe200078e020b */
[----:B-1----:R-:W-:Y:S06]  /*121e0*/  @P6 BRA `(.L_x_1099) ;  /* 0x0000000000306947 */ /* 0x002fec0003800000 */
[----:B------:R-:W-:Y:S01]  /*121f0*/  ULDC.64 UR4, c[0x0][0x818] ;  /* 0x0002060000047ab9 */ /* 0x000fe20000000a00 */
[----:B------:R-:W-:Y:S01]  /*12200*/  MOV R10, R4 ;  /* 0x00000004000a7202 */ /* 0x000fe20000000f00 */
[----:B------:R-:W-:Y:S01]  /*12210*/  IMAD R15, R3, UR4, RZ ;  /* 0x00000004030f7c24 */ /* 0x000fe2000f8e02ff */
[----:B------:R-:W-:Y:S02]  /*12220*/  R2UR UR6, R24 ;  /* 0x00000000180672ca */ /* 0x000fe400000e0000 */
[----:B------:R-:W-:Y:S01]  /*12230*/  R2UR UR7, R25 ;  /* 0x00000000190772ca */ /* 0x000fe200000e0000 */
[----:B------:R-:W-:-:S04]  /*12240*/  IMAD.WIDE.U32 R8, R2, UR4, R10 ;  /* 0x0000000402087c25 */ /* 0x000fc8000f8e000a */
[----:B------:R-:W-:Y:S01]  /*12250*/  IMAD R15, R2, UR5, R15 ;  /* 0x00000005020f7c24 */ /* 0x000fe2000f8e020f */
[----:B------:R-:W-:Y:S02]  /*12260*/  ULDC.64 UR4, c[0x0][0x800] ;  /* 0x0002000000047ab9 */ /* 0x000fe40000000a00 */
[----:B------:R-:W-:Y:S01]  /*12270*/  LEA R14, P6, R8, UR4, 0x1 ;  /* 0x00000004080e7c11 */ /* 0x000fe2000f8c08ff */
[----:B------:R-:W-:-:S05]  /*12280*/  IMAD.IADD R9, R9, 0x1, R15 ;  /* 0x0000000109097824 */ /* 0x000fca00078e020f */
[----:B------:R-:W-:-:S05]  /*12290*/  LEA.HI.X R15, R8, UR5, R9, 0x1, P6 ;  /* 0x00000005080f7c11 */ /* 0x000fca000b0f0c09 */
[----:B------:R1:W-:Y:S02]  /*122a0*/  STG.E.128 desc[UR6][R14.64], RZ ;  /* 0x000000ff0e007986 */ /* 0x0003e4000c101d06 */
.L_x_1099:
[----:B------:R-:W-:Y:S05]  /*122b0*/  BSYNC B0 ;  /* 0x0000000000007941 */ /* 0x000fea0003800000 */
.L_x_1098:
[----:B------:R-:W-:Y:S01]  /*122c0*/  BSSY B0, `(.L_x_1100) ;  /* 0x0000012000007945 */ /* 0x000fe20003800000 */
[----:B------:R-:W-:-:S03]  /*122d0*/  ISETP.GE.OR P6, PT, R6, R17, P0 ;  /* 0x000000110600720c */ /* 0x000fc600007c6670 */
[----:B------:R-:W-:Y:S10]  /*122e0*/  @P5 BRA `(.L_x_1101) ;  /* 0x00000000003c5947 */ /* 0x000ff40003800000 */
[----:B-1----:R-:W-:Y:S01]  /*122f0*/  IADD3 R15, P5, R2, 0x20, RZ ;  /* 0x00000020020f7810 */ /* 0x002fe20007fbe0ff */
[----:B------:R-:W-:Y:S01]  /*12300*/  ULDC.64 UR4, c[0x0][0x818] ;  /* 0x0002060000047ab9 */ /* 0x000fe20000000a00 */
[----:B------:R-:W-:Y:S01]  /*12310*/  MOV R9, R11 ;  /* 0x0000000b00097202 */ /* 0x000fe20000000f00 */
[----:B------:R-:W-:Y:S01]  /*12320*/  IMAD.MOV.U32 R8, RZ, RZ, R4 ;  /* 0x000000ffff087224 */ /* 0x000fe200078e0004 */
[----:B------:R-:W-:Y:S02]  /*12330*/  IADD3.X R0, RZ, R3, RZ, P5, !PT ;  /* 0x00000003ff007210 */ /* 0x000fe40002ffe4ff */
[----:B------:R-:W-:Y:S01]  /*12340*/  R2UR UR6, R24 ;  /* 0x00000000180672ca */ /* 0x000fe200000e0000 */
[----:B------:R-:W-:Y:S01]  /*12350*/  IMAD.WIDE.U32 R8, R15, UR4, R8 ;  /* 0x000000040f087c25 */ /* 0x000fe2000f8e0008 */
[----:B------:R-:W-:-:S03]  /*12360*/  R2UR UR7, R25 ;  /* 0x00000000190772ca */ /* 0x000fc600000e0000 */
[----:B------:R-:W-:-:S04]  /*12370*/  IMAD R0, R0, UR4, RZ ;  /* 0x0000000400007c24 */ /* 0x000fc8000f8e02ff */
[----:B------:R-:W-:Y:S01]  /*12380*/  IMAD R15, R15, UR5, R0 ;  /* 0x000000050f0f7c24 */ /* 0x000fe2000f8e0200 */
[----:B------:R-:W-:Y:S02]  /*12390*/  ULDC.64 UR4, c[0x0][0x800] ;  /* 0x0002000000047ab9 */ /* 0x000fe40000000a00 */
[----:B------:R-:W-:Y:S01]  /*123a0*/  LEA R14, P5, R8, UR4, 0x1 ;  /* 0x00000004080e7c11 */ /* 0x000fe2000f8a08ff */
[----:B------:R-:W-:-:S05]  /*123b0*/  IMAD.IADD R9, R9, 0x1, R15 ;  /* 0x0000000109097824 */ /* 0x000fca00078e020f */
[----:B------:R-:W-:-:S05]  /*123c0*/  LEA.HI.X R15, R8, UR5, R9, 0x1, P5 ;  /* 0x00000005080f7c11 */ /* 0x000fca000a8f0c09 */
[----:B------:R2:W-:Y:S02]  /*123d0*/  STG.E.128 desc[UR6][R14.64], RZ ;  /* 0x000000ff0e007986 */ /* 0x0005e4000c101d06 */
.L_x_1101:
[----:B------:R-:W-:Y:S05]  /*123e0*/  BSYNC B0 ;  /* 0x0000000000007941 */ /* 0x000fea0003800000 */
.L_x_1100:
[----:B------:R-:W-:Y:S04]  /*123f0*/  BSSY B0, `(.L_x_1102) ;  /* 0x0000011000007945 */ /* 0x000fe80003800000 */
[----:B------:R-:W-:Y:S05]  /*12400*/  @P4 BRA `(.L_x_1103) ;  /* 0x00000000003c4947 */ /* 0x000fea0003800000 */
[----:B-12---:R-:W-:Y:S01]  /*12410*/  IADD3 R15, P4, R2, 0x40, RZ ;  /* 0x00000040020f7810 */ /* 0x006fe20007f9e0ff */
        /* <DEDUP_REMOVED lines=14> */
.L_x_1103:
[----:B------:R-:W-:Y:S05]  /*12500*/  BSYNC B0 ;  /* 0x0000000000007941 */ /* 0x000fea0003800000 */
.L_x_1102:
[----:B------:R-:W-:Y:S04]  /*12510*/  BSSY B0, `(.L_x_1104) ;  /* 0x0000010000007945 */ /* 0x000fe80003800000 */
[----:B------:R-:W-:Y:S05]  /*12520*/  @P6 BRA `(.L_x_1105) ;  /* 0x0000000000386947 */ /* 0x000fea0003800000 */
[----:B------:R-:W-:Y:S01]  /*12530*/  IADD3 R9, P4, R2, 0x60, RZ ;  /* 0x0000006002097810 */ /* 0x000fe20007f9e0ff */
[----:B------:R-:W-:Y:S01]  /*12540*/  ULDC.64 UR4, c[0x0][0x818] ;  /* 0x0002060000047ab9 */ /* 0x000fe20000000a00 */
[----:B------:R-:W-:Y:S01]  /*12550*/  IMAD.MOV.U32 R5, RZ, RZ, R11 ;  /* 0x000000ffff057224 */ /* 0x000fe200078e000b */
[----:B------:R-:W-:Y:S02]  /*12560*/  R2UR UR6, R24 ;  /* 0x00000000180672ca */ /* 0x000fe400000e0000 */
[----:B------:R-:W-:Y:S01]  /*12570*/  IADD3.X R0, RZ, R3, RZ, P4, !PT ;  /* 0x00000003ff007210 */ /* 0x000fe200027fe4ff */
[----:B------:R-:W-:Y:S01]  /*12580*/  IMAD.WIDE.U32 R4, R9, UR4, R4 ;  /* 0x0000000409047c25 */ /* 0x000fe2000f8e0004 */
[----:B------:R-:W-:-:S03]  /*12590*/  R2UR UR7, R25 ;  /* 0x00000000190772ca */ /* 0x000fc600000e0000 */
[----:B------:R-:W-:-:S04]  /*125a0*/  IMAD R0, R0, UR4, RZ ;  /* 0x0000000400007c24 */ /* 0x000fc8000f8e02ff */
[----:B------:R-:W-:Y:S01]  /*125b0*/  IMAD R9, R9, UR5, R0 ;  /* 0x0000000509097c24 */ /* 0x000fe2000f8e0200 */
[----:B------:R-:W-:Y:S02]  /*125c0*/  ULDC.64 UR4, c[0x0][0x800] ;  /* 0x0002000000047ab9 */ /* 0x000fe40000000a00 */
[----:B------:R-:W-:Y:S02]  /*125d0*/  LEA R8, P4, R4, UR4, 0x1 ;  /* 0x0000000404087c11 */ /* 0x000fe4000f8808ff */
[----:B------:R-:W-:-:S04]  /*125e0*/  IADD3 R5, R5, R9, RZ ;  /* 0x0000000905057210 */ /* 0x000fc80007ffe0ff */
[----:B------:R-:W-:-:S05]  /*125f0*/  LEA.HI.X R9, R4, UR5, R5, 0x1, P4 ;  /* 0x0000000504097c11 */ /* 0x000fca000a0f0c05 */
[----:B------:R4:W-:Y:S02]  /*12600*/  STG.E.128 desc[UR6][R8.64], RZ ;  /* 0x000000ff08007986 */ /* 0x0009e4000c101d06 */
.L_x_1105:
[----:B------:R-:W-:Y:S05]  /*12610*/  BSYNC B0 ;  /* 0x0000000000007941 */ /* 0x000fea0003800000 */
.L_x_1104:
[----:B------:R-:W-:Y:S01]  /*12620*/  ULDC.64 UR4, c[0x0][0x850] ;  /* 0x0002140000047ab9 */ /* 0x000fe20000000a00 */
[CC--:B------:R-:W-:Y:S01]  /*12630*/  ISETP.GE.OR P3, PT, R6.reuse, R19.reuse, P3 ;  /* 0x000000130600720c */ /* 0x0c0fe20001f66670 */
[----:B------:R-:W-:Y:S01]  /*12640*/  IMAD R13, R13, UR4, RZ ;  /* 0x000000040d0d7c24 */ /* 0x000fe2000f8e02ff */
[----:B------:R-:W-:Y:S01]  /*12650*/  BSSY B0, `(.L_x_1106) ;  /* 0x0000019000007945 */ /* 0x000fe20003800000 */
[C---:B------:R-:W-:Y:S01]  /*12660*/  IMAD.WIDE.U32 R4, R23.reuse, UR4, R6 ;  /* 0x0000000417047c25 */ /* 0x040fe2000f8e0006 */
[CC--:B------:R-:W-:Y:S02]  /*12670*/  ISETP.GE.OR P2, PT, R6.reuse, R19.reuse, P2 ;  /* 0x000000130600720c */ /* 0x0c0fe40001746670 */
[CC--:B------:R-:W-:Y:S01]  /*12680*/  ISETP.GE.OR P1, PT, R6.reuse, R19.reuse, P1 ;  /* 0x000000130600720c */ /* 0x0c0fe20000f26670 */
[----:B------:R-:W-:Y:S01]  /*12690*/  IMAD R13, R23, UR5, R13 ;  /* 0x00000005170d7c24 */ /* 0x000fe2000f8e020d */
[----:B------:R-:W-:Y:S01]  /*126a0*/  ULDC.64 UR4, c[0x0][0x858] ;  /* 0x0002160000047ab9 */ /* 0x000fe20000000a00 */
[----:B------:R-:W-:Y:S01]  /*126b0*/  ISETP.GE.OR P0, PT, R6, R19, P0 ;  /* 0x000000130600720c */ /* 0x000fe20000706670 */
[----:B------:R-:W-:-:S02]  /*126c0*/  IMAD R12, R12, UR4, RZ ;  /* 0x000000040c0c7c24 */ /* 0x000fc4000f8e02ff */
[----:B------:R-:W-:Y:S02]  /*126d0*/  IMAD.IADD R5, R5, 0x1, R13 ;  /* 0x0000000105057824 */ /* 0x000fe400078e020d */
[C---:B----4-:R-:W-:Y:S02]  /*126e0*/  IMAD R9, R21.reuse, UR5, R12 ;  /* 0x0000000515097c24 */ /* 0x050fe4000f8e020c */
[----:B------:R-:W-:-:S05]  /*126f0*/  IMAD.WIDE.U32 R4, R21, UR4, R4 ;  /* 0x0000000415047c25 */ /* 0x000fca000f8e0004 */
[----:B------:R-:W-:Y:S01]  /*12700*/  IADD3 R9, R5, R9, RZ ;  /* 0x0000000905097210 */ /* 0x000fe20007ffe0ff */
[----:B------:R-:W-:Y:S06]  /*12710*/  @P3 BRA `(.L_x_1107) ;  /* 0x0000000000303947 */ /* 0x000fec0003800000 */
[----:B------:R-:W-:Y:S01]  /*12720*/  ULDC.64 UR4, c[0x0][0x848] ;  /* 0x0002120000047ab9 */ /* 0x000fe20000000a00 */
[----:B------:R-:W-:Y:S01]  /*12730*/  IMAD.MOV.U32 R8, RZ, RZ, R4 ;  /* 0x000000ffff087224 */ /* 0x000fe200078e0004 */
[----:B------:R-:W-:Y:S01]  /*12740*/  R2UR UR6, R24 ;  /* 0x00000000180672ca */ /* 0x000fe200000e0000 */
[----:B------:R-:W-:Y:S01]  /*12750*/  IMAD R11, R3, UR4, RZ ;  /* 0x00000004030b7c24 */ /* 0x000fe2000f8e02ff */
[----:B------:R-:W-:Y:S01]  /*12760*/  R2UR UR7, R25 ;  /* 0x00000000190772ca */ /* 0x000fe200000e0000 */
[----:B------:R-:W-:-:S04]  /*12770*/  IMAD.WIDE.U32 R6, R2, UR4, R8 ;  /* 0x0000000402067c25 */ /* 0x000fc8000f8e0008 */
[----:B------:R-:W-:Y:S01]  /*12780*/  IMAD R11, R2, UR5, R11 ;  /* 0x00000005020b7c24 */ /* 0x000fe2000f8e020b */
[----:B------:R-:W-:Y:S02]  /*12790*/  ULDC.64 UR4, c[0x0][0x830] ;  /* 0x00020c0000047ab9 */ /* 0x000fe40000000a00 */
[----:B------:R-:W-:Y:S02]  /*127a0*/  LEA R10, P3, R6, UR4, 0x1 ;  /* 0x00000004060a7c11 */ /* 0x000fe4000f8608ff */
[----:B------:R-:W-:-:S04]  /*127b0*/  IADD3 R7, R7, R11, RZ ;  /* 0x0000000b07077210 */ /* 0x000fc80007ffe0ff */
[----:B------:R-:W-:-:S05]  /*127c0*/  LEA.HI.X R11, R6, UR5, R7, 0x1, P3 ;  /* 0x00000005060b7c11 */ /* 0x000fca00098f0c07 */
[----:B------:R4:W-:Y:S02]  /*127d0*/  STG.E.128 desc[UR6][R10.64], RZ ;  /* 0x000000ff0a007986 */ /* 0x0009e4000c101d06 */
.L_x_1107:
[----:B------:R-:W-:Y:S05]  /*127e0*/  BSYNC B0 ;  /* 0x0000000000007941 */ /* 0x000fea0003800000 */
.L_x_1106:
[----:B------:R-:W-:Y:S04]  /*127f0*/  BSSY B0, `(.L_x_1108) ;  /* 0x0000011000007945 */ /* 0x000fe80003800000 */
[----:B------:R-:W-:Y:S05]  /*12800*/  @P2 BRA `(.L_x_1109) ;  /* 0x00000000003c2947 */ /* 0x000fea0003800000 */
[----:B----4-:R-:W-:Y:S01]  /*12810*/  IADD3 R11, P2, R2, 0x20, RZ ;  /* 0x00000020020b7810 */ /* 0x010fe20007f5e0ff */
[----:B------:R-:W-:Y:S01]  /*12820*/  ULDC.64 UR4, c[0x0][0x848] ;  /* 0x0002120000047ab9 */ /* 0x000fe20000000a00 */
[----:B------:R-:W-:Y:S01]  /*12830*/  MOV R6, R4 ;  /* 0x0000000400067202 */ /* 0x000fe20000000f00 */
[----:B------:R-:W-:Y:S01]  /*12840*/  IMAD.MOV.U32 R7, RZ, RZ, R9 ;  /* 0x000000ffff077224 */ /* 0x000fe200078e0009 */
[----:B------:R-:W-:Y:S01]  /*12850*/  R2UR UR6, R24 ;  /* 0x00000000180672ca */ /* 0x000fe200000e0000 */
[----:B------:R-:W-:Y:S01]  /*12860*/  IMAD.X R0, RZ, RZ, R3, P2 ;  /* 0x000000ffff007224 */ /* 0x000fe200010e0603 */
[----:B------:R-:W-:Y:S01]  /*12870*/  R2UR UR7, R25 ;  /* 0x00000000190772ca */ /* 0x000fe200000e0000 */
        /* <DEDUP_REMOVED lines=8> */
.L_x_1109:
[----:B------:R-:W-:Y:S05]  /*12900*/  BSYNC B0 ;  /* 0x0000000000007941 */ /* 0x000fea0003800000 */
.L_x_1108:
        /* <DEDUP_REMOVED lines=17> */
.L_x_1111:
[----:B------:R-:W-:Y:S05]  /*12a20*/  BSYNC B0 ;  /* 0x0000000000007941 */ /* 0x000fea0003800000 */
.L_x_1110:
[----:B------:R-:W-:Y:S05]  /*12a30*/  @P0 BRA `(.L_x_1045) ;  /* 0x0000002800a00947 */ /* 0x000fea0003800000 */
[----:B------:R-:W-:Y:S01]  /*12a40*/  IADD3 R5, P0, R2, 0x60, RZ ;  /* 0x0000006002057810 */ /* 0x000fe20007f1e0ff */
[----:B------:R-:W-:Y:S01]  /*12a50*/  ULDC.64 UR4, c[0x0][0x848] ;  /* 0x0002120000047ab9 */ /* 0x000fe20000000a00 */
[----:B------:R-:W-:Y:S02]  /*12a60*/  MOV R2, R4 ;  /* 0x0000000400027202 */ /* 0x000fe40000000f00 */
[----:B------:R-:W-:Y:S01]  /*12a70*/  R2UR UR6, R24 ;  /* 0x00000000180672ca */ /* 0x000fe200000e0000 */
[----:B------:R-:W-:Y:S01]  /*12a80*/  IMAD.X R0, RZ, RZ, R3, P0 ;  /* 0x000000ffff007224 */ /* 0x000fe200000e0603 */
[----:B------:R-:W-:Y:S01]  /*12a90*/  R2UR UR7, R25 ;  /* 0x00000000190772ca */ /* 0x000fe200000e0000 */
        /* <DEDUP_REMOVED lines=8> */
[----:B------:R1:W-:Y:S01]  /*12b20*/  STG.E.128 desc[UR6][R4.64], RZ ;  /* 0x000000ff04007986 */ /* 0x0003e2000c101d06 */
[----:B------:R-:W-:Y:S05]  /*12b30*/  BRA `(.L_x_1045) ;  /* 0x0000002800607947 */ /* 0x000fea0003800000 */
.L_x_1043:
        /* <DEDUP_REMOVED lines=12> */
[----:B------:R-:W1:Y:S01]  /*12c00*/  S2UR UR7, SR_CTAID.X ;  /* 0x00000000000779c3 */ /* 0x000e620000002500 */
[----:B------:R-:W-:Y:S01]  /*12c10*/  ULDC UR4, c[0x0][0x280] ;  /* 0x0000a00000047ab9 */ /* 0x000fe20000000800 */
[----:B------:R-:W-:Y:S01]  /*12c20*/  ULDC UR6, c[0x0][0x290] ;  /* 0x0000a40000067ab9 */ /* 0x000fe20000000800 */
[----:B------:R-:W-:Y:S01]  /*12c30*/  ULDC UR8, c[0x0][0x74c] ;  /* 0x0001d30000087ab9 */ /* 0x000fe20000000800 */
[----:B------:R-:W-:-:S04]  /*12c40*/  USHF.R.S32.HI UR12, URZ, 0x1f, UR10 ;  /* 0x0000001f3f0c7899 */ /* 0x000fc8000801140a */
[----:B------:R-:W2:Y:S01]  /*12c50*/  S2UR UR11, SR_CTAID.Y ;  /* 0x00000000000b79c3 */ /* 0x000ea20000002600 */
[----:B-1----:R-:W-:Y:S02]  /*12c60*/  ULEA UR5, UR7, UR4, 0x7 ;  /* 0x0000000407057291 */ /* 0x002fe4000f8e383f */
[----:B------:R-:W-:Y:S02]  /*12c70*/  ISETP.LE.AND P0, PT, RZ, UR7, PT ;  /* 0x00000007ff007c0c */ /* 0x000fe4000bf03270 */
[----:B------:R-:W-:Y:S02]  /*12c80*/  UIADD3 UR6, -UR8, UR5, -UR6 ;  /* 0x0000000508067290 */ /* 0x000fe4000fffe906 */
[----:B------:R-:W-:Y:S02]  /*12c90*/  UIADD3 UR5, UR4, 0x7f, URZ ;  /* 0x0000007f04057890 */ /* 0x000fe4000fffe03f */
[----:B------:R-:W-:-:S04]  /*12ca0*/  USHF.R.S32.HI UR8, URZ, 0x1f, UR6 ;  /* 0x0000001f3f087899 */ /* 0x000fc80008011406 */
[----:B------:R-:W-:Y:S02]  /*12cb0*/  ULEA.HI UR8, UR8, UR6, URZ, 0x7 ;  /* 0x0000000608087291 */ /* 0x000fe4000f8f383f */
[----:B------:R-:W-:Y:S02]  /*12cc0*/  USHF.R.S32.HI UR6, URZ, 0x1f, UR5 ;  /* 0x0000001f3f067899 */ /* 0x000fe40008011405 */
[----:B------:R-:W-:Y:S02]  /*12cd0*/  USHF.R.S32.HI UR8, URZ, 0x7, UR8 ;  /* 0x000000073f087899 */ /* 0x000fe40008011408 */
[----:B------:R-:W-:Y:S02]  /*12ce0*/  ULEA.HI UR6, UR6, UR5, URZ, 0x7 ;  /* 0x0000000506067291 */ /* 0x000fe4000f8f383f */
[----:B------:R-:W-:Y:S02]  /*12cf0*/  UISETP.LT.AND UP0, UPT, URZ, UR8, UPT ;  /* 0x000000083f00728c */ /* 0x000fe4000bf01270 */
[----:B------:R-:W-:-:S02]  /*12d00*/  USHF.R.S32.HI UR6, URZ, 0x7, UR6 ;  /* 0x000000073f067899 */ /* 0x000fc40008011406 */
[----:B------:R-:W-:-:S04]  /*12d10*/  USEL UR5, URZ, UR8, !UP0 ;  /* 0x000000083f057287 */ /* 0x000fc8000c000000 */
[----:B------:R-:W-:Y:S01]  /*12d20*/  MOV R0, UR6 ;  /* 0x0000000600007c02 */ /* 0x000fe20008000f00 */
[----:B--2---:R-:W-:Y:S07]  /*12d30*/  @!P0 BRA `(.L_x_1113) ;  /* 0x0000000000248947 */ /* 0x004fee0003800000 */
[----:B------:R-:W1:Y:S01]  /*12d40*/  LDC R2, c[0x0][0x748] ;  /* 0x0001d200ff027b82 */ /* 0x000e620000000800 */
[----:B------:R-:W-:Y:S01]  /*12d50*/  ULEA UR4, UR7, UR4, 0x7 ;  /* 0x0000000407047291 */ /* 0x000fe2000f8e383f */
[----:B------:R-:W-:-:S03]  /*12d60*/  ULDC UR6, c[0x0][0x290] ;  /* 0x0000a40000067ab9 */ /* 0x000fc60000000800 */
[----:B------:R-:W-:-:S06]  /*12d70*/  UIADD3 UR4, -UR6, 0xff, UR4 ;  /* 0x000000ff06047890 */ /* 0x000fcc000fffe104 */
[----:B-1----:R-:W-:-:S05]  /*12d80*/  VIADD R2, R2, UR4 ;  /* 0x0000000402027c36 */ /* 0x002fca0008000000 */
[----:B------:R-:W-:-:S04]  /*12d90*/  SHF.R.S32.HI R3, RZ, 0x1f, R2 ;  /* 0x0000001fff037819 */ /* 0x000fc80000011402 */
[----:B------:R-:W-:-:S04]  /*12da0*/  LEA.HI R3, R3, R2, RZ, 0x7 ;  /* 0x0000000203037211 */ /* 0x000fc800078f38ff */
[----:B------:R-:W-:-:S04]  /*12db0*/  SHF.R.S32.HI R3, RZ, 0x7, R3 ;  /* 0x00000007ff037819 */ /* 0x000fc80000011403 */
[----:B------:R-:W-:-:S07]  /*12dc0*/  VIMNMX R0, R3, R0, PT ;  /* 0x0000000003007248 */ /* 0x000fce0003fe0100 */
.L_x_1113:
[----:B------:R-:W-:Y:S01]  /*12dd0*/  ISETP.GT.AND P0, PT, R0, UR5, PT ;  /* 0x0000000500007c0c */ /* 0x000fe2000bf04270 */
[----:B------:R-:W-:-:S12]  /*12de0*/  USHF.R.S32.HI UR4, URZ, 0x1f, UR11 ;  /* 0x0000001f3f047899 */ /* 0x000fd8000801140b */
[----:B------:R-:W-:Y:S05]  /*12df0*/  @!P0 BRA `(.L_x_1045) ;  /* 0x0000002400b08947 */ /* 0x000fea0003800000 */
[----:B------:R-:W-:Y:S01]  /*12e00*/  IADD3 R2, R0, -UR5, RZ ;  /* 0x8000000500027c10 */ /* 0x000fe2000fffe0ff */
[----:B------:R-:W-:Y:S01]  /*12e10*/  ULDC.64 UR8, c[0x0][0x2d8] ;  /* 0x0000b60000087ab9 */ /* 0x000fe20000000a00 */
[----:B------:R-:W-:Y:S01]  /*12e20*/  ELECT P0, URZ, PT ;  /* 0x00000000003f782f */ /* 0x000fe20003800000 */
[----:B------:R-:W-:Y:S01]  /*12e30*/  UIMAD UR4, UR4, UR8, URZ ;  /* 0x00000008040472a4 */ /* 0x000fe2000f8e023f */
[----:B------:R-:W-:Y:S01]  /*12e40*/  LOP3.LUT R2, R2, 0x1, RZ, 0xc0, !PT ;  /* 0x0000000102027812 */ /* 0x000fe200078ec0ff */
[----:B------:R-:W-:Y:S02]  /*12e50*/  UIMAD.WIDE.U32 UR6, UR11, UR8, URZ ;  /* 0x000000080b0672a5 */ /* 0x000fe4000f8e003f */
[----:B------:R-:W-:Y:S01]  /*12e60*/  UIMAD UR4, UR11, UR9, UR4 ;  /* 0x000000090b0472a4 */ /* 0x000fe2000f8e0204 */
[----:B------:R-:W-:Y:S02]  /*12e70*/  ISETP.NE.U32.AND P1, PT, R2, 0x1, PT ;  /* 0x000000010200780c */ /* 0x000fe40003f25070 */
[----:B------:R-:W-:Y:S01]  /*12e80*/  ULDC.64 UR8, c[0x0][0x2e0] ;  /* 0x0000b80000087ab9 */ /* 0x000fe20000000a00 */
[----:B------:R-:W-:-:S02]  /*12e90*/  UIADD3 UR7, UR7, UR4, URZ ;  /* 0x0000000407077290 */ /* 0x000fc4000fffe03f */
[----:B------:R-:W-:Y:S02]  /*12ea0*/  UIMAD UR4, UR12, UR8, URZ ;  /* 0x000000080c0472a4 */ /* 0x000fe4000f8e023f */
[----:B------:R-:W-:Y:S02]  /*12eb0*/  UIMAD.WIDE.U32 UR6, UR10, UR8, UR6 ;  /* 0x000000080a0672a5 */ /* 0x000fe4000f8e0006 */
[----:B------:R-:W-:-:S04]  /*12ec0*/  UIMAD UR4, UR10, UR9, UR4 ;  /* 0x000000090a0472a4 */ /* 0x000fc8000f8e0204 */
[----:B------:R-:W-:Y:S01]  /*12ed0*/  UIADD3 UR8, UR7, UR4, URZ ;  /* 0x0000000407087290 */ /* 0x000fe2000fffe03f */
[----:B------:R-:W-:Y:S11]  /*12ee0*/  @P1 BRA `(.L_x_1114) ;  /* 0x0000000000bc1947 */ /* 0x000ff60003800000 */
[----:B------:R-:W-:Y:S01]  /*12ef0*/  USHF.L.U32 UR13, UR5, 0xd, URZ ;  /* 0x0000000d050d7899 */ /* 0x000fe2000800063f */
        /* <DEDUP_REMOVED lines=17> */
.L_x_1116:
[----:B------:R-:W-:Y:S05]  /*13010*/  BSYNC B0 ;  /* 0x0000000000007941 */ /* 0x000fea0003800000 */
.L_x_1115:
        /* <DEDUP_REMOVED lines=8> */
[----:B------:R-:W-:-:S03]  /*130a0*/  UMOV UR15, 0x14f00000 ;  /* 0x14f00000000f7882 */ /* 0x000fc60000000000 */
[----:B------:R-:W-:Y:S02]  /*130b0*/  ULEA.HI.X.SX32 UR4, UR4, UR8, 0x1, UP0 ;  /* 0x0000000804047291 */ /* 0x000fe400080f0e3f */
[----:B------:R-:W-:-:S04]  /*130c0*/  ULEA UR10, UP0, UR14, UR10, 0x2 ;  /* 0x0000000a0e0a7291 */ /* 0x000fc8000f80103f */
[----:B------:R-:W-:-:S03]  /*130d0*/  ULEA.HI.X UR11, UR14, UR11, UR4, 0x2, UP0 ;  /* 0x0000000b0e0b7291 */ /* 0x000fc600080f1404 */
[----:B------:R-:W-:Y:S01]  /*130e0*/  UMOV UR4, 0x400 ;  /* 0x0000040000047882 */ /* 0x000fe20000000000 */
[----:B------:R-:W-:Y:S01]  /*130f0*/  UMOV UR14, 0x0 ;  /* 0x00000000000e7882 */ /* 0x000fe20000000000 */
[----:B-1----:R-:W-:-:S04]  /*13100*/  ULEA UR9, UR12, UR9, 0x18 ;  /* 0x000000090c097291 */ /* 0x002fc8000f8ec03f */
[----:B------:R-:W-:-:S09]  /*13110*/  UIADD3 UR9, UR9, 0xc000, URZ ;  /* 0x0000c00009097890 */ /* 0x000fd2000fffe03f */
[----:B------:R1:W-:Y:S01]  /*13120*/  UBLKRED.G.S.ADD.F32.RN [UR10], [UR9], UR4, desc[UR14] ;  /* 0x00000e0a090073bb */ /* 0x0003e200080a1404 */
[----:B------:R0:W-:Y:S01]  /*13130*/  UTMACMDFLUSH ;  /* 0x00000000000079b7 */ /* 0x0001e20000000000 */
[----:B-1----:R-:W-:-:S04]  /*13140*/  DEPBAR.LE SB0, 0x1 ;  /* 0x000080400000791a */ /* 0x002fc80000000000 */
.L_x_1118:
[----:B------:R-:W-:Y:S05]  /*13150*/  BSYNC B0 ;  /* 0x0000000000007941 */ /* 0x000fea0003800000 */
.L_x_1117:
[----:B------:R-:W-:Y:S06]  /*13160*/  BAR.ARV 0xa, 0xa0 ;  /* 0x0282800000007b1d */ /* 0x000fec0000002000 */
[----:B------:R-:W-:Y:S04]  /*13170*/  BSSY B0, `(.L_x_1119) ;  /* 0x0000003000007945 */ /* 0x000fe80003800000 */
[----:B------:R-:W-:Y:S05]  /*13180*/  @!P0 BRA `(.L_x_1120) ;  /* 0x0000000000048947 */ /* 0x000fea0003800000 */
[----:B------:R-:W-:-:S04]  /*13190*/  DEPBAR.LE SB0, 0x0 ;  /* 0x000080000000791a */ /* 0x000fc80000000000 */
.L_x_1120:
[----:B------:R-:W-:Y:S05]  /*131a0*/  BSYNC B0 ;  /* 0x0000000000007941 */ /* 0x000fea0003800000 */
.L_x_1119:
[----:B------:R-:W-:Y:S06]  /*131b0*/  BAR.ARV 0xb, 0xa0 ;  /* 0x02c2800000007b1d */ /* 0x000fec0000002000 */
[----:B------:R-:W-:Y:S01]  /*131c0*/  UIADD3 UR9, UR5, 0x1, URZ ;  /* 0x0000000105097890 */ /* 0x000fe2000fffe03f */
[----:B------:R-:W-:Y:S11]  /*131d0*/  BRA `(.L_x_1121) ;  /* 0x0000000000047947 */ /* 0x000ff60003800000 */
.L_x_1114:
[----:B------:R-:W-:-:S05]  /*131e0*/  UMOV UR9, UR5 ;  /* 0x0000000500097c82 */ /* 0x000fca0008000000 */
.L_x_1121:
[----:B------:R-:W-:-:S06]  /*131f0*/  UIADD3 UR4, UR5, 0x1, URZ ;  /* 0x0000000105047890 */ /* 0x000fcc000fffe03f */
[----:B------:R-:W-:-:S13]  /*13200*/  ISETP.NE.AND P1, PT, R0, UR4, PT ;  /* 0x0000000400007c0c */ /* 0x000fda000bf25270 */
[----:B------:R-:W-:Y:S05]  /*13210*/  @!P1 BRA `(.L_x_1045) ;  /* 0x0000002000a89947 */ /* 0x000fea0003800000 */
[----:B------:R-:W-:Y:S01]  /*13220*/  ULDC.64 UR18, c[0x0][0x2c0] ;  /* 0x0000b00000127ab9 */ /* 0x000fe20000000a00 */
[----:B------:R-:W-:Y:S02]  /*13230*/  USHF.L.U32 UR12, UR9, 0xd, URZ ;  /* 0x0000000d090c7899 */ /* 0x000fe4000800063f */
[----:B------:R-:W-:Y:S01]  /*13240*/  ULEA UR18, UP0, UR6, UR18, 0x2 ;  /* 0x0000001206127291 */ /* 0x000fe2000f80103f */
[----:B------:R-:W-:Y:S01]  /*13250*/  UMOV UR4, URZ ;  /* 0x0000003f00047c82 */ /* 0x000fe20008000000 */
[----:B------:R-:W-:Y:S02]  /*13260*/  ULDC.64 UR22, c[0x0][0x2c0] ;  /* 0x0000b00000167ab9 */ /* 0x000fe40000000a00 */
[----:B------:R-:W-:Y:S02]  /*13270*/  ULEA.HI.X UR19, UR6, UR19, UR8, 0x2, UP0 ;  /* 0x0000001306137291 */ /* 0x000fe400080f1408 */
[----:B------:R-:W-:Y:S02]  /*13280*/  UIADD3 UR14, UP0, UR18, 0x4000, URZ ;  /* 0x00004000120e7890 */ /* 0x000fe4000ff1e03f */
[----:B------:R-:W-:-:S02]  /*13290*/  UIADD3 UR16, UP1, UR18, 0x8000, URZ ;  /* 0x0000800012107890 */ /* 0x000fc4000ff3e03f */
[----:B------:R-:W-:Y:S02]  /*132a0*/  UIADD3 UR18, UP2, UR18, 0xc000, URZ ;  /* 0x0000c00012127890 */ /* 0x000fe4000ff5e03f */
[----:B------:R-:W-:Y:S02]  /*132b0*/  UIADD3.X UR15, URZ, UR19, URZ, UP0, !UPT ;  /* 0x000000133f0f7290 */ /* 0x000fe400087fe43f */
[----:B------:R-:W-:Y:S02]  /*132c0*/  UIADD3.X UR17, URZ, UR19, URZ, UP1, !UPT ;  /* 0x000000133f117290 */ /* 0x000fe40008ffe43f */
[----:B------:R-:W-:Y:S01]  /*132d0*/  UIADD3.X UR19, URZ, UR19, URZ, UP2, !UPT ;  /* 0x000000133f137290 */ /* 0x000fe200097fe43f */
[----:B------:R-:W-:-:S11]  /*132e0*/  UMOV UR13, UR12 ;  /* 0x0000000c000d7c82 */ /* 0x000fd60008000000 */
.L_x_1134:
[----:B------:R-:W-:Y:S01]  /*132f0*/  UIADD3 UR10, UR12, UR4, URZ ;  /* 0x000000040c0a7290 */ /* 0x000fe2000fffe03f */
[----:B------:R-:W-:Y:S03]  /*13300*/  BAR.SYNC.DEFER_BLOCKING 0xd, 0xa0 ;  /* 0x0342800000007b1d */ /* 0x000fe60000010000 */
[----:B------:R-:W-:Y:S02]  /*13310*/  UIMAD.WIDE UR26, UR10, 0x4, UR14 ;  /* 0x000000040a1a78a5 */ /* 0x000fe4000f8e020e */
[----:B------:R-:W-:Y:S01]  /*13320*/  UIMAD.WIDE UR24, UR10, 0x4, UR16 ;  /* 0x000000040a1878a5 */ /* 0x000fe2000f8e0210 */
[----:B------:R-:W-:Y:S01]  /*13330*/  BSSY B0, `(.L_x_1122) ;  /* 0x0000010000007945 */ /* 0x000fe20003800000 */
[----:B------:R-:W-:-:S03]  /*13340*/  UIMAD.WIDE UR10, UR10, 0x4, UR18 ;  /* 0x000000040a0a78a5 */ /* 0x000fc6000f8e0212 */
[----:B------:R-:W-:Y:S09]  /*13350*/  @!P0 BRA `(.L_x_1123) ;  /* 0x0000000000348947 */ /* 0x000ff20003800000 */
[----:B------:R-:W1:Y:S01]  /*13360*/  S2UR UR21, SR_CgaCtaId ;  /* 0x00000000001579c3 */ /* 0x000e620000008800 */
[----:B------:R-:W-:Y:S01]  /*13370*/  UIADD3 UR28, UP0, UR13, UR6, URZ ;  /* 0x000000060d1c7290 */ /* 0x000fe2000ff1e03f */
[----:B------:R-:W-:-:S03]  /*13380*/  UMOV UR20, 0x400 ;  /* 0x0000040000147882 */ /* 0x000fc60000000000 */
        /* <DEDUP_REMOVED lines=10> */
.L_x_1123:
[----:B------:R-:W-:Y:S05]  /*13430*/  BSYNC B0 ;  /* 0x0000000000007941 */ /* 0x000fea0003800000 */
.L_x_1122:
        /* <DEDUP_REMOVED lines=13> */
.L_x_1125:
[----:B------:R-:W-:Y:S05]  /*13510*/  BSYNC B0 ;  /* 0x0000000000007941 */ /* 0x000fea0003800000 */
.L_x_1124:
[----:B------:R-:W-:Y:S06]  /*13520*/  BAR.ARV 0xa, 0xa0 ;  /* 0x0282800000007b1d */ /* 0x000fec0000002000 */
[----:B------:R-:W-:Y:S04]  /*13530*/  BSSY B0, `(.L_x_1126) ;  /* 0x0000003000007945 */ /* 0x000fe80003800000 */
[----:B------:R-:W-:Y:S05]  /*13540*/  @!P0 BRA `(.L_x_1127) ;  /* 0x0000000000048947 */ /* 0x000fea0003800000 */
[----:B------:R-:W-:-:S04]  /*13550*/  DEPBAR.LE SB0, 0x0 ;  /* 0x000080000000791a */ /* 0x000fc80000000000 */
.L_x_1127:
[----:B------:R-:W-:Y:S05]  /*13560*/  BSYNC B0 ;  /* 0x0000000000007941 */ /* 0x000fea0003800000 */
.L_x_1126:
        /* <DEDUP_REMOVED lines=13> */
.L_x_1129:
[----:B------:R-:W-:Y:S05]  /*13640*/  BSYNC B0 ;  /* 0x0000000000007941 */ /* 0x000fea0003800000 */
.L_x_1128:
        /* <DEDUP_REMOVED lines=13> */
.L_x_1131:
[----:B------:R-:W-:Y:S05]  /*13720*/  BSYNC B0 ;  /* 0x0000000000007941 */ /* 0x000fea0003800000 */
.L_x_1130:
[----:B------:R-:W-:Y:S01]  /*13730*/  UIADD3 UR9, UR9, 0x2, URZ ;  /* 0x0000000209097890 */ /* 0x000fe2000fffe03f */
[----:B------:R-:W-:Y:S06]  /*13740*/  BAR.ARV 0xa, 0xa0 ;  /* 0x0282800000007b1d */ /* 0x000fec0000002000 */
[----:B------:R-:W-:Y:S01]  /*13750*/  BSSY B0, `(.L_x_1132) ;  /* 0x0000004000007945 */ /* 0x000fe20003800000 */
[----:B------:R-:W-:-:S03]  /*13760*/  ISETP.LE.AND P1, PT, R0, UR9, PT ;  /* 0x0000000900007c0c */ /* 0x000fc6000bf23270 */
[----:B------:R-:W-:Y:S10]  /*13770*/  @!P0 BRA `(.L_x_1133) ;  /* 0x0000000000048947 */ /* 0x000ff40003800000 */
[----:B------:R-:W-:-:S04]  /*13780*/  DEPBAR.LE SB0, 0x0 ;  /* 0x000080000000791a */ /* 0x000fc80000000000 */
.L_x_1133:
[----:B------:R-:W-:Y:S05]  /*13790*/  BSYNC B0 ;  /* 0x0000000000007941 */ /* 0x000fea0003800000 */
.L_x_1132:
[----:B------:R-:W-:Y:S06]  /*137a0*/  BAR.ARV 0xb, 0xa0 ;  /* 0x02c2800000007b1d */ /* 0x000fec0000002000 */
[----:B------:R-:W-:Y:S02]  /*137b0*/  UIADD3 UR13, UR13, 0x4000, URZ ;  /* 0x000040000d0d7890 */ /* 0x000fe4000fffe03f */
[----:B------:R-:W-:Y:S01]  /*137c0*/  UIADD3 UR4, UR4, 0x4000, URZ ;  /* 0x0000400004047890 */ /* 0x000fe2000fffe03f */
[----:B------:R-:W-:Y:S11]  /*137d0*/  @!P1 BRA `(.L_x_1134) ;  /* 0xfffffff800c49947 */ /* 0x000ff6000383ffff */
[----:B------:R-:W-:Y:S05]  /*137e0*/  BRA `(.L_x_1045) ;  /* 0x0000001c00347947 */ /* 0x000fea0003800000 */
.L_x_1112:
[----:B------:R-:W1:Y:S01]  /*137f0*/  S2UR UR21, SR_CTAID.Z ;  /* 0x00000000001579c3 */ /* 0x000e620000002700 */
[----:B------:R-:W-:Y:S01]  /*13800*/  IMAD.MOV.U32 R11, RZ, RZ, 0x1 ;  /* 0x00000001ff0b7424 */ /* 0x000fe200078e00ff */
[----:B-1----:R-:W-:-:S13]  /*13810*/  ISETP.LE.AND P0, PT, RZ, UR21, PT ;  /* 0x00000015ff007c0c */ /* 0x002fda000bf03270 */
[----:B------:R-:W-:Y:S05]  /*13820*/  @!P0 BRA `(.L_x_1135) ;  /* 0x0000001800908947 */ /* 0x000fea0003800000 */
[----:B------:R-:W1:Y:S01]  /*13830*/  S2UR UR8, SR_CTAID.X ;  /* 0x00000000000879c3 */ /* 0x000e620000002500 */
[----:B------:R-:W-:Y:S01]  /*13840*/  ULDC UR6, c[0x0][0x280] ;  /* 0x0000a00000067ab9 */ /* 0x000fe20000000800 */
[----:B------:R-:W-:Y:S01]  /*13850*/  ULDC UR4, c[0x0][0x290] ;  /* 0x0000a40000047ab9 */ /* 0x000fe20000000800 */
[----:B------:R-:W-:Y:S01]  /*13860*/  ULDC UR5, c[0x0][0x74c] ;  /* 0x0001d30000057ab9 */ /* 0x000fe20000000800 */
[----:B------:R-:W-:-:S04]  /*13870*/  UIADD3 UR7, UR6, 0x7f, URZ ;  /* 0x0000007f06077890 */ /* 0x000fc8000fffe03f */
[----:B------:R-:W2:Y:S01]  /*13880*/  S2UR UR20, SR_CTAID.Y ;  /* 0x00000000001479c3 */ /* 0x000ea20000002600 */
[----:B-1----:R-:W-:Y:S02]  /*13890*/  USHF.L.U32 UR11, UR8, 0x7, URZ ;  /* 0x00000007080b7899 */ /* 0x002fe4000800063f */
[----:B------:R-:W-:Y:S02]  /*138a0*/  ISETP.LE.AND P0, PT, RZ, UR8, PT ;  /* 0x00000008ff007c0c */ /* 0x000fe4000bf03270 */
[----:B------:R-:W-:-:S04]  /*138b0*/  UIADD3 UR4, -UR4, UR11, UR6 ;  /* 0x0000000b04047290 */ /* 0x000fc8000fffe106 */
[----:B------:R-:W-:-:S04]  /*138c0*/  UIADD3 UR4, UR4, -UR5, URZ ;  /* 0x8000000504047290 */ /* 0x000fc8000fffe03f */
        /* <DEDUP_REMOVED lines=19> */
.L_x_1136:
[----:B------:R-:W-:-:S13]  /*13a00*/  ISETP.GT.AND P0, PT, R0, UR10, PT ;  /* 0x0000000a00007c0c */ /* 0x000fda000bf04270 */
[----:B------:R-:W-:Y:S05]  /*13a10*/  @!P0 BRA `(.L_x_1135) ;  /* 0x0000001800148947 */ /* 0x000fea0003800000 */
[----:B------:R-:W-:Y:S01]  /*13a20*/  USHF.R.S32.HI UR8, URZ, 0x1f, UR20 ;  /* 0x0000001f3f087899 */ /* 0x000fe20008011414 */
[----:B------:R-:W-:Y:S01]  /*13a30*/  MOV R4, UR10 ;  /* 0x0000000a00047c02 */ /* 0x000fe20008000f00 */
[----:B------:R-:W-:Y:S01]  /*13a40*/  ULDC.64 UR6, c[0x0][0x718] ;  /* 0x0001c60000067ab9 */ /* 0x000fe20000000a00 */
[----:B------:R-:W-:Y:S01]  /*13a50*/  ULDC.64 UR12, c[0x0][0x730] ;  /* 0x0001cc00000c7ab9 */ /* 0x000fe20000000a00 */
[----:B------:R-:W-:Y:S01]  /*13a60*/  UIMAD.WIDE.U32 UR4, UR20, UR6, URZ ;  /* 0x00000006140472a5 */ /* 0x000fe2000f8e003f */
[----:B------:R-:W-:Y:S01]  /*13a70*/  BSSY B0, `(.L_x_1135) ;  /* 0x000017f000007945 */ /* 0x000fe20003800000 */
[----:B------:R-:W-:Y:S01]  /*13a80*/  UIMAD UR6, UR8, UR6, URZ ;  /* 0x00000006080672a4 */ /* 0x000fe2000f8e023f */
[----:B------:R-:W-:Y:S01]  /*13a90*/  IMAD.MOV.U32 R2, RZ, RZ, RZ ;  /* 0x000000ffff027224 */ /* 0x000fe200078e00ff */
[----:B------:R-:W-:Y:S02]  /*13aa0*/  UIMAD UR8, UR8, UR12, URZ ;  /* 0x0000000c080872a4 */ /* 0x000fe4000f8e023f */
[----:B------:R-:W-:-:S02]  /*13ab0*/  UIMAD UR14, UR20, UR7, UR6 ;  /* 0x00000007140e72a4 */ /* 0x000fc4000f8e0206 */
[----:B------:R-:W-:Y:S02]  /*13ac0*/  UIMAD UR9, UR20, UR13, UR8 ;  /* 0x0000000d140972a4 */ /* 0x000fe4000f8e0208 */
[----:B------:R-:W-:Y:S01]  /*13ad0*/  UIMAD.WIDE.U32 UR6, UR20, UR12, URZ ;  /* 0x0000000c140672a5 */ /* 0x000fe2000f8e003f */
[----:B------:R-:W-:Y:S01]  /*13ae0*/  ULDC UR8, c[0x0][0x2e8] ;  /* 0x0000ba0000087ab9 */ /* 0x000fe20000000800 */
[----:B------:R-:W-:Y:S02]  /*13af0*/  USHF.R.S32.HI UR12, URZ, 0x1f, UR21 ;  /* 0x0000001f3f0c7899 */ /* 0x000fe40008011415 */
[----:B------:R-:W-:Y:S01]  /*13b00*/  UISETP.NE.AND UP0, UPT, UR8, 0x1, UPT ;  /* 0x000000010800788c */ /* 0x000fe2000bf05270 */
[----:B------:R-:W-:Y:S01]  /*13b10*/  ULDC.64 UR16, c[0x0][0x720] ;  /* 0x0001c80000107ab9 */ /* 0x000fe20000000a00 */
[----:B------:R-:W-:Y:S01]  /*13b20*/  ELECT P0, URZ, PT ;  /* 0x00000000003f782f */ /* 0x000fe20003800000 */
[----:B------:R-:W-:Y:S01]  /*13b30*/  UIMAD UR8, UR12, UR16, URZ ;  /* 0x000000100c0872a4 */ /* 0x000fe2000f8e023f */
[----:B------:R-:W-:Y:S01]  /*13b40*/  ULDC.64 UR18, c[0x0][0x738] ;  /* 0x0001ce0000127ab9 */ /* 0x000fe20000000a00 */
[----:B------:R-:W-:-:S02]  /*13b50*/  UIADD3 UR15, UR5, UR14, URZ ;  /* 0x0000000e050f7290 */ /* 0x000fc4000fffe03f */
[----:B------:R-:W-:Y:S02]  /*13b60*/  UIMAD UR12, UR12, UR18, URZ ;  /* 0x000000120c0c72a4 */ /* 0x000fe4000f8e023f */
[----:B------:R-:W-:Y:S02]  /*13b70*/  UIMAD UR5, UR21, UR17, UR8 ;  /* 0x00000011150572a4 */ /* 0x000fe4000f8e0208 */
[----:B------:R-:W-:Y:S01]  /*13b80*/  UIADD3 UR7, UR7, UR9, URZ ;  /* 0x0000000907077290 */ /* 0x000fe2000fffe03f */
[----:B------:R-:W-:Y:S01]  /*13b90*/  @UP0 ULDC UR8, c[0x0][0x2ec] ;  /* 0x0000bb0000080ab9 */ /* 0x000fe20000000800 */
[----:B------:R-:W-:Y:S01]  /*13ba0*/  UMOV UR14, UR4 ;  /* 0x00000004000e7c82 */ /* 0x000fe20008000000 */
[----:B------:R-:W-:Y:S02]  /*13bb0*/  UIMAD.WIDE.U32 UR8, UR20, UR8, URZ ;  /* 0x00000008140872a5 */ /* 0x000fe4000f8e003f */
[----:B------:R-:W-:Y:S01]  /*13bc0*/  UIMAD UR4, UR21, UR19, UR12 ;  /* 0x00000013150472a4 */ /* 0x000fe2000f8e020c */
[----:B------:R-:W-:-:S02]  /*13bd0*/  @UP0 ULDC UR13, c[0x0][0x2f0] ;  /* 0x0000bc00000d0ab9 */ /* 0x000fc40000000800 */
[----:B------:R-:W-:Y:S01]  /*13be0*/  UMOV UR12, UR20 ;  /* 0x00000014000c7c82 */ /* 0x000fe20008000000 */
[----:B------:R-:W-:Y:S02]  /*13bf0*/  UIMAD.WIDE.U32 UR14, UR21, UR16, UR14 ;  /* 0x00000010150e72a5 */ /* 0x000fe4000f8e000e */
[----:B------:R-:W-:Y:S02]  /*13c00*/  UIMAD.WIDE.U32 UR6, UR21, UR18, UR6 ;  /* 0x00000012150672a5 */ /* 0x000fe4000f8e0006 */
[----:B------:R-:W-:Y:S01]  /*13c10*/  @UP0 USHF.R.U32.HI UR12, URZ, UR13, UR9 ;  /* 0x0000000d3f0c0299 */ /* 0x000fe20008011609 */
[----:B------:R-:W-:Y:S11]  /*13c20*/  @!P0 BRA `(.L_x_1137) ;  /* 0x00000014008c8947 */ /* 0x000ff60003800000 */
[----:B------:R-:W1:Y:S01]  /*13c30*/  S2R R3, SR_CgaCtaId ;  /* 0x0000000000037919 */ /* 0x000e620000008800 */
[----:B------:R-:W-:-:S04]  /*13c40*/  MOV R16, 0x400 ;  /* 0x0000040000107802 */ /* 0x000fc80000000f00 */
[----:B-1----:R-:W-:Y:S02]  /*13c50*/  LEA R16, R3, R16, 0x18 ;  /* 0x0000001003107211 */ /* 0x002fe400078ec0ff */
[----:B------:R-:W-:-:S04]  /*13c60*/  MOV R3, 0x1 ;  /* 0x0000000100037802 */ /* 0x000fc80000000f00 */
[----:B------:R-:W-:-:S04]  /*13c70*/  SHF.L.U32 R3, R3, 0x1f, RZ ;  /* 0x0000001f03037819 */ /* 0x000fc800000006ff */
[----:B------:R-:W1:Y:S02]  /*13c80*/  SYNCS.PHASECHK.TRANS64.TRYWAIT P0, [R16+URZ+0x30c20], R3 ;  /* 0x030c2003100075a7 */ /* 0x000e64000800017f */
[----:B-1----:R-:W-:Y:S05]  /*13c90*/  @!P0 BRA `(.L_x_1138) ;  /* 0x0000001800bc8947 */ /* 0x002fea0003800000 */
.L_x_1166:
[----:B------:R-:W2:Y:S01]  /*13ca0*/  S2R R2, SR_TID.X ;  /* 0x0000000000027919 */ /* 0x000ea20000002100 */
[----:B------:R-:W-:Y:S01]  /*13cb0*/  IMAD.U32 R15, RZ, RZ, UR15 ;  /* 0x0000000fff0f7e24 */ /* 0x000fe2000f8e00ff */
[----:B------:R-:W-:Y:S01]  /*13cc0*/  MOV R14, UR7 ;  /* 0x00000007000e7c02 */ /* 0x000fe20008000f00 */
[----:B------:R-:W-:Y:S02]  /*13cd0*/  IMAD.MOV.U32 R11, RZ, RZ, 0x1 ;  /* 0x00000001ff0b7424 */ /* 0x000fe400078e00ff */
[----:B------:R-:W-:Y:S01]  /*13ce0*/  VIADD R15, R15, UR5 ;  /* 0x000000050f0f7c36 */ /* 0x000fe20008000000 */
[----:B------:R-:W-:Y:S02]  /*13cf0*/  IADD3 R14, R14, UR4, RZ ;  /* 0x000000040e0e7c10 */ /* 0x000fe4000fffe0ff */
[----:B--2---:R-:W-:-:S04]  /*13d00*/  LOP3.LUT R2, R2, 0x7f, RZ, 0xc0, !PT ;  /* 0x0000007f02027812 */ /* 0x004fc800078ec0ff */
[----:B------:R-:W-:-:S13]  /*13d10*/  ISETP.NE.AND P0, PT, R2, RZ, PT ;  /* 0x000000ff0200720c */ /* 0x000fda0003f05270 */
[----:B------:R-:W-:Y:S05]  /*13d20*/  @P0 BRA `(.L_x_1139) ;  /* 0x0000000000180947 */ /* 0x000fea0003800000 */
[----:B------:R-:W2:Y:S01]  /*13d30*/  S2R R2, SR_TID.X ;  /* 0x0000000000027919 */ /* 0x000ea20000002100 */
[----:B-1----:R-:W-:-:S04]  /*13d40*/  MOV R3, 0x4200 ;  /* 0x0000420000037802 */ /* 0x002fc80000000f00 */
[----:B------:R3:W-:Y:S01]  /*13d50*/  SYNCS.ARRIVE.TRANS64 RZ, [R16+URZ+0x30c10], R3 ;  /* 0x030c100310ff79a7 */ /* 0x0007e2000800003f */
[----:B--2---:R-:W-:-:S13]  /*13d60*/  LOP3.LUT P1, RZ, R2, 0x1f, RZ, 0xc0, !PT ;  /* 0x0000001f02ff7812 */ /* 0x004fda000782c0ff */
[----:B---3--:R-:W-:Y:S05]  /*13d70*/  @!P1 BRA `(.L_x_1139) ;  /* 0x0000000000049947 */ /* 0x008fea0003800000 */
[----:B------:R-:W-:Y:S01]  /*13d80*/  BPT.TRAP 0x1 ;  /* 0x000000040000795c */ /* 0x000fe20000300000 */
.L_x_1139:
[----:B------:R-:W-:Y:S01]  /*13d90*/  R2UR UR19, R4 ;  /* 0x00000000041372ca */ /* 0x000fe200000e0000 */
[----:B------:R-:W2:Y:S01]  /*13da0*/  LDC.64 R12, c[0x0][0x198] ;  /* 0x00006600ff0c7b82 */ /* 0x000ea20000000a00 */
[----:B------:R-:W-:Y:S01]  /*13db0*/  R2UR UR8, R15 ;  /* 0x000000000f0872ca */ /* 0x000fe200000e0000 */
[----:B------:R-:W-:Y:S01]  /*13dc0*/  ULDC.64 UR16, c[0x0][0x700] ;  /* 0x0001c00000107ab9 */ /* 0x000fe20000000a00 */
[----:B------:R-:W-:Y:S01]  /*13dd0*/  UMOV UR32, 0x0 ;  /* 0x0000000000207882 */ /* 0x000fe20000000000 */
[----:B------:R-:W-:Y:S01]  /*13de0*/  IMAD.U32 R10, RZ, RZ, UR16 ;  /* 0x00000010ff0a7e24 */ /* 0x000fe2000f8e00ff */
[----:B------:R-:W-:Y:S01]  /*13df0*/  UMOV UR33, 0x14f00000 ;  /* 0x14f0000000217882 */ /* 0x000fe20000000000 */
[----:B------:R-:W-:Y:S01]  /*13e00*/  IMAD.U32 R9, RZ, RZ, UR17 ;  /* 0x00000011ff097e24 */ /* 0x000fe2000f8e00ff */
[----:B------:R-:W-:Y:S01]  /*13e10*/  UMOV UR18, URZ ;  /* 0x0000003f00127c82 */ /* 0x000fe20008000000 */
[----:B------:R-:W-:Y:S01]  /*13e20*/  UMOV UR25, 0x20 ;  /* 0x0000002000197882 */ /* 0x000fe20000000000 */
[----:B------:R-:W-:Y:S01]  /*13e30*/  UMOV UR34, 0x0 ;  /* 0x0000000000227882 */ /* 0x000fe20000000000 */
[----:B------:R-:W-:Y:S01]  /*13e40*/  UMOV UR35, 0x10000000 ;  /* 0x1000000000237882 */ /* 0x000fe20000000000 */
[----:B------:R-:W-:Y:S01]  /*13e50*/  UMOV UR13, UR21 ;  /* 0x00000015000d7c82 */ /* 0x000fe20008000000 */
[----:B------:R-:W-:Y:S01]  /*13e60*/  USHF.L.U32 UR19, UR19, 0x7, URZ ;  /* 0x0000000713137899 */ /* 0x000fe2000800063f */
[----:B------:R-:W-:Y:S01]  /*13e70*/  IMAD.MOV.U32 R19, RZ, RZ, RZ ;  /* 0x000000ffff137224 */ /* 0x000fe200078e00ff */
[----:B------:R-:W-:Y:S01]  /*13e80*/  UMOV UR10, UR18 ;  /* 0x00000012000a7c82 */ /* 0x000fe20008000000 */
[----:B------:R-:W-:Y:S01]  /*13e90*/  UMOV UR27, UR11 ;  /* 0x0000000b001b7c82 */ /* 0x000fe20008000000 */
[----:B------:R-:W-:Y:S01]  /*13ea0*/  UIADD3 UR9, UP0, UR19, UR14, URZ ;  /* 0x0000000e13097290 */ /* 0x000fe2000ff1e03f */
[----:B------:R-:W-:Y:S01]  /*13eb0*/  UMOV UR28, UR12 ;  /* 0x0000000c001c7c82 */ /* 0x000fe20008000000 */
[----:B------:R-:W-:-:S02]  /*13ec0*/  UMOV UR29, UR21 ;  /* 0x00000015001d7c82 */ /* 0x000fc40008000000 */
[----:B------:R-:W-:Y:S02]  /*13ed0*/  ULEA.HI.X.SX32 UR8, UR19, UR8, 0x1, UP0 ;  /* 0x0000000813087291 */ /* 0x000fe400080f0e3f */
[----:B-1----:R-:W-:Y:S01]  /*13ee0*/  MOV R3, UR9 ;  /* 0x0000000900037c02 */ /* 0x002fe20008000f00 */
[----:B------:R-:W-:Y:S01]  /*13ef0*/  UMOV UR26, UR18 ;  /* 0x00000012001a7c82 */ /* 0x000fe20008000000 */
[----:B--2---:R-:W-:Y:S01]  /*13f00*/  MOV R8, R12 ;  /* 0x0000000c00087202 */ /* 0x004fe20000000f00 */
[----:B------:R-:W-:Y:S01]  /*13f10*/  IMAD.MOV.U32 R7, RZ, RZ, R13 ;  /* 0x000000ffff077224 */ /* 0x000fe200078e000d */
[----:B------:R-:W-:Y:S01]  /*13f20*/  LEA R2, P1, R3, R10, 0x2 ;  /* 0x0000000a03027211 */ /* 0x000fe200078210ff */
[----:B------:R-:W-:Y:S01]  /*13f30*/  IMAD.U32 R3, RZ, RZ, UR8 ;  /* 0x00000008ff037e24 */ /* 0x000fe2000f8e00ff */
[----:B------:R-:W-:Y:S02]  /*13f40*/  MOV R6, UR9 ;  /* 0x0000000900067c02 */ /* 0x000fe40008000f00 */
[----:B------:R-:W-:-:S02]  /*13f50*/  R2UR UR22, R2 ;  /* 0x00000000021672ca */ /* 0x000fc400000e0000 */
[----:B------:R-:W-:Y:S02]  /*13f60*/  IADD3 R2, P2, R8, 0x2f0, RZ ;  /* 0x000002f008027810 */ /* 0x000fe40007f5e0ff */
[----:B------:R-:W-:Y:S02]  /*13f70*/  LEA.HI.X R3, R6, R9, R3, 0x2, P1 ;  /* 0x0000000906037211 */ /* 0x000fe400008f1403 */
[----:B------:R-:W-:Y:S01]  /*13f80*/  R2UR UR40, R2 ;  /* 0x00000000022872ca */ /* 0x000fe200000e0000 */
[----:B------:R-:W-:Y:S01]  /*13f90*/  IMAD.X R5, RZ, RZ, R7, P2 ;  /* 0x000000ffff057224 */ /* 0x000fe200010e0607 */
[----:B------:R-:W-:Y:S02]  /*13fa0*/  IADD3 R2, P3, R8, 0x3f0, RZ ;  /* 0x000003f008027810 */ /* 0x000fe40007f7e0ff */
[----:B------:R-:W-:Y:S02]  /*13fb0*/  R2UR UR8, R16 ;  /* 0x00000000100872ca */ /* 0x000fe400000e0000 */
[----:B------:R-:W-:-:S02]  /*13fc0*/  R2UR UR42, R2 ;  /* 0x00000000022a72ca */ /* 0x000fc400000e0000 */
[----:B------:R-:W-:Y:S02]  /*13fd0*/  IADD3 R2, P1, R8, 0xf0, RZ ;  /* 0x000000f008027810 */ /* 0x000fe40007f3e0ff */
[----:B------:R-:W-:Y:S02]  /*13fe0*/  R2UR UR23, R3 ;  /* 0x00000000031772ca */ /* 0x000fe400000e0000 */
[----:B------:R-:W-:Y:S02]  /*13ff0*/  IADD3 R6, R0, -0x1, RZ ;  /* 0xffffffff00067810 */ /* 0x000fe40007ffe0ff */
[-C--:B------:R-:W-:Y:S02]  /*14000*/  IADD3.X R3, RZ, R7.reuse, RZ, P1, !PT ;  /* 0x00000007ff037210 */ /* 0x080fe40000ffe4ff */
[----:B------:R-:W-:Y:S01]  /*14010*/  R2UR UR41, R5 ;  /* 0x00000000052972ca */ /* 0x000fe200000e0000 */
[----:B------:R1:W-:Y:S01]  /*14020*/  STL [R1], R6 ;  /* 0x0000000601007387 */ /* 0x0003e20000100800 */
[----:B------:R-:W-:Y:S01]  /*14030*/  IADD3.X R5, RZ, R7, RZ, P3, !PT ;  /* 0x00000007ff057210 */ /* 0x000fe20001ffe4ff */
[----:B------:R-:W-:Y:S01]  /*14040*/  UIADD3 UR16, UR8, 0x10000, URZ ;  /* 0x0001000008107890 */ /* 0x000fe2000fffe03f */
[----:B------:R-:W-:Y:S01]  /*14050*/  R2UR UR30, R2 ;  /* 0x00000000021e72ca */ /* 0x000fe200000e0000 */
[----:B------:R-:W-:Y:S01]  /*14060*/  UIADD3 UR17, UR8, 0x30c10, URZ ;  /* 0x00030c1008117890 */ /* 0x000fe2000fffe03f */
[----:B------:R-:W-:Y:S01]  /*14070*/  R2UR UR31, R3 ;  /* 0x00000000031f72ca */ /* 0x000fe200000e0000 */
[----:B------:R-:W-:Y:S01]  /*14080*/  UIADD3 UR38, UR8, 0x20000, URZ ;  /* 0x0002000008267890 */ /* 0x000fe2000fffe03f */
[----:B------:R-:W-:Y:S01]  /*14090*/  R2UR UR43, R5 ;  /* 0x00000000052b72ca */ /* 0x000fe200000e0000 */
[----:B------:R-:W-:Y:S01]  /*140a0*/  UIADD3 UR9, UR8, 0x30c00, URZ ;  /* 0x00030c0008097890 */ /* 0x000fe2000fffe03f */
[----:B------:R-:W-:Y:S01]  /*140b0*/  ISETP.GE.AND P1, PT, R4, R6, PT ;  /* 0x000000060400720c */ /* 0x000fe20003f26270 */
[----:B------:R-:W-:Y:S01]  /*140c0*/  UIADD3 UR24, UR8, 0x4000, URZ ;  /* 0x0000400008187890 */ /* 0x000fe2000fffe03f */
[----:B------:R-:W-:Y:S01]  /*140d0*/  IMAD.MOV.U32 R5, RZ, RZ, 0x8000 ;  /* 0x00008000ff057424 */ /* 0x000fe200078e00ff */
[----:B------:R-:W-:-:S06]  /*140e0*/  UMOV UR39, UR17 ;  /* 0x0000001100277c82 */ /* 0x000fcc0008000000 */
[----:B------:R-:W-:Y:S01]  /*140f0*/  UTMALDG.4D [UR16], [UR30], desc[UR32] ;  /* 0x000020101e0075b4 */ /* 0x000fe20008019000 */
[----:B------:R2:W-:Y:S01]  /*14100*/  UBLKCP.S.G [UR38], [UR22], UR25 ;  /* 0x00000026160073ba */ /* 0x0005e20008000219 */
[----:B------:R1:W-:Y:S01]  /*14110*/  SYNCS.ARRIVE.TRANS64 RZ, [R16+URZ+0x30c00], R5 ;  /* 0x030c000510ff79a7 */ /* 0x0003e2000800003f */
[----:B------:R1:W-:Y:S01]  /*14120*/  UTMALDG.4D [UR8], [UR40], desc[UR34] ;  /* 0x00002208280075b4 */ /* 0x0003e20008019000 */
[----:B--2---:R-:W-:Y:S02]  /*14130*/  UMOV UR25, UR9 ;  /* 0x0000000900197c82 */ /* 0x004fe40008000000 */
[----:B------:R1:W-:Y:S01]  /*14140*/  UTMALDG.4D [UR24], [UR42], desc[UR34] ;  /* 0x000022182a0075b4 */ /* 0x0003e20008019000 */
[----:B------:R-:W-:Y:S05]  /*14150*/  @P1 BRA `(.L_x_1140) ;  /* 0x0000000c00841947 */ /* 0x000fea0003800000 */
[----:B-1----:R-:W-:Y:S01]  /*14160*/  LOP3.LUT R5, RZ, R4, RZ, 0x33, !PT ;  /* 0x00000004ff057212 */ /* 0x002fe200078e33ff */
[----:B------:R-:W1:Y:S01]  /*14170*/  S2R R12, SR_TID.X ;  /* 0x00000000000c7919 */ /* 0x000e620000002100 */
[----:B------:R-:W-:Y:S02]  /*14180*/  MOV R11, 0x1 ;  /* 0x00000001000b7802 */ /* 0x000fe40000000f00 */
[----:B------:R-:W-:Y:S01]  /*14190*/  IADD3 R20, R5, R0, RZ ;  /* 0x0000000005147210 */ /* 0x000fe20007ffe0ff */
[----:B------:R-:W-:Y:S02]  /*141a0*/  VIADD R5, R0, 0xfffffffe ;  /* 0xfffffffe00057836 */ /* 0x000fe40000000000 */
[----:B------:R-:W-:-:S03]  /*141b0*/  IMAD.MOV.U32 R0, RZ, RZ, R4 ;  /* 0x000000ffff007224 */ /* 0x000fc600078e0004 */
[----:B------:R-:W-:Y:S02]  /*141c0*/  ISETP.NE.AND P1, PT, R5, R4, PT ;  /* 0x000000040500720c */ /* 0x000fe40003f25270 */
[----:B------:R-:W-:-:S05]  /*141d0*/  LOP3.LUT R5, R20, 0x1, RZ, 0xc0, !PT ;  /* 0x0000000114057812 */ /* 0x000fca00078ec0ff */
[----:B------:R2:W-:Y:S01]  /*141e0*/  STL [R1+0x4], R5 ;  /* 0x0000040501007387 */ /* 0x0005e20000100800 */
[----:B-1----:R-:W-:-:S05]  /*141f0*/  LOP3.LUT R6, R12, 0x1f, RZ, 0xc0, !PT ;  /* 0x0000001f0c067812 */ /* 0x002fca00078ec0ff */
[----:B--2---:R-:W-:Y:S05]  /*14200*/  @!P1 BRA `(.L_x_1141) ;  /* 0x0000000800389947 */ /* 0x004fea0003800000 */
[----:B------:R-:W-:Y:S01]  /*14210*/  IADD3 R20, R20, -R5, RZ ;  /* 0x8000000514147210 */ /* 0x000fe20007ffe0ff */
[----:B------:R-:W-:Y:S01]  /*14220*/  IMAD.MOV.U32 R0, RZ, RZ, R4 ;  /* 0x000000ffff007224 */ /* 0x000fe200078e0004 */
[----:B------:R-:W-:-:S07]  /*14230*/  MOV R11, 0x1 ;  /* 0x00000001000b7802 */ /* 0x000fce0000000f00 */
.L_x_1150:
[----:B--234-:R-:W-:-:S04]  /*14240*/  SHF.L.U32 R21, R11, 0x1f, RZ ;  /* 0x0000001f0b157819 */ /* 0x01cfc800000006ff */
[----:B------:R-:W1:Y:S02]  /*14250*/  SYNCS.PHASECHK.TRANS64.TRYWAIT P1, [R16+URZ+0x30c40], R21 ;  /* 0x030c4015100075a7 */ /* 0x000e64000802017f */
[----:B-1----:R-:W-:Y:S05]  /*14260*/  @!P1 BRA `(.L_x_1142) ;  /* 0x00000014005c9947 */ /* 0x002fea0003800000 */
.L_x_1167:
[----:B------:R-:W-:Y:S05]  /*14270*/  @P0 BRA `(.L_x_1143) ;  /* 0x0000000000140947 */ /* 0x000fea0003800000 */
[----:B------:R-:W-:Y:S01]  /*14280*/  ISETP.NE.AND P1, PT, R6, RZ, PT ;  /* 0x000000ff0600720c */ /* 0x000fe20003f25270 */
[----:B------:R-:W-:-:S04]  /*14290*/  IMAD.MOV.U32 R3, RZ, RZ, 0x4200 ;  /* 0x00004200ff037424 */ /* 0x000fc800078e00ff */
[----:B------:R2:W-:Y:S08]  /*142a0*/  SYNCS.ARRIVE.TRANS64 RZ, [R16+URZ+0x30c30], R3 ;  /* 0x030c300310ff79a7 */ /* 0x0005f0000800003f */
[----:B------:R-:W-:Y:S05]  /*142b0*/  @!P1 BRA `(.L_x_1143) ;  /* 0x0000000000049947 */ /* 0x000fea0003800000 */
[----:B------:R-:W-:Y:S01]  /*142c0*/  BPT.TRAP 0x1 ;  /* 0x000000040000795c */ /* 0x000fe20000300000 */
.L_x_1143:
[----:B------:R-:W2:Y:S01]  /*142d0*/  LDC.64 R12, c[0x0][0x728] ;  /* 0x0001ca00ff0c7b82 */ /* 0x000ea20000000a00 */
[----:B------:R-:W-:Y:S01]  /*142e0*/  SHF.L.U32 R18, R0, 0x7, RZ ;  /* 0x0000000700127819 */ /* 0x000fe200000006ff */
[----:B------:R-:W-:Y:S01]  /*142f0*/  UMOV UR26, 0x0 ;  /* 0x00000000001a7882 */ /* 0x000fe20000000000 */
[----:B------:R-:W-:Y:S01]  /*14300*/  R2UR UR8, R16 ;  /* 0x00000000100872ca */ /* 0x000fe200000e0000 */
[----:B------:R-:W-:Y:S01]  /*14310*/  UMOV UR27, 0x14f00000 ;  /* 0x14f00000001b7882 */ /* 0x000fe20000000000 */
[C---:B------:R-:W-:Y:S01]  /*14320*/  IADD3 R2, P1, R18.reuse, UR6, RZ ;  /* 0x0000000612027c10 */ /* 0x040fe2000ff3e0ff */
[----:B------:R-:W-:Y:S01]  /*14330*/  UMOV UR18, URZ ;  /* 0x0000003f00127c82 */ /* 0x000fe20008000000 */
[----:B------:R-:W-:Y:S01]  /*14340*/  R2UR UR19, R18 ;  /* 0x00000000121372ca */ /* 0x000fe200000e0000 */
[----:B------:R-:W3:Y:S01]  /*14350*/  LDC.64 R4, c[0x0][0x198] ;  /* 0x00006600ff047b82 */ /* 0x000ee20000000a00 */
[----:B------:R-:W-:-:S07]  /*14360*/  UMOV UR10, 0x20 ;  /* 0x00000020000a7882 */ /* 0x000fce0000000000 */
[----:B------:R-:W-:Y:S02]  /*14370*/  UIADD3 UR16, UR8, 0x18000, URZ ;  /* 0x0001800008107890 */ /* 0x000fe4000fffe03f */
[----:B------:R-:W-:Y:S02]  /*14380*/  UIADD3 UR17, UR8, 0x30c30, URZ ;  /* 0x00030c3008117890 */ /* 0x000fe4000fffe03f */
[----:B------:R-:W-:Y:S01]  /*14390*/  UIADD3 UR8, UR8, 0x20400, URZ ;  /* 0x0002040008087890 */ /* 0x000fe2000fffe03f */
[----:B--2---:R-:W-:-:S04]  /*143a0*/  LEA R3, P2, R2, R12, 0x2 ;  /* 0x0000000c02037211 */ /* 0x004fc800078410ff */
[----:B------:R-:W-:Y:S01]  /*143b0*/  UMOV UR9, UR17 ;  /* 0x0000001100097c82 */ /* 0x000fe20008000000 */
        /* <DEDUP_REMOVED lines=14> */
.L_x_1168:
[----:B------:R-:W-:Y:S05]  /*144a0*/  @P0 BRA `(.L_x_1145) ;  /* 0x0000000000140947 */ /* 0x000fea0003800000 */
[----:B------:R-:W-:Y:S02]  /*144b0*/  ISETP.NE.AND P1, PT, R6, RZ, PT ;  /* 0x000000ff0600720c */ /* 0x000fe40003f25270 */
[----:B------:R-:W-:-:S04]  /*144c0*/  MOV R2, 0x4200 ;  /* 0x0000420000027802 */ /* 0x000fc80000000f00 */
[----:B------:R3:W-:Y:S07]  /*144d0*/  SYNCS.ARRIVE.TRANS64 RZ, [R16+URZ+0x30c18], R2 ;  /* 0x030c180210ff79a7 */ /* 0x0007ee000800003f */
[----:B------:R-:W-:Y:S05]  /*144e0*/  @!P1 BRA `(.L_x_1145) ;  /* 0x0000000000049947 */ /* 0x000fea0003800000 */
[----:B------:R-:W-:Y:S01]  /*144f0*/  BPT.TRAP 0x1 ;  /* 0x000000040000795c */ /* 0x000fe20000300000 */
.L_x_1145:
[----:B------:R-:W-:Y:S01]  /*14500*/  VIADD R18, R18, 0x80 ;  /* 0x0000008012127836 */ /* 0x000fe20000000000 */
[----:B------:R-:W-:Y:S01]  /*14510*/  ULDC.64 UR8, c[0x0][0x700] ;  /* 0x0001c00000087ab9 */ /* 0x000fe20000000a00 */
[----:B------:R-:W-:Y:S01]  /*14520*/  R2UR UR24, R16 ;  /* 0x00000000101872ca */ /* 0x000fe200000e0000 */
[----:B------:R-:W-:Y:S01]  /*14530*/  IMAD.U32 R9, RZ, RZ, UR9 ;  /* 0x00000009ff097e24 */ /* 0x000fe2000f8e00ff */
[----:B------:R-:W-:Y:S01]  /*14540*/  MOV R10, UR8 ;  /* 0x00000008000a7c02 */ /* 0x000fe20008000f00 */
[----:B------:R-:W-:Y:S01]  /*14550*/  UMOV UR22, 0x0 ;  /* 0x0000000000167882 */ /* 0x000fe20000000000 */
[----:B---3--:R-:W-:Y:S01]  /*14560*/  IADD3 R2, P1, R18, UR14, RZ ;  /* 0x0000000e12027c10 */ /* 0x008fe2000ff3e0ff */
[----:B------:R-:W-:Y:S01]  /*14570*/  UMOV UR23, 0x14f00000 ;  /* 0x14f0000000177882 */ /* 0x000fe20000000000 */
[----:B------:R-:W-:Y:S01]  /*14580*/  SHF.R.S32.HI R17, RZ, 0x1f, R18 ;  /* 0x0000001fff117819 */ /* 0x000fe20000011412 */
[----:B------:R-:W-:Y:S01]  /*14590*/  UMOV UR18, URZ ;  /* 0x0000003f00127c82 */ /* 0x000fe20008000000 */
[----:B------:R-:W-:Y:S01]  /*145a0*/  LEA R3, P2, R2, R10, 0x2 ;  /* 0x0000000a02037211 */ /* 0x000fe200078410ff */
[----:B------:R-:W-:Y:S01]  /*145b0*/  UMOV UR10, 0x20 ;  /* 0x00000020000a7882 */ /* 0x000fe20000000000 */
[----:B------:R-:W-:-:S02]  /*145c0*/  R2UR UR19, R18 ;  /* 0x00000000121372ca */ /* 0x000fc400000e0000 */
[----:B------:R-:W-:Y:S01]  /*145d0*/  R2UR UR26, R3 ;  /* 0x00000000031a72ca */ /* 0x000fe200000e0000 */
[----:B------:R-:W-:Y:S01]  /*145e0*/  UIADD3 UR16, UR24, 0x14000, URZ ;  /* 0x0001400018107890 */ /* 0x000fe2000fffe03f */
[----:B------:R-:W-:Y:S01]  /*145f0*/  IADD3.X R3, R17, R15, RZ, P1, !PT ;  /* 0x0000000f11037210 */ /* 0x000fe20000ffe4ff */
[----:B------:R-:W-:Y:S02]  /*14600*/  UIADD3 UR17, UR24, 0x30c18, URZ ;  /* 0x00030c1818117890 */ /* 0x000fe4000fffe03f */
[----:B------:R-:W-:Y:S01]  /*14610*/  UIADD3 UR24, UR24, 0x20200, URZ ;  /* 0x0002020018187890 */ /* 0x000fe2000fffe03f */
[----:B------:R-:W-:Y:S02]  /*14620*/  LEA.HI.X R3, R2, R9, R3, 0x2, P2 ;  /* 0x0000000902037211 */ /* 0x000fe400010f1403 */
[----:B------:R-:W-:Y:S02]  /*14630*/  IADD3 R2, P1, R8, 0xf0, RZ ;  /* 0x000000f008027810 */ /* 0x000fe40007f3e0ff */
[----:B------:R-:W-:Y:S01]  /*14640*/  R2UR UR27, R3 ;  /* 0x00000000031b72ca */ /* 0x000fe200000e0000 */
[----:B------:R-:W-:Y:S01]  /*14650*/  UMOV UR25, UR17 ;  /* 0x0000001100197c82 */ /* 0x000fe20008000000 */
[----:B------:R-:W-:Y:S01]  /*14660*/  R2UR UR8, R2 ;  /* 0x00000000020872ca */ /* 0x000fe200000e0000 */
[----:B------:R-:W-:-:S05]  /*14670*/  IMAD.X R3, RZ, RZ, R7, P1 ;  /* 0x000000ffff037224 */ /* 0x000fca00008e0607 */
[----:B------:R-:W-:-:S13]  /*14680*/  R2UR UR9, R3 ;  /* 0x00000000030972ca */ /* 0x000fda00000e0000 */
[----:B------:R3:W-:Y:S01]  /*14690*/  UTMALDG.4D [UR16], [UR8], desc[UR22] ;  /* 0x00001610080075b4 */ /* 0x0007e20008019000 */
[----:B------:R3:W-:Y:S01]  /*146a0*/  UBLKCP.S.G [UR24], [UR26], UR10 ;  /* 0x000000181a0073ba */ /* 0x0007e2000800020a */
[----:B------:R-:W4:Y:S02]  /*146b0*/  SYNCS.PHASECHK.TRANS64.TRYWAIT P1, [R16+URZ+0x30c48], R21 ;  /* 0x030c4815100075a7 */ /* 0x000f24000802017f */
[----:B---34-:R-:W-:Y:S05]  /*146c0*/  @!P1 BRA `(.L_x_1146) ;  /* 0x00000010006c9947 */ /* 0x018fea0003800000 */
.L_x_1169:
[----:B------:R-:W-:Y:S05]  /*146d0*/  @P0 BRA `(.L_x_1147) ;  /* 0x0000000000140947 */ /* 0x000fea0003800000 */
[----:B------:R-:W-:Y:S02]  /*146e0*/  ISETP.NE.AND P1, PT, R6, RZ, PT ;  /* 0x000000ff0600720c */ /* 0x000fe40003f25270 */
[----:B-123--:R-:W-:-:S04]  /*146f0*/  MOV R21, 0x4200 ;  /* 0x0000420000157802 */ /* 0x00efc80000000f00 */
[----:B------:R4:W-:Y:S07]  /*14700*/  SYNCS.ARRIVE.TRANS64 RZ, [R16+URZ+0x30c38], R21 ;  /* 0x030c381510ff79a7 */ /* 0x0009ee000800003f */
[----:B------:R-:W-:Y:S05]  /*14710*/  @!P1 BRA `(.L_x_1147) ;  /* 0x0000000000049947 */ /* 0x000fea0003800000 */
[----:B------:R-:W-:Y:S01]  /*14720*/  BPT.TRAP 0x1 ;  /* 0x000000040000795c */ /* 0x000fe20000300000 */
.L_x_1147:
[C---:B------:R-:W-:Y:S01]  /*14730*/  R2UR UR19, R18.reuse ;  /* 0x00000000121372ca */ /* 0x040fe200000e0000 */
[----:B------:R-:W-:Y:S01]  /*14740*/  UMOV UR22, 0x0 ;  /* 0x0000000000167882 */ /* 0x000fe20000000000 */
[----:B------:R-:W-:Y:S01]  /*14750*/  IADD3 R18, P1, R18, UR6, RZ ;  /* 0x0000000612127c10 */ /* 0x000fe2000ff3e0ff */
        /* <DEDUP_REMOVED lines=19> */
[----:B------:R-:W5:Y:S02]  /*14890*/  SYNCS.PHASECHK.TRANS64.TRYWAIT P1, [R16+URZ+0x30c20], R5 ;  /* 0x030c2005100075a7 */ /* 0x000f64000802017f */
[----:B-1---5:R-:W-:Y:S05]  /*148a0*/  @!P1 BRA `(.L_x_1148) ;  /* 0x0000001000089947 */ /* 0x022fea0003800000 */
.L_x_1171:
[----:B------:R-:W-:Y:S05]  /*148b0*/  @P0 BRA `(.L_x_1149) ;  /* 0x0000000000140947 */ /* 0x000fea0003800000 */
[----:B------:R-:W-:Y:S02]  /*148c0*/  ISETP.NE.AND P1, PT, R6, RZ, PT ;  /* 0x000000ff0600720c */ /* 0x000fe40003f25270 */
[----:B------:R-:W-:-:S04]  /*148d0*/  MOV R5, 0x4200 ;  /* 0x0000420000057802 */ /* 0x000fc80000000f00 */
[----:B------:R1:W-:Y:S07]  /*148e0*/  SYNCS.ARRIVE.TRANS64 RZ, [R16+URZ+0x30c10], R5 ;  /* 0x030c100510ff79a7 */ /* 0x0003ee000800003f */
[----:B------:R-:W-:Y:S05]  /*148f0*/  @!P1 BRA `(.L_x_1149) ;  /* 0x0000000000049947 */ /* 0x000fea0003800000 */
[----:B------:R-:W-:Y:S01]  /*14900*/  BPT.TRAP 0x1 ;  /* 0x000000040000795c */ /* 0x000fe20000300000 */
.L_x_1149:
[----:B------:R-:W-:Y:S01]  /*14910*/  R2UR UR10, R0 ;  /* 0x00000000000a72ca */ /* 0x000fe200000e0000 */
[----:B------:R-:W-:Y:S01]  /*14920*/  UMOV UR22, 0x0 ;  /* 0x0000000000167882 */ /* 0x000fe20000000000 */
[----:B------:R-:W-:Y:S01]  /*14930*/  R2UR UR8, R15 ;  /* 0x000000000f0872ca */ /* 0x000fe200000e0000 */
[----:B------:R-:W-:Y:S01]  /*14940*/  UMOV UR23, 0x14f00000 ;  /* 0x14f0000000177882 */ /* 0x000fe20000000000 */
[----:B------:R-:W-:Y:S01]  /*14950*/  R2UR UR24, R16 ;  /* 0x00000000101872ca */ /* 0x000fe200000e0000 */
[----:B------:R-:W-:Y:S01]  /*14960*/  UMOV UR18, URZ ;  /* 0x0000003f00127c82 */ /* 0x000fe20008000000 */
[----:B------:R-:W-:Y:S01]  /*14970*/  IADD3 R20, R20, -0x2, RZ ;  /* 0xfffffffe14147810 */ /* 0x000fe20007ffe0ff */
[----:B------:R-:W-:-:S06]  /*14980*/  UMOV UR13, 0x20 ;  /* 0x00000020000d7882 */ /* 0x000fcc0000000000 */
[----:B------:R-:W-:-:S04]  /*14990*/  UIADD3 UR10, UR10, 0x2, URZ ;  /* 0x000000020a0a7890 */ /* 0x000fc8000fffe03f */
[----:B------:R-:W-:Y:S02]  /*149a0*/  USHF.L.U32 UR19, UR10, 0x7, URZ ;  /* 0x000000070a137899 */ /* 0x000fe4000800063f */
[----:B------:R-:W-:Y:S02]  /*149b0*/  UIADD3 UR16, UR24, 0x10000, URZ ;  /* 0x0001000018107890 */ /* 0x000fe4000fffe03f */
[----:B------:R-:W-:Y:S02]  /*149c0*/  UIADD3 UR9, UP0, UR19, UR14, URZ ;  /* 0x0000000e13097290 */ /* 0x000fe4000ff1e03f */
[----:B------:R-:W-:Y:S02]  /*149d0*/  UIADD3 UR17, UR24, 0x30c10, URZ ;  /* 0x00030c1018117890 */ /* 0x000fe4000fffe03f */
[----:B------:R-:W-:Y:S02]  /*149e0*/  ULEA.HI.X.SX32 UR8, UR19, UR8, 0x1, UP0 ;  /* 0x0000000813087291 */ /* 0x000fe400080f0e3f */
[----:B-1----:R-:W-:Y:S01]  /*149f0*/  IMAD.U32 R5, RZ, RZ, UR9 ;  /* 0x00000009ff057e24 */ /* 0x002fe2000f8e00ff */
[----:B------:R-:W-:-:S02]  /*14a00*/  UIADD3 UR24, UR24, 0x20000, URZ ;  /* 0x0002000018187890 */ /* 0x000fc4000fffe03f */
[----:B------:R-:W-:Y:S01]  /*14a10*/  UMOV UR25, UR17 ;  /* 0x0000001100197c82 */ /* 0x000fe20008000000 */
[----:B------:R-:W-:Y:S01]  /*14a20*/  IMAD.U32 R4, RZ, RZ, UR8 ;  /* 0x00000008ff047e24 */ /* 0x000fe2000f8e00ff */
[----:B------:R-:W-:Y:S02]  /*14a30*/  LEA R0, P1, R5, R10, 0x2 ;  /* 0x0000000a05007211 */ /* 0x000fe400078210ff */
[----:B------:R-:W-:Y:S02]  /*14a40*/  R2UR UR8, R2 ;  /* 0x00000000020872ca */ /* 0x000fe400000e0000 */
[----:B------:R-:W-:Y:S02]  /*14a50*/  R2UR UR26, R0 ;  /* 0x00000000001a72ca */ /* 0x000fe400000e0000 */
[----:B------:R-:W-:Y:S02]  /*14a60*/  MOV R0, UR9 ;  /* 0x0000000900007c02 */ /* 0x000fe40008000f00 */
[----:B------:R-:W-:-:S02]  /*14a70*/  R2UR UR9, R3 ;  /* 0x00000000030972ca */ /* 0x000fc400000e0000 */
[----:B------:R-:W-:Y:S02]  /*14a80*/  LEA.HI.X R0, R0, R9, R4, 0x2, P1 ;  /* 0x0000000900007211 */ /* 0x000fe400008f1404 */
[----:B------:R-:W-:Y:S02]  /*14a90*/  ISETP.NE.AND P1, PT, R20, RZ, PT ;  /* 0x000000ff1400720c */ /* 0x000fe40003f25270 */
[----:B------:R-:W-:Y:S01]  /*14aa0*/  R2UR UR27, R0 ;  /* 0x00000000001b72ca */ /* 0x000fe200000e0000 */
[----:B------:R-:W-:-:S06]  /*14ab0*/  IMAD.U32 R0, RZ, RZ, UR10 ;  /* 0x0000000aff007e24 */ /* 0x000fcc000f8e00ff */
[----:B------:R1:W-:Y:S06]  /*14ac0*/  UTMALDG.4D [UR16], [UR8], desc[UR22] ;  /* 0x00001610080075b4 */ /* 0x0003ec0008019000 */
[----:B------:R1:W-:Y:S02]  /*14ad0*/  UBLKCP.S.G [UR24], [UR26], UR13 ;  /* 0x000000181a0073ba */ /* 0x0003e4000800020d */
[----:B-1----:R-:W-:Y:S05]  /*14ae0*/  @P1 BRA `(.L_x_1150) ;  /* 0xfffffff400d41947 */ /* 0x002fea000383ffff */
.L_x_1141:
[----:B------:R-:W2:Y:S02]  /*14af0*/  LDL.LU R4, [R1+0x4] ;  /* 0x0000040001047983 */ /* 0x000ea40000300800 */
[----:B--2---:R-:W-:Y:S02]  /*14b00*/  ISETP.NE.AND P1, PT, R4, RZ, PT ;  /* 0x000000ff0400720c */ /* 0x004fe40003f25270 */
[----:B------:R2:W5:Y:S11]  /*14b10*/  LDL R4, [R1] ;  /* 0x0000000001047983 */ /* 0x0005760000100800 */
[----:B--2---:R-:W-:Y:S05]  /*14b20*/  @!P1 BRA `(.L_x_1140) ;  /* 0x0000000400109947 */ /* 0x004fea0003800000 */
[----:B------:R-:W-:-:S04]  /*14b30*/  SHF.L.U32 R13, R11, 0x1f, RZ ;  /* 0x0000001f0b0d7819 */ /* 0x000fc800000006ff */
[----:B------:R-:W1:Y:S02]  /*14b40*/  SYNCS.PHASECHK.TRANS64.TRYWAIT P1, [R16+URZ+0x30c40], R13 ;  /* 0x030c400d100075a7 */ /* 0x000e64000802017f */
[----:B-1----:R-:W-:Y:S05]  /*14b50*/  @!P1 BRA `(.L_x_1151) ;  /* 0x0000000c00749947 */ /* 0x002fea0003800000 */
.L_x_1172:
[----:B------:R-:W-:Y:S05]  /*14b60*/  @P0 BRA `(.L_x_1152) ;  /* 0x0000000000140947 */ /* 0x000fea0003800000 */
[----:B------:R-:W-:Y:S02]  /*14b70*/  ISETP.NE.AND P1, PT, R6, RZ, PT ;  /* 0x000000ff0600720c */ /* 0x000fe40003f25270 */
[----:B------:R-:W-:-:S04]  /*14b80*/  MOV R5, 0x4200 ;  /* 0x0000420000057802 */ /* 0x000fc80000000f00 */
[----:B------:R2:W-:Y:S07]  /*14b90*/  SYNCS.ARRIVE.TRANS64 RZ, [R16+URZ+0x30c30], R5 ;  /* 0x030c300510ff79a7 */ /* 0x0005ee000800003f */
[----:B------:R-:W-:Y:S05]  /*14ba0*/  @!P1 BRA `(.L_x_1152) ;  /* 0x0000000000049947 */ /* 0x000fea0003800000 */
[----:B------:R-:W-:Y:S01]  /*14bb0*/  BPT.TRAP 0x1 ;  /* 0x000000040000795c */ /* 0x000fe20000300000 */
.L_x_1152:
[----:B--2--5:R-:W2:Y:S01]  /*14bc0*/  LDC.64 R4, c[0x0][0x728] ;  /* 0x0001ca00ff047b82 */ /* 0x024ea20000000a00 */
[----:B------:R-:W-:Y:S01]  /*14bd0*/  IMAD.SHL.U32 R17, R0, 0x80, RZ ;  /* 0x0000008000117824 */ /* 0x000fe200078e00ff */
[----:B------:R-:W-:Y:S01]  /*14be0*/  R2UR UR24, R16 ;  /* 0x00000000101872ca */ /* 0x000fe200000e0000 */
[----:B------:R-:W-:Y:S01]  /*14bf0*/  UMOV UR22, 0x0 ;  /* 0x0000000000167882 */ /* 0x000fe20000000000 */
[----:B------:R-:W-:Y:S01]  /*14c00*/  UMOV UR23, 0x14f00000 ;  /* 0x14f0000000177882 */ /* 0x000fe20000000000 */
[----:B------:R-:W-:Y:S01]  /*14c10*/  UMOV UR18, URZ ;  /* 0x0000003f00127c82 */ /* 0x000fe20008000000 */
[C---:B------:R-:W-:Y:S01]  /*14c20*/  IADD3 R0, P1, R17.reuse, UR6, RZ ;  /* 0x0000000611007c10 */ /* 0x040fe2000ff3e0ff */
[----:B------:R-:W-:Y:S01]  /*14c30*/  UMOV UR10, 0x20 ;  /* 0x00000020000a7882 */ /* 0x000fe20000000000 */
[----:B------:R-:W-:-:S07]  /*14c40*/  R2UR UR19, R17 ;  /* 0x00000000111372ca */ /* 0x000fce00000e0000 */
[----:B------:R-:W-:Y:S02]  /*14c50*/  UIADD3 UR16, UR24, 0x18000, URZ ;  /* 0x0001800018107890 */ /* 0x000fe4000fffe03f */
[----:B------:R-:W-:Y:S02]  /*14c60*/  UIADD3 UR17, UR24, 0x30c30, URZ ;  /* 0x00030c3018117890 */ /* 0x000fe4000fffe03f */
[----:B------:R-:W-:Y:S01]  /*14c70*/  UIADD3 UR24, UR24, 0x20400, URZ ;  /* 0x0002040018187890 */ /* 0x000fe2000fffe03f */
[----:B--2---:R-:W-:-:S04]  /*14c80*/  LEA R4, P2, R0, R4, 0x2 ;  /* 0x0000000400047211 */ /* 0x004fc800078410ff */
        /* <DEDUP_REMOVED lines=11> */
[----:B------:R-:W1:Y:S02]  /*14d40*/  SYNCS.PHASECHK.TRANS64.TRYWAIT P1, [R16+URZ+0x30c28], R13 ;  /* 0x030c280d100075a7 */ /* 0x000e64000802017f */
[----:B-12---:R-:W-:Y:S05]  /*14d50*/  @!P1 BRA `(.L_x_1153) ;  /* 0x0000000c00089947 */ /* 0x006fea0003800000 */
.L_x_1173:
[----:B------:R-:W-:Y:S05]  /*14d60*/  @P0 BRA `(.L_x_1154) ;  /* 0x0000000000140947 */ /* 0x000fea0003800000 */
[----:B------:R-:W-:Y:S01]  /*14d70*/  ISETP.NE.AND P0, PT, R6, RZ, PT ;  /* 0x000000ff0600720c */ /* 0x000fe20003f05270 */
[----:B------:R-:W-:-:S04]  /*14d80*/  IMAD.MOV.U32 R5, RZ, RZ, 0x4200 ;  /* 0x00004200ff057424 */ /* 0x000fc800078e00ff */
[----:B------:R2:W-:Y:S08]  /*14d90*/  SYNCS.ARRIVE.TRANS64 RZ, [R16+URZ+0x30c18], R5 ;  /* 0x030c180510ff79a7 */ /* 0x0005f0000800003f */
[----:B------:R-:W-:Y:S05]  /*14da0*/  @!P0 BRA `(.L_x_1154) ;  /* 0x0000000000048947 */ /* 0x000fea0003800000 */
[----:B------:R-:W-:Y:S01]  /*14db0*/  BPT.TRAP 0x1 ;  /* 0x000000040000795c */ /* 0x000fe20000300000 */
.L_x_1154:
[----:B------:R-:W-:Y:S01]  /*14dc0*/  R2UR UR19, R17 ;  /* 0x00000000111372ca */ /* 0x000fe200000e0000 */
[----:B------:R-:W-:Y:S01]  /*14dd0*/  UMOV UR22, 0x0 ;  /* 0x0000000000167882 */ /* 0x000fe20000000000 */
[----:B------:R-:W-:Y:S01]  /*14de0*/  R2UR UR8, R15 ;  /* 0x000000000f0872ca */ /* 0x000fe200000e0000 */
[----:B------:R-:W-:Y:S01]  /*14df0*/  UMOV UR23, 0x14f00000 ;  /* 0x14f0000000177882 */ /* 0x000fe20000000000 */
[----:B------:R-:W-:Y:S01]  /*14e00*/  R2UR UR24, R16 ;  /* 0x00000000101872ca */ /* 0x000fe200000e0000 */
[----:B------:R-:W-:Y:S01]  /*14e10*/  UMOV UR18, URZ ;  /* 0x0000003f00127c82 */ /* 0x000fe20008000000 */
[----:B------:R-:W-:-:S07]  /*14e20*/  UMOV UR10, 0x20 ;  /* 0x00000020000a7882 */ /* 0x000fce0000000000 */
[----:B------:R-:W-:-:S04]  /*14e30*/  UIADD3 UR19, UR19, 0x80, URZ ;  /* 0x0000008013137890 */ /* 0x000fc8000fffe03f */
[----:B------:R-:W-:Y:S02]  /*14e40*/  UIADD3 UR9, UP0, UR19, UR14, URZ ;  /* 0x0000000e13097290 */ /* 0x000fe4000ff1e03f */
[----:B------:R-:W-:Y:S02]  /*14e50*/  UIADD3 UR16, UR24, 0x14000, URZ ;  /* 0x0001400018107890 */ /* 0x000fe4000fffe03f */
[----:B------:R-:W-:Y:S02]  /*14e60*/  ULEA.HI.X.SX32 UR8, UR19, UR8, 0x1, UP0 ;  /* 0x0000000813087291 */ /* 0x000fe400080f0e3f */
[----:B--2---:R-:W-:Y:S01]  /*14e70*/  MOV R5, UR9 ;  /* 0x0000000900057c02 */ /* 0x004fe20008000f00 */
[----:B------:R-:W-:Y:S01]  /*14e80*/  IMAD.U32 R0, RZ, RZ, UR9 ;  /* 0x00000009ff007e24 */ /* 0x000fe2000f8e00ff */
[----:B------:R-:W-:Y:S01]  /*14e90*/  R2UR UR9, R3 ;  /* 0x00000000030972ca */ /* 0x000fe200000e0000 */
[----:B------:R-:W-:Y:S01]  /*14ea0*/  UIADD3 UR17, UR24, 0x30c18, URZ ;  /* 0x00030c1818117890 */ /* 0x000fe2000fffe03f */
[----:B------:R-:W-:Y:S01]  /*14eb0*/  MOV R4, UR8 ;  /* 0x0000000800047c02 */ /* 0x000fe20008000f00 */
[----:B------:R-:W-:Y:S01]  /*14ec0*/  UIADD3 UR24, UR24, 0x20200, URZ ;  /* 0x0002020018187890 */ /* 0x000fe2000fffe03f */
[----:B------:R-:W-:-:S02]  /*14ed0*/  LEA R10, P0, R5, R10, 0x2 ;  /* 0x0000000a050a7211 */ /* 0x000fc400078010ff */
[----:B------:R-:W-:Y:S02]  /*14ee0*/  R2UR UR8, R2 ;  /* 0x00000000020872ca */ /* 0x000fe400000e0000 */
[----:B------:R-:W-:Y:S01]  /*14ef0*/  LEA.HI.X R9, R0, R9, R4, 0x2, P0 ;  /* 0x0000000900097211 */ /* 0x000fe200000f1404 */
[----:B------:R-:W-:Y:S01]  /*14f00*/  UMOV UR25, UR17 ;  /* 0x0000001100197c82 */ /* 0x000fe20008000000 */
[----:B------:R2:W5:Y:S01]  /*14f10*/  LDL.LU R4, [R1] ;  /* 0x0000000001047983 */ /* 0x0005620000300800 */
[----:B------:R-:W-:Y:S02]  /*14f20*/  R2UR UR26, R10 ;  /* 0x000000000a1a72ca */ /* 0x000fe400000e0000 */
[----:B------:R-:W-:-:S06]  /*14f30*/  R2UR UR27, R9 ;  /* 0x00000000091b72ca */ /* 0x000fcc00000e0000 */
[----:B------:R2:W-:Y:S07]  /*14f40*/  UTMALDG.4D [UR16], [UR8], desc[UR22] ;  /* 0x00001610080075b4 */ /* 0x0005ee0008019000 */
[----:B------:R2:W-:Y:S02]  /*14f50*/  UBLKCP.S.G [UR24], [UR26], UR10 ;  /* 0x000000181a0073ba */ /* 0x0005e4000800020a */
[----:B--2---:R-:W-:-:S07]  /*14f60*/  IMAD.MOV.U32 R19, RZ, RZ, 0x1 ;  /* 0x00000001ff137424 */ /* 0x004fce00078e00ff */
.L_x_1140:
[----:B------:R-:W2:Y:S01]  /*14f70*/  S2R R0, SR_TID.X ;  /* 0x0000000000007919 */ /* 0x000ea20000002100 */
[----:B------:R-:W-:Y:S02]  /*14f80*/  LEA R3, R19, R16, 0x3 ;  /* 0x0000001013037211 */ /* 0x000fe400078e18ff */
[----:B--2---:R-:W-:Y:S02]  /*14f90*/  LOP3.LUT R2, R0, 0x7f, RZ, 0xc0, !PT ;  /* 0x0000007f00027812 */ /* 0x004fe400078ec0ff */
[----:B------:R-:W-:Y:S02]  /*14fa0*/  SHF.L.U32 R0, R11, 0x1f, RZ ;  /* 0x0000001f0b007819 */ /* 0x000fe400000006ff */
[----:B------:R-:W-:Y:S02]  /*14fb0*/  ISETP.NE.AND P1, PT, R2, RZ, PT ;  /* 0x000000ff0200720c */ /* 0x000fe40003f25270 */
[----:B------:R-:W2:Y:S02]  /*14fc0*/  SYNCS.PHASECHK.TRANS64.TRYWAIT P0, [R3+URZ+0x30c40], R0 ;  /* 0x030c4000030075a7 */ /* 0x000ea4000800017f */
[----:B--2---:R-:W-:Y:S09]  /*14fd0*/  @!P0 BRA `(.L_x_1155) ;  /* 0x00000008007c8947 */ /* 0x004ff20003800000 */
.L_x_1174:
[----:B------:R-:W-:Y:S05]  /*14fe0*/  @P1 BRA `(.L_x_1156) ;  /* 0x0000000000181947 */ /* 0x000fea0003800000 */
[----:B------:R-:W1:Y:S01]  /*14ff0*/  S2R R2, SR_TID.X ;  /* 0x0000000000027919 */ /* 0x000e620000002100 */
[----:B--2---:R-:W-:-:S04]  /*15000*/  IMAD.MOV.U32 R0, RZ, RZ, 0x4200 ;  /* 0x00004200ff007424 */ /* 0x004fc800078e00ff */
[----:B------:R2:W-:Y:S01]  /*15010*/  SYNCS.ARRIVE.TRANS64 RZ, [R3+URZ+0x30c30], R0 ;  /* 0x030c300003ff79a7 */ /* 0x0005e2000800003f */
[----:B-1----:R-:W-:-:S13]  /*15020*/  LOP3.LUT P0, RZ, R2, 0x1f, RZ, 0xc0, !PT ;  /* 0x0000001f02ff7812 */ /* 0x002fda000780c0ff */
[----:B--2---:R-:W-:Y:S05]  /*15030*/  @!P0 BRA `(.L_x_1156) ;  /* 0x0000000000048947 */ /* 0x004fea0003800000 */
[----:B------:R-:W-:Y:S01]  /*15040*/  BPT.TRAP 0x1 ;  /* 0x000000040000795c */ /* 0x000fe20000300000 */
.L_x_1156:
[----:B-----5:R-:W-:Y:S01]  /*15050*/  R2UR UR19, R4 ;  /* 0x00000000041372ca */ /* 0x020fe200000e0000 */
[----:B-1----:R-:W-:Y:S01]  /*15060*/  ULDC.64 UR24, c[0x0][0x728] ;  /* 0x0001ca0000187ab9 */ /* 0x002fe20000000a00 */
[C---:B--2---:R-:W-:Y:S01]  /*15070*/  LEA R0, R19.reuse, R16, 0xe ;  /* 0x0000001013007211 */ /* 0x044fe200078e70ff */
[----:B---34-:R-:W-:Y:S01]  /*15080*/  IMAD R16, R19, 0x200, R16 ;  /* 0x0000020013107824 */ /* 0x018fe200078e0210 */
[----:B------:R-:W-:Y:S01]  /*15090*/  R2UR UR9, R14 ;  /* 0x000000000e0972ca */ /* 0x000fe200000e0000 */
[----:B------:R-:W-:Y:S01]  /*150a0*/  UMOV UR18, URZ ;  /* 0x0000003f00127c82 */ /* 0x000fe20008000000 */
[----:B------:R-:W-:Y:S01]  /*150b0*/  R2UR UR17, R3 ;  /* 0x00000000031172ca */ /* 0x000fe200000e0000 */
[----:B------:R-:W-:Y:S01]  /*150c0*/  VIADD R2, R19, 0x1 ;  /* 0x0000000113027836 */ /* 0x000fe20000000000 */
[----:B------:R-:W-:Y:S02]  /*150d0*/  R2UR UR16, R0 ;  /* 0x00000000001072ca */ /* 0x000fe400000e0000 */
[----:B------:R-:W-:-:S02]  /*150e0*/  IADD3 R8, P0, R8, 0x1f0, RZ ;  /* 0x000001f008087810 */ /* 0x000fc40007f1e0ff */
[----:B------:R-:W-:Y:S01]  /*150f0*/  R2UR UR10, R16 ;  /* 0x00000000100a72ca */ /* 0x000fe200000e0000 */
[----:B------:R-:W-:Y:S01]  /*15100*/  USHF.L.U32 UR19, UR19, 0x7, URZ ;  /* 0x0000000713137899 */ /* 0x000fe2000800063f */
[----:B------:R-:W-:Y:S02]  /*15110*/  IADD3.X R7, RZ, R7, RZ, P0, !PT ;  /* 0x00000007ff077210 */ /* 0x000fe400007fe4ff */
[----:B------:R-:W-:Y:S01]  /*15120*/  R2UR UR22, R8 ;  /* 0x00000000081672ca */ /* 0x000fe200000e0000 */
[----:B------:R-:W-:Y:S01]  /*15130*/  UIADD3 UR13, UP0, UR19, UR6, URZ ;  /* 0x00000006130d7290 */ /* 0x000fe2000ff1e03f */
[----:B------:R-:W-:Y:S01]  /*15140*/  R2UR UR23, R7 ;  /* 0x00000000071772ca */ /* 0x000fe200000e0000 */
[----:B------:R-:W-:Y:S01]  /*15150*/  UIADD3 UR17, UR17, 0x30c30, URZ ;  /* 0x00030c3011117890 */ /* 0x000fe2000fffe03f */
[C---:B------:R-:W-:Y:S01]  /*15160*/  ISETP.NE.AND P0, PT, R2.reuse, 0x2, PT ;  /* 0x000000020200780c */ /* 0x040fe20003f05270 */
[----:B------:R-:W-:Y:S02]  /*15170*/  ULEA UR8, UP1, UR13, UR24, 0x2 ;  /* 0x000000180d087291 */ /* 0x000fe4000f82103f */
[----:B------:R-:W-:Y:S01]  /*15180*/  ULEA.HI.X.SX32 UR9, UR19, UR9, 0x1, UP0 ;  /* 0x0000000913097291 */ /* 0x000fe200080f0e3f */
[----:B------:R-:W-:Y:S01]  /*15190*/  SEL R0, RZ, 0x1, P0 ;  /* 0x00000001ff007807 */ /* 0x000fe20000000000 */
[----:B------:R-:W-:Y:S01]  /*151a0*/  UIADD3 UR16, UR16, 0x18000, URZ ;  /* 0x0001800010107890 */ /* 0x000fe2000fffe03f */
[----:B------:R-:W-:Y:S01]  /*151b0*/  SEL R2, R2, RZ, P0 ;  /* 0x000000ff02027207 */ /* 0x000fe20000000000 */
[----:B------:R-:W-:Y:S01]  /*151c0*/  ULEA.HI.X UR9, UR13, UR25, UR9, 0x2, UP1 ;  /* 0x000000190d097291 */ /* 0x000fe200088f1409 */
[----:B------:R-:W-:Y:S01]  /*151d0*/  LOP3.LUT R11, R11, R0, RZ, 0x3c, !PT ;  /* 0x000000000b0b7212 */ /* 0x000fe200078e3cff */
[----:B------:R-:W-:Y:S01]  /*151e0*/  UIADD3 UR26, UR10, 0x20400, URZ ;  /* 0x000204000a1a7890 */ /* 0x000fe2000fffe03f */
[----:B------:R-:W-:Y:S01]  /*151f0*/  UMOV UR24, 0x0 ;  /* 0x0000000000187882 */ /* 0x000fe20000000000 */
[----:B------:R-:W-:Y:S01]  /*15200*/  UMOV UR25, 0x14f00000 ;  /* 0x14f0000000197882 */ /* 0x000fe20000000000 */
[----:B------:R-:W-:Y:S01]  /*15210*/  UMOV UR27, UR17 ;  /* 0x00000011001b7c82 */ /* 0x000fe20008000000 */
[----:B------:R-:W-:Y:S01]  /*15220*/  UMOV UR10, 0x20 ;  /* 0x00000020000a7882 */ /* 0x000fe20000000000 */
[----:B------:R1:W-:Y:S04]  /*15230*/  UTMALDG.4D [UR16], [UR22], desc[UR24] ;  /* 0x00001810160075b4 */ /* 0x0003e80008019000 */
[----:B------:R1:W-:Y:S02]  /*15240*/  UBLKCP.S.G [UR26], [UR8], UR10 ;  /* 0x0000001a080073ba */ /* 0x0003e4000800020a */
[----:B-1----:R-:W-:Y:S01]  /*15250*/  NOP ;  /* 0x0000000000007918 */ /* 0x002fe20000000000 */
.L_x_1137:
[----:B------:R-:W-:Y:S05]  /*15260*/  BSYNC B0 ;  /* 0x0000000000007941 */ /* 0x000fea0003800000 */
.L_x_1135:
[----:B------:R-:W-:-:S03]  /*15270*/  UMOV UR8, 0xffffffff ;  /* 0xffffffff00087882 */ /* 0x000fc60000000000 */
[----:B------:R-:W-:Y:S05]  /*15280*/  BRA.DIV UR8, `(.L_x_1157) ;  /* 0x0000000608e47947 */ /* 0x000fea000b800000 */
[----:B------:R-:W-:-:S13]  /*15290*/  ELECT P6, URZ, PT ;  /* 0x00000000003f782f */ /* 0x000fda00038c0000 */
.L_x_1177:
[----:B------:R-:W-:Y:S05]  /*152a0*/  @!P6 BRA `(.L_x_1045) ;  /* 0x000000000084e947 */ /* 0x000fea0003800000 */
[----:B------:R-:W-:-:S06]  /*152b0*/  ULOP3.LUT UR8, UR36, 0x2, URZ, 0xfc, !UPT ;  /* 0x0000000224087892 */ /* 0x000fcc000f8efc3f */
[----:B------:R-:W-:-:S04]  /*152c0*/  MOV R0, UR8 ;  /* 0x0000000800007c02 */ /* 0x000fc80008000f00 */
[----:B------:R-:W-:-:S13]  /*152d0*/  ISETP.NE.AND P2, PT, R0, 0x3, PT ;  /* 0x000000030000780c */ /* 0x000fda0003f45270 */
[----:B------:R-:W-:Y:S05]  /*152e0*/  @!P2 BRA `(.L_x_1158) ;  /* 0x000000000004a947 */ /* 0x000fea0003800000 */
[----:B------:R-:W-:Y:S01]  /*152f0*/  BPT.TRAP 0x1 ;  /* 0x000000040000795c */ /* 0x000fe20000300000 */
.L_x_1158:
        /* <DEDUP_REMOVED lines=15> */
.L_x_1178:
[----:B------:R-:W2:Y:S02]  /*153f0*/  SYNCS.PHASECHK.TRANS64.TRYWAIT P0, [R3+URZ], R0 ;  /* 0x00000000030075a7 */ /* 0x000ea4000800017f */
[----:B--2---:R-:W-:Y:S05]  /*15400*/  @!P0 BRA `(.L_x_1160) ;  /* 0x0000000400b88947 */ /* 0x004fea0003800000 */
.L_x_1179:
[----:B------:R-:W-:Y:S05]  /*15410*/  @!P2 BRA `(.L_x_1161) ;  /* 0x000000000004a947 */ /* 0x000fea0003800000 */
[----:B------:R-:W-:Y:S01]  /*15420*/  BPT.TRAP 0x1 ;  /* 0x000000040000795c */ /* 0x000fe20000300000 */
.L_x_1161:
[----:B--2---:R-:W-:-:S05]  /*15430*/  VIADD R3, R7, 0x30c40 ;  /* 0x00030c4007037836 */ /* 0x004fca0000000000 */
[----:B------:R-:W-:-:S04]  /*15440*/  LEA R2, R2, R3, 0x3 ;  /* 0x0000000302027211 */ /* 0x000fc800078e18ff */
[----:B------:R-:W2:Y:S02]  /*15450*/  SYNCS.PHASECHK.TRANS64.TRYWAIT P0, [R2+URZ], R5 ;  /* 0x00000005020075a7 */ /* 0x000ea4000800017f */
[----:B--2---:R-:W-:Y:S05]  /*15460*/  @!P0 BRA `(.L_x_1162) ;  /* 0x0000000400b48947 */ /* 0x004fea0003800000 */
.L_x_1180:
[----:B------:R-:W-:-:S07]  /*15470*/  IMAD R3, R4, 0x8, R3 ;  /* 0x0000000804037824 */ /* 0x000fce00078e0203 */
.L_x_1163:
[----:B---3--:R3:W4:Y:S02]  /*15480*/  SYNCS.PHASECHK.TRANS64.TRYWAIT P0, [R3+URZ], R0 ;  /* 0x00000000030075a7 */ /* 0x008724000800017f */
[----:B----4-:R-:W-:Y:S05]  /*15490*/  @!P0 NANOSLEEP.SYNCS 0x989680 ;  /* 0x009896800000895d */ /* 0x010fea0003900000 */
[----:B------:R-:W4:Y:S02]  /*154a0*/  @!P0 SYNCS.PHASECHK.TRANS64 P0, [R3+URZ], R0 ;  /* 0x00000000030085a7 */ /* 0x000f24000800007f */
[----:B----4-:R-:W-:Y:S05]  /*154b0*/  @!P0 BRA `(.L_x_1163) ;  /* 0xfffffffc00f08947 */ /* 0x010fea000383ffff */
.L_x_1045:
[----:B------:R-:W-:Y:S05]  /*154c0*/  BSYNC B6 ;  /* 0x0000000000067941 */ /* 0x000fea0003800000 */
.L_x_1042:
[----:B------:R-:W-:Y:S05]  /*154d0*/  EXIT ;  /* 0x000000000000794d */ /* 0x000fea0003800000 */
.L_x_1052:
[----:B------:R-:W-:Y:S01]  /*154e0*/  MOV R13, R18 ;  /* 0x00000012000d7202 */ /* 0x000fe20000000f00 */
[----:B------:R-:W-:Y:S01]  /*154f0*/  IMAD.MOV.U32 R12, RZ, RZ, RZ ;  /* 0x000000ffff0c7224 */ /* 0x000fe200078e00ff */
[----:B------:R-:W-:Y:S01]  /*15500*/  MOV R11, 0x1f ;  /* 0x0000001f000b7802 */ /* 0x000fe20000000f00 */
[----:B------:R-:W-:-:S07]  /*15510*/  IMAD.MOV.U32 R15, RZ, RZ, -0x1 ;  /* 0xffffffffff0f7424 */ /* 0x000fce00078e00ff */
[----:B------:R-:W-:Y:S05]  /*15520*/  WARPSYNC.COLLECTIVE R15, `(.L_x_1164) ;  /* 0x000000000f087348 */ /* 0x000fea0003c00000 */
[----:B------:R1:W2:Y:S02]  /*15530*/  SHFL.IDX P6, R14, R13, R12, R11 ;  /* 0x0000000c0d0e7389 */ /* 0x0002a400000c000b */
[----:B-12---:R-:W-:Y:S01]  /*15540*/  ENDCOLLECTIVE ;  /* 0x000000000000791b */ /* 0x006fe20003800000 */
.L_x_1164:
[----:B------:R-:W-:Y:S05]  /*15550*/  BRA `(.L_x_1165) ;  /* 0xfffffeb800987947 */ /* 0x000fea000383ffff */
.L_x_1054:
[----:B--2---:R2:W3:Y:S02]  /*15560*/  SYNCS.PHASECHK.TRANS64.TRYWAIT P0, [R16+URZ+0x30c00], R11 ;  /* 0x030c000b100075a7 */ /* 0x0044e4000800017f */
[----:B---3--:R-:W-:Y:S05]  /*15570*/  @!P0 NANOSLEEP.SYNCS 0x989680 ;  /* 0x009896800000895d */ /* 0x008fea0003900000 */
[----:B------:R-:W3:Y:S02]  /*15580*/  @!P0 SYNCS.PHASECHK.TRANS64 P0, [R16+URZ+0x30c00], R11 ;  /* 0x030c000b100085a7 */ /* 0x000ee4000800007f */
[----:B---3--:R-:W-:Y:S05]  /*15590*/  @!P0 BRA `(.L_x_1054) ;  /* 0xfffffffc00f08947 */ /* 0x008fea000383ffff */
[----:B------:R-:W-:Y:S05]  /*155a0*/  BRA `(.L_x_1053) ;  /* 0xfffffeb800e47947 */ /* 0x000fea000383ffff */
.L_x_1059:
[----:B--2---:R2:W3:Y:S02]  /*155b0*/  SYNCS.PHASECHK.TRANS64.TRYWAIT P0, [R6+URZ+0x30c10], R23 ;  /* 0x030c1017060075a7 */ /* 0x0044e4000800017f */
[----:B---3--:R-:W-:Y:S05]  /*155c0*/  @!P0 NANOSLEEP.SYNCS 0x989680 ;  /* 0x009896800000895d */ /* 0x008fea0003900000 */
[----:B------:R-:W3:Y:S02]  /*155d0*/  @!P0 SYNCS.PHASECHK.TRANS64 P0, [R6+URZ+0x30c10], R23 ;  /* 0x030c1017060085a7 */ /* 0x000ee4000800007f */
[----:B---3--:R-:W-:Y:S05]  /*155e0*/  @!P0 BRA `(.L_x_1059) ;  /* 0xfffffffc00f08947 */ /* 0x008fea000383ffff */
[----:B------:R-:W-:Y:S05]  /*155f0*/  BRA `(.L_x_1058) ;  /* 0xfffffec4002c7947 */ /* 0x000fea000383ffff */
.L_x_1063:
[----:B------:R1:W1:Y:S02]  /*15600*/  SYNCS.PHASECHK.TRANS64.TRYWAIT P0, [R6+URZ+0x30c30], R23 ;  /* 0x030c3017060075a7 */ /* 0x000264000800017f */
[----:B-1----:R-:W-:Y:S05]  /*15610*/  @!P0 NANOSLEEP.SYNCS 0x989680 ;  /* 0x009896800000895d */ /* 0x002fea0003900000 */
[----:B------:R-:W1:Y:S02]  /*15620*/  @!P0 SYNCS.PHASECHK.TRANS64 P0, [R6+URZ+0x30c30], R23 ;  /* 0x030c3017060085a7 */ /* 0x000e64000800007f */
[----:B-1----:R-:W-:Y:S05]  /*15630*/  @!P0 BRA `(.L_x_1063) ;  /* 0xfffffffc00f08947 */ /* 0x002fea000383ffff */
[----:B------:R-:W-:Y:S05]  /*15640*/  BRA `(.L_x_1062) ;  /* 0xfffffec800347947 */ /* 0x000fea000383ffff */
.L_x_1071:
[----:B--2---:R2:W3:Y:S02]  /*15650*/  SYNCS.PHASECHK.TRANS64.TRYWAIT P1, [R6+URZ+0x30c10], R23 ;  /* 0x030c1017060075a7 */ /* 0x0044e4000802017f */
[----:B---3--:R-:W-:Y:S05]  /*15660*/  @!P1 NANOSLEEP.SYNCS 0x989680 ;  /* 0x009896800000995d */ /* 0x008fea0003900000 */
[----:B------:R-:W3:Y:S02]  /*15670*/  @!P1 SYNCS.PHASECHK.TRANS64 P1, [R6+URZ+0x30c10], R23 ;  /* 0x030c1017060095a7 */ /* 0x000ee4000802007f */
[----:B---3--:R-:W-:Y:S05]  /*15680*/  @!P1 BRA `(.L_x_1071) ;  /* 0xfffffffc00f09947 */ /* 0x008fea000383ffff */
[----:B------:R-:W-:Y:S05]  /*15690*/  BRA `(.L_x_1070) ;  /* 0xffffff1c00547947 */ /* 0x000fea000383ffff */
.L_x_1075:
[----:B------:R1:W1:Y:S02]  /*156a0*/  SYNCS.PHASECHK.TRANS64.TRYWAIT P1, [R6+URZ+0x30c30], R23 ;  /* 0x030c3017060075a7 */ /* 0x000264000802017f */
[----:B-1----:R-:W-:Y:S05]  /*156b0*/  @!P1 NANOSLEEP.SYNCS 0x989680 ;  /* 0x009896800000995d */ /* 0x002fea0003900000 */
[----:B------:R-:W1:Y:S02]  /*156c0*/  @!P1 SYNCS.PHASECHK.TRANS64 P1, [R6+URZ+0x30c30], R23 ;  /* 0x030c3017060095a7 */ /* 0x000e64000802007f */
[----:B-1----:R-:W-:Y:S05]  /*156d0*/  @!P1 BRA `(.L_x_1075) ;  /* 0xfffffffc00f09947 */ /* 0x002fea000383ffff */
[----:B------:R-:W-:Y:S05]  /*156e0*/  BRA `(.L_x_1074) ;  /* 0xffffff2000547947 */ /* 0x000fea000383ffff */
.L_x_1083:
[----:B--2---:R2:W3:Y:S02]  /*156f0*/  SYNCS.PHASECHK.TRANS64.TRYWAIT P0, [R6+URZ+0x30c10], R21 ;  /* 0x030c1015060075a7 */ /* 0x0044e4000800017f */
[----:B---3--:R-:W-:Y:S05]  /*15700*/  @!P0 NANOSLEEP.SYNCS 0x989680 ;  /* 0x009896800000895d */ /* 0x008fea0003900000 */
[----:B------:R-:W3:Y:S02]  /*15710*/  @!P0 SYNCS.PHASECHK.TRANS64 P0, [R6+URZ+0x30c10], R21 ;  /* 0x030c1015060085a7 */ /* 0x000ee4000800007f */
[----:B---3--:R-:W-:Y:S05]  /*15720*/  @!P0 BRA `(.L_x_1083) ;  /* 0xfffffffc00f08947 */ /* 0x008fea000383ffff */
[----:B------:R-:W-:Y:S05]  /*15730*/  BRA `(.L_x_1082) ;  /* 0xffffff6800b07947 */ /* 0x000fea000383ffff */
.L_x_1087:
[----:B------:R1:W1:Y:S02]  /*15740*/  SYNCS.PHASECHK.TRANS64.TRYWAIT P0, [R6+URZ+0x30c30], R21 ;  /* 0x030c3015060075a7 */ /* 0x000264000800017f */
[----:B-1----:R-:W-:Y:S05]  /*15750*/  @!P0 NANOSLEEP.SYNCS 0x989680 ;  /* 0x009896800000895d */ /* 0x002fea0003900000 */
[----:B------:R-:W1:Y:S02]  /*15760*/  @!P0 SYNCS.PHASECHK.TRANS64 P0, [R6+URZ+0x30c30], R21 ;  /* 0x030c3015060085a7 */ /* 0x000e64000800007f */
[----:B-1----:R-:W-:Y:S05]  /*15770*/  @!P0 BRA `(.L_x_1087) ;  /* 0xfffffffc00f08947 */ /* 0x002fea000383ffff */
[----:B------:R-:W-:Y:S05]  /*15780*/  BRA `(.L_x_1086) ;  /* 0xffffff6c00b07947 */ /* 0x000fea000383ffff */
.L_x_1138:
[----:B-1----:R1:W2:Y:S02]  /*15790*/  SYNCS.PHASECHK.TRANS64.TRYWAIT P0, [R16+URZ+0x30c20], R3 ;  /* 0x030c2003100075a7 */ /* 0x0022a4000800017f */
[----:B--2---:R-:W-:Y:S05]  /*157a0*/  @!P0 NANOSLEEP.SYNCS 0x989680 ;  /* 0x009896800000895d */ /* 0x004fea0003900000 */
[----:B------:R-:W2:Y:S02]  /*157b0*/  @!P0 SYNCS.PHASECHK.TRANS64 P0, [R16+URZ+0x30c20], R3 ;  /* 0x030c2003100085a7 */ /* 0x000ea4000800007f */
[----:B--2---:R-:W-:Y:S05]  /*157c0*/  @!P0 BRA `(.L_x_1138) ;  /* 0xfffffffc00f08947 */ /* 0x004fea000383ffff */
[----:B------:R-:W-:Y:S05]  /*157d0*/  BRA `(.L_x_1166) ;  /* 0xffffffe400307947 */ /* 0x000fea000383ffff */
.L_x_1142:
[----:B-1----:R1:W2:Y:S02]  /*157e0*/  SYNCS.PHASECHK.TRANS64.TRYWAIT P1, [R16+URZ+0x30c40], R21 ;  /* 0x030c4015100075a7 */ /* 0x0022a4000802017f */
[----:B--2---:R-:W-:Y:S05]  /*157f0*/  @!P1 NANOSLEEP.SYNCS 0x989680 ;  /* 0x009896800000995d */ /* 0x004fea0003900000 */
[----:B------:R-:W2:Y:S02]  /*15800*/  @!P1 SYNCS.PHASECHK.TRANS64 P1, [R16+URZ+0x30c40], R21 ;  /* 0x030c4015100095a7 */ /* 0x000ea4000802007f */
[----:B--2---:R-:W-:Y:S05]  /*15810*/  @!P1 BRA `(.L_x_1142) ;  /* 0xfffffffc00f09947 */ /* 0x004fea000383ffff */
[----:B------:R-:W-:Y:S05]  /*15820*/  BRA `(.L_x_1167) ;  /* 0xffffffe800907947 */ /* 0x000fea000383ffff */
.L_x_1144:
[----:B--2---:R2:W3:Y:S02]  /*15830*/  SYNCS.PHASECHK.TRANS64.TRYWAIT P1, [R16+URZ+0x30c28], R21 ;  /* 0x030c2815100075a7 */ /* 0x0044e4000802017f */
[----:B---3--:R-:W-:Y:S05]  /*15840*/  @!P1 NANOSLEEP.SYNCS 0x989680 ;  /* 0x009896800000995d */ /* 0x008fea0003900000 */
[----:B------:R-:W3:Y:S02]  /*15850*/  @!P1 SYNCS.PHASECHK.TRANS64 P1, [R16+URZ+0x30c28], R21 ;  /* 0x030c2815100095a7 */ /* 0x000ee4000802007f */
[----:B---3--:R-:W-:Y:S05]  /*15860*/  @!P1 BRA `(.L_x_1144) ;  /* 0xfffffffc00f09947 */ /* 0x008fea000383ffff */
[----:B------:R-:W-:Y:S05]  /*15870*/  BRA `(.L_x_1168) ;  /* 0xffffffec00087947 */ /* 0x000fea000383ffff */
.L_x_1146:
[----:B---3--:R3:W4:Y:S02]  /*15880*/  SYNCS.PHASECHK.TRANS64.TRYWAIT P1, [R16+URZ+0x30c48], R21 ;  /* 0x030c4815100075a7 */ /* 0x008724000802017f */
[----:B----4-:R-:W-:Y:S05]  /*15890*/  @!P1 NANOSLEEP.SYNCS 0x989680 ;  /* 0x009896800000995d */ /* 0x010fea0003900000 */
[----:B------:R-:W4:Y:S02]  /*158a0*/  @!P1 SYNCS.PHASECHK.TRANS64 P1, [R16+URZ+0x30c48], R21 ;  /* 0x030c4815100095a7 */ /* 0x000f24000802007f */
[----:B----4-:R-:W-:Y:S05]  /*158b0*/  @!P1 BRA `(.L_x_1146) ;  /* 0xfffffffc00f09947 */ /* 0x010fea000383ffff */
[----:B------:R-:W-:Y:S05]  /*158c0*/  BRA `(.L_x_1169) ;  /* 0xffffffec00807947 */ /* 0x000fea000383ffff */
.L_x_1148:
[----:B------:R-:W-:-:S07]  /*158d0*/  SHF.L.U32 R5, R11, 0x1f, RZ ;  /* 0x0000001f0b057819 */ /* 0x000fce00000006ff */
.L_x_1170:
[----:B------:R1:W1:Y:S02]  /*158e0*/  SYNCS.PHASECHK.TRANS64.TRYWAIT P1, [R16+URZ+0x30c20], R5 ;  /* 0x030c2005100075a7 */ /* 0x000264000802017f */
[----:B-1----:R-:W-:Y:S05]  /*158f0*/  @!P1 NANOSLEEP.SYNCS 0x989680 ;  /* 0x009896800000995d */ /* 0x002fea0003900000 */
[----:B------:R-:W1:Y:S02]  /*15900*/  @!P1 SYNCS.PHASECHK.TRANS64 P1, [R16+URZ+0x30c20], R5 ;  /* 0x030c2005100095a7 */ /* 0x000e64000802007f */
[----:B-1----:R-:W-:Y:S05]  /*15910*/  @!P1 BRA `(.L_x_1170) ;  /* 0xfffffffc00f09947 */ /* 0x002fea000383ffff */
[----:B------:R-:W-:Y:S05]  /*15920*/  BRA `(.L_x_1171) ;  /* 0xffffffec00e07947 */ /* 0x000fea000383ffff */
.L_x_1151:
[----:B-1----:R1:W2:Y:S02]  /*15930*/  SYNCS.PHASECHK.TRANS64.TRYWAIT P1, [R16+URZ+0x30c40], R13 ;  /* 0x030c400d100075a7 */ /* 0x0022a4000802017f */
[----:B--2---:R-:W-:Y:S05]  /*15940*/  @!P1 NANOSLEEP.SYNCS 0x989680 ;  /* 0x009896800000995d */ /* 0x004fea0003900000 */
[----:B------:R-:W2:Y:S02]  /*15950*/  @!P1 SYNCS.PHASECHK.TRANS64 P1, [R16+URZ+0x30c40], R13 ;  /* 0x030c400d100095a7 */ /* 0x000ea4000802007f */
[----:B--2---:R-:W-:Y:S05]  /*15960*/  @!P1 BRA `(.L_x_1151) ;  /* 0xfffffffc00f09947 */ /* 0x004fea000383ffff */
[----:B------:R-:W-:Y:S05]  /*15970*/  BRA `(.L_x_1172) ;  /* 0xfffffff000787947 */ /* 0x000fea000383ffff */
.L_x_1153:
[----:B-1----:R1:W2:Y:S02]  /*15980*/  SYNCS.PHASECHK.TRANS64.TRYWAIT P1, [R16+URZ+0x30c28], R13 ;  /* 0x030c280d100075a7 */ /* 0x0022a4000802017f */
[----:B--2---:R-:W-:Y:S05]  /*15990*/  @!P1 NANOSLEEP.SYNCS 0x989680 ;  /* 0x009896800000995d */ /* 0x004fea0003900000 */
[----:B------:R-:W2:Y:S02]  /*159a0*/  @!P1 SYNCS.PHASECHK.TRANS64 P1, [R16+URZ+0x30c28], R13 ;  /* 0x030c280d100095a7 */ /* 0x000ea4000802007f */
[----:B--2---:R-:W-:Y:S05]  /*159b0*/  @!P1 BRA `(.L_x_1153) ;  /* 0xfffffffc00f09947 */ /* 0x004fea000383ffff */
[----:B------:R-:W-:Y:S05]  /*159c0*/  BRA `(.L_x_1173) ;  /* 0xfffffff000e47947 */ /* 0x000fea000383ffff */
.L_x_1155:
[----:B--2---:R2:W1:Y:S02]  /*159d0*/  SYNCS.PHASECHK.TRANS64.TRYWAIT P0, [R3+URZ+0x30c40], R0 ;  /* 0x030c4000030075a7 */ /* 0x004464000800017f */
[----:B-1----:R-:W-:Y:S05]  /*159e0*/  @!P0 NANOSLEEP.SYNCS 0x989680 ;  /* 0x009896800000895d */ /* 0x002fea0003900000 */
[----:B------:R-:W1:Y:S02]  /*159f0*/  @!P0 SYNCS.PHASECHK.TRANS64 P0, [R3+URZ+0x30c40], R0 ;  /* 0x030c4000030085a7 */ /* 0x000e64000800007f */
[----:B-1----:R-:W-:Y:S05]  /*15a00*/  @!P0 BRA `(.L_x_1155) ;  /* 0xfffffffc00f08947 */ /* 0x002fea000383ffff */
[----:B------:R-:W-:Y:S05]  /*15a10*/  BRA `(.L_x_1174) ;  /* 0xfffffff400707947 */ /* 0x000fea000383ffff */
.L_x_1157:
[----:B------:R-:W-:Y:S01]  /*15a20*/  BSSY B0, `(.L_x_1175) ;  /* 0x0000006000007945 */ /* 0x000fe20003800000 */
[----:B------:R-:W-:-:S07]  /*15a30*/  MOV R15, 0xffffffff ;  /* 0xffffffff000f7802 */ /* 0x000fce0000000f00 */
[----:B------:R-:W-:Y:S05]  /*15a40*/  WARPSYNC.COLLECTIVE R15, `(.L_x_1176) ;  /* 0x000000000f0c7348 */ /* 0x000fea0003c00000 */
[----:B------:R-:W-:Y:S02]  /*15a50*/  ELECT P6, UR62, PT ;  /* 0x00000000003e782f */ /* 0x000fe400038c0000 */
[----:B------:R-:W-:Y:S01]  /*15a60*/  MOV R14, UR62 ;  /* 0x0000003e000e7c02 */ /* 0x000fe20008000f00 */
[----:B------:R-:W-:Y:S10]  /*15a70*/  ENDCOLLECTIVE ;  /* 0x000000000000791b */ /* 0x000ff40003800000 */
.L_x_1176:
[----:B------:R-:W-:Y:S05]  /*15a80*/  BSYNC B0 ;  /* 0x0000000000007941 */ /* 0x000fea0003800000 */
.L_x_1175:
[----:B------:R-:W-:Y:S05]  /*15a90*/  BRA `(.L_x_1177) ;  /* 0xfffffff800007947 */ /* 0x000fea000383ffff */
.L_x_1159:
[----:B-1----:R1:W2:Y:S02]  /*15aa0*/  SYNCS.PHASECHK.TRANS64.TRYWAIT P0, [R6+URZ], R5 ;  /* 0x00000005060075a7 */ /* 0x0022a4000800017f */
[----:B--2---:R-:W-:Y:S05]  /*15ab0*/  @!P0 NANOSLEEP.SYNCS 0x989680 ;  /* 0x009896800000895d */ /* 0x004fea0003900000 */
[----:B------:R-:W2:Y:S02]  /*15ac0*/  @!P0 SYNCS.PHASECHK.TRANS64 P0, [R6+URZ], R5 ;  /* 0x00000005060085a7 */ /* 0x000ea4000800007f */
[----:B--2---:R-:W-:Y:S05]  /*15ad0*/  @!P0 BRA `(.L_x_1159) ;  /* 0xfffffffc00f08947 */ /* 0x004fea000383ffff */
[----:B------:R-:W-:Y:S05]  /*15ae0*/  BRA `(.L_x_1178) ;  /* 0xfffffff800407947 */ /* 0x000fea000383ffff */
.L_x_1160:
[----:B--2---:R2:W3:Y:S02]  /*15af0*/  SYNCS.PHASECHK.TRANS64.TRYWAIT P0, [R3+URZ], R0 ;  /* 0x00000000030075a7 */ /* 0x0044e4000800017f */
[----:B---3--:R-:W-:Y:S05]  /*15b00*/  @!P0 NANOSLEEP.SYNCS 0x989680 ;  /* 0x009896800000895d */ /* 0x008fea0003900000 */
[----:B------:R-:W3:Y:S02]  /*15b10*/  @!P0 SYNCS.PHASECHK.TRANS64 P0, [R3+URZ], R0 ;  /* 0x00000000030085a7 */ /* 0x000ee4000800007f */
[----:B---3--:R-:W-:Y:S05]  /*15b20*/  @!P0 BRA `(.L_x_1160) ;  /* 0xfffffffc00f08947 */ /* 0x008fea000383ffff */
[----:B------:R-:W-:Y:S05]  /*15b30*/  BRA `(.L_x_1179) ;  /* 0xfffffff800347947 */ /* 0x000fea000383ffff */
.L_x_1162:
[----:B--2---:R2:W3:Y:S02]  /*15b40*/  SYNCS.PHASECHK.TRANS64.TRYWAIT P0, [R2+URZ], R5 ;  /* 0x00000005020075a7 */ /* 0x0044e4000800017f */
[----:B---3--:R-:W-:Y:S05]  /*15b50*/  @!P0 NANOSLEEP.SYNCS 0x989680 ;  /* 0x009896800000895d */ /* 0x008fea0003900000 */
[----:B------:R-:W3:Y:S02]  /*15b60*/  @!P0 SYNCS.PHASECHK.TRANS64 P0, [R2+URZ], R5 ;  /* 0x00000005020085a7 */ /* 0x000ee4000800007f */
[----:B---3--:R-:W-:Y:S05]  /*15b70*/  @!P0 BRA `(.L_x_1162) ;  /* 0xfffffffc00f08947 */ /* 0x008fea000383ffff */
[----:B------:R-:W-:Y:S05]  /*15b80*/  BRA `(.L_x_1180) ;  /* 0xfffffff800387947 */ /* 0x000fea000383ffff */
.L_x_1181:
        /* <DEDUP_REMOVED lines=15> */
.L_x_7382:


//--------------------- .text._ZN7cutlass13device_kernelIN5flash11enable_sm90INS1_16FlashAttnBwdSm90INS1_25CollectiveMainloopBwdSm90ILi2ELi2ELi2EN4cute5tupleIJNS5_1CILi1EEES8_S8_EEENS6_IJNS7_ILi128EEESA_NS7_ILi64EEEEEENS_10bfloat16_tEfNS_4arch4Sm90ELb0ELb1ELb1ELb0ELb1ELb1ELb0ELb0ELi2ELi1ELi2ELi2ELb0EEENS1_21CollectiveEpilogueBwdISC_SD_SF_Li256ELb0ELb0ELi1EEENS1_19SingleTileSchedulerILb0ELb0ELb0ELi128EEEEEEEEEvNT_6ParamsE --------------------------
	.section	.text._ZN7cutlass13device_kernelIN5flash11enable_sm90INS1_16FlashAttnBwdSm90INS1_25CollectiveMainloopBwdSm90ILi2ELi2ELi2EN4cute5tupleIJNS5_1CILi1EEES8_S8_EEENS6_IJNS7_ILi128EEESA_NS7_ILi64EEEEEENS_10bfloat16_tEfNS_4arch4Sm90ELb0ELb1ELb1ELb0ELb1ELb1ELb0ELb0ELi2ELi1ELi2ELi2ELb0EEENS1_21CollectiveEpilogueBwdISC_SD_SF_Li256ELb0ELb0ELi1EEENS1_19SingleTileSchedulerILb0ELb0ELb0ELi128EEEEEEEEEvNT_6ParamsE,"ax",@progbits
	.align	128
.text._ZN7cutlass13device_kernelIN5flash11enable_sm90INS1_16FlashAttnBwdSm90INS1_25CollectiveMainloopBwdSm90ILi2ELi2ELi2EN4cute5tupleIJNS5_1CILi1EEES8_S8_EEENS6_IJNS7_ILi128EEESA_NS7_ILi64EEEEEENS_10bfloat16_tEfNS_4arch4Sm90ELb0ELb1ELb1ELb0ELb1ELb1ELb0ELb0ELi2ELi1ELi2ELi2ELb0EEENS1_21CollectiveEpilogueBwdISC_SD_SF_Li256ELb0ELb0ELi1EEENS1_19SingleTileSchedulerILb0ELb0ELb0ELi128EEEEEEEEEvNT_6ParamsE:
        .type           _ZN7cutlass13device_kernelIN5flash11enable_sm90INS1_16FlashAttnBwdSm90INS1_25CollectiveMainloopBwdSm90ILi2ELi2ELi2EN4cute5tupleIJNS5_1CILi1EEES8_S8_EEENS6_IJNS7_ILi128EEESA_NS7_ILi64EEEEEENS_10bfloat16_tEfNS_4arch4Sm90ELb0ELb1ELb1ELb0ELb1ELb1ELb0ELb0ELi2ELi1ELi2ELi2ELb0EEENS1_21CollectiveEpilogueBwdISC_SD_SF_Li256ELb0ELb0ELi1EEENS1_19SingleTileSchedulerILb0ELb0ELb0ELi128EEEEEEEEEvNT_6ParamsE,@function
        .size           _ZN7cutlass13device_kernelIN5flash11enable_sm90INS1_16FlashAttnBwdSm90INS1_25CollectiveMainloopBwdSm90ILi2ELi2ELi2EN4cute5tupleIJNS5_1CILi1EEES8_S8_EEENS6_IJNS7_ILi128EEESA_NS7_ILi64EEEEEENS_10bfloat16_tEfNS_4arch4Sm90ELb0ELb1ELb1ELb0ELb1ELb1ELb0ELb0ELi2ELi1ELi2ELi2ELb0EEENS1_21CollectiveEpilogueBwdISC_SD_SF_Li256ELb0ELb0ELi1EEENS1_19SingleTileSchedulerILb0ELb0ELb0ELi128EEEEEEEEEvNT_6ParamsE,(.L_x_7383 - _ZN7cutlass13device_kernelIN5flash11enable_sm90INS1_16FlashAttnBwdSm90INS1_25CollectiveMainloopBwdSm90ILi2ELi2ELi2EN4cute5tupleIJNS5_1CILi1EEES8_S8_EEENS6_IJNS7_ILi128EEESA_NS7_ILi64EEEEEENS_10bfloat16_tEfNS_4arch4Sm90ELb0ELb1ELb1ELb0ELb1ELb1ELb0ELb0ELi2ELi1ELi2ELi2ELb0EEENS1_21CollectiveEpilogueBwdISC_SD_SF_Li256ELb0ELb0ELi1EEENS1_19SingleTileSchedulerILb0ELb0ELb0ELi128EEEEEEEEEvNT_6ParamsE)
        .other          _ZN7cutlass13device_kernelIN5flash11enable_sm90INS1_16FlashAttnBwdSm90INS1_25CollectiveMainloopBwdSm90ILi2ELi2ELi2EN4cute5tupleIJNS5_1CILi1EEES8_S8_EEENS6_IJNS7_ILi128EEESA_NS7_ILi64EEEEEENS_10bfloat16_tEfNS_4arch4Sm90ELb0ELb1ELb1ELb0ELb1ELb1ELb0ELb0ELi2ELi1ELi2ELi2ELb0EEENS1_21CollectiveEpilogueBwdISC_SD_SF_Li256ELb0ELb0ELi1EEENS1_19SingleTileSchedulerILb0ELb0ELb0ELi128EEEEEEEEEvNT_6ParamsE,@"STO_CUDA_ENTRY STV_DEFAULT"
_ZN7cutlass13device_kernelIN5flash11enable_sm90INS1_16FlashAttnBwdSm90INS1_25CollectiveMainloopBwdSm90ILi2ELi2ELi2EN4cute5tupleIJNS5_1CILi1EEES8_S8_EEENS6_IJNS7_ILi128EEESA_NS7_ILi64EEEEEENS_10bfloat16_tEfNS_4arch4Sm90ELb0ELb1ELb1ELb0ELb1ELb1ELb0ELb0ELi2ELi1ELi2ELi2ELb0EEENS1_21CollectiveEpilogueBwdISC_SD_SF_Li256ELb0ELb0ELi1EEENS1_19SingleTileSchedulerILb0ELb0ELb0ELi128EEEEEEEEEvNT_6ParamsE:
        /* <DEDUP_REMOVED lines=30> */
.L_x_1183:
[----:B------:R-:W-:Y:S05]  /*01e0*/  BSYNC B0 ;  /* 0x0000000000007941 */ /* 0x000fea0003800000 */
.L_x_1182:
        /* <DEDUP_REMOVED lines=37> */
.L_x_1184:
        /* <DEDUP_REMOVED lines=22> */
.L_x_1185:
[----:B------:R-:W-:Y:S01]  /*05a0*/  PLOP3.LUT P0, PT, PT, PT, UP0, 0x80, 0x0 ;  /* 0x000000000000781c */ /* 0x000fe20003f0f008 */
[----:B------:R-:W-:Y:S01]  /*05b0*/  NOP ;  /* 0x0000000000007918 */ /* 0x000fe20000000000 */
[----:B------:R-:W-:Y:S01]  /*05c0*/  ULDC.64 UR38, c[0x0][0x208] ;  /* 0x0000820000267ab9 */ /* 0x000fe20000000a00 */
[----:B------:R-:W-:Y:S01]  /*05d0*/  BSSY B6, `(.L_x_1186) ;  /* 0x00015ca000067945 */ /* 0x000fe20003800000 */
[----:B-12-4-:R-:W-:Y:S09]  /*05e0*/  BAR.SYNC.DEFER_BLOCKING 0x0 ;  /* 0x0000000000007b1d */ /* 0x016ff20000010000 */
[----:B------:R-:W-:Y:S05]  /*05f0*/  @!P0 BRA `(.L_x_1187) ;  /* 0x0000012000f88947 */ /* 0x000fea0003800000 */
.L_x_1188:
        /* <DEDUP_REMOVED lines=71> */
.L_x_1190:
        /* <DEDUP_REMOVED lines=28> */
.L_x_1193:
        /* <DEDUP_REMOVED lines=15> */
.L_x_1192:
        /* <DEDUP_REMOVED lines=22> */
.L_x_1195:
        /* <DEDUP_REMOVED lines=15> */
.L_x_1194:
[----:B------:R-:W-:Y:S01]  /*0f70*/  SHF.R.S32.HI R6, RZ, 0x1f, R17 ;  /* 0x0000001fff067819 */ /* 0x000fe20000011411 */
[----:B------:R-:W-:-:S03]  /*0f80*/  UMOV UR4, 0xffffffff ;  /* 0xffffffff00047882 */ /* 0x000fc60000000000 */
[----:B------:R-:W-:-:S04]  /*0f90*/  LEA.HI R0, R6, R17, RZ, 0x7 ;  /* 0x0000001106007211 */ /* 0x000fc800078f38ff */
[----:B------:R-:W-:Y:S01]  /*0fa0*/  SHF.R.S32.HI R18, RZ, 0x7, R0 ;  /* 0x00000007ff127819 */ /* 0x000fe20000011400 */
[----:B------:R-:W-:Y:S06]  /*0fb0*/  BRA.DIV UR4, `(.L_x_1196) ;  /* 0x0000015204b47947 */ /* 0x000fec000b800000 */
[----:B------:R1:W2:Y:S02]  /*0fc0*/  SHFL.IDX PT, R14, R18, RZ, 0x1f ;  /* 0x00001fff120e7589 */ /* 0x0002a400000e0000 */
.L_x_1338:
        /* <DEDUP_REMOVED lines=24> */
.L_x_1197:
        /* <DEDUP_REMOVED lines=134> */
.L_x_1210:
[----:B------:R-:W-:Y:S05]  /*19b0*/  YIELD ;  /* 0x0000000000007946 */ /* 0x000fea0003800000 */
[----:B------:R-:W-:-:S06]  /*19c0*/  ULOP3.LUT UR4, UR36, 0x1, URZ, 0xfc, !UPT ;  /* 0x0000000124047892 */ /* 0x000fcc000f8efc3f */
[----:B-1----:R-:W-:-:S05]  /*19d0*/  IMAD.U32 R5, RZ, RZ, UR4 ;  /* 0x00000004ff057e24 */ /* 0x002fca000f8e00ff */
[----:B------:R-:W-:-:S13]  /*19e0*/  ISETP.NE.AND P6, PT, R5, 0x3, PT ;  /* 0x000000030500780c */ /* 0x000fda0003fc5270 */
[----:B------:R-:W-:Y:S05]  /*19f0*/  @!P6 BRA `(.L_x_1200) ;  /* 0x000000000004e947 */ /* 0x000fea0003800000 */
[----:B------:R-:W-:Y:S01]  /*1a00*/  BPT.TRAP 0x1 ;  /* 0x000000040000795c */ /* 0x000fe20000300000 */
.L_x_1200:
[----:B------:R-:W-:Y:S02]  /*1a10*/  LEA R6, R0, R16, 0x3 ;  /* 0x0000001000067211 */ /* 0x000fe400078e18ff */
[----:B------:R-:W-:-:S04]  /*1a20*/  SHF.L.U32 R23, R4, 0x1f, RZ ;  /* 0x0000001f04177819 */ /* 0x000fc800000006ff */
[----:B------:R1:W2:Y:S01]  /*1a30*/  SYNCS.PHASECHK.TRANS64.TRYWAIT P0, [R6+URZ+0x30c10], R23 ;  /* 0x030c1017060075a7 */ /* 0x0002a2000800017f */
[----:B------:R-:W-:Y:S05]  /*1a40*/  @!P6 BRA `(.L_x_1201) ;  /* 0x000000000004e947 */ /* 0x000fea0003800000 */
[----:B------:R-:W-:Y:S01]  /*1a50*/  BPT.TRAP 0x1 ;  /* 0x000000040000795c */ /* 0x000fe20000300000 */
.L_x_1201:
[----:B------:R-:W-:-:S05]  /*1a60*/  VIADD R5, R16, 0x10000 ;  /* 0x0001000010057836 */ /* 0x000fca0000000000 */
[----:B------:R-:W-:-:S04]  /*1a70*/  SHF.R.U32.HI R5, RZ, 0x4, R5 ;  /* 0x00000004ff057819 */ /* 0x000fc80000011605 */
[----:B------:R-:W-:Y:S01]  /*1a80*/  LOP3.LUT R5, R5, 0x3fff, RZ, 0xc0, !PT ;  /* 0x00003fff05057812 */ /* 0x000fe200078ec0ff */
[----:B--2---:R-:W-:Y:S06]  /*1a90*/  @P0 BRA `(.L_x_1202) ;  /* 0x0000000000080947 */ /* 0x004fec0003800000 */
[----:B------:R-:W2:Y:S02]  /*1aa0*/  SYNCS.PHASECHK.TRANS64.TRYWAIT P0, [R6+URZ+0x30c10], R23 ;  /* 0x030c1017060075a7 */ /* 0x000ea4000800017f */
[----:B--2---:R-:W-:Y:S05]  /*1ab0*/  @!P0 BRA `(.L_x_1203) ;  /* 0x0000014800288947 */ /* 0x004fea0003800000 */
.L_x_1202:
        /* <DEDUP_REMOVED lines=65> */
.L_x_1204:
[----:B------:R1:W1:Y:S01]  /*1ed0*/  SYNCS.PHASECHK.TRANS64.TRYWAIT P0, [R6+URZ+0x30c30], R23 ;  /* 0x030c3017060075a7 */ /* 0x000262000800017f */
[----:B------:R-:W-:Y:S05]  /*1ee0*/  @!P6 BRA `(.L_x_1205) ;  /* 0x000000000004e947 */ /* 0x000fea0003800000 */
[----:B------:R-:W-:Y:S01]  /*1ef0*/  BPT.TRAP 0x1 ;  /* 0x000000040000795c */ /* 0x000fe20000300000 */
.L_x_1205:
[----:B-1----:R-:W-:Y:S05]  /*1f00*/  @P0 BRA `(.L_x_1206) ;  /* 0x0000000000080947 */ /* 0x002fea0003800000 */
[----:B------:R-:W1:Y:S02]  /*1f10*/  SYNCS.PHASECHK.TRANS64.TRYWAIT P0, [R6+URZ+0x30c30], R23 ;  /* 0x030c3017060075a7 */ /* 0x000e64000800017f */
[----:B-1----:R-:W-:Y:S05]  /*1f20*/  @!P0 BRA `(.L_x_1207) ;  /* 0x0000014400208947 */ /* 0x002fea0003800000 */
.L_x_1206:
        /* <DEDUP_REMOVED lines=1124> */
.L_x_1208:
        /* <DEDUP_REMOVED lines=68> */
.L_x_1209:
        /* <DEDUP_REMOVED lines=12> */
.L_x_1199:
        /* <DEDUP_REMOVED lines=15> */
[----:B------:R-:W2:Y:S04]  /*6b60*/  LDL R13, [R1+0x6c] ;  /* 0x00006c00010d7983 */ /* 0x000ea80000100800 */
[----:B------:R-:W3:Y:S04]  /*6b70*/  LDL R10, [R1+0x48] ;  /* 0x00004800010a7983 */ /* 0x000ee80000100800 */
[----:B------:R-:W4:Y:S01]  /*6b80*/  LDL R12, [R1+0x68] ;  /* 0x00006800010c7983 */ /* 0x000f220000100800 */
[----:B------:R-:W5:Y:S01]  /*6b90*/  S2R R5, SR_TID.X ;  /* 0x0000000000057919 */ /* 0x000f620000002100 */
[----:B------:R-:W1:Y:S01]  /*6ba0*/  S2R R11, SR_TID.X ;  /* 0x00000000000b7919 */ /* 0x000e620000002100 */
[----:B------:R-:W-:Y:S01]  /*6bb0*/  IMAD R8, R8, -0x80, R7 ;  /* 0xffffff8008087824 */ /* 0x000fe200078e0207 */
[----:B-----5:R-:W-:Y:S01]  /*6bc0*/  IADD3 R9, R5, -0x80, RZ ;  /* 0xffffff8005097810 */ /* 0x020fe20007ffe0ff */
[----:B-1----:R-:W-:Y:S01]  /*6bd0*/  VIADD R17, R11, 0xffffff80 ;  /* 0xffffff800b117836 */ /* 0x002fe20000000000 */
[----:B------:R-:W-:Y:S01]  /*6be0*/  MOV R21, 0x40000040 ;  /* 0x4000004000157802 */ /* 0x000fe20000000f00 */
[----:B------:R-:W-:-:S02]  /*6bf0*/  IMAD.MOV.U32 R23, RZ, RZ, 0x40000040 ;  /* 0x40000040ff177424 */ /* 0x000fc400078e00ff */
[----:B------:R-:W-:Y:S01]  /*6c00*/  IMAD.MOV.U32 R19, RZ, RZ, 0x40000040 ;  /* 0x40000040ff137424 */ /* 0x000fe200078e00ff */
[----:B--2---:R-:W-:Y:S01]  /*6c10*/  LEA.HI R13, R13, R15, RZ, 0x5 ;  /* 0x0000000f0d0d7211 */ /* 0x004fe200078f28ff */
[----:B------:R-:W-:Y:S02]  /*6c20*/  VIADD R15, R11, 0xffffff80 ;  /* 0xffffff800b0f7836 */ /* 0x000fe40000000000 */
[----:B---3--:R-:W-:Y:S01]  /*6c30*/  IMAD.MOV.U32 R14, RZ, RZ, R10 ;  /* 0x000000ffff0e7224 */ /* 0x008fe200078e000a */
[----:B------:R-:W-:Y:S02]  /*6c40*/  SHF.R.S32.HI R10, RZ, 0x1f, R9 ;  /* 0x0000001fff0a7819 */ /* 0x000fe40000011409 */
[----:B------:R-:W-:Y:S02]  /*6c50*/  SHF.R.S32.HI R15, RZ, 0x1f, R15 ;  /* 0x0000001fff0f7819 */ /* 0x000fe4000001140f */
[----:B------:R-:W-:Y:S02]  /*6c60*/  LEA.HI R5, R10, R9, RZ, 0x5 ;  /* 0x000000090a057211 */ /* 0x000fe400078f28ff */
[----:B----4-:R-:W-:-:S02]  /*6c70*/  SHF.R.S32.HI R11, RZ, 0x2, R12 ;  /* 0x00000002ff0b7819 */ /* 0x010fc4000001140c */
[----:B------:R-:W-:Y:S02]  /*6c80*/  LEA.HI R15, R15, R17, RZ, 0x7 ;  /* 0x000000110f0f7211 */ /* 0x000fe400078f38ff */
[----:B------:R-:W-:Y:S02]  /*6c90*/  SHF.R.S32.HI R12, RZ, 0x1f, R12 ;  /* 0x0000001fff0c7819 */ /* 0x000fe4000001140c */
[----:B------:R-:W-:Y:S02]  /*6ca0*/  LOP3.LUT R6, R5, 0xffffffe0, RZ, 0xc0, !PT ;  /* 0xffffffe005067812 */ /* 0x000fe400078ec0ff */
[----:B------:R-:W-:Y:S02]  /*6cb0*/  SHF.R.S32.HI R13, RZ, 0x5, R13 ;  /* 0x00000005ff0d7819 */ /* 0x000fe4000001140d */
[----:B------:R-:W-:Y:S02]  /*6cc0*/  SHF.R.S32.HI R15, RZ, 0x7, R15 ;  /* 0x00000007ff0f7819 */ /* 0x000fe4000001140f */
[----:B------:R-:W-:-:S02]  /*6cd0*/  LEA.HI R12, R12, R11, RZ, 0x3 ;  /* 0x0000000b0c0c7211 */ /* 0x000fc400078f18ff */
[----:B------:R-:W-:Y:S01]  /*6ce0*/  IADD3 R7, R9, -R6, RZ ;  /* 0x8000000609077210 */ /* 0x000fe20007ffe0ff */
[----:B------:R-:W-:Y:S01]  /*6cf0*/  IMAD R6, R13, -0x10, R8 ;  /* 0xfffffff00d067824 */ /* 0x000fe200078e0208 */
[----:B------:R-:W-:Y:S02]  /*6d00*/  LEA.HI R5, R15, R15, RZ, 0x1 ;  /* 0x0000000f0f057211 */ /* 0x000fe400078f08ff */
[----:B------:R-:W-:Y:S02]  /*6d10*/  LOP3.LUT R12, R12, 0xfffffff8, RZ, 0xc0, !PT ;  /* 0xfffffff80c0c7812 */ /* 0x000fe400078ec0ff */
[----:B------:R-:W-:Y:S02]  /*6d20*/  SHF.R.S32.HI R8, RZ, 0x1f, R7 ;  /* 0x0000001fff087819 */ /* 0x000fe40000011407 */
[----:B------:R-:W-:Y:S02]  /*6d30*/  LOP3.LUT R5, R5, 0xfffffffe, RZ, 0xc0, !PT ;  /* 0xfffffffe05057812 */ /* 0x000fe400078ec0ff */
[----:B------:R-:W-:-:S02]  /*6d40*/  LEA.HI R13, R10, R9, RZ, 0x2 ;  /* 0x000000090a0d7211 */ /* 0x000fc400078f10ff */
[----:B------:R-:W-:Y:S02]  /*6d50*/  IADD3 R6, R6, R12, -R11 ;  /* 0x0000000c06067210 */ /* 0x000fe40007ffe80b */
[CC--:B------:R-:W-:Y:S02]  /*6d60*/  LEA.HI R10, R8.reuse, R7.reuse, RZ, 0x3 ;  /* 0x00000007080a7211 */ /* 0x0c0fe400078f18ff */
[----:B------:R-:W-:Y:S01]  /*6d70*/  LEA.HI R12, R8, R7, RZ, 0x2 ;  /* 0x00000007080c7211 */ /* 0x000fe200078f10ff */
[----:B------:R-:W-:Y:S01]  /*6d80*/  IMAD.MOV.U32 R17, RZ, RZ, R14 ;  /* 0x000000ffff117224 */ /* 0x000fe200078e000e */
[----:B------:R-:W-:Y:S01]  /*6d90*/  LOP3.LUT R14, R13, 0xfffffffc, RZ, 0xc0, !PT ;  /* 0xfffffffc0d0e7812 */ /* 0x000fe200078ec0ff */
[----:B------:R-:W-:Y:S01]  /*6da0*/  IMAD.IADD R5, R15, 0x1, -R5 ;  /* 0x000000010f057824 */ /* 0x000fe200078e0a05 */
[----:B------:R-:W-:Y:S02]  /*6db0*/  SHF.R.S32.HI R11, RZ, 0x3, R10 ;  /* 0x00000003ff0b7819 */ /* 0x000fe4000001140a */
[----:B------:R-:W-:-:S02]  /*6dc0*/  SHF.R.S32.HI R13, RZ, 0x2, R12 ;  /* 0x00000002ff0d7819 */ /* 0x000fc4000001140c */
[----:B------:R-:W-:Y:S01]  /*6dd0*/  SHF.R.S32.HI R10, RZ, 0x1f, R10 ;  /* 0x0000001fff0a7819 */ /* 0x000fe2000001140a */
[----:B------:R-:W-:Y:S01]  /*6de0*/  IMAD R8, R5, -0x40, R6 ;  /* 0xffffffc005087824 */ /* 0x000fe200078e0206 */
[----:B------:R-:W-:Y:S01]  /*6df0*/  IADD3 R7, R9, -R14, RZ ;  /* 0x8000000e09077210 */ /* 0x000fe20007ffe0ff */
[C---:B------:R-:W-:Y:S01]  /*6e00*/  VIADD R5, R13.reuse, 0x8 ;  /* 0x000000080d057836 */ /* 0x040fe20000000000 */
[----:B------:R-:W-:Y:S01]  /*6e10*/  LEA.HI R10, R10, R11, RZ, 0x4 ;  /* 0x0000000b0a0a7211 */ /* 0x000fe200078f20ff */
[----:B------:R-:W-:Y:S01]  /*6e20*/  VIADD R9, R13, 0x10 ;  /* 0x000000100d097836 */ /* 0x000fe20000000000 */
[----:B------:R-:W-:Y:S02]  /*6e30*/  LEA.HI R12, R12, R13, RZ, 0x1 ;  /* 0x0000000d0c0c7211 */ /* 0x000fe400078f08ff */
[----:B------:R-:W-:Y:S02]  /*6e40*/  LOP3.LUT R10, R10, 0x1ffffff0, RZ, 0xc0, !PT ;  /* 0x1ffffff00a0a7812 */ /* 0x000fe400078ec0ff */
[----:B------:R-:W-:-:S02]  /*6e50*/  LOP3.LUT R12, R12, 0xfffffffe, RZ, 0xc0, !PT ;  /* 0xfffffffe0c0c7812 */ /* 0x000fc400078ec0ff */
[----:B------:R-:W-:Y:S02]  /*6e60*/  LEA.HI R6, R5, R5, RZ, 0x1 ;  /* 0x0000000505067211 */ /* 0x000fe400078f08ff */
[----:B------:R-:W-:Y:S01]  /*6e70*/  LEA.HI R14, R9, R9, RZ, 0x1 ;  /* 0x00000009090e7211 */ /* 0x000fe200078f08ff */
[----:B------:R-:W-:Y:S01]  /*6e80*/  IMAD.IADD R12, R13, 0x1, -R12 ;  /* 0x000000010d0c7824 */ /* 0x000fe200078e0a0c */
[----:B------:R-:W-:Y:S01]  /*6e90*/  IADD3 R11, R11, -R10, RZ ;  /* 0x8000000a0b0b7210 */ /* 0x000fe20007ffe0ff */
[----:B------:R-:W-:Y:S01]  /*6ea0*/  VIADD R13, R13, 0x18 ;  /* 0x000000180d0d7836 */ /* 0x000fe20000000000 */
[----:B------:R-:W-:Y:S02]  /*6eb0*/  LOP3.LUT R10, R6, 0xfffffffe, RZ, 0xc0, !PT ;  /* 0xfffffffe060a7812 */ /* 0x000fe400078ec0ff */
[----:B------:R-:W-:Y:S02]  /*6ec0*/  LOP3.LUT R18, R14, 0xfffffffe, RZ, 0xc0, !PT ;  /* 0xfffffffe0e127812 */ /* 0x000fe400078ec0ff */
[----:B------:R-:W-:Y:S01]  /*6ed0*/  LEA R11, R11, R12, 0x3 ;  /* 0x0000000c0b0b7211 */ /* 0x000fe200078e18ff */
[----:B------:R-:W-:Y:S01]  /*6ee0*/  IMAD.IADD R10, R5, 0x1, -R10 ;  /* 0x00000001050a7824 */ /* 0x000fe200078e0a0a */
[----:B------:R-:W-:Y:S01]  /*6ef0*/  SHF.R.S32.HI R5, RZ, 0x1, R6 ;  /* 0x00000001ff057819 */ /* 0x000fe20000011406 */
[----:B------:R-:W-:Y:S01]  /*6f00*/  IMAD.IADD R18, R9, 0x1, -R18 ;  /* 0x0000000109127824 */ /* 0x000fe200078e0a12 */
[----:B------:R-:W-:-:S02]  /*6f10*/  LEA.HI R9, R13, R13, RZ, 0x1 ;  /* 0x0000000d0d097211 */ /* 0x000fc400078f08ff */
[----:B------:R-:W-:Y:S01]  /*6f20*/  SHF.R.S32.HI R6, RZ, 0x1f, R6 ;  /* 0x0000001fff067819 */ /* 0x000fe20000011406 */
[----:B------:R1:W-:Y:S01]  /*6f30*/  STL [R1+0x58], R11 ;  /* 0x0000580b01007387 */ /* 0x0003e20000100800 */
[----:B------:R-:W-:Y:S02]  /*6f40*/  LOP3.LUT R12, R9, 0xfffffffe, RZ, 0xc0, !PT ;  /* 0xfffffffe090c7812 */ /* 0x000fe400078ec0ff */
[----:B------:R-:W-:Y:S02]  /*6f50*/  LEA.HI R6, R6, R5, RZ, 0x4 ;  /* 0x0000000506067211 */ /* 0x000fe400078f20ff */
[----:B------:R-:W-:Y:S02]  /*6f60*/  IADD3 R13, R13, -R12, RZ ;  /* 0x8000000c0d0d7210 */ /* 0x000fe40007ffe0ff */
[----:B------:R-:W-:Y:S02]  /*6f70*/  LOP3.LUT R12, R6, 0x1ffffff0, RZ, 0xc0, !PT ;  /* 0x1ffffff0060c7812 */ /* 0x000fe400078ec0ff */
[----:B-1----:R-:W-:-:S02]  /*6f80*/  SHF.R.S32.HI R11, RZ, 0x1, R14 ;  /* 0x00000001ff0b7819 */ /* 0x002fc4000001140e */
[----:B------:R-:W-:Y:S02]  /*6f90*/  SHF.R.S32.HI R14, RZ, 0x1f, R14 ;  /* 0x0000001fff0e7819 */ /* 0x000fe4000001140e */
[--C-:B------:R-:W-:Y:S02]  /*6fa0*/  SHF.R.S32.HI R15, RZ, 0x1, R9.reuse ;  /* 0x00000001ff0f7819 */ /* 0x100fe40000011409 */
[----:B------:R-:W-:Y:S02]  /*6fb0*/  LEA.HI R14, R14, R11, RZ, 0x4 ;  /* 0x0000000b0e0e7211 */ /* 0x000fe400078f20ff */
[----:B------:R-:W-:Y:S01]  /*6fc0*/  SHF.R.S32.HI R20, RZ, 0x1f, R9 ;  /* 0x0000001fff147819 */ /* 0x000fe20000011409 */
[----:B------:R-:W-:Y:S01]  /*6fd0*/  IMAD.IADD R9, R5, 0x1, -R12 ;  /* 0x0000000105097824 */ /* 0x000fe200078e0a0c */
[----:B------:R-:W-:Y:S01]  /*6fe0*/  LOP3.LUT R14, R14, 0x1ffffff0, RZ, 0xc0, !PT ;  /* 0x1ffffff00e0e7812 */ /* 0x000fe200078ec0ff */
[----:B------:R-:W-:Y:S01]  /*6ff0*/  IMAD R6, R17, 0x2000, R16 ;  /* 0x0000200011067824 */ /* 0x000fe200078e0210 */
[----:B------:R-:W-:Y:S01]  /*7000*/  LEA.HI R20, R20, R15, RZ, 0x4 ;  /* 0x0000000f14147211 */ /* 0x000fe200078f20ff */
[----:B------:R-:W-:Y:S01]  /*7010*/  IMAD R9, R9, 0x8, R10 ;  /* 0x0000000809097824 */ /* 0x000fe200078e020a */
[----:B------:R-:W-:Y:S01]  /*7020*/  IADD3 R11, R11, -R14, RZ ;  /* 0x8000000e0b0b7210 */ /* 0x000fe20007ffe0ff */
[----:B------:R-:W-:Y:S01]  /*7030*/  VIADD R12, R6, 0x4000 ;  /* 0x00004000060c7836 */ /* 0x000fe20000000000 */
[----:B------:R-:W-:-:S02]  /*7040*/  LOP3.LUT R20, R20, 0x1ffffff0, RZ, 0xc0, !PT ;  /* 0x1ffffff014147812 */ /* 0x000fc400078ec0ff */
[----:B------:R-:W-:Y:S01]  /*7050*/  IADD3 R5, R6, 0x20c00, RZ ;  /* 0x00020c0006057810 */ /* 0x000fe20007ffe0ff */
[----:B------:R1:W-:Y:S01]  /*7060*/  STL [R1+0x50], R9 ;  /* 0x0000500901007387 */ /* 0x0003e20000100800 */
[----:B------:R-:W-:Y:S01]  /*7070*/  SHF.R.U32.HI R6, RZ, 0x4, R6 ;  /* 0x00000004ff067819 */ /* 0x000fe20000011606 */
[----:B------:R-:W-:Y:S01]  /*7080*/  IMAD.IADD R20, R15, 0x1, -R20 ;  /* 0x000000010f147824 */ /* 0x000fe200078e0a14 */
[----:B------:R-:W-:Y:S02]  /*7090*/  SHF.R.U32.HI R5, RZ, 0x4, R5 ;  /* 0x00000004ff057819 */ /* 0x000fe40000011605 */
[----:B------:R-:W-:Y:S02]  /*70a0*/  SHF.R.U32.HI R12, RZ, 0x4, R12 ;  /* 0x00000004ff0c7819 */ /* 0x000fe4000001160c */
[----:B------:R-:W-:Y:S01]  /*70b0*/  LOP3.LUT R6, R6, 0x3fff, RZ, 0xc0, !PT ;  /* 0x00003fff06067812 */ /* 0x000fe200078ec0ff */
[----:B-1----:R-:W-:Y:S01]  /*70c0*/  IMAD R9, R11, 0x8, R18 ;  /* 0x000000080b097824 */ /* 0x002fe200078e0212 */
[----:B------:R-:W-:-:S02]  /*70d0*/  LOP3.LUT R5, R5, 0x3fff, RZ, 0xc0, !PT ;  /* 0x00003fff05057812 */ /* 0x000fc400078ec0ff */
[----:B------:R-:W-:Y:S02]  /*70e0*/  LOP3.LUT R12, R12, 0x3fff, RZ, 0xc0, !PT ;  /* 0x00003fff0c0c7812 */ /* 0x000fe400078ec0ff */
[----:B------:R1:W-:Y:S01]  /*70f0*/  STL [R1+0x4c], R9 ;  /* 0x00004c0901007387 */ /* 0x0003e20000100800 */
[----:B------:R-:W-:Y:S02]  /*7100*/  LEA R10, R20, R13, 0x3 ;  /* 0x0000000d140a7211 */ /* 0x000fe400078e18ff */
[----:B------:R-:W-:Y:S02]  /*7110*/  LOP3.LUT R5, R5, 0x10000, RZ, 0xfc, !PT ;  /* 0x0001000005057812 */ /* 0x000fe400078efcff */
[----:B-1----:R-:W-:Y:S02]  /*7120*/  LOP3.LUT R9, R6, 0x10000, RZ, 0xfc, !PT ;  /* 0x0001000006097812 */ /* 0x002fe400078efcff */
[----:B------:R-:W-:Y:S01]  /*7130*/  LOP3.LUT R6, R12, 0x10000, RZ, 0xfc, !PT ;  /* 0x000100000c067812 */ /* 0x000fe200078efcff */
[----:B------:R1:W-:Y:S02]  /*7140*/  STL [R1+0x44], R10 ;  /* 0x0000440a01007387 */ /* 0x0003e40000100800 */
[C---:B------:R-:W-:Y:S01]  /*7150*/  VIADD R22, R9.reuse, 0x2 ;  /* 0x0000000209167836 */ /* 0x040fe20000000000 */
[C---:B------:R-:W-:Y:S01]  /*7160*/  IADD3 R18, R9.reuse, 0x6, RZ ;  /* 0x0000000609127810 */ /* 0x040fe20007ffe0ff */
[----:B------:R-:W-:Y:S01]  /*7170*/  VIADD R20, R9, 0x4 ;  /* 0x0000000409147836 */ /* 0x000fe20000000000 */
[----:B------:R-:W-:Y:S01]  /*7180*/  STL [R1+0x3c], R9 ;  /* 0x00003c0901007387 */ /* 0x000fe20000100800 */
[----:B------:R-:W-:Y:S01]  /*7190*/  IMAD.MOV.U32 R11, RZ, RZ, 0x40000040 ;  /* 0x40000040ff0b7424 */ /* 0x000fe200078e00ff */
[----:B------:R-:W-:Y:S01]  /*71a0*/  MOV R13, 0x40000040 ;  /* 0x40000040000d7802 */ /* 0x000fe20000000f00 */
[C---:B------:R-:W-:Y:S01]  /*71b0*/  VIADD R14, R6.reuse, 0x2 ;  /* 0x00000002060e7836 */ /* 0x040fe20000000000 */
[----:B------:R2:W-:Y:S01]  /*71c0*/  STL [R1+0x5c], R5 ;  /* 0x00005c0501007387 */ /* 0x0005e20000100800 */
[----:B-1----:R-:W-:Y:S01]  /*71d0*/  IADD3 R10, R6, 0x6, RZ ;  /* 0x00000006060a7810 */ /* 0x002fe20007ffe0ff */
[----:B------:R-:W-:-:S02]  /*71e0*/  IMAD.MOV.U32 R15, RZ, RZ, 0x40000040 ;  /* 0x40000040ff0f7424 */ /* 0x000fc400078e00ff */
[----:B------:R1:W-:Y:S01]  /*71f0*/  STL [R1+0x38], R6 ;  /* 0x0000380601007387 */ /* 0x0003e20000100800 */
[----:B------:R-:W-:-:S03]  /*7200*/  VIADD R12, R6, 0x4 ;  /* 0x00000004060c7836 */ /* 0x000fc60000000000 */
[----:B------:R3:W-:Y:S04]  /*7210*/  STL.64 [R1+0x30], R22 ;  /* 0x0000301601007387 */ /* 0x0007e80000100a00 */
[----:B------:R3:W-:Y:S04]  /*7220*/  STL.64 [R1+0x28], R20 ;  /* 0x0000281401007387 */ /* 0x0007e80000100a00 */
[----:B------:R3:W-:Y:S04]  /*7230*/  STL.64 [R1+0x20], R18 ;  /* 0x0000201201007387 */ /* 0x0007e80000100a00 */
[----:B------:R3:W-:Y:S04]  /*7240*/  STL.64 [R1+0x8], R10 ;  /* 0x0000080a01007387 */ /* 0x0007e80000100a00 */
[----:B------:R3:W-:Y:S04]  /*7250*/  STL.64 [R1+0x18], R14 ;  /* 0x0000180e01007387 */ /* 0x0007e80000100a00 */
[----:B------:R3:W-:Y:S01]  /*7260*/  STL.64 [R1+0x10], R12 ;  /* 0x0000100c01007387 */ /* 0x0007e20000100a00 */
[C---:B--2---:R-:W-:Y:S01]  /*7270*/  VIADD R5, R7.reuse, 0x4 ;  /* 0x0000000407057836 */ /* 0x044fe20000000000 */
[C---:B-1----:R-:W-:Y:S01]  /*7280*/  IADD3 R6, R7.reuse, 0xc, RZ ;  /* 0x0000000c07067810 */ /* 0x042fe20007ffe0ff */
[C---:B------:R-:W-:Y:S01]  /*7290*/  VIADD R9, R7.reuse, 0x8 ;  /* 0x0000000807097836 */ /* 0x040fe20000000000 */
[C---:B------:R-:W-:Y:S01]  /*72a0*/  IADD3 R6, R7.reuse, 0x18, RZ ;  /* 0x0000001807067810 */ /* 0x040fe20007ffe0ff */
[----:B------:R-:W-:-:S02]  /*72b0*/  VIADD R5, R7, 0x10 ;  /* 0x0000001007057836 */ /* 0x000fc40000000000 */
[C---:B------:R-:W-:Y:S02]  /*72c0*/  VIADD R9, R7.reuse, 0x14 ;  /* 0x0000001407097836 */ /* 0x040fe40000000000 */
[----:B------:R-:W-:-:S07]  /*72d0*/  VIADD R5, R7, 0x1c ;  /* 0x0000001c07057836 */ /* 0x000fce0000000000 */
.L_x_1222:
[----:B------:R-:W-:Y:S01]  /*72e0*/  IMAD.U32 R5, RZ, RZ, UR36 ;  /* 0x00000024ff057e24 */ /* 0x000fe2000f8e00ff */
[----:B------:R-:W-:Y:S05]  /*72f0*/  YIELD ;  /* 0x0000000000007946 */ /* 0x000fea0003800000 */
[----:B------:R-:W-:-:S04]  /*7300*/  LOP3.LUT R5, R5, 0x1, RZ, 0xfc, !PT ;  /* 0x0000000105057812 */ /* 0x000fc800078efcff */
[----:B------:R-:W-:-:S13]  /*7310*/  ISETP.NE.AND P0, PT, R5, 0x3, PT ;  /* 0x000000030500780c */ /* 0x000fda0003f05270 */
[----:B------:R-:W-:Y:S05]  /*7320*/  @!P0 BRA `(.L_x_1212) ;  /* 0x0000000000048947 */ /* 0x000fea0003800000 */
[----:B------:R-:W-:Y:S01]  /*7330*/  BPT.TRAP 0x1 ;  /* 0x000000040000795c */ /* 0x000fe20000300000 */
.L_x_1212:
[----:B------:R-:W-:Y:S02]  /*7340*/  LEA R6, R0, R16, 0x3 ;  /* 0x0000001000067211 */ /* 0x000fe400078e18ff */
[----:B---3--:R-:W-:-:S04]  /*7350*/  SHF.L.U32 R23, R4, 0x1f, RZ ;  /* 0x0000001f04177819 */ /* 0x008fc800000006ff */
[----:B------:R1:W2:Y:S01]  /*7360*/  SYNCS.PHASECHK.TRANS64.TRYWAIT P1, [R6+URZ+0x30c10], R23 ;  /* 0x030c1017060075a7 */ /* 0x0002a2000802017f */
[----:B------:R-:W-:Y:S05]  /*7370*/  @!P0 BRA `(.L_x_1213) ;  /* 0x0000000000048947 */ /* 0x000fea0003800000 */
[----:B------:R-:W-:Y:S01]  /*7380*/  BPT.TRAP 0x1 ;  /* 0x000000040000795c */ /* 0x000fe20000300000 */
.L_x_1213:
[----:B------:R-:W-:-:S05]  /*7390*/  VIADD R5, R16, 0x10000 ;  /* 0x0001000010057836 */ /* 0x000fca0000000000 */
[----:B------:R-:W-:-:S04]  /*73a0*/  SHF.R.U32.HI R5, RZ, 0x4, R5 ;  /* 0x00000004ff057819 */ /* 0x000fc80000011605 */
[----:B------:R-:W-:-:S04]  /*73b0*/  LOP3.LUT R5, R5, 0x3fff, RZ, 0xc0, !PT ;  /* 0x00003fff05057812 */ /* 0x000fc800078ec0ff */
[----:B------:R-:W-:Y:S01]  /*73c0*/  LOP3.LUT R9, R5, 0x10000, RZ, 0xfc, !PT ;  /* 0x0001000005097812 */ /* 0x000fe200078efcff */
[----:B--2---:R-:W-:Y:S06]  /*73d0*/  @P1 BRA `(.L_x_1214) ;  /* 0x0000000000081947 */ /* 0x004fec0003800000 */
[----:B------:R-:W2:Y:S02]  /*73e0*/  SYNCS.PHASECHK.TRANS64.TRYWAIT P1, [R6+URZ+0x30c10], R23 ;  /* 0x030c1017060075a7 */ /* 0x000ea4000802017f */
[----:B--2---:R-:W-:Y:S05]  /*73f0*/  @!P1 BRA `(.L_x_1215) ;  /* 0x000000f000009947 */ /* 0x004fea0003800000 */
.L_x_1214:
        /* <DEDUP_REMOVED lines=63> */
.L_x_1216:
[----:B------:R1:W1:Y:S01]  /*77f0*/  SYNCS.PHASECHK.TRANS64.TRYWAIT P1, [R6+URZ+0x30c30], R23 ;  /* 0x030c3017060075a7 */ /* 0x000262000802017f */
[----:B------:R-:W-:Y:S05]  /*7800*/  @!P0 BRA `(.L_x_1217) ;  /* 0x0000000000048947 */ /* 0x000fea0003800000 */
[----:B------:R-:W-:Y:S01]  /*7810*/  BPT.TRAP 0x1 ;  /* 0x000000040000795c */ /* 0x000fe20000300000 */
.L_x_1217:
[----:B-1----:R-:W-:Y:S05]  /*7820*/  @P1 BRA `(.L_x_1218) ;  /* 0x0000000000081947 */ /* 0x002fea0003800000 */
[----:B------:R-:W1:Y:S02]  /*7830*/  SYNCS.PHASECHK.TRANS64.TRYWAIT P1, [R6+URZ+0x30c30], R23 ;  /* 0x030c3017060075a7 */ /* 0x000e64000802017f */
[----:B-1----:R-:W-:Y:S05]  /*7840*/  @!P1 BRA `(.L_x_1219) ;  /* 0x000000ec00009947 */ /* 0x002fea0003800000 */
.L_x_1218:
        /* <DEDUP_REMOVED lines=83> */
[----:B------:R-:W-:Y:S01]  /*7d80*/  UMOV UR11, 0x40000040 ;  /* 0x40000040000b7882 */ /* 0x000fe20000000000 */
[C---:B------:R-:W-:Y:S01]  /*7d90*/  VIADD R227, R7.reuse, 0x4 ;  /* 0x0000000407e37836 */ /* 0x040fe20000000000 */
[----:B------:R-:W-:Y:S01]  /*7da0*/  MUFU.TANH R18, R18 ;  /* 0x0000001200127308 */ /* 0x000fe20000002400 */
[----:B------:R-:W-:Y:S04]  /*7db0*/  STL [R1+0x90], R143 ;  /* 0x0000908f01007387 */ /* 0x000fe80000100800 */
[----:B------:R-:W-:Y:S03]  /*7dc0*/  STL [R1+0x8c], R142 ;  /* 0x00008c8e01007387 */ /* 0x000fe60000100800 */
[----:B------:R-:W1:Y:S01]  /*7dd0*/  MUFU.TANH R20, R20 ;  /* 0x0000001400147308 */ /* 0x000e620000002400 */
[----:B------:R-:W-:Y:S04]  /*7de0*/  STL [R1+0x88], R141 ;  /* 0x0000888d01007387 */ /* 0x000fe80000100800 */
[----:B------:R-:W-:Y:S01]  /*7df0*/  STL [R1+0x84], R140 ;  /* 0x0000848c01007387 */ /* 0x000fe20000100800 */
[----:B------:R-:W-:-:S02]  /*7e00*/  VIADD R229, R7, 0x8 ;  /* 0x0000000807e57836 */ /* 0x000fc40000000000 */
[----:B------:R-:W2:Y:S01]  /*7e10*/  MUFU.TANH R21, R21 ;  /* 0x0000001500157308 */ /* 0x000ea20000002400 */
[----:B------:R-:W-:Y:S04]  /*7e20*/  STL [R1+0x80], R6 ;  /* 0x0000800601007387 */ /* 0x000fe80000100800 */
[----:B------:R-:W-:Y:S03]  /*7e30*/  STL [R1+0x7c], R5 ;  /* 0x00007c0501007387 */ /* 0x000fe60000100800 */
[----:B------:R-:W3:Y:S01]  /*7e40*/  MUFU.TANH R19, R19 ;  /* 0x0000001300137308 */ /* 0x000ee20000002400 */
[----:B------:R-:W-:Y:S04]  /*7e50*/  STL [R1+0x78], R4 ;  /* 0x0000780401007387 */ /* 0x000fe80000100800 */
[----:B------:R-:W-:Y:S01]  /*7e60*/  STL [R1+0x74], R3 ;  /* 0x0000740301007387 */ /* 0x000fe20000100800 */
[----:B------:R-:W-:-:S02]  /*7e70*/  IADD3 R213, R7, 0xc, RZ ;  /* 0x0000000c07d57810 */ /* 0x000fc40007ffe0ff */
[----:B------:R-:W4:Y:S01]  /*7e80*/  MUFU.TANH R22, R22 ;  /* 0x0000001600167308 */ /* 0x000f220000002400 */
[----:B------:R1:W-:Y:S01]  /*7e90*/  STL [R1+0x70], R2 ;  /* 0x0000700201007387 */ /* 0x0003e20000100800 */
[C---:B------:R-:W-:Y:S02]  /*7ea0*/  ISETP.GT.AND P2, PT, R8.reuse, RZ, PT ;  /* 0x000000ff0800720c */ /* 0x040fe40003f44270 */
[----:B------:R-:W-:-:S04]  /*7eb0*/  ISETP.GT.AND P1, PT, R8, 0x8, PT ;  /* 0x000000080800780c */ /* 0x000fc80003f24270 */
[----:B------:R-:W4:Y:S01]  /*7ec0*/  MUFU.TANH R204, R204 ;  /* 0x000000cc00cc7308 */ /* 0x000f220000002400 */
[----:B-1----:R-:W2:Y:S01]  /*7ed0*/  LDL.64 R2, [R1+0x18] ;  /* 0x0000180001027983 */ /* 0x002ea20000100a00 */
[----:B------:R-:W-:Y:S01]  /*7ee0*/  WARPGROUP.ARRIVE ;  /* 0x00000000000079c5 */ /* 0x000fe20000000000 */
[C---:B------:R-:W-:Y:S02]  /*7ef0*/  VIADD R222, R7.reuse, 0x14 ;  /* 0x0000001407de7836 */ /* 0x040fe40000000000 */
[----:B------:R-:W-:-:S03]  /*7f00*/  VIADD R220, R7, 0x10 ;  /* 0x0000001007dc7836 */ /* 0x000fc60000000000 */
[----:B------:R-:W1:Y:S01]  /*7f10*/  MUFU.TANH R23, R23 ;  /* 0x0000001700177308 */ /* 0x000e620000002400 */
        /* <DEDUP_REMOVED lines=8> */
[----:B------:R-:W-:Y:S01]  /*7fa0*/  FMUL.FTZ R116, R136, UR8 ;  /* 0x0000000888747c20 */ /* 0x000fe20008410000 */
[----:B------:R-:W-:Y:S01]  /*7fb0*/  ULDC UR5, c[0x0][0x744] ;  /* 0x0001d10000057ab9 */ /* 0x000fe20000000800 */
[----:B------:R-:W1:Y:S01]  /*7fc0*/  MUFU.TANH R205, R205 ;  /* 0x000000cd00cd7308 */ /* 0x000e620000002400 */
[----:B---3--:R-:W3:Y:S01]  /*7fd0*/  LDL.64 R108, [R1+0x8] ;  /* 0x00000800016c7983 */ /* 0x008ee20000100a00 */
[----:B------:R-:W-:Y:S01]  /*7fe0*/  UIADD3 UR4, UR6, 0x2, URZ ;  /* 0x0000000206047890 */ /* 0x000fe2000fffe03f */
[----:B------:R-:W-:-:S05]  /*7ff0*/  IADD3 R214, R7, 0x18, RZ ;  /* 0x0000001807d67810 */ /* 0x000fca0007ffe0ff */
[----:B------:R-:W-:Y:S01]  /*8000*/  MUFU.TANH R207, R207 ;  /* 0x000000cf00cf7308 */ /* 0x000fe20000002400 */
[----:B------:R-:W-:-:S07]  /*8010*/  UMOV UR14, UR4 ;  /* 0x00000004000e7c82 */ /* 0x000fce0008000000 */
[----:B------:R-:W1:Y:S08]  /*8020*/  MUFU.TANH R206, R206 ;  /* 0x000000ce00ce7308 */ /* 0x000e700000002400 */
[----:B------:R-:W1:Y:S08]  /*8030*/  MUFU.TANH R228, R228 ;  /* 0x000000e400e47308 */ /* 0x000e700000002400 */
[----:B------:R-:W1:Y:S01]  /*8040*/  MUFU.TANH R208, R208 ;  /* 0x000000d000d07308 */ /* 0x000e620000002400 */
        /* <DEDUP_REMOVED lines=9> */
[----:B------:R4:W-:Y:S01]  /*80e0*/  MUFU.TANH R153, R112 ;  /* 0x0000007000997308 */ /* 0x0009e20000002400 */
[----:B------:R-:W-:Y:S01]  /*80f0*/  FMUL.FTZ R94, R102, UR8 ;  /* 0x00000008665e7c20 */ /* 0x000fe20008410000 */
[----:B------:R-:W-:Y:S01]  /*8100*/  UIADD3 UR6, UR6, 0x6, URZ ;  /* 0x0000000606067890 */ /* 0x000fe2000fffe03f */
[----:B---3--:R-:W-:-:S05]  /*8110*/  R2UR UR9, R109 ;  /* 0x000000006d0972ca */ /* 0x008fca00000e0000 */
[----:B------:R3:W-:Y:S01]  /*8120*/  MUFU.TANH R151, R113 ;  /* 0x0000007100977308 */ /* 0x0007e20000002400 */
[----:B----4-:R-:W-:Y:S01]  /*8130*/  FMUL.FTZ R112, R118, UR8 ;  /* 0x0000000876707c20 */ /* 0x010fe20008410000 */
[----:B------:R-:W-:-:S06]  /*8140*/  FMUL.FTZ R118, R138, UR8 ;  /* 0x000000088a767c20 */ /* 0x000fcc0008410000 */
[----:B------:R4:W-:Y:S01]  /*8150*/  MUFU.TANH R152, R114 ;  /* 0x0000007200987308 */ /* 0x0009e20000002400 */
[----:B---3--:R-:W-:Y:S01]  /*8160*/  FMUL.FTZ R113, R133, UR8 ;  /* 0x0000000885717c20 */ /* 0x008fe20008410000 */
[----:B------:R-:W-:Y:S02]  /*8170*/  WARPGROUP.DEPBAR.LE gsb0, 0x0 ;  /* 0x00008000000079c5 */ /* 0x000fe40000010000 */
[----:B------:R-:W-:-:S04]  /*8180*/  WARPGROUP.ARRIVE ;  /* 0x00000000000079c5 */ /* 0x000fc80000000000 */
[----:B------:R3:W-:Y:S01]  /*8190*/  MUFU.TANH R150, R115 ;  /* 0x0000007300967308 */ /* 0x0007e20000002400 */
[----:B----4-:R-:W-:-:S07]  /*81a0*/  FMUL.FTZ R114, R134, UR8 ;  /* 0x0000000886727c20 */ /* 0x010fce0008410000 */
[----:B------:R4:W-:Y:S01]  /*81b0*/  MUFU.TANH R149, R117 ;  /* 0x0000007500957308 */ /* 0x0009e20000002400 */
[----:B---3--:R-:W-:-:S07]  /*81c0*/  FMUL.FTZ R115, R135, UR8 ;  /* 0x0000000887737c20 */ /* 0x008fce0008410000 */
[----:B------:R3:W-:Y:S01]  /*81d0*/  MUFU.TANH R145, R121 ;  /* 0x0000007900917308 */ /* 0x0007e20000002400 */
[----:B----4-:R-:W-:Y:S01]  /*81e0*/  FMUL.FTZ R117, R137, UR8 ;  /* 0x0000000889757c20 */ /* 0x010fe20008410000 */
[----:B---3--:R-:W-:Y:S01]  /*81f0*/  FMUL.FTZ R121, R139, UR8 ;  /* 0x000000088b797c20 */ /* 0x008fe20008410000 */
[----:B------:R-:W-:Y:S02]  /*8200*/  R2UR UR8, R108 ;  /* 0x000000006c0872ca */ /* 0x000fe400000e0000 */
[----:B--2---:R-:W-:Y:S02]  /*8210*/  R2UR UR12, R2 ;  /* 0x00000000020c72ca */ /* 0x004fe400000e0000 */
[----:B------:R-:W-:-:S13]  /*8220*/  R2UR UR13, R3 ;  /* 0x00000000030d72ca */ /* 0x000fda00000e0000 */
[----:B------:R-:W-:Y:S01]  /*8230*/  HGMMA.64x128x16.F32.BF16 R24, gdesc[UR12], R24, gsb0 ;  /* 0x01e000000c1879f0 */ /* 0x000fe20008001818 */
[----:B------:R-:W-:Y:S01]  /*8240*/  UMOV UR10, UR6 ;  /* 0x00000006000a7c82 */ /* 0x000fe20008000000 */
[----:B------:R2:W-:Y:S01]  /*8250*/  MUFU.TANH R164, R96 ;  /* 0x0000006000a47308 */ /* 0x0005e20000002400 */
[----:B------:R-:W-:Y:S04]  /*8260*/  SHFL.IDX PT, R97, R17, R227, 0x1f ;  /* 0x00001fe311617589 */ /* 0x000fe800000e0000 */
[----:B--2---:R-:W2:Y:S04]  /*8270*/  SHFL.IDX PT, R96, R17, R7, 0x1f ;  /* 0x00001f0711607589 */ /* 0x004ea800000e0000 */
[----:B------:R-:W3:Y:S01]  /*8280*/  SHFL.IDX PT, R95, R17, R229, 0x1f ;  /* 0x00001fe5115f7589 */ /* 0x000ee200000e0000 */
[----:B------:R4:W-:Y:S01]  /*8290*/  MUFU.TANH R163, R99 ;  /* 0x0000006300a37308 */ /* 0x0009e20000002400 */
[----:B------:R-:W-:-:S07]  /*82a0*/  FSEL R98, R20, -INF , P1 ;  /* 0xff80000014627808 */ /* 0x000fce0000800000 */
[----:B------:R1:W-:Y:S01]  /*82b0*/  MUFU.TANH R161, R104 ;  /* 0x0000006800a17308 */ /* 0x0003e20000002400 */
[----:B----4-:R-:W-:Y:S01]  /*82c0*/  FSEL R99, R18, -INF , P2 ;  /* 0xff80000012637808 */ /* 0x010fe20001000000 */
[----:B------:R-:W-:Y:S04]  /*82d0*/  SHFL.IDX PT, R101, R17, R222, 0x1f ;  /* 0x00001fde11657589 */ /* 0x000fe800000e0000 */
[----:B-1----:R-:W1:Y:S02]  /*82e0*/  SHFL.IDX PT, R104, R17, R213, 0x1f ;  /* 0x00001fd511687589 */ /* 0x002e6400000e0000 */
[----:B------:R4:W-:Y:S01]  /*82f0*/  MUFU.TANH R148, R119 ;  /* 0x0000007700947308 */ /* 0x0009e20000002400 */
[--C-:B--2---:R-:W-:Y:S01]  /*8300*/  FFMA.FTZ R99, R99, UR5, -R96.reuse ;  /* 0x0000000563637c23 */ /* 0x104fe20008010860 */
[----:B------:R-:W-:Y:S01]  /*8310*/  FFMA.FTZ R98, R98, UR5, -R96 ;  /* 0x0000000562627c23 */ /* 0x000fe20008010860 */
[----:B------:R-:W-:-:S02]  /*8320*/  WARPGROUP.DEPBAR.LE gsb0, 0x0 ;  /* 0x00008000000079c5 */ /* 0x000fc40000010000 */
[----:B------:R-:W-:-:S06]  /*8330*/  WARPGROUP.ARRIVE ;  /* 0x00000000000079c5 */ /* 0x000fcc0000000000 */
[----:B------:R-:W-:Y:S01]  /*8340*/  HGMMA.64x128x16.F32.BF16 R24, gdesc[UR8], R24, gsb0 ;  /* 0x01e00000081879f0 */ /* 0x000fe20008001818 */
[----:B------:R-:W-:Y:S01]  /*8350*/  FSEL R96, R21, -INF , P1 ;  /* 0xff80000015607808 */ /* 0x000fe20000800000 */
[----:B------:R-:W2:Y:S01]  /*8360*/  SHFL.IDX PT, R100, R17, R220, 0x1f ;  /* 0x00001fdc11647589 */ /* 0x000ea200000e0000 */
[----:B----4-:R-:W-:Y:S01]  /*8370*/  FSEL R119, R19, -INF , P2 ;  /* 0xff80000013777808 */ /* 0x010fe20001000000 */
[----:B------:R-:W-:Y:S04]  /*8380*/  MUFU.TANH R147, R120 ;  /* 0x0000007800937308 */ /* 0x000fe80000002400 */
[----:B------:R-:W-:-:S04]  /*8390*/  FFMA.FTZ R119, R119, UR5, -R97 ;  /* 0x0000000577777c23 */ /* 0x000fc80008010861 */
[----:B------:R4:W-:Y:S08]  /*83a0*/  MUFU.EX2 R120, R99 ;  /* 0x0000006300787308 */ /* 0x0009f00000000800 */
[----:B------:R3:W-:Y:S01]  /*83b0*/  MUFU.TANH R160, R106 ;  /* 0x0000006a00a07308 */ /* 0x0007e20000002400 */
[----:B----4-:R-:W-:Y:S01]  /*83c0*/  FFMA.FTZ R99, R96, UR5, -R97 ;  /* 0x0000000560637c23 */ /* 0x010fe20008010861 */
[----:B------:R-:W-:-:S02]  /*83d0*/  FSEL R96, R22, -INF , P2 ;  /* 0xff80000016607808 */ /* 0x000fc40001000000 */
[----:B------:R-:W-:Y:S01]  /*83e0*/  FSEL R97, R204, -INF , P1 ;  /* 0xff800000cc617808 */ /* 0x000fe20000800000 */
[----:B---3--:R-:W3:Y:S03]  /*83f0*/  SHFL.IDX PT, R106, R17, R214, 0x1f ;  /* 0x00001fd6116a7589 */ /* 0x008ee600000e0000 */
[----:B------:R-:W4:Y:S01]  /*8400*/  MUFU.TANH R88, R88 ;  /* 0x0000005800587308 */ /* 0x000f220000002400 */
[--C-:B------:R-:W-:Y:S01]  /*8410*/  FFMA.FTZ R96, R96, UR5, -R95.reuse ;  /* 0x0000000560607c23 */ /* 0x100fe2000801085f */
[----:B------:R-:W-:Y:S01]  /*8420*/  FFMA.FTZ R95, R97, UR5, -R95 ;  /* 0x00000005615f7c23 */ /* 0x000fe2000801085f */
[----:B------:R-:W-:-:S05]  /*8430*/  FSEL R97, R23, -INF , P2 ;  /* 0xff80000017617808 */ /* 0x000fca0001000000 */
[----:B------:R1:W-:Y:S01]  /*8440*/  MUFU.TANH R4, R129 ;  /* 0x0000008100047308 */ /* 0x0003e20000002400 */
[----:B------:R-:W-:-:S07]  /*8450*/  FSEL R102, R205, -INF , P1 ;  /* 0xff800000cd667808 */ /* 0x000fce0000800000 */
[----:B------:R-:W3:Y:S01]  /*8460*/  MUFU.TANH R226, R226 ;  /* 0x000000e200e27308 */ /* 0x000ee20000002400 */
[----:B-1----:R-:W-:Y:S02]  /*8470*/  VIADD R129, R7, 0x1c ;  /* 0x0000001c07817836 */ /* 0x002fe40000000000 */
[----:B------:R-:W-:-:S05]  /*8480*/  FFMA.FTZ R97, R97, UR5, -R104 ;  /* 0x0000000561617c23 */ /* 0x000fca0008010868 */
[----:B------:R1:W-:Y:S01]  /*8490*/  MUFU.TANH R146, R122 ;  /* 0x0000007a00927308 */ /* 0x0003e20000002400 */
[----:B------:R-:W-:Y:S01]  /*84a0*/  FFMA.FTZ R104, R102, UR5, -R104 ;  /* 0x0000000566687c23 */ /* 0x000fe20008010868 */
[----:B------:R-:W-:-:S06]  /*84b0*/  FSEL R102, R206, -INF , P2 ;  /* 0xff800000ce667808 */ /* 0x000fcc0001000000 */
[----:B------:R2:W-:Y:S01]  /*84c0*/  MUFU.TANH R158, R107 ;  /* 0x0000006b009e7308 */ /* 0x0005e20000002400 */
[----:B-1----:R-:W1:Y:S07]  /*84d0*/  SHFL.IDX PT, R122, R13, R7, 0x1f ;  /* 0x00001f070d7a7589 */ /* 0x002e6e00000e0000 */
[----:B------:R-:W1:Y:S01]  /*84e0*/  MUFU.TANH R230, R230 ;  /* 0x000000e600e67308 */ /* 0x000e620000002400 */
[----:B--2---:R2:W1:Y:S07]  /*84f0*/  SHFL.IDX PT, R107, R17, R129, 0x1f ;  /* 0x00001f81116b7589 */ /* 0x00446e00000e0000 */
[----:B------:R-:W1:Y:S01]  /*8500*/  MUFU.TANH R235, R235 ;  /* 0x000000eb00eb7308 */ /* 0x000e620000002400 */
[----:B------:R-:W1:Y:S01]  /*8510*/  SHFL.IDX PT, R212, R13, R213, 0x1f ;  /* 0x00001fd50dd47589 */ /* 0x000e6200000e0000 */
[----:B--2---:R-:W-:-:S06]  /*8520*/  FSEL R17, R228, -INF , P1 ;  /* 0xff800000e4117808 */ /* 0x004fcc0000800000 */
[----:B------:R-:W2:Y:S01]  /*8530*/  MUFU.TANH R89, R89 ;  /* 0x0000005900597308 */ /* 0x000ea20000002400 */
[----:B------:R-:W-:-:S07]  /*8540*/  FFMA.FTZ R102, R102, UR5, -R100 ;  /* 0x0000000566667c23 */ /* 0x000fce0008010864 */
[----:B------:R-:W-:Y:S08]  /*8550*/  MUFU.TANH R225, R225 ;  /* 0x000000e100e17308 */ /* 0x000ff00000002400 */
[----:B------:R4:W-:Y:S01]  /*8560*/  MUFU.TANH R162, R103 ;  /* 0x0000006700a27308 */ /* 0x0009e20000002400 */
[----:B------:R-:W-:-:S07]  /*8570*/  IMAD R209, R0, 0x400, R209 ;  /* 0x0000040000d17824 */ /* 0x000fce00078e02d1 */
[----:B------:R3:W-:Y:S01]  /*8580*/  MUFU.TANH R159, R105 ;  /* 0x00000069009f7308 */ /* 0x0007e20000002400 */
[----:B----4-:R-:W-:Y:S01]  /*8590*/  FSEL R103, R207, -INF , P2 ;  /* 0xff800000cf677808 */ /* 0x010fe20001000000 */
[----:B------:R-:W-:Y:S06]  /*85a0*/  SHFL.IDX PT, R217, R13, R222, 0x1f ;  /* 0x00001fde0dd97589 */ /* 0x000fec00000e0000 */
[----:B------:R4:W-:Y:S01]  /*85b0*/  MUFU.TANH R143, R124 ;  /* 0x0000007c008f7308 */ /* 0x0009e20000002400 */
[----:B---3--:R-:W-:Y:S01]  /*85c0*/  FSEL R105, R208, -INF , P1 ;  /* 0xff800000d0697808 */ /* 0x008fe20000800000 */
[--C-:B------:R-:W-:Y:S01]  /*85d0*/  FFMA.FTZ R103, R103, UR5, -R101.reuse ;  /* 0x0000000567677c23 */ /* 0x100fe20008010865 */
[----:B------:R-:W-:Y:S01]  /*85e0*/  FFMA.FTZ R101, R17, UR5, -R101 ;  /* 0x0000000511657c23 */ /* 0x000fe20008010865 */
[----:B------:R-:W-:-:S04]  /*85f0*/  FSEL R17, R88, -INF , P2 ;  /* 0xff80000058117808 */ /* 0x000fc80001000000 */
[----:B------:R-:W3:Y:S01]  /*8600*/  MUFU.TANH R91, R91 ;  /* 0x0000005b005b7308 */ /* 0x000ee20000002400 */
[----:B----4-:R-:W4:Y:S01]  /*8610*/  SHFL.IDX PT, R124, R13, R229, 0x1f ;  /* 0x00001fe50d7c7589 */ /* 0x010f2200000e0000 */
[----:B------:R-:W-:-:S03]  /*8620*/  WARPGROUP.DEPBAR.LE gsb0, 0x0 ;  /* 0x00008000000079c5 */ /* 0x000fc60000010000 */
[----:B------:R-:W-:Y:S03]  /*8630*/  LDS R224, [R12+0x400] ;  /* 0x000400000ce07984 */ /* 0x000fe60000000800 */
[----:B------:R-:W-:Y:S01]  /*8640*/  MUFU.TANH R92, R92 ;  /* 0x0000005c005c7308 */ /* 0x000fe20000002400 */
[----:B------:R-:W-:Y:S01]  /*8650*/  FFMA.FTZ R100, R105, UR5, -R100 ;  /* 0x0000000569647c23 */ /* 0x000fe20008010864 */
[----:B------:R-:W-:Y:S01]  /*8660*/  FSEL R105, R226, -INF , P1 ;  /* 0xff800000e2697808 */ /* 0x000fe20000800000 */
[----:B------:R-:W4:Y:S01]  /*8670*/  SHFL.IDX PT, R211, R13, R220, 0x1f ;  /* 0x00001fdc0dd37589 */ /* 0x000f2200000e0000 */
[----:B------:R-:W-:Y:S01]  /*8680*/  FFMA.FTZ R17, R17, UR5, -R106 ;  /* 0x0000000511117c23 */ /* 0x000fe2000801086a */
[----:B------:R-:W-:-:S03]  /*8690*/  R2UR UR4, R209 ;  /* 0x00000000d10472ca */ /* 0x000fc600000e0000 */
[----:B------:R-:W4:Y:S01]  /*86a0*/  MUFU.TANH R93, R93 ;  /* 0x0000005d005d7308 */ /* 0x000f220000002400 */
[----:B------:R-:W-:Y:S01]  /*86b0*/  FFMA.FTZ R106, R105, UR5, -R106 ;  /* 0x00000005696a7c23 */ /* 0x000fe2000801086a */
[----:B-1----:R-:W-:Y:S01]  /*86c0*/  FSEL R105, R230, -INF , P2 ;  /* 0xff800000e6697808 */ /* 0x002fe20001000000 */
[----:B------:R-:W1:Y:S01]  /*86d0*/  SHFL.IDX PT, R209, R13, R214, 0x1f ;  /* 0x00001fd60dd17589 */ /* 0x000e6200000e0000 */
[----:B------:R-:W-:-:S04]  /*86e0*/  FSEL R108, R235, -INF , P2 ;  /* 0xff800000eb6c7808 */ /* 0x000fc80001000000 */
[----:B------:R-:W1:Y:S01]  /*86f0*/  MUFU.TANH R237, R237 ;  /* 0x000000ed00ed7308 */ /* 0x000e620000002400 */
[----:B--2---:R-:W-:-:S07]  /*8700*/  FSEL R109, R89, -INF , P1 ;  /* 0xff800000596d7808 */ /* 0x004fce0000800000 */
[----:B------:R-:W2:Y:S01]  /*8710*/  MUFU.TANH R94, R94 ;  /* 0x0000005e005e7308 */ /* 0x000ea20000002400 */
[----:B------:R-:W-:Y:S01]  /*8720*/  FFMA.FTZ R105, R105, UR5, -R122 ;  /* 0x0000000569697c23 */ /* 0x000fe2000801087a */
[----:B------:R-:W-:-:S06]  /*8730*/  FFMA.FTZ R108, R108, UR5, -R107 ;  /* 0x000000056c6c7c23 */ /* 0x000fcc000801086b */
[----:B------:R3:W-:Y:S01]  /*8740*/  MUFU.TANH R2, R132 ;  /* 0x0000008400027308 */ /* 0x0007e20000002400 */
[----:B------:R-:W-:Y:S01]  /*8750*/  FFMA.FTZ R122, R109, UR5, -R122 ;  /* 0x000000056d7a7c23 */ /* 0x000fe2000801087a */
[----:B------:R-:W-:Y:S06]  /*8760*/  SHFL.IDX PT, R136, R15, R7, 0x1f ;  /* 0x00001f070f887589 */ /* 0x000fec00000e0000 */
[----:B------:R4:W2:Y:S01]  /*8770*/  MUFU.TANH R156, R110 ;  /* 0x0000006e009c7308 */ /* 0x0008a20000002400 */
[----:B---3--:R-:W3:Y:S01]  /*8780*/  SHFL.IDX PT, R132, R15, R229, 0x1f ;  /* 0x00001fe50f847589 */ /* 0x008ee200000e0000 */
[----:B------:R-:W-:-:S06]  /*8790*/  FSEL R109, R91, -INF , P2 ;  /* 0xff8000005b6d7808 */ /* 0x000fcc0001000000 */
[----:B------:R1:W-:Y:S01]  /*87a0*/  MUFU.TANH R154, R111 ;  /* 0x0000006f009a7308 */ /* 0x0003e20000002400 */
[----:B----4-:R-:W-:Y:S01]  /*87b0*/  FSEL R110, R225, -INF , P1 ;  /* 0xff800000e16e7808 */ /* 0x010fe20000800000 */
[----:B------:R-:W-:Y:S04]  /*87c0*/  SHFL.IDX PT, R134, R15, R227, 0x1f ;  /* 0x00001fe30f867589 */ /* 0x000fe800000e0000 */
[----:B------:R-:W-:Y:S01]  /*87d0*/  FFMA.FTZ R107, R110, UR5, -R107 ;  /* 0x000000056e6b7c23 */ /* 0x000fe2000801086b */
[----:B------:R-:W-:Y:S01]  /*87e0*/  FSEL R110, R164, -INF , P2 ;  /* 0xff800000a46e7808 */ /* 0x000fe20001000000 */
[----:B------:R4:W-:Y:S01]  /*87f0*/  MUFU.TANH R141, R125 ;  /* 0x0000007d008d7308 */ /* 0x0009e20000002400 */
[----:B-1----:R-:W-:Y:S04]  /*8800*/  SHFL.IDX PT, R111, R13, R227, 0x1f ;  /* 0x00001fe30d6f7589 */ /* 0x002fe800000e0000 */
[----:B------:R-:W1:Y:S03]  /*8810*/  SHFL.IDX PT, R13, R13, R129, 0x1f ;  /* 0x00001f810d0d7589 */ /* 0x000e6600000e0000 */
[----:B------:R2:W-:Y:S01]  /*8820*/  MUFU.TANH R142, R126 ;  /* 0x0000007e008e7308 */ /* 0x0005e20000002400 */
[----:B----4-:R-:W-:Y:S01]  /*8830*/  FSEL R125, R163, -INF , P1 ;  /* 0xff800000a37d7808 */ /* 0x010fe20000800000 */
[----:B------:R-:W-:Y:S01]  /*8840*/  FFMA.FTZ R109, R109, UR5, -R212 ;  /* 0x000000056d6d7c23 */ /* 0x000fe200080108d4 */
[----:B------:R-:W-:Y:S01]  /*8850*/  FFMA.FTZ R110, R110, UR5, -R124 ;  /* 0x000000056e6e7c23 */ /* 0x000fe2000801087c */
[----:B------:R-:W-:-:S04]  /*8860*/  FSEL R210, R93, -INF , P2 ;  /* 0xff8000005dd27808 */ /* 0x000fc80001000000 */
[----:B------:R4:W-:Y:S01]  /*8870*/  MUFU.TANH R5, R130 ;  /* 0x0000008200057308 */ /* 0x0009e20000002400 */
[----:B--2---:R-:W-:Y:S01]  /*8880*/  FSEL R126, R92, -INF , P1 ;  /* 0xff8000005c7e7808 */ /* 0x004fe20000800000 */
[----:B------:R-:W-:Y:S01]  /*8890*/  FFMA.FTZ R212, R125, UR5, -R212 ;  /* 0x000000057dd47c23 */ /* 0x000fe200080108d4 */
[----:B------:R-:W-:-:S05]  /*88a0*/  FSEL R234, R237, -INF , P2 ;  /* 0xff800000edea7808 */ /* 0x000fca0001000000 */
[----:B------:R-:W2:Y:S01]  /*88b0*/  MUFU.TANH R231, R231 ;  /* 0x000000e700e77308 */ /* 0x000ea20000002400 */
[----:B----4-:R-:W4:Y:S01]  /*88c0*/  SHFL.IDX PT, R130, R15, R213, 0x1f ;  /* 0x00001fd50f827589 */ /* 0x010f2200000e0000 */
[----:B------:R-:W-:Y:S01]  /*88d0*/  FFMA.FTZ R124, R126, UR5, -R124 ;  /* 0x000000057e7c7c23 */ /* 0x000fe2000801087c */
[----:B------:R-:W-:Y:S02]  /*88e0*/  FSEL R125, R162, -INF , P1 ;  /* 0xff800000a27d7808 */ /* 0x000fe40000800000 */
[----:B------:R-:W-:Y:S01]  /*88f0*/  FSEL R126, R94, -INF , P1 ;  /* 0xff8000005e7e7808 */ /* 0x000fe20000800000 */
[----:B------:R-:W-:Y:S01]  /*8900*/  FFMA.FTZ R210, R210, UR5, -R217 ;  /* 0x00000005d2d27c23 */ /* 0x000fe200080108d9 */
[----:B------:R-:W-:Y:S01]  /*8910*/  FSEL R216, R161, -INF , P2 ;  /* 0xff800000a1d87808 */ /* 0x000fe20001000000 */
[----:B------:R3:W-:Y:S01]  /*8920*/  MUFU.TANH R6, R128 ;  /* 0x0000008000067308 */ /* 0x0007e20000002400 */
[----:B------:R-:W-:Y:S01]  /*8930*/  FFMA.FTZ R234, R234, UR5, -R211 ;  /* 0x00000005eaea7c23 */ /* 0x000fe200080108d3 */
[----:B------:R-:W-:Y:S01]  /*8940*/  FFMA.FTZ R217, R125, UR5, -R217 ;  /* 0x000000057dd97c23 */ /* 0x000fe200080108d9 */
[----:B------:R-:W-:Y:S01]  /*8950*/  FSEL R12, R160, -INF , P1 ;  /* 0xff800000a00c7808 */ /* 0x000fe20000800000 */
[----:B------:R-:W-:Y:S01]  /*8960*/  FFMA.FTZ R211, R126, UR5, -R211 ;  /* 0x000000057ed37c23 */ /* 0x000fe200080108d3 */
[----:B------:R-:W-:Y:S01]  /*8970*/  SHFL.IDX PT, R125, R15, R222, 0x1f ;  /* 0x00001fde0f7d7589 */ /* 0x000fe200000e0000 */
[----:B------:R-:W-:-:S02]  /*8980*/  FSEL R133, R153, -INF , P2 ;  /* 0xff80000099857808 */ /* 0x000fc40001000000 */
[----:B------:R-:W-:Y:S01]  /*8990*/  FSEL R126, R152, -INF , P1 ;  /* 0xff800000987e7808 */ /* 0x000fe20000800000 */
[----:B---3--:R-:W3:Y:S01]  /*89a0*/  SHFL.IDX PT, R128, R15, R220, 0x1f ;  /* 0x00001fdc0f807589 */ /* 0x008ee200000e0000 */
[----:B------:R-:W4:Y:S01]  /*89b0*/  MUFU.TANH R236, R236 ;  /* 0x000000ec00ec7308 */ /* 0x000f220000002400 */
[--C-:B------:R-:W-:Y:S02]  /*89c0*/  FFMA.FTZ R216, R216, UR5, -R209.reuse ;  /* 0x00000005d8d87c23 */ /* 0x100fe400080108d1 */
[----:B------:R-:W-:Y:S01]  /*89d0*/  SHFL.IDX PT, R215, R15, R214, 0x1f ;  /* 0x00001fd60fd77589 */ /* 0x000fe200000e0000 */
[----:B------:R-:W-:Y:S01]  /*89e0*/  FFMA.FTZ R209, R12, UR5, -R209 ;  /* 0x000000050cd17c23 */ /* 0x000fe200080108d1 */
[----:B------:R-:W-:Y:S01]  /*89f0*/  FSEL R137, R157, -INF , P2 ;  /* 0xff8000009d897808 */ /* 0x000fe20001000000 */
[----:B------:R-:W-:Y:S01]  /*8a00*/  FFMA.FTZ R133, R133, UR5, -R132 ;  /* 0x0000000585857c23 */ /* 0x000fe20008010884 */
[----:B------:R-:W3:Y:S01]  /*8a10*/  SHFL.IDX PT, R218, R224, R7, 0x1f ;  /* 0x00001f07e0da7589 */ /* 0x000ee200000e0000 */
[----:B------:R-:W3:Y:S01]  /*8a20*/  MUFU.TANH R112, R112 ;  /* 0x0000007000707308 */ /* 0x000ee20000002400 */
[----:B------:R-:W-:-:S02]  /*8a30*/  FSEL R12, R156, -INF , P1 ;  /* 0xff8000009c0c7808 */ /* 0x000fc40000800000 */
[----:B------:R-:W-:Y:S01]  /*8a40*/  SHFL.IDX PT, R221, R224, R227, 0x1f ;  /* 0x00001fe3e0dd7589 */ /* 0x000fe200000e0000 */
[----:B------:R-:W-:Y:S01]  /*8a50*/  FFMA.FTZ R132, R126, UR5, -R132 ;  /* 0x000000057e847c23 */ /* 0x000fe20008010884 */
[----:B------:R-:W-:Y:S02]  /*8a60*/  FSEL R139, R159, -INF , P2 ;  /* 0xff8000009f8b7808 */ /* 0x000fe40001000000 */
[----:B------:R-:W-:Y:S01]  /*8a70*/  FSEL R138, R158, -INF , P1 ;  /* 0xff8000009e8a7808 */ /* 0x000fe20000800000 */
[----:B------:R4:W3:Y:S01]  /*8a80*/  SHFL.IDX PT, R126, R15, R129, 0x1f ;  /* 0x00001f810f7e7589 */ /* 0x0008e200000e0000 */
[----:B------:R2:W3:Y:S01]  /*8a90*/  MUFU.TANH R144, R123 ;  /* 0x0000007b00907308 */ /* 0x0004e20000002400 */
[--C-:B------:R-:W-:Y:S02]  /*8aa0*/  FFMA.FTZ R137, R137, UR5, -R136.reuse ;  /* 0x0000000589897c23 */ /* 0x100fe40008010888 */
[----:B------:R3:W3:Y:S01]  /*8ab0*/  SHFL.IDX PT, R223, R224, R213, 0x1f ;  /* 0x00001fd5e0df7589 */ /* 0x0006e200000e0000 */
[----:B------:R-:W-:Y:S01]  /*8ac0*/  FFMA.FTZ R136, R12, UR5, -R136 ;  /* 0x000000050c887c23 */ /* 0x000fe20008010888 */
[--C-:B-1----:R-:W-:Y:S01]  /*8ad0*/  FFMA.FTZ R139, R139, UR5, -R13.reuse ;  /* 0x000000058b8b7c23 */ /* 0x102fe2000801080d */
[----:B------:R-:W-:Y:S01]  /*8ae0*/  FFMA.FTZ R138, R138, UR5, -R13 ;  /* 0x000000058a8a7c23 */ /* 0x000fe2000801080d */
[----:B------:R-:W-:Y:S01]  /*8af0*/  FSEL R135, R155, -INF , P2 ;  /* 0xff8000009b877808 */ /* 0x000fe20001000000 */
[----:B------:R1:W-:Y:S01]  /*8b00*/  MUFU.TANH R3, R131 ;  /* 0x0000008300037308 */ /* 0x0003e20000002400 */
[----:B--2---:R-:W-:-:S02]  /*8b10*/  FSEL R123, R231, -INF , P2 ;  /* 0xff800000e77b7808 */ /* 0x004fc40001000000 */
[----:B------:R-:W-:Y:S01]  /*8b20*/  FSEL R219, R146, -INF , P1 ;  /* 0xff80000092db7808 */ /* 0x000fe20000800000 */
[----:B------:R-:W-:Y:S01]  /*8b30*/  SHFL.IDX PT, R232, R14, R227, 0x1f ;  /* 0x00001fe30ee87589 */ /* 0x000fe200000e0000 */
[----:B------:R-:W-:-:S03]  /*8b40*/  FSEL R13, R154, -INF , P1 ;  /* 0xff8000009a0d7808 */ /* 0x000fc60000800000 */
[----:B------:R2:W-:Y:S01]  /*8b50*/  MUFU.EX2 R12, R122 ;  /* 0x0000007a000c7308 */ /* 0x0005e20000000800 */
[----:B-1----:R-:W-:Y:S01]  /*8b60*/  FSEL R131, R151, -INF , P2 ;  /* 0xff80000097837808 */ /* 0x002fe20001000000 */
[----:B------:R-:W-:Y:S01]  /*8b70*/  FFMA.FTZ R123, R123, UR5, -R111 ;  /* 0x000000057b7b7c23 */ /* 0x000fe2000801086f */
[----:B------:R-:W-:Y:S01]  /*8b80*/  FFMA.FTZ R135, R135, UR5, -R134 ;  /* 0x0000000587877c23 */ /* 0x000fe20008010886 */
[----:B------:R-:W1:Y:S04]  /*8b90*/  SHFL.IDX PT, R222, R224, R222, 0x1f ;  /* 0x00001fdee0de7589 */ /* 0x000e6800000e0000 */
[----:B------:R-:W1:Y:S01]  /*8ba0*/  MUFU.TANH R90, R90 ;  /* 0x0000005a005a7308 */ /* 0x000e620000002400 */
[----:B--2---:R-:W-:Y:S01]  /*8bb0*/  FSEL R122, R150, -INF , P1 ;  /* 0xff800000967a7808 */ /* 0x004fe20000800000 */
[----:B----4-:R-:W-:Y:S01]  /*8bc0*/  FFMA.FTZ R131, R131, UR5, -R130 ;  /* 0x0000000583837c23 */ /* 0x010fe20008010882 */
[----:B------:R-:W-:Y:S01]  /*8bd0*/  FFMA.FTZ R134, R13, UR5, -R134 ;  /* 0x000000050d867c23 */ /* 0x000fe20008010886 */
[----:B------:R-:W-:Y:S01]  /*8be0*/  FSEL R129, R236, -INF , P2 ;  /* 0xff800000ec817808 */ /* 0x000fe20001000000 */
[----:B------:R-:W-:Y:S01]  /*8bf0*/  SHFL.IDX PT, R233, R14, R7, 0x1f ;  /* 0x00001f070ee97589 */ /* 0x000fe200000e0000 */
[----:B------:R-:W-:Y:S01]  /*8c00*/  FFMA.FTZ R130, R122, UR5, -R130 ;  /* 0x000000057a827c23 */ /* 0x000fe20008010882 */
[----:B------:R-:W-:Y:S01]  /*8c10*/  FSEL R122, R149, -INF , P2 ;  /* 0xff800000957a7808 */ /* 0x000fe20001000000 */
[----:B------:R2:W-:Y:S01]  /*8c20*/  MUFU.EX2 R13, R123 ;  /* 0x0000007b000d7308 */ /* 0x0005e20000000800 */
[----:B------:R-:W-:Y:S01]  /*8c30*/  FSEL R15, R148, -INF , P1 ;  /* 0xff800000940f7808 */ /* 0x000fe20000800000 */
[----:B---3--:R-:W-:Y:S01]  /*8c40*/  FFMA.FTZ R129, R129, UR5, -R128 ;  /* 0x0000000581817c23 */ /* 0x008fe20008010880 */
[----:B------:R3:W4:Y:S01]  /*8c50*/  SHFL.IDX PT, R227, R224, R220, 0x1f ;  /* 0x00001fdce0e37589 */ /* 0x00072200000e0000 */
[----:B------:R-:W-:-:S04]  /*8c60*/  FFMA.FTZ R122, R122, UR5, -R125 ;  /* 0x000000057a7a7c23 */ /* 0x000fc8000801087d */
[----:B------:R-:W4:Y:S01]  /*8c70*/  MUFU.TANH R140, R127 ;  /* 0x0000007f008c7308 */ /* 0x000f220000002400 */
[----:B--2---:R-:W-:Y:S01]  /*8c80*/  FSEL R123, R112, -INF , P1 ;  /* 0xff800000707b7808 */ /* 0x004fe20000800000 */
[----:B------:R-:W-:Y:S01]  /*8c90*/  FFMA.FTZ R125, R15, UR5, -R125 ;  /* 0x000000050f7d7c23 */ /* 0x000fe2000801087d */
[----:B------:R-:W-:-:S05]  /*8ca0*/  FSEL R213, R144, -INF , P1 ;  /* 0xff80000090d57808 */ /* 0x000fca0000800000 */
[----:B------:R-:W-:Y:S01]  /*8cb0*/  MUFU.EX2 R98, R98 ;  /* 0x0000006200627308 */ /* 0x000fe20000000800 */
[----:B------:R-:W-:Y:S01]  /*8cc0*/  FFMA.FTZ R128, R123, UR5, -R128 ;  /* 0x000000057b807c23 */ /* 0x000fe20008010880 */
[----:B------:R-:W-:Y:S01]  /*8cd0*/  FSEL R123, R145, -INF , P2 ;  /* 0xff800000917b7808 */ /* 0x000fe20001000000 */
[--C-:B---3--:R-:W-:Y:S01]  /*8ce0*/  FADD.FTZ R220, R24, -R218.reuse ;  /* 0x800000da18dc7221 */ /* 0x108fe20000010000 */
[----:B------:R-:W-:-:S04]  /*8cf0*/  FADD.FTZ R218, R26, -R218 ;  /* 0x800000da1ada7221 */ /* 0x000fc80000010000 */
[----:B------:R-:W2:Y:S01]  /*8d00*/  MUFU.EX2 R119, R119 ;  /* 0x0000007700777308 */ /* 0x000ea20000000800 */
[----:B------:R-:W-:Y:S01]  /*8d10*/  SHFL.IDX PT, R214, R224, R229, 0x1f ;  /* 0x00001fe5e0d67589 */ /* 0x000fe200000e0000 */
[----:B------:R-:W-:Y:S02]  /*8d20*/  VIADD R26, R7, 0x1c ;  /* 0x0000001c071a7836 */ /* 0x000fe40000000000 */
[----:B------:R-:W-:-:S04]  /*8d30*/  FFMA.FTZ R123, R123, UR5, -R126 ;  /* 0x000000057b7b7c23 */ /* 0x000fc8000801087e */
[----:B------:R-:W-:Y:S01]  /*8d40*/  MUFU.TANH R114, R114 ;  /* 0x0000007200727308 */ /* 0x000fe20000002400 */
[----:B------:R-:W3:Y:S01]  /*8d50*/  SHFL.IDX PT, R229, R14, R229, 0x1f ;  /* 0x00001fe50ee57589 */ /* 0x000ee200000e0000 */
[----:B------:R-:W-:-:S06]  /*8d60*/  FFMA.FTZ R126, R213, UR5, -R126 ;  /* 0x00000005d57e7c23 */ /* 0x000fcc000801087e */
[----:B------:R-:W2:Y:S01]  /*8d70*/  MUFU.EX2 R99, R99 ;  /* 0x0000006300637308 */ /* 0x000ea20000000800 */
[----:B------:R-:W-:-:S07]  /*8d80*/  FADD.FTZ R213, R29, -R223 ;  /* 0x800000df1dd57221 */ /* 0x000fce0000010000 */
[----:B------:R-:W2:Y:S08]  /*8d90*/  MUFU.TANH R113, R113 ;  /* 0x0000007100717308 */ /* 0x000eb00000002400 */
[----:B------:R-:W2:Y:S08]  /*8da0*/  MUFU.TANH R115, R115 ;  /* 0x0000007300737308 */ /* 0x000eb00000002400 */
[----:B------:R-:W2:Y:S01]  /*8db0*/  MUFU.EX2 R96, R96 ;  /* 0x0000006000607308 */ /* 0x000ea20000000800 */
[----:B------:R-:W-:-:S07]  /*8dc0*/  FFMA.FTZ R21, -R21, R21, 1 ;  /* 0x3f80000015157423 */ /* 0x000fce0000010115 */
[----:B------:R-:W2:Y:S08]  /*8dd0*/  MUFU.TANH R118, R118 ;  /* 0x0000007600767308 */ /* 0x000eb00000002400 */
[----:B------:R-:W-:Y:S08]  /*8de0*/  MUFU.TANH R116, R116 ;  /* 0x0000007400747308 */ /* 0x000ff00000002400 */
[----:B------:R-:W-:Y:S08]  /*8df0*/  MUFU.TANH R121, R121 ;  /* 0x0000007900797308 */ /* 0x000ff00000002400 */
[----:B------:R-:W2:Y:S01]  /*8e00*/  MUFU.EX2 R95, R95 ;  /* 0x0000005f005f7308 */ /* 0x000ea20000000800 */
[----:B------:R-:W-:-:S07]  /*8e10*/  FFMA.FTZ R22, -R22, R22, 1 ;  /* 0x3f80000016167423 */ /* 0x000fce0000010116 */
[----:B------:R-:W-:Y:S08]  /*8e20*/  MUFU.TANH R117, R117 ;  /* 0x0000007500757308 */ /* 0x000ff00000002400 */
[----:B------:R-:W-:Y:S08]  /*8e30*/  MUFU.EX2 R97, R97 ;  /* 0x0000006100617308 */ /* 0x000ff00000000800 */
[----:B------:R-:W2:Y:S08]  /*8e40*/  MUFU.EX2 R102, R102 ;  /* 0x0000006600667308 */ /* 0x000eb00000000800 */
[----:B------:R-:W2:Y:S01]  /*8e50*/  MUFU.EX2 R104, R104 ;  /* 0x0000006800687308 */ /* 0x000ea20000000800 */
[----:B------:R-:W-:Y:S01]  /*8e60*/  FFMA.FTZ R206, -R206, R206, 1 ;  /* 0x3f800000cece7423 */ /* 0x000fe200000101ce */
[----:B------:R-:W-:Y:S01]  /*8e70*/  FFMA.FTZ R23, -R23, R23, 1 ;  /* 0x3f80000017177423 */ /* 0x000fe20000010117 */
[----:B------:R-:W-:Y:S01]  /*8e80*/  FFMA.FTZ R208, -R208, R208, 1 ;  /* 0x3f800000d0d07423 */ /* 0x000fe200000101d0 */
[----:B------:R-:W-:Y:S01]  /*8e90*/  FFMA.FTZ R205, -R205, R205, 1 ;  /* 0x3f800000cdcd7423 */ /* 0x000fe200000101cd */
[----:B------:R-:W-:Y:S01]  /*8ea0*/  FFMA.FTZ R228, -R228, R228, 1 ;  /* 0x3f800000e4e47423 */ /* 0x000fe200000101e4 */
[----:B------:R-:W-:Y:S02]  /*8eb0*/  LDS R9, [R9+0x400] ;  /* 0x0004000009097984 */ /* 0x000fe40000000800 */
[----:B------:R1:W-:Y:S02]  /*8ec0*/  MUFU.EX2 R15, R124 ;  /* 0x0000007c000f7308 */ /* 0x0003e40000000800 */
[----:B-1----:R-:W-:Y:S01]  /*8ed0*/  FFMA.FTZ R124, R219, UR5, -R215 ;  /* 0x00000005db7c7c23 */ /* 0x002fe200080108d7 */
[----:B------:R-:W-:Y:S01]  /*8ee0*/  FADD.FTZ R219, R25, -R221 ;  /* 0x800000dd19db7221 */ /* 0x000fe20000010000 */
[----:B------:R-:W-:-:S04]  /*8ef0*/  IADD3 R25, R7, 0x18, RZ ;  /* 0x0000001807197810 */ /* 0x000fc80007ffe0ff */
[----:B------:R1:W-:Y:S01]  /*8f00*/  MUFU.EX2 R24, R212 ;  /* 0x000000d400187308 */ /* 0x0003e20000000800 */
[----:B------:R-:W-:Y:S01]  /*8f10*/  FADD.FTZ R221, R27, -R221 ;  /* 0x800000dd1bdd7221 */ /* 0x000fe20000010000 */
[----:B------:R-:W-:Y:S02]  /*8f20*/  VIADD R27, R7, 0xc ;  /* 0x0000000c071b7836 */ /* 0x000fe40000000000 */
[----:B-1----:R-:W-:Y:S02]  /*8f30*/  FADD.FTZ R212, R31, -R223 ;  /* 0x800000df1fd47221 */ /* 0x002fe40000010000 */
[----:B------:R-:W1:Y:S04]  /*8f40*/  SHFL.IDX PT, R223, R224, R25, 0x1f ;  /* 0x00001f19e0df7589 */ /* 0x000e6800000e0000 */
[----:B------:R3:W2:Y:S01]  /*8f50*/  SHFL.IDX PT, R224, R224, R26, 0x1f ;  /* 0x00001f1ae0e07589 */ /* 0x0006a200000e0000 */
[--C-:B------:R-:W-:Y:S01]  /*8f60*/  FADD.FTZ R33, R33, -R222.reuse ;  /* 0x800000de21217221 */ /* 0x100fe20000010000 */
[----:B------:R-:W-:-:S02]  /*8f70*/  FADD.FTZ R35, R35, -R222 ;  /* 0x800000de23237221 */ /* 0x000fc40000010000 */
[----:B------:R1:W2:Y:S01]  /*8f80*/  SHFL.IDX PT, R222, R14, R27, 0x1f ;  /* 0x00001f1b0ede7589 */ /* 0x0002a200000e0000 */
[----:B------:R-:W-:Y:S01]  /*8f90*/  FSEL R127, R90, -INF , P1 ;  /* 0xff8000005a7f7808 */ /* 0x000fe20000800000 */
[--C-:B----4-:R-:W-:Y:S01]  /*8fa0*/  FADD.FTZ R32, R32, -R227.reuse ;  /* 0x800000e320207221 */ /* 0x110fe20000010000 */
[----:B------:R-:W-:Y:S01]  /*8fb0*/  FADD.FTZ R34, R34, -R227 ;  /* 0x800000e322227221 */ /* 0x000fe20000010000 */
[----:B------:R-:W-:Y:S01]  /*8fc0*/  FSEL R227, R5, -INF , P1 ;  /* 0xff80000005e37808 */ /* 0x000fe20000800000 */
[----:B---3--:R3:W-:Y:S01]  /*8fd0*/  MUFU.EX2 R26, R211 ;  /* 0x000000d3001a7308 */ /* 0x0087e20000000800 */
[----:B------:R-:W-:Y:S01]  /*8fe0*/  FFMA.FTZ R111, R127, UR5, -R111 ;  /* 0x000000057f6f7c23 */ /* 0x000fe2000801086f */
[----:B------:R-:W-:Y:S02]  /*8ff0*/  FSEL R127, R147, -INF , P2 ;  /* 0xff800000937f7808 */ /* 0x000fe40001000000 */
[----:B---3--:R-:W-:-:S04]  /*9000*/  FSEL R211, R6, -INF , P2 ;  /* 0xff80000006d37808 */ /* 0x008fc80001000000 */
[----:B------:R3:W-:Y:S01]  /*9010*/  MUFU.EX2 R25, R234 ;  /* 0x000000ea00197308 */ /* 0x0007e20000000800 */
[----:B------:R-:W-:Y:S01]  /*9020*/  FFMA.FTZ R127, R127, UR5, -R215 ;  /* 0x000000057f7f7c23 */ /* 0x000fe200080108d7 */
[----:B------:R-:W-:-:S06]  /*9030*/  FFMA.FTZ R211, R211, UR5, -R229 ;  /* 0x00000005d3d37c23 */ /* 0x000fcc00080108e5 */
[----:B-1----:R1:W-:Y:S01]  /*9040*/  MUFU.EX2 R27, R210 ;  /* 0x000000d2001b7308 */ /* 0x0023e20000000800 */
[----:B---3--:R-:W-:Y:S01]  /*9050*/  IADD3 R234, R7, 0x10, RZ ;  /* 0x0000001007ea7810 */ /* 0x008fe20007ffe0ff */
[--C-:B------:R-:W-:Y:S01]  /*9060*/  FADD.FTZ R215, R28, -R214.reuse ;  /* 0x800000d61cd77221 */ /* 0x100fe20000010000 */
[--C-:B------:R-:W-:Y:S01]  /*9070*/  FADD.FTZ R36, R36, -R223.reuse ;  /* 0x800000df24247221 */ /* 0x100fe20000010000 */
[----:B------:R-:W-:Y:S01]  /*9080*/  FADD.FTZ R38, R38, -R223 ;  /* 0x800000df26267221 */ /* 0x000fe20000010000 */
[----:B------:R-:W-:Y:S01]  /*9090*/  FADD.FTZ R214, R30, -R214 ;  /* 0x800000d61ed67221 */ /* 0x000fe20000010000 */
[----:B-1----:R-:W-:Y:S01]  /*90a0*/  FFMA.FTZ R210, R227, UR5, -R229 ;  /* 0x00000005e3d27c23 */ /* 0x002fe200080108e5 */
[----:B------:R-:W-:Y:S01]  /*90b0*/  FFMA.FTZ R227, -R18, R18, 1 ;  /* 0x3f80000012e37423 */ /* 0x000fe20000010112 */
[----:B------:R-:W-:Y:S01]  /*90c0*/  FMUL.FTZ R229, R120, R220 ;  /* 0x000000dc78e57220 */ /* 0x000fe20000410000 */
[----:B------:R1:W-:Y:S01]  /*90d0*/  MUFU.EX2 R18, R217 ;  /* 0x000000d900127308 */ /* 0x0003e20000000800 */
[----:B------:R-:W-:Y:S01]  /*90e0*/  FSEL R29, R141, -INF , P2 ;  /* 0xff8000008d1d7808 */ /* 0x000fe20001000000 */
[----:B------:R3:W4:Y:S01]  /*90f0*/  SHFL.IDX PT, R223, R14, R234, 0x1f ;  /* 0x00001fea0edf7589 */ /* 0x00072200000e0000 */
[----:B------:R-:W-:Y:S01]  /*9100*/  FSEL R31, R140, -INF , P1 ;  /* 0xff8000008c1f7808 */ /* 0x000fe20000800000 */
[----:B--2---:R-:W-:Y:S01]  /*9110*/  FADD.FTZ R220, R39, -R224 ;  /* 0x800000e027dc7221 */ /* 0x004fe20000010000 */
[----:B------:R-:W-:-:S02]  /*9120*/  FSEL R28, R143, -INF , P2 ;  /* 0xff8000008f1c7808 */ /* 0x000fc40001000000 */
[----:B------:R-:W-:Y:S01]  /*9130*/  FSEL R30, R142, -INF , P1 ;  /* 0xff8000008e1e7808 */ /* 0x000fe20000800000 */
[----:B-1----:R-:W-:Y:S01]  /*9140*/  FADD.FTZ R217, R37, -R224 ;  /* 0x800000e025d97221 */ /* 0x002fe20000010000 */
[----:B------:R-:W-:Y:S01]  /*9150*/  FMUL.FTZ R37, R227, R229 ;  /* 0x000000e5e3257220 */ /* 0x000fe20000410000 */
[----:B------:R-:W-:Y:S01]  /*9160*/  FSEL R227, R4, -INF , P2 ;  /* 0xff80000004e37808 */ /* 0x000fe20001000000 */
[----:B---3--:R-:W-:Y:S01]  /*9170*/  VIADD R234, R7, 0x14 ;  /* 0x0000001407ea7836 */ /* 0x008fe20000000000 */
[----:B------:R-:W-:Y:S01]  /*9180*/  FSEL R224, R3, -INF , P1 ;  /* 0xff80000003e07808 */ /* 0x000fe20000800000 */
[----:B------:R-:W-:Y:S01]  /*9190*/  FFMA.FTZ R39, -R20, R20, 1 ;  /* 0x3f80000014277423 */ /* 0x000fe20000010114 */
[----:B------:R-:W-:Y:S01]  /*91a0*/  FFMA.FTZ R20, -R19, R19, 1 ;  /* 0x3f80000013147423 */ /* 0x000fe20000010113 */
[--C-:B------:R-:W-:Y:S01]  /*91b0*/  FFMA.FTZ R29, R29, UR5, -R232.reuse ;  /* 0x000000051d1d7c23 */ /* 0x100fe200080108e8 */
[----:B------:R-:W-:Y:S01]  /*91c0*/  FFMA.FTZ R31, R31, UR5, -R232 ;  /* 0x000000051f1f7c23 */ /* 0x000fe200080108e8 */
[----:B------:R1:W-:Y:S01]  /*91d0*/  MUFU.EX2 R19, R216 ;  /* 0x000000d800137308 */ /* 0x0003e20000000800 */
[--C-:B------:R-:W-:Y:S01]  /*91e0*/  FFMA.FTZ R28, R28, UR5, -R233.reuse ;  /* 0x000000051c1c7c23 */ /* 0x100fe200080108e9 */
[----:B------:R-:W-:Y:S01]  /*91f0*/  FFMA.FTZ R30, R30, UR5, -R233 ;  /* 0x000000051e1e7c23 */ /* 0x000fe200080108e9 */
[----:B------:R2:W3:Y:S01]  /*9200*/  SHFL.IDX PT, R229, R14, R234, 0x1f ;  /* 0x00001fea0ee57589 */ /* 0x0004e200000e0000 */
[----:B------:R-:W-:Y:S01]  /*9210*/  FMUL.FTZ R232, R119, R219 ;  /* 0x000000db77e87220 */ /* 0x000fe20000410000 */
[----:B------:R-:W-:Y:S01]  /*9220*/  FFMA.FTZ R219, R227, UR5, -R222 ;  /* 0x00000005e3db7c23 */ /* 0x000fe200080108de */
[----:B------:R-:W-:-:S02]  /*9230*/  VIADD R233, R7, 0x18 ;  /* 0x0000001807e97836 */ /* 0x000fc40000000000 */
[----:B-1----:R-:W-:Y:S01]  /*9240*/  FMUL.FTZ R216, R98, R218 ;  /* 0x000000da62d87220 */ /* 0x002fe20000410000 */
[----:B------:R-:W-:Y:S02]  /*9250*/  FFMA.FTZ R218, R224, UR5, -R222 ;  /* 0x00000005e0da7c23 */ /* 0x000fe400080108de */
[----:B------:R-:W-:Y:S01]  /*9260*/  LDS R222, [R10+0x400] ;  /* 0x000400000ade7984 */ /* 0x000fe20000000800 */
[----:B--2---:R-:W-:-:S03]  /*9270*/  IADD3 R234, R7, 0x1c, RZ ;  /* 0x0000001c07ea7810 */ /* 0x004fc60007ffe0ff */
[----:B------:R-:W1:Y:S01]  /*9280*/  SHFL.IDX PT, R224, R14, R233, 0x1f ;  /* 0x00001fe90ee07589 */ /* 0x000e6200000e0000 */
[----:B------:R-:W-:Y:S01]  /*9290*/  FMUL.FTZ R39, R39, R216 ;  /* 0x000000d827277220 */ /* 0x000fe20000410000 */
[----:B------:R-:W-:Y:S02]  /*92a0*/  FMUL.FTZ R216, R20, R232 ;  /* 0x000000e814d87220 */ /* 0x000fe40000410000 */
[----:B------:R2:W-:Y:S01]  /*92b0*/  MUFU.EX2 R20, R209 ;  /* 0x000000d100147308 */ /* 0x0005e20000000800 */
[----:B------:R4:W1:Y:S01]  /*92c0*/  SHFL.IDX PT, R227, R14, R234, 0x1f ;  /* 0x00001fea0ee37589 */ /* 0x00086200000e0000 */
[----:B------:R-:W-:Y:S01]  /*92d0*/  FMUL.FTZ R232, R99, R221 ;  /* 0x000000dd63e87220 */ /* 0x000fe20000410000 */
[----:B--2---:R-:W-:Y:S02]  /*92e0*/  FSEL R209, R114, -INF , P1 ;  /* 0xff80000072d17808 */ /* 0x004fe40000800000 */
[----:B----4-:R-:W-:-:S03]  /*92f0*/  FSEL R14, R2, -INF , P2 ;  /* 0xff800000020e7808 */ /* 0x010fc60001000000 */
[----:B------:R2:W-:Y:S01]  /*9300*/  MUFU.EX2 R10, R139 ;  /* 0x0000008b000a7308 */ /* 0x0005e20000000800 */
[--C-:B------:R-:W-:Y:S01]  /*9310*/  FFMA.FTZ R209, R209, UR5, -R223.reuse ;  /* 0x00000005d1d17c23 */ /* 0x100fe200080108df */
[----:B------:R-:W-:Y:S01]  /*9320*/  FFMA.FTZ R221, R14, UR5, -R223 ;  /* 0x000000050edd7c23 */ /* 0x000fe200080108df */
[----:B------:R-:W-:Y:S01]  /*9330*/  FSEL R223, R113, -INF , P2 ;  /* 0xff80000071df7808 */ /* 0x000fe20001000000 */
[----:B--2---:R-:W-:Y:S01]  /*9340*/  FMUL.FTZ R139, R21, R232 ;  /* 0x000000e8158b7220 */ /* 0x004fe20000410000 */
[----:B------:R-:W-:Y:S01]  /*9350*/  FSEL R21, R115, -INF , P1 ;  /* 0xff80000073157808 */ /* 0x000fe20000800000 */
[----:B------:R-:W-:Y:S02]  /*9360*/  FMUL.FTZ R232, R96, R215 ;  /* 0x000000d760e87220 */ /* 0x000fe40000410000 */
[----:B------:R-:W2:Y:S01]  /*9370*/  MUFU.EX2 R100, R100 ;  /* 0x0000006400647308 */ /* 0x000ea20000000800 */
[--C-:B---3--:R-:W-:Y:S01]  /*9380*/  FFMA.FTZ R223, R223, UR5, -R229.reuse ;  /* 0x00000005dfdf7c23 */ /* 0x108fe200080108e5 */
[----:B------:R-:W-:Y:S01]  /*9390*/  FFMA.FTZ R215, R21, UR5, -R229 ;  /* 0x0000000515d77c23 */ /* 0x000fe200080108e5 */
[----:B------:R-:W-:-:S05]  /*93a0*/  FSEL R229, R118, -INF , P1 ;  /* 0xff80000076e57808 */ /* 0x000fca0000800000 */
[----:B------:R-:W3:Y:S01]  /*93b0*/  MUFU.EX2 R103, R103 ;  /* 0x0000006700677308 */ /* 0x000ee20000000800 */
[----:B------:R-:W-:-:S07]  /*93c0*/  FMUL.FTZ R233, R95, R214 ;  /* 0x000000d65fe97220 */ /* 0x000fce0000410000 */
[----:B------:R4:W-:Y:S01]  /*93d0*/  MUFU.EX2 R14, R138 ;  /* 0x0000008a000e7308 */ /* 0x0009e20000000800 */
[----:B------:R-:W-:Y:S01]  /*93e0*/  FMUL.FTZ R32, R102, R32 ;  /* 0x0000002066207220 */ /* 0x000fe20000410000 */
[----:B----4-:R-:W-:Y:S01]  /*93f0*/  FMUL.FTZ R138, R22, R232 ;  /* 0x000000e8168a7220 */ /* 0x010fe20000410000 */
[----:B------:R-:W-:Y:S01]  /*9400*/  FSEL R232, R116, -INF , P2 ;  /* 0xff80000074e87808 */ /* 0x000fe20001000000 */
[----:B------:R-:W-:Y:S01]  /*9410*/  FFMA.FTZ R22, -R204, R204, 1 ;  /* 0x3f800000cc167423 */ /* 0x000fe200000101cc */
[----:B-1----:R-:W-:-:S03]  /*9420*/  FFMA.FTZ R204, R229, UR5, -R224 ;  /* 0x00000005e5cc7c23 */ /* 0x002fc600080108e0 */
[----:B------:R-:W1:Y:S01]  /*9430*/  MUFU.EX2 R101, R101 ;  /* 0x0000006500657308 */ /* 0x000e620000000800 */
[----:B------:R-:W-:Y:S01]  /*9440*/  FSEL R229, R121, -INF , P1 ;  /* 0xff80000079e57808 */ /* 0x000fe20000800000 */
[----:B------:R-:W-:Y:S01]  /*9450*/  FFMA.FTZ R214, R232, UR5, -R224 ;  /* 0x00000005e8d67c23 */ /* 0x000fe200080108e0 */
[----:B------:R-:W-:Y:S01]  /*9460*/  FSEL R224, R117, -INF , P2 ;  /* 0xff80000075e07808 */ /* 0x000fe20001000000 */
[----:B------:R-:W-:Y:S02]  /*9470*/  FMUL.FTZ R232, R97, R213 ;  /* 0x000000d561e87220 */ /* 0x000fe40000410000 */
[--C-:B------:R-:W-:Y:S02]  /*9480*/  FFMA.FTZ R213, R229, UR5, -R227.reuse ;  /* 0x00000005e5d57c23 */ /* 0x100fe400080108e3 */
[----:B------:R4:W-:Y:S01]  /*9490*/  MUFU.EX2 R21, R137 ;  /* 0x0000008900157308 */ /* 0x0009e20000000800 */
[----:B------:R-:W-:Y:S02]  /*94a0*/  VIADD R229, R7, 0x4 ;  /* 0x0000000407e57836 */ /* 0x000fe40000000000 */
[----:B------:R-:W-:Y:S01]  /*94b0*/  FFMA.FTZ R224, R224, UR5, -R227 ;  /* 0x00000005e0e07c23 */ /* 0x000fe200080108e3 */
[----:B------:R-:W-:Y:S01]  /*94c0*/  FFMA.FTZ R227, -R207, R207, 1 ;  /* 0x3f800000cfe37423 */ /* 0x000fe200000101cf */
[----:B------:R-:W-:Y:S01]  /*94d0*/  FMUL.FTZ R206, R206, R32 ;  /* 0x00000020cece7220 */ /* 0x000fe20000410000 */
[----:B----4-:R-:W-:Y:S01]  /*94e0*/  FMUL.FTZ R137, R22, R233 ;  /* 0x000000e916897220 */ /* 0x010fe20000410000 */
[----:B------:R-:W-:-:S02]  /*94f0*/  VIADD R233, R7, 0x8 ;  /* 0x0000000807e97836 */ /* 0x000fc40000000000 */
[----:B------:R-:W-:Y:S01]  /*9500*/  FMUL.FTZ R207, R104, R212 ;  /* 0x000000d468cf7220 */ /* 0x000fe20000410000 */
[----:B--2---:R-:W-:Y:S01]  /*9510*/  FMUL.FTZ R34, R100, R34 ;  /* 0x0000002264227220 */ /* 0x004fe20000410000 */
[----:B------:R2:W-:Y:S01]  /*9520*/  MUFU.EX2 R32, R134 ;  /* 0x0000008600207308 */ /* 0x0005e20000000800 */
[----:B---3--:R-:W-:Y:S01]  /*9530*/  FMUL.FTZ R33, R103, R33 ;  /* 0x0000002167217220 */ /* 0x008fe20000410000 */
[----:B------:R3:W-:Y:S01]  /*9540*/  SHFL.IDX PT, R212, R222, R233, 0x1f ;  /* 0x00001fe9ded47589 */ /* 0x0007e200000e0000 */
[----:B------:R-:W-:-:S05]  /*9550*/  FMUL.FTZ R207, R205, R207 ;  /* 0x000000cfcdcf7220 */ /* 0x000fca0000410000 */
[----:B------:R4:W-:Y:S01]  /*9560*/  MUFU.EX2 R22, R136 ;  /* 0x0000008800167308 */ /* 0x0009e20000000800 */
[----:B--2---:R2:W-:Y:S01]  /*9570*/  SHFL.IDX PT, R134, R222, R229, 0x1f ;  /* 0x00001fe5de867589 */ /* 0x0045e200000e0000 */
[----:B---3--:R-:W-:Y:S01]  /*9580*/  IADD3 R233, R7, 0xc, RZ ;  /* 0x0000000c07e97810 */ /* 0x008fe20007ffe0ff */
[----:B------:R-:W-:Y:S01]  /*9590*/  FMUL.FTZ R205, R227, R33 ;  /* 0x00000021e3cd7220 */ /* 0x000fe20000410000 */
[----:B----4-:R-:W-:Y:S01]  /*95a0*/  FMUL.FTZ R136, R23, R232 ;  /* 0x000000e817887220 */ /* 0x010fe20000410000 */
[----:B--2---:R-:W-:-:S03]  /*95b0*/  VIADD R229, R7, 0x14 ;  /* 0x0000001407e57836 */ /* 0x004fc60000000000 */
[----:B------:R2:W-:Y:S01]  /*95c0*/  MUFU.EX2 R23, R135 ;  /* 0x0000008700177308 */ /* 0x0005e20000000800 */
[----:B-1----:R-:W-:Y:S01]  /*95d0*/  FMUL.FTZ R35, R101, R35 ;  /* 0x0000002365237220 */ /* 0x002fe20000410000 */
[----:B------:R1:W-:Y:S01]  /*95e0*/  SHFL.IDX PT, R232, R222, R233, 0x1f ;  /* 0x00001fe9dee87589 */ /* 0x0003e200000e0000 */
[C---:B------:R-:W-:Y:S02]  /*95f0*/  VIADD R227, R7.reuse, 0x10 ;  /* 0x0000001007e37836 */ /* 0x040fe40000000000 */
[----:B--2---:R-:W-:Y:S02]  /*9600*/  FMUL.FTZ R135, R208, R34 ;  /* 0x00000022d0877220 */ /* 0x004fe40000410000 */
[----:B------:R-:W2:Y:S01]  /*9610*/  SHFL.IDX PT, R208, R222, R7, 0x1f ;  /* 0x00001f07ded07589 */ /* 0x000ea200000e0000 */
[----:B------:R-:W3:Y:S01]  /*9620*/  MUFU.EX2 R17, R17 ;  /* 0x0000001100117308 */ /* 0x000ee20000000800 */
[----:B-1----:R-:W-:Y:S02]  /*9630*/  IADD3 R233, R7, 0x18, RZ ;  /* 0x0000001807e97810 */ /* 0x002fe40007ffe0ff */
[----:B------:R-:W1:Y:S01]  /*9640*/  SHFL.IDX PT, R229, R222, R229, 0x1f ;  /* 0x00001fe5dee57589 */ /* 0x000e6200000e0000 */
[----:B------:R-:W-:Y:S01]  /*9650*/  FFMA.FTZ R34, -R88, R88, 1 ;  /* 0x3f80000058227423 */ /* 0x000fe20000010158 */
[----:B------:R-:W-:-:S02]  /*9660*/  FMUL.FTZ R88, R228, R35 ;  /* 0x00000023e4587220 */ /* 0x000fc40000410000 */
[----:B------:R-:W-:Y:S01]  /*9670*/  SHFL.IDX PT, R228, R222, R227, 0x1f ;  /* 0x00001fe3dee47589 */ /* 0x000fe200000e0000 */
[----:B------:R-:W4:Y:S03]  /*9680*/  MUFU.EX2 R105, R105 ;  /* 0x0000006900697308 */ /* 0x000f260000000800 */
[----:B------:R-:W4:Y:S05]  /*9690*/  SHFL.IDX PT, R227, R222, R233, 0x1f ;  /* 0x00001fe9dee37589 */ /* 0x000f2a00000e0000 */
[----:B------:R-:W4:Y:S01]  /*96a0*/  MUFU.EX2 R111, R111 ;  /* 0x0000006f006f7308 */ /* 0x000f220000000800 */
[----:B---3--:R-:W-:-:S07]  /*96b0*/  FMUL.FTZ R36, R17, R36 ;  /* 0x0000002411247220 */ /* 0x008fce0000410000 */
[----:B------:R-:W3:Y:S01]  /*96c0*/  MUFU.EX2 R107, R107 ;  /* 0x0000006b006b7308 */ /* 0x000ee20000000800 */
[----:B--2---:R-:W-:Y:S01]  /*96d0*/  FADD.FTZ R40, R40, -R208 ;  /* 0x800000d028287221 */ /* 0x004fe20000010000 */
[--C-:B------:R-:W-:Y:S01]  /*96e0*/  FADD.FTZ R41, R41, -R134.reuse ;  /* 0x8000008629297221 */ /* 0x100fe20000010000 */
[----:B------:R-:W-:-:S05]  /*96f0*/  FADD.FTZ R43, R43, -R134 ;  /* 0x800000862b2b7221 */ /* 0x000fca0000010000 */
[----:B------:R-:W2:Y:S01]  /*9700*/  MUFU.EX2 R110, R110 ;  /* 0x0000006e006e7308 */ /* 0x000ea20000000800 */
[----:B-1----:R-:W-:Y:S01]  /*9710*/  FADD.FTZ R134, R49, -R229 ;  /* 0x800000e531867221 */ /* 0x002fe20000010000 */
[----:B----4-:R-:W-:-:S06]  /*9720*/  FMUL.FTZ R49, R105, R40 ;  /* 0x0000002869317220 */ /* 0x010fcc0000410000 */
[----:B------:R-:W1:Y:S01]  /*9730*/  MUFU.EX2 R109, R109 ;  /* 0x0000006d006d7308 */ /* 0x000e620000000800 */
[----:B------:R-:W-:-:S07]  /*9740*/  FADD.FTZ R42, R42, -R208 ;  /* 0x800000d02a2a7221 */ /* 0x000fce0000010000 */
[----:B------:R4:W-:Y:S01]  /*9750*/  MUFU.EX2 R33, R133 ;  /* 0x0000008500217308 */ /* 0x0009e20000000800 */
[----:B------:R-:W-:Y:S01]  /*9760*/  FADD.FTZ R208, R52, -R227 ;  /* 0x800000e334d07221 */ /* 0x000fe20000010000 */
[----:B----4-:R-:W-:-:S06]  /*9770*/  FMUL.FTZ R133, R34, R36 ;  /* 0x0000002422857220 */ /* 0x010fcc0000410000 */
[----:B------:R4:W-:Y:S01]  /*9780*/  MUFU.EX2 R36, R130 ;  /* 0x0000008200247308 */ /* 0x0009e20000000800 */
[----:B------:R-:W-:Y:S01]  /*9790*/  FMUL.FTZ R52, R111, R43 ;  /* 0x0000002b6f347220 */ /* 0x000fe20000410000 */
[----:B------:R-:W-:Y:S01]  /*97a0*/  FADD.FTZ R44, R44, -R212 ;  /* 0x800000d42c2c7221 */ /* 0x000fe20000010000 */
[----:B----4-:R-:W-:Y:S01]  /*97b0*/  FADD.FTZ R130, R45, -R232 ;  /* 0x800000e82d827221 */ /* 0x010fe20000010000 */
[----:B------:R-:W-:Y:S01]  /*97c0*/  FFMA.FTZ R45, -R230, R230, 1 ;  /* 0x3f800000e62d7423 */ /* 0x000fe200000101e6 */
[----:B------:R-:W-:-:S03]  /*97d0*/  FFMA.FTZ R225, -R225, R225, 1 ;  /* 0x3f800000e1e17423 */ /* 0x000fc600000101e1 */
[----:B------:R-:W-:Y:S01]  /*97e0*/  FMUL.FTZ R45, R45, R49 ;  /* 0x000000312d2d7220 */ /* 0x000fe20000410000 */
[----:B------:R-:W-:Y:S01]  /*97f0*/  FFMA.FTZ R49, -R90, R90, 1 ;  /* 0x3f8000005a317423 */ /* 0x000fe2000001015a */
[----:B---3--:R-:W-:Y:S01]  /*9800*/  FMUL.FTZ R220, R107, R220 ;  /* 0x000000dc6bdc7220 */ /* 0x008fe20000410000 */
[----:B------:R-:W-:Y:S01]  /*9810*/  FADD.FTZ R46, R46, -R212 ;  /* 0x800000d42e2e7221 */ /* 0x000fe20000010000 */
[----:B------:R3:W-:Y:S01]  /*9820*/  MUFU.EX2 R35, R131 ;  /* 0x0000008300237308 */ /* 0x0007e20000000800 */
[----:B------:R-:W-:Y:S01]  /*9830*/  FMUL.FTZ R49, R49, R52 ;  /* 0x0000003431317220 */ /* 0x000fe20000410000 */
[----:B------:R-:W-:Y:S01]  /*9840*/  FFMA.FTZ R52, -R164, R164, 1 ;  /* 0x3f800000a4347423 */ /* 0x000fe200000101a4 */
[----:B--2---:R-:W-:Y:S01]  /*9850*/  FMUL.FTZ R44, R110, R44 ;  /* 0x0000002c6e2c7220 */ /* 0x004fe20000410000 */
[----:B------:R-:W-:Y:S01]  /*9860*/  FFMA.FTZ R92, -R92, R92, 1 ;  /* 0x3f8000005c5c7423 */ /* 0x000fe2000001015c */
[----:B------:R-:W-:Y:S01]  /*9870*/  FFMA.FTZ R91, -R91, R91, 1 ;  /* 0x3f8000005b5b7423 */ /* 0x000fe2000001015b */
[----:B------:R-:W-:Y:S01]  /*9880*/  FMUL.FTZ R46, R15, R46 ;  /* 0x0000002e0f2e7220 */ /* 0x000fe20000410000 */
[----:B-1----:R-:W-:Y:S01]  /*9890*/  FMUL.FTZ R130, R109, R130 ;  /* 0x000000826d827220 */ /* 0x002fe20000410000 */
        /* <DEDUP_REMOVED lines=10> */
[----:B------:R-:W-:Y:S01]  /*9940*/  FMUL.FTZ R41, R13, R41 ;  /* 0x000000290d297220 */ /* 0x000fe20000410000 */
[----:B------:R-:W-:Y:S01]  /*9950*/  FFMA.FTZ R226, -R226, R226, 1 ;  /* 0x3f800000e2e27423 */ /* 0x000fe200000101e2 */
[----:B------:R-:W-:Y:S01]  /*9960*/  FADD.FTZ R47, R47, -R232 ;  /* 0x800000e82f2f7221 */ /* 0x000fe20000010000 */
[--C-:B------:R-:W-:Y:S01]  /*9970*/  FADD.FTZ R48, R48, -R228.reuse ;  /* 0x800000e430307221 */ /* 0x100fe20000010000 */
[----:B------:R-:W-:Y:S01]  /*9980*/  FADD.FTZ R50, R50, -R228 ;  /* 0x800000e432327221 */ /* 0x000fe20000010000 */
[----:B------:R-:W-:Y:S01]  /*9990*/  FFMA.FTZ R237, -R237, R237, 1 ;  /* 0x3f800000eded7423 */ /* 0x000fe200000101ed */
[----:B------:R3:W4:Y:S01]  /*99a0*/  MUFU.EX2 R34, R132 ;  /* 0x0000008400227308 */ /* 0x0007220000000800 */
[----:B--2---:R-:W-:Y:S01]  /*99b0*/  FMUL.FTZ R38, R106, R38 ;  /* 0x000000266a267220 */ /* 0x004fe20000410000 */
[----:B------:R-:W-:Y:S01]  /*99c0*/  FMUL.FTZ R43, R231, R41 ;  /* 0x00000029e72b7220 */ /* 0x000fe20000410000 */
[----:B------:R-:W-:Y:S01]  /*99d0*/  FFMA.FTZ R93, -R93, R93, 1 ;  /* 0x3f8000005d5d7423 */ /* 0x000fe2000001015d */
[----:B-1----:R-:W-:Y:S01]  /*99e0*/  FADD.FTZ R40, R53, -R222 ;  /* 0x800000de35287221 */ /* 0x002fe20000010000 */
[----:B------:R-:W-:Y:S01]  /*99f0*/  FMUL.FTZ R38, R226, R38 ;  /* 0x00000026e2267220 */ /* 0x000fe20000410000 */
[----:B------:R-:W-:Y:S01]  /*9a00*/  FFMA.FTZ R53, -R163, R163, 1 ;  /* 0x3f800000a3357423 */ /* 0x000fe200000101a3 */
[----:B------:R-:W-:Y:S01]  /*9a10*/  FMUL.FTZ R47, R24, R47 ;  /* 0x0000002f182f7220 */ /* 0x000fe20000410000 */
[----:B------:R-:W-:Y:S01]  /*9a20*/  FMUL.FTZ R48, R25, R48 ;  /* 0x0000003019307220 */ /* 0x000fe20000410000 */
[----:B---3--:R-:W-:Y:S01]  /*9a30*/  FFMA.FTZ R132, -R235, R235, 1 ;  /* 0x3f800000eb847423 */ /* 0x008fe200000101eb */
[----:B----4-:R-:W-:Y:S01]  /*9a40*/  FMUL.FTZ R217, R108, R217 ;  /* 0x000000d96cd97220 */ /* 0x010fe20000410000 */
[----:B------:R-:W-:Y:S01]  /*9a50*/  FMUL.FTZ R41, R26, R50 ;  /* 0x000000321a297220 */ /* 0x000fe20000410000 */
[----:B------:R-:W-:Y:S01]  /*9a60*/  FFMA.FTZ R94, -R94, R94, 1 ;  /* 0x3f8000005e5e7423 */ /* 0x000fe2000001015e */
[----:B------:R-:W-:Y:S01]  /*9a70*/  FMUL.FTZ R134, R27, R134 ;  /* 0x000000861b867220 */ /* 0x000fe20000410000 */
[----:B------:R-:W-:-:S02]  /*9a80*/  VIADD R225, R7, 0x4 ;  /* 0x0000000407e17836 */ /* 0x000fc40000000000 */
[--C-:B------:R-:W-:Y:S01]  /*9a90*/  FADD.FTZ R60, R60, -R91.reuse ;  /* 0x8000005b3c3c7221 */ /* 0x100fe20000010000 */
[C---:B------:R-:W-:Y:S02]  /*9aa0*/  VIADD R226, R7.reuse, 0x10 ;  /* 0x0000001007e27836 */ /* 0x040fe40000000000 */
[----:B------:R-:W-:Y:S01]  /*9ab0*/  FADD.FTZ R62, R62, -R91 ;  /* 0x8000005b3e3e7221 */ /* 0x000fe20000010000 */
[----:B------:R-:W-:Y:S01]  /*9ac0*/  VIADD R235, R7, 0x14 ;  /* 0x0000001407eb7836 */ /* 0x000fe20000000000 */
[----:B------:R-:W-:Y:S01]  /*9ad0*/  LDS R91, [R11+0x400] ;  /* 0x000400000b5b7984 */ /* 0x000fe20000000800 */
[----:B------:R-:W-:Y:S01]  /*9ae0*/  FMUL.FTZ R132, R132, R217 ;  /* 0x000000d984847220 */ /* 0x000fe20000410000 */
[----:B------:R-:W-:Y:S01]  /*9af0*/  FMUL.FTZ R53, R53, R47 ;  /* 0x0000002f35357220 */ /* 0x000fe20000410000 */
[----:B------:R-:W-:Y:S01]  /*9b00*/  FMUL.FTZ R50, R237, R48 ;  /* 0x00000030ed327220 */ /* 0x000fe20000410000 */
[----:B------:R-:W-:Y:S01]  /*9b10*/  FMUL.FTZ R47, R94, R41 ;  /* 0x000000295e2f7220 */ /* 0x000fe20000410000 */
[----:B------:R-:W-:Y:S01]  /*9b20*/  FMUL.FTZ R48, R93, R134 ;  /* 0x000000865d307220 */ /* 0x000fe20000410000 */
[----:B------:R-:W-:Y:S01]  /*9b30*/  IADD3 R217, R7, 0xc, RZ ;  /* 0x0000000c07d97810 */ /* 0x000fe20007ffe0ff */
[----:B------:R-:W1:Y:S04]  /*9b40*/  SHFL.IDX PT, R41, R9, R7, 0x1f ;  /* 0x00001f0709297589 */ /* 0x000e6800000e0000 */
[----:B------:R-:W2:Y:S04]  /*9b50*/  SHFL.IDX PT, R90, R9, R225, 0x1f ;  /* 0x00001fe1095a7589 */ /* 0x000ea800000e0000 */
[----:B------:R-:W3:Y:S04]  /*9b60*/  SHFL.IDX PT, R93, R9, R226, 0x1f ;  /* 0x00001fe2095d7589 */ /* 0x000ee800000e0000 */
[----:B------:R-:W4:Y:S04]  /*9b70*/  SHFL.IDX PT, R130, R9, R235, 0x1f ;  /* 0x00001feb09827589 */ /* 0x000f2800000e0000 */
[----:B------:R-:W4:Y:S04]  /*9b80*/  SHFL.IDX PT, R92, R9, R233, 0x1f ;  /* 0x00001fe9095c7589 */ /* 0x000f2800000e0000 */
[----:B------:R-:W4:Y:S04]  /*9b90*/  SHFL.IDX PT, R134, R9, R217, 0x1f ;  /* 0x00001fd909867589 */ /* 0x000f2800000e0000 */
[----:B------:R1:W4:Y:S01]  /*9ba0*/  SHFL.IDX PT, R94, R9, R234, 0x1f ;  /* 0x00001fea095e7589 */ /* 0x00032200000e0000 */
[----:B------:R-:W-:Y:S01]  /*9bb0*/  FADD.FTZ R222, R55, -R222 ;  /* 0x800000de37de7221 */ /* 0x000fe20000010000 */
[----:B------:R-:W4:Y:S01]  /*9bc0*/  MUFU.EX2 R128, R128 ;  /* 0x0000008000807308 */ /* 0x000f220000000800 */
[----:B------:R-:W-:Y:S01]  /*9bd0*/  FFMA.FTZ R55, -R161, R161, 1 ;  /* 0x3f800000a1377423 */ /* 0x000fe200000101a1 */
[----:B------:R-:W-:Y:S01]  /*9be0*/  FMUL.FTZ R208, R19, R208 ;  /* 0x000000d013d07220 */ /* 0x000fe20000410000 */
[----:B------:R-:W-:Y:S01]  /*9bf0*/  FADD.FTZ R54, R54, -R227 ;  /* 0x800000e336367221 */ /* 0x000fe20000010000 */
[----:B------:R-:W-:Y:S01]  /*9c00*/  FFMA.FTZ R89, -R89, R89, 1 ;  /* 0x3f80000059597423 */ /* 0x000fe20000010159 */
[----:B------:R-:W-:Y:S01]  /*9c10*/  FMUL.FTZ R42, R12, R42 ;  /* 0x0000002a0c2a7220 */ /* 0x000fe20000410000 */
[----:B------:R-:W-:Y:S01]  /*9c20*/  FMUL.FTZ R55, R55, R208 ;  /* 0x000000d037377220 */ /* 0x000fe20000410000 */
[----:B------:R-:W-:Y:S01]  /*9c30*/  FMUL.FTZ R54, R20, R54 ;  /* 0x0000003614367220 */ /* 0x000fe20000410000 */
[----:B-1----:R-:W-:Y:S01]  /*9c40*/  FFMA.FTZ R9, -R160, R160, 1 ;  /* 0x3f800000a0097423 */ /* 0x002fe200000101a0 */
[----:B------:R-:W-:Y:S01]  /*9c50*/  FMUL.FTZ R208, R10, R40 ;  /* 0x000000280ad07220 */ /* 0x000fe20000410000 */
[----:B------:R-:W-:Y:S01]  /*9c60*/  FFMA.FTZ R40, -R158, R158, 1 ;  /* 0x3f8000009e287423 */ /* 0x000fe2000001019e */
[----:B------:R-:W-:Y:S01]  /*9c70*/  FMUL.FTZ R222, R14, R222 ;  /* 0x000000de0ede7220 */ /* 0x000fe20000410000 */
[----:B------:R-:W-:Y:S01]  /*9c80*/  FADD.FTZ R51, R51, -R229 ;  /* 0x800000e533337221 */ /* 0x000fe20000010000 */
[----:B------:R-:W-:Y:S01]  /*9c90*/  FMUL.FTZ R54, R9, R54 ;  /* 0x0000003609367220 */ /* 0x000fe20000410000 */
[----:B------:R-:W-:Y:S01]  /*9ca0*/  FADD.FTZ R56, R56, -R41 ;  /* 0x8000002938387221 */ /* 0x000fe20000010000 */
[----:B--2---:R-:W-:Y:S01]  /*9cb0*/  FADD.FTZ R57, R57, -R90 ;  /* 0x8000005a39397221 */ /* 0x004fe20000010000 */
        /* <DEDUP_REMOVED lines=9> */
[----:B------:R-:W2:Y:S01]  /*9d50*/  MUFU.EX2 R122, R122 ;  /* 0x0000007a007a7308 */ /* 0x000ea20000000800 */
[----:B-1----:R-:W-:Y:S01]  /*9d60*/  FMUL.FTZ R28, R40, R222 ;  /* 0x000000de281c7220 */ /* 0x002fe20000410000 */
[----:B------:R-:W-:Y:S01]  /*9d70*/  FFMA.FTZ R68, -R157, R157, 1 ;  /* 0x3f8000009d447423 */ /* 0x000fe2000001019d */
[----:B------:R-:W-:Y:S01]  /*9d80*/  FMUL.FTZ R56, R21, R56 ;  /* 0x0000003815387220 */ /* 0x000fe20000410000 */
[----:B------:R-:W-:Y:S01]  /*9d90*/  FMUL.FTZ R57, R23, R57 ;  /* 0x0000003917397220 */ /* 0x000fe20000410000 */
[----:B------:R-:W-:Y:S01]  /*9da0*/  FADD.FTZ R59, R59, -R90 ;  /* 0x8000005a3b3b7221 */ /* 0x000fe20000010000 */
[----:B------:R1:W5:Y:S02]  /*9db0*/  LDL.LU R164, [R1+0xe4] ;  /* 0x0000e40001a47983 */ /* 0x0003640000300800 */
[----:B------:R3:W-:Y:S01]  /*9dc0*/  MUFU.EX2 R40, R30 ;  /* 0x0000001e00287308 */ /* 0x0007e20000000800 */
[--C-:B------:R-:W-:Y:S01]  /*9dd0*/  FADD.FTZ R90, R69, -R94.reuse ;  /* 0x8000005e455a7221 */ /* 0x100fe20000010000 */
[----:B------:R-:W-:Y:S01]  /*9de0*/  FADD.FTZ R94, R71, -R94 ;  /* 0x8000005e475e7221 */ /* 0x000fe20000010000 */
[----:B------:R-:W-:Y:S01]  /*9df0*/  FMUL.FTZ R62, R34, R62 ;  /* 0x0000003e223e7220 */ /* 0x000fe20000410000 */
[----:B------:R-:W-:Y:S01]  /*9e00*/  FMUL.FTZ R51, R89, R51 ;  /* 0x0000003359337220 */ /* 0x000fe20000410000 */
[----:B------:R-:W-:Y:S01]  /*9e10*/  FMUL.FTZ R68, R68, R56 ;  /* 0x0000003844447220 */ /* 0x000fe20000410000 */
[----:B------:R-:W-:Y:S01]  /*9e20*/  FMUL.FTZ R63, R36, R63 ;  /* 0x0000003f243f7220 */ /* 0x000fe20000410000 */
[----:B------:R-:W-:Y:S01]  /*9e30*/  FMUL.FTZ R93, R128, R93 ;  /* 0x0000005d805d7220 */ /* 0x000fe20000410000 */
[----:B------:R-:W4:Y:S01]  /*9e40*/  MUFU.EX2 R125, R125 ;  /* 0x0000007d007d7308 */ /* 0x000f220000000800 */
[----:B---3--:R-:W-:Y:S01]  /*9e50*/  FFMA.FTZ R30, -R155, R155, 1 ;  /* 0x3f8000009b1e7423 */ /* 0x008fe2000001019b */
[----:B------:R-:W-:Y:S01]  /*9e60*/  FFMA.FTZ R71, -R152, R152, 1 ;  /* 0x3f80000098477423 */ /* 0x000fe20000010198 */
[----:B------:R-:W-:Y:S01]  /*9e70*/  FFMA.FTZ R89, -R159, R159, 1 ;  /* 0x3f8000009f597423 */ /* 0x000fe2000001019f */
[----:B------:R-:W-:Y:S01]  /*9e80*/  FFMA.FTZ R56, -R112, R112, 1 ;  /* 0x3f80000070387423 */ /* 0x000fe20000010170 */
[----:B------:R-:W-:Y:S01]  /*9e90*/  FMUL.FTZ R30, R30, R57 ;  /* 0x000000391e1e7220 */ /* 0x000fe20000410000 */
[----:B------:R-:W-:Y:S01]  /*9ea0*/  FFMA.FTZ R57, -R150, R150, 1 ;  /* 0x3f80000096397423 */ /* 0x000fe20000010196 */
[----:B------:R-:W-:Y:S01]  /*9eb0*/  FMUL.FTZ R71, R71, R62 ;  /* 0x0000003e47477220 */ /* 0x000fe20000410000 */
[----:B------:R-:W-:Y:S01]  /*9ec0*/  FMUL.FTZ R89, R89, R208 ;  /* 0x000000d059597220 */ /* 0x000fe20000410000 */
[----:B------:R-:W-:Y:S01]  /*9ed0*/  FADD.FTZ R61, R61, -R134 ;  /* 0x800000863d3d7221 */ /* 0x000fe20000010000 */
[----:B------:R-:W-:Y:S01]  /*9ee0*/  FADD.FTZ R67, R67, -R130 ;  /* 0x8000008243437221 */ /* 0x000fe20000010000 */
[----:B------:R-:W-:Y:S01]  /*9ef0*/  FMUL.FTZ R57, R57, R63 ;  /* 0x0000003f39397220 */ /* 0x000fe20000410000 */
[----:B------:R-:W-:Y:S01]  /*9f00*/  FMUL.FTZ R56, R56, R93 ;  /* 0x0000005d38387220 */ /* 0x000fe20000410000 */
[----:B------:R-:W3:Y:S04]  /*9f10*/  SHFL.IDX PT, R62, R91, R225, 0x1f ;  /* 0x00001fe15b3e7589 */ /* 0x000ee800000e0000 */
[----:B------:R-:W-:Y:S04]  /*9f20*/  SHFL.IDX PT, R208, R91, R7, 0x1f ;  /* 0x00001f075bd07589 */ /* 0x000fe800000e0000 */
[----:B------:R-:W1:Y:S04]  /*9f30*/  SHFL.IDX PT, R63, R91, R220, 0x1f ;  /* 0x00001fdc5b3f7589 */ /* 0x000e6800000e0000 */
[----:B------:R-:W-:Y:S04]  /*9f40*/  SHFL.IDX PT, R93, R91, R217, 0x1f ;  /* 0x00001fd95b5d7589 */ /* 0x000fe800000e0000 */
[----:B------:R-:W-:Y:S04]  /*9f50*/  SHFL.IDX PT, R112, R91, R226, 0x1f ;  /* 0x00001fe25b707589 */ /* 0x000fe800000e0000 */
[----:B------:R-:W-:Y:S04]  /*9f60*/  SHFL.IDX PT, R130, R91, R235, 0x1f ;  /* 0x00001feb5b827589 */ /* 0x000fe800000e0000 */
[----:B------:R-:W-:Y:S04]  /*9f70*/  SHFL.IDX PT, R134, R91, R233, 0x1f ;  /* 0x00001fe95b867589 */ /* 0x000fe800000e0000 */
[----:B------:R-:W1:Y:S01]  /*9f80*/  SHFL.IDX PT, R91, R91, R234, 0x1f ;  /* 0x00001fea5b5b7589 */ /* 0x000e6200000e0000 */
[----:B------:R-:W3:Y:S01]  /*9f90*/  MUFU.EX2 R123, R123 ;  /* 0x0000007b007b7308 */ /* 0x000ee20000000800 */
[----:B------:R-:W-:-:S02]  /*9fa0*/  FADD.FTZ R58, R58, -R41 ;  /* 0x800000293a3a7221 */ /* 0x000fc40000010000 */
[----:B------:R1:W5:Y:S04]  /*9fb0*/  LDL.LU R163, [R1+0xe0] ;  /* 0x0000e00001a37983 */ /* 0x0003680000300800 */
[----:B------:R1:W5:Y:S01]  /*9fc0*/  LDL.LU R162, [R1+0xdc] ;  /* 0x0000dc0001a27983 */ /* 0x0003620000300800 */
[----:B------:R-:W1:Y:S03]  /*9fd0*/  MUFU.EX2 R126, R126 ;  /* 0x0000007e007e7308 */ /* 0x000e660000000800 */
[----:B------:R1:W5:Y:S01]  /*9fe0*/  LDL.LU R161, [R1+0xd8] ;  /* 0x0000d80001a17983 */ /* 0x0003620000300800 */
[----:B------:R-:W-:-:S03]  /*9ff0*/  FMUL.FTZ R59, R32, R59 ;  /* 0x0000003b203b7220 */ /* 0x000fc60000410000 */
[----:B------:R1:W5:Y:S01]  /*a000*/  LDL.LU R160, [R1+0xd4] ;  /* 0x0000d40001a07983 */ /* 0x0003620000300800 */
[----:B------:R2:W-:Y:S01]  /*a010*/  MUFU.EX2 R41, R29 ;  /* 0x0000001d00297308 */ /* 0x0005e20000000800 */
[----:B------:R-:W-:Y:S02]  /*a020*/  FFMA.FTZ R69, -R156, R156, 1 ;  /* 0x3f8000009c457423 */ /* 0x000fe4000001019c */
[----:B------:R1:W5:Y:S01]  /*a030*/  LDL.LU R159, [R1+0xd0] ;  /* 0x0000d000019f7983 */ /* 0x0003620000300800 */
[----:B------:R-:W-:-:S03]  /*a040*/  FMUL.FTZ R58, R22, R58 ;  /* 0x0000003a163a7220 */ /* 0x000fc60000410000 */
[----:B------:R1:W5:Y:S01]  /*a050*/  LDL.LU R158, [R1+0xcc] ;  /* 0x0000cc00019e7983 */ /* 0x0003620000300800 */
[----:B--2---:R-:W-:-:S03]  /*a060*/  FFMA.FTZ R29, -R154, R154, 1 ;  /* 0x3f8000009a1d7423 */ /* 0x004fc6000001019a */
[----:B------:R2:W5:Y:S01]  /*a070*/  LDL.LU R157, [R1+0xc8] ;  /* 0x0000c800019d7983 */ /* 0x0005620000300800 */
[----:B------:R-:W-:Y:S01]  /*a080*/  FADD.FTZ R92, R70, -R92 ;  /* 0x8000005c465c7221 */ /* 0x000fe20000010000 */
[----:B------:R-:W-:Y:S02]  /*a090*/  FMUL.FTZ R29, R29, R59 ;  /* 0x0000003b1d1d7220 */ /* 0x000fe40000410000 */
[----:B------:R2:W5:Y:S01]  /*a0a0*/  LDL.LU R156, [R1+0xc4] ;  /* 0x0000c400019c7983 */ /* 0x0005620000300800 */
[----:B------:R-:W-:Y:S01]  /*a0b0*/  FFMA.FTZ R70, -R153, R153, 1 ;  /* 0x3f80000099467423 */ /* 0x000fe20000010199 */
[----:B------:R3:W-:Y:S02]  /*a0c0*/  MUFU.EX2 R11, R31 ;  /* 0x0000001f000b7308 */ /* 0x0007e40000000800 */
[----:B------:R2:W5:Y:S01]  /*a0d0*/  LDL.LU R155, [R1+0xc0] ;  /* 0x0000c000019b7983 */ /* 0x0005620000300800 */
[----:B------:R-:W-:Y:S01]  /*a0e0*/  FMUL.FTZ R69, R69, R58 ;  /* 0x0000003a45457220 */ /* 0x000fe20000410000 */
[----:B------:R-:W-:Y:S01]  /*a0f0*/  FFMA.FTZ R59, -R149, R149, 1 ;  /* 0x3f800000953b7423 */ /* 0x000fe20000010195 */
[----:B------:R-:W-:Y:S01]  /*a100*/  FMUL.FTZ R66, R122, R66 ;  /* 0x000000427a427220 */ /* 0x000fe20000410000 */
[----:B------:R2:W5:Y:S01]  /*a110*/  LDL.LU R154, [R1+0xbc] ;  /* 0x0000bc00019a7983 */ /* 0x0005620000300800 */
[----:B------:R-:W-:Y:S01]  /*a120*/  FFMA.FTZ R58, -R148, R148, 1 ;  /* 0x3f800000943a7423 */ /* 0x000fe20000010194 */
[----:B----4-:R-:W-:Y:S01]  /*a130*/  FMUL.FTZ R67, R125, R67 ;  /* 0x000000437d437220 */ /* 0x010fe20000410000 */
[----:B---3--:R-:W-:Y:S01]  /*a140*/  FFMA.FTZ R31, -R151, R151, 1 ;  /* 0x3f800000971f7423 */ /* 0x008fe20000010197 */
[----:B------:R2:W5:Y:S01]  /*a150*/  LDL.LU R153, [R1+0xb8] ;  /* 0x0000b80001997983 */ /* 0x0005620000300800 */
[----:B------:R-:W-:Y:S01]  /*a160*/  FMUL.FTZ R61, R35, R61 ;  /* 0x0000003d233d7220 */ /* 0x000fe20000410000 */
[----:B------:R-:W-:-:S02]  /*a170*/  FMUL.FTZ R60, R33, R60 ;  /* 0x0000003c213c7220 */ /* 0x000fc40000410000 */
[----:B------:R2:W5:Y:S01]  /*a180*/  LDL.LU R152, [R1+0xb4] ;  /* 0x0000b40001987983 */ /* 0x0005620000300800 */
[----:B------:R-:W-:-:S03]  /*a190*/  FMUL.FTZ R59, R59, R66 ;  /* 0x000000423b3b7220 */ /* 0x000fc60000410000 */
[----:B------:R2:W5:Y:S01]  /*a1a0*/  LDL.LU R151, [R1+0xb0] ;  /* 0x0000b00001977983 */ /* 0x0005620000300800 */
[----:B------:R-:W-:Y:S01]  /*a1b0*/  FMUL.FTZ R58, R58, R67 ;  /* 0x000000433a3a7220 */ /* 0x000fe20000410000 */
[----:B------:R-:W-:Y:S02]  /*a1c0*/  FFMA.FTZ R66, -R147, R147, 1 ;  /* 0x3f80000093427423 */ /* 0x000fe40000010193 */
        /* <DEDUP_REMOVED lines=10> */
[--C-:B------:R-:W-:Y:S01]  /*a270*/  FADD.FTZ R73, R73, -R62.reuse ;  /* 0x8000003e49497221 */ /* 0x100fe20000010000 */
[----:B------:R-:W-:Y:S02]  /*a280*/  FADD.FTZ R75, R75, -R62 ;  /* 0x8000003e4b4b7221 */ /* 0x000fe40000010000 */
[----:B------:R2:W5:Y:S01]  /*a290*/  LDL.LU R146, [R1+0x9c] ;  /* 0x00009c0001927983 */ /* 0x0005620000300800 */
[--C-:B-1----:R-:W-:Y:S01]  /*a2a0*/  FADD.FTZ R76, R76, -R63.reuse ;  /* 0x8000003f4c4c7221 */ /* 0x102fe20000010000 */
        /* <DEDUP_REMOVED lines=68> */
[----:B------:R-:W-:Y:S01]  /*a6f0*/  F2FP.BF16.F32.PACK_AB R69, R29, R69 ;  /* 0x000000451d45723e */ /* 0x000fe200000010ff */
[----:B------:R-:W-:Y:S01]  /*a700*/  FMUL.FTZ R92, R124, R92 ;  /* 0x0000005c7c5c7220 */ /* 0x000fe20000410000 */
[----:B------:R-:W-:Y:S01]  /*a710*/  FFMA.FTZ R116, -R118, R118, 1 ;  /* 0x3f80000076747423 */ /* 0x000fe20000010176 */
[----:B------:R-:W-:Y:S01]  /*a720*/  FFMA.FTZ R117, -R121, R121, 1 ;  /* 0x3f80000079757423 */ /* 0x000fe20000010179 */
        /* <DEDUP_REMOVED lines=65> */
[----:B---3--:R-:W-:-:S05]  /*ab40*/  LEA R29, R0, R208, 0xe ;  /* 0x000000d0001d7211 */ /* 0x008fca00078e70ff */
        /* <DEDUP_REMOVED lines=74> */
[----:B------:R-:W-:Y:S01]  /*aff0*/  R2UR UR5, R16 ;  /* 0x00000000100572ca */ /* 0x000fe200000e0000 */
[----:B--2---:R-:W-:-:S05]  /*b000*/  IMAD R9, R0, 0x800, R38 ;  /* 0x0000080000097824 */ /* 0x004fca00078e0226 */
        /* <DEDUP_REMOVED lines=9> */
[----:B--2---:R-:W2:Y:S02]  /*b0a0*/  FENCE.VIEW.ASYNC.S ;  /* 0x00000000000073c6 */ /* 0x004ea40000000000 */
[----:B--2---:R-:W-:Y:S06]  /*b0b0*/  BAR.SYNC.DEFER_BLOCKING 0x9, 0x100 ;  /* 0x0244000000007b1d */ /* 0x004fec0000010000 */
[----:B-1----:R-:W-:-:S06]  /*b0c0*/  WARPGROUP.ARRIVE ;  /* 0x00000000000079c5 */ /* 0x002fcc0000000000 */
        /* <DEDUP_REMOVED lines=53> */
.L_x_1220:
        /* <DEDUP_REMOVED lines=13> */
[C---:B--2---:R-:W-:Y:S01]  /*b4f0*/  VIADD R5, R9.reuse, 0x9 ;  /* 0x0000000909057836 */ /* 0x044fe20000000000 */
        /* <DEDUP_REMOVED lines=54> */
.L_x_1221:
[----:B-1----:R-:W2:Y:S01]  /*b860*/  LDL R5, [R1+0x40] ;  /* 0x0000400001057983 */ /* 0x002ea20000100800 */
[----:B------:R-:W-:Y:S01]  /*b870*/  UIADD3 UR40, UR40, 0x1, URZ ;  /* 0x0000000128287890 */ /* 0x000fe2000fffe03f */
[----:B------:R-:W-:Y:S02]  /*b880*/  VIADD R0, R0, 0x1 ;  /* 0x0000000100007836 */ /* 0x000fe40000000000 */
[----:B------:R-:W-:-:S03]  /*b890*/  VIADD R6, R6, 0x30c20 ;  /* 0x00030c2006067836 */ /* 0x000fc60000000000 */
[C---:B------:R-:W-:Y:S02]  /*b8a0*/  ISETP.NE.AND P0, PT, R0.reuse, 0x2, PT ;  /* 0x000000020000780c */ /* 0x040fe40003f05270 */
[----:B------:R-:W-:Y:S02]  /*b8b0*/  PRMT R6, RZ, 0x654, R6 ;  /* 0x00000654ff067816 */ /* 0x000fe40000000006 */
[----:B------:R-:W-:Y:S02]  /*b8c0*/  SEL R0, R0, RZ, P0 ;  /* 0x000000ff00007207 */ /* 0x000fe40000000000 */
[----:B------:R4:W-:Y:S01]  /*b8d0*/  SYNCS.ARRIVE.TRANS64.RED.A1T0 RZ, [R6+URZ], RZ ;  /* 0x000000ff06ff79a7 */ /* 0x0009e2000810043f */
[----:B--2---:R-:W-:Y:S02]  /*b8e0*/  ISETP.LE.AND P1, PT, R5, UR40, PT ;  /* 0x0000002805007c0c */ /* 0x004fe4000bf23270 */
[----:B------:R-:W-:-:S04]  /*b8f0*/  SEL R5, RZ, 0x1, P0 ;  /* 0x00000001ff057807 */ /* 0x000fc80000000000 */
[----:B------:R-:W-:-:S07]  /*b900*/  LOP3.LUT R4, R4, R5, RZ, 0x3c, !PT ;  /* 0x0000000504047212 */ /* 0x000fce00078e3cff */
[----:B----4-:R-:W-:Y:S05]  /*b910*/  @!P1 BRA `(.L_x_1222) ;  /* 0xffffffb800709947 */ /* 0x010fea000383ffff */
.L_x_1211:
[----:B------:R-:W-:-:S06]  /*b920*/  UISETP.GE.AND UP0, UPT, UR40, UR37, UPT ;  /* 0x000000252800728c */ /* 0x000fcc000bf06270 */
[----:B------:R-:W-:-:S13]  /*b930*/  PLOP3.LUT P0, PT, PT, PT, UP0, 0x80, 0x0 ;  /* 0x000000000000781c */ /* 0x000fda0003f0f008 */
[----:B------:R-:W-:Y:S05]  /*b940*/  @P0 BRA `(.L_x_1223) ;  /* 0x00000058000c0947 */ /* 0x000fea0003800000 */
[----:B------:R-:W2:Y:S01]  /*b950*/  LDL.LU R21, [R1+0x48] ;  /* 0x0000480001157983 */ /* 0x000ea20000300800 */
[----:B------:R-:W3:Y:S01]  /*b960*/  LDC R22, c[0x0][0x290] ;  /* 0x0000a400ff167b82 */ /* 0x000ee20000000800 */
[----:B------:R-:W-:Y:S01]  /*b970*/  IMAD.MOV.U32 R19, RZ, RZ, 0x40000040 ;  /* 0x40000040ff137424 */ /* 0x000fe200078e00ff */
[----:B------:R-:W4:Y:S01]  /*b980*/  S2R R5, SR_TID.X ;  /* 0x0000000000057919 */ /* 0x000f220000002100 */
[----:B------:R-:W5:Y:S01]  /*b990*/  S2R R6, SR_TID.X ;  /* 0x0000000000067919 */ /* 0x000f620000002100 */
[----:B----4-:R-:W-:Y:S01]  /*b9a0*/  VIADD R5, R5, 0xffffff80 ;  /* 0xffffff8005057836 */ /* 0x010fe20000000000 */
[----:B-----5:R-:W-:-:S04]  /*b9b0*/  IADD3 R9, R6, -0x80, RZ ;  /* 0xffffff8006097810 */ /* 0x020fc80007ffe0ff */
[----:B------:R-:W-:Y:S02]  /*b9c0*/  SHF.R.S32.HI R6, RZ, 0x1f, R5 ;  /* 0x0000001fff067819 */ /* 0x000fe40000011405 */
[----:B------:R-:W-:Y:S02]  /*b9d0*/  SHF.R.S32.HI R8, RZ, 0x1f, R9 ;  /* 0x0000001fff087819 */ /* 0x000fe40000011409 */
[----:B------:R-:W-:Y:S02]  /*b9e0*/  LEA.HI R7, R6, R5, RZ, 0x5 ;  /* 0x0000000506077211 */ /* 0x000fe400078f28ff */
[----:B------:R-:W-:Y:S02]  /*b9f0*/  LEA.HI R11, R8, R9, RZ, 0x7 ;  /* 0x00000009080b7211 */ /* 0x000fe400078f38ff */
[----:B------:R-:W-:Y:S02]  /*ba00*/  LOP3.LUT R8, R7, 0xffffffe0, RZ, 0xc0, !PT ;  /* 0xffffffe007087812 */ /* 0x000fe400078ec0ff */
[----:B------:R-:W-:-:S02]  /*ba10*/  LEA.HI R6, R6, R5, RZ, 0x2 ;  /* 0x0000000506067211 */ /* 0x000fc400078f10ff */
[----:B------:R-:W-:Y:S02]  /*ba20*/  IADD3 R8, R5, -R8, RZ ;  /* 0x8000000805087210 */ /* 0x000fe40007ffe0ff */
[----:B------:R-:W-:Y:S02]  /*ba30*/  LOP3.LUT R10, R11, 0xffffff80, RZ, 0xc0, !PT ;  /* 0xffffff800b0a7812 */ /* 0x000fe400078ec0ff */
[----:B------:R-:W-:Y:S02]  /*ba40*/  LOP3.LUT R6, R6, 0xfffffffc, RZ, 0xc0, !PT ;  /* 0xfffffffc06067812 */ /* 0x000fe400078ec0ff */
[----:B------:R-:W-:Y:S01]  /*ba50*/  SHF.R.S32.HI R7, RZ, 0x1f, R8 ;  /* 0x0000001fff077819 */ /* 0x000fe20000011408 */
[----:B------:R-:W-:Y:S01]  /*ba60*/  IMAD.IADD R9, R9, 0x1, -R10 ;  /* 0x0000000109097824 */ /* 0x000fe200078e0a0a */
[----:B------:R-:W-:Y:S01]  /*ba70*/  SHF.R.S32.HI R20, RZ, 0x7, R11 ;  /* 0x00000007ff147819 */ /* 0x000fe2000001140b */
[----:B------:R-:W-:Y:S01]  /*ba80*/  IMAD.IADD R10, R5, 0x1, -R6 ;  /* 0x00000001050a7824 */ /* 0x000fe200078e0a06 */
[----:B------:R-:W-:-:S02]  /*ba90*/  LEA.HI R5, R7, R8, RZ, 0x3 ;  /* 0x0000000807057211 */ /* 0x000fc400078f18ff */
[----:B------:R-:W-:Y:S02]  /*baa0*/  SHF.R.S32.HI R14, RZ, 0x1f, R9 ;  /* 0x0000001fff0e7819 */ /* 0x000fe40000011409 */
[--C-:B------:R-:W-:Y:S02]  /*bab0*/  SHF.R.S32.HI R6, RZ, 0x3, R5.reuse ;  /* 0x00000003ff067819 */ /* 0x100fe40000011405 */
[----:B------:R-:W-:Y:S02]  /*bac0*/  SHF.R.S32.HI R5, RZ, 0x1f, R5 ;  /* 0x0000001fff057819 */ /* 0x000fe40000011405 */
[----:B------:R-:W-:Y:S02]  /*bad0*/  LEA.HI R7, R7, R8, RZ, 0x2 ;  /* 0x0000000807077211 */ /* 0x000fe400078f10ff */
[----:B------:R-:W-:Y:S02]  /*bae0*/  LEA.HI R5, R5, R6, RZ, 0x4 ;  /* 0x0000000605057211 */ /* 0x000fe400078f20ff */
[----:B------:R-:W-:-:S02]  /*baf0*/  LEA.HI R12, R14, R9, RZ, 0x2 ;  /* 0x000000090e0c7211 */ /* 0x000fc400078f10ff */
[----:B------:R-:W-:Y:S02]  /*bb00*/  SHF.R.S32.HI R8, RZ, 0x2, R7 ;  /* 0x00000002ff087819 */ /* 0x000fe40000011407 */
[----:B------:R-:W-:Y:S02]  /*bb10*/  LEA.HI R14, R14, R9, RZ, 0x5 ;  /* 0x000000090e0e7211 */ /* 0x000fe400078f28ff */
[----:B------:R-:W-:Y:S02]  /*bb20*/  LOP3.LUT R5, R5, 0x1ffffff0, RZ, 0xc0, !PT ;  /* 0x1ffffff005057812 */ /* 0x000fe400078ec0ff */
[--C-:B------:R-:W-:Y:S02]  /*bb30*/  SHF.R.S32.HI R9, RZ, 0x2, R12.reuse ;  /* 0x00000002ff097819 */ /* 0x100fe4000001140c */
[----:B------:R-:W-:Y:S01]  /*bb40*/  LEA.HI R11, R20, R20, RZ, 0x1 ;  /* 0x00000014140b7211 */ /* 0x000fe200078f08ff */
[----:B------:R-:W-:Y:S01]  /*bb50*/  IMAD.IADD R6, R6, 0x1, -R5 ;  /* 0x0000000106067824 */ /* 0x000fe200078e0a05 */
[----:B------:R-:W-:Y:S01]  /*bb60*/  LEA.HI R7, R7, R8, RZ, 0x1 ;  /* 0x0000000807077211 */ /* 0x000fe200078f08ff */
[----:B------:R-:W-:Y:S01]  /*bb70*/  VIADD R5, R8, 0x8 ;  /* 0x0000000808057836 */ /* 0x000fe20000000000 */
[----:B------:R-:W-:-:S02]  /*bb80*/  SHF.R.S32.HI R12, RZ, 0x1f, R12 ;  /* 0x0000001fff0c7819 */ /* 0x000fc4000001140c */
[----:B------:R-:W-:Y:S02]  /*bb90*/  LOP3.LUT R11, R11, 0x3fffffe, RZ, 0xc0, !PT ;  /* 0x03fffffe0b0b7812 */ /* 0x000fe400078ec0ff */
[----:B------:R-:W-:Y:S02]  /*bba0*/  LOP3.LUT R7, R7, 0xfffffffe, RZ, 0xc0, !PT ;  /* 0xfffffffe07077812 */ /* 0x000fe400078ec0ff */
[----:B------:R-:W-:Y:S01]  /*bbb0*/  LEA.HI R12, R12, R9, RZ, 0x3 ;  /* 0x000000090c0c7211 */ /* 0x000fe200078f18ff */
[----:B------:R-:W-:Y:S01]  /*bbc0*/  IMAD.IADD R20, R20, 0x1, -R11 ;  /* 0x0000000114147824 */ /* 0x000fe200078e0a0b */
[C---:B------:R-:W-:Y:S01]  /*bbd0*/  IADD3 R13, R8.reuse, 0x10, RZ ;  /* 0x00000010080d7810 */ /* 0x040fe20007ffe0ff */
[----:B------:R-:W-:Y:S01]  /*bbe0*/  IMAD.IADD R7, R8, 0x1, -R7 ;  /* 0x0000000108077824 */ /* 0x000fe200078e0a07 */
[----:B------:R-:W-:Y:S01]  /*bbf0*/  LOP3.LUT R12, R12, 0xfffffff8, RZ, 0xc0, !PT ;  /* 0xfffffff80c0c7812 */ /* 0x000fe200078ec0ff */
[----:B------:R-:W-:Y:S01]  /*bc00*/  VIADD R8, R8, 0x18 ;  /* 0x0000001808087836 */ /* 0x000fe20000000000 */
[----:B------:R-:W-:-:S02]  /*bc10*/  LEA.HI R11, R5, R5, RZ, 0x1 ;  /* 0x00000005050b7211 */ /* 0x000fc400078f08ff */
[----:B-1----:R-:W-:Y:S02]  /*bc20*/  SHF.R.S32.HI R18, RZ, 0x5, R14 ;  /* 0x00000005ff127819 */ /* 0x002fe4000001140e */
[----:B------:R-:W-:Y:S02]  /*bc30*/  LEA.HI R14, R13, R13, RZ, 0x1 ;  /* 0x0000000d0d0e7211 */ /* 0x000fe400078f08ff */
[----:B------:R-:W-:Y:S02]  /*bc40*/  IADD3 R15, R9, -R12, RZ ;  /* 0x8000000c090f7210 */ /* 0x000fe40007ffe0ff */
[----:B------:R-:W-:Y:S01]  /*bc50*/  LOP3.LUT R12, R11, 0xfffffffe, RZ, 0xc0, !PT ;  /* 0xfffffffe0b0c7812 */ /* 0x000fe200078ec0ff */
[----:B------:R-:W3:Y:S01]  /*bc60*/  S2R R9, SR_CTAID.X ;  /* 0x0000000000097919 */ /* 0x000ee20000002500 */
[----:B------:R-:W-:Y:S01]  /*bc70*/  LEA R7, R6, R7, 0x3 ;  /* 0x0000000706077211 */ /* 0x000fe200078e18ff */
[----:B------:R-:W-:Y:S01]  /*bc80*/  IMAD R17, R18, 0x10, R15 ;  /* 0x0000001012117824 */ /* 0x000fe200078e020f */
[----:B------:R-:W-:Y:S01]  /*bc90*/  LOP3.LUT R6, R14, 0xfffffffe, RZ, 0xc0, !PT ;  /* 0xfffffffe0e067812 */ /* 0x000fe200078ec0ff */
[----:B------:R-:W-:Y:S01]  /*bca0*/  IMAD.IADD R12, R5, 0x1, -R12 ;  /* 0x00000001050c7824 */ /* 0x000fe200078e0a0c */
[----:B------:R-:W-:Y:S01]  /*bcb0*/  SHF.R.S32.HI R5, RZ, 0x1, R11 ;  /* 0x00000001ff057819 */ /* 0x000fe2000001140b */
[----:B------:R1:W-:Y:S01]  /*bcc0*/  STL [R1+0x64], R7 ;  /* 0x0000640701007387 */ /* 0x0003e20000100800 */
[----:B------:R-:W-:-:S02]  /*bcd0*/  IADD3 R13, R13, -R6, RZ ;  /* 0x800000060d0d7210 */ /* 0x000fc40007ffe0ff */
[----:B------:R-:W-:Y:S02]  /*bce0*/  SHF.R.S32.HI R6, RZ, 0x1f, R11 ;  /* 0x0000001fff067819 */ /* 0x000fe4000001140b */
[----:B------:R-:W-:Y:S02]  /*bcf0*/  LEA.HI R11, R8, R8, RZ, 0x1 ;  /* 0x00000008080b7211 */ /* 0x000fe400078f08ff */
[----:B------:R-:W-:Y:S02]  /*bd00*/  LEA.HI R6, R6, R5, RZ, 0x4 ;  /* 0x0000000506067211 */ /* 0x000fe400078f20ff */
[----:B------:R-:W-:Y:S02]  /*bd10*/  SHF.R.S32.HI R15, RZ, 0x1, R11 ;  /* 0x00000001ff0f7819 */ /* 0x000fe4000001140b */
[--C-:B-1----:R-:W-:Y:S02]  /*bd20*/  SHF.R.S32.HI R7, RZ, 0x1, R14.reuse ;  /* 0x00000001ff077819 */ /* 0x102fe4000001140e */
[----:B------:R-:W-:-:S02]  /*bd30*/  SHF.R.S32.HI R14, RZ, 0x1f, R14 ;  /* 0x0000001fff0e7819 */ /* 0x000fc4000001140e */
[----:B------:R-:W-:Y:S02]  /*bd40*/  SHF.R.S32.HI R18, RZ, 0x1f, R11 ;  /* 0x0000001fff127819 */ /* 0x000fe4000001140b */
[----:B------:R-:W-:Y:S02]  /*bd50*/  LOP3.LUT R6, R6, 0x1ffffff0, RZ, 0xc0, !PT ;  /* 0x1ffffff006067812 */ /* 0x000fe400078ec0ff */
[----:B------:R-:W-:Y:S02]  /*bd60*/  LEA.HI R14, R14, R7, RZ, 0x4 ;  /* 0x000000070e0e7211 */ /* 0x000fe400078f20ff */
[----:B------:R-:W-:Y:S01]  /*bd70*/  LEA.HI R18, R18, R15, RZ, 0x4 ;  /* 0x0000000f12127211 */ /* 0x000fe200078f20ff */
[----:B------:R-:W-:Y:S01]  /*bd80*/  IMAD.IADD R5, R5, 0x1, -R6 ;  /* 0x0000000105057824 */ /* 0x000fe200078e0a06 */
[----:B------:R-:W-:Y:S02]  /*bd90*/  LOP3.LUT R11, R11, 0xfffffffe, RZ, 0xc0, !PT ;  /* 0xfffffffe0b0b7812 */ /* 0x000fe400078ec0ff */
[----:B------:R-:W-:-:S02]  /*bda0*/  LOP3.LUT R14, R14, 0x1ffffff0, RZ, 0xc0, !PT ;  /* 0x1ffffff00e0e7812 */ /* 0x000fc400078ec0ff */
[----:B------:R-:W-:Y:S01]  /*bdb0*/  LOP3.LUT R18, R18, 0x1ffffff0, RZ, 0xc0, !PT ;  /* 0x1ffffff012127812 */ /* 0x000fe200078ec0ff */
[----:B------:R-:W-:Y:S01]  /*bdc0*/  IMAD.IADD R11, R8, 0x1, -R11 ;  /* 0x00000001080b7824 */ /* 0x000fe200078e0a0b */
[----:B------:R-:W-:Y:S01]  /*bdd0*/  LEA R5, R5, R12, 0x3 ;  /* 0x0000000c05057211 */ /* 0x000fe200078e18ff */
[----:B------:R-:W-:Y:S01]  /*bde0*/  IMAD.IADD R14, R7, 0x1, -R14 ;  /* 0x00000001070e7824 */ /* 0x000fe200078e0a0e */
[----:B------:R-:W-:Y:S01]  /*bdf0*/  LEA R20, R20, R17, 0x6 ;  /* 0x0000001114147211 */ /* 0x000fe200078e30ff */
[----:B------:R-:W-:Y:S01]  /*be00*/  IMAD.IADD R18, R15, 0x1, -R18 ;  /* 0x000000010f127824 */ /* 0x000fe200078e0a12 */
[----:B------:R-:W-:Y:S01]  /*be10*/  MOV R15, 0x40000040 ;  /* 0x40000040000f7802 */ /* 0x000fe20000000f00 */
[----:B------:R-:W-:Y:S01]  /*be20*/  IMAD R8, R14, 0x8, R13 ;  /* 0x000000080e087824 */ /* 0x000fe200078e020d */
[----:B------:R-:W-:Y:S01]  /*be30*/  STL [R1+0x60], R5 ;  /* 0x0000600501007387 */ /* 0x000fe20000100800 */
[C---:B---3--:R-:W-:Y:S01]  /*be40*/  IMAD R7, R9.reuse, -0x80, R22 ;  /* 0xffffff8009077824 */ /* 0x048fe200078e0216 */
[----:B------:R-:W-:Y:S01]  /*be50*/  LEA R6, R18, R11, 0x3 ;  /* 0x0000000b12067211 */ /* 0x000fe200078e18ff */
[----:B------:R-:W-:Y:S01]  /*be60*/  IMAD.MOV.U32 R13, RZ, RZ, 0x40000040 ;  /* 0x40000040ff0d7424 */ /* 0x000fe200078e00ff */
[----:B------:R1:W-:Y:S01]  /*be70*/  STL [R1+0x5c], R8 ;  /* 0x00005c0801007387 */ /* 0x0003e20000100800 */
[----:B------:R-:W-:-:S03]  /*be80*/  IMAD R9, R9, -0x80, -R20 ;  /* 0xffffff8009097824 */ /* 0x000fc600078e0a14 */
[----:B------:R3:W-:Y:S01]  /*be90*/  STL [R1+0x58], R6 ;  /* 0x0000580601007387 */ /* 0x0007e20000100800 */
[----:B-1----:R-:W-:Y:S02]  /*bea0*/  IMAD.IADD R8, R7, 0x1, -R20 ;  /* 0x0000000107087824 */ /* 0x002fe400078e0a14 */
[----:B--2---:R-:W-:-:S04]  /*beb0*/  IMAD R5, R21, 0x2000, R16 ;  /* 0x0000200015057824 */ /* 0x004fc800078e0210 */
[C---:B---3--:R-:W-:Y:S01]  /*bec0*/  VIADD R6, R5.reuse, 0x4000 ;  /* 0x0000400005067836 */ /* 0x048fe20000000000 */
[----:B------:R-:W-:Y:S02]  /*bed0*/  IADD3 R7, R5, 0x20c00, RZ ;  /* 0x00020c0005077810 */ /* 0x000fe40007ffe0ff */
[----:B------:R-:W-:Y:S02]  /*bee0*/  SHF.R.U32.HI R5, RZ, 0x4, R5 ;  /* 0x00000004ff057819 */ /* 0x000fe40000011605 */
[----:B------:R-:W-:Y:S02]  /*bef0*/  SHF.R.U32.HI R6, RZ, 0x4, R6 ;  /* 0x00000004ff067819 */ /* 0x000fe40000011606 */
[----:B------:R-:W-:Y:S02]  /*bf00*/  SHF.R.U32.HI R7, RZ, 0x4, R7 ;  /* 0x00000004ff077819 */ /* 0x000fe40000011607 */
[----:B------:R-:W-:Y:S02]  /*bf10*/  LOP3.LUT R6, R6, 0x3fff, RZ, 0xc0, !PT ;  /* 0x00003fff06067812 */ /* 0x000fe400078ec0ff */
[----:B------:R-:W-:-:S02]  /*bf20*/  LOP3.LUT R5, R5, 0x3fff, RZ, 0xc0, !PT ;  /* 0x00003fff05057812 */ /* 0x000fc400078ec0ff */
[----:B------:R-:W-:Y:S02]  /*bf30*/  LOP3.LUT R11, R7, 0x3fff, RZ, 0xc0, !PT ;  /* 0x00003fff070b7812 */ /* 0x000fe400078ec0ff */
[----:B------:R-:W-:Y:S02]  /*bf40*/  LOP3.LUT R6, R6, 0x10000, RZ, 0xfc, !PT ;  /* 0x0001000006067812 */ /* 0x000fe400078efcff */
[----:B------:R-:W-:Y:S02]  /*bf50*/  LOP3.LUT R7, R5, 0x10000, RZ, 0xfc, !PT ;  /* 0x0001000005077812 */ /* 0x000fe400078efcff */
[----:B------:R-:W-:Y:S01]  /*bf60*/  LOP3.LUT R5, R11, 0x10000, RZ, 0xfc, !PT ;  /* 0x000100000b057812 */ /* 0x000fe200078efcff */
[C---:B------:R-:W-:Y:S01]  /*bf70*/  VIADD R18, R6.reuse, 0x2 ;  /* 0x0000000206127836 */ /* 0x040fe20000000000 */
[C---:B------:R-:W-:Y:S01]  /*bf80*/  IADD3 R12, R6.reuse, 0x6, RZ ;  /* 0x00000006060c7810 */ /* 0x040fe20007ffe0ff */
[----:B------:R-:W-:Y:S01]  /*bf90*/  VIADD R14, R6, 0x4 ;  /* 0x00000004060e7836 */ /* 0x000fe20000000000 */
[----:B------:R1:W-:Y:S01]  /*bfa0*/  STL [R1+0x34], R6 ;  /* 0x0000340601007387 */ /* 0x0003e20000100800 */
[----:B------:R-:W-:-:S02]  /*bfb0*/  VIADD R11, R10, 0x8 ;  /* 0x000000080a0b7836 */ /* 0x000fc40000000000 */
[C---:B------:R-:W-:Y:S01]  /*bfc0*/  VIADD R11, R10.reuse, 0x14 ;  /* 0x000000140a0b7836 */ /* 0x040fe20000000000 */
[----:B------:R2:W-:Y:S04]  /*bfd0*/  STL [R1+0x50], R5 ;  /* 0x0000500501007387 */ /* 0x0005e80000100800 */
[----:B------:R3:W-:Y:S01]  /*bfe0*/  STL.64 [R1+0x38], R12 ;  /* 0x0000380c01007387 */ /* 0x0007e20000100a00 */
[----:B-1----:R-:W-:-:S03]  /*bff0*/  IADD3 R6, R10, 0xc, RZ ;  /* 0x0000000c0a067810 */ /* 0x002fc60007ffe0ff */
[----:B------:R3:W-:Y:S01]  /*c000*/  STL.64 [R1+0x48], R18 ;  /* 0x0000481201007387 */ /* 0x0007e20000100a00 */
[C---:B------:R-:W-:Y:S01]  /*c010*/  IADD3 R6, R10.reuse, 0x18, RZ ;  /* 0x000000180a067810 */ /* 0x040fe20007ffe0ff */
[C---:B--2---:R-:W-:Y:S02]  /*c020*/  VIADD R5, R10.reuse, 0x4 ;  /* 0x000000040a057836 */ /* 0x044fe40000000000 */
[----:B------:R3:W-:Y:S01]  /*c030*/  STL.64 [R1+0x40], R14 ;  /* 0x0000400e01007387 */ /* 0x0007e20000100a00 */
[C---:B------:R-:W-:Y:S02]  /*c040*/  VIADD R5, R10.reuse, 0x10 ;  /* 0x000000100a057836 */ /* 0x040fe40000000000 */
[----:B------:R-:W-:-:S07]  /*c050*/  VIADD R5, R10, 0x1c ;  /* 0x0000001c0a057836 */ /* 0x000fce0000000000 */
.L_x_1234:
[----:B------:R-:W-:Y:S01]  /*c060*/  IMAD.U32 R5, RZ, RZ, UR36 ;  /* 0x00000024ff057e24 */ /* 0x000fe2000f8e00ff */
[----:B------:R-:W-:Y:S05]  /*c070*/  YIELD ;  /* 0x0000000000007946 */ /* 0x000fea0003800000 */
[----:B------:R-:W-:-:S04]  /*c080*/  LOP3.LUT R5, R5, 0x1, RZ, 0xfc, !PT ;  /* 0x0000000105057812 */ /* 0x000fc800078efcff */
[----:B------:R-:W-:-:S13]  /*c090*/  ISETP.NE.AND P6, PT, R5, 0x3, PT ;  /* 0x000000030500780c */ /* 0x000fda0003fc5270 */
[----:B------:R-:W-:Y:S05]  /*c0a0*/  @!P6 BRA `(.L_x_1224) ;  /* 0x000000000004e947 */ /* 0x000fea0003800000 */
[----:B------:R-:W-:Y:S01]  /*c0b0*/  BPT.TRAP 0x1 ;  /* 0x000000040000795c */ /* 0x000fe20000300000 */
.L_x_1224:
[----:B------:R-:W-:Y:S02]  /*c0c0*/  LEA R6, R0, R16, 0x3 ;  /* 0x0000001000067211 */ /* 0x000fe400078e18ff */
[----:B---3--:R-:W-:-:S04]  /*c0d0*/  SHF.L.U32 R19, R4, 0x1f, RZ ;  /* 0x0000001f04137819 */ /* 0x008fc800000006ff */
[----:B------:R1:W2:Y:S01]  /*c0e0*/  SYNCS.PHASECHK.TRANS64.TRYWAIT P0, [R6+URZ+0x30c10], R19 ;  /* 0x030c1013060075a7 */ /* 0x0002a2000800017f */
[----:B------:R-:W-:Y:S05]  /*c0f0*/  @!P6 BRA `(.L_x_1225) ;  /* 0x000000000004e947 */ /* 0x000fea0003800000 */
[----:B------:R-:W-:Y:S01]  /*c100*/  BPT.TRAP 0x1 ;  /* 0x000000040000795c */ /* 0x000fe20000300000 */
.L_x_1225:
[----:B------:R-:W-:-:S05]  /*c110*/  VIADD R5, R16, 0x10000 ;  /* 0x0001000010057836 */ /* 0x000fca0000000000 */
[----:B------:R-:W-:-:S04]  /*c120*/  SHF.R.U32.HI R5, RZ, 0x4, R5 ;  /* 0x00000004ff057819 */ /* 0x000fc80000011605 */
[----:B------:R-:W-:-:S04]  /*c130*/  LOP3.LUT R5, R5, 0x3fff, RZ, 0xc0, !PT ;  /* 0x00003fff05057812 */ /* 0x000fc800078ec0ff */
[----:B------:R-:W-:Y:S01]  /*c140*/  LOP3.LUT R11, R5, 0x10000, RZ, 0xfc, !PT ;  /* 0x00010000050b7812 */ /* 0x000fe200078efcff */
[----:B--2---:R-:W-:Y:S06]  /*c150*/  @P0 BRA `(.L_x_1226) ;  /* 0x0000000000080947 */ /* 0x004fec0003800000 */
[----:B------:R-:W2:Y:S02]  /*c160*/  SYNCS.PHASECHK.TRANS64.TRYWAIT P0, [R6+URZ+0x30c10], R19 ;  /* 0x030c1013060075a7 */ /* 0x000ea4000800017f */
[----:B--2---:R-:W-:Y:S05]  /*c170*/  @!P0 BRA `(.L_x_1227) ;  /* 0x000000a000c88947 */ /* 0x004fea0003800000 */
.L_x_1226:
[----:B------:R-:W-:Y:S01]  /*c180*/  IMAD R11, R0, 0x400, R11 ;  /* 0x00000400000b7824 */ /* 0x000fe200078e020b */
[----:B------:R-:W-:Y:S05]  /*c190*/  WARPSYNC.ALL ;  /* 0x0000000000007948 */ /* 0x000fea0003800000 */
[----:B------:R-:W-:Y:S01]  /*c1a0*/  R2UR UR4, R7 ;  /* 0x00000000070472ca */ /* 0x000fe200000e0000 */
[----:B------:R-:W3:Y:S01]  /*c1b0*/  LDL R18, [R1+0x64] ;  /* 0x0000640001127983 */ /* 0x000ee20000100800 */
[----:B------:R-:W-:Y:S01]  /*c1c0*/  R2UR UR6, R11 ;  /* 0x000000000b0672ca */ /* 0x000fe200000e0000 */
[----:B------:R-:W-:Y:S01]  /*c1d0*/  WARPGROUP.ARRIVE ;  /* 0x00000000000079c5 */ /* 0x000fe20000000000 */
[----:B------:R-:W-:Y:S01]  /*c1e0*/  UMOV UR5, 0x40000040 ;  /* 0x4000004000057882 */ /* 0x000fe20000000000 */
[----:B------:R-:W-:Y:S01]  /*c1f0*/  UMOV UR7, 0x40000040 ;  /* 0x4000004000077882 */ /* 0x000fe20000000000 */
[----:B------:R-:W4:Y:S04]  /*c200*/  LDL R14, [R1+0x60] ;  /* 0x00006000010e7983 */ /* 0x000f280000100800 */
[----:B------:R-:W5:Y:S04]  /*c210*/  LDL R17, [R1+0x5c] ;  /* 0x00005c0001117983 */ /* 0x000f680000100800 */
[----:B------:R-:W2:Y:S01]  /*c220*/  LDL R15, [R1+0x58] ;  /* 0x00005800010f7983 */ /* 0x000ea20000100800 */
[----:B------:R-:W-:Y:S01]  /*c230*/  HGMMA.64x128x16.F32.BF16 R72, gdesc[UR4], RZ, !UPT, gsb0 ;  /* 0x01e00000044879f0 */ /* 0x000fe2000c0018ff */
[----:B------:R-:W-:Y:S01]  /*c240*/  IMAD.MOV.U32 R13, RZ, RZ, 0x40000040 ;  /* 0x40000040ff0d7424 */ /* 0x000fe200078e00ff */
[----:B------:R-:W-:Y:S01]  /*c250*/  IADD3 R12, R7, 0x2, RZ ;  /* 0x00000002070c7810 */ /* 0x000fe20007ffe0ff */
[----:B------:R-:W-:Y:S01]  /*c260*/  UIADD3 UR4, UR6, 0x2, URZ ;  /* 0x0000000206047890 */ /* 0x000fe2000fffe03f */
[----:B------:R-:W-:-:S02]  /*c270*/  UMOV UR11, 0x40000040 ;  /* 0x40000040000b7882 */ /* 0x000fc40000000000 */
[----:B------:R-:W-:Y:S01]  /*c280*/  R2UR UR8, R12 ;  /* 0x000000000c0872ca */ /* 0x000fe200000e0000 */
[----:B------:R-:W-:Y:S01]  /*c290*/  VIADD R12, R7, 0x4 ;  /* 0x00000004070c7836 */ /* 0x000fe20000000000 */
[----:B------:R-:W-:Y:S01]  /*c2a0*/  R2UR UR9, R13 ;  /* 0x000000000d0972ca */ /* 0x000fe200000e0000 */
[----:B------:R-:W-:Y:S01]  /*c2b0*/  UMOV UR7, 0x40000040 ;  /* 0x4000004000077882 */ /* 0x000fe20000000000 */
[----:B------:R-:W-:Y:S01]  /*c2c0*/  UMOV UR10, UR4 ;  /* 0x00000004000a7c82 */ /* 0x000fe20008000000 */
[----:B------:R-:W-:Y:S01]  /*c2d0*/  MOV R13, 0x40000040 ;  /* 0x40000040000d7802 */ /* 0x000fe20000000f00 */
[----:B------:R-:W-:Y:S02]  /*c2e0*/  UIADD3 UR4, UR6, 0x4, URZ ;  /* 0x0000000406047890 */ /* 0x000fe4000fffe03f */
[----:B------:R-:W-:Y:S01]  /*c2f0*/  UIADD3 UR6, UR6, 0x6, URZ ;  /* 0x0000000606067890 */ /* 0x000fe2000fffe03f */
[----:B------:R-:W-:Y:S02]  /*c300*/  WARPGROUP.DEPBAR.LE gsb0, 0x0 ;  /* 0x00008000000079c5 */ /* 0x000fe40000010000 */
[----:B------:R-:W-:-:S06]  /*c310*/  WARPGROUP.ARRIVE ;  /* 0x00000000000079c5 */ /* 0x000fcc0000000000 */
[----:B------:R-:W-:Y:S01]  /*c320*/  HGMMA.64x128x16.F32.BF16 R72, gdesc[UR8], R72, gsb0 ;  /* 0x01e00000084879f0 */ /* 0x000fe20008001848 */
[----:B------:R-:W-:Y:S01]  /*c330*/  R2UR UR8, R12 ;  /* 0x000000000c0872ca */ /* 0x000fe200000e0000 */
[----:B------:R-:W-:Y:S01]  /*c340*/  UMOV UR10, UR4 ;  /* 0x00000004000a7c82 */ /* 0x000fe20008000000 */
[----:B------:R-:W-:Y:S01]  /*c350*/  R2UR UR9, R13 ;  /* 0x000000000d0972ca */ /* 0x000fe200000e0000 */
[----:B------:R-:W-:Y:S01]  /*c360*/  UMOV UR11, 0x40000040 ;  /* 0x40000040000b7882 */ /* 0x000fe20000000000 */
[----:B------:R-:W-:Y:S02]  /*c370*/  VIADD R12, R7, 0x6 ;  /* 0x00000006070c7836 */ /* 0x000fe40000000000 */
[----:B------:R-:W-:-:S03]  /*c380*/  IMAD.MOV.U32 R13, RZ, RZ, 0x40000040 ;  /* 0x40000040ff0d7424 */ /* 0x000fc600078e00ff */
[----:B------:R-:W-:Y:S02]  /*c390*/  R2UR UR4, R12 ;  /* 0x000000000c0472ca */ /* 0x000fe400000e0000 */
[----:B------:R-:W-:Y:S01]  /*c3a0*/  R2UR UR5, R13 ;  /* 0x000000000d0572ca */ /* 0x000fe200000e0000 */
[----:B------:R-:W-:Y:S02]  /*c3b0*/  WARPGROUP.DEPBAR.LE gsb0, 0x0 ;  /* 0x00008000000079c5 */ /* 0x000fe40000010000 */
[----:B------:R-:W-:-:S06]  /*c3c0*/  WARPGROUP.ARRIVE ;  /* 0x00000000000079c5 */ /* 0x000fcc0000000000 */
[----:B------:R-:W-:Y:S01]  /*c3d0*/  HGMMA.64x128x16.F32.BF16 R72, gdesc[UR8], R72, gsb0 ;  /* 0x01e00000084879f0 */ /* 0x000fe20008001848 */
[----:B---3--:R-:W-:-:S04]  /*c3e0*/  LEA R12, R0, R18, 0x7 ;  /* 0x00000012000c7211 */ /* 0x008fc800078e38ff */
[----:B------:R-:W-:Y:S01]  /*c3f0*/  LEA R227, R3, R12, 0x1 ;  /* 0x0000000c03e37211 */ /* 0x000fe200078e08ff */
[C---:B----4-:R-:W-:Y:S01]  /*c400*/  IMAD R14, R0.reuse, 0x80, R14 ;  /* 0x00000080000e7824 */ /* 0x050fe200078e020e */
[----:B-----5:R-:W-:-:S03]  /*c410*/  LEA R18, R0, R17, 0x7 ;  /* 0x0000001100127211 */ /* 0x020fc600078e38ff */
[C---:B------:R-:W-:Y:S02]  /*c420*/  IMAD R17, R3.reuse, 0x2, R14 ;  /* 0x0000000203117824 */ /* 0x040fe400078e020e */
[----:B--2---:R-:W-:Y:S01]  /*c430*/  IMAD R20, R0, 0x80, R15 ;  /* 0x0000008000147824 */ /* 0x004fe200078e020f */
[----:B------:R-:W-:Y:S01]  /*c440*/  LEA R13, R3, R18, 0x1 ;  /* 0x00000012030d7211 */ /* 0x000fe200078e08ff */
[----:B------:R-:W-:Y:S01]  /*c450*/  IMAD R12, R17, 0x4, R16 ;  /* 0x00000004110c7824 */ /* 0x000fe200078e0210 */
[-C--:B------:R-:W-:Y:S01]  /*c460*/  LEA R18, R227, R16.reuse, 0x2 ;  /* 0x00000010e3127211 */ /* 0x080fe200078e10ff */
        /* <DEDUP_REMOVED lines=18> */
.L_x_1228:
[----:B------:R1:W1:Y:S01]  /*c590*/  SYNCS.PHASECHK.TRANS64.TRYWAIT P0, [R6+URZ+0x30c30], R19 ;  /* 0x030c3013060075a7 */ /* 0x000262000800017f */
[----:B------:R-:W-:Y:S05]  /*c5a0*/  @!P6 BRA `(.L_x_1229) ;  /* 0x000000000004e947 */ /* 0x000fea0003800000 */
[----:B------:R-:W-:Y:S01]  /*c5b0*/  BPT.TRAP 0x1 ;  /* 0x000000040000795c */ /* 0x000fe20000300000 */
.L_x_1229:
[----:B-1----:R-:W-:Y:S05]  /*c5c0*/  @P0 BRA `(.L_x_1230) ;  /* 0x0000000000080947 */ /* 0x002fea0003800000 */
[----:B------:R-:W1:Y:S02]  /*c5d0*/  SYNCS.PHASECHK.TRANS64.TRYWAIT P0, [R6+URZ+0x30c30], R19 ;  /* 0x030c3013060075a7 */ /* 0x000e64000800017f */
[----:B-1----:R-:W-:Y:S05]  /*c5e0*/  @!P0 BRA `(.L_x_1231) ;  /* 0x0000009c00c08947 */ /* 0x002fea0003800000 */
.L_x_1230:
        /* <DEDUP_REMOVED lines=16> */
[----:B-1----:R-:W-:Y:S01]  /*c6f0*/  MUFU.TANH R200, R75 ;  /* 0x0000004b00c87308 */ /* 0x002fe20000002400 */
        /* <DEDUP_REMOVED lines=12> */
[----:B---3--:R-:W-:Y:S01]  /*c7c0*/  MUFU.TANH R201, R83 ;  /* 0x0000005300c97308 */ /* 0x008fe20000002400 */
[----:B------:R-:W-:Y:S01]  /*c7d0*/  FMUL.FTZ R23, R84, UR9 ;  /* 0x0000000954177c20 */ /* 0x000fe20008410000 */
[----:B------:R-:W-:Y:S01]  /*c7e0*/  STL [R1+0xf4], R168 ;  /* 0x0000f4a801007387 */ /* 0x000fe20000100800 */
[----:B------:R-:W-:-:S03]  /*c7f0*/  FMUL.FTZ R138, R86, UR9 ;  /* 0x00000009568a7c20 */ /* 0x000fc60008410000 */
[----:B------:R-:W-:Y:S01]  /*c800*/  STL [R1+0xf0], R167 ;  /* 0x0000f0a701007387 */ /* 0x000fe20000100800 */
[----:B------:R-:W-:Y:S01]  /*c810*/  FMUL.FTZ R136, R87, UR9 ;  /* 0x0000000957887c20 */ /* 0x000fe20008410000 */
[----:B----4-:R1:W-:Y:S02]  /*c820*/  MUFU.TANH R202, R85 ;  /* 0x0000005500ca7308 */ /* 0x0103e40000002400 */
[----:B------:R-:W-:Y:S04]  /*c830*/  STL [R1+0xec], R166 ;  /* 0x0000eca601007387 */ /* 0x000fe80000100800 */
[----:B------:R-:W-:Y:S01]  /*c840*/  STL [R1+0xe8], R165 ;  /* 0x0000e8a501007387 */ /* 0x000fe20000100800 */
[----:B------:R-:W-:Y:S01]  /*c850*/  UMOV UR5, 0x40000040 ;  /* 0x4000004000057882 */ /* 0x000fe20000000000 */
[----:B------:R-:W-:Y:S01]  /*c860*/  UMOV UR7, 0x40000040 ;  /* 0x4000004000077882 */ /* 0x000fe20000000000 */
[----:B------:R-:W-:Y:S01]  /*c870*/  UMOV UR15, 0x40000040 ;  /* 0x40000040000f7882 */ /* 0x000fe20000000000 */
[----:B------:R-:W-:Y:S01]  /*c880*/  STL [R1+0xe4], R164 ;  /* 0x0000e4a401007387 */ /* 0x000fe20000100800 */
[----:B------:R-:W-:Y:S01]  /*c890*/  FMUL.FTZ R204, R91, UR9 ;  /* 0x000000095bcc7c20 */ /* 0x000fe20008410000 */
[----:B------:R3:W-:Y:S02]  /*c8a0*/  MUFU.TANH R203, R138 ;  /* 0x0000008a00cb7308 */ /* 0x0007e40000002400 */
[----:B------:R-:W-:Y:S04]  /*c8b0*/  STL [R1+0xe0], R163 ;  /* 0x0000e0a301007387 */ /* 0x000fe80000100800 */
[----:B------:R-:W-:Y:S01]  /*c8c0*/  STL [R1+0xdc], R162 ;  /* 0x0000dca201007387 */ /* 0x000fe20000100800 */
[----:B--2---:R-:W-:-:S03]  /*c8d0*/  R2UR UR4, R26 ;  /* 0x000000001a0472ca */ /* 0x004fc600000e0000 */
[----:B------:R-:W-:Y:S01]  /*c8e0*/  STL [R1+0xd8], R161 ;  /* 0x0000d8a101007387 */ /* 0x000fe20000100800 */
[----:B------:R-:W-:Y:S01]  /*c8f0*/  FMUL.FTZ R139, R89, UR9 ;  /* 0x00000009598b7c20 */ /* 0x000fe20008410000 */
[----:B------:R-:W-:Y:S01]  /*c900*/  FMUL.FTZ R126, R126, UR9 ;  /* 0x000000097e7e7c20 */ /* 0x000fe20008410000 */
[----:B------:R-:W2:Y:S01]  /*c910*/  MUFU.TANH R19, R19 ;  /* 0x0000001300137308 */ /* 0x000ea20000002400 */
[----:B------:R-:W-:Y:S04]  /*c920*/  STL [R1+0xd4], R160 ;  /* 0x0000d4a001007387 */ /* 0x000fe80000100800 */
[----:B------:R-:W-:Y:S01]  /*c930*/  STL [R1+0xd0], R159 ;  /* 0x0000d09f01007387 */ /* 0x000fe20000100800 */
[----:B------:R-:W-:Y:S02]  /*c940*/  ISETP.GT.AND P2, PT, R9, RZ, PT ;  /* 0x000000ff0900720c */ /* 0x000fe40003f44270 */
[----:B------:R-:W4:Y:S01]  /*c950*/  MUFU.TANH R230, R230 ;  /* 0x000000e600e67308 */ /* 0x000f220000002400 */
[----:B------:R-:W-:Y:S04]  /*c960*/  STL [R1+0xcc], R158 ;  /* 0x0000cc9e01007387 */ /* 0x000fe80000100800 */
[----:B------:R-:W-:Y:S01]  /*c970*/  STL [R1+0xc8], R157 ;  /* 0x0000c89d01007387 */ /* 0x000fe20000100800 */
[----:B------:R-:W-:-:S02]  /*c980*/  ISETP.GT.AND P3, PT, R8, 0x8, PT ;  /* 0x000000080800780c */ /* 0x000fc40003f64270 */
[----:B------:R-:W-:Y:S01]  /*c990*/  MUFU.TANH R237, R237 ;  /* 0x000000ed00ed7308 */ /* 0x000fe20000002400 */
[----:B------:R-:W-:Y:S04]  /*c9a0*/  STL [R1+0xc4], R156 ;  /* 0x0000c49c01007387 */ /* 0x000fe80000100800 */
[----:B------:R-:W-:Y:S03]  /*c9b0*/  STL [R1+0xc0], R155 ;  /* 0x0000c09b01007387 */ /* 0x000fe60000100800 */
[----:B------:R-:W4:Y:S01]  /*c9c0*/  MUFU.TANH R236, R236 ;  /* 0x000000ec00ec7308 */ /* 0x000f220000002400 */
[----:B------:R-:W-:Y:S04]  /*c9d0*/  STL [R1+0xbc], R154 ;  /* 0x0000bc9a01007387 */ /* 0x000fe80000100800 */
[----:B------:R-:W-:Y:S01]  /*c9e0*/  STL [R1+0xb8], R153 ;  /* 0x0000b89901007387 */ /* 0x000fe20000100800 */
[----:B------:R-:W-:Y:S01]  /*c9f0*/  ISETP.GT.AND P1, PT, R8, RZ, PT ;  /* 0x000000ff0800720c */ /* 0x000fe20003f24270 */
[----:B------:R-:W-:Y:S01]  /*ca00*/  FMUL.FTZ R128, R128, UR9 ;  /* 0x0000000980807c20 */ /* 0x000fe20008410000 */
[----:B------:R-:W-:Y:S01]  /*ca10*/  ISETP.GT.AND P0, PT, R9, 0x8, PT ;  /* 0x000000080900780c */ /* 0x000fe20003f04270 */
[----:B------:R-:W-:Y:S01]  /*ca20*/  STL [R1+0xb4], R152 ;  /* 0x0000b49801007387 */ /* 0x000fe20000100800 */
[----:B------:R-:W4:Y:S03]  /*ca30*/  MUFU.TANH R233, R233 ;  /* 0x000000e900e97308 */ /* 0x000f260000002400 */
[----:B------:R-:W-:Y:S04]  /*ca40*/  STL [R1+0xb0], R151 ;  /* 0x0000b09701007387 */ /* 0x000fe80000100800 */
        /* <DEDUP_REMOVED lines=19> */
[----:B------:R1:W-:Y:S04]  /*cb80*/  STL [R1+0x7c], R6 ;  /* 0x00007c0601007387 */ /* 0x0003e80000100800 */
[----:B------:R-:W-:Y:S04]  /*cb90*/  STL [R1+0x78], R5 ;  /* 0x0000780501007387 */ /* 0x000fe80000100800 */
[----:B------:R3:W-:Y:S04]  /*cba0*/  STL [R1+0x74], R4 ;  /* 0x0000740401007387 */ /* 0x0007e80000100800 */
[----:B------:R2:W-:Y:S04]  /*cbb0*/  STL [R1+0x70], R2 ;  /* 0x0000700201007387 */ /* 0x0005e80000100800 */
[----:B-1----:R-:W4:Y:S04]  /*cbc0*/  LDL.64 R6, [R1+0x40] ;  /* 0x0000400001067983 */ /* 0x002f280000100a00 */
[----:B---3--:R-:W3:Y:S01]  /*cbd0*/  LDL.64 R4, [R1+0x48] ;  /* 0x0000480001047983 */ /* 0x008ee20000100a00 */
[----:B------:R-:W-:Y:S01]  /*cbe0*/  WARPGROUP.ARRIVE ;  /* 0x00000000000079c5 */ /* 0x000fe20000000000 */
[----:B------:R-:W-:Y:S01]  /*cbf0*/  FMUL.FTZ R91, R96, UR9 ;  /* 0x00000009605b7c20 */ /* 0x000fe20008410000 */
[----:B------:R-:W-:Y:S01]  /*cc00*/  FMUL.FTZ R138, R90, UR9 ;  /* 0x000000095a8a7c20 */ /* 0x000fe20008410000 */
[----:B------:R-:W-:Y:S01]  /*cc10*/  FMUL.FTZ R89, R94, UR9 ;  /* 0x000000095e597c20 */ /* 0x000fe20008410000 */
[----:B------:R-:W-:Y:S01]  /*cc20*/  FMUL.FTZ R90, R95, UR9 ;  /* 0x000000095f5a7c20 */ /* 0x000fe20008410000 */
[----:B--2---:R-:W1:Y:S01]  /*cc30*/  LDC R2, c[0x0][0x74c] ;  /* 0x0001d300ff027b82 */ /* 0x004e620000000800 */
[----:B------:R-:W-:Y:S01]  /*cc40*/  HGMMA.64x128x16.F32.BF16 R24, gdesc[UR4], RZ, !UPT, gsb0 ;  /* 0x01e00000041879f0 */ /* 0x000fe2000c0018ff */
[----:B------:R-:W-:Y:S01]  /*cc50*/  UIADD3 UR4, UR6, 0x2, URZ ;  /* 0x0000000206047890 */ /* 0x000fe2000fffe03f */
[----:B------:R-:W2:Y:S01]  /*cc60*/  MUFU.TANH R136, R136 ;  /* 0x0000008800887308 */ /* 0x000ea20000002400 */
[----:B------:R-:W-:Y:S01]  /*cc70*/  FMUL.FTZ R205, R92, UR9 ;  /* 0x000000095ccd7c20 */ /* 0x000fe20008410000 */
[----:B------:R-:W-:Y:S01]  /*cc80*/  FMUL.FTZ R92, R97, UR9 ;  /* 0x00000009615c7c20 */ /* 0x000fe20008410000 */
[----:B------:R-:W-:Y:S01]  /*cc90*/  FMUL.FTZ R100, R100, UR9 ;  /* 0x0000000964647c20 */ /* 0x000fe20008410000 */
[----:B------:R-:W-:Y:S01]  /*cca0*/  FMUL.FTZ R101, R101, UR9 ;  /* 0x0000000965657c20 */ /* 0x000fe20008410000 */
[----:B------:R-:W2:Y:S01]  /*ccb0*/  LDC.64 R94, c[0x0][0x748] ;  /* 0x0001d200ff5e7b82 */ /* 0x000ea20000000a00 */
[----:B------:R-:W-:Y:S01]  /*ccc0*/  UMOV UR14, UR4 ;  /* 0x00000004000e7c82 */ /* 0x000fe20008000000 */
[----:B------:R-:W-:Y:S01]  /*ccd0*/  ULDC UR4, c[0x0][0x280] ;  /* 0x0000a00000047ab9 */ /* 0x000fe20000000800 */
[----:B------:R1:W2:Y:S01]  /*cce0*/  MUFU.TANH R171, R88 ;  /* 0x0000005800ab7308 */ /* 0x0002a20000002400 */
[----:B------:R-:W-:Y:S01]  /*ccf0*/  ULEA UR4, UR40, -UR4, 0x7 ;  /* 0x8000000428047291 */ /* 0x000fe2000f8e383f */
[----:B------:R-:W-:Y:S01]  /*cd00*/  FMUL.FTZ R120, R120, UR9 ;  /* 0x0000000978787c20 */ /* 0x000fe20008410000 */
[----:B------:R-:W-:Y:S01]  /*cd10*/  FMUL.FTZ R122, R122, UR9 ;  /* 0x000000097a7a7c20 */ /* 0x000fe20008410000 */
[----:B------:R-:W-:Y:S01]  /*cd20*/  FMUL.FTZ R123, R123, UR9 ;  /* 0x000000097b7b7c20 */ /* 0x000fe20008410000 */
[----:B------:R-:W-:Y:S01]  /*cd30*/  FMUL.FTZ R99, R99, UR9 ;  /* 0x0000000963637c20 */ /* 0x000fe20008410000 */
[----:B------:R-:W-:Y:S01]  /*cd40*/  FMUL.FTZ R102, R102, UR9 ;  /* 0x0000000966667c20 */ /* 0x000fe20008410000 */
[----:B------:R-:W-:Y:S01]  /*cd50*/  LEA R96, R3, UR4, 0x1 ;  /* 0x0000000403607c11 */ /* 0x000fe2000f8e08ff */
[----:B------:R-:W-:Y:S01]  /*cd60*/  UIADD3 UR4, UR6, 0x4, URZ ;  /* 0x0000000406047890 */ /* 0x000fe2000fffe03f */
[----:B-1----:R-:W-:Y:S01]  /*cd70*/  FMUL.FTZ R88, R93, UR9 ;  /* 0x000000095d587c20 */ /* 0x002fe20008410000 */
[----:B------:R-:W1:Y:S01]  /*cd80*/  MUFU.TANH R170, R139 ;  /* 0x0000008b00aa7308 */ /* 0x000e620000002400 */
[----:B------:R-:W-:Y:S01]  /*cd90*/  FMUL.FTZ R103, R103, UR9 ;  /* 0x0000000967677c20 */ /* 0x000fe20008410000 */
[----:B------:R-:W-:Y:S01]  /*cda0*/  FMUL.FTZ R109, R109, UR9 ;  /* 0x000000096d6d7c20 */ /* 0x000fe20008410000 */
[----:B------:R-:W-:Y:S01]  /*cdb0*/  FMUL.FTZ R104, R104, UR9 ;  /* 0x0000000968687c20 */ /* 0x000fe20008410000 */
[----:B------:R-:W-:Y:S01]  /*cdc0*/  FMUL.FTZ R105, R105, UR9 ;  /* 0x0000000969697c20 */ /* 0x000fe20008410000 */
[----:B------:R-:W-:Y:S01]  /*cdd0*/  FMUL.FTZ R112, R112, UR9 ;  /* 0x0000000970707c20 */ /* 0x000fe20008410000 */
[----:B------:R-:W-:Y:S01]  /*cde0*/  FMUL.FTZ R124, R124, UR9 ;  /* 0x000000097c7c7c20 */ /* 0x000fe20008410000 */
[----:B------:R-:W-:Y:S01]  /*cdf0*/  FMUL.FTZ R108, R108, UR9 ;  /* 0x000000096c6c7c20 */ /* 0x000fe20008410000 */
[----:B------:R-:W-:Y:S01]  /*ce00*/  MUFU.TANH R91, R91 ;  /* 0x0000005b005b7308 */ /* 0x000fe20000002400 */
        /* <DEDUP_REMOVED lines=8> */
[----:B------:R-:W-:-:S07]  /*ce90*/  FMUL.FTZ R106, R106, UR9 ;  /* 0x000000096a6a7c20 */ /* 0x000fce0008410000 */
[----:B------:R-:W-:Y:S08]  /*cea0*/  MUFU.TANH R168, R204 ;  /* 0x000000cc00a87308 */ /* 0x000ff00000002400 */
[----:B------:R-:W-:Y:S08]  /*ceb0*/  MUFU.TANH R89, R89 ;  /* 0x0000005900597308 */ /* 0x000ff00000002400 */
[----:B------:R-:W-:Y:S01]  /*cec0*/  MUFU.TANH R90, R90 ;  /* 0x0000005a005a7308 */ /* 0x000fe20000002400 */
[----:B------:R-:W-:-:S02]  /*ced0*/  WARPGROUP.DEPBAR.LE gsb0, 0x0 ;  /* 0x00008000000079c5 */ /* 0x000fc40000010000 */
[----:B------:R-:W-:Y:S01]  /*cee0*/  WARPGROUP.ARRIVE ;  /* 0x00000000000079c5 */ /* 0x000fe20000000000 */
[----:B---3--:R-:W-:Y:S02]  /*cef0*/  R2UR UR12, R4 ;  /* 0x00000000040c72ca */ /* 0x008fe400000e0000 */
[----:B------:R-:W-:Y:S02]  /*cf00*/  R2UR UR13, R5 ;  /* 0x00000000050d72ca */ /* 0x000fe400000e0000 */
[----:B------:R-:W-:Y:S01]  /*cf10*/  IADD3 R2, -R2, 0x8, RZ ;  /* 0x0000000802027810 */ /* 0x000fe20007ffe1ff */
[----:B------:R-:W3:Y:S01]  /*cf20*/  LDL.64 R4, [R1+0x38] ;  /* 0x0000380001047983 */ /* 0x000ee20000100a00 */
[----:B------:R-:W-:Y:S01]  /*cf30*/  IADD3 R96, R8, R96, RZ ;  /* 0x0000006008607210 */ /* 0x000fe20007ffe0ff */
[----:B------:R-:W-:Y:S01]  /*cf40*/  UIADD3 UR6, UR6, 0x6, URZ ;  /* 0x0000000606067890 */ /* 0x000fe2000fffe03f */
[----:B------:R-:W1:Y:S01]  /*cf50*/  MUFU.TANH R167, R205 ;  /* 0x000000cd00a77308 */ /* 0x000e620000002400 */
[----:B------:R-:W-:Y:S01]  /*cf60*/  UMOV UR7, 0x40000040 ;  /* 0x4000004000077882 */ /* 0x000fe20000000000 */
[----:B------:R-:W-:-:S05]  /*cf70*/  FMUL.FTZ R93, R98, UR9 ;  /* 0x00000009625d7c20 */ /* 0x000fca0008410000 */
[----:B------:R-:W-:Y:S01]  /*cf80*/  HGMMA.64x128x16.F32.BF16 R24, gdesc[UR12], R24, gsb0 ;  /* 0x01e000000c1879f0 */ /* 0x000fe20008001818 */
[----:B----4-:R-:W-:Y:S01]  /*cf90*/  R2UR UR12, R6 ;  /* 0x00000000060c72ca */ /* 0x010fe200000e0000 */
[----:B------:R-:W4:Y:S01]  /*cfa0*/  MUFU.TANH R88, R88 ;  /* 0x0000005800587308 */ /* 0x000f220000002400 */
[----:B------:R-:W-:Y:S01]  /*cfb0*/  R2UR UR13, R7 ;  /* 0x00000000070d72ca */ /* 0x000fe200000e0000 */
[----:B------:R-:W-:Y:S01]  /*cfc0*/  UMOV UR14, UR4 ;  /* 0x00000004000e7c82 */ /* 0x000fe20008000000 */
[----:B------:R-:W-:-:S05]  /*cfd0*/  UMOV UR15, 0x40000040 ;  /* 0x40000040000f7882 */ /* 0x000fca0000000000 */
[----:B------:R1:W-:Y:S01]  /*cfe0*/  MUFU.TANH R7, R126 ;  /* 0x0000007e00077308 */ /* 0x0003e20000002400 */
[-C--:B------:R-:W-:Y:S02]  /*cff0*/  IADD3 R221, R2, -R96.reuse, RZ ;  /* 0x8000006002dd7210 */ /* 0x080fe40007ffe0ff */
[----:B--2---:R-:W-:-:S05]  /*d000*/  IADD3 R95, RZ, -R96, -R95 ;  /* 0x80000060ff5f7210 */ /* 0x004fca0007ffe85f */
[----:B------:R-:W2:Y:S01]  /*d010*/  MUFU.TANH R92, R92 ;  /* 0x0000005c005c7308 */ /* 0x000ea20000002400 */
[C-C-:B-1----:R-:W-:Y:S01]  /*d020*/  IMAD.IADD R126, R94.reuse, 0x1, -R96.reuse ;  /* 0x000000015e7e7824 */ /* 0x142fe200078e0a60 */
[----:B------:R-:W-:-:S04]  /*d030*/  IADD3 R94, R94, 0x8, -R96 ;  /* 0x000000085e5e7810 */ /* 0x000fc80007ffe860 */
[----:B------:R-:W-:Y:S02]  /*d040*/  SEL R126, R126, 0x80, !P2 ;  /* 0x000000807e7e7807 */ /* 0x000fe40005000000 */
[----:B------:R-:W-:Y:S01]  /*d050*/  SEL R221, R221, 0x80, P3 ;  /* 0x00000080dddd7807 */ /* 0x000fe20001800000 */
[----:B------:R-:W1:Y:S01]  /*d060*/  MUFU.TANH R165, R100 ;  /* 0x0000006400a57308 */ /* 0x000e620000002400 */
[----:B------:R-:W-:-:S07]  /*d070*/  SEL R218, R95, 0x80, P1 ;  /* 0x000000805fda7807 */ /* 0x000fce0000800000 */
[----:B------:R-:W1:Y:S08]  /*d080*/  MUFU.TANH R164, R101 ;  /* 0x0000006500a47308 */ /* 0x000e700000002400 */
[----:B------:R-:W-:Y:S08]  /*d090*/  MUFU.TANH R145, R120 ;  /* 0x0000007800917308 */ /* 0x000ff00000002400 */
[----:B------:R-:W-:Y:S08]  /*d0a0*/  MUFU.TANH R143, R122 ;  /* 0x0000007a008f7308 */ /* 0x000ff00000002400 */
[----:B------:R-:W-:Y:S08]  /*d0b0*/  MUFU.TANH R142, R123 ;  /* 0x0000007b008e7308 */ /* 0x000ff00000002400 */
[----:B------:R-:W1:Y:S08]  /*d0c0*/  MUFU.TANH R93, R93 ;  /* 0x0000005d005d7308 */ /* 0x000e700000002400 */
[----:B------:R-:W1:Y:S08]  /*d0d0*/  MUFU.TANH R166, R99 ;  /* 0x0000006300a67308 */ /* 0x000e700000002400 */
[----:B------:R-:W1:Y:S08]  /*d0e0*/  MUFU.TANH R163, R102 ;  /* 0x0000006600a37308 */ /* 0x000e700000002400 */
[----:B------:R-:W1:Y:S08]  /*d0f0*/  MUFU.TANH R162, R103 ;  /* 0x0000006700a27308 */ /* 0x000e700000002400 */
[----:B------:R-:W-:Y:S08]  /*d100*/  MUFU.TANH R156, R109 ;  /* 0x0000006d009c7308 */ /* 0x000ff00000002400 */
[----:B------:R-:W1:Y:S08]  /*d110*/  MUFU.TANH R161, R104 ;  /* 0x0000006800a17308 */ /* 0x000e700000002400 */
[----:B------:R-:W1:Y:S01]  /*d120*/  MUFU.TANH R160, R105 ;  /* 0x0000006900a07308 */ /* 0x000e620000002400 */
[----:B------:R-:W-:-:S07]  /*d130*/  FMUL.FTZ R110, R110, UR9 ;  /* 0x000000096e6e7c20 */ /* 0x000fce0008410000 */
[----:B------:R-:W-:Y:S01]  /*d140*/  MUFU.TANH R153, R112 ;  /* 0x0000007000997308 */ /* 0x000fe20000002400 */
[----:B------:R-:W-:-:S07]  /*d150*/  FMUL.FTZ R111, R111, UR9 ;  /* 0x000000096f6f7c20 */ /* 0x000fce0008410000 */
[----:B------:R-:W-:Y:S01]  /*d160*/  MUFU.TANH R141, R124 ;  /* 0x0000007c008d7308 */ /* 0x000fe20000002400 */
[----:B------:R-:W-:Y:S02]  /*d170*/  WARPGROUP.DEPBAR.LE gsb0, 0x0 ;  /* 0x00008000000079c5 */ /* 0x000fe40000010000 */
[----:B------:R-:W-:-:S05]  /*d180*/  WARPGROUP.ARRIVE ;  /* 0x00000000000079c5 */ /* 0x000fca0000000000 */
[----:B------:R-:W1:Y:S01]  /*d190*/  MUFU.TANH R157, R108 ;  /* 0x0000006c009d7308 */ /* 0x000e620000002400 */
[----:B------:R-:W-:Y:S01]  /*d1a0*/  HGMMA.64x128x16.F32.BF16 R24, gdesc[UR12], R24, gsb0 ;  /* 0x01e000000c1879f0 */ /* 0x000fe20008001818 */
[C---:B------:R-:W-:Y:S02]  /*d1b0*/  ISETP.GE.AND P3, PT, R126.reuse, RZ, PT ;  /* 0x000000ff7e00720c */ /* 0x040fe40003f66270 */
[C---:B------:R-:W-:Y:S02]  /*d1c0*/  ISETP.GE.AND P4, PT, R126.reuse, 0x1, PT ;  /* 0x000000017e00780c */ /* 0x040fe40003f86270 */
[----:B------:R-:W-:Y:S02]  /*d1d0*/  ISETP.GE.AND P1, PT, R126, 0x9, PT ;  /* 0x000000097e00780c */ /* 0x000fe40003f26270 */
[----:B------:R-:W1:Y:S01]  /*d1e0*/  MUFU.TANH R152, R113 ;  /* 0x0000007100987308 */ /* 0x000e620000002400 */
[C---:B------:R-:W-:Y:S02]  /*d1f0*/  ISETP.GT.OR P3, PT, R218.reuse, RZ, !P3 ;  /* 0x000000ffda00720c */ /* 0x040fe40005f64670 */
[----:B------:R-:W-:-:S02]  /*d200*/  ISETP.GT.OR P4, PT, R218, 0x1, !P4 ;  /* 0x00000001da00780c */ /* 0x000fc40006784670 */
[----:B------:R-:W-:Y:S02]  /*d210*/  ISETP.GT.OR P1, PT, R218, 0x9, !P1 ;  /* 0x00000009da00780c */ /* 0x000fe40004f24670 */
[----:B------:R-:W-:Y:S01]  /*d220*/  FSEL R216, R19, -INF , !P3 ;  /* 0xff80000013d87808 */ /* 0x000fe20005800000 */
[----:B------:R-:W-:Y:S01]  /*d230*/  MUFU.TANH R144, R121 ;  /* 0x0000007900907308 */ /* 0x000fe20000002400 */
[----:B------:R-:W-:Y:S02]  /*d240*/  FSEL R219, R230, -INF , !P4 ;  /* 0xff800000e6db7808 */ /* 0x000fe40006000000 */
[C---:B------:R-:W-:Y:S02]  /*d250*/  ISETP.GE.AND P2, PT, R126.reuse, 0x10, PT ;  /* 0x000000107e00780c */ /* 0x040fe40003f46270 */
[C---:B------:R-:W-:Y:S02]  /*d260*/  ISETP.GE.AND P3, PT, R126.reuse, 0x11, PT ;  /* 0x000000117e00780c */ /* 0x040fe40003f66270 */
[C---:B------:R-:W-:Y:S01]  /*d270*/  ISETP.GE.AND P5, PT, R126.reuse, 0x18, PT ;  /* 0x000000187e00780c */ /* 0x040fe20003fa6270 */
[----:B------:R-:W-:Y:S01]  /*d280*/  MUFU.TANH R140, R125 ;  /* 0x0000007d008c7308 */ /* 0x000fe20000002400 */
[----:B------:R-:W-:-:S02]  /*d290*/  ISETP.GE.AND P4, PT, R126, 0x19, PT ;  /* 0x000000197e00780c */ /* 0x000fc40003f86270 */
[----:B------:R-:W-:Y:S02]  /*d2a0*/  FSEL R220, R236, -INF , !P1 ;  /* 0xff800000ecdc7808 */ /* 0x000fe40004800000 */
[C---:B------:R-:W-:Y:S02]  /*d2b0*/  ISETP.GT.OR P2, PT, R218.reuse, 0x10, !P2 ;  /* 0x00000010da00780c */ /* 0x040fe40005744670 */
[C---:B------:R-:W-:Y:S01]  /*d2c0*/  ISETP.GT.OR P3, PT, R218.reuse, 0x11, !P3 ;  /* 0x00000011da00780c */ /* 0x040fe20005f64670 */
[----:B------:R-:W1:Y:S01]  /*d2d0*/  MUFU.TANH R150, R116 ;  /* 0x0000007400967308 */ /* 0x000e620000002400 */
[C---:B------:R-:W-:Y:S02]  /*d2e0*/  ISETP.GT.OR P5, PT, R218.reuse, 0x18, !P5 ;  /* 0x00000018da00780c */ /* 0x040fe40006fa4670 */
[----:B------:R-:W-:Y:S02]  /*d2f0*/  ISETP.GT.OR P4, PT, R218, 0x19, !P4 ;  /* 0x00000019da00780c */ /* 0x000fe40006784670 */
[----:B------:R-:W-:-:S02]  /*d300*/  FSEL R215, R233, -INF , !P2 ;  /* 0xff800000e9d77808 */ /* 0x000fc40005000000 */
[----:B------:R-:W-:Y:S01]  /*d310*/  FSEL R211, R21, -INF , !P3 ;  /* 0xff80000015d37808 */ /* 0x000fe20005800000 */
[----:B------:R-:W1:Y:S01]  /*d320*/  MUFU.TANH R148, R117 ;  /* 0x0000007500947308 */ /* 0x000e620000002400 */
[----:B------:R-:W-:Y:S02]  /*d330*/  FSEL R208, R23, -INF , !P5 ;  /* 0xff80000017d07808 */ /* 0x000fe40006800000 */
[----:B------:R-:W-:Y:S01]  /*d340*/  FSEL R206, R202, -INF , !P4 ;  /* 0xff800000cace7808 */ /* 0x000fe20006000000 */
[----:B------:R-:W-:Y:S01]  /*d350*/  FMUL.FTZ R119, R119, UR9 ;  /* 0x0000000977777c20 */ /* 0x000fe20008410000 */
[----:B------:R-:W-:-:S03]  /*d360*/  FMUL.FTZ R115, R115, UR9 ;  /* 0x0000000973737c20 */ /* 0x000fc60008410000 */
[----:B------:R-:W-:Y:S01]  /*d370*/  MUFU.TANH R158, R107 ;  /* 0x0000006b009e7308 */ /* 0x000fe20000002400 */
[----:B------:R-:W-:-:S07]  /*d380*/  FMUL.FTZ R118, R118, UR9 ;  /* 0x0000000976767c20 */ /* 0x000fce0008410000 */
[----:B------:R-:W-:Y:S08]  /*d390*/  MUFU.TANH R151, R114 ;  /* 0x0000007200977308 */ /* 0x000ff00000002400 */
[----:B------:R-:W1:Y:S08]  /*d3a0*/  MUFU.TANH R159, R106 ;  /* 0x0000006a009f7308 */ /* 0x000e700000002400 */
[----:B------:R-:W1:Y:S08]  /*d3b0*/  MUFU.TANH R155, R110 ;  /* 0x0000006e009b7308 */ /* 0x000e700000002400 */
[----:B------:R-:W1:Y:S08]  /*d3c0*/  MUFU.TANH R154, R111 ;  /* 0x0000006f009a7308 */ /* 0x000e700000002400 */
[----:B------:R-:W-:Y:S01]  /*d3d0*/  MUFU.TANH R146, R119 ;  /* 0x0000007700927308 */ /* 0x000fe20000002400 */
[----:B------:R-:W-:-:S02]  /*d3e0*/  WARPGROUP.DEPBAR.LE gsb0, 0x0 ;  /* 0x00008000000079c5 */ /* 0x000fc40000010000 */
[----:B------:R-:W4:Y:S01]  /*d3f0*/  LDS R227, [R227+0x400] ;  /* 0x00040000e3e37984 */ /* 0x000f220000000800 */
[----:B---3--:R-:W-:-:S04]  /*d400*/  R2UR UR5, R5 ;  /* 0x00000000050572ca */ /* 0x008fc800000e0000 */
[----:B------:R3:W-:Y:S01]  /*d410*/  MUFU.TANH R5, R128 ;  /* 0x0000008000057308 */ /* 0x0007e20000002400 */
[----:B------:R-:W-:Y:S02]  /*d420*/  R2UR UR4, R4 ;  /* 0x00000000040472ca */ /* 0x000fe400000e0000 */
[----:B---3--:R-:W-:Y:S02]  /*d430*/  SEL R128, R94, 0x80, !P0 ;  /* 0x000000805e807807 */ /* 0x008fe40004000000 */
[----:B------:R-:W-:-:S04]  /*d440*/  ISETP.GE.AND P0, PT, R126, 0x8, PT ;  /* 0x000000087e00780c */ /* 0x000fc80003f06270 */
[----:B------:R-:W-:Y:S01]  /*d450*/  ISETP.GT.OR P0, PT, R218, 0x8, !P0 ;  /* 0x00000008da00780c */ /* 0x000fe20004704670 */
[----:B------:R-:W-:Y:S01]  /*d460*/  WARPGROUP.ARRIVE ;  /* 0x00000000000079c5 */ /* 0x000fe20000000000 */
[C---:B------:R-:W-:Y:S02]  /*d470*/  ISETP.GE.AND P1, PT, R128.reuse, 0x1, PT ;  /* 0x000000018000780c */ /* 0x040fe40003f26270 */
[----:B------:R-:W-:Y:S02]  /*d480*/  FSEL R224, R237, -INF , !P0 ;  /* 0xff800000ede07808 */ /* 0x000fe40004000000 */
[----:B------:R-:W-:Y:S01]  /*d490*/  ISETP.GE.AND P0, PT, R128, RZ, PT ;  /* 0x000000ff8000720c */ /* 0x000fe20003f06270 */
[----:B------:R-:W-:Y:S01]  /*d4a0*/  HGMMA.64x128x16.F32.BF16 R24, gdesc[UR4], R24, gsb0 ;  /* 0x01e00000041879f0 */ /* 0x000fe20008001818 */
[C---:B------:R-:W-:Y:S01]  /*d4b0*/  ISETP.GT.OR P1, PT, R221.reuse, 0x1, !P1 ;  /* 0x00000001dd00780c */ /* 0x040fe20004f24670 */
[----:B------:R-:W3:Y:S01]  /*d4c0*/  MUFU.TANH R149, R115 ;  /* 0x0000007300957308 */ /* 0x000ee20000002400 */
[----:B------:R-:W-:-:S07]  /*d4d0*/  ISETP.GT.OR P0, PT, R221, RZ, !P0 ;  /* 0x000000ffdd00720c */ /* 0x000fce0004704670 */
[----:B------:R-:W3:Y:S01]  /*d4e0*/  MUFU.TANH R147, R118 ;  /* 0x0000007600937308 */ /* 0x000ee20000002400 */
[C---:B------:R-:W-:Y:S01]  /*d4f0*/  ISETP.GE.AND P2, PT, R128.reuse, 0x8, PT ;  /* 0x000000088000780c */ /* 0x040fe20003f46270 */
[----:B------:R-:W-:Y:S01]  /*d500*/  FMUL.FTZ R127, R127, UR9 ;  /* 0x000000097f7f7c20 */ /* 0x000fe20008410000 */
[----:B------:R-:W-:Y:S01]  /*d510*/  ISETP.GE.AND P3, PT, R128, 0x9, PT ;  /* 0x000000098000780c */ /* 0x000fe20003f66270 */
[----:B------:R-:W-:Y:S01]  /*d520*/  FMUL.FTZ R130, R130, UR9 ;  /* 0x0000000982827c20 */ /* 0x000fe20008410000 */
[C---:B------:R-:W-:Y:S01]  /*d530*/  ISETP.GE.AND P5, PT, R128.reuse, 0x10, PT ;  /* 0x000000108000780c */ /* 0x040fe20003fa6270 */
[----:B------:R-:W-:Y:S01]  /*d540*/  FMUL.FTZ R212, R131, UR9 ;  /* 0x0000000983d47c20 */ /* 0x000fe20008410000 */
[----:B------:R-:W-:Y:S01]  /*d550*/  ISETP.GE.AND P4, PT, R128, 0x11, PT ;  /* 0x000000118000780c */ /* 0x000fe20003f86270 */
[----:B------:R-:W-:Y:S01]  /*d560*/  IMAD R137, R0, 0x400, R137 ;  /* 0x0000040000897824 */ /* 0x000fe200078e0289 */
[----:B------:R-:W-:Y:S01]  /*d570*/  FSEL R214, R20, -INF , !P0 ;  /* 0xff80000014d67808 */ /* 0x000fe20004000000 */
[----:B------:R-:W-:Y:S01]  /*d580*/  FMUL.FTZ R129, R129, UR9 ;  /* 0x0000000981817c20 */ /* 0x000fe20008410000 */
[----:B------:R-:W-:Y:S01]  /*d590*/  FSEL R228, R200, -INF , !P1 ;  /* 0xff800000c8e47808 */ /* 0x000fe20004800000 */
[----:B------:R-:W-:Y:S01]  /*d5a0*/  VIADD R223, R10, 0x4 ;  /* 0x000000040adf7836 */ /* 0x000fe20000000000 */
[C---:B------:R-:W-:Y:S01]  /*d5b0*/  ISETP.GE.AND P0, PT, R128.reuse, 0x18, PT ;  /* 0x000000188000780c */ /* 0x040fe20003f06270 */
[----:B----4-:R-:W4:Y:S01]  /*d5c0*/  SHFL.IDX PT, R225, R227, R10, 0x1f ;  /* 0x00001f0ae3e17589 */ /* 0x010f2200000e0000 */
[----:B------:R-:W-:-:S02]  /*d5d0*/  ISETP.GE.AND P1, PT, R128, 0x19, PT ;  /* 0x000000198000780c */ /* 0x000fc40003f26270 */
[C---:B------:R-:W-:Y:S01]  /*d5e0*/  IADD3 R231, R10.reuse, 0x8, RZ ;  /* 0x000000080ae77810 */ /* 0x040fe20007ffe0ff */
[----:B------:R-:W-:Y:S01]  /*d5f0*/  VIADD R232, R10, 0xc ;  /* 0x0000000c0ae87836 */ /* 0x000fe20000000000 */
[C---:B------:R-:W-:Y:S01]  /*d600*/  ISETP.GT.OR P2, PT, R221.reuse, 0x8, !P2 ;  /* 0x00000008dd00780c */ /* 0x040fe20005744670 */
[----:B------:R-:W-:Y:S01]  /*d610*/  ULDC UR4, c[0x0][0x744] ;  /* 0x0001d10000047ab9 */ /* 0x000fe20000000800 */
[C---:B------:R-:W-:Y:S02]  /*d620*/  ISETP.GT.OR P3, PT, R221.reuse, 0x9, !P3 ;  /* 0x00000009dd00780c */ /* 0x040fe40005f64670 */
[C---:B------:R-:W-:Y:S02]  /*d630*/  ISETP.GT.OR P5, PT, R221.reuse, 0x10, !P5 ;  /* 0x00000010dd00780c */ /* 0x040fe40006fa4670 */
[C---:B------:R-:W-:Y:S02]  /*d640*/  ISETP.GT.OR P4, PT, R221.reuse, 0x11, !P4 ;  /* 0x00000011dd00780c */ /* 0x040fe40006784670 */
[----:B------:R-:W-:-:S02]  /*d650*/  ISETP.GT.OR P0, PT, R221, 0x18, !P0 ;  /* 0x00000018dd00780c */ /* 0x000fc40004704670 */
[----:B------:R-:W-:Y:S02]  /*d660*/  ISETP.GT.OR P1, PT, R221, 0x19, !P1 ;  /* 0x00000019dd00780c */ /* 0x000fe40004f24670 */
[----:B------:R-:W-:Y:S02]  /*d670*/  FSEL R222, R235, -INF , !P2 ;  /* 0xff800000ebde7808 */ /* 0x000fe40005000000 */
[----:B------:R-:W-:Y:S02]  /*d680*/  FSEL R217, R234, -INF , !P3 ;  /* 0xff800000ead97808 */ /* 0x000fe40005800000 */
[----:B------:R-:W-:Y:S02]  /*d690*/  FSEL R213, R22, -INF , !P5 ;  /* 0xff80000016d57808 */ /* 0x000fe40006800000 */
[----:B------:R-:W-:Y:S02]  /*d6a0*/  FSEL R210, R201, -INF , !P4 ;  /* 0xff800000c9d27808 */ /* 0x000fe40006000000 */
[----:B------:R-:W-:-:S02]  /*d6b0*/  ISETP.GE.AND P2, PT, R126, 0x20, PT ;  /* 0x000000207e00780c */ /* 0x000fc40003f46270 */
[C---:B------:R-:W-:Y:S02]  /*d6c0*/  ISETP.GE.AND P3, PT, R126.reuse, 0x21, PT ;  /* 0x000000217e00780c */ /* 0x040fe40003f66270 */
[C---:B------:R-:W-:Y:S02]  /*d6d0*/  ISETP.GE.AND P5, PT, R126.reuse, 0x28, PT ;  /* 0x000000287e00780c */ /* 0x040fe40003fa6270 */
[----:B------:R-:W-:Y:S02]  /*d6e0*/  ISETP.GE.AND P4, PT, R126, 0x29, PT ;  /* 0x000000297e00780c */ /* 0x000fe40003f86270 */
[----:B------:R-:W-:Y:S02]  /*d6f0*/  FSEL R209, R203, -INF , !P0 ;  /* 0xff800000cbd17808 */ /* 0x000fe40004000000 */
[----:B------:R-:W-:Y:S02]  /*d700*/  FSEL R207, R136, -INF , !P1 ;  /* 0xff80000088cf7808 */ /* 0x000fe40004800000 */
[----:B------:R-:W-:-:S02]  /*d710*/  ISETP.GE.AND P0, PT, R126, 0x30, PT ;  /* 0x000000307e00780c */ /* 0x000fc40003f06270 */
[----:B------:R-:W-:Y:S02]  /*d720*/  ISETP.GE.AND P1, PT, R126, 0x31, PT ;  /* 0x000000317e00780c */ /* 0x000fe40003f26270 */
[C---:B------:R-:W-:Y:S02]  /*d730*/  ISETP.GT.OR P2, PT, R218.reuse, 0x20, !P2 ;  /* 0x00000020da00780c */ /* 0x040fe40005744670 */
        /* <DEDUP_REMOVED lines=10> */
[----:B------:R-:W-:Y:S02]  /*d7e0*/  ISETP.GE.AND P3, PT, R126, 0x39, PT ;  /* 0x000000397e00780c */ /* 0x000fe40003f66270 */
[C---:B------:R-:W-:Y:S02]  /*d7f0*/  ISETP.GE.AND P5, PT, R128.reuse, 0x20, PT ;  /* 0x000000208000780c */ /* 0x040fe40003fa6270 */
[----:B------:R-:W-:Y:S02]  /*d800*/  ISETP.GE.AND P4, PT, R128, 0x21, PT ;  /* 0x000000218000780c */ /* 0x000fe40003f86270 */
[----:B------:R-:W-:Y:S02]  /*d810*/  FSEL R103, R91, -INF , !P0 ;  /* 0xff8000005b677808 */ /* 0x000fe40004000000 */
[----:B--2---:R-:W-:Y:S02]  /*d820*/  FSEL R109, R92, -INF , !P1 ;  /* 0xff8000005c6d7808 */ /* 0x004fe40004800000 */
[----:B------:R-:W-:-:S02]  /*d830*/  ISETP.GE.AND P0, PT, R128, 0x28, PT ;  /* 0x000000288000780c */ /* 0x000fc40003f06270 */
[----:B------:R-:W-:Y:S02]  /*d840*/  ISETP.GE.AND P1, PT, R128, 0x29, PT ;  /* 0x000000298000780c */ /* 0x000fe40003f26270 */
[C---:B------:R-:W-:Y:S02]  /*d850*/  ISETP.GT.OR P2, PT, R218.reuse, 0x38, !P2 ;  /* 0x00000038da00780c */ /* 0x040fe40005744670 */
[----:B------:R-:W-:Y:S02]  /*d860*/  ISETP.GT.OR P3, PT, R218, 0x39, !P3 ;  /* 0x00000039da00780c */ /* 0x000fe40005f64670 */
[C---:B------:R-:W-:Y:S02]  /*d870*/  ISETP.GT.OR P5, PT, R221.reuse, 0x20, !P5 ;  /* 0x00000020dd00780c */ /* 0x040fe40006fa4670 */
[C---:B------:R-:W-:Y:S02]  /*d880*/  ISETP.GT.OR P4, PT, R221.reuse, 0x21, !P4 ;  /* 0x00000021dd00780c */ /* 0x040fe40006784670 */
[----:B------:R-:W-:-:S02]  /*d890*/  ISETP.GT.OR P0, PT, R221, 0x28, !P0 ;  /* 0x00000028dd00780c */ /* 0x000fc40004704670 */
[----:B------:R-:W-:Y:S02]  /*d8a0*/  ISETP.GT.OR P1, PT, R221, 0x29, !P1 ;  /* 0x00000029dd00780c */ /* 0x000fe40004f24670 */
[----:B-1----:R-:W-:Y:S02]  /*d8b0*/  FSEL R112, R165, -INF , !P2 ;  /* 0xff800000a5707808 */ /* 0x002fe40005000000 */
        /* <DEDUP_REMOVED lines=14> */
[----:B------:R-:W-:Y:S02]  /*d9a0*/  ISETP.GT.OR P4, PT, R221, 0x39, !P4 ;  /* 0x00000039dd00780c */ /* 0x000fe40006784670 */
        /* <DEDUP_REMOVED lines=45> */
[C---:B------:R-:W-:Y:S02]  /*dc80*/  ISETP.GE.AND P4, PT, R126.reuse, 0x61, PT ;  /* 0x000000617e00780c */ /* 0x040fe40003f86270 */
[----:B------:R-:W-:Y:S02]  /*dc90*/  FSEL R100, R151, -INF , !P0 ;  /* 0xff80000097647808 */ /* 0x000fe40004000000 */
[----:B---3--:R-:W-:Y:S02]  /*dca0*/  FSEL R115, R149, -INF , !P1 ;  /* 0xff80000095737808 */ /* 0x008fe40004800000 */
[----:B------:R-:W-:-:S02]  /*dcb0*/  ISETP.GE.AND P0, PT, R126, 0x68, PT ;  /* 0x000000687e00780c */ /* 0x000fc40003f06270 */
[----:B------:R-:W-:Y:S02]  /*dcc0*/  ISETP.GE.AND P1, PT, R126, 0x69, PT ;  /* 0x000000697e00780c */ /* 0x000fe40003f26270 */
[C---:B------:R-:W-:Y:S02]  /*dcd0*/  ISETP.GT.OR P2, PT, R221.reuse, 0x58, !P2 ;  /* 0x00000058dd00780c */ /* 0x040fe40005744670 */
[----:B------:R-:W-:Y:S02]  /*dce0*/  ISETP.GT.OR P3, PT, R221, 0x59, !P3 ;  /* 0x00000059dd00780c */ /* 0x000fe40005f64670 */
[C---:B------:R-:W-:Y:S02]  /*dcf0*/  ISETP.GT.OR P5, PT, R218.reuse, 0x60, !P5 ;  /* 0x00000060da00780c */ /* 0x040fe40006fa4670 */
[C---:B------:R-:W-:Y:S02]  /*dd00*/  ISETP.GT.OR P4, PT, R218.reuse, 0x61, !P4 ;  /* 0x00000061da00780c */ /* 0x040fe40006784670 */
[----:B------:R-:W-:-:S02]  /*dd10*/  ISETP.GT.OR P0, PT, R218, 0x68, !P0 ;  /* 0x00000068da00780c */ /* 0x000fc40004704670 */
[----:B------:R-:W-:Y:S01]  /*dd20*/  ISETP.GT.OR P1, PT, R218, 0x69, !P1 ;  /* 0x00000069da00780c */ /* 0x000fe20004f24670 */
[----:B------:R1:W2:Y:S01]  /*dd30*/  MUFU.TANH R6, R127 ;  /* 0x0000007f00067308 */ /* 0x0002a20000002400 */
[----:B------:R-:W-:Y:S02]  /*dd40*/  FSEL R95, R147, -INF , !P2 ;  /* 0xff800000935f7808 */ /* 0x000fe40005000000 */
[----:B------:R-:W-:Y:S02]  /*dd50*/  FSEL R118, R146, -INF , !P3 ;  /* 0xff80000092767808 */ /* 0x000fe40005800000 */
[----:B------:R-:W-:Y:S02]  /*dd60*/  FSEL R113, R145, -INF , !P5 ;  /* 0xff80000091717808 */ /* 0x000fe40006800000 */
[----:B------:R-:W-:Y:S02]  /*dd70*/  FSEL R108, R144, -INF , !P4 ;  /* 0xff800000906c7808 */ /* 0x000fe40006000000 */
[----:B------:R-:W-:-:S02]  /*dd80*/  ISETP.GE.AND P2, PT, R126, 0x70, PT ;  /* 0x000000707e00780c */ /* 0x000fc40003f46270 */
[C---:B------:R-:W-:Y:S02]  /*dd90*/  ISETP.GE.AND P3, PT, R126.reuse, 0x71, PT ;  /* 0x000000717e00780c */ /* 0x040fe40003f66270 */
[C---:B------:R-:W-:Y:S02]  /*dda0*/  ISETP.GE.AND P5, PT, R126.reuse, 0x78, PT ;  /* 0x000000787e00780c */ /* 0x040fe40003fa6270 */
[----:B------:R-:W-:Y:S01]  /*ddb0*/  ISETP.GE.AND P4, PT, R126, 0x79, PT ;  /* 0x000000797e00780c */ /* 0x000fe20003f86270 */
[----:B------:R3:W4:Y:S01]  /*ddc0*/  MUFU.TANH R2, R130 ;  /* 0x0000008200027308 */ /* 0x0007220000002400 */
[----:B-1----:R-:W-:Y:S02]  /*ddd0*/  FSEL R127, R141, -INF , !P0 ;  /* 0xff8000008d7f7808 */ /* 0x002fe40004000000 */
[----:B------:R-:W-:Y:S02]  /*dde0*/  FSEL R126, R140, -INF , !P1 ;  /* 0xff8000008c7e7808 */ /* 0x000fe40004800000 */
[----:B------:R-:W-:-:S02]  /*ddf0*/  ISETP.GE.AND P0, PT, R128, 0x60, PT ;  /* 0x000000608000780c */ /* 0x000fc40003f06270 */
[----:B------:R-:W-:Y:S02]  /*de00*/  ISETP.GE.AND P1, PT, R128, 0x61, PT ;  /* 0x000000618000780c */ /* 0x000fe40003f26270 */
[----:B------:R-:W-:Y:S02]  /*de10*/  ISETP.GT.OR P2, PT, R218, 0x70, !P2 ;  /* 0x00000070da00780c */ /* 0x000fe40005744670 */
[C---:B------:R-:W-:Y:S02]  /*de20*/  ISETP.GT.OR P0, PT, R221.reuse, 0x60, !P0 ;  /* 0x00000060dd00780c */ /* 0x040fe40004704670 */
[----:B------:R-:W-:Y:S02]  /*de30*/  ISETP.GT.OR P1, PT, R221, 0x61, !P1 ;  /* 0x00000061dd00780c */ /* 0x000fe40004f24670 */
[----:B---3--:R-:W-:Y:S02]  /*de40*/  FSEL R130, R5, -INF , !P2 ;  /* 0xff80000005827808 */ /* 0x008fe40005000000 */
[----:B------:R-:W-:-:S02]  /*de50*/  FSEL R131, R143, -INF , !P0 ;  /* 0xff8000008f837808 */ /* 0x000fc40004000000 */
[----:B------:R-:W-:Y:S02]  /*de60*/  FSEL R138, R142, -INF , !P1 ;  /* 0xff8000008e8a7808 */ /* 0x000fe40004800000 */
[C---:B------:R-:W-:Y:S02]  /*de70*/  ISETP.GE.AND P2, PT, R128.reuse, 0x68, PT ;  /* 0x000000688000780c */ /* 0x040fe40003f46270 */
[C---:B------:R-:W-:Y:S02]  /*de80*/  ISETP.GE.AND P0, PT, R128.reuse, 0x69, PT ;  /* 0x000000698000780c */ /* 0x040fe40003f06270 */
[----:B------:R-:W-:Y:S02]  /*de90*/  ISETP.GE.AND P1, PT, R128, 0x70, PT ;  /* 0x000000708000780c */ /* 0x000fe40003f26270 */
[C---:B------:R-:W-:Y:S02]  /*dea0*/  ISETP.GT.OR P2, PT, R221.reuse, 0x68, !P2 ;  /* 0x00000068dd00780c */ /* 0x040fe40005744670 */
[----:B------:R-:W-:-:S02]  /*deb0*/  ISETP.GT.OR P0, PT, R221, 0x69, !P0 ;  /* 0x00000069dd00780c */ /* 0x000fc40004704670 */
[----:B------:R-:W-:Y:S01]  /*dec0*/  ISETP.GT.OR P1, PT, R221, 0x70, !P1 ;  /* 0x00000070dd00780c */ /* 0x000fe20004f24670 */
[----:B------:R1:W-:Y:S01]  /*ded0*/  MUFU.TANH R4, R129 ;  /* 0x0000008100047308 */ /* 0x0003e20000002400 */
[----:B------:R-:W-:Y:S02]  /*dee0*/  R2UR UR8, R137 ;  /* 0x00000000890872ca */ /* 0x000fe400000e0000 */
[----:B--2---:R-:W-:Y:S02]  /*def0*/  FSEL R139, R6, -INF , !P0 ;  /* 0xff800000068b7808 */ /* 0x004fe40004000000 */
[----:B----4-:R-:W-:Y:S02]  /*df00*/  FSEL R137, R2, -INF , !P1 ;  /* 0xff80000002897808 */ /* 0x010fe40004800000 */
[----:B------:R-:W-:Y:S02]  /*df10*/  ISETP.GE.AND P0, PT, R128, 0x78, PT ;  /* 0x000000788000780c */ /* 0x000fe40003f06270 */
[----:B-1----:R-:W-:-:S02]  /*df20*/  FSEL R129, R7, -INF , !P2 ;  /* 0xff80000007817808 */ /* 0x002fc40005000000 */
[C---:B------:R-:W-:Y:S02]  /*df30*/  ISETP.GE.AND P2, PT, R128.reuse, 0x71, PT ;  /* 0x000000718000780c */ /* 0x040fe40003f46270 */
[----:B------:R-:W-:Y:S02]  /*df40*/  ISETP.GE.AND P1, PT, R128, 0x79, PT ;  /* 0x000000798000780c */ /* 0x000fe40003f26270 */
[----:B------:R1:W-:Y:S02]  /*df50*/  MUFU.TANH R128, R212 ;  /* 0x000000d400807308 */ /* 0x0003e40000002400 */
[----:B-1----:R-:W1:Y:S01]  /*df60*/  SHFL.IDX PT, R212, R227, R223, 0x1f ;  /* 0x00001fdfe3d47589 */ /* 0x002e6200000e0000 */
[C---:B------:R-:W-:Y:S02]  /*df70*/  ISETP.GT.OR P3, PT, R218.reuse, 0x71, !P3 ;  /* 0x00000071da00780c */ /* 0x040fe40005f64670 */
[C---:B------:R-:W-:Y:S02]  /*df80*/  ISETP.GT.OR P5, PT, R218.reuse, 0x78, !P5 ;  /* 0x00000078da00780c */ /* 0x040fe40006fa4670 */
[----:B------:R-:W-:-:S02]  /*df90*/  ISETP.GT.OR P4, PT, R218, 0x79, !P4 ;  /* 0x00000079da00780c */ /* 0x000fc40006784670 */
[----:B------:R-:W2:Y:S01]  /*dfa0*/  SHFL.IDX PT, R218, R18, R10, 0x1f ;  /* 0x00001f0a12da7589 */ /* 0x000ea200000e0000 */
[----:B------:R-:W-:Y:S02]  /*dfb0*/  WARPGROUP.DEPBAR.LE gsb0, 0x0 ;  /* 0x00008000000079c5 */ /* 0x000fe40000010000 */
[----:B------:R-:W-:Y:S01]  /*dfc0*/  FADD.FTZ R229, R24, -R225 ;  /* 0x800000e118e57221 */ /* 0x000fe20000010000 */
[C---:B------:R-:W-:Y:S01]  /*dfd0*/  ISETP.GT.OR P2, PT, R221.reuse, 0x71, !P2 ;  /* 0x00000071dd00780c */ /* 0x040fe20005744670 */
[----:B------:R-:W3:Y:S01]  /*dfe0*/  SHFL.IDX PT, R24, R227, R231, 0x1f ;  /* 0x00001fe7e3187589 */ /* 0x000ee200000e0000 */
[C---:B------:R-:W-:Y:S02]  /*dff0*/  ISETP.GT.OR P0, PT, R221.reuse, 0x78, !P0 ;  /* 0x00000078dd00780c */ /* 0x040fe40004704670 */
[----:B------:R-:W-:Y:S01]  /*e000*/  ISETP.GT.OR P1, PT, R221, 0x79, !P1 ;  /* 0x00000079dd00780c */ /* 0x000fe20004f24670 */
[----:B------:R-:W-:Y:S01]  /*e010*/  LDS R17, [R17+0x400] ;  /* 0x0004000011117984 */ /* 0x000fe20000000800 */
[----:B-1----:R-:W-:-:S03]  /*e020*/  FADD.FTZ R226, R25, -R212 ;  /* 0x800000d419e27221 */ /* 0x002fc60000010000 */
[----:B------:R-:W-:Y:S04]  /*e030*/  SHFL.IDX PT, R25, R18, R223, 0x1f ;  /* 0x00001fdf12197589 */ /* 0x000fe800000e0000 */
[----:B------:R-:W1:Y:S01]  /*e040*/  SHFL.IDX PT, R223, R227, R232, 0x1f ;  /* 0x00001fe8e3df7589 */ /* 0x000e6200000e0000 */
[----:B------:R-:W-:Y:S01]  /*e050*/  FADD.FTZ R212, R27, -R212 ;  /* 0x800000d41bd47221 */ /* 0x000fe20000010000 */
[--C-:B--2---:R-:W-:Y:S01]  /*e060*/  FFMA.FTZ R216, R216, UR4, -R218.reuse ;  /* 0x00000004d8d87c23 */ /* 0x104fe200080108da */
[----:B------:R-:W-:Y:S01]  /*e070*/  IADD3 R27, R10, 0x10, RZ ;  /* 0x000000100a1b7810 */ /* 0x000fe20007ffe0ff */
[----:B------:R-:W-:Y:S01]  /*e080*/  FADD.FTZ R225, R26, -R225 ;  /* 0x800000e11ae17221 */ /* 0x000fe20000010000 */
[----:B------:R-:W-:Y:S02]  /*e090*/  VIADD R221, R10, 0x14 ;  /* 0x000000140add7836 */ /* 0x000fe40000000000 */
[----:B------:R-:W-:-:S02]  /*e0a0*/  FFMA.FTZ R26, R214, UR4, -R218 ;  /* 0x00000004d61a7c23 */ /* 0x000fc400080108da */
[----:B------:R2:W4:Y:S01]  /*e0b0*/  MUFU.EX2 R214, R216 ;  /* 0x000000d800d67308 */ /* 0x0005220000000800 */
[----:B------:R-:W4:Y:S01]  /*e0c0*/  SHFL.IDX PT, R231, R18, R231, 0x1f ;  /* 0x00001fe712e77589 */ /* 0x000f2200000e0000 */
[--C-:B---3--:R-:W-:Y:S01]  /*e0d0*/  FADD.FTZ R218, R30, -R24.reuse ;  /* 0x800000181eda7221 */ /* 0x108fe20000010000 */
[----:B--2---:R-:W-:Y:S02]  /*e0e0*/  FADD.FTZ R216, R28, -R24 ;  /* 0x800000181cd87221 */ /* 0x004fe40000010000 */
[----:B------:R-:W2:Y:S04]  /*e0f0*/  SHFL.IDX PT, R28, R227, R27, 0x1f ;  /* 0x00001f1be31c7589 */ /* 0x000ea800000e0000 */
[----:B------:R1:W-:Y:S04]  /*e100*/  SHFL.IDX PT, R27, R227, R221, 0x1f ;  /* 0x00001fdde31b7589 */ /* 0x0003e800000e0000 */
[----:B------:R-:W3:Y:S01]  /*e110*/  SHFL.IDX PT, R30, R18, R232, 0x1f ;  /* 0x00001fe8121e7589 */ /* 0x000ee200000e0000 */
[--C-:B-1----:R-:W-:Y:S01]  /*e120*/  FADD.FTZ R221, R29, -R223.reuse ;  /* 0x800000df1ddd7221 */ /* 0x102fe20000010000 */
[C---:B------:R-:W-:Y:S01]  /*e130*/  IADD3 R29, R10.reuse, 0x18, RZ ;  /* 0x000000180a1d7810 */ /* 0x040fe20007ffe0ff */
[----:B------:R-:W-:Y:S01]  /*e140*/  FADD.FTZ R223, R31, -R223 ;  /* 0x800000df1fdf7221 */ /* 0x000fe20000010000 */
[----:B------:R-:W-:-:S04]  /*e150*/  IADD3 R31, R10, 0x10, RZ ;  /* 0x000000100a1f7810 */ /* 0x000fc80007ffe0ff */
[----:B------:R-:W1:Y:S04]  /*e160*/  SHFL.IDX PT, R29, R227, R29, 0x1f ;  /* 0x00001f1de31d7589 */ /* 0x000e6800000e0000 */
[----:B------:R-:W1:Y:S01]  /*e170*/  SHFL.IDX PT, R31, R18, R31, 0x1f ;  /* 0x00001f1f121f7589 */ /* 0x000e6200000e0000 */
[----:B------:R4:W1:Y:S01]  /*e180*/  MUFU.EX2 R24, R26 ;  /* 0x0000001a00187308 */ /* 0x0008620000000800 */
[--C-:B------:R-:W-:Y:S01]  /*e190*/  FFMA.FTZ R219, R219, UR4, -R25.reuse ;  /* 0x00000004dbdb7c23 */ /* 0x100fe20008010819 */
[----:B----4-:R-:W-:Y:S01]  /*e1a0*/  FFMA.FTZ R26, R228, UR4, -R25 ;  /* 0x00000004e41a7c23 */ /* 0x010fe20008010819 */
[--C-:B------:R-:W-:Y:S01]  /*e1b0*/  FFMA.FTZ R25, R224, UR4, -R231.reuse ;  /* 0x00000004e0197c23 */ /* 0x100fe200080108e7 */
[----:B------:R-:W-:Y:S01]  /*e1c0*/  FFMA.FTZ R231, R222, UR4, -R231 ;  /* 0x00000004dee77c23 */ /* 0x000fe200080108e7 */
[--C-:B--2---:R-:W-:Y:S01]  /*e1d0*/  FADD.FTZ R222, R32, -R28.reuse ;  /* 0x8000001c20de7221 */ /* 0x104fe20000010000 */
[----:B------:R-:W-:Y:S01]  /*e1e0*/  FADD.FTZ R224, R34, -R28 ;  /* 0x8000001c22e07221 */ /* 0x000fe20000010000 */
[--C-:B---3--:R-:W-:Y:S01]  /*e1f0*/  FFMA.FTZ R28, R220, UR4, -R30.reuse ;  /* 0x00000004dc1c7c23 */ /* 0x108fe2000801081e */
[----:B------:R-:W-:Y:S01]  /*e200*/  FFMA.FTZ R30, R217, UR4, -R30 ;  /* 0x00000004d91e7c23 */ /* 0x000fe2000801081e */
[----:B------:R-:W-:-:S02]  /*e210*/  VIADD R32, R10, 0x14 ;  /* 0x000000140a207836 */ /* 0x000fc40000000000 */
[--C-:B-1----:R-:W-:Y:S01]  /*e220*/  FADD.FTZ R217, R36, -R29.reuse ;  /* 0x8000001d24d97221 */ /* 0x102fe20000010000 */
[----:B------:R-:W-:Y:S01]  /*e230*/  FADD.FTZ R220, R38, -R29 ;  /* 0x8000001d26dc7221 */ /* 0x000fe20000010000 */
[----:B------:R-:W-:Y:S01]  /*e240*/  FMUL.FTZ R229, R214, R229 ;  /* 0x000000e5d6e57220 */ /* 0x000fe20000410000 */
[--C-:B------:R-:W-:Y:S01]  /*e250*/  FFMA.FTZ R29, R215, UR4, -R31.reuse ;  /* 0x00000004d71d7c23 */ /* 0x100fe2000801081f */
[----:B------:R-:W-:Y:S01]  /*e260*/  FFMA.FTZ R31, R213, UR4, -R31 ;  /* 0x00000004d51f7c23 */ /* 0x000fe2000801081f */
[----:B------:R-:W-:Y:S01]  /*e270*/  FFMA.FTZ R213, -R19, R19, 1 ;  /* 0x3f80000013d57423 */ /* 0x000fe20000010113 */
[C---:B------:R-:W-:Y:S01]  /*e280*/  VIADD R232, R10.reuse, 0x1c ;  /* 0x0000001c0ae87836 */ /* 0x040fe20000000000 */
[----:B------:R-:W1:Y:S01]  /*e290*/  SHFL.IDX PT, R32, R18, R32, 0x1f ;  /* 0x00001f2012207589 */ /* 0x000e6200000e0000 */
[C---:B------:R-:W-:Y:S01]  /*e2a0*/  IADD3 R34, R10.reuse, 0x18, RZ ;  /* 0x000000180a227810 */ /* 0x040fe20007ffe0ff */
[----:B------:R-:W-:Y:S01]  /*e2b0*/  FMUL.FTZ R213, R213, R229 ;  /* 0x000000e5d5d57220 */ /* 0x000fe20000410000 */
[----:B------:R-:W-:-:S02]  /*e2c0*/  VIADD R229, R10, 0x1c ;  /* 0x0000001c0ae57836 */ /* 0x000fc40000000000 */
[----:B------:R2:W-:Y:S02]  /*e2d0*/  SHFL.IDX PT, R232, R227, R232, 0x1f ;  /* 0x00001fe8e3e87589 */ /* 0x0005e400000e0000 */
[--C-:B--2---:R-:W-:Y:S02]  /*e2e0*/  FADD.FTZ R227, R33, -R27.reuse ;  /* 0x8000001b21e37221 */ /* 0x104fe40000010000 */
[----:B------:R-:W2:Y:S04]  /*e2f0*/  SHFL.IDX PT, R33, R18, R34, 0x1f ;  /* 0x00001f2212217589 */ /* 0x000ea800000e0000 */
[----:B------:R-:W3:Y:S01]  /*e300*/  SHFL.IDX PT, R34, R18, R229, 0x1f ;  /* 0x00001fe512227589 */ /* 0x000ee200000e0000 */
[----:B------:R-:W-:Y:S01]  /*e310*/  FADD.FTZ R228, R35, -R27 ;  /* 0x8000001b23e47221 */ /* 0x000fe20000010000 */
[--C-:B-1----:R-:W-:Y:S01]  /*e320*/  FFMA.FTZ R211, R211, UR4, -R32.reuse ;  /* 0x00000004d3d37c23 */ /* 0x102fe20008010820 */
[----:B------:R-:W-:Y:S01]  /*e330*/  FFMA.FTZ R32, R210, UR4, -R32 ;  /* 0x00000004d2207c23 */ /* 0x000fe20008010820 */
[----:B------:R-:W1:Y:S01]  /*e340*/  SHFL.IDX PT, R35, R12, R10, 0x1f ;  /* 0x00001f0a0c237589 */ /* 0x000e6200000e0000 */
[----:B------:R-:W-:Y:S01]  /*e350*/  IADD3 R215, R10, 0x4, RZ ;  /* 0x000000040ad77810 */ /* 0x000fe20007ffe0ff */
[----:B------:R-:W-:Y:S01]  /*e360*/  FFMA.FTZ R210, -R20, R20, 1 ;  /* 0x3f80000014d27423 */ /* 0x000fe20000010114 */
[----:B------:R2:W-:Y:S08]  /*e370*/  MUFU.EX2 R19, R31 ;  /* 0x0000001f00137308 */ /* 0x0005f00000000800 */
[----:B------:R4:W-:Y:S01]  /*e380*/  MUFU.EX2 R20, R32 ;  /* 0x0000002000147308 */ /* 0x0009e20000000800 */
[--C-:B--2---:R-:W-:Y:S01]  /*e390*/  FFMA.FTZ R31, R208, UR4, -R33.reuse ;  /* 0x00000004d01f7c23 */ /* 0x104fe20008010821 */
[----:B----4-:R-:W-:Y:S01]  /*e3a0*/  FFMA.FTZ R32, R209, UR4, -R33 ;  /* 0x00000004d1207c23 */ /* 0x010fe20008010821 */
[----:B---3--:R-:W-:-:S05]  /*e3b0*/  FFMA.FTZ R33, R206, UR4, -R34 ;  /* 0x00000004ce217c23 */ /* 0x008fca0008010822 */
[----:B------:R-:W2:Y:S01]  /*e3c0*/  MUFU.EX2 R219, R219 ;  /* 0x000000db00db7308 */ /* 0x000ea20000000800 */
[----:B------:R-:W3:Y:S01]  /*e3d0*/  SHFL.IDX PT, R206, R12, R215, 0x1f ;  /* 0x00001fd70cce7589 */ /* 0x000ee200000e0000 */
[----:B------:R-:W-:Y:S01]  /*e3e0*/  FMUL.FTZ R225, R24, R225 ;  /* 0x000000e118e17220 */ /* 0x000fe20000410000 */
[----:B------:R-:W-:Y:S01]  /*e3f0*/  FFMA.FTZ R208, -R230, R230, 1 ;  /* 0x3f800000e6d07423 */ /* 0x000fe200000101e6 */
[--C-:B-1----:R-:W-:Y:S01]  /*e400*/  FFMA.FTZ R204, R204, UR4, -R35.reuse ;  /* 0x00000004cccc7c23 */ /* 0x102fe20008010823 */
[----:B------:R-:W-:Y:S01]  /*e410*/  FFMA.FTZ R36, R205, UR4, -R35 ;  /* 0x00000004cd247c23 */ /* 0x000fe20008010823 */
[----:B------:R-:W-:Y:S01]  /*e420*/  FMUL.FTZ R210, R210, R225 ;  /* 0x000000e1d2d27220 */ /* 0x000fe20000410000 */
[C---:B------:R-:W-:Y:S01]  /*e430*/  IADD3 R209, R10.reuse, 0xc, RZ ;  /* 0x0000000c0ad17810 */ /* 0x040fe20007ffe0ff */
[----:B------:R1:W-:Y:S01]  /*e440*/  MUFU.EX2 R18, R211 ;  /* 0x000000d300127308 */ /* 0x0003e20000000800 */
[C---:B------:R-:W-:Y:S02]  /*e450*/  VIADD R225, R10.reuse, 0x10 ;  /* 0x000000100ae17836 */ /* 0x040fe40000000000 */
[----:B------:R-:W-:-:S02]  /*e460*/  VIADD R230, R10, 0x18 ;  /* 0x000000180ae67836 */ /* 0x000fc40000000000 */
[----:B--2---:R-:W-:Y:S01]  /*e470*/  FMUL.FTZ R226, R219, R226 ;  /* 0x000000e2dbe27220 */ /* 0x004fe20000410000 */
[----:B-1----:R-:W-:Y:S02]  /*e480*/  IADD3 R211, R10, 0x14, RZ ;  /* 0x000000140ad37810 */ /* 0x002fe40007ffe0ff */
[----:B------:R3:W-:Y:S01]  /*e490*/  MUFU.EX2 R35, R204 ;  /* 0x000000cc00237308 */ /* 0x0007e20000000800 */
[----:B------:R-:W-:Y:S01]  /*e4a0*/  FMUL.FTZ R208, R208, R226 ;  /* 0x000000e2d0d07220 */ /* 0x000fe20000410000 */
[----:B------:R-:W-:Y:S02]  /*e4b0*/  VIADD R226, R10, 0x8 ;  /* 0x000000080ae27836 */ /* 0x000fe40000000000 */
[----:B------:R-:W-:Y:S01]  /*e4c0*/  FFMA.FTZ R34, R207, UR4, -R34 ;  /* 0x00000004cf227c23 */ /* 0x000fe20008010822 */
[----:B------:R-:W-:Y:S03]  /*e4d0*/  SHFL.IDX PT, R38, R12, R211, 0x1f ;  /* 0x00001fd30c267589 */ /* 0x000fe600000e0000 */
[----:B------:R1:W-:Y:S01]  /*e4e0*/  MUFU.EX2 R27, R231 ;  /* 0x000000e7001b7308 */ /* 0x0003e20000000800 */
[--C-:B---3--:R-:W-:Y:S01]  /*e4f0*/  FFMA.FTZ R204, R122, UR4, -R206.reuse ;  /* 0x000000047acc7c23 */ /* 0x108fe200080108ce */
[----:B------:R-:W-:Y:S01]  /*e500*/  FFMA.FTZ R206, R124, UR4, -R206 ;  /* 0x000000047cce7c23 */ /* 0x000fe200080108ce */
[----:B------:R-:W-:Y:S04]  /*e510*/  SHFL.IDX PT, R207, R12, R226, 0x1f ;  /* 0x00001fe20ccf7589 */ /* 0x000fe800000e0000 */
[----:B------:R-:W2:Y:S01]  /*e520*/  SHFL.IDX PT, R122, R12, R230, 0x1f ;  /* 0x00001fe60c7a7589 */ /* 0x000ea200000e0000 */
[--C-:B-1----:R-:W-:Y:S01]  /*e530*/  FADD.FTZ R231, R37, -R232.reuse ;  /* 0x800000e825e77221 */ /* 0x102fe20000010000 */
[----:B------:R-:W-:-:S02]  /*e540*/  FADD.FTZ R232, R39, -R232 ;  /* 0x800000e827e87221 */ /* 0x000fc40000010000 */
[----:B------:R-:W-:Y:S04]  /*e550*/  SHFL.IDX PT, R37, R12, R209, 0x1f ;  /* 0x00001fd10c257589 */ /* 0x000fe800000e0000 */
[----:B------:R-:W-:Y:S04]  /*e560*/  SHFL.IDX PT, R39, R12, R225, 0x1f ;  /* 0x00001fe10c277589 */ /* 0x000fe800000e0000 */
[----:B------:R1:W3:Y:S02]  /*e570*/  SHFL.IDX PT, R124, R12, R229, 0x1f ;  /* 0x00001fe50c7c7589 */ /* 0x0002e400000e0000 */
[----:B-1----:R1:W-:Y:S02]  /*e580*/  MUFU.EX2 R12, R204 ;  /* 0x000000cc000c7308 */ /* 0x0023e40000000800 */
[----:B-1----:R-:W1:Y:S01]  /*e590*/  SHFL.IDX PT, R204, R11, R215, 0x1f ;  /* 0x00001fd70bcc7589 */ /* 0x002e6200000e0000 */
[--C-:B--2---:R-:W-:Y:S01]  /*e5a0*/  FFMA.FTZ R112, R112, UR4, -R122.reuse ;  /* 0x0000000470707c23 */ /* 0x104fe2000801087a */
[----:B------:R-:W-:-:S02]  /*e5b0*/  FFMA.FTZ R107, R107, UR4, -R122 ;  /* 0x000000046b6b7c23 */ /* 0x000fc4000801087a */
[----:B------:R-:W2:Y:S01]  /*e5c0*/  SHFL.IDX PT, R205, R11, R10, 0x1f ;  /* 0x00001f0a0bcd7589 */ /* 0x000ea200000e0000 */
[----:B---3--:R-:W-:-:S03]  /*e5d0*/  FFMA.FTZ R122, R97, UR4, -R124 ;  /* 0x00000004617a7c23 */ /* 0x008fc6000801087c */
[----:B------:R-:W3:Y:S01]  /*e5e0*/  SHFL.IDX PT, R97, R11, R225, 0x1f ;  /* 0x00001fe10b617589 */ /* 0x000ee200000e0000 */
[--C-:B------:R-:W-:Y:S01]  /*e5f0*/  FFMA.FTZ R123, R123, UR4, -R207.reuse ;  /* 0x000000047b7b7c23 */ /* 0x100fe200080108cf */
[----:B------:R-:W-:Y:S02]  /*e600*/  FFMA.FTZ R125, R125, UR4, -R207 ;  /* 0x000000047d7d7c23 */ /* 0x000fe400080108cf */
[----:B------:R-:W-:Y:S01]  /*e610*/  SHFL.IDX PT, R207, R11, R226, 0x1f ;  /* 0x00001fe20bcf7589 */ /* 0x000fe200000e0000 */
[--C-:B-1----:R-:W-:Y:S01]  /*e620*/  FFMA.FTZ R119, R119, UR4, -R204.reuse ;  /* 0x0000000477777c23 */ /* 0x102fe200080108cc */
[----:B------:R-:W-:Y:S02]  /*e630*/  FFMA.FTZ R204, R98, UR4, -R204 ;  /* 0x0000000462cc7c23 */ /* 0x000fe400080108cc */
[----:B------:R-:W1:Y:S01]  /*e640*/  SHFL.IDX PT, R98, R11, R230, 0x1f ;  /* 0x00001fe60b627589 */ /* 0x000e6200000e0000 */
[--C-:B------:R-:W-:Y:S01]  /*e650*/  FFMA.FTZ R120, R120, UR4, -R37.reuse ;  /* 0x0000000478787c23 */ /* 0x100fe20008010825 */
[----:B------:R-:W-:Y:S01]  /*e660*/  FFMA.FTZ R121, R121, UR4, -R37 ;  /* 0x0000000479797c23 */ /* 0x000fe20008010825 */
[--C-:B------:R-:W-:Y:S01]  /*e670*/  FFMA.FTZ R109, R109, UR4, -R38.reuse ;  /* 0x000000046d6d7c23 */ /* 0x100fe20008010826 */
[----:B------:R4:W-:Y:S01]  /*e680*/  MUFU.EX2 R37, R206 ;  /* 0x000000ce00257308 */ /* 0x0009e20000000800 */
[--C-:B------:R-:W-:Y:S01]  /*e690*/  FFMA.FTZ R103, R103, UR4, -R39.reuse ;  /* 0x0000000467677c23 */ /* 0x100fe20008010827 */
[----:B------:R-:W-:Y:S01]  /*e6a0*/  FFMA.FTZ R114, R114, UR4, -R39 ;  /* 0x0000000472727c23 */ /* 0x000fe20008010827 */
[--C-:B--2---:R-:W-:Y:S01]  /*e6b0*/  FFMA.FTZ R117, R117, UR4, -R205.reuse ;  /* 0x0000000475757c23 */ /* 0x104fe200080108cd */
[----:B------:R-:W-:Y:S01]  /*e6c0*/  FFMA.FTZ R106, R106, UR4, -R205 ;  /* 0x000000046a6a7c23 */ /* 0x000fe200080108cd */
[----:B----4-:R-:W-:-:S03]  /*e6d0*/  FFMA.FTZ R206, R94, UR4, -R38 ;  /* 0x000000045ece7c23 */ /* 0x010fc60008010826 */
[----:B------:R2:W-:Y:S01]  /*e6e0*/  MUFU.EX2 R38, R123 ;  /* 0x0000007b00267308 */ /* 0x0005e20000000800 */
[----:B------:R-:W-:Y:S01]  /*e6f0*/  SHFL.IDX PT, R205, R11, R229, 0x1f ;  /* 0x00001fe50bcd7589 */ /* 0x000fe200000e0000 */
[--C-:B---3--:R-:W-:Y:S01]  /*e700*/  FFMA.FTZ R101, R101, UR4, -R97.reuse ;  /* 0x0000000465657c23 */ /* 0x108fe20008010861 */
[----:B------:R-:W-:Y:S02]  /*e710*/  FFMA.FTZ R100, R100, UR4, -R97 ;  /* 0x0000000464647c23 */ /* 0x000fe40008010861 */
[----:B--2---:R-:W2:Y:S03]  /*e720*/  SHFL.IDX PT, R123, R11, R209, 0x1f ;  /* 0x00001fd10b7b7589 */ /* 0x004ea600000e0000 */
[----:B------:R3:W-:Y:S02]  /*e730*/  MUFU.EX2 R39, R125 ;  /* 0x0000007d00277308 */ /* 0x0007e40000000800 */
[----:B---3--:R3:W-:Y:S06]  /*e740*/  SHFL.IDX PT, R125, R11, R211, 0x1f ;  /* 0x00001fd30b7d7589 */ /* 0x0087ec00000e0000 */
[----:B------:R1:W-:Y:S08]  /*e750*/  MUFU.EX2 R97, R114 ;  /* 0x0000007200617308 */ /* 0x0003f00000000800 */
[----:B---3--:R3:W-:Y:S01]  /*e760*/  MUFU.EX2 R11, R121 ;  /* 0x00000079000b7308 */ /* 0x0087e20000000800 */
[----:B-1----:R-:W-:Y:S01]  /*e770*/  FFMA.FTZ R114, R95, UR4, -R98 ;  /* 0x000000045f727c23 */ /* 0x002fe20008010862 */
[----:B---3--:R-:W1:Y:S06]  /*e780*/  SHFL.IDX PT, R121, R14, R215, 0x1f ;  /* 0x00001fd70e797589 */ /* 0x008e6c00000e0000 */
[----:B------:R3:W-:Y:S01]  /*e790*/  MUFU.EX2 R95, R109 ;  /* 0x0000006d005f7308 */ /* 0x0007e20000000800 */
[----:B------:R-:W-:-:S07]  /*e7a0*/  FFMA.FTZ R124, R96, UR4, -R124 ;  /* 0x00000004607c7c23 */ /* 0x000fce000801087c */
[----:B------:R4:W-:Y:S01]  /*e7b0*/  MUFU.EX2 R94, R120 ;  /* 0x00000078005e7308 */ /* 0x0009e20000000800 */
[----:B---3--:R-:W3:Y:S01]  /*e7c0*/  SHFL.IDX PT, R109, R14, R225, 0x1f ;  /* 0x00001fe10e6d7589 */ /* 0x008ee200000e0000 */
[----:B----4-:R-:W-:-:S03]  /*e7d0*/  FFMA.FTZ R120, R99, UR4, -R207 ;  /* 0x0000000463787c23 */ /* 0x010fc600080108cf */
[----:B------:R-:W4:Y:S03]  /*e7e0*/  SHFL.IDX PT, R99, R14, R10, 0x1f ;  /* 0x00001f0a0e637589 */ /* 0x000f2600000e0000 */
[----:B------:R-:W3:Y:S01]  /*e7f0*/  MUFU.EX2 R25, R25 ;  /* 0x0000001900197308 */ /* 0x000ee20000000800 */
[----:B--2---:R-:W-:-:S07]  /*e800*/  FFMA.FTZ R105, R105, UR4, -R123 ;  /* 0x0000000469697c23 */ /* 0x004fce000801087b */
[----:B------:R2:W-:Y:S01]  /*e810*/  MUFU.EX2 R96, R103 ;  /* 0x0000006700607308 */ /* 0x0005e20000000800 */
[----:B------:R-:W-:Y:S01]  /*e820*/  FFMA.FTZ R104, R104, UR4, -R123 ;  /* 0x0000000468687c23 */ /* 0x000fe2000801087b */
[----:B--2---:R-:W2:Y:S04]  /*e830*/  SHFL.IDX PT, R103, R14, R209, 0x1f ;  /* 0x00001fd10e677589 */ /* 0x004ea800000e0000 */
[----:B------:R-:W2:Y:S01]  /*e840*/  SHFL.IDX PT, R123, R14, R226, 0x1f ;  /* 0x00001fe20e7b7589 */ /* 0x000ea200000e0000 */
[--C-:B-1----:R-:W-:Y:S01]  /*e850*/  FFMA.FTZ R108, R108, UR4, -R121.reuse ;  /* 0x000000046c6c7c23 */ /* 0x102fe20008010879 */
[----:B------:R-:W-:Y:S02]  /*e860*/  FFMA.FTZ R138, R138, UR4, -R121 ;  /* 0x000000048a8a7c23 */ /* 0x000fe40008010879 */
[----:B------:R-:W1:Y:S01]  /*e870*/  SHFL.IDX PT, R121, R14, R211, 0x1f ;  /* 0x00001fd30e797589 */ /* 0x000e6200000e0000 */
[--C-:B---3--:R-:W-:Y:S01]  /*e880*/  FFMA.FTZ R130, R130, UR4, -R109.reuse ;  /* 0x0000000482827c23 */ /* 0x108fe2000801086d */
[----:B------:R-:W-:Y:S01]  /*e890*/  FFMA.FTZ R137, R137, UR4, -R109 ;  /* 0x0000000489897c23 */ /* 0x000fe2000801086d */
[----:B------:R-:W-:Y:S01]  /*e8a0*/  FMUL.FTZ R216, R25, R216 ;  /* 0x000000d819d87220 */ /* 0x000fe20000410000 */
[----:B------:R-:W-:Y:S01]  /*e8b0*/  FMUL.FTZ R132, R132, UR9 ;  /* 0x0000000984847c20 */ /* 0x000fe20008410000 */
[----:B------:R-:W-:Y:S01]  /*e8c0*/  FMUL.FTZ R134, R134, UR9 ;  /* 0x0000000986867c20 */ /* 0x000fe20008410000 */
[----:B------:R-:W-:Y:S01]  /*e8d0*/  FFMA.FTZ R109, -R237, R237, 1 ;  /* 0x3f800000ed6d7423 */ /* 0x000fe200000101ed */
[--C-:B----4-:R-:W-:Y:S01]  /*e8e0*/  FFMA.FTZ R113, R113, UR4, -R99.reuse ;  /* 0x0000000471717c23 */ /* 0x110fe20008010863 */
[----:B------:R-:W-:-:S02]  /*e8f0*/  FFMA.FTZ R131, R131, UR4, -R99 ;  /* 0x0000000483837c23 */ /* 0x000fc40008010863 */
[----:B------:R3:W-:Y:S01]  /*e900*/  MUFU.EX2 R99, R112 ;  /* 0x0000007000637308 */ /* 0x0007e20000000800 */
[----:B------:R-:W-:Y:S01]  /*e910*/  FMUL.FTZ R109, R109, R216 ;  /* 0x000000d86d6d7220 */ /* 0x000fe20000410000 */
[----:B------:R-:W-:Y:S01]  /*e920*/  FMUL.FTZ R133, R133, UR9 ;  /* 0x0000000985857c20 */ /* 0x000fe20008410000 */
[----:B------:R-:W-:Y:S01]  /*e930*/  FMUL.FTZ R135, R135, UR9 ;  /* 0x0000000987877c20 */ /* 0x000fe20008410000 */
[----:B------:R-:W-:Y:S04]  /*e940*/  SHFL.IDX PT, R216, R17, R10, 0x1f ;  /* 0x00001f0a11d87589 */ /* 0x000fe800000e0000 */
[----:B------:R-:W4:Y:S01]  /*e950*/  MUFU.EX2 R26, R26 ;  /* 0x0000001a001a7308 */ /* 0x000f220000000800 */
[----:B---3--:R-:W3:Y:S01]  /*e960*/  SHFL.IDX PT, R112, R14, R230, 0x1f ;  /* 0x00001fe60e707589 */ /* 0x008ee200000e0000 */
[--C-:B--2---:R-:W-:Y:S01]  /*e970*/  FFMA.FTZ R126, R126, UR4, -R103.reuse ;  /* 0x000000047e7e7c23 */ /* 0x104fe20008010867 */
[----:B------:R-:W-:-:S02]  /*e980*/  FFMA.FTZ R139, R139, UR4, -R103 ;  /* 0x000000048b8b7c23 */ /* 0x000fc40008010867 */
[----:B------:R2:W3:Y:S03]  /*e990*/  SHFL.IDX PT, R103, R14, R229, 0x1f ;  /* 0x00001fe50e677589 */ /* 0x0004e600000e0000 */
[----:B------:R-:W4:Y:S08]  /*e9a0*/  MUFU.TANH R132, R132 ;  /* 0x0000008400847308 */ /* 0x000f300000002400 */
[----:B------:R-:W3:Y:S01]  /*e9b0*/  MUFU.TANH R134, R134 ;  /* 0x0000008600867308 */ /* 0x000ee20000002400 */
[--C-:B------:R-:W-:Y:S01]  /*e9c0*/  FFMA.FTZ R127, R127, UR4, -R123.reuse ;  /* 0x000000047f7f7c23 */ /* 0x100fe2000801087b */
[----:B------:R-:W-:Y:S01]  /*e9d0*/  FFMA.FTZ R129, R129, UR4, -R123 ;  /* 0x0000000481817c23 */ /* 0x000fe2000801087b */
[----:B------:R-:W-:-:S05]  /*e9e0*/  FFMA.FTZ R102, R102, UR4, -R125 ;  /* 0x0000000466667c23 */ /* 0x000fca000801087d */
[----:B------:R-:W-:Y:S01]  /*e9f0*/  MUFU.TANH R133, R133 ;  /* 0x0000008500857308 */ /* 0x000fe20000002400 */
[----:B------:R-:W-:Y:S01]  /*ea00*/  FFMA.FTZ R115, R115, UR4, -R125 ;  /* 0x0000000473737c23 */ /* 0x000fe2000801087d */
[----:B------:R-:W-:-:S06]  /*ea10*/  FSEL R123, R4, -INF , !P3 ;  /* 0xff800000047b7808 */ /* 0x000fcc0005800000 */
[----:B------:R-:W3:Y:S01]  /*ea20*/  MUFU.TANH R135, R135 ;  /* 0x0000008700877308 */ /* 0x000ee20000002400 */
[----:B------:R-:W-:-:S07]  /*ea30*/  FSEL R125, R128, -INF , !P2 ;  /* 0xff800000807d7808 */ /* 0x000fce0005000000 */
[----:B------:R-:W3:Y:S08]  /*ea40*/  MUFU.EX2 R28, R28 ;  /* 0x0000001c001c7308 */ /* 0x000ef00000000800 */
[----:B------:R-:W3:Y:S01]  /*ea50*/  MUFU.EX2 R29, R29 ;  /* 0x0000001d001d7308 */ /* 0x000ee20000000800 */
[----:B-1----:R-:W-:-:S07]  /*ea60*/  FFMA.FTZ R123, R123, UR4, -R121 ;  /* 0x000000047b7b7c23 */ /* 0x002fce0008010879 */
[----:B------:R-:W1:Y:S01]  /*ea70*/  MUFU.EX2 R32, R32 ;  /* 0x0000002000207308 */ /* 0x000e620000000800 */
[--C-:B------:R-:W-:Y:S01]  /*ea80*/  FFMA.FTZ R110, R110, UR4, -R205.reuse ;  /* 0x000000046e6e7c23 */ /* 0x100fe200080108cd */
[----:B------:R-:W-:Y:S01]  /*ea90*/  FFMA.FTZ R118, R118, UR4, -R205 ;  /* 0x0000000476767c23 */ /* 0x000fe200080108cd */
[----:B--2---:R-:W-:-:S05]  /*eaa0*/  FFMA.FTZ R14, -R200, R200, 1 ;  /* 0x3f800000c80e7423 */ /* 0x004fca00000101c8 */
[----:B------:R-:W2:Y:S01]  /*eab0*/  MUFU.EX2 R31, R31 ;  /* 0x0000001f001f7308 */ /* 0x000ea20000000800 */
[----:B----4-:R-:W-:Y:S01]  /*eac0*/  FMUL.FTZ R212, R26, R212 ;  /* 0x000000d41ad47220 */ /* 0x010fe20000410000 */
[----:B------:R-:W-:Y:S01]  /*ead0*/  FFMA.FTZ R121, R125, UR4, -R121 ;  /* 0x000000047d797c23 */ /* 0x000fe20008010879 */
[----:B------:R-:W-:Y:S01]  /*eae0*/  FSEL R125, R132, -INF , !P5 ;  /* 0xff800000847d7808 */ /* 0x000fe20006800000 */
[----:B------:R-:W-:Y:S01]  /*eaf0*/  FMUL.FTZ R218, R27, R218 ;  /* 0x000000da1bda7220 */ /* 0x000fe20000410000 */
[----:B---3--:R-:W-:Y:S01]  /*eb00*/  FSEL R205, R134, -INF , !P0 ;  /* 0xff80000086cd7808 */ /* 0x008fe20004000000 */
[----:B------:R-:W-:Y:S01]  /*eb10*/  FFMA.FTZ R235, -R235, R235, 1 ;  /* 0x3f800000ebeb7423 */ /* 0x000fe200000101eb */
[----:B------:R-:W-:Y:S01]  /*eb20*/  FFMA.FTZ R116, R116, UR4, -R98 ;  /* 0x0000000474747c23 */ /* 0x000fe20008010862 */
[----:B------:R-:W-:Y:S01]  /*eb30*/  FMUL.FTZ R14, R14, R212 ;  /* 0x000000d40e0e7220 */ /* 0x000fe20000410000 */
[----:B------:R-:W-:Y:S01]  /*eb40*/  FFMA.FTZ R111, R111, UR4, -R207 ;  /* 0x000000046f6f7c23 */ /* 0x000fe200080108cf */
[----:B------:R3:W-:Y:S01]  /*eb50*/  MUFU.EX2 R98, R206 ;  /* 0x000000ce00627308 */ /* 0x0007e20000000800 */
[----:B------:R-:W-:Y:S01]  /*eb60*/  FFMA.FTZ R212, -R21, R21, 1 ;  /* 0x3f80000015d47423 */ /* 0x000fe20000010115 */
[--C-:B------:R-:W-:Y:S01]  /*eb70*/  FFMA.FTZ R125, R125, UR4, -R112.reuse ;  /* 0x000000047d7d7c23 */ /* 0x100fe20008010870 */
[----:B------:R-:W-:Y:S01]  /*eb80*/  FFMA.FTZ R205, R205, UR4, -R112 ;  /* 0x00000004cdcd7c23 */ /* 0x000fe20008010870 */
[----:B------:R-:W-:Y:S01]  /*eb90*/  FSEL R207, R135, -INF , !P1 ;  /* 0xff80000087cf7808 */ /* 0x000fe20004800000 */
[----:B------:R-:W-:Y:S01]  /*eba0*/  FFMA.FTZ R21, -R22, R22, 1 ;  /* 0x3f80000016157423 */ /* 0x000fe20000010116 */
[----:B------:R-:W-:Y:S01]  /*ebb0*/  FMUL.FTZ R112, R235, R218 ;  /* 0x000000daeb707220 */ /* 0x000fe20000410000 */
[----:B------:R-:W-:Y:S01]  /*ebc0*/  FMUL.FTZ R221, R28, R221 ;  /* 0x000000dd1cdd7220 */ /* 0x000fe20000410000 */
[----:B------:R-:W-:Y:S01]  /*ebd0*/  FFMA.FTZ R209, -R233, R233, 1 ;  /* 0x3f800000e9d17423 */ /* 0x000fe200000101e9 */
[----:B---3--:R-:W-:Y:S01]  /*ebe0*/  FSEL R206, R133, -INF , !P4 ;  /* 0xff80000085ce7808 */ /* 0x008fe20006000000 */
[----:B------:R-:W-:Y:S01]  /*ebf0*/  FFMA.FTZ R211, -R234, R234, 1 ;  /* 0x3f800000ead37423 */ /* 0x000fe200000101ea */
[----:B------:R-:W-:Y:S01]  /*ec00*/  FMUL.FTZ R222, R29, R222 ;  /* 0x000000de1dde7220 */ /* 0x000fe20000410000 */
[----:B------:R-:W-:Y:S01]  /*ec10*/  FMUL.FTZ R22, R18, R227 ;  /* 0x000000e312167220 */ /* 0x000fe20000410000 */
[--C-:B------:R-:W-:Y:S01]  /*ec20*/  FADD.FTZ R40, R40, -R216.reuse ;  /* 0x800000d828287221 */ /* 0x100fe20000010000 */
[----:B------:R-:W-:Y:S01]  /*ec30*/  FADD.FTZ R42, R42, -R216 ;  /* 0x800000d82a2a7221 */ /* 0x000fe20000010000 */
[----:B------:R-:W3:Y:S01]  /*ec40*/  MUFU.EX2 R30, R30 ;  /* 0x0000001e001e7308 */ /* 0x000ee20000000800 */
[----:B------:R-:W-:Y:S01]  /*ec50*/  FFMA.FTZ R236, -R236, R236, 1 ;  /* 0x3f800000ecec7423 */ /* 0x000fe200000101ec */
[----:B------:R-:W4:Y:S01]  /*ec60*/  SHFL.IDX PT, R218, R17, R215, 0x1f ;  /* 0x00001fd711da7589 */ /* 0x000f2200000e0000 */
[C---:B------:R-:W-:Y:S01]  /*ec70*/  IADD3 R227, R10.reuse, 0x8, RZ ;  /* 0x000000080ae37810 */ /* 0x040fe20007ffe0ff */
[----:B------:R-:W-:-:S02]  /*ec80*/  VIADD R234, R10, 0xc ;  /* 0x0000000c0aea7836 */ /* 0x000fc40000000000 */
[----:B------:R3:W-:Y:S01]  /*ec90*/  LDS R216, [R13+0x400] ;  /* 0x000400000dd87984 */ /* 0x0007e20000000800 */
[----:B-1----:R-:W-:Y:S01]  /*eca0*/  FMUL.FTZ R226, R32, R220 ;  /* 0x000000dc20e27220 */ /* 0x002fe20000410000 */
[--C-:B------:R-:W-:Y:S01]  /*ecb0*/  FFMA.FTZ R206, R206, UR4, -R103.reuse ;  /* 0x00000004cece7c23 */ /* 0x100fe20008010867 */
[----:B------:R-:W-:Y:S01]  /*ecc0*/  FFMA.FTZ R207, R207, UR4, -R103 ;  /* 0x00000004cfcf7c23 */ /* 0x000fe20008010867 */
[----:B------:R-:W-:Y:S01]  /*ecd0*/  FMUL.FTZ R209, R209, R222 ;  /* 0x000000ded1d17220 */ /* 0x000fe20000410000 */
[----:B------:R-:W1:Y:S01]  /*ece0*/  SHFL.IDX PT, R220, R17, R229, 0x1f ;  /* 0x00001fe511dc7589 */ /* 0x000e6200000e0000 */
[----:B------:R-:W-:Y:S01]  /*ecf0*/  FMUL.FTZ R103, R236, R221 ;  /* 0x000000ddec677220 */ /* 0x000fe20000410000 */
[----:B--2---:R-:W-:Y:S02]  /*ed00*/  FMUL.FTZ R222, R31, R217 ;  /* 0x000000d91fde7220 */ /* 0x004fe40000410000 */
[----:B------:R-:W2:Y:S04]  /*ed10*/  SHFL.IDX PT, R221, R17, R227, 0x1f ;  /* 0x00001fe311dd7589 */ /* 0x000ea800000e0000 */
[----:B------:R-:W2:Y:S01]  /*ed20*/  SHFL.IDX PT, R217, R17, R234, 0x1f ;  /* 0x00001fea11d97589 */ /* 0x000ea200000e0000 */
[----:B------:R-:W1:Y:S01]  /*ed30*/  MUFU.EX2 R36, R36 ;  /* 0x0000002400247308 */ /* 0x000e620000000800 */
[----:B---3--:R-:W-:Y:S01]  /*ed40*/  FMUL.FTZ R223, R30, R223 ;  /* 0x000000df1edf7220 */ /* 0x008fe20000410000 */
[C---:B------:R-:W-:Y:S01]  /*ed50*/  IADD3 R233, R10.reuse, 0x10, RZ ;  /* 0x000000100ae97810 */ /* 0x040fe20007ffe0ff */
[----:B------:R-:W-:Y:S01]  /*ed60*/  FMUL.FTZ R224, R19, R224 ;  /* 0x000000e013e07220 */ /* 0x000fe20000410000 */
[----:B------:R-:W-:-:S02]  /*ed70*/  VIADD R235, R10, 0x14 ;  /* 0x000000140aeb7836 */ /* 0x000fc40000000000 */
[----:B------:R-:W-:Y:S01]  /*ed80*/  FMUL.FTZ R211, R211, R223 ;  /* 0x000000dfd3d37220 */ /* 0x000fe20000410000 */
[----:B------:R-:W-:Y:S01]  /*ed90*/  FFMA.FTZ R13, -R171, R171, 1 ;  /* 0x3f800000ab0d7423 */ /* 0x000fe200000101ab */
[----:B------:R-:W3:Y:S01]  /*eda0*/  SHFL.IDX PT, R223, R17, R233, 0x1f ;  /* 0x00001fe911df7589 */ /* 0x000ee200000e0000 */
[----:B------:R-:W-:Y:S01]  /*edb0*/  FMUL.FTZ R40, R35, R40 ;  /* 0x0000002823287220 */ /* 0x000fe20000410000 */
[--C-:B----4-:R-:W-:Y:S01]  /*edc0*/  FADD.FTZ R41, R41, -R218.reuse ;  /* 0x800000da29297221 */ /* 0x110fe20000010000 */
[----:B------:R-:W-:Y:S01]  /*edd0*/  FMUL.FTZ R21, R21, R224 ;  /* 0x000000e015157220 */ /* 0x000fe20000410000 */
[----:B------:R-:W-:Y:S01]  /*ede0*/  FMUL.FTZ R22, R212, R22 ;  /* 0x00000016d4167220 */ /* 0x000fe20000410000 */
[----:B------:R-:W-:Y:S01]  /*edf0*/  FFMA.FTZ R212, -R23, R23, 1 ;  /* 0x3f80000017d47423 */ /* 0x000fe20000010117 */
[----:B------:R-:W4:Y:S01]  /*ee00*/  SHFL.IDX PT, R224, R17, R235, 0x1f ;  /* 0x00001feb11e07589 */ /* 0x000f2200000e0000 */
[----:B------:R-:W-:Y:S01]  /*ee10*/  FADD.FTZ R43, R43, -R218 ;  /* 0x800000da2b2b7221 */ /* 0x000fe20000010000 */
[--C-:B-1----:R-:W-:Y:S01]  /*ee20*/  FADD.FTZ R53, R53, -R220.reuse ;  /* 0x800000dc35357221 */ /* 0x102fe20000010000 */
[----:B------:R-:W-:Y:S01]  /*ee30*/  FADD.FTZ R55, R55, -R220 ;  /* 0x800000dc37377221 */ /* 0x000fe20000010000 */
[----:B------:R-:W-:Y:S01]  /*ee40*/  FMUL.FTZ R13, R13, R40 ;  /* 0x000000280d0d7220 */ /* 0x000fe20000410000 */
[----:B------:R-:W-:Y:S01]  /*ee50*/  FFMA.FTZ R218, -R169, R169, 1 ;  /* 0x3f800000a9da7423 */ /* 0x000fe200000101a9 */
[----:B------:R-:W-:Y:S01]  /*ee60*/  FMUL.FTZ R42, R36, R42 ;  /* 0x0000002a242a7220 */ /* 0x000fe20000410000 */
[----:B------:R-:W-:Y:S01]  /*ee70*/  FFMA.FTZ R40, -R170, R170, 1 ;  /* 0x3f800000aa287423 */ /* 0x000fe200000101aa */
[----:B------:R-:W-:Y:S01]  /*ee80*/  FMUL.FTZ R220, R12, R41 ;  /* 0x000000290cdc7220 */ /* 0x000fe20000410000 */
[----:B--2---:R-:W-:Y:S01]  /*ee90*/  FADD.FTZ R44, R44, -R221 ;  /* 0x800000dd2c2c7221 */ /* 0x004fe20000010000 */
[--C-:B------:R-:W-:Y:S01]  /*eea0*/  FADD.FTZ R45, R45, -R217.reuse ;  /* 0x800000d92d2d7221 */ /* 0x100fe20000010000 */
[----:B------:R-:W-:Y:S01]  /*eeb0*/  FADD.FTZ R47, R47, -R217 ;  /* 0x800000d92f2f7221 */ /* 0x000fe20000010000 */
[----:B------:R-:W-:Y:S01]  /*eec0*/  FFMA.FTZ R215, -R201, R201, 1 ;  /* 0x3f800000c9d77423 */ /* 0x000fe200000101c9 */
[----:B------:R-:W-:Y:S01]  /*eed0*/  FMUL.FTZ R228, R20, R228 ;  /* 0x000000e414e47220 */ /* 0x000fe20000410000 */
[----:B------:R-:W-:Y:S01]  /*eee0*/  FMUL.FTZ R212, R212, R222 ;  /* 0x000000ded4d47220 */ /* 0x000fe20000410000 */
[----:B------:R-:W-:Y:S01]  /*eef0*/  FADD.FTZ R46, R46, -R221 ;  /* 0x800000dd2e2e7221 */ /* 0x000fe20000010000 */
[----:B------:R-:W-:Y:S01]  /*ef00*/  FFMA.FTZ R217, -R168, R168, 1 ;  /* 0x3f800000a8d97423 */ /* 0x000fe200000101a8 */
[----:B------:R-:W-:Y:S01]  /*ef10*/  FMUL.FTZ R43, R37, R43 ;  /* 0x0000002b252b7220 */ /* 0x000fe20000410000 */
[----:B------:R-:W1:Y:S01]  /*ef20*/  SHFL.IDX PT, R222, R17, R230, 0x1f ;  /* 0x00001fe611de7589 */ /* 0x000e6200000e0000 */
[----:B------:R-:W-:Y:S01]  /*ef30*/  FMUL.FTZ R41, R218, R42 ;  /* 0x0000002ada297220 */ /* 0x000fe20000410000 */
[----:B------:R-:W-:Y:S01]  /*ef40*/  FMUL.FTZ R42, R40, R220 ;  /* 0x000000dc282a7220 */ /* 0x000fe20000410000 */
[----:B------:R-:W-:Y:S01]  /*ef50*/  FFMA.FTZ R40, -R167, R167, 1 ;  /* 0x3f800000a7287423 */ /* 0x000fe200000101a7 */
[----:B------:R-:W-:Y:S01]  /*ef60*/  FMUL.FTZ R44, R38, R44 ;  /* 0x0000002c262c7220 */ /* 0x000fe20000410000 */
[----:B------:R-:W-:Y:S01]  /*ef70*/  FMUL.FTZ R23, R215, R228 ;  /* 0x000000e4d7177220 */ /* 0x000fe20000410000 */
[----:B------:R-:W-:Y:S01]  /*ef80*/  FMUL.FTZ R43, R217, R43 ;  /* 0x0000002bd92b7220 */ /* 0x000fe20000410000 */
[----:B------:R-:W-:Y:S01]  /*ef90*/  FFMA.FTZ R88, -R88, R88, 1 ;  /* 0x3f80000058587423 */ /* 0x000fe20000010158 */
[----:B------:R-:W-:Y:S01]  /*efa0*/  FFMA.FTZ R89, -R89, R89, 1 ;  /* 0x3f80000059597423 */ /* 0x000fe20000010159 */
[----:B------:R-:W-:Y:S01]  /*efb0*/  FMUL.FTZ R46, R39, R46 ;  /* 0x0000002e272e7220 */ /* 0x000fe20000410000 */
[----:B------:R-:W-:Y:S01]  /*efc0*/  FMUL.FTZ R217, R94, R45 ;  /* 0x0000002d5ed97220 */ /* 0x000fe20000410000 */
[----:B------:R-:W-:Y:S01]  /*efd0*/  IADD3 R228, R10, 0x4, RZ ;  /* 0x000000040ae47810 */ /* 0x000fe20007ffe0ff */
[----:B------:R-:W-:Y:S01]  /*efe0*/  FMUL.FTZ R45, R40, R44 ;  /* 0x0000002c282d7220 */ /* 0x000fe20000410000 */
[----:B------:R-:W-:Y:S01]  /*eff0*/  FMUL.FTZ R44, R89, R46 ;  /* 0x0000002e592c7220 */ /* 0x000fe20000410000 */
[----:B------:R-:W-:Y:S01]  /*f000*/  FMUL.FTZ R46, R88, R217 ;  /* 0x000000d9582e7220 */ /* 0x000fe20000410000 */
[----:B------:R-:W-:Y:S01]  /*f010*/  FFMA.FTZ R90, -R90, R90, 1 ;  /* 0x3f8000005a5a7423 */ /* 0x000fe2000001015a */
[----:B------:R-:W2:Y:S01]  /*f020*/  SHFL.IDX PT, R88, R216, R228, 0x1f ;  /* 0x00001fe4d8587589 */ /* 0x000ea200000e0000 */
[--C-:B---3--:R-:W-:Y:S01]  /*f030*/  FADD.FTZ R48, R48, -R223.reuse ;  /* 0x800000df30307221 */ /* 0x108fe20000010000 */
[----:B------:R-:W-:Y:S01]  /*f040*/  FADD.FTZ R50, R50, -R223 ;  /* 0x800000df32327221 */ /* 0x000fe20000010000 */
[--C-:B----4-:R-:W-:Y:S01]  /*f050*/  FADD.FTZ R49, R49, -R224.reuse ;  /* 0x800000e031317221 */ /* 0x110fe20000010000 */
[----:B------:R-:W-:Y:S01]  /*f060*/  FMUL.FTZ R47, R11, R47 ;  /* 0x0000002f0b2f7220 */ /* 0x000fe20000410000 */
[----:B------:R-:W-:Y:S01]  /*f070*/  FFMA.FTZ R91, -R91, R91, 1 ;  /* 0x3f8000005b5b7423 */ /* 0x000fe2000001015b */
[----:B------:R-:W-:Y:S01]  /*f080*/  FMUL.FTZ R48, R96, R48 ;  /* 0x0000003060307220 */ /* 0x000fe20000410000 */
[----:B------:R-:W-:Y:S01]  /*f090*/  FMUL.FTZ R40, R97, R50 ;  /* 0x0000003261287220 */ /* 0x000fe20000410000 */
[----:B------:R-:W-:Y:S01]  /*f0a0*/  FADD.FTZ R51, R51, -R224 ;  /* 0x800000e033337221 */ /* 0x000fe20000010000 */
[----:B------:R-:W-:Y:S01]  /*f0b0*/  FFMA.FTZ R93, -R93, R93, 1 ;  /* 0x3f8000005d5d7423 */ /* 0x000fe2000001015d */
[----:B------:R-:W-:Y:S01]  /*f0c0*/  FFMA.FTZ R92, -R92, R92, 1 ;  /* 0x3f8000005c5c7423 */ /* 0x000fe2000001015c */
[----:B------:R-:W-:Y:S01]  /*f0d0*/  FMUL.FTZ R49, R95, R49 ;  /* 0x000000315f317220 */ /* 0x000fe20000410000 */
[----:B------:R-:W-:Y:S01]  /*f0e0*/  FMUL.FTZ R50, R90, R47 ;  /* 0x0000002f5a327220 */ /* 0x000fe20000410000 */
[----:B-1----:R-:W-:Y:S01]  /*f0f0*/  FADD.FTZ R52, R52, -R222 ;  /* 0x800000de34347221 */ /* 0x002fe20000010000 */
[----:B------:R-:W-:Y:S01]  /*f100*/  FMUL.FTZ R48, R91, R48 ;  /* 0x000000305b307220 */ /* 0x000fe20000410000 */
[----:B------:R-:W-:Y:S01]  /*f110*/  FFMA.FTZ R90, -R166, R166, 1 ;  /* 0x3f800000a65a7423 */ /* 0x000fe200000101a6 */
[----:B------:R-:W-:Y:S01]  /*f120*/  FMUL.FTZ R47, R93, R40 ;  /* 0x000000285d2f7220 */ /* 0x000fe20000410000 */
[----:B------:R-:W-:Y:S01]  /*f130*/  FMUL.FTZ R91, R98, R51 ;  /* 0x00000033625b7220 */ /* 0x000fe20000410000 */
[----:B------:R-:W1:Y:S01]  /*f140*/  SHFL.IDX PT, R40, R216, R227, 0x1f ;  /* 0x00001fe3d8287589 */ /* 0x000e6200000e0000 */
[----:B------:R-:W-:Y:S01]  /*f150*/  FMUL.FTZ R49, R92, R49 ;  /* 0x000000315c317220 */ /* 0x000fe20000410000 */
[----:B------:R-:W-:-:S02]  /*f160*/  FMUL.FTZ R93, R99, R52 ;  /* 0x00000034635d7220 */ /* 0x000fc40000410000 */
[----:B------:R-:W3:Y:S01]  /*f170*/  SHFL.IDX PT, R89, R216, R10, 0x1f ;  /* 0x00001f0ad8597589 */ /* 0x000ee200000e0000 */
[----:B------:R-:W-:-:S03]  /*f180*/  FMUL.FTZ R52, R90, R91 ;  /* 0x0000005b5a347220 */ /* 0x000fc60000410000 */
[----:B------:R-:W4:Y:S01]  /*f190*/  SHFL.IDX PT, R92, R216, R234, 0x1f ;  /* 0x00001fead85c7589 */ /* 0x000f2200000e0000 */
[----:B------:R-:W-:-:S03]  /*f1a0*/  FFMA.FTZ R51, -R165, R165, 1 ;  /* 0x3f800000a5337423 */ /* 0x000fc600000101a5 */
[----:B------:R-:W4:Y:S01]  /*f1b0*/  SHFL.IDX PT, R90, R216, R230, 0x1f ;  /* 0x00001fe6d85a7589 */ /* 0x000f2200000e0000 */
[--C-:B--2---:R-:W-:Y:S01]  /*f1c0*/  FADD.FTZ R57, R57, -R88.reuse ;  /* 0x8000005839397221 */ /* 0x104fe20000010000 */
[----:B------:R-:W-:Y:S01]  /*f1d0*/  FADD.FTZ R59, R59, -R88 ;  /* 0x800000583b3b7221 */ /* 0x000fe20000010000 */
[----:B------:R-:W-:Y:S01]  /*f1e0*/  FMUL.FTZ R51, R51, R93 ;  /* 0x0000005d33337220 */ /* 0x000fe20000410000 */
[----:B------:R2:W-:Y:S01]  /*f1f0*/  LDS R88, [R15+0x400] ;  /* 0x000400000f587984 */ /* 0x0005e20000000800 */
[----:B------:R-:W2:Y:S03]  /*f200*/  MUFU.EX2 R117, R117 ;  /* 0x0000007500757308 */ /* 0x000ea60000000800 */
[----:B------:R-:W2:Y:S04]  /*f210*/  SHFL.IDX PT, R93, R216, R233, 0x1f ;  /* 0x00001fe9d85d7589 */ /* 0x000ea800000e0000 */
[----:B------:R-:W-:Y:S01]  /*f220*/  SHFL.IDX PT, R91, R216, R235, 0x1f ;  /* 0x00001febd85b7589 */ /* 0x000fe200000e0000 */
[----:B------:R-:W2:Y:S03]  /*f230*/  MUFU.EX2 R106, R106 ;  /* 0x0000006a006a7308 */ /* 0x000ea60000000800 */
[----:B------:R-:W2:Y:S05]  /*f240*/  SHFL.IDX PT, R216, R216, R229, 0x1f ;  /* 0x00001fe5d8d87589 */ /* 0x000eaa00000e0000 */
[----:B------:R-:W2:Y:S01]  /*f250*/  MUFU.EX2 R119, R119 ;  /* 0x0000007700777308 */ /* 0x000ea20000000800 */
[----:B-1----:R-:W-:-:S07]  /*f260*/  FADD.FTZ R60, R60, -R40 ;  /* 0x800000283c3c7221 */ /* 0x002fce0000010000 */
[----:B------:R-:W1:Y:S01]  /*f270*/  MUFU.EX2 R204, R204 ;  /* 0x000000cc00cc7308 */ /* 0x000e620000000800 */
[----:B---3--:R-:W-:Y:S01]  /*f280*/  FADD.FTZ R56, R56, -R89 ;  /* 0x8000005938387221 */ /* 0x008fe20000010000 */
[----:B------:R-:W-:-:S06]  /*f290*/  FADD.FTZ R40, R62, -R40 ;  /* 0x800000283e287221 */ /* 0x000fcc0000010000 */
[----:B------:R-:W3:Y:S01]  /*f2a0*/  MUFU.EX2 R120, R120 ;  /* 0x0000007800787308 */ /* 0x000ee20000000800 */
[--C-:B----4-:R-:W-:Y:S01]  /*f2b0*/  FADD.FTZ R62, R61, -R92.reuse ;  /* 0x8000005c3d3e7221 */ /* 0x110fe20000010000 */
[----:B------:R-:W-:Y:S01]  /*f2c0*/  FADD.FTZ R58, R58, -R89 ;  /* 0x800000593a3a7221 */ /* 0x000fe20000010000 */
[----:B------:R-:W4:Y:S05]  /*f2d0*/  LDL.LU R200, [R1+0x110] ;  /* 0x0001100001c87983 */ /* 0x000f2a0000300800 */
[----:B------:R-:W3:Y:S01]  /*f2e0*/  MUFU.EX2 R111, R111 ;  /* 0x0000006f006f7308 */ /* 0x000ee20000000800 */
[----:B------:R-:W-:-:S07]  /*f2f0*/  FADD.FTZ R92, R63, -R92 ;  /* 0x8000005c3f5c7221 */ /* 0x000fce0000010000 */
[----:B------:R-:W3:Y:S01]  /*f300*/  MUFU.EX2 R100, R100 ;  /* 0x0000006400647308 */ /* 0x000ee20000000800 */
[----:B------:R-:W-:Y:S01]  /*f310*/  FADD.FTZ R63, R68, -R90 ;  /* 0x8000005a443f7221 */ /* 0x000fe20000010000 */
[----:B------:R-:W-:Y:S01]  /*f320*/  FFMA.FTZ R68, -R161, R161, 1 ;  /* 0x3f800000a1447423 */ /* 0x000fe200000101a1 */
[----:B--2---:R-:W-:-:S05]  /*f330*/  FMUL.FTZ R56, R117, R56 ;  /* 0x0000003875387220 */ /* 0x004fca0000410000 */
[----:B------:R-:W2:Y:S01]  /*f340*/  MUFU.EX2 R102, R102 ;  /* 0x0000006600667308 */ /* 0x000ea20000000800 */
[----:B------:R-:W-:Y:S01]  /*f350*/  FFMA.FTZ R15, -R159, R159, 1 ;  /* 0x3f8000009f0f7423 */ /* 0x000fe2000001019f */
[----:B------:R-:W-:-:S06]  /*f360*/  FMUL.FTZ R58, R106, R58 ;  /* 0x0000003a6a3a7220 */ /* 0x000fcc0000410000 */
[----:B------:R-:W2:Y:S01]  /*f370*/  MUFU.EX2 R116, R116 ;  /* 0x0000007400747308 */ /* 0x000ea20000000800 */
[----:B------:R-:W-:-:S07]  /*f380*/  FMUL.FTZ R68, R68, R56 ;  /* 0x0000003844447220 */ /* 0x000fce0000410000 */
[----:B------:R-:W2:Y:S01]  /*f390*/  MUFU.EX2 R104, R104 ;  /* 0x0000006800687308 */ /* 0x000ea20000000800 */
[----:B------:R-:W-:Y:S01]  /*f3a0*/  FFMA.FTZ R61, -R160, R160, 1 ;  /* 0x3f800000a03d7423 */ /* 0x000fe200000101a0 */
[----:B------:R-:W-:-:S06]  /*f3b0*/  FMUL.FTZ R57, R119, R57 ;  /* 0x0000003977397220 */ /* 0x000fcc0000410000 */
[----:B------:R-:W2:Y:S01]  /*f3c0*/  MUFU.EX2 R107, R107 ;  /* 0x0000006b006b7308 */ /* 0x000ea20000000800 */
[----:B------:R-:W-:-:S07]  /*f3d0*/  FADD.FTZ R66, R66, -R93 ;  /* 0x8000005d42427221 */ /* 0x000fce0000010000 */
[----:B------:R-:W2:Y:S01]  /*f3e0*/  MUFU.EX2 R122, R122 ;  /* 0x0000007a007a7308 */ /* 0x000ea20000000800 */
[----:B-1----:R-:W-:-:S07]  /*f3f0*/  FMUL.FTZ R56, R204, R59 ;  /* 0x0000003bcc387220 */ /* 0x002fce0000410000 */
[----:B------:R-:W1:Y:S01]  /*f400*/  MUFU.EX2 R101, R101 ;  /* 0x0000006500657308 */ /* 0x000e620000000800 */
[----:B------:R-:W-:Y:S01]  /*f410*/  FMUL.FTZ R59, R15, R58 ;  /* 0x0000003a0f3b7220 */ /* 0x000fe20000410000 */
[----:B------:R-:W-:-:S06]  /*f420*/  FADD.FTZ R89, R69, -R216 ;  /* 0x800000d845597221 */ /* 0x000fcc0000010000 */
[----:B------:R-:W1:Y:S01]  /*f430*/  MUFU.EX2 R124, R124 ;  /* 0x0000007c007c7308 */ /* 0x000e620000000800 */
[----:B------:R-:W-:Y:S01]  /*f440*/  FFMA.FTZ R58, -R157, R157, 1 ;  /* 0x3f8000009d3a7423 */ /* 0x000fe2000001019d */
[----:B---3--:R-:W-:Y:S01]  /*f450*/  FMUL.FTZ R60, R120, R60 ;  /* 0x0000003c783c7220 */ /* 0x008fe20000410000 */
[----:B------:R-:W-:Y:S01]  /*f460*/  FADD.FTZ R65, R65, -R91 ;  /* 0x8000005b41417221 */ /* 0x000fe20000010000 */
[----:B------:R-:W-:Y:S01]  /*f470*/  FADD.FTZ R216, R71, -R216 ;  /* 0x800000d847d87221 */ /* 0x000fe20000010000 */
[----:B------:R-:W-:Y:S01]  /*f480*/  FMUL.FTZ R61, R61, R57 ;  /* 0x000000393d3d7220 */ /* 0x000fe20000410000 */
[----:B------:R-:W-:Y:S01]  /*f490*/  FFMA.FTZ R71, -R155, R155, 1 ;  /* 0x3f8000009b477423 */ /* 0x000fe2000001019b */
[----:B------:R-:W-:Y:S01]  /*f4a0*/  FMUL.FTZ R40, R111, R40 ;  /* 0x000000286f287220 */ /* 0x000fe20000410000 */
[----:B------:R-:W-:Y:S01]  /*f4b0*/  FFMA.FTZ R57, -R151, R151, 1 ;  /* 0x3f80000097397423 */ /* 0x000fe20000010197 */
[----:B------:R-:W-:Y:S01]  /*f4c0*/  FMUL.FTZ R66, R100, R66 ;  /* 0x0000004264427220 */ /* 0x000fe20000410000 */
[----:B------:R-:W-:Y:S01]  /*f4d0*/  FADD.FTZ R54, R54, -R222 ;  /* 0x800000de36367221 */ /* 0x000fe20000010000 */
[----:B------:R-:W-:Y:S01]  /*f4e0*/  FADD.FTZ R64, R64, -R93 ;  /* 0x8000005d40407221 */ /* 0x000fe20000010000 */
[----:B------:R-:W-:Y:S01]  /*f4f0*/  FMUL.FTZ R58, R58, R60 ;  /* 0x0000003c3a3a7220 */ /* 0x000fe20000410000 */
[----:B--2---:R-:W-:Y:S01]  /*f500*/  FMUL.FTZ R60, R102, R65 ;  /* 0x00000041663c7220 */ /* 0x004fe20000410000 */
[----:B------:R-:W-:Y:S01]  /*f510*/  FMUL.FTZ R71, R71, R40 ;  /* 0x0000002847477220 */ /* 0x000fe20000410000 */
        /* <DEDUP_REMOVED lines=9> */
[----:B------:R-:W-:Y:S01]  /*f5b0*/  FFMA.FTZ R15, -R154, R154, 1 ;  /* 0x3f8000009a0f7423 */ /* 0x000fe2000001019a */
[----:B-1----:R-:W-:Y:S01]  /*f5c0*/  FMUL.FTZ R64, R101, R64 ;  /* 0x0000004065407220 */ /* 0x002fe20000410000 */
[----:B------:R-:W4:Y:S01]  /*f5d0*/  LDL.LU R201, [R1+0x10c] ;  /* 0x00010c0001c97983 */ /* 0x000f220000300800 */
[----:B------:R-:W-:Y:S01]  /*f5e0*/  FFMA.FTZ R215, -R202, R202, 1 ;  /* 0x3f800000cad77423 */ /* 0x000fe200000101ca */
[----:B------:R-:W-:Y:S01]  /*f5f0*/  FFMA.FTZ R225, -R203, R203, 1 ;  /* 0x3f800000cbe17423 */ /* 0x000fe200000101cb */
[----:B------:R-:W1:Y:S01]  /*f600*/  MUFU.EX2 R115, R115 ;  /* 0x0000007300737308 */ /* 0x000e620000000800 */
[----:B------:R-:W4:Y:S01]  /*f610*/  LDL.LU R202, [R1+0x108] ;  /* 0x0001080001ca7983 */ /* 0x000f220000300800 */
[----:B------:R-:W-:Y:S01]  /*f620*/  FMUL.FTZ R222, R124, R55 ;  /* 0x000000377cde7220 */ /* 0x000fe20000410000 */
[----:B------:R-:W-:Y:S01]  /*f630*/  FMUL.FTZ R66, R66, R63 ;  /* 0x0000003f42427220 */ /* 0x000fe20000410000 */
[----:B------:R-:W-:Y:S01]  /*f640*/  FMUL.FTZ R53, R218, R220 ;  /* 0x000000dcda357220 */ /* 0x000fe20000410000 */
[----:B------:R-:W4:Y:S01]  /*f650*/  LDL.LU R203, [R1+0x104] ;  /* 0x0001040001cb7983 */ /* 0x000f220000300800 */
[----:B------:R-:W-:Y:S01]  /*f660*/  FMUL.FTZ R55, R217, R221 ;  /* 0x000000ddd9377220 */ /* 0x000fe20000410000 */
[----:B------:R-:W-:Y:S01]  /*f670*/  FADD.FTZ R67, R67, -R91 ;  /* 0x8000005b43437221 */ /* 0x000fe20000010000 */
[----:B------:R-:W2:Y:S01]  /*f680*/  MUFU.EX2 R105, R105 ;  /* 0x0000006900697308 */ /* 0x000ea20000000800 */
[----:B------:R3:W5:Y:S01]  /*f690*/  LDL.LU R171, [R1+0x100] ;  /* 0x0001000001ab7983 */ /* 0x0007620000300800 */
[----:B------:R-:W-:Y:S01]  /*f6a0*/  FMUL.FTZ R15, R15, R92 ;  /* 0x0000005c0f0f7220 */ /* 0x000fe20000410000 */
[----:B------:R-:W-:-:S02]  /*f6b0*/  FMUL.FTZ R64, R40, R64 ;  /* 0x0000004028407220 */ /* 0x000fc40000410000 */
[----:B------:R-:W3:Y:S04]  /*f6c0*/  SHFL.IDX PT, R63, R88, R235, 0x1f ;  /* 0x00001feb583f7589 */ /* 0x000ee800000e0000 */
[----:B------:R1:W5:Y:S01]  /*f6d0*/  LDL.LU R170, [R1+0xfc] ;  /* 0x0000fc0001aa7983 */ /* 0x0003620000300800 */
[----:B------:R-:W3:Y:S03]  /*f6e0*/  MUFU.EX2 R114, R114 ;  /* 0x0000007200727308 */ /* 0x000ee60000000800 */
[----:B------:R-:W-:Y:S04]  /*f6f0*/  SHFL.IDX PT, R91, R88, R10, 0x1f ;  /* 0x00001f0a585b7589 */ /* 0x000fe800000e0000 */
[----:B------:R-:W3:Y:S04]  /*f700*/  SHFL.IDX PT, R40, R88, R228, 0x1f ;  /* 0x00001fe458287589 */ /* 0x000ee800000e0000 */
[----:B------:R-:W-:Y:S04]  /*f710*/  SHFL.IDX PT, R93, R88, R227, 0x1f ;  /* 0x00001fe3585d7589 */ /* 0x000fe800000e0000 */
[----:B------:R-:W-:Y:S04]  /*f720*/  SHFL.IDX PT, R217, R88, R234, 0x1f ;  /* 0x00001fea58d97589 */ /* 0x000fe800000e0000 */
[----:B------:R-:W-:Y:S04]  /*f730*/  SHFL.IDX PT, R218, R88, R233, 0x1f ;  /* 0x00001fe958da7589 */ /* 0x000fe800000e0000 */
[----:B------:R-:W-:Y:S04]  /*f740*/  SHFL.IDX PT, R92, R88, R230, 0x1f ;  /* 0x00001fe6585c7589 */ /* 0x000fe800000e0000 */
[----:B------:R1:W5:Y:S04]  /*f750*/  LDL.LU R169, [R1+0xf8] ;  /* 0x0000f80001a97983 */ /* 0x0003680000300800 */
[----:B------:R-:W3:Y:S01]  /*f760*/  SHFL.IDX PT, R88, R88, R229, 0x1f ;  /* 0x00001fe558587589 */ /* 0x000ee200000e0000 */
[----:B------:R-:W3:Y:S03]  /*f770*/  MUFU.EX2 R110, R110 ;  /* 0x0000006e006e7308 */ /* 0x000ee60000000800 */
[----:B------:R1:W5:Y:S04]  /*f780*/  LDL.LU R168, [R1+0xf4] ;  /* 0x0000f40001a87983 */ /* 0x0003680000300800 */
[----:B------:R1:W5:Y:S01]  /*f790*/  LDL.LU R167, [R1+0xf0] ;  /* 0x0000f00001a77983 */ /* 0x0003620000300800 */
[----:B------:R-:W-:-:S03]  /*f7a0*/  FFMA.FTZ R54, -R162, R162, 1 ;  /* 0x3f800000a2367423 */ /* 0x000fc600000101a2 */
[----:B------:R1:W5:Y:S01]  /*f7b0*/  LDL.LU R166, [R1+0xec] ;  /* 0x0000ec0001a67983 */ /* 0x0003620000300800 */
[----:B------:R-:W3:Y:S03]  /*f7c0*/  MUFU.EX2 R118, R118 ;  /* 0x0000007600767308 */ /* 0x000ee60000000800 */
[----:B------:R1:W5:Y:S04]  /*f7d0*/  LDL.LU R165, [R1+0xe8] ;  /* 0x0000e80001a57983 */ /* 0x0003680000300800 */
[----:B------:R1:W5:Y:S04]  /*f7e0*/  LDL.LU R164, [R1+0xe4] ;  /* 0x0000e40001a47983 */ /* 0x0003680000300800 */
[----:B------:R1:W5:Y:S01]  /*f7f0*/  LDL.LU R163, [R1+0xe0] ;  /* 0x0000e00001a37983 */ /* 0x0003620000300800 */
[----:B------:R-:W-:-:S03]  /*f800*/  FFMA.FTZ R69, -R158, R158, 1 ;  /* 0x3f8000009e457423 */ /* 0x000fc6000001019e */
[----:B------:R1:W5:Y:S01]  /*f810*/  LDL.LU R162, [R1+0xdc] ;  /* 0x0000dc0001a27983 */ /* 0x0003620000300800 */
[----:B------:R-:W-:-:S03]  /*f820*/  FADD.FTZ R90, R70, -R90 ;  /* 0x8000005a465a7221 */ /* 0x000fc60000010000 */
[----:B------:R1:W5:Y:S01]  /*f830*/  LDL.LU R161, [R1+0xd8] ;  /* 0x0000d80001a17983 */ /* 0x0003620000300800 */
[----:B------:R-:W3:Y:S03]  /*f840*/  MUFU.EX2 R138, R138 ;  /* 0x0000008a008a7308 */ /* 0x000ee60000000800 */
[----:B------:R1:W5:Y:S01]  /*f850*/  LDL.LU R160, [R1+0xd4] ;  /* 0x0000d40001a07983 */ /* 0x0003620000300800 */
[----:B------:R-:W-:-:S03]  /*f860*/  FFMA.FTZ R70, -R156, R156, 1 ;  /* 0x3f8000009c467423 */ /* 0x000fc6000001019c */
[----:B------:R2:W5:Y:S01]  /*f870*/  LDL.LU R159, [R1+0xd0] ;  /* 0x0000d000019f7983 */ /* 0x0005620000300800 */
[----:B------:R-:W-:-:S03]  /*f880*/  FFMA.FTZ R57, -R149, R149, 1 ;  /* 0x3f80000095397423 */ /* 0x000fc60000010195 */
[----:B------:R3:W5:Y:S01]  /*f890*/  LDL.LU R158, [R1+0xcc] ;  /* 0x0000cc00019e7983 */ /* 0x0007620000300800 */
[----:B-1----:R-:W-:-:S03]  /*f8a0*/  FMUL.FTZ R67, R115, R67 ;  /* 0x0000004373437220 */ /* 0x002fc60000410000 */
[----:B------:R1:W5:Y:S01]  /*f8b0*/  LDL.LU R157, [R1+0xc8] ;  /* 0x0000c800019d7983 */ /* 0x0003620000300800 */
[----:B------:R-:W-:Y:S01]  /*f8c0*/  FMUL.FTZ R69, R69, R56 ;  /* 0x0000003845457220 */ /* 0x000fe20000410000 */
[----:B--2---:R-:W-:Y:S02]  /*f8d0*/  FMUL.FTZ R62, R105, R62 ;  /* 0x0000003e693e7220 */ /* 0x004fe40000410000 */
[----:B------:R1:W5:Y:S01]  /*f8e0*/  LDL.LU R156, [R1+0xc4] ;  /* 0x0000c400019c7983 */ /* 0x0003620000300800 */
[----:B------:R-:W-:-:S03]  /*f8f0*/  FFMA.FTZ R56, -R152, R152, 1 ;  /* 0x3f80000098387423 */ /* 0x000fc60000010198 */
[----:B------:R1:W5:Y:S01]  /*f900*/  LDL.LU R155, [R1+0xc0] ;  /* 0x0000c000019b7983 */ /* 0x0003620000300800 */
[----:B------:R-:W-:-:S03]  /*f910*/  FMUL.FTZ R57, R57, R67 ;  /* 0x0000004339397220 */ /* 0x000fc60000410000 */
[----:B------:R1:W5:Y:S01]  /*f920*/  LDL.LU R154, [R1+0xbc] ;  /* 0x0000bc00019a7983 */ /* 0x0003620000300800 */
[----:B------:R-:W-:-:S03]  /*f930*/  FMUL.FTZ R70, R70, R62 ;  /* 0x0000003e46467220 */ /* 0x000fc60000410000 */
[----:B------:R1:W5:Y:S01]  /*f940*/  LDL.LU R153, [R1+0xb8] ;  /* 0x0000b80001997983 */ /* 0x0003620000300800 */
[----:B------:R-:W-:Y:S01]  /*f950*/  FFMA.FTZ R67, -R147, R147, 1 ;  /* 0x3f80000093437423 */ /* 0x000fe20000010193 */
[----:B---3--:R-:W-:Y:S02]  /*f960*/  FMUL.FTZ R90, R114, R90 ;  /* 0x0000005a725a7220 */ /* 0x008fe40000410000 */
[----:B------:R1:W5:Y:S01]  /*f970*/  LDL.LU R152, [R1+0xb4] ;  /* 0x0000b40001987983 */ /* 0x0003620000300800 */
[----:B------:R-:W-:-:S03]  /*f980*/  FFMA.FTZ R62, -R148, R148, 1 ;  /* 0x3f800000943e7423 */ /* 0x000fc60000010194 */
[----:B------:R1:W5:Y:S01]  /*f990*/  LDL.LU R151, [R1+0xb0] ;  /* 0x0000b00001977983 */ /* 0x0003620000300800 */
[----:B------:R-:W-:Y:S01]  /*f9a0*/  FMUL.FTZ R56, R56, R60 ;  /* 0x0000003c38387220 */ /* 0x000fe20000410000 */
[----:B------:R-:W-:Y:S02]  /*f9b0*/  FMUL.FTZ R89, R110, R89 ;  /* 0x000000596e597220 */ /* 0x000fe40000410000 */
[----:B------:R1:W5:Y:S01]  /*f9c0*/  LDL.LU R150, [R1+0xac] ;  /* 0x0000ac0001967983 */ /* 0x0003620000300800 */
[----:B------:R-:W-:Y:S01]  /*f9d0*/  FFMA.FTZ R60, -R146, R146, 1 ;  /* 0x3f800000923c7423 */ /* 0x000fe20000010192 */
[--C-:B------:R-:W-:Y:S02]  /*f9e0*/  FADD.FTZ R81, R81, -R63.reuse ;  /* 0x8000003f51517221 */ /* 0x100fe40000010000 */
[----:B------:R1:W5:Y:S01]  /*f9f0*/  LDL.LU R149, [R1+0xa8] ;  /* 0x0000a80001957983 */ /* 0x0003620000300800 */
[----:B------:R-:W-:Y:S01]  /*fa00*/  FADD.FTZ R83, R83, -R63 ;  /* 0x8000003f53537221 */ /* 0x000fe20000010000 */
[----:B------:R-:W-:-:S02]  /*fa10*/  FMUL.FTZ R216, R118, R216 ;  /* 0x000000d876d87220 */ /* 0x000fc40000410000 */
[----:B------:R1:W5:Y:S01]  /*fa20*/  LDL.LU R148, [R1+0xa4] ;  /* 0x0000a40001947983 */ /* 0x0003620000300800 */
[----:B------:R-:W-:Y:S01]  /*fa30*/  FMUL.FTZ R67, R67, R90 ;  /* 0x0000005a43437220 */ /* 0x000fe20000410000 */
[--C-:B------:R-:W-:Y:S01]  /*fa40*/  FADD.FTZ R73, R73, -R40.reuse ;  /* 0x8000002849497221 */ /* 0x100fe20000010000 */
[----:B------:R-:W-:Y:S01]  /*fa50*/  FFMA.FTZ R63, -R145, R145, 1 ;  /* 0x3f800000913f7423 */ /* 0x000fe20000010191 */
[----:B------:R1:W5:Y:S01]  /*fa60*/  LDL.LU R147, [R1+0xa0] ;  /* 0x0000a00001937983 */ /* 0x0003620000300800 */
[----:B------:R-:W-:Y:S01]  /*fa70*/  FADD.FTZ R40, R75, -R40 ;  /* 0x800000284b287221 */ /* 0x000fe20000010000 */
[--C-:B------:R-:W-:Y:S01]  /*fa80*/  FADD.FTZ R85, R85, -R88.reuse ;  /* 0x8000005855557221 */ /* 0x100fe20000010000 */
[----:B------:R-:W-:Y:S01]  /*fa90*/  FADD.FTZ R87, R87, -R88 ;  /* 0x8000005857577221 */ /* 0x000fe20000010000 */
[----:B------:R1:W5:Y:S01]  /*faa0*/  LDL.LU R146, [R1+0x9c] ;  /* 0x00009c0001927983 */ /* 0x0003620000300800 */
[----:B------:R-:W-:Y:S01]  /*fab0*/  FFMA.FTZ R90, -R144, R144, 1 ;  /* 0x3f800000905a7423 */ /* 0x000fe20000010190 */
[----:B------:R-:W-:Y:S01]  /*fac0*/  FMUL.FTZ R62, R62, R89 ;  /* 0x000000593e3e7220 */ /* 0x000fe20000410000 */
        /* <DEDUP_REMOVED lines=11> */
[----:B------:R-:W-:Y:S01]  /*fb80*/  FMUL.FTZ R40, R138, R40 ;  /* 0x000000288a287220 */ /* 0x000fe20000410000 */
[----:B------:R1:W5:Y:S01]  /*fb90*/  LDL.LU R142, [R1+0x8c] ;  /* 0x00008c00018e7983 */ /* 0x0003620000300800 */
[----:B------:R-:W-:Y:S01]  /*fba0*/  FFMA.FTZ R216, -R140, R140, 1 ;  /* 0x3f8000008cd87423 */ /* 0x000fe2000001018c */
[--C-:B------:R-:W-:Y:S01]  /*fbb0*/  FADD.FTZ R84, R84, -R92.reuse ;  /* 0x8000005c54547221 */ /* 0x100fe20000010000 */
[----:B------:R-:W-:Y:S01]  /*fbc0*/  FADD.FTZ R86, R86, -R92 ;  /* 0x8000005c56567221 */ /* 0x000fe20000010000 */
[----:B------:R1:W5:Y:S01]  /*fbd0*/  LDL.LU R141, [R1+0x88] ;  /* 0x00008800018d7983 */ /* 0x0003620000300800 */
[----:B------:R-:W-:Y:S01]  /*fbe0*/  FFMA.FTZ R91, -R7, R7, 1 ;  /* 0x3f800000075b7423 */ /* 0x000fe20000010107 */
[----:B------:R-:W-:-:S02]  /*fbf0*/  FFMA.FTZ R92, -R6, R6, 1 ;  /* 0x3f800000065c7423 */ /* 0x000fc40000010106 */
[----:B------:R1:W5:Y:S01]  /*fc00*/  LDL.LU R140, [R1+0x84] ;  /* 0x00008400018c7983 */ /* 0x0003620000300800 */
[--C-:B------:R-:W-:Y:S01]  /*fc10*/  FADD.FTZ R80, R80, -R218.reuse ;  /* 0x800000da50507221 */ /* 0x100fe20000010000 */
[----:B------:R-:W-:Y:S01]  /*fc20*/  FADD.FTZ R82, R82, -R218 ;  /* 0x800000da52527221 */ /* 0x000fe20000010000 */
[----:B------:R-:W-:Y:S01]  /*fc30*/  FFMA.FTZ R220, -R5, R5, 1 ;  /* 0x3f80000005dc7423 */ /* 0x000fe20000010105 */
[----:B------:R1:W5:Y:S01]  /*fc40*/  LDL.LU R7, [R1+0x80] ;  /* 0x0000800001077983 */ /* 0x0003620000300800 */
[----:B------:R-:W-:Y:S01]  /*fc50*/  FMUL.FTZ R89, R89, R40 ;  /* 0x0000002859597220 */ /* 0x000fe20000410000 */
[----:B------:R-:W-:Y:S02]  /*fc60*/  FFMA.FTZ R218, -R4, R4, 1 ;  /* 0x3f80000004da7423 */ /* 0x000fe40000010104 */
[----:B------:R1:W5:Y:S01]  /*fc70*/  LDL.LU R6, [R1+0x7c] ;  /* 0x00007c0001067983 */ /* 0x0003620000300800 */
[----:B------:R-:W-:-:S03]  /*fc80*/  FFMA.FTZ R40, -R2, R2, 1 ;  /* 0x3f80000002287423 */ /* 0x000fc60000010102 */
[----:B------:R1:W5:Y:S04]  /*fc90*/  LDL.LU R5, [R1+0x78] ;  /* 0x0000780001057983 */ /* 0x0003680000300800 */
[----:B------:R1:W5:Y:S04]  /*fca0*/  LDL.LU R4, [R1+0x74] ;  /* 0x0000740001047983 */ /* 0x0003680000300800 */
[----:B------:R1:W5:Y:S04]  /*fcb0*/  LDL.LU R2, [R1+0x70] ;  /* 0x0000700001027983 */ /* 0x0003680000300800 */
[----:B------:R-:W2:Y:S01]  /*fcc0*/  LDL R221, [R1+0x54] ;  /* 0x0000540001dd7983 */ /* 0x000ea20000100800 */
[----:B------:R-:W3:Y:S08]  /*fcd0*/  MUFU.EX2 R131, R131 ;  /* 0x0000008300837308 */ /* 0x000ef00000000800 */
        /* <DEDUP_REMOVED lines=9> */
[----:B------:R-:W4:Y:S08]  /*fd70*/  MUFU.EX2 R123, R123 ;  /* 0x0000007b007b7308 */ /* 0x000f300000000800 */
[----:B------:R-:W4:Y:S08]  /*fd80*/  MUFU.EX2 R121, R121 ;  /* 0x0000007900797308 */ /* 0x000f300000000800 */
[----:B------:R-:W4:Y:S08]  /*fd90*/  MUFU.EX2 R129, R129 ;  /* 0x0000008100817308 */ /* 0x000f300000000800 */
[----:B------:R-:W4:Y:S08]  /*fda0*/  MUFU.EX2 R126, R126 ;  /* 0x0000007e007e7308 */ /* 0x000f300000000800 */
[----:B------:R-:W4:Y:S08]  /*fdb0*/  MUFU.EX2 R139, R139 ;  /* 0x0000008b008b7308 */ /* 0x000f300000000800 */
[----:B------:R-:W4:Y:S08]  /*fdc0*/  MUFU.EX2 R125, R125 ;  /* 0x0000007d007d7308 */ /* 0x000f300000000800 */
[----:B------:R-:W4:Y:S01]  /*fdd0*/  MUFU.EX2 R205, R205 ;  /* 0x000000cd00cd7308 */ /* 0x000f220000000800 */
[----:B---3--:R-:W-:Y:S01]  /*fde0*/  FMUL.FTZ R74, R131, R74 ;  /* 0x0000004a834a7220 */ /* 0x008fe20000410000 */
[----:B-1----:R-:W-:Y:S01]  /*fdf0*/  FMUL.FTZ R76, R127, R76 ;  /* 0x0000004c7f4c7220 */ /* 0x002fe20000410000 */
[----:B------:R-:W-:Y:S01]  /*fe00*/  FMUL.FTZ R82, R137, R82 ;  /* 0x0000005289527220 */ /* 0x000fe20000410000 */
[----:B------:R-:W-:Y:S01]  /*fe10*/  FFMA.FTZ R136, -R136, R136, 1 ;  /* 0x3f80000088887423 */ /* 0x000fe20000010188 */
[----:B------:R-:W-:Y:S01]  /*fe20*/  FMUL.FTZ R231, R33, R231 ;  /* 0x000000e721e77220 */ /* 0x000fe20000410000 */
[----:B------:R-:W-:Y:S01]  /*fe30*/  FMUL.FTZ R232, R34, R232 ;  /* 0x000000e822e87220 */ /* 0x000fe20000410000 */
[--C-:B------:R-:W-:Y:S01]  /*fe40*/  FADD.FTZ R77, R77, -R217.reuse ;  /* 0x800000d94d4d7221 */ /* 0x100fe20000010000 */
[----:B------:R-:W-:Y:S01]  /*fe50*/  FADD.FTZ R79, R79, -R217 ;  /* 0x800000d94f4f7221 */ /* 0x000fe20000010000 */
[----:B------:R-:W-:Y:S01]  /*fe60*/  FMUL.FTZ R73, R108, R73 ;  /* 0x000000496c497220 */ /* 0x000fe20000410000 */
[----:B------:R-:W-:Y:S01]  /*fe70*/  FMUL.FTZ R72, R113, R72 ;  /* 0x0000004871487220 */ /* 0x000fe20000410000 */
[----:B------:R-:W-:Y:S01]  /*fe80*/  FMUL.FTZ R88, R88, R74 ;  /* 0x0000004a58587220 */ /* 0x000fe20000410000 */
[----:B------:R-:W-:Y:S01]  /*fe90*/  FMUL.FTZ R93, R93, R76 ;  /* 0x0000004c5d5d7220 */ /* 0x000fe20000410000 */
[----:B------:R-:W-:Y:S01]  /*fea0*/  FFMA.FTZ R217, -R128, R128, 1 ;  /* 0x3f80000080d97423 */ /* 0x000fe20000010180 */
[----:B------:R-:W-:Y:S01]  /*feb0*/  FMUL.FTZ R128, R40, R82 ;  /* 0x0000005228807220 */ /* 0x000fe20000410000 */
[----:B------:R-:W-:Y:S01]  /*fec0*/  FFMA.FTZ R133, -R133, R133, 1 ;  /* 0x3f80000085857423 */ /* 0x000fe20000010185 */
        /* <DEDUP_REMOVED lines=69> */
[----:B--2---:R-:W-:-:S05]  /*10320*/  IMAD R13, R0, 0x4000, R221 ;  /* 0x00004000000d7824 */ /* 0x004fca00078e02dd */
[----:B------:R-:W-:-:S05]  /*10330*/  LEA R13, R13, R16, 0x1 ;  /* 0x000000100d0d7211 */ /* 0x000fca00078e08ff */
        /* <DEDUP_REMOVED lines=79> */
[----:B------:R-:W-:Y:S01]  /*10830*/  R2UR UR4, R16 ;  /* 0x00000000100472ca */ /* 0x000fe200000e0000 */
[----:B---3--:R-:W-:-:S05]  /*10840*/  IMAD R11, R0, 0x800, R14 ;  /* 0x00000800000b7824 */ /* 0x008fca00078e020e */
        /* <DEDUP_REMOVED lines=65> */
.L_x_1232:
        /* <DEDUP_REMOVED lines=70> */
.L_x_1233:
        /* <DEDUP_REMOVED lines=12> */
.L_x_1223:
        /* <DEDUP_REMOVED lines=34> */
.L_x_1191:
        /* <DEDUP_REMOVED lines=22> */
.L_x_1236:
[----:B------:R-:W-:-:S05]  /*11500*/  VIADD R16, R17, 0x4000 ;  /* 0x0000400011107836 */ /* 0x000fca0000000000 */
        /* <DEDUP_REMOVED lines=18> */
.L_x_1237:
        /* <DEDUP_REMOVED lines=18> */
.L_x_1238:
        /* <DEDUP_REMOVED lines=18> */
.L_x_1239:
        /* <DEDUP_REMOVED lines=22> */
[----:B------:R-:W-:Y:S02]  /*119d0*/  F2FP.BF16.F32.PACK_AB R148, R149, R148 ;  /* 0x000000949594723e */ /* 0x000fe400000010ff */
[CC--:B------:R-:W-:Y:S02]  /*119e0*/  LEA.HI R4, R2.reuse, R7.reuse, RZ, 0x4 ;  /* 0x0000000702047211 */ /* 0x0c0fe400078f20ff */
[----:B------:R-:W-:Y:S02]  /*119f0*/  LEA.HI R2, R2, R7, RZ, 0x5 ;  /* 0x0000000702027211 */ /* 0x000fe400078f28ff */
[----:B------:R-:W-:Y:S02]  /*11a00*/  LOP3.LUT R0, R4, 0xfffffff0, RZ, 0xc0, !PT ;  /* 0xfffffff004007812 */ /* 0x000fe400078ec0ff */
[----:B------:R-:W-:-:S02]  /*11a10*/  SHF.R.S32.HI R4, RZ, 0x4, R4 ;  /* 0x00000004ff047819 */ /* 0x000fc40000011404 */
[----:B------:R-:W-:Y:S02]  /*11a20*/  IADD3 R0, R7, -R0, RZ ;  /* 0x8000000007007210 */ /* 0x000fe40007ffe0ff */
[----:B------:R-:W-:Y:S01]  /*11a30*/  SHF.R.S32.HI R2, RZ, 0x5, R2 ;  /* 0x00000005ff027819 */ /* 0x000fe20000011402 */
[----:B------:R-:W-:Y:S01]  /*11a40*/  IMAD.SHL.U32 R7, R4, 0x8, RZ ;  /* 0x0000000804077824 */ /* 0x000fe200078e00ff */
[----:B------:R-:W-:Y:S02]  /*11a50*/  SHF.R.S32.HI R3, RZ, 0x1f, R0 ;  /* 0x0000001fff037819 */ /* 0x000fe40000011400 */
[----:B------:R-:W-:Y:S02]  /*11a60*/  F2FP.BF16.F32.PACK_AB R142, R145, R144 ;  /* 0x00000090918e723e */ /* 0x000fe400000010ff */
[----:B------:R-:W-:Y:S02]  /*11a70*/  LEA.HI R3, R3, R0, RZ, 0x3 ;  /* 0x0000000003037211 */ /* 0x000fe400078f18ff */
[----:B------:R-:W-:-:S02]  /*11a80*/  F2FP.BF16.F32.PACK_AB R143, R147, R146 ;  /* 0x00000092938f723e */ /* 0x000fc400000010ff */
[C---:B------:R-:W-:Y:S02]  /*11a90*/  LOP3.LUT R5, R3.reuse, 0xfffffff8, RZ, 0xc0, !PT ;  /* 0xfffffff803057812 */ /* 0x040fe400078ec0ff */
[----:B------:R-:W-:Y:S02]  /*11aa0*/  SHF.L.U32 R3, R3, 0x6, RZ ;  /* 0x0000000603037819 */ /* 0x000fe400000006ff */
[----:B------:R-:W-:Y:S01]  /*11ab0*/  F2FP.BF16.F32.PACK_AB R149, R151, R150 ;  /* 0x000000969795723e */ /* 0x000fe200000010ff */
[----:B------:R-:W-:Y:S01]  /*11ac0*/  IMAD.IADD R5, R0, 0x1, -R5 ;  /* 0x0000000100057824 */ /* 0x000fe200078e0a05 */
[----:B------:R-:W-:Y:S02]  /*11ad0*/  LOP3.LUT R3, R3, 0x7ffffe00, RZ, 0xc0, !PT ;  /* 0x7ffffe0003037812 */ /* 0x000fe400078ec0ff */
[----:B------:R-:W-:Y:S02]  /*11ae0*/  F2FP.BF16.F32.PACK_AB R156, R157, R156 ;  /* 0x0000009c9d9c723e */ /* 0x000fe400000010ff */
[C---:B------:R-:W-:Y:S01]  /*11af0*/  SHF.L.U32 R0, R5.reuse, 0x6, RZ ;  /* 0x0000000605007819 */ /* 0x040fe200000006ff */
[----:B------:R-:W-:Y:S01]  /*11b00*/  IMAD R3, R2, 0x400, R3 ;  /* 0x0000040002037824 */ /* 0x000fe200078e0203 */
[----:B------:R-:W-:Y:S01]  /*11b10*/  R2P PR, R5, 0x6 ;  /* 0x0000000605007804 */ /* 0x000fe20000000000 */
[----:B------:R-:W2:Y:S01]  /*11b20*/  SHFL.IDX PT, R2, R2, RZ, 0x1f ;  /* 0x00001fff02027589 */ /* 0x000ea200000e0000 */
[----:B------:R-:W-:-:S02]  /*11b30*/  LOP3.LUT R0, R0, 0x1c0, RZ, 0xc0, !PT ;  /* 0x000001c000007812 */ /* 0x000fc400078ec0ff */
[----:B------:R-:W-:Y:S02]  /*11b40*/  MOV R5, 0x40 ;  /* 0x0000004000057802 */ /* 0x000fe40000000f00 */
[----:B------:R-:W-:Y:S02]  /*11b50*/  LOP3.LUT R7, R0, 0x8, R7, 0xf8, !PT ;  /* 0x0000000800077812 */ /* 0x000fe400078ef807 */
[----:B------:R-:W-:Y:S02]  /*11b60*/  SHF.R.U32.HI R0, RZ, 0x3, R0 ;  /* 0x00000003ff007819 */ /* 0x000fe40000011600 */
[----:B------:R-:W-:Y:S02]  /*11b70*/  SEL R5, R5, 0xffffffc0, !P2 ;  /* 0xffffffc005057807 */ /* 0x000fe40005000000 */
[----:B------:R-:W-:Y:S02]  /*11b80*/  LOP3.LUT R0, R7, R0, RZ, 0x3c, !PT ;  /* 0x0000000007007212 */ /* 0x000fe400078e3cff */
[----:B------:R-:W-:-:S02]  /*11b90*/  F2FP.BF16.F32.PACK_AB R150, R153, R152 ;  /* 0x000000989996723e */ /* 0x000fc400000010ff */
[----:B------:R-:W-:Y:S01]  /*11ba0*/  IADD3 R0, R0, R3, RZ ;  /* 0x0000000300007210 */ /* 0x000fe20007ffe0ff */
[----:B------:R-:W-:Y:S01]  /*11bb0*/  IMAD.MOV.U32 R3, RZ, RZ, 0x20 ;  /* 0x00000020ff037424 */ /* 0x000fe200078e00ff */
[----:B------:R-:W-:Y:S02]  /*11bc0*/  F2FP.BF16.F32.PACK_AB R151, R155, R154 ;  /* 0x0000009a9b97723e */ /* 0x000fe400000010ff */
[----:B------:R-:W-:Y:S01]  /*11bd0*/  F2FP.BF16.F32.PACK_AB R157, R159, R158 ;  /* 0x0000009e9f9d723e */ /* 0x000fe200000010ff */
[----:B------:R-:W-:Y:S01]  /*11be0*/  IMAD R0, R0, 0x2, R17 ;  /* 0x0000000200007824 */ /* 0x000fe200078e0211 */
[----:B------:R-:W-:Y:S02]  /*11bf0*/  SEL R3, R3, 0xffffffe0, !P1 ;  /* 0xffffffe003037807 */ /* 0x000fe40004800000 */
[----:B------:R-:W-:Y:S02]  /*11c00*/  F2FP.BF16.F32.PACK_AB R164, R165, R164 ;  /* 0x000000a4a5a4723e */ /* 0x000fe400000010ff */
[--C-:B------:R-:W-:Y:S01]  /*11c10*/  IADD3 R6, R5, 0x4000, R0.reuse ;  /* 0x0000400005067810 */ /* 0x100fe20007ffe000 */
[----:B------:R3:W-:Y:S01]  /*11c20*/  STSM.16.M88.4 [R0+0x4000], R172 ;  /* 0x004000ac00007844 */ /* 0x0007e20000000200 */
[----:B------:R-:W-:-:S02]  /*11c30*/  IADD3 R4, R3, 0x4000, R0 ;  /* 0x0000400003047810 */ /* 0x000fc40007ffe000 */
[----:B------:R-:W-:Y:S02]  /*11c40*/  IADD3 R3, R3, R6, RZ ;  /* 0x0000000603037210 */ /* 0x000fe40007ffe0ff */
        /* <DEDUP_REMOVED lines=40> */
.L_x_1241:
[----:B------:R-:W-:Y:S05]  /*11ed0*/  BSYNC B0 ;  /* 0x0000000000007941 */ /* 0x000fea0003800000 */
.L_x_1240:
[----:B------:R-:W-:-:S04]  /*11ee0*/  DEPBAR.LE SB0, 0x0 ;  /* 0x000080000000791a */ /* 0x000fc80000000000 */
[----:B------:R-:W-:Y:S05]  /*11ef0*/  BRA `(.L_x_1189) ;  /* 0x0000004000dc7947 */ /* 0x000fea0003800000 */
.L_x_1235:
[----:B------:R-:W2:Y:S01]  /*11f00*/  S2R R0, SR_TID.X ;  /* 0x0000000000007919 */ /* 0x000ea20000002100 */
[----:B------:R-:W3:Y:S01]  /*11f10*/  LDC.64 R16, c[0x0][0x808] ;  /* 0x00020200ff107b82 */ /* 0x000ee20000000a00 */
[----:B------:R-:W-:Y:S01]  /*11f20*/  ULDC.64 UR4, c[0x0][0x820] ;  /* 0x0002080000047ab9 */ /* 0x000fe20000000a00 */
[----:B------:R-:W-:Y:S01]  /*11f30*/  BSSY B0, `(.L_x_1242) ;  /* 0x0000030000007945 */ /* 0x000fe20003800000 */
[----:B------:R-:W4:Y:S01]  /*11f40*/  S2R R23, SR_CTAID.Y ;  /* 0x0000000000177919 */ /* 0x000f220000002600 */
[----:B------:R-:W3:Y:S04]  /*11f50*/  S2R R15, SR_CTAID.X ;  /* 0x00000000000f7919 */ /* 0x000ee80000002500 */
[----:B------:R-:W1:Y:S01]  /*11f60*/  LDC R19, c[0x0][0x83c] ;  /* 0x00020f00ff137b82 */ /* 0x000e620000000800 */
[----:B------:R-:W5:Y:S01]  /*11f70*/  S2R R21, SR_CTAID.Z ;  /* 0x0000000000157919 */ /* 0x000f620000002700 */
[----:B--2---:R-:W-:Y:S01]  /*11f80*/  VIADD R3, R0, 0xffffff80 ;  /* 0xffffff8000037836 */ /* 0x004fe20000000000 */
[----:B----4-:R-:W-:-:S04]  /*11f90*/  SHF.R.S32.HI R13, RZ, 0x1f, R23 ;  /* 0x0000001fff0d7819 */ /* 0x010fc80000011417 */
[----:B------:R-:W-:-:S04]  /*11fa0*/  SHF.R.S32.HI R0, RZ, 0x1f, R3 ;  /* 0x0000001fff007819 */ /* 0x000fc80000011403 */
[----:B------:R-:W-:Y:S02]  /*11fb0*/  LEA.HI R2, R0, R3, RZ, 0x3 ;  /* 0x0000000300027211 */ /* 0x000fe400078f18ff */
[----:B-----5:R-:W-:Y:S02]  /*11fc0*/  SHF.R.S32.HI R12, RZ, 0x1f, R21 ;  /* 0x0000001fff0c7819 */ /* 0x020fe40000011415 */
[----:B------:R-:W-:Y:S02]  /*11fd0*/  LOP3.LUT R0, R2, 0x1ffffff8, RZ, 0xc0, !PT ;  /* 0x1ffffff802007812 */ /* 0x000fe400078ec0ff */
[----:B------:R-:W-:Y:S02]  /*11fe0*/  SHF.R.S32.HI R2, RZ, 0x3, R2 ;  /* 0x00000003ff027819 */ /* 0x000fe40000011402 */
[----:B------:R-:W-:Y:S01]  /*11ff0*/  IADD3 R0, R3, -R0, RZ ;  /* 0x8000000003007210 */ /* 0x000fe20007ffe0ff */
[----:B---3--:R-:W-:Y:S02]  /*12000*/  IMAD R3, R15, -0x80, R16 ;  /* 0xffffff800f037824 */ /* 0x008fe400078e0210 */
[----:B------:R-:W-:-:S02]  /*12010*/  VIADD R8, R2, 0x60 ;  /* 0x0000006002087836 */ /* 0x000fc40000000000 */
[----:B------:R-:W-:Y:S01]  /*12020*/  IMAD.SHL.U32 R6, R0, 0x8, RZ ;  /* 0x0000000800067824 */ /* 0x000fe200078e00ff */
[-C--:B------:R-:W-:Y:S01]  /*12030*/  ISETP.GE.AND P3, PT, R2, R3.reuse, PT ;  /* 0x000000030200720c */ /* 0x080fe20003f66270 */
[----:B------:R-:W-:Y:S01]  /*12040*/  IMAD R0, R13, UR4, RZ ;  /* 0x000000040d007c24 */ /* 0x000fe2000f8e02ff */
[----:B------:R-:W-:Y:S02]  /*12050*/  ISETP.GE.AND P0, PT, R8, R3, PT ;  /* 0x000000030800720c */ /* 0x000fe40003f06270 */
[----:B------:R-:W-:Y:S01]  /*12060*/  SHF.R.S32.HI R7, RZ, 0x1f, R6 ;  /* 0x0000001fff077819 */ /* 0x000fe20000011406 */
[C---:B------:R-:W-:Y:S01]  /*12070*/  IMAD R9, R23.reuse, UR5, R0 ;  /* 0x0000000517097c24 */ /* 0x040fe2000f8e0200 */
[----:B------:R-:W-:Y:S02]  /*12080*/  IADD3 R0, R2, 0x20, RZ ;  /* 0x0000002002007810 */ /* 0x000fe40007ffe0ff */
[----:B------:R-:W-:Y:S01]  /*12090*/  ISETP.GE.OR P6, PT, R6, R17, P3 ;  /* 0x000000110600720c */ /* 0x000fe20001fc6670 */
[----:B------:R-:W-:Y:S01]  /*120a0*/  IMAD.WIDE.U32 R4, R23, UR4, R6 ;  /* 0x0000000417047c25 */ /* 0x000fe2000f8e0006 */
[----:B------:R-:W-:Y:S01]  /*120b0*/  ISETP.GE.AND P2, PT, R0, R3, PT ;  /* 0x000000030000720c */ /* 0x000fe20003f46270 */
[----:B------:R-:W-:Y:S01]  /*120c0*/  ULDC.64 UR4, c[0x0][0x828] ;  /* 0x00020a0000047ab9 */ /* 0x000fe20000000a00 */
[----:B------:R-:W-:Y:S01]  /*120d0*/  IADD3 R0, R2, 0x40, RZ ;  /* 0x0000004002007810 */ /* 0x000fe20007ffe0ff */
[----:B------:R-:W-:Y:S01]  /*120e0*/  IMAD.IADD R5, R5, 0x1, R9 ;  /* 0x0000000105057824 */ /* 0x000fe200078e0209 */
[----:B------:R-:W-:-:S02]  /*120f0*/  ISETP.GE.OR P5, PT, R6, R17, P2 ;  /* 0x000000110600720c */ /* 0x000fc400017a6670 */
[----:B------:R-:W-:Y:S01]  /*12100*/  ISETP.GE.AND P1, PT, R0, R3, PT ;  /* 0x000000030000720c */ /* 0x000fe20003f26270 */
[----:B------:R-:W-:Y:S01]  /*12110*/  IMAD R0, R12, UR4, RZ ;  /* 0x000000040c007c24 */ /* 0x000fe2000f8e02ff */
[----:B------:R-:W-:Y:S01]  /*12120*/  SHF.R.S32.HI R3, RZ, 0x1f, R2 ;  /* 0x0000001fff037819 */ /* 0x000fe20000011402 */
[----:B------:R-:W-:Y:S01]  /*12130*/  IMAD.WIDE.U32 R4, R21, UR4, R4 ;  /* 0x0000000415047c25 */ /* 0x000fe2000f8e0004 */
[----:B------:R-:W-:-:S03]  /*12140*/  ISETP.GE.OR P4, PT, R6, R17, P1 ;  /* 0x000000110600720c */ /* 0x000fc60000f86670 */
[----:B------:R-:W-:Y:S02]  /*12150*/  IMAD R11, R21, UR5, R0 ;  /* 0x00000005150b7c24 */ /* 0x000fe4000f8e0200 */
[----:B------:R-:W-:-:S03]  /*12160*/  IMAD.WIDE R2, R15, 0x80, R2 ;  /* 0x000000800f027825 */ /* 0x000fc600078e0202 */
[----:B------:R-:W-:Y:S01]  /*12170*/  IADD3 R11, R5, R11, RZ ;  /* 0x0000000b050b7210 */ /* 0x000fe20007ffe0ff */
[----:B-1----:R-:W-:Y:S06]  /*12180*/  @P6 BRA `(.L_x_1243) ;  /* 0x0000000000286947 */ /* 0x002fec0003800000 */
        /* <DEDUP_REMOVED lines=10> */
.L_x_1243:
[----:B------:R-:W-:Y:S05]  /*12230*/  BSYNC B0 ;  /* 0x0000000000007941 */ /* 0x000fea0003800000 */
.L_x_1242:
[----:B------:R-:W-:Y:S01]  /*12240*/  BSSY B0, `(.L_x_1244) ;  /* 0x0000010000007945 */ /* 0x000fe20003800000 */
[----:B------:R-:W-:-:S03]  /*12250*/  ISETP.GE.OR P6, PT, R6, R17, P0 ;  /* 0x000000110600720c */ /* 0x000fc600007c6670 */
[----:B------:R-:W-:Y:S10]  /*12260*/  @P5 BRA `(.L_x_1245) ;  /* 0x0000000000345947 */ /* 0x000ff40003800000 */
        /* <DEDUP_REMOVED lines=13> */
.L_x_1245:
[----:B------:R-:W-:Y:S05]  /*12340*/  BSYNC B0 ;  /* 0x0000000000007941 */ /* 0x000fea0003800000 */
.L_x_1244:
[----:B------:R-:W-:Y:S04]  /*12350*/  BSSY B0, `(.L_x_1246) ;  /* 0x000000f000007945 */ /* 0x000fe80003800000 */
[----:B------:R-:W-:Y:S05]  /*12360*/  @P4 BRA `(.L_x_1247) ;  /* 0x0000000000344947 */ /* 0x000fea0003800000 */
[----:B-12---:R-:W-:Y:S01]  /*12370*/  IADD3 R15, P4, R2, 0x40, RZ ;  /* 0x00000040020f7810 */ /* 0x006fe20007f9e0ff */
        /* <DEDUP_REMOVED lines=12> */
.L_x_1247:
[----:B------:R-:W-:Y:S05]  /*12440*/  BSYNC B0 ;  /* 0x0000000000007941 */ /* 0x000fea0003800000 */
.L_x_1246:
[----:B------:R-:W-:Y:S04]  /*12450*/  BSSY B0, `(.L_x_1248) ;  /* 0x000000e000007945 */ /* 0x000fe80003800000 */
[----:B------:R-:W-:Y:S05]  /*12460*/  @P6 BRA `(.L_x_1249) ;  /* 0x0000000000306947 */ /* 0x000fea0003800000 */
[----:B------:R-:W-:Y:S01]  /*12470*/  IADD3 R9, P4, R2, 0x60, RZ ;  /* 0x0000006002097810 */ /* 0x000fe20007f9e0ff */
[----:B------:R-:W-:Y:S01]  /*12480*/  ULDC.64 UR4, c[0x0][0x818] ;  /* 0x0002060000047ab9 */ /* 0x000fe20000000a00 */
[----:B------:R-:W-:-:S03]  /*12490*/  MOV R5, R11 ;  /* 0x0000000b00057202 */ /* 0x000fc60000000f00 */
        /* <DEDUP_REMOVED lines=8> */
[----:B------:R4:W-:Y:S02]  /*12520*/  STG.E.128 desc[UR38][R8.64], RZ ;  /* 0x000000ff08007986 */ /* 0x0009e4000c101d26 */
.L_x_1249:
[----:B------:R-:W-:Y:S05]  /*12530*/  BSYNC B0 ;  /* 0x0000000000007941 */ /* 0x000fea0003800000 */
.L_x_1248:
        /* <DEDUP_REMOVED lines=11> */
[----:B------:R-:W-:Y:S02]  /*125f0*/  IADD3 R5, R5, R13, RZ ;  /* 0x0000000d05057210 */ /* 0x000fe40007ffe0ff */
[C---:B----4-:R-:W-:Y:S02]  /*12600*/  IMAD R9, R21.reuse, UR5, R12 ;  /* 0x0000000515097c24 */ /* 0x050fe4000f8e020c */
[----:B------:R-:W-:-:S04]  /*12610*/  IMAD.WIDE.U32 R4, R21, UR4, R4 ;  /* 0x0000000415047c25 */ /* 0x000fc8000f8e0004 */
[----:B------:R-:W-:Y:S01]  /*12620*/  IMAD.IADD R9, R5, 0x1, R9 ;  /* 0x0000000105097824 */ /* 0x000fe200078e0209 */
[----:B------:R-:W-:Y:S06]  /*12630*/  @P3 BRA `(.L_x_1251) ;  /* 0x0000000000283947 */ /* 0x000fec0003800000 */
        /* <DEDUP_REMOVED lines=9> */
[----:B------:R4:W-:Y:S02]  /*126d0*/  STG.E.128 desc[UR38][R10.64], RZ ;  /* 0x000000ff0a007986 */ /* 0x0009e4000c101d26 */
.L_x_1251:
[----:B------:R-:W-:Y:S05]  /*126e0*/  BSYNC B0 ;  /* 0x0000000000007941 */ /* 0x000fea0003800000 */
.L_x_1250:
[----:B------:R-:W-:Y:S04]  /*126f0*/  BSSY B0, `(.L_x_1252) ;  /* 0x000000f000007945 */ /* 0x000fe80003800000 */
[----:B------:R-:W-:Y:S05]  /*12700*/  @P2 BRA `(.L_x_1253) ;  /* 0x0000000000342947 */ /* 0x000fea0003800000 */
[----:B----4-:R-:W-:Y:S01]  /*12710*/  IADD3 R11, P2, R2, 0x20, RZ ;  /* 0x00000020020b7810 */ /* 0x010fe20007f5e0ff */
[----:B------:R-:W-:Y:S01]  /*12720*/  ULDC.64 UR4, c[0x0][0x848] ;  /* 0x0002120000047ab9 */ /* 0x000fe20000000a00 */
[----:B------:R-:W-:Y:S01]  /*12730*/  MOV R7, R9 ;  /* 0x0000000900077202 */ /* 0x000fe20000000f00 */
[----:B------:R-:W-:Y:S01]  /*12740*/  IMAD.MOV.U32 R6, RZ, RZ, R4 ;  /* 0x000000ffff067224 */ /* 0x000fe200078e0004 */
[----:B------:R-:W-:-:S03]  /*12750*/  IADD3.X R0, RZ, R3, RZ, P2, !PT ;  /* 0x00000003ff007210 */ /* 0x000fc600017fe4ff */
        /* <DEDUP_REMOVED lines=8> */
.L_x_1253:
[----:B------:R-:W-:Y:S05]  /*127e0*/  BSYNC B0 ;  /* 0x0000000000007941 */ /* 0x000fea0003800000 */
.L_x_1252:
        /* <DEDUP_REMOVED lines=15> */
.L_x_1255:
[----:B------:R-:W-:Y:S05]  /*128e0*/  BSYNC B0 ;  /* 0x0000000000007941 */ /* 0x000fea0003800000 */
.L_x_1254:
[----:B------:R-:W-:Y:S05]  /*128f0*/  @P0 BRA `(.L_x_1189) ;  /* 0x00000038005c0947 */ /* 0x000fea0003800000 */
[----:B------:R-:W-:Y:S01]  /*12900*/  IADD3 R5, P0, R2, 0x60, RZ ;  /* 0x0000006002057810 */ /* 0x000fe20007f1e0ff */
[----:B------:R-:W-:Y:S01]  /*12910*/  ULDC.64 UR4, c[0x0][0x848] ;  /* 0x0002120000047ab9 */ /* 0x000fe20000000a00 */
[----:B------:R-:W-:Y:S02]  /*12920*/  IMAD.MOV.U32 R2, RZ, RZ, R4 ;  /* 0x000000ffff027224 */ /* 0x000fe400078e0004 */
[----:B------:R-:W-:Y:S02]  /*12930*/  IADD3.X R0, RZ, R3, RZ, P0, !PT ;  /* 0x00000003ff007210 */ /* 0x000fe400007fe4ff */
[----:B------:R-:W-:-:S03]  /*12940*/  MOV R3, R9 ;  /* 0x0000000900037202 */ /* 0x000fc60000000f00 */
        /* <DEDUP_REMOVED lines=9> */
.L_x_1187:
        /* <DEDUP_REMOVED lines=13> */
[----:B------:R-:W-:Y:S02]  /*12ab0*/  ULDC UR6, c[0x0][0x280] ;  /* 0x0000a00000067ab9 */ /* 0x000fe40000000800 */
[----:B------:R-:W-:-:S04]  /*12ac0*/  UIADD3 UR4, UR6, 0x7f, URZ ;  /* 0x0000007f06047890 */ /* 0x000fc8000fffe03f */
[----:B------:R-:W-:Y:S01]  /*12ad0*/  USHF.R.S32.HI UR5, URZ, 0x1f, UR4 ;  /* 0x0000001f3f057899 */ /* 0x000fe20008011404 */
[----:B------:R-:W2:Y:S03]  /*12ae0*/  S2UR UR16, SR_CTAID.Y ;  /* 0x00000000001079c3 */ /* 0x000ea60000002600 */
[----:B------:R-:W-:-:S04]  /*12af0*/  ULEA.HI UR5, UR5, UR4, URZ, 0x7 ;  /* 0x0000000405057291 */ /* 0x000fc8000f8f383f */
[----:B------:R-:W-:Y:S01]  /*12b00*/  USHF.R.S32.HI UR5, URZ, 0x7, UR5 ;  /* 0x000000073f057899 */ /* 0x000fe20008011405 */
[----:B-1----:R-:W-:Y:S01]  /*12b10*/  ISETP.LE.AND P0, PT, RZ, UR22, PT ;  /* 0x00000016ff007c0c */ /* 0x002fe2000bf03270 */
[----:B--2---:R-:W-:-:S12]  /*12b20*/  USHF.R.S32.HI UR17, URZ, 0x1f, UR16 ;  /* 0x0000001f3f117899 */ /* 0x004fd80008011410 */
[----:B------:R-:W-:Y:S05]  /*12b30*/  @!P0 BRA `(.L_x_1257) ;  /* 0x0000000000308947 */ /* 0x000fea0003800000 */
        /* <DEDUP_REMOVED lines=9> */
[----:B------:R-:W-:-:S06]  /*12bd0*/  USEL UR4, UR5, UR7, UP0 ;  /* 0x0000000705047287 */ /* 0x000fcc0008000000 */
[----:B------:R-:W-:Y:S01]  /*12be0*/  IMAD.U32 R9, RZ, RZ, UR4 ;  /* 0x00000004ff097e24 */ /* 0x000fe2000f8e00ff */
[----:B------:R-:W-:Y:S06]  /*12bf0*/  BRA `(.L_x_1258) ;  /* 0x0000000000047947 */ /* 0x000fec0003800000 */
.L_x_1257:
[----:B------:R-:W-:-:S07]  /*12c00*/  MOV R9, UR5 ;  /* 0x0000000500097c02 */ /* 0x000fce0008000f00 */
.L_x_1258:
[----:B------:R-:W-:Y:S01]  /*12c10*/  ULEA UR6, UR22, UR6, 0x7 ;  /* 0x0000000616067291 */ /* 0x000fe2000f8e383f */
[----:B------:R-:W-:Y:S01]  /*12c20*/  ULDC UR4, c[0x0][0x290] ;  /* 0x0000a40000047ab9 */ /* 0x000fe20000000800 */
[----:B------:R-:W-:Y:S01]  /*12c30*/  ULDC UR7, c[0x0][0x74c] ;  /* 0x0001d30000077ab9 */ /* 0x000fe20000000800 */
[----:B------:R-:W-:Y:S01]  /*12c40*/  ULDC.64 UR8, c[0x0][0x2d8] ;  /* 0x0000b60000087ab9 */ /* 0x000fe20000000a00 */
[----:B------:R-:W-:Y:S02]  /*12c50*/  UIADD3 UR10, -UR7, UR6, -UR4 ;  /* 0x00000006070a7290 */ /* 0x000fe4000fffe904 */
[----:B------:R-:W-:Y:S02]  /*12c60*/  UIMAD UR4, UR17, UR8, URZ ;  /* 0x00000008110472a4 */ /* 0x000fe4000f8e023f */
[----:B------:R-:W-:Y:S02]  /*12c70*/  USHF.R.S32.HI UR11, URZ, 0x1f, UR10 ;  /* 0x0000001f3f0b7899 */ /* 0x000fe4000801140a */
[----:B------:R-:W-:-:S02]  /*12c80*/  UIMAD.WIDE.U32 UR6, UR16, UR8, URZ ;  /* 0x00000008100672a5 */ /* 0x000fc4000f8e003f */
[----:B------:R-:W-:Y:S02]  /*12c90*/  ULEA.HI UR11, UR11, UR10, URZ, 0x7 ;  /* 0x0000000a0b0b7291 */ /* 0x000fe4000f8f383f */
[----:B------:R-:W-:Y:S02]  /*12ca0*/  UIMAD UR4, UR16, UR9, UR4 ;  /* 0x00000009100472a4 */ /* 0x000fe4000f8e0204 */
[----:B------:R-:W-:Y:S02]  /*12cb0*/  USHF.R.S32.HI UR8, URZ, 0x1f, UR15 ;  /* 0x0000001f3f087899 */ /* 0x000fe4000801140f */
[----:B------:R-:W-:Y:S01]  /*12cc0*/  USHF.R.S32.HI UR9, URZ, 0x7, UR11 ;  /* 0x000000073f097899 */ /* 0x000fe2000801140b */
[----:B------:R-:W-:Y:S01]  /*12cd0*/  ULDC.64 UR12, c[0x0][0x2e0] ;  /* 0x0000b800000c7ab9 */ /* 0x000fe20000000a00 */
[----:B------:R-:W-:Y:S01]  /*12ce0*/  ULDC UR14, c[0x0][0x288] ;  /* 0x0000a200000e7ab9 */ /* 0x000fe20000000800 */
[----:B------:R-:W-:Y:S02]  /*12cf0*/  UIMAD UR8, UR8, UR12, URZ ;  /* 0x0000000c080872a4 */ /* 0x000fe4000f8e023f */
[----:B------:R-:W-:-:S02]  /*12d00*/  UISETP.LT.AND UP0, UPT, URZ, UR9, UPT ;  /* 0x000000093f00728c */ /* 0x000fc4000bf01270 */
[----:B------:R-:W-:Y:S02]  /*12d10*/  UIMAD UR11, UR15, UR13, UR8 ;  /* 0x0000000d0f0b72a4 */ /* 0x000fe4000f8e0208 */
[----:B------:R-:W-:Y:S02]  /*12d20*/  USEL UR8, URZ, UR9, !UP0 ;  /* 0x000000093f087287 */ /* 0x000fe4000c000000 */
[----:B------:R-:W-:Y:S02]  /*12d30*/  UIMAD UR10, UR15, UR14, URZ ;  /* 0x0000000e0f0a72a4 */ /* 0x000fe4000f8e023f */
[----:B------:R-:W-:Y:S02]  /*12d40*/  UIADD3 UR7, UR7, UR4, URZ ;  /* 0x0000000407077290 */ /* 0x000fe4000fffe03f */
[----:B------:R-:W-:Y:S01]  /*12d50*/  ISETP.GT.AND P1, PT, R9, UR8, PT ;  /* 0x0000000809007c0c */ /* 0x000fe2000bf24270 */
[----:B------:R-:W-:Y:S02]  /*12d60*/  UIADD3 UR9, UP0, UR10, UR16, URZ ;  /* 0x000000100a097290 */ /* 0x000fe4000ff1e03f */
[----:B------:R-:W-:Y:S01]  /*12d70*/  UIMAD.WIDE.U32 UR6, UR15, UR12, UR6 ;  /* 0x0000000c0f0672a5 */ /* 0x000fe2000f8e0006 */
[----:B------:R-:W-:Y:S01]  /*12d80*/  ELECT P0, URZ, PT ;  /* 0x00000000003f782f */ /* 0x000fe20003800000 */
[----:B------:R-:W-:-:S08]  /*12d90*/  ULEA.HI.X.SX32 UR10, UR10, UR17, 0x1, UP0 ;  /* 0x000000110a0a7291 */ /* 0x000fd000080f0e3f */
[----:B------:R-:W-:Y:S05]  /*12da0*/  @!P1 BRA `(.L_x_1259) ;  /* 0x0000001000409947 */ /* 0x000fea0003800000 */
[----:B------:R-:W1:Y:S01]  /*12db0*/  S2R R2, SR_TID.X ;  /* 0x0000000000027919 */ /* 0x000e620000002100 */
[----:B------:R-:W-:Y:S01]  /*12dc0*/  VIADD R0, R9, -UR8 ;  /* 0x8000000809007c36 */ /* 0x000fe20008000000 */
[----:B------:R-:W-:Y:S01]  /*12dd0*/  ULDC UR12, c[0x0][0x760] ;  /* 0x0001d800000c7ab9 */ /* 0x000fe20000000800 */
[----:B------:R-:W-:Y:S02]  /*12de0*/  UIADD3 UR11, UR7, UR11, URZ ;  /* 0x0000000b070b7290 */ /* 0x000fe4000fffe03f */
[----:B------:R-:W-:Y:S01]  /*12df0*/  UIMAD UR12, UR14, UR12, URZ ;  /* 0x0000000c0e0c72a4 */ /* 0x000fe2000f8e023f */
[----:B------:R-:W-:-:S04]  /*12e00*/  LOP3.LUT R0, R0, 0x1, RZ, 0xc0, !PT ;  /* 0x0000000100007812 */ /* 0x000fc800078ec0ff */
[----:B------:R-:W-:Y:S02]  /*12e10*/  ISETP.NE.U32.AND P1, PT, R0, 0x1, PT ;  /* 0x000000010000780c */ /* 0x000fe40003f25070 */
[----:B-1----:R-:W-:-:S11]  /*12e20*/  LOP3.LUT R10, R2, 0x1f, RZ, 0xc0, !PT ;  /* 0x0000001f020a7812 */ /* 0x002fd600078ec0ff */
[----:B------:R-:W-:Y:S05]  /*12e30*/  @P1 BRA `(.L_x_1260) ;  /* 0x00000004006c1947 */ /* 0x000fea0003800000 */
        /* <DEDUP_REMOVED lines=8> */
[----:B------:R-:W-:-:S04]  /*12ec0*/  MOV R2, UR14 ;  /* 0x0000000e00027c02 */ /* 0x000fc80008000f00 */
[----:B------:R-:W-:Y:S01]  /*12ed0*/  IMAD.U32 R3, RZ, RZ, UR4 ;  /* 0x00000004ff037e24 */ /* 0x000fe2000f8e00ff */
[----:B------:R-:W-:Y:S06]  /*12ee0*/  @P2 BRA `(.L_x_1262) ;  /* 0x0000000000142947 */ /* 0x000fec0003800000 */
.L_x_1263:
[----:B------:R-:W2:Y:S04]  /*12ef0*/  LDG.E.STRONG.GPU R0, desc[UR38][R2.64] ;  /* 0x0000002602007981 */ /* 0x000ea8000c1ef900 */
[----:B--2---:R-:W-:Y:S01]  /*12f00*/  CCTL.IVALL ;  /* 0x00000000ff00798f */ /* 0x004fe20002000000 */
[----:B------:R-:W-:Y:S05]  /*12f10*/  YIELD ;  /* 0x0000000000007946 */ /* 0x000fea0003800000 */
[----:B------:R-:W-:-:S13]  /*12f20*/  ISETP.NE.AND P1, PT, R0, UR22, PT ;  /* 0x0000001600007c0c */ /* 0x000fda000bf25270 */
[----:B------:R-:W-:Y:S05]  /*12f30*/  @P1 BRA `(.L_x_1263) ;  /* 0xfffffffc00ec1947 */ /* 0x000fea000383ffff */
.L_x_1262:
[----:B------:R-:W-:Y:S05]  /*12f40*/  BSYNC B0 ;  /* 0x0000000000007941 */ /* 0x000fea0003800000 */
.L_x_1261:
[----:B------:R-:W-:-:S03]  /*12f50*/  UMOV UR4, 0xffffffff ;  /* 0xffffffff00047882 */ /* 0x000fc60000000000 */
[----:B------:R-:W-:Y:S05]  /*12f60*/  BRA.DIV UR4, `(.L_x_1264) ;  /* 0x0000003604747947 */ /* 0x000fea000b800000 */
[----:B------:R-:W-:Y:S01]  /*12f70*/  NOP ;  /* 0x0000000000007918 */ /* 0x000fe20000000000 */
.L_x_1341:
[----:B------:R-:W-:Y:S01]  /*12f80*/  MOV R8, UR8 ;  /* 0x0000000800087c02 */ /* 0x000fe20008000f00 */
        /* <DEDUP_REMOVED lines=21> */
.L_x_1266:
[----:B------:R-:W-:Y:S05]  /*130e0*/  BSYNC B0 ;  /* 0x0000000000007941 */ /* 0x000fea0003800000 */
.L_x_1265:
        /* <DEDUP_REMOVED lines=20> */
.L_x_1268:
[----:B------:R-:W-:Y:S05]  /*13230*/  BSYNC B0 ;  /* 0x0000000000007941 */ /* 0x000fea0003800000 */
.L_x_1267:
[----:B------:R-:W-:Y:S06]  /*13240*/  BAR.ARV 0xa, 0xa0 ;  /* 0x0282800000007b1d */ /* 0x000fec0000002000 */
[----:B------:R-:W-:Y:S04]  /*13250*/  BSSY B0, `(.L_x_1269) ;  /* 0x0000003000007945 */ /* 0x000fe80003800000 */
[----:B------:R-:W-:Y:S05]  /*13260*/  @!P0 BRA `(.L_x_1270) ;  /* 0x0000000000048947 */ /* 0x000fea0003800000 */
[----:B------:R-:W-:-:S04]  /*13270*/  DEPBAR.LE SB0, 0x0 ;  /* 0x000080000000791a */ /* 0x000fc80000000000 */
.L_x_1270:
[----:B------:R-:W-:Y:S05]  /*13280*/  BSYNC B0 ;  /* 0x0000000000007941 */ /* 0x000fea0003800000 */
.L_x_1269:
        /* <DEDUP_REMOVED lines=19> */
.L_x_1272:
[----:B------:R-:W-:Y:S05]  /*133c0*/  BSYNC B0 ;  /* 0x0000000000007941 */ /* 0x000fea0003800000 */
.L_x_1271:
[----:B------:R-:W-:Y:S01]  /*133d0*/  UIADD3 UR13, UR8, 0x1, URZ ;  /* 0x00000001080d7890 */ /* 0x000fe2000fffe03f */
[----:B------:R-:W-:Y:S11]  /*133e0*/  BRA `(.L_x_1273) ;  /* 0x0000000000047947 */ /* 0x000ff60003800000 */
.L_x_1260:
[----:B------:R-:W-:-:S05]  /*133f0*/  UMOV UR13, UR8 ;  /* 0x00000008000d7c82 */ /* 0x000fca0008000000 */
.L_x_1273:
[----:B------:R-:W-:-:S03]  /*13400*/  UIADD3 UR4, UR8, 0x1, URZ ;  /* 0x0000000108047890 */ /* 0x000fc6000fffe03f */
[----:B------:R-:W-:-:S03]  /*13410*/  UMOV UR8, UR13 ;  /* 0x0000000d00087c82 */ /* 0x000fc60008000000 */
[----:B------:R-:W-:-:S13]  /*13420*/  ISETP.NE.AND P1, PT, R9, UR4, PT ;  /* 0x0000000409007c0c */ /* 0x000fda000bf25270 */
[----:B------:R-:W-:Y:S05]  /*13430*/  @!P1 BRA `(.L_x_1259) ;  /* 0x00000008009c9947 */ /* 0x000fea0003800000 */
[----:B------:R-:W-:Y:S01]  /*13440*/  ULDC.64 UR18, c[0x0][0x2c0] ;  /* 0x0000b00000127ab9 */ /* 0x000fe20000000a00 */
[----:B------:R-:W-:Y:S01]  /*13450*/  UMOV UR4, URZ ;  /* 0x0000003f00047c82 */ /* 0x000fe20008000000 */
[----:B------:R-:W-:Y:S01]  /*13460*/  ULEA UR18, UP0, UR6, UR18, 0x2 ;  /* 0x0000001206127291 */ /* 0x000fe2000f80103f */
[----:B------:R-:W-:-:S03]  /*13470*/  UMOV UR8, UR13 ;  /* 0x0000000d00087c82 */ /* 0x000fc60008000000 */
[----:B------:R-:W-:Y:S02]  /*13480*/  ULEA.HI.X UR19, UR6, UR19, UR11, 0x2, UP0 ;  /* 0x0000001306137291 */ /* 0x000fe400080f140b */
[----:B------:R-:W-:-:S04]  /*13490*/  UIADD3 UR18, UP0, UR18, 0x4000, URZ ;  /* 0x0000400012127890 */ /* 0x000fc8000ff1e03f */
[----:B------:R-:W-:-:S12]  /*134a0*/  UIADD3.X UR19, URZ, UR19, URZ, UP0, !UPT ;  /* 0x000000133f137290 */ /* 0x000fd800087fe43f */
.L_x_1298:
        /* <DEDUP_REMOVED lines=11> */
.L_x_1276:
[----:B------:R-:W2:Y:S04]  /*13560*/  LDG.E.STRONG.GPU R0, desc[UR38][R2.64] ;  /* 0x0000002602007981 */ /* 0x000ea8000c1ef900 */
[----:B--2---:R-:W-:Y:S01]  /*13570*/  CCTL.IVALL ;  /* 0x00000000ff00798f */ /* 0x004fe20002000000 */
[----:B------:R-:W-:Y:S05]  /*13580*/  YIELD ;  /* 0x0000000000007946 */ /* 0x000fea0003800000 */
[----:B------:R-:W-:-:S13]  /*13590*/  ISETP.NE.AND P1, PT, R0, UR22, PT ;  /* 0x0000001600007c0c */ /* 0x000fda000bf25270 */
[----:B------:R-:W-:Y:S05]  /*135a0*/  @P1 BRA `(.L_x_1276) ;  /* 0xfffffffc00ec1947 */ /* 0x000fea000383ffff */
.L_x_1275:
[----:B------:R-:W-:Y:S05]  /*135b0*/  BSYNC B0 ;  /* 0x0000000000007941 */ /* 0x000fea0003800000 */
.L_x_1274:
[----:B------:R-:W-:-:S03]  /*135c0*/  UMOV UR16, 0xffffffff ;  /* 0xffffffff00107882 */ /* 0x000fc60000000000 */
[----:B------:R-:W-:Y:S05]  /*135d0*/  BRA.DIV UR16, `(.L_x_1277) ;  /* 0x0000002e10f47947 */ /* 0x000fea000b800000 */
[----:B------:R-:W-:Y:S01]  /*135e0*/  NOP ;  /* 0x0000000000007918 */ /* 0x000fe20000000000 */
.L_x_1344:
        /* <DEDUP_REMOVED lines=19> */
.L_x_1279:
[----:B------:R-:W-:Y:S05]  /*13720*/  BSYNC B0 ;  /* 0x0000000000007941 */ /* 0x000fea0003800000 */
.L_x_1278:
[----:B------:R-:W-:Y:S01]  /*13730*/  ULEA UR16, UR13, UR4, 0xd ;  /* 0x000000040d107291 */ /* 0x000fe2000f8e683f */
[----:B------:R-:W-:Y:S03]  /*13740*/  BAR.SYNC.DEFER_BLOCKING 0xe, 0xa0 ;  /* 0x0382800000007b1d */ /* 0x000fe60000010000 */
[----:B------:R-:W-:-:S03]  /*13750*/  UIMAD.WIDE UR16, UR16, 0x4, UR18 ;  /* 0x00000004101078a5 */ /* 0x000fc6000f8e0212 */
        /* <DEDUP_REMOVED lines=12> */
.L_x_1281:
[----:B------:R-:W-:Y:S05]  /*13820*/  BSYNC B0 ;  /* 0x0000000000007941 */ /* 0x000fea0003800000 */
.L_x_1280:
[----:B------:R-:W-:Y:S06]  /*13830*/  BAR.ARV 0xa, 0xa0 ;  /* 0x0282800000007b1d */ /* 0x000fec0000002000 */
[----:B------:R-:W-:Y:S04]  /*13840*/  BSSY B0, `(.L_x_1282) ;  /* 0x0000003000007945 */ /* 0x000fe80003800000 */
[----:B------:R-:W-:Y:S05]  /*13850*/  @!P0 BRA `(.L_x_1283) ;  /* 0x0000000000048947 */ /* 0x000fea0003800000 */
[----:B------:R-:W-:-:S04]  /*13860*/  DEPBAR.LE SB0, 0x0 ;  /* 0x000080000000791a */ /* 0x000fc80000000000 */
.L_x_1283:
[----:B------:R-:W-:Y:S05]  /*13870*/  BSYNC B0 ;  /* 0x0000000000007941 */ /* 0x000fea0003800000 */
.L_x_1282:
        /* <DEDUP_REMOVED lines=19> */
.L_x_1285:
[----:B------:R-:W-:Y:S05]  /*139b0*/  BSYNC B0 ;  /* 0x0000000000007941 */ /* 0x000fea0003800000 */
.L_x_1284:
[----:B------:R-:W-:Y:S01]  /*139c0*/  UIADD3 UR20, UR12, UR20, URZ ;  /* 0x000000140c147290 */ /* 0x000fe2000fffe03f */
[----:B------:R-:W-:Y:S03]  /*139d0*/  BSSY B0, `(.L_x_1286) ;  /* 0x000000d000007945 */ /* 0x000fe60003800000 */
[----:B------:R-:W-:-:S04]  /*139e0*/  UIADD3 UR21, UP0, UR20, UR9, URZ ;  /* 0x0000000914157290 */ /* 0x000fc8000ff1e03f */
[----:B------:R-:W-:Y:S02]  /*139f0*/  ULEA.HI.X.SX32 UR20, UR20, UR10, 0x1, UP0 ;  /* 0x0000000a14147291 */ /* 0x000fe400080f0e3f */
[----:B------:R-:W-:-:S04]  /*13a00*/  ULEA UR14, UP0, UR21, UR14, 0x2 ;  /* 0x0000000e150e7291 */ /* 0x000fc8000f80103f */
[----:B------:R-:W-:Y:S02]  /*13a10*/  ULEA.HI.X UR20, UR21, UR15, UR20, 0x2, UP0 ;  /* 0x0000000f15147291 */ /* 0x000fe400080f1414 */
[----:B-1----:R-:W-:-:S04]  /*13a20*/  MOV R2, UR14 ;  /* 0x0000000e00027c02 */ /* 0x002fc80008000f00 */
[----:B------:R-:W-:Y:S01]  /*13a30*/  IMAD.U32 R3, RZ, RZ, UR20 ;  /* 0x00000014ff037e24 */ /* 0x000fe2000f8e00ff */
[----:B------:R-:W-:Y:S06]  /*13a40*/  @P2 BRA `(.L_x_1287) ;  /* 0x0000000000142947 */ /* 0x000fec0003800000 */
.L_x_1288:
[----:B------:R-:W2:Y:S04]  /*13a50*/  LDG.E.STRONG.GPU R0, desc[UR38][R2.64] ;  /* 0x0000002602007981 */ /* 0x000ea8000c1ef900 */
[----:B--2---:R-:W-:Y:S01]  /*13a60*/  CCTL.IVALL ;  /* 0x00000000ff00798f */ /* 0x004fe20002000000 */
[----:B------:R-:W-:Y:S05]  /*13a70*/  YIELD ;  /* 0x0000000000007946 */ /* 0x000fea0003800000 */
[----:B------:R-:W-:-:S13]  /*13a80*/  ISETP.NE.AND P1, PT, R0, UR22, PT ;  /* 0x0000001600007c0c */ /* 0x000fda000bf25270 */
[----:B------:R-:W-:Y:S05]  /*13a90*/  @P1 BRA `(.L_x_1288) ;  /* 0xfffffffc00ec1947 */ /* 0x000fea000383ffff */
.L_x_1287:
[----:B------:R-:W-:Y:S05]  /*13aa0*/  BSYNC B0 ;  /* 0x0000000000007941 */ /* 0x000fea0003800000 */
.L_x_1286:
[----:B------:R-:W-:-:S03]  /*13ab0*/  UMOV UR14, 0xffffffff ;  /* 0xffffffff000e7882 */ /* 0x000fc60000000000 */
[----:B------:R-:W-:Y:S05]  /*13ac0*/  BRA.DIV UR14, `(.L_x_1289) ;  /* 0x0000002a0ed47947 */ /* 0x000fea000b800000 */
[----:B------:R-:W-:Y:S01]  /*13ad0*/  NOP ;  /* 0x0000000000007918 */ /* 0x000fe20000000000 */
.L_x_1347:
[----:B------:R-:W-:Y:S05]  /*13ae0*/  WARPSYNC.ALL ;  /* 0x0000000000007948 */ /* 0x000fea0003800000 */
[----:B------:R-:W-:Y:S06]  /*13af0*/  BAR.SYNC.DEFER_BLOCKING 0xd, 0xa0 ;  /* 0x0342800000007b1d */ /* 0x000fec0000010000 */
[----:B------:R-:W-:Y:S04]  /*13b00*/  BSSY B0, `(.L_x_1290) ;  /* 0x000000d000007945 */ /* 0x000fe80003800000 */
[----:B------:R-:W-:Y:S05]  /*13b10*/  @!P0 BRA `(.L_x_1291) ;  /* 0x00000000002c8947 */ /* 0x000fea0003800000 */
[----:B------:R-:W1:Y:S01]  /*13b20*/  S2UR UR15, SR_CgaCtaId ;  /* 0x00000000000f79c3 */ /* 0x000e620000008800 */
[----:B------:R-:W-:Y:S01]  /*13b30*/  UMOV UR14, 0x400 ;  /* 0x00000400000e7882 */ /* 0x000fe20000000000 */
[----:B------:R-:W-:Y:S01]  /*13b40*/  UIADD3 UR20, UP0, UR16, 0x4000, URZ ;  /* 0x0000400010147890 */ /* 0x000fe2000ff1e03f */
[----:B------:R-:W-:Y:S01]  /*13b50*/  UMOV UR24, 0x0 ;  /* 0x0000000000187882 */ /* 0x000fe20000000000 */
[----:B------:R-:W-:Y:S02]  /*13b60*/  UMOV UR25, 0x14f00000 ;  /* 0x14f0000000197882 */ /* 0x000fe40000000000 */
[----:B------:R-:W-:Y:S02]  /*13b70*/  UIADD3.X UR21, URZ, UR17, URZ, UP0, !UPT ;  /* 0x000000113f157290 */ /* 0x000fe400087fe43f */
[----:B-1----:R-:W-:-:S03]  /*13b80*/  ULEA UR14, UR15, UR14, 0x18 ;  /* 0x0000000e0f0e7291 */ /* 0x002fc6000f8ec03f */
[----:B------:R-:W-:Y:S01]  /*13b90*/  UMOV UR15, 0x400 ;  /* 0x00000400000f7882 */ /* 0x000fe20000000000 */
[----:B------:R-:W-:-:S09]  /*13ba0*/  UIADD3 UR14, UR14, 0x8000, URZ ;  /* 0x000080000e0e7890 */ /* 0x000fd2000fffe03f */
[----:B------:R1:W-:Y:S02]  /*13bb0*/  UBLKRED.G.S.ADD.F32.RN [UR20], [UR14], UR15, desc[UR24] ;  /* 0x000018140e0073bb */ /* 0x0003e400080a140f */
[----:B-1----:R0:W-:Y:S02]  /*13bc0*/  UTMACMDFLUSH ;  /* 0x00000000000079b7 */ /* 0x0021e40000000000 */
.L_x_1291:
[----:B------:R-:W-:Y:S05]  /*13bd0*/  BSYNC B0 ;  /* 0x0000000000007941 */ /* 0x000fea0003800000 */
.L_x_1290:
        /* <DEDUP_REMOVED lines=12> */
[----:B------:R1:W-:Y:S01]  /*13ca0*/  UBLKRED.G.S.ADD.F32.RN [UR20], [UR14], UR15, desc[UR24] ;  /* 0x000018140e0073bb */ /* 0x0003e200080a140f */
[----:B------:R0:W-:Y:S01]  /*13cb0*/  UTMACMDFLUSH ;  /* 0x00000000000079b7 */ /* 0x0001e20000000000 */
[----:B-1----:R-:W-:-:S04]  /*13cc0*/  DEPBAR.LE SB0, 0x1 ;  /* 0x000080400000791a */ /* 0x002fc80000000000 */
.L_x_1293:
[----:B------:R-:W-:Y:S05]  /*13cd0*/  BSYNC B0 ;  /* 0x0000000000007941 */ /* 0x000fea0003800000 */
.L_x_1292:
[----:B------:R-:W-:Y:S06]  /*13ce0*/  BAR.ARV 0xa, 0xa0 ;  /* 0x0282800000007b1d */ /* 0x000fec0000002000 */
[----:B------:R-:W-:Y:S04]  /*13cf0*/  BSSY B0, `(.L_x_1294) ;  /* 0x0000003000007945 */ /* 0x000fe80003800000 */
[----:B------:R-:W-:Y:S05]  /*13d00*/  @!P0 BRA `(.L_x_1295) ;  /* 0x0000000000048947 */ /* 0x000fea0003800000 */
[----:B------:R-:W-:-:S04]  /*13d10*/  DEPBAR.LE SB0, 0x0 ;  /* 0x000080000000791a */ /* 0x000fc80000000000 */
.L_x_1295:
[----:B------:R-:W-:Y:S05]  /*13d20*/  BSYNC B0 ;  /* 0x0000000000007941 */ /* 0x000fea0003800000 */
.L_x_1294:
        /* <DEDUP_REMOVED lines=19> */
.L_x_1297:
[----:B------:R-:W-:Y:S05]  /*13e60*/  BSYNC B0 ;  /* 0x0000000000007941 */ /* 0x000fea0003800000 */
.L_x_1296:
[----:B------:R-:W-:Y:S02]  /*13e70*/  UIADD3 UR8, UR8, 0x2, URZ ;  /* 0x0000000208087890 */ /* 0x000fe4000fffe03f */
[----:B------:R-:W-:-:S04]  /*13e80*/  UIADD3 UR4, UR4, 0x4000, URZ ;  /* 0x0000400004047890 */ /* 0x000fc8000fffe03f */
[----:B------:R-:W-:-:S13]  /*13e90*/  ISETP.LE.AND P1, PT, R9, UR8, PT ;  /* 0x0000000809007c0c */ /* 0x000fda000bf23270 */
[----:B------:R-:W-:Y:S05]  /*13ea0*/  @!P1 BRA `(.L_x_1298) ;  /* 0xfffffff400809947 */ /* 0x000fea000383ffff */
.L_x_1259:
[----:B------:R-:W-:-:S06]  /*13eb0*/  UISETP.GT.AND UP0, UPT, UR5, UR8, UPT ;  /* 0x000000080500728c */ /* 0x000fcc000bf04270 */
[----:B------:R-:W-:-:S13]  /*13ec0*/  PLOP3.LUT P0, PT, PT, PT, UP0, 0x80, 0x0 ;  /* 0x000000000000781c */ /* 0x000fda0003f0f008 */
[----:B------:R-:W-:Y:S05]  /*13ed0*/  @!P0 BRA `(.L_x_1189) ;  /* 0x0000002000e48947 */ /* 0x000fea0003800000 */
[----:B------:R-:W2:Y:S01]  /*13ee0*/  S2R R0, SR_TID.X ;  /* 0x0000000000007919 */ /* 0x000ea20000002100 */
[----:B------:R-:W-:Y:S01]  /*13ef0*/  UIADD3 UR4, UR5, -UR8, URZ ;  /* 0x8000000805047290 */ /* 0x000fe2000fffe03f */
[----:B------:R-:W-:Y:S01]  /*13f00*/  ULDC UR16, c[0x0][0x288] ;  /* 0x0000a20000107ab9 */ /* 0x000fe20000000800 */
[----:B------:R-:W-:Y:S02]  /*13f10*/  ULDC UR17, c[0x0][0x760] ;  /* 0x0001d80000117ab9 */ /* 0x000fe40000000800 */
[----:B------:R-:W-:Y:S02]  /*13f20*/  ULOP3.LUT UR4, UR4, 0x1, URZ, 0xc0, !UPT ;  /* 0x0000000104047892 */ /* 0x000fe4000f8ec03f */
[----:B------:R-:W-:Y:S02]  /*13f30*/  UIMAD UR18, UR16, UR17, URZ ;  /* 0x00000011101272a4 */ /* 0x000fe4000f8e023f */
[----:B------:R-:W-:-:S06]  /*13f40*/  UISETP.NE.U32.AND UP0, UPT, UR4, 0x1, UPT ;  /* 0x000000010400788c */ /* 0x000fcc000bf05070 */
[----:B------:R-:W-:Y:S02]  /*13f50*/  PLOP3.LUT P0, PT, PT, PT, UP0, 0x80, 0x0 ;  /* 0x000000000000781c */ /* 0x000fe40003f0f008 */
[----:B--2---:R-:W-:-:S11]  /*13f60*/  LOP3.LUT R0, R0, 0x1f, RZ, 0xc0, !PT ;  /* 0x0000001f00007812 */ /* 0x004fd600078ec0ff */
[----:B------:R-:W-:Y:S05]  /*13f70*/  @P0 BRA `(.L_x_1299) ;  /* 0x0000000000780947 */ /* 0x000fea0003800000 */
[----:B------:R-:W-:Y:S01]  /*13f80*/  UIMAD UR4, UR18, UR8, URZ ;  /* 0x00000008120472a4 */ /* 0x000fe2000f8e023f */
[----:B------:R-:W-:Y:S01]  /*13f90*/  ISETP.NE.AND P0, PT, R0, RZ, PT ;  /* 0x000000ff0000720c */ /* 0x000fe20003f05270 */
[----:B------:R-:W-:Y:S01]  /*13fa0*/  ULDC.64 UR12, c[0x0][0x768] ;  /* 0x0001da00000c7ab9 */ /* 0x000fe20000000a00 */
[----:B------:R-:W-:Y:S01]  /*13fb0*/  BSSY B0, `(.L_x_1300) ;  /* 0x0000019000007945 */ /* 0x000fe20003800000 */
[----:B------:R-:W-:-:S04]  /*13fc0*/  UIADD3 UR6, UP0, UR4, UR9, URZ ;  /* 0x0000000904067290 */ /* 0x000fc8000ff1e03f */
[----:B------:R-:W-:Y:S02]  /*13fd0*/  ULEA.HI.X.SX32 UR7, UR4, UR10, 0x1, UP0 ;  /* 0x0000000a04077291 */ /* 0x000fe400080f0e3f */
[----:B------:R-:W-:Y:S02]  /*13fe0*/  ULEA UR11, UP0, UR6, UR12, 0x2 ;  /* 0x0000000c060b7291 */ /* 0x000fe4000f80103f */
[----:B------:R-:W-:Y:S02]  /*13ff0*/  UIADD3 UR4, UR8, 0x1, URZ ;  /* 0x0000000108047890 */ /* 0x000fe4000fffe03f */
[----:B------:R-:W-:Y:S01]  /*14000*/  ULEA.HI.X UR7, UR6, UR13, UR7, 0x2, UP0 ;  /* 0x0000000d06077291 */ /* 0x000fe200080f1407 */
[----:B------:R-:W-:Y:S01]  /*14010*/  NOP ;  /* 0x0000000000007918 */ /* 0x000fe20000000000 */
[----:B------:R-:W-:Y:S10]  /*14020*/  @P0 BRA `(.L_x_1301) ;  /* 0x0000000000440947 */ /* 0x000ff40003800000 */
        /* <DEDUP_REMOVED lines=9> */
[----:B-1----:R-:W1:Y:S01]  /*140c0*/  S2R R2, SR_LANEID ;  /* 0x0000000000027919 */ /* 0x002e620000000000 */
[----:B------:R-:W-:Y:S01]  /*140d0*/  VOTEU.ANY UR6, UPT, PT ;  /* 0x0000000000067886 */ /* 0x000fe200038e0100 */
[----:B------:R-:W-:Y:S01]  /*140e0*/  IMAD.U32 R3, RZ, RZ, UR7 ;  /* 0x00000007ff037e24 */ /* 0x000fe2000f8e00ff */
[----:B------:R-:W-:-:S02]  /*140f0*/  UFLO.U32 UR12, UR6 ;  /* 0x00000006000c72bd */ /* 0x000fc400080e0000 */
[----:B------:R-:W2:Y:S04]  /*14100*/  POPC R5, UR6 ;  /* 0x0000000600057d09 */ /* 0x000ea80008000000 */
[----:B-1----:R-:W-:Y:S02]  /*14110*/  ISETP.EQ.U32.AND P0, PT, R2, UR12, PT ;  /* 0x0000000c02007c0c */ /* 0x002fe4000bf02070 */
[----:B------:R-:W-:-:S11]  /*14120*/  MOV R2, UR11 ;  /* 0x0000000b00027c02 */ /* 0x000fd60008000f00 */
[----:B--2---:R2:W-:Y:S02]  /*14130*/  @P0 REDG.E.ADD.S32.STRONG.GPU desc[UR38][R2.64], R5 ;  /* 0x000000050200098e */ /* 0x0045e4000c10e3a6 */
.L_x_1301:
[----:B------:R-:W-:Y:S05]  /*14140*/  BSYNC B0 ;  /* 0x0000000000007941 */ /* 0x000fea0003800000 */
.L_x_1300:
[----:B------:R-:W-:Y:S05]  /*14150*/  BRA `(.L_x_1302) ;  /* 0x0000000000047947 */ /* 0x000fea0003800000 */
.L_x_1299:
[----:B------:R-:W-:-:S05]  /*14160*/  UMOV UR4, UR8 ;  /* 0x0000000800047c82 */ /* 0x000fca0008000000 */
.L_x_1302:
[----:B------:R-:W-:-:S04]  /*14170*/  UIADD3 UR6, UR8, 0x1, URZ ;  /* 0x0000000108067890 */ /* 0x000fc8000fffe03f */
[----:B------:R-:W-:-:S06]  /*14180*/  UISETP.NE.AND UP0, UPT, UR5, UR6, UPT ;  /* 0x000000060500728c */ /* 0x000fcc000bf05270 */
[----:B------:R-:W-:-:S13]  /*14190*/  PLOP3.LUT P0, PT, PT, PT, UP0, 0x80, 0x0 ;  /* 0x000000000000781c */ /* 0x000fda0003f0f008 */
[----:B------:R-:W-:Y:S05]  /*141a0*/  @!P0 BRA `(.L_x_1189) ;  /* 0x0000002000308947 */ /* 0x000fea0003800000 */
[----:B------:R-:W-:Y:S01]  /*141b0*/  UIADD3 UR6, UR4, 0x1, URZ ;  /* 0x0000000104067890 */ /* 0x000fe2000fffe03f */
[----:B------:R-:W-:Y:S01]  /*141c0*/  ISETP.NE.AND P1, PT, R0, RZ, PT ;  /* 0x000000ff0000720c */ /* 0x000fe20003f25270 */
[----:B------:R-:W-:Y:S02]  /*141d0*/  UIMAD UR7, UR4, UR16, URZ ;  /* 0x00000010040772a4 */ /* 0x000fe4000f8e023f */
[----:B------:R-:W-:Y:S02]  /*141e0*/  UIADD3 UR11, -UR5, UR4, URZ ;  /* 0x00000004050b7290 */ /* 0x000fe4000fffe13f */
[----:B------:R-:W-:Y:S02]  /*141f0*/  UIMAD UR6, UR18, UR6, URZ ;  /* 0x00000006120672a4 */ /* 0x000fe4000f8e023f */
[----:B------:R-:W-:Y:S01]  /*14200*/  UIMAD UR7, UR7, UR17, URZ ;  /* 0x00000011070772a4 */ /* 0x000fe2000f8e023f */
[----:B------:R-:W-:-:S11]  /*14210*/  ULDC.64 UR20, c[0x0][0x768] ;  /* 0x0001da0000147ab9 */ /* 0x000fd60000000a00 */
.L_x_1307:
[----:B------:R-:W-:Y:S01]  /*14220*/  UIADD3 UR12, UP0, UR7, UR9, URZ ;  /* 0x00000009070c7290 */ /* 0x000fe2000ff1e03f */
[----:B------:R-:W-:-:S03]  /*14230*/  NOP ;  /* 0x0000000000007918 */ /* 0x000fc60000000000 */
[----:B------:R-:W-:Y:S01]  /*14240*/  ULEA.HI.X.SX32 UR13, UR7, UR10, 0x1, UP0 ;  /* 0x0000000a070d7291 */ /* 0x000fe200080f0e3f */
[----:B------:R-:W-:Y:S01]  /*14250*/  BSSY B0, `(.L_x_1303) ;  /* 0x0000015000007945 */ /* 0x000fe20003800000 */
[----:B------:R-:W-:-:S04]  /*14260*/  ULEA UR15, UP0, UR12, UR20, 0x2 ;  /* 0x000000140c0f7291 */ /* 0x000fc8000f80103f */
[----:B------:R-:W-:Y:S01]  /*14270*/  ULEA.HI.X UR13, UR12, UR21, UR13, 0x2, UP0 ;  /* 0x000000150c0d7291 */ /* 0x000fe200080f140d */
[----:B---34-:R-:W-:Y:S11]  /*14280*/  @P1 BRA `(.L_x_1304) ;  /* 0x0000000000441947 */ /* 0x018ff60003800000 */
        /* <DEDUP_REMOVED lines=8> */
[----:B012345:R-:W-:Y:S01]  /*14310*/  CCTL.IVALL ;  /* 0x00000000ff00798f */ /* 0x03ffe20002000000 */
[----:B------:R-:W3:Y:S01]  /*14320*/  S2R R0, SR_LANEID ;  /* 0x0000000000007919 */ /* 0x000ee20000000000 */
[----:B------:R-:W-:Y:S01]  /*14330*/  VOTEU.ANY UR12, UPT, PT ;  /* 0x00000000000c7886 */ /* 0x000fe200038e0100 */
[----:B-12---:R-:W-:Y:S01]  /*14340*/  MOV R2, UR15 ;  /* 0x0000000f00027c02 */ /* 0x006fe20008000f00 */
[----:B------:R-:W-:-:S02]  /*14350*/  UFLO.U32 UR14, UR12 ;  /* 0x0000000c000e72bd */ /* 0x000fc400080e0000 */
[----:B------:R-:W1:Y:S01]  /*14360*/  POPC R5, UR12 ;  /* 0x0000000c00057d09 */ /* 0x000e620008000000 */
[----:B------:R-:W-:-:S03]  /*14370*/  IMAD.U32 R3, RZ, RZ, UR13 ;  /* 0x0000000dff037e24 */ /* 0x000fc6000f8e00ff */
[----:B---3--:R-:W-:-:S13]  /*14380*/  ISETP.EQ.U32.AND P0, PT, R0, UR14, PT ;  /* 0x0000000e00007c0c */ /* 0x008fda000bf02070 */
[----:B-1----:R3:W-:Y:S02]  /*14390*/  @P0 REDG.E.ADD.S32.STRONG.GPU desc[UR38][R2.64], R5 ;  /* 0x000000050200098e */ /* 0x0027e4000c10e3a6 */
.L_x_1304:
[----:B------:R-:W-:Y:S05]  /*143a0*/  BSYNC B0 ;  /* 0x0000000000007941 */ /* 0x000fea0003800000 */
.L_x_1303:
[----:B------:R-:W-:Y:S01]  /*143b0*/  UIADD3 UR12, UP0, UR6, UR9, URZ ;  /* 0x00000009060c7290 */ /* 0x000fe2000ff1e03f */
[----:B------:R-:W-:-:S03]  /*143c0*/  NOP ;  /* 0x0000000000007918 */ /* 0x000fc60000000000 */
[----:B------:R-:W-:Y:S01]  /*143d0*/  ULEA.HI.X.SX32 UR13, UR6, UR10, 0x1, UP0 ;  /* 0x0000000a060d7291 */ /* 0x000fe200080f0e3f */
[----:B------:R-:W-:Y:S01]  /*143e0*/  BSSY B0, `(.L_x_1305) ;  /* 0x0000015000007945 */ /* 0x000fe20003800000 */
[----:B------:R-:W-:-:S04]  /*143f0*/  ULEA UR15, UP0, UR12, UR20, 0x2 ;  /* 0x000000140c0f7291 */ /* 0x000fc8000f80103f */
[----:B------:R-:W-:Y:S01]  /*14400*/  ULEA.HI.X UR13, UR12, UR21, UR13, 0x2, UP0 ;  /* 0x000000150c0d7291 */ /* 0x000fe200080f140d */
[----:B------:R-:W-:Y:S11]  /*14410*/  @P1 BRA `(.L_x_1306) ;  /* 0x0000000000441947 */ /* 0x000ff60003800000 */
[----:B------:R-:W-:Y:S01]  /*14420*/  @!PT LDS RZ, [RZ] ;  /* 0x00000000fffff984 */ /* 0x000fe20000000800 */
[----:B------:R-:W-:Y:S01]  /*14430*/  @!PT LDS RZ, [RZ] ;  /* 0x00000000fffff984 */ /* 0x000fe20000000800 */
[----:B------:R-:W-:Y:S01]  /*14440*/  @!PT LDS RZ, [RZ] ;  /* 0x00000000fffff984 */ /* 0x000fe20000000800 */
[----:B------:R-:W-:Y:S01]  /*14450*/  @!PT LDS RZ, [RZ] ;  /* 0x00000000fffff984 */ /* 0x000fe20000000800 */
[----:B------:R4:W-:Y:S06]  /*14460*/  MEMBAR.ALL.CTA ;  /* 0x0000000000007992 */ /* 0x0009ec0000008000 */
[----:B----4-:R-:W-:Y:S06]  /*14470*/  MEMBAR.ALL.GPU ;  /* 0x0000000000007992 */ /* 0x010fec000000a000 */
[----:B------:R-:W-:-:S00]  /*14480*/  ERRBAR ;  /* 0x00000000000079ab */ /* 0x000fc00000000000 */
[----:B------:R-:W-:Y:S06]  /*14490*/  CGAERRBAR ;  /* 0x00000000000075ab */ /* 0x000fec0000000000 */
[----:B012345:R-:W-:Y:S01]  /*144a0*/  CCTL.IVALL ;  /* 0x00000000ff00798f */ /* 0x03ffe20002000000 */
[----:B------:R-:W4:Y:S01]  /*144b0*/  S2R R0, SR_LANEID ;  /* 0x0000000000007919 */ /* 0x000f220000000000 */
[----:B------:R-:W-:Y:S01]  /*144c0*/  VOTEU.ANY UR12, UPT, PT ;  /* 0x00000000000c7886 */ /* 0x000fe200038e0100 */
[----:B-123--:R-:W-:Y:S01]  /*144d0*/  MOV R2, UR15 ;  /* 0x0000000f00027c02 */ /* 0x00efe20008000f00 */
[----:B------:R-:W-:-:S02]  /*144e0*/  UFLO.U32 UR14, UR12 ;  /* 0x0000000c000e72bd */ /* 0x000fc400080e0000 */
[----:B------:R-:W1:Y:S01]  /*144f0*/  POPC R5, UR12 ;  /* 0x0000000c00057d09 */ /* 0x000e620008000000 */
[----:B------:R-:W-:-:S03]  /*14500*/  IMAD.U32 R3, RZ, RZ, UR13 ;  /* 0x0000000dff037e24 */ /* 0x000fc6000f8e00ff */
[----:B----4-:R-:W-:-:S13]  /*14510*/  ISETP.EQ.U32.AND P0, PT, R0, UR14, PT ;  /* 0x0000000e00007c0c */ /* 0x010fda000bf02070 */
[----:B-1----:R4:W-:Y:S02]  /*14520*/  @P0 REDG.E.ADD.S32.STRONG.GPU desc[UR38][R2.64], R5 ;  /* 0x000000050200098e */ /* 0x0029e4000c10e3a6 */
.L_x_1306:
[----:B------:R-:W-:Y:S05]  /*14530*/  BSYNC B0 ;  /* 0x0000000000007941 */ /* 0x000fea0003800000 */
.L_x_1305:
[----:B------:R-:W-:Y:S02]  /*14540*/  UIADD3 UR11, UR11, 0x2, URZ ;  /* 0x000000020b0b7890 */ /* 0x000fe4000fffe03f */
[----:B------:R-:W-:Y:S02]  /*14550*/  ULEA UR6, UR18, UR6, 0x1 ;  /* 0x0000000612067291 */ /* 0x000fe4000f8e083f */
[----:B------:R-:W-:Y:S02]  /*14560*/  ULEA UR7, UR18, UR7, 0x1 ;  /* 0x0000000712077291 */ /* 0x000fe4000f8e083f */
[----:B------:R-:W-:-:S13]  /*14570*/  ISETP.NE.AND P0, PT, RZ, UR11, PT ;  /* 0x0000000bff007c0c */ /* 0x000fda000bf05270 */
[----:B------:R-:W-:Y:S05]  /*14580*/  @!P0 BRA `(.L_x_1189) ;  /* 0x0000001c00388947 */ /* 0x000fea0003800000 */
[----:B------:R-:W-:Y:S05]  /*14590*/  BRA `(.L_x_1307) ;  /* 0xfffffffc00207947 */ /* 0x000fea000383ffff */
.L_x_1256:
[----:B------:R-:W1:Y:S01]  /*145a0*/  S2UR UR21, SR_CTAID.Z ;  /* 0x00000000001579c3 */ /* 0x000e620000002700 */
[----:B------:R-:W-:Y:S02]  /*145b0*/  MOV R11, 0x1 ;  /* 0x00000001000b7802 */ /* 0x000fe40000000f00 */
        /* <DEDUP_REMOVED lines=20> */
[----:B------:R-:W-:Y:S01]  /*14700*/  IMAD.U32 R0, RZ, RZ, UR4 ;  /* 0x00000004ff007e24 */ /* 0x000fe2000f8e00ff */
[----:B--2---:R-:W-:Y:S07]  /*14710*/  @!P0 BRA `(.L_x_1309) ;  /* 0x0000000000248947 */ /* 0x004fee0003800000 */
[----:B------:R-:W1:Y:S01]  /*14720*/  LDC R3, c[0x0][0x748] ;  /* 0x0001d200ff037b82 */ /* 0x000e620000000800 */
[----:B------:R-:W-:Y:S01]  /*14730*/  ULEA UR6, UR8, UR6, 0x7 ;  /* 0x0000000608067291 */ /* 0x000fe2000f8e383f */
[----:B------:R-:W-:-:S03]  /*14740*/  ULDC UR4, c[0x0][0x290] ;  /* 0x0000a40000047ab9 */ /* 0x000fc60000000800 */
[----:B------:R-:W-:-:S06]  /*14750*/  UIADD3 UR4, -UR4, 0xff, UR6 ;  /* 0x000000ff04047890 */ /* 0x000fcc000fffe106 */
[----:B-1----:R-:W-:-:S04]  /*14760*/  IADD3 R3, R3, UR4, RZ ;  /* 0x0000000403037c10 */ /* 0x002fc8000fffe0ff */
[----:B------:R-:W-:-:S04]  /*14770*/  SHF.R.S32.HI R4, RZ, 0x1f, R3 ;  /* 0x0000001fff047819 */ /* 0x000fc80000011403 */
[----:B------:R-:W-:-:S04]  /*14780*/  LEA.HI R4, R4, R3, RZ, 0x7 ;  /* 0x0000000304047211 */ /* 0x000fc800078f38ff */
[----:B------:R-:W-:-:S04]  /*14790*/  SHF.R.S32.HI R3, RZ, 0x7, R4 ;  /* 0x00000007ff037819 */ /* 0x000fc80000011404 */
[----:B------:R-:W-:-:S07]  /*147a0*/  VIMNMX R0, R3, R0, PT ;  /* 0x0000000003007248 */ /* 0x000fce0003fe0100 */
.L_x_1309:
[----:B------:R-:W-:-:S13]  /*147b0*/  ISETP.GT.AND P0, PT, R0, UR10, PT ;  /* 0x0000000a00007c0c */ /* 0x000fda000bf04270 */
[----:B------:R-:W-:Y:S05]  /*147c0*/  @!P0 BRA `(.L_x_1308) ;  /* 0x0000001800148947 */ /* 0x000fea0003800000 */
[----:B------:R-:W-:Y:S01]  /*147d0*/  USHF.R.S32.HI UR8, URZ, 0x1f, UR20 ;  /* 0x0000001f3f087899 */ /* 0x000fe20008011414 */
[----:B------:R-:W-:Y:S01]  /*147e0*/  IMAD.U32 R4, RZ, RZ, UR10 ;  /* 0x0000000aff047e24 */ /* 0x000fe2000f8e00ff */
[----:B------:R-:W-:Y:S01]  /*147f0*/  ULDC.64 UR6, c[0x0][0x718] ;  /* 0x0001c60000067ab9 */ /* 0x000fe20000000a00 */
[----:B------:R-:W-:Y:S01]  /*14800*/  ULDC.64 UR12, c[0x0][0x730] ;  /* 0x0001cc00000c7ab9 */ /* 0x000fe20000000a00 */
[----:B------:R-:W-:Y:S01]  /*14810*/  UIMAD.WIDE.U32 UR4, UR20, UR6, URZ ;  /* 0x00000006140472a5 */ /* 0x000fe2000f8e003f */
[----:B------:R-:W-:Y:S01]  /*14820*/  BSSY B0, `(.L_x_1308) ;  /* 0x000017f000007945 */ /* 0x000fe20003800000 */
[----:B------:R-:W-:Y:S01]  /*14830*/  UIMAD UR6, UR8, UR6, URZ ;  /* 0x00000006080672a4 */ /* 0x000fe2000f8e023f */
[----:B------:R-:W-:Y:S01]  /*14840*/  MOV R2, RZ ;  /* 0x000000ff00027202 */ /* 0x000fe20000000f00 */
        /* <DEDUP_REMOVED lines=27> */
[----:B-1----:R-:W-:Y:S01]  /*14a00*/  LEA R16, R3, R16, 0x18 ;  /* 0x0000001003107211 */ /* 0x002fe200078ec0ff */
[----:B------:R-:W-:-:S05]  /*14a10*/  IMAD.MOV.U32 R3, RZ, RZ, 0x1 ;  /* 0x00000001ff037424 */ /* 0x000fca00078e00ff */
[----:B------:R-:W-:-:S04]  /*14a20*/  SHF.L.U32 R3, R3, 0x1f, RZ ;  /* 0x0000001f03037819 */ /* 0x000fc800000006ff */
[----:B------:R-:W1:Y:S02]  /*14a30*/  SYNCS.PHASECHK.TRANS64.TRYWAIT P0, [R16+URZ+0x30c20], R3 ;  /* 0x030c2003100075a7 */ /* 0x000e64000800017f */
[----:B-1----:R-:W-:Y:S05]  /*14a40*/  @!P0 BRA `(.L_x_1311) ;  /* 0x0000001c00108947 */ /* 0x002fea0003800000 */
.L_x_1348:
[----:B------:R-:W2:Y:S01]  /*14a50*/  S2R R2, SR_TID.X ;  /* 0x0000000000027919 */ /* 0x000ea20000002100 */
[----:B------:R-:W-:Y:S01]  /*14a60*/  MOV R15, UR15 ;  /* 0x0000000f000f7c02 */ /* 0x000fe20008000f00 */
[----:B------:R-:W-:Y:S01]  /*14a70*/  IMAD.U32 R14, RZ, RZ, UR7 ;  /* 0x00000007ff0e7e24 */ /* 0x000fe2000f8e00ff */
[----:B------:R-:W-:Y:S02]  /*14a80*/  MOV R11, 0x1 ;  /* 0x00000001000b7802 */ /* 0x000fe40000000f00 */
[----:B------:R-:W-:Y:S01]  /*14a90*/  IADD3 R15, R15, UR5, RZ ;  /* 0x000000050f0f7c10 */ /* 0x000fe2000fffe0ff */
[----:B------:R-:W-:Y:S01]  /*14aa0*/  VIADD R14, R14, UR4 ;  /* 0x000000040e0e7c36 */ /* 0x000fe20008000000 */
[----:B--2---:R-:W-:-:S04]  /*14ab0*/  LOP3.LUT R2, R2, 0x7f, RZ, 0xc0, !PT ;  /* 0x0000007f02027812 */ /* 0x004fc800078ec0ff */
[----:B------:R-:W-:-:S13]  /*14ac0*/  ISETP.NE.AND P0, PT, R2, RZ, PT ;  /* 0x000000ff0200720c */ /* 0x000fda0003f05270 */
[----:B------:R-:W-:Y:S05]  /*14ad0*/  @P0 BRA `(.L_x_1312) ;  /* 0x0000000000180947 */ /* 0x000fea0003800000 */
[----:B------:R-:W2:Y:S01]  /*14ae0*/  S2R R2, SR_TID.X ;  /* 0x0000000000027919 */ /* 0x000ea20000002100 */
[----:B-1----:R-:W-:-:S04]  /*14af0*/  IMAD.MOV.U32 R3, RZ, RZ, 0x4200 ;  /* 0x00004200ff037424 */ /* 0x002fc800078e00ff */
[----:B------:R3:W-:Y:S01]  /*14b00*/  SYNCS.ARRIVE.TRANS64 RZ, [R16+URZ+0x30c10], R3 ;  /* 0x030c100310ff79a7 */ /* 0x0007e2000800003f */
[----:B--2---:R-:W-:-:S13]  /*14b10*/  LOP3.LUT P1, RZ, R2, 0x1f, RZ, 0xc0, !PT ;  /* 0x0000001f02ff7812 */ /* 0x004fda000782c0ff */
[----:B---3--:R-:W-:Y:S05]  /*14b20*/  @!P1 BRA `(.L_x_1312) ;  /* 0x0000000000049947 */ /* 0x008fea0003800000 */
[----:B------:R-:W-:Y:S01]  /*14b30*/  BPT.TRAP 0x1 ;  /* 0x000000040000795c */ /* 0x000fe20000300000 */
.L_x_1312:
[----:B------:R-:W-:Y:S01]  /*14b40*/  R2UR UR19, R4 ;  /* 0x00000000041372ca */ /* 0x000fe200000e0000 */
[----:B------:R-:W2:Y:S01]  /*14b50*/  LDC.64 R12, c[0x0][0x198] ;  /* 0x00006600ff0c7b82 */ /* 0x000ea20000000a00 */
[----:B------:R-:W-:Y:S01]  /*14b60*/  R2UR UR8, R15 ;  /* 0x000000000f0872ca */ /* 0x000fe200000e0000 */
[----:B------:R-:W-:Y:S01]  /*14b70*/  ULDC.64 UR16, c[0x0][0x700] ;  /* 0x0001c00000107ab9 */ /* 0x000fe20000000a00 */
[----:B------:R-:W-:Y:S01]  /*14b80*/  UMOV UR32, 0x0 ;  /* 0x0000000000207882 */ /* 0x000fe20000000000 */
[----:B------:R-:W-:Y:S01]  /*14b90*/  MOV R10, UR16 ;  /* 0x00000010000a7c02 */ /* 0x000fe20008000f00 */
[----:B------:R-:W-:Y:S01]  /*14ba0*/  UMOV UR33, 0x14f00000 ;  /* 0x14f0000000217882 */ /* 0x000fe20000000000 */
[----:B------:R-:W-:Y:S01]  /*14bb0*/  MOV R9, UR17 ;  /* 0x0000001100097c02 */ /* 0x000fe20008000f00 */
[----:B------:R-:W-:Y:S01]  /*14bc0*/  UMOV UR18, URZ ;  /* 0x0000003f00127c82 */ /* 0x000fe20008000000 */
[----:B------:R-:W-:Y:S01]  /*14bd0*/  UMOV UR25, 0x20 ;  /* 0x0000002000197882 */ /* 0x000fe20000000000 */
[----:B------:R-:W-:Y:S01]  /*14be0*/  UMOV UR34, 0x0 ;  /* 0x0000000000227882 */ /* 0x000fe20000000000 */
[----:B------:R-:W-:Y:S01]  /*14bf0*/  UMOV UR35, 0x10000000 ;  /* 0x1000000000237882 */ /* 0x000fe20000000000 */
[----:B------:R-:W-:Y:S01]  /*14c00*/  UMOV UR13, UR21 ;  /* 0x00000015000d7c82 */ /* 0x000fe20008000000 */
[----:B------:R-:W-:Y:S01]  /*14c10*/  USHF.L.U32 UR19, UR19, 0x7, URZ ;  /* 0x0000000713137899 */ /* 0x000fe2000800063f */
[----:B------:R-:W-:Y:S01]  /*14c20*/  MOV R19, RZ ;  /* 0x000000ff00137202 */ /* 0x000fe20000000f00 */
[----:B------:R-:W-:Y:S01]  /*14c30*/  UMOV UR10, UR18 ;  /* 0x00000012000a7c82 */ /* 0x000fe20008000000 */
[----:B------:R-:W-:Y:S01]  /*14c40*/  UMOV UR27, UR11 ;  /* 0x0000000b001b7c82 */ /* 0x000fe20008000000 */
[----:B------:R-:W-:Y:S01]  /*14c50*/  UIADD3 UR9, UP0, UR19, UR14, URZ ;  /* 0x0000000e13097290 */ /* 0x000fe2000ff1e03f */
[----:B------:R-:W-:Y:S01]  /*14c60*/  UMOV UR28, UR12 ;  /* 0x0000000c001c7c82 */ /* 0x000fe20008000000 */
[----:B------:R-:W-:-:S02]  /*14c70*/  UMOV UR29, UR21 ;  /* 0x00000015001d7c82 */ /* 0x000fc40008000000 */
[----:B------:R-:W-:Y:S02]  /*14c80*/  ULEA.HI.X.SX32 UR8, UR19, UR8, 0x1, UP0 ;  /* 0x0000000813087291 */ /* 0x000fe400080f0e3f */
[----:B-1----:R-:W-:Y:S01]  /*14c90*/  IMAD.U32 R3, RZ, RZ, UR9 ;  /* 0x00000009ff037e24 */ /* 0x002fe2000f8e00ff */
[----:B------:R-:W-:Y:S01]  /*14ca0*/  UMOV UR26, UR18 ;  /* 0x00000012001a7c82 */ /* 0x000fe20008000000 */
[----:B--2---:R-:W-:Y:S01]  /*14cb0*/  IMAD.MOV.U32 R8, RZ, RZ, R12 ;  /* 0x000000ffff087224 */ /* 0x004fe200078e000c */
[----:B------:R-:W-:Y:S01]  /*14cc0*/  MOV R7, R13 ;  /* 0x0000000d00077202 */ /* 0x000fe20000000f00 */
[----:B------:R-:W-:Y:S01]  /*14cd0*/  IMAD.U32 R6, RZ, RZ, UR9 ;  /* 0x00000009ff067e24 */ /* 0x000fe2000f8e00ff */
[----:B------:R-:W-:Y:S02]  /*14ce0*/  LEA R2, P1, R3, R10, 0x2 ;  /* 0x0000000a03027211 */ /* 0x000fe400078210ff */
[----:B------:R-:W-:Y:S02]  /*14cf0*/  MOV R3, UR8 ;  /* 0x0000000800037c02 */ /* 0x000fe40008000f00 */
[----:B------:R-:W-:-:S02]  /*14d00*/  R2UR UR22, R2 ;  /* 0x00000000021672ca */ /* 0x000fc400000e0000 */
[----:B------:R-:W-:Y:S02]  /*14d10*/  IADD3 R2, P2, R8, 0x2f0, RZ ;  /* 0x000002f008027810 */ /* 0x000fe40007f5e0ff */
[----:B------:R-:W-:Y:S01]  /*14d20*/  LEA.HI.X R3, R6, R9, R3, 0x2, P1 ;  /* 0x0000000906037211 */ /* 0x000fe200008f1403 */
[----:B------:R-:W-:Y:S01]  /*14d30*/  VIADD R6, R0, 0xffffffff ;  /* 0xffffffff00067836 */ /* 0x000fe20000000000 */
[----:B------:R-:W-:Y:S02]  /*14d40*/  R2UR UR42, R2 ;  /* 0x00000000022a72ca */ /* 0x000fe400000e0000 */
[----:B------:R-:W-:Y:S02]  /*14d50*/  IADD3 R2, P3, R8, 0x3f0, RZ ;  /* 0x000003f008027810 */ /* 0x000fe40007f7e0ff */
[----:B------:R-:W-:Y:S01]  /*14d60*/  R2UR UR8, R16 ;  /* 0x00000000100872ca */ /* 0x000fe200000e0000 */
[----:B------:R1:W-:Y:S01]  /*14d70*/  STL [R1], R6 ;  /* 0x0000000601007387 */ /* 0x0003e20000100800 */
[----:B------:R-:W-:-:S02]  /*14d80*/  R2UR UR44, R2 ;  /* 0x00000000022c72ca */ /* 0x000fc400000e0000 */
[----:B------:R-:W-:Y:S02]  /*14d90*/  IADD3 R2, P1, R8, 0xf0, RZ ;  /* 0x000000f008027810 */ /* 0x000fe40007f3e0ff */
[----:B------:R-:W-:Y:S02]  /*14da0*/  R2UR UR23, R3 ;  /* 0x00000000031772ca */ /* 0x000fe400000e0000 */
[----:B------:R-:W-:Y:S01]  /*14db0*/  IADD3.X R5, RZ, R7, RZ, P2, !PT ;  /* 0x00000007ff057210 */ /* 0x000fe200017fe4ff */
[--C-:B------:R-:W-:Y:S01]  /*14dc0*/  IMAD.X R3, RZ, RZ, R7.reuse, P1 ;  /* 0x000000ffff037224 */ /* 0x100fe200008e0607 */
[----:B------:R-:W-:Y:S02]  /*14dd0*/  R2UR UR30, R2 ;  /* 0x00000000021e72ca */ /* 0x000fe400000e0000 */
[----:B------:R-:W-:Y:S01]  /*14de0*/  R2UR UR43, R5 ;  /* 0x00000000052b72ca */ /* 0x000fe200000e0000 */
[----:B------:R-:W-:Y:S01]  /*14df0*/  IMAD.X R5, RZ, RZ, R7, P3 ;  /* 0x000000ffff057224 */ /* 0x000fe200018e0607 */
[----:B------:R-:W-:Y:S01]  /*14e00*/  R2UR UR31, R3 ;  /* 0x00000000031f72ca */ /* 0x000fe200000e0000 */
[----:B------:R-:W-:Y:S01]  /*14e10*/  UIADD3 UR16, UR8, 0x10000, URZ ;  /* 0x0001000008107890 */ /* 0x000fe2000fffe03f */
[----:B------:R-:W-:Y:S01]  /*14e20*/  ISETP.GE.AND P1, PT, R4, R6, PT ;  /* 0x000000060400720c */ /* 0x000fe20003f26270 */
[----:B------:R-:W-:Y:S01]  /*14e30*/  UIADD3 UR17, UR8, 0x30c10, URZ ;  /* 0x00030c1008117890 */ /* 0x000fe2000fffe03f */
[----:B------:R-:W-:Y:S01]  /*14e40*/  R2UR UR45, R5 ;  /* 0x00000000052d72ca */ /* 0x000fe200000e0000 */
[----:B------:R-:W-:Y:S01]  /*14e50*/  UIADD3 UR40, UR8, 0x20000, URZ ;  /* 0x0002000008287890 */ /* 0x000fe2000fffe03f */
[----:B------:R-:W-:Y:S01]  /*14e60*/  MOV R5, 0x8000 ;  /* 0x0000800000057802 */ /* 0x000fe20000000f00 */
[----:B------:R-:W-:-:S02]  /*14e70*/  UIADD3 UR9, UR8, 0x30c00, URZ ;  /* 0x00030c0008097890 */ /* 0x000fc4000fffe03f */
[----:B------:R-:W-:Y:S01]  /*14e80*/  UIADD3 UR24, UR8, 0x4000, URZ ;  /* 0x0000400008187890 */ /* 0x000fe2000fffe03f */
[----:B------:R-:W-:-:S03]  /*14e90*/  UMOV UR41, UR17 ;  /* 0x0000001100297c82 */ /* 0x000fc60008000000 */
        /* <DEDUP_REMOVED lines=9> */
[----:B------:R-:W-:-:S03]  /*14f30*/  IMAD.MOV.U32 R11, RZ, RZ, 0x1 ;  /* 0x00000001ff0b7424 */ /* 0x000fc600078e00ff */
[----:B------:R-:W-:Y:S01]  /*14f40*/  IMAD.IADD R20, R5, 0x1, R0 ;  /* 0x0000000105147824 */ /* 0x000fe200078e0200 */
[----:B------:R-:W-:Y:S02]  /*14f50*/  IADD3 R5, R0, -0x2, RZ ;  /* 0xfffffffe00057810 */ /* 0x000fe40007ffe0ff */
[-C--:B------:R-:W-:Y:S02]  /*14f60*/  MOV R0, R4.reuse ;  /* 0x0000000400007202 */ /* 0x080fe40000000f00 */
[----:B------:R-:W-:Y:S02]  /*14f70*/  ISETP.NE.AND P1, PT, R5, R4, PT ;  /* 0x000000040500720c */ /* 0x000fe40003f25270 */
[----:B------:R-:W-:-:S05]  /*14f80*/  LOP3.LUT R5, R20, 0x1, RZ, 0xc0, !PT ;  /* 0x0000000114057812 */ /* 0x000fca00078ec0ff */
[----:B------:R2:W-:Y:S01]  /*14f90*/  STL [R1+0x4], R5 ;  /* 0x0000040501007387 */ /* 0x0005e20000100800 */
[----:B-1----:R-:W-:-:S05]  /*14fa0*/  LOP3.LUT R6, R12, 0x1f, RZ, 0xc0, !PT ;  /* 0x0000001f0c067812 */ /* 0x002fca00078ec0ff */
[----:B--2---:R-:W-:Y:S05]  /*14fb0*/  @!P1 BRA `(.L_x_1314) ;  /* 0x0000000800389947 */ /* 0x004fea0003800000 */
[----:B------:R-:W-:Y:S01]  /*14fc0*/  IMAD.IADD R20, R20, 0x1, -R5 ;  /* 0x0000000114147824 */ /* 0x000fe200078e0a05 */
[----:B------:R-:W-:Y:S01]  /*14fd0*/  MOV R0, R4 ;  /* 0x0000000400007202 */ /* 0x000fe20000000f00 */
[----:B------:R-:W-:-:S07]  /*14fe0*/  IMAD.MOV.U32 R11, RZ, RZ, 0x1 ;  /* 0x00000001ff0b7424 */ /* 0x000fce00078e00ff */
.L_x_1323:
[----:B--234-:R-:W-:-:S04]  /*14ff0*/  SHF.L.U32 R21, R11, 0x1f, RZ ;  /* 0x0000001f0b157819 */ /* 0x01cfc800000006ff */
[----:B------:R-:W1:Y:S02]  /*15000*/  SYNCS.PHASECHK.TRANS64.TRYWAIT P1, [R16+URZ+0x30c40], R21 ;  /* 0x030c4015100075a7 */ /* 0x000e64000802017f */
[----:B-1----:R-:W-:Y:S05]  /*15010*/  @!P1 BRA `(.L_x_1315) ;  /* 0x0000001400b09947 */ /* 0x002fea0003800000 */
.L_x_1349:
[----:B------:R-:W-:Y:S05]  /*15020*/  @P0 BRA `(.L_x_1316) ;  /* 0x0000000000140947 */ /* 0x000fea0003800000 */
[----:B------:R-:W-:Y:S02]  /*15030*/  ISETP.NE.AND P1, PT, R6, RZ, PT ;  /* 0x000000ff0600720c */ /* 0x000fe40003f25270 */
[----:B------:R-:W-:-:S04]  /*15040*/  MOV R3, 0x4200 ;  /* 0x0000420000037802 */ /* 0x000fc80000000f00 */
[----:B------:R2:W-:Y:S07]  /*15050*/  SYNCS.ARRIVE.TRANS64 RZ, [R16+URZ+0x30c30], R3 ;  /* 0x030c300310ff79a7 */ /* 0x0005ee000800003f */
[----:B------:R-:W-:Y:S05]  /*15060*/  @!P1 BRA `(.L_x_1316) ;  /* 0x0000000000049947 */ /* 0x000fea0003800000 */
[----:B------:R-:W-:Y:S01]  /*15070*/  BPT.TRAP 0x1 ;  /* 0x000000040000795c */ /* 0x000fe20000300000 */
.L_x_1316:
[----:B------:R-:W2:Y:S01]  /*15080*/  LDC.64 R12, c[0x0][0x728] ;  /* 0x0001ca00ff0c7b82 */ /* 0x000ea20000000a00 */
[----:B------:R-:W-:Y:S01]  /*15090*/  IMAD.SHL.U32 R18, R0, 0x80, RZ ;  /* 0x0000008000127824 */ /* 0x000fe200078e00ff */
[----:B------:R-:W-:Y:S01]  /*150a0*/  R2UR UR8, R16 ;  /* 0x00000000100872ca */ /* 0x000fe200000e0000 */
[----:B------:R-:W-:Y:S01]  /*150b0*/  UMOV UR26, 0x0 ;  /* 0x00000000001a7882 */ /* 0x000fe20000000000 */
[----:B------:R-:W-:Y:S01]  /*150c0*/  UMOV UR27, 0x14f00000 ;  /* 0x14f00000001b7882 */ /* 0x000fe20000000000 */
[----:B------:R-:W-:Y:S01]  /*150d0*/  UMOV UR18, URZ ;  /* 0x0000003f00127c82 */ /* 0x000fe20008000000 */
[C---:B------:R-:W-:Y:S01]  /*150e0*/  IADD3 R2, P1, R18.reuse, UR6, RZ ;  /* 0x0000000612027c10 */ /* 0x040fe2000ff3e0ff */
[----:B------:R-:W-:Y:S01]  /*150f0*/  UMOV UR10, 0x20 ;  /* 0x00000020000a7882 */ /* 0x000fe20000000000 */
[----:B------:R-:W3:Y:S01]  /*15100*/  LDC.64 R4, c[0x0][0x198] ;  /* 0x00006600ff047b82 */ /* 0x000ee20000000a00 */
[----:B------:R-:W-:-:S06]  /*15110*/  R2UR UR19, R18 ;  /* 0x00000000121372ca */ /* 0x000fcc00000e0000 */
[----:B------:R-:W-:Y:S02]  /*15120*/  UIADD3 UR16, UR8, 0x18000, URZ ;  /* 0x0001800008107890 */ /* 0x000fe4000fffe03f */
[----:B------:R-:W-:Y:S02]  /*15130*/  UIADD3 UR17, UR8, 0x30c30, URZ ;  /* 0x00030c3008117890 */ /* 0x000fe4000fffe03f */
[----:B------:R-:W-:Y:S01]  /*15140*/  UIADD3 UR8, UR8, 0x20400, URZ ;  /* 0x0002040008087890 */ /* 0x000fe2000fffe03f */
[----:B--2---:R-:W-:-:S04]  /*15150*/  LEA R3, P2, R2, R12, 0x2 ;  /* 0x0000000c02037211 */ /* 0x004fc800078410ff */
[----:B------:R-:W-:Y:S01]  /*15160*/  UMOV UR9, UR17 ;  /* 0x0000001100097c82 */ /* 0x000fe20008000000 */
[----:B------:R-:W-:Y:S02]  /*15170*/  R2UR UR22, R3 ;  /* 0x00000000031672ca */ /* 0x000fe400000e0000 */
[----:B------:R-:W-:Y:S02]  /*15180*/  LEA.HI.X.SX32 R3, R18, R14, 0x1, P1 ;  /* 0x0000000e12037211 */ /* 0x000fe400008f0eff */
[----:B---3--:R-:W-:Y:S01]  /*15190*/  MOV R8, R4 ;  /* 0x0000000400087202 */ /* 0x008fe20000000f00 */
        /* <DEDUP_REMOVED lines=11> */
.L_x_1350:
[----:B------:R-:W-:Y:S05]  /*15250*/  @P0 BRA `(.L_x_1318) ;  /* 0x0000000000140947 */ /* 0x000fea0003800000 */
[----:B------:R-:W-:Y:S01]  /*15260*/  ISETP.NE.AND P1, PT, R6, RZ, PT ;  /* 0x000000ff0600720c */ /* 0x000fe20003f25270 */
[----:B------:R-:W-:-:S04]  /*15270*/  IMAD.MOV.U32 R2, RZ, RZ, 0x4200 ;  /* 0x00004200ff027424 */ /* 0x000fc800078e00ff */
[----:B------:R3:W-:Y:S08]  /*15280*/  SYNCS.ARRIVE.TRANS64 RZ, [R16+URZ+0x30c18], R2 ;  /* 0x030c180210ff79a7 */ /* 0x0007f0000800003f */
[----:B------:R-:W-:Y:S05]  /*15290*/  @!P1 BRA `(.L_x_1318) ;  /* 0x0000000000049947 */ /* 0x000fea0003800000 */
[----:B------:R-:W-:Y:S01]  /*152a0*/  BPT.TRAP 0x1 ;  /* 0x000000040000795c */ /* 0x000fe20000300000 */
.L_x_1318:
[----:B------:R-:W-:Y:S01]  /*152b0*/  IADD3 R18, R18, 0x80, RZ ;  /* 0x0000008012127810 */ /* 0x000fe20007ffe0ff */
[----:B------:R-:W-:Y:S01]  /*152c0*/  ULDC.64 UR8, c[0x0][0x700] ;  /* 0x0001c00000087ab9 */ /* 0x000fe20000000a00 */
[----:B------:R-:W-:Y:S01]  /*152d0*/  R2UR UR24, R16 ;  /* 0x00000000101872ca */ /* 0x000fe200000e0000 */
[----:B------:R-:W-:Y:S01]  /*152e0*/  IMAD.U32 R10, RZ, RZ, UR8 ;  /* 0x00000008ff0a7e24 */ /* 0x000fe2000f8e00ff */
[----:B---3--:R-:W-:Y:S01]  /*152f0*/  IADD3 R2, P1, R18, UR14, RZ ;  /* 0x0000000e12027c10 */ /* 0x008fe2000ff3e0ff */
[----:B------:R-:W-:Y:S01]  /*15300*/  UMOV UR22, 0x0 ;  /* 0x0000000000167882 */ /* 0x000fe20000000000 */
[----:B------:R-:W-:Y:S01]  /*15310*/  SHF.R.S32.HI R17, RZ, 0x1f, R18 ;  /* 0x0000001fff117819 */ /* 0x000fe20000011412 */
[----:B------:R-:W-:Y:S01]  /*15320*/  UMOV UR23, 0x14f00000 ;  /* 0x14f0000000177882 */ /* 0x000fe20000000000 */
[----:B------:R-:W-:Y:S01]  /*15330*/  LEA R3, P2, R2, R10, 0x2 ;  /* 0x0000000a02037211 */ /* 0x000fe200078410ff */
[----:B------:R-:W-:Y:S01]  /*15340*/  UMOV UR18, URZ ;  /* 0x0000003f00127c82 */ /* 0x000fe20008000000 */
[----:B------:R-:W-:Y:S01]  /*15350*/  MOV R9, UR9 ;  /* 0x0000000900097c02 */ /* 0x000fe20008000f00 */
[----:B------:R-:W-:Y:S01]  /*15360*/  UMOV UR10, 0x20 ;  /* 0x00000020000a7882 */ /* 0x000fe20000000000 */
[----:B------:R-:W-:Y:S01]  /*15370*/  R2UR UR26, R3 ;  /* 0x00000000031a72ca */ /* 0x000fe200000e0000 */
[----:B------:R-:W-:Y:S01]  /*15380*/  IMAD.X R3, R17, 0x1, R15, P1 ;  /* 0x0000000111037824 */ /* 0x000fe200008e060f */
[----:B------:R-:W-:Y:S01]  /*15390*/  R2UR UR19, R18 ;  /* 0x00000000121372ca */ /* 0x000fe200000e0000 */
[----:B------:R-:W-:-:S02]  /*153a0*/  UIADD3 UR16, UR24, 0x14000, URZ ;  /* 0x0001400018107890 */ /* 0x000fc4000fffe03f */
[----:B------:R-:W-:Y:S01]  /*153b0*/  UIADD3 UR17, UR24, 0x30c18, URZ ;  /* 0x00030c1818117890 */ /* 0x000fe2000fffe03f */
[----:B------:R-:W-:Y:S01]  /*153c0*/  LEA.HI.X R3, R2, R9, R3, 0x2, P2 ;  /* 0x0000000902037211 */ /* 0x000fe200010f1403 */
[----:B------:R-:W-:Y:S01]  /*153d0*/  UIADD3 UR24, UR24, 0x20200, URZ ;  /* 0x0002020018187890 */ /* 0x000fe2000fffe03f */
[----:B------:R-:W-:Y:S02]  /*153e0*/  IADD3 R2, P1, R8, 0xf0, RZ ;  /* 0x000000f008027810 */ /* 0x000fe40007f3e0ff */
[----:B------:R-:W-:Y:S02]  /*153f0*/  R2UR UR27, R3 ;  /* 0x00000000031b72ca */ /* 0x000fe400000e0000 */
[----:B------:R-:W-:Y:S01]  /*15400*/  IADD3.X R3, RZ, R7, RZ, P1, !PT ;  /* 0x00000007ff037210 */ /* 0x000fe20000ffe4ff */
[----:B------:R-:W-:Y:S01]  /*15410*/  UMOV UR25, UR17 ;  /* 0x0000001100197c82 */ /* 0x000fe20008000000 */
[----:B------:R-:W-:Y:S02]  /*15420*/  R2UR UR8, R2 ;  /* 0x00000000020872ca */ /* 0x000fe400000e0000 */
[----:B------:R-:W-:-:S13]  /*15430*/  R2UR UR9, R3 ;  /* 0x00000000030972ca */ /* 0x000fda00000e0000 */
[----:B------:R3:W-:Y:S01]  /*15440*/  UTMALDG.4D [UR16], [UR8], desc[UR22] ;  /* 0x00001610080075b4 */ /* 0x0007e20008019000 */
[----:B------:R3:W-:Y:S01]  /*15450*/  UBLKCP.S.G [UR24], [UR26], UR10 ;  /* 0x000000181a0073ba */ /* 0x0007e2000800020a */
[----:B------:R-:W4:Y:S02]  /*15460*/  SYNCS.PHASECHK.TRANS64.TRYWAIT P1, [R16+URZ+0x30c48], R21 ;  /* 0x030c4815100075a7 */ /* 0x000f24000802017f */
[----:B---34-:R-:W-:Y:S05]  /*15470*/  @!P1 BRA `(.L_x_1319) ;  /* 0x0000001000c09947 */ /* 0x018fea0003800000 */
.L_x_1351:
[----:B------:R-:W-:Y:S05]  /*15480*/  @P0 BRA `(.L_x_1320) ;  /* 0x0000000000140947 */ /* 0x000fea0003800000 */
[----:B------:R-:W-:Y:S01]  /*15490*/  ISETP.NE.AND P1, PT, R6, RZ, PT ;  /* 0x000000ff0600720c */ /* 0x000fe20003f25270 */
[----:B-123--:R-:W-:-:S04]  /*154a0*/  IMAD.MOV.U32 R21, RZ, RZ, 0x4200 ;  /* 0x00004200ff157424 */ /* 0x00efc800078e00ff */
[----:B------:R4:W-:Y:S08]  /*154b0*/  SYNCS.ARRIVE.TRANS64 RZ, [R16+URZ+0x30c38], R21 ;  /* 0x030c381510ff79a7 */ /* 0x0009f0000800003f */
[----:B------:R-:W-:Y:S05]  /*154c0*/  @!P1 BRA `(.L_x_1320) ;  /* 0x0000000000049947 */ /* 0x000fea0003800000 */
[----:B------:R-:W-:Y:S01]  /*154d0*/  BPT.TRAP 0x1 ;  /* 0x000000040000795c */ /* 0x000fe20000300000 */
.L_x_1320:
[C---:B------:R-:W-:Y:S01]  /*154e0*/  R2UR UR19, R18.reuse ;  /* 0x00000000121372ca */ /* 0x040fe200000e0000 */
[----:B------:R-:W-:Y:S01]  /*154f0*/  UMOV UR22, 0x0 ;  /* 0x0000000000167882 */ /* 0x000fe20000000000 */
[----:B------:R-:W-:Y:S01]  /*15500*/  IADD3 R18, P1, R18, UR6, RZ ;  /* 0x0000000612127c10 */ /* 0x000fe2000ff3e0ff */
        /* <DEDUP_REMOVED lines=19> */
[----:B------:R-:W5:Y:S02]  /*15640*/  SYNCS.PHASECHK.TRANS64.TRYWAIT P1, [R16+URZ+0x30c20], R5 ;  /* 0x030c2005100075a7 */ /* 0x000f64000802017f */
[----:B-1---5:R-:W-:Y:S05]  /*15650*/  @!P1 BRA `(.L_x_1321) ;  /* 0x00000010005c9947 */ /* 0x022fea0003800000 */
.L_x_1353:
[----:B------:R-:W-:Y:S05]  /*15660*/  @P0 BRA `(.L_x_1322) ;  /* 0x0000000000140947 */ /* 0x000fea0003800000 */
[----:B------:R-:W-:Y:S01]  /*15670*/  ISETP.NE.AND P1, PT, R6, RZ, PT ;  /* 0x000000ff0600720c */ /* 0x000fe20003f25270 */
[----:B------:R-:W-:-:S04]  /*15680*/  IMAD.MOV.U32 R5, RZ, RZ, 0x4200 ;  /* 0x00004200ff057424 */ /* 0x000fc800078e00ff */
[----:B------:R1:W-:Y:S08]  /*15690*/  SYNCS.ARRIVE.TRANS64 RZ, [R16+URZ+0x30c10], R5 ;  /* 0x030c100510ff79a7 */ /* 0x0003f0000800003f */
[----:B------:R-:W-:Y:S05]  /*156a0*/  @!P1 BRA `(.L_x_1322) ;  /* 0x0000000000049947 */ /* 0x000fea0003800000 */
[----:B------:R-:W-:Y:S01]  /*156b0*/  BPT.TRAP 0x1 ;  /* 0x000000040000795c */ /* 0x000fe20000300000 */
.L_x_1322:
[----:B------:R-:W-:Y:S01]  /*156c0*/  R2UR UR10, R0 ;  /* 0x00000000000a72ca */ /* 0x000fe200000e0000 */
[----:B------:R-:W-:Y:S01]  /*156d0*/  VIADD R20, R20, 0xfffffffe ;  /* 0xfffffffe14147836 */ /* 0x000fe20000000000 */
[----:B------:R-:W-:Y:S01]  /*156e0*/  R2UR UR8, R15 ;  /* 0x000000000f0872ca */ /* 0x000fe200000e0000 */
[----:B------:R-:W-:Y:S01]  /*156f0*/  UMOV UR22, 0x0 ;  /* 0x0000000000167882 */ /* 0x000fe20000000000 */
[----:B------:R-:W-:Y:S01]  /*15700*/  R2UR UR24, R16 ;  /* 0x00000000101872ca */ /* 0x000fe200000e0000 */
[----:B------:R-:W-:Y:S01]  /*15710*/  UMOV UR23, 0x14f00000 ;  /* 0x14f0000000177882 */ /* 0x000fe20000000000 */
[----:B------:R-:W-:Y:S01]  /*15720*/  UMOV UR18, URZ ;  /* 0x0000003f00127c82 */ /* 0x000fe20008000000 */
[----:B------:R-:W-:-:S06]  /*15730*/  UMOV UR13, 0x20 ;  /* 0x00000020000d7882 */ /* 0x000fcc0000000000 */
[----:B------:R-:W-:-:S04]  /*15740*/  UIADD3 UR10, UR10, 0x2, URZ ;  /* 0x000000020a0a7890 */ /* 0x000fc8000fffe03f */
[----:B------:R-:W-:Y:S02]  /*15750*/  USHF.L.U32 UR19, UR10, 0x7, URZ ;  /* 0x000000070a137899 */ /* 0x000fe4000800063f */
[----:B------:R-:W-:Y:S02]  /*15760*/  UIADD3 UR16, UR24, 0x10000, URZ ;  /* 0x0001000018107890 */ /* 0x000fe4000fffe03f */
[----:B------:R-:W-:Y:S02]  /*15770*/  UIADD3 UR9, UP0, UR19, UR14, URZ ;  /* 0x0000000e13097290 */ /* 0x000fe4000ff1e03f */
[----:B------:R-:W-:Y:S02]  /*15780*/  UIADD3 UR17, UR24, 0x30c10, URZ ;  /* 0x00030c1018117890 */ /* 0x000fe4000fffe03f */
[----:B------:R-:W-:Y:S02]  /*15790*/  ULEA.HI.X.SX32 UR8, UR19, UR8, 0x1, UP0 ;  /* 0x0000000813087291 */ /* 0x000fe400080f0e3f */
[----:B-1----:R-:W-:Y:S01]  /*157a0*/  MOV R5, UR9 ;  /* 0x0000000900057c02 */ /* 0x002fe20008000f00 */
[----:B------:R-:W-:-:S02]  /*157b0*/  UIADD3 UR24, UR24, 0x20000, URZ ;  /* 0x0002000018187890 */ /* 0x000fc4000fffe03f */
[----:B------:R-:W-:Y:S01]  /*157c0*/  UMOV UR25, UR17 ;  /* 0x0000001100197c82 */ /* 0x000fe20008000000 */
[----:B------:R-:W-:Y:S02]  /*157d0*/  LEA R0, P1, R5, R10, 0x2 ;  /* 0x0000000a05007211 */ /* 0x000fe400078210ff */
[----:B------:R-:W-:Y:S02]  /*157e0*/  MOV R4, UR8 ;  /* 0x0000000800047c02 */ /* 0x000fe40008000f00 */
[----:B------:R-:W-:Y:S01]  /*157f0*/  R2UR UR26, R0 ;  /* 0x00000000001a72ca */ /* 0x000fe200000e0000 */
[----:B------:R-:W-:Y:S01]  /*15800*/  IMAD.U32 R0, RZ, RZ, UR9 ;  /* 0x00000009ff007e24 */ /* 0x000fe2000f8e00ff */
[----:B------:R-:W-:Y:S02]  /*15810*/  R2UR UR8, R2 ;  /* 0x00000000020872ca */ /* 0x000fe400000e0000 */
[----:B------:R-:W-:Y:S02]  /*15820*/  R2UR UR9, R3 ;  /* 0x00000000030972ca */ /* 0x000fe400000e0000 */
[----:B------:R-:W-:-:S02]  /*15830*/  LEA.HI.X R0, R0, R9, R4, 0x2, P1 ;  /* 0x0000000900007211 */ /* 0x000fc400008f1404 */
[----:B------:R-:W-:Y:S02]  /*15840*/  ISETP.NE.AND P1, PT, R20, RZ, PT ;  /* 0x000000ff1400720c */ /* 0x000fe40003f25270 */
[----:B------:R-:W-:Y:S02]  /*15850*/  R2UR UR27, R0 ;  /* 0x00000000001b72ca */ /* 0x000fe400000e0000 */
[----:B------:R-:W-:-:S05]  /*15860*/  MOV R0, UR10 ;  /* 0x0000000a00007c02 */ /* 0x000fca0008000f00 */
[----:B------:R1:W-:Y:S06]  /*15870*/  UTMALDG.4D [UR16], [UR8], desc[UR22] ;  /* 0x00001610080075b4 */ /* 0x0003ec0008019000 */
[----:B------:R1:W-:Y:S02]  /*15880*/  UBLKCP.S.G [UR24], [UR26], UR13 ;  /* 0x000000181a0073ba */ /* 0x0003e4000800020d */
[----:B-1----:R-:W-:Y:S05]  /*15890*/  @P1 BRA `(.L_x_1323) ;  /* 0xfffffff400d41947 */ /* 0x002fea000383ffff */
.L_x_1314:
[----:B------:R-:W2:Y:S02]  /*158a0*/  LDL.LU R4, [R1+0x4] ;  /* 0x0000040001047983 */ /* 0x000ea40000300800 */
[----:B--2---:R-:W-:Y:S02]  /*158b0*/  ISETP.NE.AND P1, PT, R4, RZ, PT ;  /* 0x000000ff0400720c */ /* 0x004fe40003f25270 */
[----:B------:R2:W5:Y:S11]  /*158c0*/  LDL R4, [R1] ;  /* 0x0000000001047983 */ /* 0x0005760000100800 */
[----:B--2---:R-:W-:Y:S05]  /*158d0*/  @!P1 BRA `(.L_x_1313) ;  /* 0x0000000400109947 */ /* 0x004fea0003800000 */
[----:B------:R-:W-:-:S04]  /*158e0*/  SHF.L.U32 R13, R11, 0x1f, RZ ;  /* 0x0000001f0b0d7819 */ /* 0x000fc800000006ff */
[----:B------:R-:W1:Y:S02]  /*158f0*/  SYNCS.PHASECHK.TRANS64.TRYWAIT P1, [R16+URZ+0x30c40], R13 ;  /* 0x030c400d100075a7 */ /* 0x000e64000802017f */
[----:B-1----:R-:W-:Y:S05]  /*15900*/  @!P1 BRA `(.L_x_1324) ;  /* 0x0000000c00c89947 */ /* 0x002fea0003800000 */
.L_x_1354:
[----:B------:R-:W-:Y:S05]  /*15910*/  @P0 BRA `(.L_x_1325) ;  /* 0x0000000000140947 */ /* 0x000fea0003800000 */
[----:B------:R-:W-:Y:S01]  /*15920*/  ISETP.NE.AND P1, PT, R6, RZ, PT ;  /* 0x000000ff0600720c */ /* 0x000fe20003f25270 */
[----:B------:R-:W-:-:S04]  /*15930*/  IMAD.MOV.U32 R5, RZ, RZ, 0x4200 ;  /* 0x00004200ff057424 */ /* 0x000fc800078e00ff */
[----:B------:R2:W-:Y:S08]  /*15940*/  SYNCS.ARRIVE.TRANS64 RZ, [R16+URZ+0x30c30], R5 ;  /* 0x030c300510ff79a7 */ /* 0x0005f0000800003f */
[----:B------:R-:W-:Y:S05]  /*15950*/  @!P1 BRA `(.L_x_1325) ;  /* 0x0000000000049947 */ /* 0x000fea0003800000 */
[----:B------:R-:W-:Y:S01]  /*15960*/  BPT.TRAP 0x1 ;  /* 0x000000040000795c */ /* 0x000fe20000300000 */
.L_x_1325:
[----:B--2--5:R-:W2:Y:S01]  /*15970*/  LDC.64 R4, c[0x0][0x728] ;  /* 0x0001ca00ff047b82 */ /* 0x024ea20000000a00 */
[----:B------:R-:W-:Y:S01]  /*15980*/  SHF.L.U32 R17, R0, 0x7, RZ ;  /* 0x0000000700117819 */ /* 0x000fe200000006ff */
[----:B------:R-:W-:Y:S01]  /*15990*/  UMOV UR22, 0x0 ;  /* 0x0000000000167882 */ /* 0x000fe20000000000 */
[----:B------:R-:W-:Y:S01]  /*159a0*/  R2UR UR24, R16 ;  /* 0x00000000101872ca */ /* 0x000fe200000e0000 */
[----:B------:R-:W-:Y:S01]  /*159b0*/  UMOV UR23, 0x14f00000 ;  /* 0x14f0000000177882 */ /* 0x000fe20000000000 */
[C---:B------:R-:W-:Y:S01]  /*159c0*/  IADD3 R0, P1, R17.reuse, UR6, RZ ;  /* 0x0000000611007c10 */ /* 0x040fe2000ff3e0ff */
[----:B------:R-:W-:Y:S01]  /*159d0*/  UMOV UR18, URZ ;  /* 0x0000003f00127c82 */ /* 0x000fe20008000000 */
[----:B------:R-:W-:Y:S01]  /*159e0*/  R2UR UR19, R17 ;  /* 0x00000000111372ca */ /* 0x000fe200000e0000 */
[----:B------:R-:W-:-:S08]  /*159f0*/  UMOV UR10, 0x20 ;  /* 0x00000020000a7882 */ /* 0x000fd00000000000 */
        /* <DEDUP_REMOVED lines=15> */
[----:B------:R-:W1:Y:S02]  /*15af0*/  SYNCS.PHASECHK.TRANS64.TRYWAIT P1, [R16+URZ+0x30c28], R13 ;  /* 0x030c280d100075a7 */ /* 0x000e64000802017f */
[----:B-12---:R-:W-:Y:S05]  /*15b00*/  @!P1 BRA `(.L_x_1326) ;  /* 0x0000000c005c9947 */ /* 0x006fea0003800000 */
.L_x_1355:
[----:B------:R-:W-:Y:S05]  /*15b10*/  @P0 BRA `(.L_x_1327) ;  /* 0x0000000000140947 */ /* 0x000fea0003800000 */
[----:B------:R-:W-:Y:S02]  /*15b20*/  ISETP.NE.AND P0, PT, R6, RZ, PT ;  /* 0x000000ff0600720c */ /* 0x000fe40003f05270 */
[----:B------:R-:W-:-:S04]  /*15b30*/  MOV R5, 0x4200 ;  /* 0x0000420000057802 */ /* 0x000fc80000000f00 */
[----:B------:R2:W-:Y:S07]  /*15b40*/  SYNCS.ARRIVE.TRANS64 RZ, [R16+URZ+0x30c18], R5 ;  /* 0x030c180510ff79a7 */ /* 0x0005ee000800003f */
[----:B------:R-:W-:Y:S05]  /*15b50*/  @!P0 BRA `(.L_x_1327) ;  /* 0x0000000000048947 */ /* 0x000fea0003800000 */
[----:B------:R-:W-:Y:S01]  /*15b60*/  BPT.TRAP 0x1 ;  /* 0x000000040000795c */ /* 0x000fe20000300000 */
.L_x_1327:
        /* <DEDUP_REMOVED lines=11> */
[----:B--2---:R-:W-:Y:S01]  /*15c20*/  IMAD.U32 R5, RZ, RZ, UR9 ;  /* 0x00000009ff057e24 */ /* 0x004fe2000f8e00ff */
[----:B------:R-:W-:Y:S01]  /*15c30*/  MOV R0, UR9 ;  /* 0x0000000900007c02 */ /* 0x000fe20008000f00 */
[----:B------:R-:W-:Y:S01]  /*15c40*/  UIADD3 UR17, UR24, 0x30c18, URZ ;  /* 0x00030c1818117890 */ /* 0x000fe2000fffe03f */
[----:B------:R-:W-:Y:S01]  /*15c50*/  R2UR UR9, R3 ;  /* 0x00000000030972ca */ /* 0x000fe200000e0000 */
[----:B------:R-:W-:Y:S01]  /*15c60*/  IMAD.U32 R4, RZ, RZ, UR8 ;  /* 0x00000008ff047e24 */ /* 0x000fe2000f8e00ff */
[----:B------:R-:W-:Y:S01]  /*15c70*/  LEA R10, P0, R5, R10, 0x2 ;  /* 0x0000000a050a7211 */ /* 0x000fe200078010ff */
[----:B------:R-:W-:Y:S01]  /*15c80*/  UIADD3 UR24, UR24, 0x20200, URZ ;  /* 0x0002020018187890 */ /* 0x000fe2000fffe03f */
[----:B------:R-:W-:-:S02]  /*15c90*/  R2UR UR8, R2 ;  /* 0x00000000020872ca */ /* 0x000fc400000e0000 */
[----:B------:R-:W-:Y:S01]  /*15ca0*/  LEA.HI.X R9, R0, R9, R4, 0x2, P0 ;  /* 0x0000000900097211 */ /* 0x000fe200000f1404 */
[----:B------:R-:W-:Y:S01]  /*15cb0*/  UMOV UR25, UR17 ;  /* 0x0000001100197c82 */ /* 0x000fe20008000000 */
[----:B------:R2:W5:Y:S01]  /*15cc0*/  LDL.LU R4, [R1] ;  /* 0x0000000001047983 */ /* 0x0005620000300800 */
[----:B------:R-:W-:Y:S02]  /*15cd0*/  R2UR UR26, R10 ;  /* 0x000000000a1a72ca */ /* 0x000fe400000e0000 */
[----:B------:R-:W-:-:S06]  /*15ce0*/  R2UR UR27, R9 ;  /* 0x00000000091b72ca */ /* 0x000fcc00000e0000 */
[----:B------:R2:W-:Y:S07]  /*15cf0*/  UTMALDG.4D [UR16], [UR8], desc[UR22] ;  /* 0x00001610080075b4 */ /* 0x0005ee0008019000 */
[----:B------:R2:W-:Y:S02]  /*15d00*/  UBLKCP.S.G [UR24], [UR26], UR10 ;  /* 0x000000181a0073ba */ /* 0x0005e4000800020a */
[----:B--2---:R-:W-:-:S07]  /*15d10*/  MOV R19, 0x1 ;  /* 0x0000000100137802 */ /* 0x004fce0000000f00 */
.L_x_1313:
[----:B------:R-:W2:Y:S01]  /*15d20*/  S2R R0, SR_TID.X ;  /* 0x0000000000007919 */ /* 0x000ea20000002100 */
[----:B------:R-:W-:Y:S01]  /*15d30*/  IMAD R3, R19, 0x8, R16 ;  /* 0x0000000813037824 */ /* 0x000fe200078e0210 */
[----:B--2---:R-:W-:Y:S02]  /*15d40*/  LOP3.LUT R2, R0, 0x7f, RZ, 0xc0, !PT ;  /* 0x0000007f00027812 */ /* 0x004fe400078ec0ff */
[----:B------:R-:W-:Y:S02]  /*15d50*/  SHF.L.U32 R0, R11, 0x1f, RZ ;  /* 0x0000001f0b007819 */ /* 0x000fe400000006ff */
[----:B------:R-:W-:Y:S02]  /*15d60*/  ISETP.NE.AND P1, PT, R2, RZ, PT ;  /* 0x000000ff0200720c */ /* 0x000fe40003f25270 */
[----:B------:R-:W2:Y:S02]  /*15d70*/  SYNCS.PHASECHK.TRANS64.TRYWAIT P0, [R3+URZ+0x30c40], R0 ;  /* 0x030c4000030075a7 */ /* 0x000ea4000800017f */
[----:B--2---:R-:W-:Y:S09]  /*15d80*/  @!P0 BRA `(.L_x_1328) ;  /* 0x0000000800d08947 */ /* 0x004ff20003800000 */
.L_x_1356:
[----:B------:R-:W-:Y:S05]  /*15d90*/  @P1 BRA `(.L_x_1329) ;  /* 0x0000000000181947 */ /* 0x000fea0003800000 */
[----:B------:R-:W1:Y:S01]  /*15da0*/  S2R R2, SR_TID.X ;  /* 0x0000000000027919 */ /* 0x000e620000002100 */
[----:B--2---:R-:W-:-:S04]  /*15db0*/  MOV R0, 0x4200 ;  /* 0x0000420000007802 */ /* 0x004fc80000000f00 */
[----:B------:R2:W-:Y:S01]  /*15dc0*/  SYNCS.ARRIVE.TRANS64 RZ, [R3+URZ+0x30c30], R0 ;  /* 0x030c300003ff79a7 */ /* 0x0005e2000800003f */
[----:B-1----:R-:W-:-:S13]  /*15dd0*/  LOP3.LUT P0, RZ, R2, 0x1f, RZ, 0xc0, !PT ;  /* 0x0000001f02ff7812 */ /* 0x002fda000780c0ff */
[----:B--2---:R-:W-:Y:S05]  /*15de0*/  @!P0 BRA `(.L_x_1329) ;  /* 0x0000000000048947 */ /* 0x004fea0003800000 */
[----:B------:R-:W-:Y:S01]  /*15df0*/  BPT.TRAP 0x1 ;  /* 0x000000040000795c */ /* 0x000fe20000300000 */
.L_x_1329:
[----:B-----5:R-:W-:Y:S01]  /*15e00*/  R2UR UR19, R4 ;  /* 0x00000000041372ca */ /* 0x020fe200000e0000 */
[C---:B--2---:R-:W-:Y:S01]  /*15e10*/  IMAD R0, R19.reuse, 0x4000, R16 ;  /* 0x0000400013007824 */ /* 0x044fe200078e0210 */
[----:B-1----:R-:W-:Y:S01]  /*15e20*/  R2UR UR9, R14 ;  /* 0x000000000e0972ca */ /* 0x002fe200000e0000 */
[----:B------:R-:W-:Y:S01]  /*15e30*/  ULDC.64 UR24, c[0x0][0x728] ;  /* 0x0001ca0000187ab9 */ /* 0x000fe20000000a00 */
[----:B---34-:R-:W-:Y:S01]  /*15e40*/  LEA R16, R19, R16, 0x9 ;  /* 0x0000001013107211 */ /* 0x018fe200078e48ff */
[----:B------:R-:W-:Y:S01]  /*15e50*/  UMOV UR18, URZ ;  /* 0x0000003f00127c82 */ /* 0x000fe20008000000 */
[----:B------:R-:W-:Y:S02]  /*15e60*/  IADD3 R8, P0, R8, 0x1f0, RZ ;  /* 0x000001f008087810 */ /* 0x000fe40007f1e0ff */
[----:B------:R-:W-:Y:S02]  /*15e70*/  R2UR UR17, R3 ;  /* 0x00000000031172ca */ /* 0x000fe400000e0000 */
[----:B------:R-:W-:Y:S01]  /*15e80*/  R2UR UR16, R0 ;  /* 0x00000000001072ca */ /* 0x000fe200000e0000 */
[----:B------:R-:W-:Y:S01]  /*15e90*/  IMAD.X R7, RZ, RZ, R7, P0 ;  /* 0x000000ffff077224 */ /* 0x000fe200000e0607 */
[----:B------:R-:W-:Y:S01]  /*15ea0*/  R2UR UR10, R16 ;  /* 0x00000000100a72ca */ /* 0x000fe200000e0000 */
[----:B------:R-:W-:Y:S01]  /*15eb0*/  USHF.L.U32 UR19, UR19, 0x7, URZ ;  /* 0x0000000713137899 */ /* 0x000fe2000800063f */
[----:B------:R-:W-:-:S02]  /*15ec0*/  R2UR UR22, R8 ;  /* 0x00000000081672ca */ /* 0x000fc400000e0000 */
[----:B------:R-:W-:Y:S01]  /*15ed0*/  R2UR UR23, R7 ;  /* 0x00000000071772ca */ /* 0x000fe200000e0000 */
[----:B------:R-:W-:Y:S01]  /*15ee0*/  UIADD3 UR13, UP0, UR19, UR6, URZ ;  /* 0x00000006130d7290 */ /* 0x000fe2000ff1e03f */
[----:B------:R-:W-:-:S03]  /*15ef0*/  IADD3 R2, R19, 0x1, RZ ;  /* 0x0000000113027810 */ /* 0x000fc60007ffe0ff */
[----:B------:R-:W-:Y:S01]  /*15f00*/  ULEA UR8, UP1, UR13, UR24, 0x2 ;  /* 0x000000180d087291 */ /* 0x000fe2000f82103f */
[C---:B------:R-:W-:Y:S01]  /*15f10*/  ISETP.NE.AND P0, PT, R2.reuse, 0x2, PT ;  /* 0x000000020200780c */ /* 0x040fe20003f05270 */
[----:B------:R-:W-:Y:S02]  /*15f20*/  ULEA.HI.X.SX32 UR9, UR19, UR9, 0x1, UP0 ;  /* 0x0000000913097291 */ /* 0x000fe400080f0e3f */
[----:B------:R-:W-:Y:S01]  /*15f30*/  UIADD3 UR17, UR17, 0x30c30, URZ ;  /* 0x00030c3011117890 */ /* 0x000fe2000fffe03f */
        /* <DEDUP_REMOVED lines=13> */
.L_x_1310:
[----:B------:R-:W-:Y:S05]  /*16010*/  BSYNC B0 ;  /* 0x0000000000007941 */ /* 0x000fea0003800000 */
.L_x_1308:
[----:B------:R-:W-:-:S03]  /*16020*/  UMOV UR8, 0xffffffff ;  /* 0xffffffff00087882 */ /* 0x000fc60000000000 */
[----:B------:R-:W-:Y:S05]  /*16030*/  BRA.DIV UR8, `(.L_x_1330) ;  /* 0x0000000a08387947 */ /* 0x000fea000b800000 */
[----:B------:R-:W-:-:S13]  /*16040*/  ELECT P6, URZ, PT ;  /* 0x00000000003f782f */ /* 0x000fda00038c0000 */
.L_x_1359:
[----:B------:R-:W-:Y:S05]  /*16050*/  @!P6 BRA `(.L_x_1189) ;  /* 0x000000000084e947 */ /* 0x000fea0003800000 */
[----:B------:R-:W-:-:S06]  /*16060*/  ULOP3.LUT UR8, UR36, 0x2, URZ, 0xfc, !UPT ;  /* 0x0000000224087892 */ /* 0x000fcc000f8efc3f */
[----:B------:R-:W-:-:S05]  /*16070*/  IMAD.U32 R0, RZ, RZ, UR8 ;  /* 0x00000008ff007e24 */ /* 0x000fca000f8e00ff */
[----:B------:R-:W-:-:S13]  /*16080*/  ISETP.NE.AND P2, PT, R0, 0x3, PT ;  /* 0x000000030000780c */ /* 0x000fda0003f45270 */
[----:B------:R-:W-:Y:S05]  /*16090*/  @!P2 BRA `(.L_x_1331) ;  /* 0x000000000004a947 */ /* 0x000fea0003800000 */
[----:B------:R-:W-:Y:S01]  /*160a0*/  BPT.TRAP 0x1 ;  /* 0x000000040000795c */ /* 0x000fe20000300000 */
.L_x_1331:
        /* <DEDUP_REMOVED lines=15> */
.L_x_1360:
[----:B------:R-:W2:Y:S02]  /*161a0*/  SYNCS.PHASECHK.TRANS64.TRYWAIT P0, [R3+URZ], R0 ;  /* 0x00000000030075a7 */ /* 0x000ea4000800017f */
[----:B--2---:R-:W-:Y:S05]  /*161b0*/  @!P0 BRA `(.L_x_1333) ;  /* 0x00000008000c8947 */ /* 0x004fea0003800000 */
.L_x_1361:
[----:B------:R-:W-:Y:S05]  /*161c0*/  @!P2 BRA `(.L_x_1334) ;  /* 0x000000000004a947 */ /* 0x000fea0003800000 */
[----:B------:R-:W-:Y:S01]  /*161d0*/  BPT.TRAP 0x1 ;  /* 0x000000040000795c */ /* 0x000fe20000300000 */
.L_x_1334:
[----:B--2---:R-:W-:-:S05]  /*161e0*/  IADD3 R3, R7, 0x30c40, RZ ;  /* 0x00030c4007037810 */ /* 0x004fca0007ffe0ff */
[----:B------:R-:W-:-:S04]  /*161f0*/  IMAD R2, R2, 0x8, R3 ;  /* 0x0000000802027824 */ /* 0x000fc800078e0203 */
[----:B------:R-:W2:Y:S02]  /*16200*/  SYNCS.PHASECHK.TRANS64.TRYWAIT P0, [R2+URZ], R5 ;  /* 0x00000005020075a7 */ /* 0x000ea4000800017f */
[----:B--2---:R-:W-:Y:S05]  /*16210*/  @!P0 BRA `(.L_x_1335) ;  /* 0x0000000800088947 */ /* 0x004fea0003800000 */
.L_x_1362:
[----:B------:R-:W-:-:S07]  /*16220*/  LEA R3, R4, R3, 0x3 ;  /* 0x0000000304037211 */ /* 0x000fce00078e18ff */
.L_x_1336:
[----:B---3--:R3:W4:Y:S02]  /*16230*/  SYNCS.PHASECHK.TRANS64.TRYWAIT P0, [R3+URZ], R0 ;  /* 0x00000000030075a7 */ /* 0x008724000800017f */
[----:B----4-:R-:W-:Y:S05]  /*16240*/  @!P0 NANOSLEEP.SYNCS 0x989680 ;  /* 0x009896800000895d */ /* 0x010fea0003900000 */
[----:B------:R-:W4:Y:S02]  /*16250*/  @!P0 SYNCS.PHASECHK.TRANS64 P0, [R3+URZ], R0 ;  /* 0x00000000030085a7 */ /* 0x000f24000800007f */
[----:B----4-:R-:W-:Y:S05]  /*16260*/  @!P0 BRA `(.L_x_1336) ;  /* 0xfffffffc00f08947 */ /* 0x010fea000383ffff */
.L_x_1189:
[----:B------:R-:W-:Y:S05]  /*16270*/  BSYNC B6 ;  /* 0x0000000000067941 */ /* 0x000fea0003800000 */
.L_x_1186:
[----:B------:R-:W-:Y:S05]  /*16280*/  EXIT ;  /* 0x000000000000794d */ /* 0x000fea0003800000 */
.L_x_1196:
[----:B------:R-:W-:Y:S01]  /*16290*/  IMAD.MOV.U32 R13, RZ, RZ, R18 ;  /* 0x000000ffff0d7224 */ /* 0x000fe200078e0012 */
[----:B------:R-:W-:Y:S01]  /*162a0*/  MOV R12, RZ ;  /* 0x000000ff000c7202 */ /* 0x000fe20000000f00 */
[----:B------:R-:W-:Y:S01]  /*162b0*/  IMAD.MOV.U32 R11, RZ, RZ, 0x1f ;  /* 0x0000001fff0b7424 */ /* 0x000fe200078e00ff */
[----:B------:R-:W-:-:S07]  /*162c0*/  MOV R15, 0xffffffff ;  /* 0xffffffff000f7802 */ /* 0x000fce0000000f00 */
[----:B------:R-:W-:Y:S05]  /*162d0*/  WARPSYNC.COLLECTIVE R15, `(.L_x_1337) ;  /* 0x000000000f087348 */ /* 0x000fea0003c00000 */
[----:B------:R1:W2:Y:S02]  /*162e0*/  SHFL.IDX P6, R14, R13, R12, R11 ;  /* 0x0000000c0d0e7389 */ /* 0x0002a400000c000b */
[----:B-12---:R-:W-:Y:S01]  /*162f0*/  ENDCOLLECTIVE ;  /* 0x000000000000791b */ /* 0x006fe20003800000 */
.L_x_1337:
[----:B------:R-:W-:Y:S05]  /*16300*/  BRA `(.L_x_1338) ;  /* 0xfffffeac00307947 */ /* 0x000fea000383ffff */
.L_x_1198:
[----:B--2---:R2:W3:Y:S02]  /*16310*/  SYNCS.PHASECHK.TRANS64.TRYWAIT P0, [R16+URZ+0x30c00], R11 ;  /* 0x030c000b100075a7 */ /* 0x0044e4000800017f */
[----:B---3--:R-:W-:Y:S05]  /*16320*/  @!P0 NANOSLEEP.SYNCS 0x989680 ;  /* 0x009896800000895d */ /* 0x008fea0003900000 */
[----:B------:R-:W3:Y:S02]  /*16330*/  @!P0 SYNCS.PHASECHK.TRANS64 P0, [R16+URZ+0x30c00], R11 ;  /* 0x030c000b100085a7 */ /* 0x000ee4000800007f */
[----:B---3--:R-:W-:Y:S05]  /*16340*/  @!P0 BRA `(.L_x_1198) ;  /* 0xfffffffc00f08947 */ /* 0x008fea000383ffff */
[----:B------:R-:W-:Y:S05]  /*16350*/  BRA `(.L_x_1197) ;  /* 0xfffffeac007c7947 */ /* 0x000fea000383ffff */
.L_x_1203:
[----:B--2---:R2:W3:Y:S02]  /*16360*/  SYNCS.PHASECHK.TRANS64.TRYWAIT P0, [R6+URZ+0x30c10], R23 ;  /* 0x030c1017060075a7 */ /* 0x0044e4000800017f */
[----:B---3--:R-:W-:Y:S05]  /*16370*/  @!P0 NANOSLEEP.SYNCS 0x989680 ;  /* 0x009896800000895d */ /* 0x008fea0003900000 */
[----:B------:R-:W3:Y:S02]  /*16380*/  @!P0 SYNCS.PHASECHK.TRANS64 P0, [R6+URZ+0x30c10], R23 ;  /* 0x030c1017060085a7 */ /* 0x000ee4000800007f */
[----:B---3--:R-:W-:Y:S05]  /*16390*/  @!P0 BRA `(.L_x_1203) ;  /* 0xfffffffc00f08947 */ /* 0x008fea000383ffff */
[----:B------:R-:W-:Y:S05]  /*163a0*/  BRA `(.L_x_1202) ;  /* 0xfffffeb400c47947 */ /* 0x000fea000383ffff */
.L_x_1207:
[----:B------:R1:W1:Y:S02]  /*163b0*/  SYNCS.PHASECHK.TRANS64.TRYWAIT P0, [R6+URZ+0x30c30], R23 ;  /* 0x030c3017060075a7 */ /* 0x000264000800017f */
[----:B-1----:R-:W-:Y:S05]  /*163c0*/  @!P0 NANOSLEEP.SYNCS 0x989680 ;  /* 0x009896800000895d */ /* 0x002fea0003900000 */
[----:B------:R-:W1:Y:S02]  /*163d0*/  @!P0 SYNCS.PHASECHK.TRANS64 P0, [R6+URZ+0x30c30], R23 ;  /* 0x030c3017060085a7 */ /* 0x000e64000800007f */
[----:B-1----:R-:W-:Y:S05]  /*163e0*/  @!P0 BRA `(.L_x_1207) ;  /* 0xfffffffc00f08947 */ /* 0x002fea000383ffff */
[----:B------:R-:W-:Y:S05]  /*163f0*/  BRA `(.L_x_1206) ;  /* 0xfffffeb800cc7947 */ /* 0x000fea000383ffff */
.L_x_1215:
[----:B--2---:R2:W3:Y:S02]  /*16400*/  SYNCS.PHASECHK.TRANS64.TRYWAIT P1, [R6+URZ+0x30c10], R23 ;  /* 0x030c1017060075a7 */ /* 0x0044e4000802017f */
[----:B---3--:R-:W-:Y:S05]  /*16410*/  @!P1 NANOSLEEP.SYNCS 0x989680 ;  /* 0x009896800000995d */ /* 0x008fea0003900000 */
[----:B------:R-:W3:Y:S02]  /*16420*/  @!P1 SYNCS.PHASECHK.TRANS64 P1, [R6+URZ+0x30c10], R23 ;  /* 0x030c1017060095a7 */ /* 0x000ee4000802007f */
[----:B---3--:R-:W-:Y:S05]  /*16430*/  @!P1 BRA `(.L_x_1215) ;  /* 0xfffffffc00f09947 */ /* 0x008fea000383ffff */
[----:B------:R-:W-:Y:S05]  /*16440*/  BRA `(.L_x_1214) ;  /* 0xffffff0c00ec7947 */ /* 0x000fea000383ffff */
.L_x_1219:
[----:B------:R1:W1:Y:S02]  /*16450*/  SYNCS.PHASECHK.TRANS64.TRYWAIT P1, [R6+URZ+0x30c30], R23 ;  /* 0x030c3017060075a7 */ /* 0x000264000802017f */
[----:B-1----:R-:W-:Y:S05]  /*16460*/  @!P1 NANOSLEEP.SYNCS 0x989680 ;  /* 0x009896800000995d */ /* 0x002fea0003900000 */
[----:B------:R-:W1:Y:S02]  /*16470*/  @!P1 SYNCS.PHASECHK.TRANS64 P1, [R6+URZ+0x30c30], R23 ;  /* 0x030c3017060095a7 */ /* 0x000e64000802007f */
[----:B-1----:R-:W-:Y:S05]  /*16480*/  @!P1 BRA `(.L_x_1219) ;  /* 0xfffffffc00f09947 */ /* 0x002fea000383ffff */
[----:B------:R-:W-:Y:S05]  /*16490*/  BRA `(.L_x_1218) ;  /* 0xffffff1000ec7947 */ /* 0x000fea000383ffff */
.L_x_1227:
[----:B--2---:R2:W3:Y:S02]  /*164a0*/  SYNCS.PHASECHK.TRANS64.TRYWAIT P0, [R6+URZ+0x30c10], R19 ;  /* 0x030c1013060075a7 */ /* 0x0044e4000800017f */
[----:B---3--:R-:W-:Y:S05]  /*164b0*/  @!P0 NANOSLEEP.SYNCS 0x989680 ;  /* 0x009896800000895d */ /* 0x008fea0003900000 */
[----:B------:R-:W3:Y:S02]  /*164c0*/  @!P0 SYNCS.PHASECHK.TRANS64 P0, [R6+URZ+0x30c10], R19 ;  /* 0x030c1013060085a7 */ /* 0x000ee4000800007f */
[----:B---3--:R-:W-:Y:S05]  /*164d0*/  @!P0 BRA `(.L_x_1227) ;  /* 0xfffffffc00f08947 */ /* 0x008fea000383ffff */
[----:B------:R-:W-:Y:S05]  /*164e0*/  BRA `(.L_x_1226) ;  /* 0xffffff5c00247947 */ /* 0x000fea000383ffff */
.L_x_1231:
[----:B------:R1:W1:Y:S02]  /*164f0*/  SYNCS.PHASECHK.TRANS64.TRYWAIT P0, [R6+URZ+0x30c30], R19 ;  /* 0x030c3013060075a7 */ /* 0x000264000800017f */
[----:B-1----:R-:W-:Y:S05]  /*16500*/  @!P0 NANOSLEEP.SYNCS 0x989680 ;  /* 0x009896800000895d */ /* 0x002fea0003900000 */
[----:B------:R-:W1:Y:S02]  /*16510*/  @!P0 SYNCS.PHASECHK.TRANS64 P0, [R6+URZ+0x30c30], R19 ;  /* 0x030c3013060085a7 */ /* 0x000e64000800007f */
[----:B-1----:R-:W-:Y:S05]  /*16520*/  @!P0 BRA `(.L_x_1231) ;  /* 0xfffffffc00f08947 */ /* 0x002fea000383ffff */
[----:B------:R-:W-:Y:S05]  /*16530*/  BRA `(.L_x_1230) ;  /* 0xffffff60002c7947 */ /* 0x000fea000383ffff */
.L_x_1264:
[----:B------:R-:W-:Y:S01]  /*16540*/  BSSY B0, `(.L_x_1339) ;  /* 0x0000005000007945 */ /* 0x000fe20003800000 */
[----:B------:R-:W-:-:S07]  /*16550*/  IMAD.MOV.U32 R15, RZ, RZ, -0x1 ;  /* 0xffffffffff0f7424 */ /* 0x000fce00078e00ff */
[----:B------:R-:W-:Y:S05]  /*16560*/  WARPSYNC.COLLECTIVE R15, `(.L_x_1340) ;  /* 0x000000000f087348 */ /* 0x000fea0003c00000 */
[----:B------:R-:W-:Y:S01]  /*16570*/  NOP ;  /* 0x0000000000007918 */ /* 0x000fe20000000000 */
[----:B------:R-:W-:Y:S01]  /*16580*/  ENDCOLLECTIVE ;  /* 0x000000000000791b */ /* 0x000fe20003800000 */
.L_x_1340:
[----:B------:R-:W-:Y:S05]  /*16590*/  BSYNC B0 ;  /* 0x0000000000007941 */ /* 0x000fea0003800000 */
.L_x_1339:
[----:B------:R-:W-:Y:S05]  /*165a0*/  BRA `(.L_x_1341) ;  /* 0xffffffc800747947 */ /* 0x000fea000383ffff */
.L_x_1277:
[----:B------:R-:W-:Y:S01]  /*165b0*/  BSSY B0, `(.L_x_1342) ;  /* 0x0000005000007945 */ /* 0x000fe20003800000 */
[----:B------:R-:W-:-:S07]  /*165c0*/  MOV R15, 0xffffffff ;  /* 0xffffffff000f7802 */ /* 0x000fce0000000f00 */
[----:B------:R-:W-:Y:S05]  /*165d0*/  WARPSYNC.COLLECTIVE R15, `(.L_x_1343) ;  /* 0x000000000f087348 */ /* 0x000fea0003c00000 */
[----:B------:R-:W-:Y:S01]  /*165e0*/  NOP ;  /* 0x0000000000007918 */ /* 0x000fe20000000000 */
[----:B------:R-:W-:Y:S01]  /*165f0*/  ENDCOLLECTIVE ;  /* 0x000000000000791b */ /* 0x000fe20003800000 */
.L_x_1343:
[----:B------:R-:W-:Y:S05]  /*16600*/  BSYNC B0 ;  /* 0x0000000000007941 */ /* 0x000fea0003800000 */
.L_x_1342:
[----:B------:R-:W-:Y:S05]  /*16610*/  BRA `(.L_x_1344) ;  /* 0xffffffcc00f47947 */ /* 0x000fea000383ffff */
.L_x_1289:
[----:B------:R-:W-:Y:S01]  /*16620*/  BSSY B0, `(.L_x_1345) ;  /* 0x0000005000007945 */ /* 0x000fe20003800000 */
[----:B------:R-:W-:-:S07]  /*16630*/  IMAD.MOV.U32 R15, RZ, RZ, -0x1 ;  /* 0xffffffffff0f7424 */ /* 0x000fce00078e00ff */
[----:B------:R-:W-:Y:S05]  /*16640*/  WARPSYNC.COLLECTIVE R15, `(.L_x_1346) ;  /* 0x000000000f087348 */ /* 0x000fea0003c00000 */
[----:B------:R-:W-:Y:S01]  /*16650*/  NOP ;  /* 0x0000000000007918 */ /* 0x000fe20000000000 */
[----:B------:R-:W-:Y:S01]  /*16660*/  ENDCOLLECTIVE ;  /* 0x000000000000791b */ /* 0x000fe20003800000 */
.L_x_1346:
[----:B------:R-:W-:Y:S05]  /*16670*/  BSYNC B0 ;  /* 0x0000000000007941 */ /* 0x000fea0003800000 */
.L_x_1345:
[----:B------:R-:W-:Y:S05]  /*16680*/  BRA `(.L_x_1347) ;  /* 0xffffffd400147947 */ /* 0x000fea000383ffff */
.L_x_1311:
[----:B-1----:R1:W2:Y:S02]  /*16690*/  SYNCS.PHASECHK.TRANS64.TRYWAIT P0, [R16+URZ+0x30c20], R3 ;  /* 0x030c2003100075a7 */ /* 0x0022a4000800017f */
[----:B--2---:R-:W-:Y:S05]  /*166a0*/  @!P0 NANOSLEEP.SYNCS 0x989680 ;  /* 0x009896800000895d */ /* 0x004fea0003900000 */
[----:B------:R-:W2:Y:S02]  /*166b0*/  @!P0 SYNCS.PHASECHK.TRANS64 P0, [R16+URZ+0x30c20], R3 ;  /* 0x030c2003100085a7 */ /* 0x000ea4000800007f */
[----:B--2---:R-:W-:Y:S05]  /*166c0*/  @!P0 BRA `(.L_x_1311) ;  /* 0xfffffffc00f08947 */ /* 0x004fea000383ffff */
[----:B------:R-:W-:Y:S05]  /*166d0*/  BRA `(.L_x_1348) ;  /* 0xffffffe000dc7947 */ /* 0x000fea000383ffff */
.L_x_1315:
[----:B-1----:R1:W2:Y:S02]  /*166e0*/  SYNCS.PHASECHK.TRANS64.TRYWAIT P1, [R16+URZ+0x30c40], R21 ;  /* 0x030c4015100075a7 */ /* 0x0022a4000802017f */
[----:B--2---:R-:W-:Y:S05]  /*166f0*/  @!P1 NANOSLEEP.SYNCS 0x989680 ;  /* 0x009896800000995d */ /* 0x004fea0003900000 */
[----:B------:R-:W2:Y:S02]  /*16700*/  @!P1 SYNCS.PHASECHK.TRANS64 P1, [R16+URZ+0x30c40], R21 ;  /* 0x030c4015100095a7 */ /* 0x000ea4000802007f */
[----:B--2---:R-:W-:Y:S05]  /*16710*/  @!P1 BRA `(.L_x_1315) ;  /* 0xfffffffc00f09947 */ /* 0x004fea000383ffff */
[----:B------:R-:W-:Y:S05]  /*16720*/  BRA `(.L_x_1349) ;  /* 0xffffffe8003c7947 */ /* 0x000fea000383ffff */
.L_x_1317:
[----:B--2---:R2:W3:Y:S02]  /*16730*/  SYNCS.PHASECHK.TRANS64.TRYWAIT P1, [R16+URZ+0x30c28], R21 ;  /* 0x030c2815100075a7 */ /* 0x0044e4000802017f */
[----:B---3--:R-:W-:Y:S05]  /*16740*/  @!P1 NANOSLEEP.SYNCS 0x989680 ;  /* 0x009896800000995d */ /* 0x008fea0003900000 */
[----:B------:R-:W3:Y:S02]  /*16750*/  @!P1 SYNCS.PHASECHK.TRANS64 P1, [R16+URZ+0x30c28], R21 ;  /* 0x030c2815100095a7 */ /* 0x000ee4000802007f */
[----:B---3--:R-:W-:Y:S05]  /*16760*/  @!P1 BRA `(.L_x_1317) ;  /* 0xfffffffc00f09947 */ /* 0x008fea000383ffff */
[----:B------:R-:W-:Y:S05]  /*16770*/  BRA `(.L_x_1350) ;  /* 0xffffffe800b47947 */ /* 0x000fea000383ffff */
.L_x_1319:
[----:B---3--:R3:W4:Y:S02]  /*16780*/  SYNCS.PHASECHK.TRANS64.TRYWAIT P1, [R16+URZ+0x30c48], R21 ;  /* 0x030c4815100075a7 */ /* 0x008724000802017f */
[----:B----4-:R-:W-:Y:S05]  /*16790*/  @!P1 NANOSLEEP.SYNCS 0x989680 ;  /* 0x009896800000995d */ /* 0x010fea0003900000 */
[----:B------:R-:W4:Y:S02]  /*167a0*/  @!P1 SYNCS.PHASECHK.TRANS64 P1, [R16+URZ+0x30c48], R21 ;  /* 0x030c4815100095a7 */ /* 0x000f24000802007f */
[----:B----4-:R-:W-:Y:S05]  /*167b0*/  @!P1 BRA `(.L_x_1319) ;  /* 0xfffffffc00f09947 */ /* 0x010fea000383ffff */
[----:B------:R-:W-:Y:S05]  /*167c0*/  BRA `(.L_x_1351) ;  /* 0xffffffec002c7947 */ /* 0x000fea000383ffff */
.L_x_1321:
[----:B------:R-:W-:-:S07]  /*167d0*/  SHF.L.U32 R5, R11, 0x1f, RZ ;  /* 0x0000001f0b057819 */ /* 0x000fce00000006ff */
.L_x_1352:
[----:B------:R1:W1:Y:S02]  /*167e0*/  SYNCS.PHASECHK.TRANS64.TRYWAIT P1, [R16+URZ+0x30c20], R5 ;  /* 0x030c2005100075a7 */ /* 0x000264000802017f */
[----:B-1----:R-:W-:Y:S05]  /*167f0*/  @!P1 NANOSLEEP.SYNCS 0x989680 ;  /* 0x009896800000995d */ /* 0x002fea0003900000 */
[----:B------:R-:W1:Y:S02]  /*16800*/  @!P1 SYNCS.PHASECHK.TRANS64 P1, [R16+URZ+0x30c20], R5 ;  /* 0x030c2005100095a7 */ /* 0x000e64000802007f */
[----:B-1----:R-:W-:Y:S05]  /*16810*/  @!P1 BRA `(.L_x_1352) ;  /* 0xfffffffc00f09947 */ /* 0x002fea000383ffff */
[----:B------:R-:W-:Y:S05]  /*16820*/  BRA `(.L_x_1353) ;  /* 0xffffffec008c7947 */ /* 0x000fea000383ffff */
.L_x_1324:
[----:B-1----:R1:W2:Y:S02]  /*16830*/  SYNCS.PHASECHK.TRANS64.TRYWAIT P1, [R16+URZ+0x30c40], R13 ;  /* 0x030c400d100075a7 */ /* 0x0022a4000802017f */
[----:B--2---:R-:W-:Y:S05]  /*16840*/  @!P1 NANOSLEEP.SYNCS 0x989680 ;  /* 0x009896800000995d */ /* 0x004fea0003900000 */
[----:B------:R-:W2:Y:S02]  /*16850*/  @!P1 SYNCS.PHASECHK.TRANS64 P1, [R16+URZ+0x30c40], R13 ;  /* 0x030c400d100095a7 */ /* 0x000ea4000802007f */
[----:B--2---:R-:W-:Y:S05]  /*16860*/  @!P1 BRA `(.L_x_1324) ;  /* 0xfffffffc00f09947 */ /* 0x004fea000383ffff */
[----:B------:R-:W-:Y:S05]  /*16870*/  BRA `(.L_x_1354) ;  /* 0xfffffff000247947 */ /* 0x000fea000383ffff */
.L_x_1326:
[----:B-1----:R1:W2:Y:S02]  /*16880*/  SYNCS.PHASECHK.TRANS64.TRYWAIT P1, [R16+URZ+0x30c28], R13 ;  /* 0x030c280d100075a7 */ /* 0x0022a4000802017f */
[----:B--2---:R-:W-:Y:S05]  /*16890*/  @!P1 NANOSLEEP.SYNCS 0x989680 ;  /* 0x009896800000995d */ /* 0x004fea0003900000 */
[----:B------:R-:W2:Y:S02]  /*168a0*/  @!P1 SYNCS.PHASECHK.TRANS64 P1, [R16+URZ+0x30c28], R13 ;  /* 0x030c280d100095a7 */ /* 0x000ea4000802007f */
[----:B--2---:R-:W-:Y:S05]  /*168b0*/  @!P1 BRA `(.L_x_1326) ;  /* 0xfffffffc00f09947 */ /* 0x004fea000383ffff */
[----:B------:R-:W-:Y:S05]  /*168c0*/  BRA `(.L_x_1355) ;  /* 0xfffffff000907947 */ /* 0x000fea000383ffff */
.L_x_1328:
[----:B--2---:R2:W1:Y:S02]  /*168d0*/  SYNCS.PHASECHK.TRANS64.TRYWAIT P0, [R3+URZ+0x30c40], R0 ;  /* 0x030c4000030075a7 */ /* 0x004464000800017f */
[----:B-1----:R-:W-:Y:S05]  /*168e0*/  @!P0 NANOSLEEP.SYNCS 0x989680 ;  /* 0x009896800000895d */ /* 0x002fea0003900000 */
[----:B------:R-:W1:Y:S02]  /*168f0*/  @!P0 SYNCS.PHASECHK.TRANS64 P0, [R3+URZ+0x30c40], R0 ;  /* 0x030c4000030085a7 */ /* 0x000e64000800007f */
[----:B-1----:R-:W-:Y:S05]  /*16900*/  @!P0 BRA `(.L_x_1328) ;  /* 0xfffffffc00f08947 */ /* 0x002fea000383ffff */
[----:B------:R-:W-:Y:S05]  /*16910*/  BRA `(.L_x_1356) ;  /* 0xfffffff4001c7947 */ /* 0x000fea000383ffff */
.L_x_1330:
[----:B------:R-:W-:Y:S01]  /*16920*/  BSSY B0, `(.L_x_1357) ;  /* 0x0000006000007945 */ /* 0x000fe20003800000 */
[----:B------:R-:W-:-:S07]  /*16930*/  MOV R15, 0xffffffff ;  /* 0xffffffff000f7802 */ /* 0x000fce0000000f00 */
[----:B------:R-:W-:Y:S05]  /*16940*/  WARPSYNC.COLLECTIVE R15, `(.L_x_1358) ;  /* 0x000000000f0c7348 */ /* 0x000fea0003c00000 */
[----:B------:R-:W-:Y:S02]  /*16950*/  ELECT P6, UR62, PT ;  /* 0x00000000003e782f */ /* 0x000fe400038c0000 */
[----:B------:R-:W-:Y:S01]  /*16960*/  MOV R14, UR62 ;  /* 0x0000003e000e7c02 */ /* 0x000fe20008000f00 */
[----:B------:R-:W-:Y:S10]  /*16970*/  ENDCOLLECTIVE ;  /* 0x000000000000791b */ /* 0x000ff40003800000 */
.L_x_1358:
[----:B------:R-:W-:Y:S05]  /*16980*/  BSYNC B0 ;  /* 0x0000000000007941 */ /* 0x000fea0003800000 */
.L_x_1357:
[----:B------:R-:W-:Y:S05]  /*16990*/  BRA `(.L_x_1359) ;  /* 0xfffffff400ac7947 */ /* 0x000fea000383ffff */
.L_x_1332:
[----:B-1----:R1:W2:Y:S02]  /*169a0*/  SYNCS.PHASECHK.TRANS64.TRYWAIT P0, [R6+URZ], R5 ;  /* 0x00000005060075a7 */ /* 0x0022a4000800017f */
[----:B--2---:R-:W-:Y:S05]  /*169b0*/  @!P0 NANOSLEEP.SYNCS 0x989680 ;  /* 0x009896800000895d */ /* 0x004fea0003900000 */
[----:B------:R-:W2:Y:S02]  /*169c0*/  @!P0 SYNCS.PHASECHK.TRANS64 P0, [R6+URZ], R5 ;  /* 0x00000005060085a7 */ /* 0x000ea4000800007f */
[----:B--2---:R-:W-:Y:S05]  /*169d0*/  @!P0 BRA `(.L_x_1332) ;  /* 0xfffffffc00f08947 */ /* 0x004fea000383ffff */
[----:B------:R-:W-:Y:S05]  /*169e0*/  BRA `(.L_x_1360) ;  /* 0xfffffff400ec7947 */ /* 0x000fea000383ffff */
.L_x_1333:
[----:B--2---:R2:W3:Y:S02]  /*169f0*/  SYNCS.PHASECHK.TRANS64.TRYWAIT P0, [R3+URZ], R0 ;  /* 0x00000000030075a7 */ /* 0x0044e4000800017f */
[----:B---3--:R-:W-:Y:S05]  /*16a00*/  @!P0 NANOSLEEP.SYNCS 0x989680 ;  /* 0x009896800000895d */ /* 0x008fea0003900000 */
[----:B------:R-:W3:Y:S02]  /*16a10*/  @!P0 SYNCS.PHASECHK.TRANS64 P0, [R3+URZ], R0 ;  /* 0x00000000030085a7 */ /* 0x000ee4000800007f */
[----:B---3--:R-:W-:Y:S05]  /*16a20*/  @!P0 BRA `(.L_x_1333) ;  /* 0xfffffffc00f08947 */ /* 0x008fea000383ffff */
[----:B------:R-:W-:Y:S05]  /*16a30*/  BRA `(.L_x_1361) ;  /* 0xfffffff400e07947 */ /* 0x000fea000383ffff */
.L_x_1335:
[----:B--2---:R2:W3:Y:S02]  /*16a40*/  SYNCS.PHASECHK.TRANS64.TRYWAIT P0, [R2+URZ], R5 ;  /* 0x00000005020075a7 */ /* 0x0044e4000800017f */
[----:B---3--:R-:W-:Y:S05]  /*16a50*/  @!P0 NANOSLEEP.SYNCS 0x989680 ;  /* 0x009896800000895d */ /* 0x008fea0003900000 */
[----:B------:R-:W3:Y:S02]  /*16a60*/  @!P0 SYNCS.PHASECHK.TRANS64 P0, [R2+URZ], R5 ;  /* 0x00000005020085a7 */ /* 0x000ee4000800007f */
[----:B---3--:R-:W-:Y:S05]  /*16a70*/  @!P0 BRA `(.L_x_1335) ;  /* 0xfffffffc00f08947 */ /* 0x008fea000383ffff */
[----:B------:R-:W-:Y:S05]  /*16a80*/  BRA `(.L_x_1362) ;  /* 0xfffffff400e47947 */ /* 0x000fea000383ffff */
.L_x_1363:
        /* <DEDUP_REMOVED lines=15> */
.L_x_7383:


//--------------------- .text._ZN7cutlass13device_kernelIN5flash11enable_sm90INS1_16FlashAttnBwdSm90INS1_25CollectiveMainloopBwdSm90ILi2ELi2ELi2EN4cute5tupleIJNS5_1CILi1EEES8_S8_EEENS6_IJNS7_ILi128EEESA_NS7_ILi64EEEEEENS_10bfloat16_tEfNS_4arch4Sm90ELb0ELb1ELb1ELb0ELb0ELb1ELb0ELb0ELi2ELi1ELi2ELi2ELb0EEENS1_24CollectiveEpilogueBwdGQAISC_fSF_Li256ELb0ELb0EEENS1_19SingleTileSchedulerILb0ELb0ELb0ELi128EEEEEEEEEvNT_6ParamsE --------------------------
	.section	.text._ZN7cutlass13device_kernelIN5flash11enable_sm90INS1_16FlashAttnBwdSm90INS1_25CollectiveMainloopBwdSm90ILi2ELi2ELi2EN4cute5tupleIJNS5_1CILi1EEES8_S8_EEENS6_IJNS7_ILi128EEESA_NS7_ILi64EEEEEENS_10bfloat16_tEfNS_4arch4Sm90ELb0ELb1ELb1ELb0ELb0ELb1ELb0ELb0ELi2ELi1ELi2ELi2ELb0EEENS1_24CollectiveEpilogueBwdGQAISC_fSF_Li256ELb0ELb0EEENS1_19SingleTileSchedulerILb0ELb0ELb0ELi128EEEEEEEEEvNT_6ParamsE,"ax",@progbits
	.align	128
.text._ZN7cutlass13device_kernelIN5flash11enable_sm90INS1_16FlashAttnBwdSm90INS1_25CollectiveMainloopBwdSm90ILi2ELi2ELi2EN4cute5tupleIJNS5_1CILi1EEES8_S8_EEENS6_IJNS7_ILi128EEESA_NS7_ILi64EEEEEENS_10bfloat16_tEfNS_4arch4Sm90ELb0ELb1ELb1ELb0ELb0ELb1ELb0ELb0ELi2ELi1ELi2ELi2ELb0EEENS1_24CollectiveEpilogueBwdGQAISC_fSF_Li256ELb0ELb0EEENS1_19SingleTileSchedulerILb0ELb0ELb0ELi128EEEEEEEEEvNT_6ParamsE:
        .type           _ZN7cutlass13device_kernelIN5flash11enable_sm90INS1_16FlashAttnBwdSm90INS1_25CollectiveMainloopBwdSm90ILi2ELi2ELi2EN4cute5tupleIJNS5_1CILi1EEES8_S8_EEENS6_IJNS7_ILi128EEESA_NS7_ILi64EEEEEENS_10bfloat16_tEfNS_4arch4Sm90ELb0ELb1ELb1ELb0ELb0ELb1ELb0ELb0ELi2ELi1ELi2ELi2ELb0EEENS1_24CollectiveEpilogueBwdGQAISC_fSF_Li256ELb0ELb0EEENS1_19SingleTileSchedulerILb0ELb0ELb0ELi128EEEEEEEEEvNT_6ParamsE,@function
        .size           _ZN7cutlass13device_kernelIN5flash11enable_sm90INS1_16FlashAttnBwdSm90INS1_25CollectiveMainloopBwdSm90ILi2ELi2ELi2EN4cute5tupleIJNS5_1CILi1EEES8_S8_EEENS6_IJNS7_ILi128EEESA_NS7_ILi64EEEEEENS_10bfloat16_tEfNS_4arch4Sm90ELb0ELb1ELb1ELb0ELb0ELb1ELb0ELb0ELi2ELi1ELi2ELi2ELb0EEENS1_24CollectiveEpilogueBwdGQAISC_fSF_Li256ELb0ELb0EEENS1_19SingleTileSchedulerILb0ELb0ELb0ELi128EEEEEEEEEvNT_6ParamsE,(.L_x_7384 - _ZN7cutlass13device_kernelIN5flash11enable_sm90INS1_16FlashAttnBwdSm90INS1_25CollectiveMainloopBwdSm90ILi2ELi2ELi2EN4cute5tupleIJNS5_1CILi1EEES8_S8_EEENS6_IJNS7_ILi128EEESA_NS7_ILi64EEEEEENS_10bfloat16_tEfNS_4arch4Sm90ELb0ELb1ELb1ELb0ELb0ELb1ELb0ELb0ELi2ELi1ELi2ELi2ELb0EEENS1_24CollectiveEpilogueBwdGQAISC_fSF_Li256ELb0ELb0EEENS1_19SingleTileSchedulerILb0ELb0ELb0ELi128EEEEEEEEEvNT_6ParamsE)
        .other          _ZN7cutlass13device_kernelIN5flash11enable_sm90INS1_16FlashAttnBwdSm90INS1_25CollectiveMainloopBwdSm90ILi2ELi2ELi2EN4cute5tupleIJNS5_1CILi1EEES8_S8_EEENS6_IJNS7_ILi128EEESA_NS7_ILi64EEEEEENS_10bfloat16_tEfNS_4arch4Sm90ELb0ELb1ELb1ELb0ELb0ELb1ELb0ELb0ELi2ELi1ELi2ELi2ELb0EEENS1_24CollectiveEpilogueBwdGQAISC_fSF_Li256ELb0ELb0EEENS1_19SingleTileSchedulerILb0ELb0ELb0ELi128EEEEEEEEEvNT_6ParamsE,@"STO_CUDA_ENTRY STV_DEFAULT"
_ZN7cutlass13device_kernelIN5flash11enable_sm90INS1_16FlashAttnBwdSm90INS1_25CollectiveMainloopBwdSm90ILi2ELi2ELi2EN4cute5tupleIJNS5_1CILi1EEES8_S8_EEENS6_IJNS7_ILi128EEESA_NS7_ILi64EEEEEENS_10bfloat16_tEfNS_4arch4Sm90ELb0ELb1ELb1ELb0ELb0ELb1ELb0ELb0ELi2ELi1ELi2ELi2ELb0EEENS1_24CollectiveEpilogueBwdGQAISC_fSF_Li256ELb0ELb0EEENS1_19SingleTileSchedulerILb0ELb0ELb0ELi128EEEEEEEEEvNT_6ParamsE:
        /* <DEDUP_REMOVED lines=24> */
.L_x_1365:
[----:B------:R-:W-:Y:S05]  /*0180*/  BSYNC B0 ;  /* 0x0000000000007941 */ /* 0x000fea0003800000 */
.L_x_1364:
        /* <DEDUP_REMOVED lines=37> */
.L_x_1366:
        /* <DEDUP_REMOVED lines=22> */
.L_x_1367:
[----:B------:R-:W-:Y:S01]  /*0540*/  PLOP3.LUT P0, PT, PT, PT, UP0, 0x80, 0x0 ;  /* 0x000000000000781c */ /* 0x000fe20003f0f008 */
[----:B------:R-:W-:Y:S01]  /*0550*/  NOP ;  /* 0x0000000000007918 */ /* 0x000fe20000000000 */
[----:B------:R-:W-:Y:S01]  /*0560*/  BSSY B6, `(.L_x_1368) ;  /* 0x0001416000067945 */ /* 0x000fe20003800000 */
[----:B-12-4-:R-:W-:Y:S10]  /*0570*/  BAR.SYNC.DEFER_BLOCKING 0x0 ;  /* 0x0000000000007b1d */ /* 0x016ff40000010000 */
[----:B------:R-:W-:Y:S05]  /*0580*/  @!P0 BRA `(.L_x_1369) ;  /* 0x0000011400ec8947 */ /* 0x000fea0003800000 */
.L_x_1370:
        /* <DEDUP_REMOVED lines=13> */
[----:B----4-:R-:W-:Y:S05]  /*0660*/  @!P0 BRA `(.L_x_1371) ;  /* 0x0000014000148947 */ /* 0x010fea0003800000 */
        /* <DEDUP_REMOVED lines=57> */
.L_x_1372:
        /* <DEDUP_REMOVED lines=28> */
.L_x_1375:
        /* <DEDUP_REMOVED lines=15> */
.L_x_1374:
        /* <DEDUP_REMOVED lines=22> */
.L_x_1377:
        /* <DEDUP_REMOVED lines=15> */
.L_x_1376:
[----:B------:R-:W-:Y:S01]  /*0f00*/  SHF.R.S32.HI R6, RZ, 0x1f, R17 ;  /* 0x0000001fff067819 */ /* 0x000fe20000011411 */
[----:B------:R-:W-:-:S03]  /*0f10*/  UMOV UR4, 0xffffffff ;  /* 0xffffffff00047882 */ /* 0x000fc60000000000 */
[----:B------:R-:W-:-:S04]  /*0f20*/  LEA.HI R0, R6, R17, RZ, 0x7 ;  /* 0x0000001106007211 */ /* 0x000fc800078f38ff */
[----:B------:R-:W-:Y:S01]  /*0f30*/  SHF.R.S32.HI R18, RZ, 0x7, R0 ;  /* 0x00000007ff127819 */ /* 0x000fe20000011400 */
[----:B------:R-:W-:Y:S06]  /*0f40*/  BRA.DIV UR4, `(.L_x_1378) ;  /* 0x0000013604e47947 */ /* 0x000fec000b800000 */
[----:B------:R1:W2:Y:S02]  /*0f50*/  SHFL.IDX PT, R14, R18, RZ, 0x1f ;  /* 0x00001fff120e7589 */ /* 0x0002a400000e0000 */
.L_x_1474:
        /* <DEDUP_REMOVED lines=24> */
.L_x_1379:
        /* <DEDUP_REMOVED lines=64> */
[----:B------:R-:W-:Y:S01]  /*14e0*/  UIMAD UR4, UR39, -0x80, UR6 ;  /* 0xffffff80270478a4 */ /* 0x000fe2000f8e0206 */
[--C-:B------:R-:W-:Y:S02]  /*14f0*/  SHF.R.S32.HI R7, RZ, 0x2, R8.reuse ;  /* 0x00000002ff077819 */ /* 0x100fe40000011408 */
[----:B------:R-:W-:Y:S02]  /*1500*/  CS2R R170, SRZ ;  /* 0x0000000000aa7805 */ /* 0x000fe4000001ff00 */
[----:B------:R-:W-:Y:S01]  /*1510*/  SHF.R.S32.HI R4, RZ, 0x1f, R8 ;  /* 0x0000001fff047819 */ /* 0x000fe20000011408 */
[----:B------:R-:W-:Y:S01]  /*1520*/  IMAD.IADD R0, R17, 0x1, -R0 ;  /* 0x0000000111007824 */ /* 0x000fe200078e0a00 */
[----:B------:R-:W-:Y:S02]  /*1530*/  LEA.HI R6, R6, R17, RZ, 0x2 ;  /* 0x0000001106067211 */ /* 0x000fe400078f10ff */
[----:B------:R-:W-:-:S02]  /*1540*/  CS2R R168, SRZ ;  /* 0x0000000000a87805 */ /* 0x000fc4000001ff00 */
[----:B------:R-:W-:Y:S02]  /*1550*/  LEA.HI R4, R4, R7, RZ, 0x3 ;  /* 0x0000000704047211 */ /* 0x000fe400078f18ff */
[----:B------:R-:W-:Y:S02]  /*1560*/  CS2R R166, SRZ ;  /* 0x0000000000a67805 */ /* 0x000fe4000001ff00 */
[----:B------:R-:W-:Y:S02]  /*1570*/  LOP3.LUT R8, R6, 0xfffffffc, RZ, 0xc0, !PT ;  /* 0xfffffffc06087812 */ /* 0x000fe400078ec0ff */
[----:B------:R-:W-:Y:S02]  /*1580*/  CS2R R164, SRZ ;  /* 0x0000000000a47805 */ /* 0x000fe4000001ff00 */
[----:B------:R-:W-:Y:S02]  /*1590*/  SHF.R.S32.HI R5, RZ, 0x1f, R0 ;  /* 0x0000001fff057819 */ /* 0x000fe40000011400 */
[----:B------:R-:W-:-:S02]  /*15a0*/  CS2R R162, SRZ ;  /* 0x0000000000a27805 */ /* 0x000fc4000001ff00 */
[----:B------:R-:W-:Y:S02]  /*15b0*/  LOP3.LUT R6, R4, 0xfffffff8, RZ, 0xc0, !PT ;  /* 0xfffffff804067812 */ /* 0x000fe400078ec0ff */
[----:B------:R-:W-:Y:S02]  /*15c0*/  CS2R R160, SRZ ;  /* 0x0000000000a07805 */ /* 0x000fe4000001ff00 */
[----:B------:R-:W-:Y:S02]  /*15d0*/  IADD3 R9, R17, -R8, RZ ;  /* 0x8000000811097210 */ /* 0x000fe40007ffe0ff */
[----:B------:R-:W-:Y:S02]  /*15e0*/  CS2R R158, SRZ ;  /* 0x00000000009e7805 */ /* 0x000fe4000001ff00 */
[----:B------:R-:W-:Y:S01]  /*15f0*/  LEA.HI R4, R5, R0, RZ, 0x3 ;  /* 0x0000000005047211 */ /* 0x000fe200078f18ff */
[----:B------:R-:W-:Y:S01]  /*1600*/  IMAD.IADD R6, R7, 0x1, -R6 ;  /* 0x0000000107067824 */ /* 0x000fe200078e0a06 */
[----:B------:R-:W-:-:S02]  /*1610*/  LEA.HI R8, R11, R13, RZ, 0x5 ;  /* 0x0000000d0b087211 */ /* 0x000fc400078f28ff */
[----:B------:R-:W-:Y:S02]  /*1620*/  CS2R R156, SRZ ;  /* 0x00000000009c7805 */ /* 0x000fe4000001ff00 */
[----:B------:R-:W-:Y:S02]  /*1630*/  LEA.HI R5, R5, R0, RZ, 0x2 ;  /* 0x0000000005057211 */ /* 0x000fe400078f10ff */
[----:B------:R-:W-:Y:S02]  /*1640*/  CS2R R154, SRZ ;  /* 0x00000000009a7805 */ /* 0x000fe4000001ff00 */
[----:B------:R-:W-:Y:S02]  /*1650*/  LEA.HI R10, R12, R12, RZ, 0x1 ;  /* 0x0000000c0c0a7211 */ /* 0x000fe400078f08ff */
[----:B------:R-:W-:Y:S02]  /*1660*/  CS2R R152, SRZ ;  /* 0x0000000000987805 */ /* 0x000fe4000001ff00 */
[----:B------:R-:W-:-:S02]  /*1670*/  SHF.R.S32.HI R0, RZ, 0x3, R4 ;  /* 0x00000003ff007819 */ /* 0x000fc40000011404 */
[----:B------:R-:W-:Y:S02]  /*1680*/  CS2R R150, SRZ ;  /* 0x0000000000967805 */ /* 0x000fe4000001ff00 */
[----:B------:R-:W-:Y:S02]  /*1690*/  SHF.R.S32.HI R7, RZ, 0x1f, R4 ;  /* 0x0000001fff077819 */ /* 0x000fe40000011404 */
[----:B------:R-:W-:Y:S02]  /*16a0*/  CS2R R148, SRZ ;  /* 0x0000000000947805 */ /* 0x000fe4000001ff00 */
[----:B------:R-:W-:Y:S02]  /*16b0*/  SHF.R.S32.HI R11, RZ, 0x5, R8 ;  /* 0x00000005ff0b7819 */ /* 0x000fe40000011408 */
[----:B------:R-:W-:Y:S02]  /*16c0*/  CS2R R146, SRZ ;  /* 0x0000000000927805 */ /* 0x000fe4000001ff00 */
[----:B------:R-:W-:-:S02]  /*16d0*/  SHF.R.S32.HI R4, RZ, 0x2, R5 ;  /* 0x00000002ff047819 */ /* 0x000fc40000011405 */
[----:B------:R-:W-:Y:S02]  /*16e0*/  CS2R R144, SRZ ;  /* 0x0000000000907805 */ /* 0x000fe4000001ff00 */
[----:B------:R-:W-:Y:S01]  /*16f0*/  LOP3.LUT R10, R10, 0x3fffffe, RZ, 0xc0, !PT ;  /* 0x03fffffe0a0a7812 */ /* 0x000fe200078ec0ff */
[----:B------:R-:W-:Y:S01]  /*1700*/  IMAD R11, R11, 0x10, R6 ;  /* 0x000000100b0b7824 */ /* 0x000fe200078e0206 */
[----:B------:R-:W-:Y:S02]  /*1710*/  LEA.HI R5, R5, R4, RZ, 0x1 ;  /* 0x0000000405057211 */ /* 0x000fe400078f08ff */
[----:B------:R-:W-:Y:S02]  /*1720*/  CS2R R142, SRZ ;  /* 0x00000000008e7805 */ /* 0x000fe4000001ff00 */
[----:B------:R-:W-:Y:S01]  /*1730*/  IADD3 R6, R4, 0x8, RZ ;  /* 0x0000000804067810 */ /* 0x000fe20007ffe0ff */
[----:B------:R-:W-:Y:S01]  /*1740*/  IMAD.IADD R10, R12, 0x1, -R10 ;  /* 0x000000010c0a7824 */ /* 0x000fe200078e0a0a */
[----:B------:R-:W-:Y:S01]  /*1750*/  LOP3.LUT R5, R5, 0xfffffffe, RZ, 0xc0, !PT ;  /* 0xfffffffe05057812 */ /* 0x000fe200078ec0ff */
[----:B------:R-:W-:Y:S01]  /*1760*/  VIADD R12, R4, 0x18 ;  /* 0x00000018040c7836 */ /* 0x000fe20000000000 */
[----:B------:R-:W-:Y:S01]  /*1770*/  LEA.HI R8, R6, R6, RZ, 0x1 ;  /* 0x0000000606087211 */ /* 0x000fe200078f08ff */
[----:B-1----:R-:W-:Y:S01]  /*1780*/  IMAD R18, R10, 0x40, R11 ;  /* 0x000000400a127824 */ /* 0x002fe200078e020b */
[----:B------:R-:W-:Y:S01]  /*1790*/  LEA.HI R7, R7, R0, RZ, 0x4 ;  /* 0x0000000007077211 */ /* 0x000fe200078f20ff */
[C---:B------:R-:W-:Y:S01]  /*17a0*/  VIADD R10, R4.reuse, 0x10 ;  /* 0x00000010040a7836 */ /* 0x040fe20000000000 */
[----:B------:R-:W-:-:S02]  /*17b0*/  IADD3 R5, R4, -R5, RZ ;  /* 0x8000000504057210 */ /* 0x000fc40007ffe0ff */
[----:B------:R-:W-:Y:S02]  /*17c0*/  CS2R R140, SRZ ;  /* 0x00000000008c7805 */ /* 0x000fe4000001ff00 */
[--C-:B------:R-:W-:Y:S02]  /*17d0*/  SHF.R.S32.HI R4, RZ, 0x1, R8.reuse ;  /* 0x00000001ff047819 */ /* 0x100fe40000011408 */
[----:B------:R-:W-:Y:S02]  /*17e0*/  CS2R R202, SRZ ;  /* 0x0000000000ca7805 */ /* 0x000fe4000001ff00 */
[----:B------:R-:W-:Y:S02]  /*17f0*/  SHF.R.S32.HI R11, RZ, 0x1f, R8 ;  /* 0x0000001fff0b7819 */ /* 0x000fe40000011408 */
[----:B------:R-:W-:Y:S02]  /*1800*/  CS2R R200, SRZ ;  /* 0x0000000000c87805 */ /* 0x000fe4000001ff00 */
[----:B------:R-:W-:-:S02]  /*1810*/  LOP3.LUT R7, R7, 0x1ffffff0, RZ, 0xc0, !PT ;  /* 0x1ffffff007077812 */ /* 0x000fc400078ec0ff */
[----:B------:R-:W-:Y:S02]  /*1820*/  CS2R R198, SRZ ;  /* 0x0000000000c67805 */ /* 0x000fe4000001ff00 */
[----:B------:R-:W-:Y:S02]  /*1830*/  LEA.HI R11, R11, R4, RZ, 0x4 ;  /* 0x000000040b0b7211 */ /* 0x000fe400078f20ff */
[----:B------:R-:W-:Y:S02]  /*1840*/  CS2R R196, SRZ ;  /* 0x0000000000c47805 */ /* 0x000fe4000001ff00 */
[----:B------:R-:W-:Y:S02]  /*1850*/  IADD3 R0, R0, -R7, RZ ;  /* 0x8000000700007210 */ /* 0x000fe40007ffe0ff */
[----:B------:R-:W-:Y:S02]  /*1860*/  CS2R R194, SRZ ;  /* 0x0000000000c27805 */ /* 0x000fe4000001ff00 */
[----:B------:R-:W-:-:S02]  /*1870*/  LOP3.LUT R7, R8, 0xfffffffe, RZ, 0xc0, !PT ;  /* 0xfffffffe08077812 */ /* 0x000fc400078ec0ff */
[----:B------:R-:W-:Y:S02]  /*1880*/  CS2R R192, SRZ ;  /* 0x0000000000c07805 */ /* 0x000fe4000001ff00 */
[----:B------:R-:W-:Y:S01]  /*1890*/  LOP3.LUT R11, R11, 0x1ffffff0, RZ, 0xc0, !PT ;  /* 0x1ffffff00b0b7812 */ /* 0x000fe200078ec0ff */
[----:B------:R-:W-:Y:S01]  /*18a0*/  IMAD R0, R0, 0x8, R5 ;  /* 0x0000000800007824 */ /* 0x000fe200078e0205 */
[----:B------:R-:W-:Y:S01]  /*18b0*/  LEA.HI R14, R12, R12, RZ, 0x1 ;  /* 0x0000000c0c0e7211 */ /* 0x000fe200078f08ff */
[----:B------:R-:W-:Y:S01]  /*18c0*/  IMAD.IADD R7, R6, 0x1, -R7 ;  /* 0x0000000106077824 */ /* 0x000fe200078e0a07 */
[----:B------:R-:W-:Y:S01]  /*18d0*/  LEA.HI R6, R10, R10, RZ, 0x1 ;  /* 0x0000000a0a067211 */ /* 0x000fe200078f08ff */
[----:B------:R-:W-:Y:S01]  /*18e0*/  IMAD.IADD R4, R4, 0x1, -R11 ;  /* 0x0000000104047824 */ /* 0x000fe200078e0a0b */
[----:B------:R-:W-:Y:S01]  /*18f0*/  STL [R1+0x64], R0 ;  /* 0x0000640001007387 */ /* 0x000fe20000100800 */
[----:B------:R-:W-:Y:S02]  /*1900*/  SHF.R.S32.HI R17, RZ, 0x1f, R14 ;  /* 0x0000001fff117819 */ /* 0x000fe4000001140e */
[----:B------:R-:W-:Y:S01]  /*1910*/  CS2R R190, SRZ ;  /* 0x0000000000be7805 */ /* 0x000fe2000001ff00 */
[----:B------:R-:W-:Y:S01]  /*1920*/  IMAD R5, R4, 0x8, R7 ;  /* 0x0000000804057824 */ /* 0x000fe200078e0207 */
[----:B------:R-:W-:-:S02]  /*1930*/  LOP3.LUT R13, R6, 0xfffffffe, RZ, 0xc0, !PT ;  /* 0xfffffffe060d7812 */ /* 0x000fc400078ec0ff */
[----:B------:R-:W-:Y:S02]  /*1940*/  CS2R R188, SRZ ;  /* 0x0000000000bc7805 */ /* 0x000fe4000001ff00 */
[--C-:B------:R-:W-:Y:S02]  /*1950*/  SHF.R.S32.HI R8, RZ, 0x1, R6.reuse ;  /* 0x00000001ff087819 */ /* 0x100fe40000011406 */
[----:B------:R-:W-:Y:S01]  /*1960*/  CS2R R186, SRZ ;  /* 0x0000000000ba7805 */ /* 0x000fe2000001ff00 */
[----:B------:R1:W-:Y:S01]  /*1970*/  STL [R1+0x60], R5 ;  /* 0x0000600501007387 */ /* 0x0003e20000100800 */
[----:B------:R-:W-:Y:S01]  /*1980*/  SHF.R.S32.HI R15, RZ, 0x1f, R6 ;  /* 0x0000001fff0f7819 */ /* 0x000fe20000011406 */
[----:B------:R-:W-:Y:S01]  /*1990*/  IMAD.IADD R13, R10, 0x1, -R13 ;  /* 0x000000010a0d7824 */ /* 0x000fe200078e0a0d */
[----:B------:R-:W-:Y:S02]  /*19a0*/  SHF.R.S32.HI R6, RZ, 0x1, R14 ;  /* 0x00000001ff067819 */ /* 0x000fe4000001140e */
[----:B------:R-:W-:-:S02]  /*19b0*/  CS2R R184, SRZ ;  /* 0x0000000000b87805 */ /* 0x000fc4000001ff00 */
[----:B------:R-:W-:Y:S02]  /*19c0*/  LEA.HI R15, R15, R8, RZ, 0x4 ;  /* 0x000000080f0f7211 */ /* 0x000fe400078f20ff */
[----:B------:R-:W-:Y:S02]  /*19d0*/  CS2R R182, SRZ ;  /* 0x0000000000b67805 */ /* 0x000fe4000001ff00 */
[----:B------:R-:W-:Y:S02]  /*19e0*/  LEA.HI R10, R17, R6, RZ, 0x4 ;  /* 0x00000006110a7211 */ /* 0x000fe400078f20ff */
[----:B------:R-:W-:Y:S02]  /*19f0*/  CS2R R180, SRZ ;  /* 0x0000000000b47805 */ /* 0x000fe4000001ff00 */
[----:B------:R-:W-:Y:S01]  /*1a00*/  LOP3.LUT R15, R15, 0x1ffffff0, RZ, 0xc0, !PT ;  /* 0x1ffffff00f0f7812 */ /* 0x000fe200078ec0ff */
[----:B-1----:R-:W1:Y:S01]  /*1a10*/  S2R R5, SR_CTAID.X ;  /* 0x0000000000057919 */ /* 0x002e620000002500 */
[----:B------:R-:W-:-:S02]  /*1a20*/  LOP3.LUT R17, R14, 0xfffffffe, RZ, 0xc0, !PT ;  /* 0xfffffffe0e117812 */ /* 0x000fc400078ec0ff */
[----:B------:R-:W-:Y:S02]  /*1a30*/  CS2R R178, SRZ ;  /* 0x0000000000b27805 */ /* 0x000fe4000001ff00 */
[----:B------:R-:W-:Y:S01]  /*1a40*/  LOP3.LUT R19, R10, 0x1ffffff0, RZ, 0xc0, !PT ;  /* 0x1ffffff00a137812 */ /* 0x000fe200078ec0ff */
[----:B------:R-:W-:Y:S01]  /*1a50*/  IMAD.IADD R8, R8, 0x1, -R15 ;  /* 0x0000000108087824 */ /* 0x000fe200078e0a0f */
[----:B------:R-:W-:Y:S02]  /*1a60*/  IADD3 R17, R12, -R17, RZ ;  /* 0x800000110c117210 */ /* 0x000fe40007ffe0ff */
[----:B------:R-:W-:Y:S02]  /*1a70*/  CS2R R176, SRZ ;  /* 0x0000000000b07805 */ /* 0x000fe4000001ff00 */
[----:B------:R-:W-:Y:S02]  /*1a80*/  IADD3 R6, R6, -R19, RZ ;  /* 0x8000001306067210 */ /* 0x000fe40007ffe0ff */
[----:B------:R-:W-:-:S02]  /*1a90*/  CS2R R174, SRZ ;  /* 0x0000000000ae7805 */ /* 0x000fc4000001ff00 */
[----:B------:R-:W-:Y:S02]  /*1aa0*/  LEA R4, R8, R13, 0x3 ;  /* 0x0000000d08047211 */ /* 0x000fe400078e18ff */
[----:B------:R-:W-:Y:S02]  /*1ab0*/  CS2R R172, SRZ ;  /* 0x0000000000ac7805 */ /* 0x000fe4000001ff00 */
[----:B------:R-:W-:Y:S01]  /*1ac0*/  IADD3 R7, -R18, UR4, RZ ;  /* 0x0000000412077c10 */ /* 0x000fe2000fffe1ff */
[----:B------:R-:W-:Y:S01]  /*1ad0*/  IMAD R0, R6, 0x8, R17 ;  /* 0x0000000806007824 */ /* 0x000fe200078e0211 */
[----:B------:R2:W-:Y:S04]  /*1ae0*/  STL [R1+0x5c], R4 ;  /* 0x00005c0401007387 */ /* 0x0005e80000100800 */
[----:B------:R3:W-:Y:S01]  /*1af0*/  STL [R1+0x58], R0 ;  /* 0x0000580001007387 */ /* 0x0007e20000100800 */
[----:B--2---:R-:W-:Y:S01]  /*1b00*/  IMAD.MOV.U32 R4, RZ, RZ, RZ ;  /* 0x000000ffff047224 */ /* 0x004fe200078e00ff */
[----:B---3--:R-:W-:Y:S01]  /*1b10*/  MOV R0, RZ ;  /* 0x000000ff00007202 */ /* 0x008fe20000000f00 */
[----:B-1----:R-:W-:-:S07]  /*1b20*/  IMAD R8, R5, -0x80, -R18 ;  /* 0xffffff8005087824 */ /* 0x002fce00078e0a12 */
.L_x_1392:
[----:B------:R-:W-:-:S06]  /*1b30*/  ULOP3.LUT UR4, UR36, 0x1, URZ, 0xfc, !UPT ;  /* 0x0000000124047892 */ /* 0x000fcc000f8efc3f */
[----:B------:R-:W-:-:S05]  /*1b40*/  IMAD.U32 R5, RZ, RZ, UR4 ;  /* 0x00000004ff057e24 */ /* 0x000fca000f8e00ff */
[----:B------:R-:W-:-:S13]  /*1b50*/  ISETP.NE.AND P6, PT, R5, 0x3, PT ;  /* 0x000000030500780c */ /* 0x000fda0003fc5270 */
[----:B------:R-:W-:Y:S05]  /*1b60*/  @!P6 BRA `(.L_x_1382) ;  /* 0x000000000004e947 */ /* 0x000fea0003800000 */
[----:B------:R-:W-:Y:S01]  /*1b70*/  BPT.TRAP 0x1 ;  /* 0x000000040000795c */ /* 0x000fe20000300000 */
.L_x_1382:
[----:B------:R-:W-:Y:S01]  /*1b80*/  IMAD R6, R0, 0x8, R16 ;  /* 0x0000000800067824 */ /* 0x000fe200078e0210 */
[----:B------:R-:W-:-:S04]  /*1b90*/  SHF.L.U32 R23, R4, 0x1f, RZ ;  /* 0x0000001f04177819 */ /* 0x000fc800000006ff */
[----:B------:R1:W2:Y:S01]  /*1ba0*/  SYNCS.PHASECHK.TRANS64.TRYWAIT P0, [R6+URZ+0x30c10], R23 ;  /* 0x030c1017060075a7 */ /* 0x0002a2000800017f */
[----:B------:R-:W-:Y:S05]  /*1bb0*/  @!P6 BRA `(.L_x_1383) ;  /* 0x000000000004e947 */ /* 0x000fea0003800000 */
[----:B------:R-:W-:Y:S01]  /*1bc0*/  BPT.TRAP 0x1 ;  /* 0x000000040000795c */ /* 0x000fe20000300000 */
.L_x_1383:
[----:B------:R-:W-:-:S04]  /*1bd0*/  IADD3 R5, R16, 0x10000, RZ ;  /* 0x0001000010057810 */ /* 0x000fc80007ffe0ff */
[----:B------:R-:W-:-:S04]  /*1be0*/  SHF.R.U32.HI R5, RZ, 0x4, R5 ;  /* 0x00000004ff057819 */ /* 0x000fc80000011605 */
[----:B------:R-:W-:Y:S01]  /*1bf0*/  LOP3.LUT R5, R5, 0x3fff, RZ, 0xc0, !PT ;  /* 0x00003fff05057812 */ /* 0x000fe200078ec0ff */
[----:B--2---:R-:W-:Y:S06]  /*1c00*/  @P0 BRA `(.L_x_1384) ;  /* 0x0000000000080947 */ /* 0x004fec0003800000 */
[----:B------:R-:W2:Y:S02]  /*1c10*/  SYNCS.PHASECHK.TRANS64.TRYWAIT P0, [R6+URZ+0x30c10], R23 ;  /* 0x030c1017060075a7 */ /* 0x000ea4000800017f */
[----:B--2---:R-:W-:Y:S05]  /*1c20*/  @!P0 BRA `(.L_x_1385) ;  /* 0x0000012800e08947 */ /* 0x004fea0003800000 */
.L_x_1384:
[----:B------:R-:W-:Y:S05]  /*1c30*/  WARPSYNC.ALL ;  /* 0x0000000000007948 */ /* 0x000fea0003800000 */
[----:B------:R-:W-:Y:S01]  /*1c40*/  LOP3.LUT R11, R5, 0x10000, RZ, 0xfc, !PT ;  /* 0x00010000050b7812 */ /* 0x000fe200078efcff */
[----:B------:R-:W3:Y:S04]  /*1c50*/  LDL R10, [R1+0x50] ;  /* 0x00005000010a7983 */ /* 0x000ee80000100800 */
[----:B------:R-:W-:Y:S01]  /*1c60*/  IMAD R11, R0, 0x400, R11 ;  /* 0x00000400000b7824 */ /* 0x000fe200078e020b */
[----:B------:R-:W4:Y:S04]  /*1c70*/  LDL R14, [R1+0x5c] ;  /* 0x00005c00010e7983 */ /* 0x000f280000100800 */
[----:B------:R-:W-:Y:S01]  /*1c80*/  R2UR UR8, R11 ;  /* 0x000000000b0872ca */ /* 0x000fe200000e0000 */
[----:B------:R-:W-:Y:S01]  /*1c90*/  WARPGROUP.ARRIVE ;  /* 0x00000000000079c5 */ /* 0x000fe20000000000 */
[----:B------:R-:W-:Y:S01]  /*1ca0*/  UMOV UR7, 0x40000040 ;  /* 0x4000004000077882 */ /* 0x000fe20000000000 */
[----:B------:R-:W-:Y:S01]  /*1cb0*/  UMOV UR5, 0x40000040 ;  /* 0x4000004000057882 */ /* 0x000fe20000000000 */
[----:B------:R-:W5:Y:S04]  /*1cc0*/  LDL R15, [R1+0x64] ;  /* 0x00006400010f7983 */ /* 0x000f680000100800 */
[----:B------:R-:W2:Y:S04]  /*1cd0*/  LDL R12, [R1+0x60] ;  /* 0x00006000010c7983 */ /* 0x000ea80000100800 */
[----:B------:R-:W2:Y:S01]  /*1ce0*/  LDL R13, [R1+0x58] ;  /* 0x00005800010d7983 */ /* 0x000ea20000100800 */
        /* <DEDUP_REMOVED lines=27> */
[C---:B-----5:R-:W-:Y:S01]  /*1ea0*/  LEA R10, R0.reuse, R15, 0x7 ;  /* 0x0000000f000a7211 */ /* 0x060fe200078e38ff */
[C---:B--2---:R-:W-:Y:S01]  /*1eb0*/  IMAD R12, R0.reuse, 0x80, R12 ;  /* 0x00000080000c7824 */ /* 0x044fe200078e020c */
[----:B------:R-:W-:Y:S02]  /*1ec0*/  LEA R18, R0, R13, 0x7 ;  /* 0x0000000d00127211 */ /* 0x000fe400078e38ff */
        /* <DEDUP_REMOVED lines=23> */
.L_x_1386:
[----:B------:R1:W1:Y:S01]  /*2040*/  SYNCS.PHASECHK.TRANS64.TRYWAIT P0, [R6+URZ+0x30c30], R23 ;  /* 0x030c3017060075a7 */ /* 0x000262000800017f */
[----:B------:R-:W-:Y:S05]  /*2050*/  @!P6 BRA `(.L_x_1387) ;  /* 0x000000000004e947 */ /* 0x000fea0003800000 */
[----:B------:R-:W-:Y:S01]  /*2060*/  BPT.TRAP 0x1 ;  /* 0x000000040000795c */ /* 0x000fe20000300000 */
.L_x_1387:
[----:B-1----:R-:W-:Y:S05]  /*2070*/  @P0 BRA `(.L_x_1388) ;  /* 0x0000000000080947 */ /* 0x002fea0003800000 */
[----:B------:R-:W1:Y:S02]  /*2080*/  SYNCS.PHASECHK.TRANS64.TRYWAIT P0, [R6+URZ+0x30c30], R23 ;  /* 0x030c3017060075a7 */ /* 0x000e64000800017f */
[----:B-1----:R-:W-:Y:S05]  /*2090*/  @!P0 BRA `(.L_x_1389) ;  /* 0x0000012400d88947 */ /* 0x002fea0003800000 */
.L_x_1388:
        /* <DEDUP_REMOVED lines=37> */
[----:B------:R-:W-:Y:S01]  /*22f0*/  UMOV UR4, UR9 ;  /* 0x0000000900047c82 */ /* 0x000fe20008000000 */
[----:B------:R-:W-:Y:S01]  /*2300*/  UMOV UR5, 0x40000040 ;  /* 0x4000004000057882 */ /* 0x000fe20000000000 */
[----:B--2---:R-:W-:Y:S01]  /*2310*/  MUFU.TANH R195, R84 ;  /* 0x0000005400c37308 */ /* 0x004fe20000002400 */
[----:B------:R-:W-:Y:S01]  /*2320*/  STL [R1+0x134], R197 ;  /* 0x000134c501007387 */ /* 0x000fe20000100800 */
[----:B------:R-:W-:Y:S01]  /*2330*/  FMUL.FTZ R90, R90, UR13 ;  /* 0x0000000d5a5a7c20 */ /* 0x000fe20008410000 */
[----:B------:R-:W-:Y:S01]  /*2340*/  FMUL.FTZ R88, R88, UR13 ;  /* 0x0000000d58587c20 */ /* 0x000fe20008410000 */
[----:B------:R-:W-:Y:S01]  /*2350*/  FMUL.FTZ R89, R89, UR13 ;  /* 0x0000000d59597c20 */ /* 0x000fe20008410000 */
[----:B------:R-:W-:Y:S01]  /*2360*/  STL [R1+0x130], R198 ;  /* 0x000130c601007387 */ /* 0x000fe20000100800 */
[----:B------:R-:W-:Y:S01]  /*2370*/  FMUL.FTZ R115, R115, UR13 ;  /* 0x0000000d73737c20 */ /* 0x000fe20008410000 */
[----:B------:R-:W-:Y:S01]  /*2380*/  FMUL.FTZ R91, R91, UR13 ;  /* 0x0000000d5b5b7c20 */ /* 0x000fe20008410000 */
[----:B---3--:R1:W-:Y:S01]  /*2390*/  MUFU.TANH R196, R85 ;  /* 0x0000005500c47308 */ /* 0x0083e20000002400 */
[----:B------:R2:W-:Y:S01]  /*23a0*/  STL [R1+0x12c], R199 ;  /* 0x00012cc701007387 */ /* 0x0005e20000100800 */
[----:B------:R-:W-:Y:S01]  /*23b0*/  ISETP.GT.AND P2, PT, R8, RZ, PT ;  /* 0x000000ff0800720c */ /* 0x000fe20003f44270 */
[----:B------:R-:W-:Y:S01]  /*23c0*/  FMUL.FTZ R92, R92, UR13 ;  /* 0x0000000d5c5c7c20 */ /* 0x000fe20008410000 */
[----:B------:R-:W-:Y:S01]  /*23d0*/  ISETP.GT.AND P1, PT, R7, RZ, PT ;  /* 0x000000ff0700720c */ /* 0x000fe20003f24270 */
[----:B------:R-:W-:Y:S01]  /*23e0*/  STL [R1+0x128], R200 ;  /* 0x000128c801007387 */ /* 0x000fe20000100800 */
[----:B------:R-:W-:Y:S01]  /*23f0*/  ISETP.GT.AND P0, PT, R8, 0x8, PT ;  /* 0x000000080800780c */ /* 0x000fe20003f04270 */
[----:B------:R-:W-:Y:S01]  /*2400*/  FMUL.FTZ R93, R93, UR13 ;  /* 0x0000000d5d5d7c20 */ /* 0x000fe20008410000 */
        /* <DEDUP_REMOVED lines=14> */
[----:B------:R-:W-:Y:S01]  /*24f0*/  UIADD3 UR10, UR8, 0x6, URZ ;  /* 0x00000006080a7890 */ /* 0x000fe2000fffe03f */
[----:B------:R2:W-:Y:S01]  /*2500*/  STL [R1+0x118], R171 ;  /* 0x000118ab01007387 */ /* 0x0005e20000100800 */
[----:B------:R-:W-:Y:S01]  /*2510*/  UMOV UR11, 0x40000040 ;  /* 0x40000040000b7882 */ /* 0x000fe20000000000 */
[----:B-1----:R-:W-:Y:S01]  /*2520*/  MUFU.TANH R201, R90 ;  /* 0x0000005a00c97308 */ /* 0x002fe20000002400 */
[----:B------:R-:W-:Y:S01]  /*2530*/  FMUL.FTZ R105, R105, UR13 ;  /* 0x0000000d69697c20 */ /* 0x000fe20008410000 */
        /* <DEDUP_REMOVED lines=13> */
[----:B------:R-:W-:Y:S01]  /*2610*/  IMAD R132, R0, 0x400, R132 ;  /* 0x0000040000847824 */ /* 0x000fe200078e0284 */
[----:B------:R-:W3:Y:S01]  /*2620*/  MUFU.TANH R22, R22 ;  /* 0x0000001600167308 */ /* 0x000ee20000002400 */
[----:B-1----:R-:W1:Y:S01]  /*2630*/  LDC.64 R88, c[0x0][0x748] ;  /* 0x0001d200ff587b82 */ /* 0x002e620000000a00 */
[----:B------:R-:W-:Y:S01]  /*2640*/  STL [R1+0x104], R166 ;  /* 0x000104a601007387 */ /* 0x000fe20000100800 */
[----:B------:R-:W-:Y:S01]  /*2650*/  FMUL.FTZ R104, R104, UR13 ;  /* 0x0000000d68687c20 */ /* 0x000fe20008410000 */
[----:B------:R-:W-:Y:S01]  /*2660*/  FMUL.FTZ R108, R108, UR13 ;  /* 0x0000000d6c6c7c20 */ /* 0x000fe20008410000 */
[----:B------:R-:W-:Y:S01]  /*2670*/  FMUL.FTZ R109, R109, UR13 ;  /* 0x0000000d6d6d7c20 */ /* 0x000fe20008410000 */
[----:B------:R-:W-:Y:S01]  /*2680*/  STL [R1+0x100], R165 ;  /* 0x000100a501007387 */ /* 0x000fe20000100800 */
[----:B------:R-:W-:Y:S01]  /*2690*/  FMUL.FTZ R121, R121, UR13 ;  /* 0x0000000d79797c20 */ /* 0x000fe20008410000 */
[----:B------:R-:W3:Y:S01]  /*26a0*/  MUFU.TANH R230, R230 ;  /* 0x000000e600e67308 */ /* 0x000ee20000002400 */
[----:B------:R-:W-:Y:S01]  /*26b0*/  R2UR UR12, R132 ;  /* 0x00000000840c72ca */ /* 0x000fe200000e0000 */
        /* <DEDUP_REMOVED lines=22> */
[----:B--2---:R-:W-:Y:S01]  /*2820*/  MUFU.TANH R171, R91 ;  /* 0x0000005b00ab7308 */ /* 0x004fe20000002400 */
[----:B------:R-:W-:Y:S01]  /*2830*/  FMUL.FTZ R126, R126, UR13 ;  /* 0x0000000d7e7e7c20 */ /* 0x000fe20008410000 */
[----:B------:R-:W-:Y:S01]  /*2840*/  STL [R1+0xe4], R158 ;  /* 0x0000e49e01007387 */ /* 0x000fe20000100800 */
[----:B------:R-:W-:Y:S01]  /*2850*/  FMUL.FTZ R125, R125, UR13 ;  /* 0x0000000d7d7d7c20 */ /* 0x000fe20008410000 */
[----:B------:R-:W-:Y:S01]  /*2860*/  FMUL.FTZ R127, R127, UR13 ;  /* 0x0000000d7f7f7c20 */ /* 0x000fe20008410000 */
[----:B------:R-:W-:Y:S01]  /*2870*/  FMUL.FTZ R227, R129, UR13 ;  /* 0x0000000d81e37c20 */ /* 0x000fe20008410000 */
[----:B------:R-:W-:Y:S01]  /*2880*/  STL [R1+0xe0], R157 ;  /* 0x0000e09d01007387 */ /* 0x000fe20000100800 */
[----:B------:R-:W-:Y:S01]  /*2890*/  FMUL.FTZ R131, R131, UR13 ;  /* 0x0000000d83837c20 */ /* 0x000fe20008410000 */
        /* <DEDUP_REMOVED lines=18> */
[----:B------:R-:W3:Y:S02]  /*29c0*/  MUFU.TANH R167, R97 ;  /* 0x0000006100a77308 */ /* 0x000ee40000002400 */
[----:B------:R-:W-:Y:S04]  /*29d0*/  STL [R1+0xac], R144 ;  /* 0x0000ac9001007387 */ /* 0x000fe80000100800 */
[----:B------:R-:W-:Y:S02]  /*29e0*/  STL [R1+0xa8], R143 ;  /* 0x0000a88f01007387 */ /* 0x000fe40000100800 */
[----:B------:R4:W-:Y:S02]  /*29f0*/  MUFU.TANH R197, R133 ;  /* 0x0000008500c57308 */ /* 0x0009e40000002400 */
[----:B------:R-:W-:Y:S04]  /*2a00*/  STL [R1+0xa4], R142 ;  /* 0x0000a48e01007387 */ /* 0x000fe80000100800 */
[----:B------:R-:W-:Y:S02]  /*2a10*/  STL [R1+0xa0], R141 ;  /* 0x0000a08d01007387 */ /* 0x000fe40000100800 */
[----:B------:R-:W3:Y:S02]  /*2a20*/  MUFU.TANH R20, R20 ;  /* 0x0000001400147308 */ /* 0x000ee40000002400 */
[----:B------:R2:W-:Y:S01]  /*2a30*/  STL [R1+0x9c], R140 ;  /* 0x00009c8c01007387 */ /* 0x0005e20000100800 */
[----:B------:R-:W-:-:S02]  /*2a40*/  WARPGROUP.DEPBAR.LE gsb0, 0x0 ;  /* 0x00008000000079c5 */ /* 0x000fc40000010000 */
[----:B------:R-:W-:Y:S01]  /*2a50*/  WARPGROUP.ARRIVE ;  /* 0x00000000000079c5 */ /* 0x000fe20000000000 */
[----:B------:R-:W-:Y:S02]  /*2a60*/  STL [R1+0x98], R6 ;  /* 0x0000980601007387 */ /* 0x000fe40000100800 */
[----:B------:R-:W3:Y:S02]  /*2a70*/  MUFU.TANH R21, R21 ;  /* 0x0000001500157308 */ /* 0x000ee40000002400 */
[----:B------:R-:W-:Y:S01]  /*2a80*/  STL [R1+0x94], R5 ;  /* 0x0000940501007387 */ /* 0x000fe20000100800 */
[----:B------:R-:W-:Y:S01]  /*2a90*/  HGMMA.64x128x16.F32.BF16 R24, gdesc[UR4], R24, gsb0 ;  /* 0x01e00000041879f0 */ /* 0x000fe20008001818 */
[----:B------:R-:W-:Y:S01]  /*2aa0*/  ULDC UR4, c[0x0][0x280] ;  /* 0x0000a00000047ab9 */ /* 0x000fe20000000800 */
[----:B------:R-:W-:Y:S01]  /*2ab0*/  UIADD3 UR6, UR8, 0x4, URZ ;  /* 0x0000000408067890 */ /* 0x000fe2000fffe03f */
[----:B------:R-:W-:Y:S01]  /*2ac0*/  STL [R1+0x90], R4 ;  /* 0x0000900401007387 */ /* 0x000fe20000100800 */
[----:B------:R-:W-:Y:S01]  /*2ad0*/  ULEA UR4, UR38, -UR4, 0x7 ;  /* 0x8000000426047291 */ /* 0x000fe2000f8e383f */
[----:B------:R-:W3:Y:S01]  /*2ae0*/  MUFU.TANH R23, R23 ;  /* 0x0000001700177308 */ /* 0x000ee20000002400 */
[----:B------:R-:W-:Y:S01]  /*2af0*/  UMOV UR7, 0x40000040 ;  /* 0x4000004000077882 */ /* 0x000fe20000000000 */
[----:B------:R-:W-:Y:S01]  /*2b00*/  UMOV UR5, 0x40000040 ;  /* 0x4000004000057882 */ /* 0x000fe20000000000 */
[----:B------:R-:W-:Y:S01]  /*2b10*/  UIADD3 UR8, UR9, 0x6, URZ ;  /* 0x0000000609087890 */ /* 0x000fe2000fffe03f */
[----:B------:R-:W-:Y:S01]  /*2b20*/  STL [R1+0x8c], R2 ;  /* 0x00008c0201007387 */ /* 0x000fe20000100800 */
[----:B------:R-:W-:Y:S01]  /*2b30*/  LEA R90, R3, UR4, 0x1 ;  /* 0x00000004035a7c11 */ /* 0x000fe2000f8e08ff */
[----:B------:R-:W-:-:S02]  /*2b40*/  UIADD3 UR4, UR9, 0x4, URZ ;  /* 0x0000000409047890 */ /* 0x000fc4000fffe03f */
[----:B------:R-:W3:Y:S01]  /*2b50*/  MUFU.TANH R232, R232 ;  /* 0x000000e800e87308 */ /* 0x000ee20000002400 */
[----:B------:R-:W-:Y:S01]  /*2b60*/  UMOV UR9, 0x40000040 ;  /* 0x4000004000097882 */ /* 0x000fe20000000000 */
[----:B------:R-:W-:-:S05]  /*2b70*/  IMAD.IADD R90, R7, 0x1, R90 ;  /* 0x00000001075a7824 */ /* 0x000fca00078e025a */
[----:B-1----:R-:W-:Y:S01]  /*2b80*/  IADD3 R115, -R90, R88, RZ ;  /* 0x000000585a737210 */ /* 0x002fe20007ffe1ff */
[----:B------:R-:W1:Y:S01]  /*2b90*/  MUFU.TANH R228, R228 ;  /* 0x000000e400e47308 */ /* 0x000e620000002400 */
[--C-:B------:R-:W-:Y:S02]  /*2ba0*/  IADD3 R91, RZ, -R90, -R89.reuse ;  /* 0x8000005aff5b7210 */ /* 0x100fe40007ffe859 */
[----:B------:R-:W-:Y:S01]  /*2bb0*/  IADD3 R215, R88, 0x8, -R90 ;  /* 0x0000000858d77810 */ /* 0x000fe20007ffe85a */
[----:B------:R-:W-:Y:S01]  /*2bc0*/  FMUL.FTZ R88, R124, UR13 ;  /* 0x0000000d7c587c20 */ /* 0x000fe20008410000 */
[----:B------:R-:W-:Y:S02]  /*2bd0*/  SEL R115, R115, 0x80, !P2 ;  /* 0x0000008073737807 */ /* 0x000fe40005000000 */
[----:B------:R-:W-:Y:S01]  /*2be0*/  IADD3 R214, -R90, 0x8, -R89 ;  /* 0x000000085ad67810 */ /* 0x000fe20007ffe959 */
[----:B------:R-:W1:Y:S01]  /*2bf0*/  MUFU.TANH R237, R237 ;  /* 0x000000ed00ed7308 */ /* 0x000e620000002400 */
[----:B------:R-:W-:-:S02]  /*2c00*/  SEL R124, R91, 0x80, P1 ;  /* 0x000000805b7c7807 */ /* 0x000fc40000800000 */
[----:B------:R-:W-:Y:S02]  /*2c10*/  SEL R215, R215, 0x80, !P0 ;  /* 0x00000080d7d77807 */ /* 0x000fe40004000000 */
[C---:B------:R-:W-:Y:S02]  /*2c20*/  ISETP.GE.AND P4, PT, R115.reuse, RZ, PT ;  /* 0x000000ff7300720c */ /* 0x040fe40003f86270 */
[C---:B------:R-:W-:Y:S01]  /*2c30*/  ISETP.GE.AND P2, PT, R115.reuse, 0x8, PT ;  /* 0x000000087300780c */ /* 0x040fe20003f46270 */
[----:B------:R3:W-:Y:S01]  /*2c40*/  MUFU.TANH R198, R134 ;  /* 0x0000008600c67308 */ /* 0x0007e20000002400 */
[C---:B------:R-:W-:Y:S02]  /*2c50*/  ISETP.GE.AND P0, PT, R115.reuse, 0x9, PT ;  /* 0x000000097300780c */ /* 0x040fe40003f06270 */
[----:B------:R-:W-:Y:S02]  /*2c60*/  ISETP.GE.AND P1, PT, R115, 0x10, PT ;  /* 0x000000107300780c */ /* 0x000fe40003f26270 */
[----:B------:R-:W-:-:S02]  /*2c70*/  SEL R214, R214, 0x80, P3 ;  /* 0x00000080d6d67807 */ /* 0x000fc40001800000 */
[----:B------:R-:W-:Y:S01]  /*2c80*/  ISETP.GE.AND P3, PT, R115, 0x1, PT ;  /* 0x000000017300780c */ /* 0x000fe20003f66270 */
[----:B------:R-:W-:Y:S01]  /*2c90*/  MUFU.TANH R159, R105 ;  /* 0x00000069009f7308 */ /* 0x000fe20000002400 */
[C---:B------:R-:W-:Y:S02]  /*2ca0*/  ISETP.GT.OR P4, PT, R124.reuse, RZ, !P4 ;  /* 0x000000ff7c00720c */ /* 0x040fe40006784670 */
[C---:B------:R-:W-:Y:S02]  /*2cb0*/  ISETP.GT.OR P2, PT, R124.reuse, 0x8, !P2 ;  /* 0x000000087c00780c */ /* 0x040fe40005744670 */
[C---:B------:R-:W-:Y:S02]  /*2cc0*/  ISETP.GT.OR P0, PT, R124.reuse, 0x9, !P0 ;  /* 0x000000097c00780c */ /* 0x040fe40004704670 */
[C---:B------:R-:W-:Y:S01]  /*2cd0*/  ISETP.GT.OR P1, PT, R124.reuse, 0x10, !P1 ;  /* 0x000000107c00780c */ /* 0x040fe20004f24670 */
[----:B------:R1:W-:Y:S01]  /*2ce0*/  MUFU.TANH R153, R112 ;  /* 0x0000007000997308 */ /* 0x0003e20000002400 */
[----:B------:R-:W-:-:S02]  /*2cf0*/  ISETP.GT.OR P3, PT, R124, 0x1, !P3 ;  /* 0x000000017c00780c */ /* 0x000fc40005f64670 */
[----:B------:R-:W-:Y:S02]  /*2d00*/  FSEL R210, R18, -INF , !P4 ;  /* 0xff80000012d27808 */ /* 0x000fe40006000000 */
[----:B------:R-:W-:Y:S02]  /*2d10*/  FSEL R220, R22, -INF , !P2 ;  /* 0xff80000016dc7808 */ /* 0x000fe40005000000 */
[C---:B------:R-:W-:Y:S01]  /*2d20*/  FSEL R225, R230.reuse, -INF , !P0 ;  /* 0xff800000e6e17808 */ /* 0x040fe20004000000 */
[----:B------:R1:W-:Y:S01]  /*2d30*/  MUFU.TANH R151, R113 ;  /* 0x0000007100977308 */ /* 0x0003e20000002400 */
[----:B------:R-:W-:Y:S01]  /*2d40*/  FSEL R209, R231, -INF , !P1 ;  /* 0xff800000e7d17808 */ /* 0x000fe20004800000 */
[----:B------:R-:W-:Y:S01]  /*2d50*/  FFMA.FTZ R230, -R230, R230, 1 ;  /* 0x3f800000e6e67423 */ /* 0x000fe200000101e6 */
[C---:B------:R-:W-:Y:S02]  /*2d60*/  ISETP.GE.AND P4, PT, R115.reuse, 0x11, PT ;  /* 0x000000117300780c */ /* 0x040fe40003f86270 */
[----:B------:R-:W-:-:S02]  /*2d70*/  ISETP.GE.AND P2, PT, R115, 0x19, PT ;  /* 0x000000197300780c */ /* 0x000fc40003f46270 */
[C---:B------:R-:W-:Y:S01]  /*2d80*/  ISETP.GE.AND P0, PT, R115.reuse, 0x20, PT ;  /* 0x000000207300780c */ /* 0x040fe20003f06270 */
[----:B------:R-:W1:Y:S01]  /*2d90*/  MUFU.TANH R236, R236 ;  /* 0x000000ec00ec7308 */ /* 0x000e620000002400 */
[----:B------:R-:W-:Y:S02]  /*2da0*/  ISETP.GE.AND P1, PT, R115, 0x21, PT ;  /* 0x000000217300780c */ /* 0x000fe40003f26270 */
[----:B------:R-:W-:Y:S02]  /*2db0*/  FSEL R211, R19, -INF , !P3 ;  /* 0xff80000013d37808 */ /* 0x000fe40005800000 */
[----:B------:R-:W-:Y:S02]  /*2dc0*/  ISETP.GE.AND P3, PT, R115, 0x18, PT ;  /* 0x000000187300780c */ /* 0x000fe40003f66270 */
[C---:B------:R-:W-:Y:S01]  /*2dd0*/  ISETP.GT.OR P4, PT, R124.reuse, 0x11, !P4 ;  /* 0x000000117c00780c */ /* 0x040fe20006784670 */
[----:B------:R-:W1:Y:S01]  /*2de0*/  MUFU.TANH R234, R234 ;  /* 0x000000ea00ea7308 */ /* 0x000e620000002400 */
[----:B------:R-:W-:-:S02]  /*2df0*/  ISETP.GT.OR P2, PT, R124, 0x19, !P2 ;  /* 0x000000197c00780c */ /* 0x000fc40005744670 */
[C---:B------:R-:W-:Y:S02]  /*2e00*/  ISETP.GT.OR P0, PT, R124.reuse, 0x20, !P0 ;  /* 0x000000207c00780c */ /* 0x040fe40004704670 */
[C---:B------:R-:W-:Y:S02]  /*2e10*/  ISETP.GT.OR P1, PT, R124.reuse, 0x21, !P1 ;  /* 0x000000217c00780c */ /* 0x040fe40004f24670 */
[----:B------:R-:W-:Y:S01]  /*2e20*/  ISETP.GT.OR P3, PT, R124, 0x18, !P3 ;  /* 0x000000187c00780c */ /* 0x000fe20005f64670 */
[----:B--2---:R2:W-:Y:S01]  /*2e30*/  MUFU.TANH R140, R88 ;  /* 0x00000058008c7308 */ /* 0x0045e20000002400 */
[----:B------:R-:W-:Y:S02]  /*2e40*/  FSEL R207, R229, -INF , !P4 ;  /* 0xff800000e5cf7808 */ /* 0x000fe40006000000 */
[----:B------:R-:W-:Y:S02]  /*2e50*/  FSEL R138, R194, -INF , !P2 ;  /* 0xff800000c28a7808 */ /* 0x000fe40005000000 */
[----:B------:R-:W-:-:S02]  /*2e60*/  FSEL R136, R195, -INF , !P0 ;  /* 0xff800000c3887808 */ /* 0x000fc40004000000 */
[----:B----4-:R-:W-:Y:S01]  /*2e70*/  FSEL R133, R196, -INF , !P1 ;  /* 0xff800000c4857808 */ /* 0x010fe20004800000 */
[----:B------:R-:W4:Y:S01]  /*2e80*/  MUFU.TANH R170, R94 ;  /* 0x0000005e00aa7308 */ /* 0x000f220000002400 */
[C---:B------:R-:W-:Y:S02]  /*2e90*/  ISETP.GE.AND P4, PT, R115.reuse, 0x28, PT ;  /* 0x000000287300780c */ /* 0x040fe40003f86270 */
[C---:B------:R-:W-:Y:S02]  /*2ea0*/  ISETP.GE.AND P2, PT, R115.reuse, 0x30, PT ;  /* 0x000000307300780c */ /* 0x040fe40003f46270 */
[C---:B------:R-:W-:Y:S02]  /*2eb0*/  ISETP.GE.AND P0, PT, R115.reuse, 0x31, PT ;  /* 0x000000317300780c */ /* 0x040fe40003f06270 */
[----:B------:R-:W-:Y:S01]  /*2ec0*/  ISETP.GE.AND P1, PT, R115, 0x38, PT ;  /* 0x000000387300780c */ /* 0x000fe20003f26270 */
[----:B------:R-:W4:Y:S01]  /*2ed0*/  MUFU.TANH R169, R95 ;  /* 0x0000005f00a97308 */ /* 0x000f220000002400 */
[C---:B------:R-:W-:Y:S01]  /*2ee0*/  FSEL R205, R235.reuse, -INF , !P3 ;  /* 0xff800000ebcd7808 */ /* 0x040fe20005800000 */
[----:B------:R-:W-:Y:S01]  /*2ef0*/  FFMA.FTZ R235, -R235, R235, 1 ;  /* 0x3f800000ebeb7423 */ /* 0x000fe200000101eb */
[----:B------:R-:W-:-:S02]  /*2f00*/  ISETP.GE.AND P3, PT, R115, 0x29, PT ;  /* 0x000000297300780c */ /* 0x000fc40003f66270 */
[----:B------:R-:W-:Y:S02]  /*2f10*/  ISETP.GE.AND P5, PT, R115, 0x39, PT ;  /* 0x000000397300780c */ /* 0x000fe40003fa6270 */
[C---:B------:R-:W-:Y:S01]  /*2f20*/  ISETP.GT.OR P4, PT, R124.reuse, 0x28, !P4 ;  /* 0x000000287c00780c */ /* 0x040fe20006784670 */
[----:B------:R-:W4:Y:S01]  /*2f30*/  MUFU.TANH R166, R98 ;  /* 0x0000006200a67308 */ /* 0x000f220000002400 */
[C---:B------:R-:W-:Y:S02]  /*2f40*/  ISETP.GT.OR P2, PT, R124.reuse, 0x30, !P2 ;  /* 0x000000307c00780c */ /* 0x040fe40005744670 */
[C---:B------:R-:W-:Y:S02]  /*2f50*/  ISETP.GT.OR P0, PT, R124.reuse, 0x31, !P0 ;  /* 0x000000317c00780c */ /* 0x040fe40004704670 */
[C---:B------:R-:W-:Y:S02]  /*2f60*/  ISETP.GT.OR P1, PT, R124.reuse, 0x38, !P1 ;  /* 0x000000387c00780c */ /* 0x040fe40004f24670 */
[C---:B------:R-:W-:Y:S01]  /*2f70*/  ISETP.GT.OR P3, PT, R124.reuse, 0x29, !P3 ;  /* 0x000000297c00780c */ /* 0x040fe20005f64670 */
[----:B------:R-:W4:Y:S01]  /*2f80*/  MUFU.TANH R165, R99 ;  /* 0x0000006300a57308 */ /* 0x000f220000002400 */
[----:B------:R-:W-:-:S02]  /*2f90*/  ISETP.GT.OR P5, PT, R124, 0x39, !P5 ;  /* 0x000000397c00780c */ /* 0x000fc40006fa4670 */
[----:B---3--:R-:W-:Y:S02]  /*2fa0*/  FSEL R134, R199, -INF , !P4 ;  /* 0xff800000c7867808 */ /* 0x008fe40006000000 */
[----:B-1----:R-:W-:Y:S02]  /*2fb0*/  FSEL R112, R202, -INF , !P2 ;  /* 0xff800000ca707808 */ /* 0x002fe40005000000 */
[----:B------:R-:W-:Y:S01]  /*2fc0*/  FSEL R113, R203, -INF , !P0 ;  /* 0xff800000cb717808 */ /* 0x000fe20004000000 */
[----:B------:R-:W1:Y:S01]  /*2fd0*/  MUFU.TANH R164, R100 ;  /* 0x0000006400a47308 */ /* 0x000e620000002400 */
[----:B------:R-:W-:Y:S02]  /*2fe0*/  FSEL R105, R168, -INF , !P1 ;  /* 0xff800000a8697808 */ /* 0x000fe40004800000 */
[C---:B------:R-:W-:Y:S02]  /*2ff0*/  ISETP.GE.AND P4, PT, R215.reuse, RZ, PT ;  /* 0x000000ffd700720c */ /* 0x040fe40003f86270 */
[----:B------:R-:W-:-:S02]  /*3000*/  ISETP.GE.AND P2, PT, R215, 0x1, PT ;  /* 0x00000001d700780c */ /* 0x000fc40003f46270 */
[C---:B------:R-:W-:Y:S01]  /*3010*/  ISETP.GE.AND P0, PT, R215.reuse, 0x8, PT ;  /* 0x00000008d700780c */ /* 0x040fe20003f06270 */
[----:B------:R-:W3:Y:S01]  /*3020*/  MUFU.TANH R163, R101 ;  /* 0x0000006500a37308 */ /* 0x000ee20000002400 */
[----:B------:R-:W-:Y:S02]  /*3030*/  WARPGROUP.DEPBAR.LE gsb0, 0x0 ;  /* 0x00008000000079c5 */ /* 0x000fe40000010000 */
[----:B------:R-:W4:Y:S01]  /*3040*/  LDS R218, [R218+0x400] ;  /* 0x00040000dada7984 */ /* 0x000f220000000800 */
[----:B------:R-:W-:Y:S01]  /*3050*/  WARPGROUP.ARRIVE ;  /* 0x00000000000079c5 */ /* 0x000fe20000000000 */
[----:B------:R-:W-:Y:S02]  /*3060*/  ISETP.GE.AND P1, PT, R215, 0x9, PT ;  /* 0x00000009d700780c */ /* 0x000fe40003f26270 */
[----:B--2---:R-:W-:Y:S01]  /*3070*/  FSEL R88, R200, -INF , !P3 ;  /* 0xff800000c8587808 */ /* 0x004fe20005800000 */
[----:B------:R-:W2:Y:S01]  /*3080*/  MUFU.TANH R160, R104 ;  /* 0x0000006800a07308 */ /* 0x000ea20000002400 */
[----:B------:R-:W-:Y:S01]  /*3090*/  FSEL R91, R167, -INF , !P5 ;  /* 0xff800000a75b7808 */ /* 0x000fe20006800000 */
[----:B------:R-:W-:Y:S01]  /*30a0*/  HGMMA.64x128x16.F32.BF16 R24, gdesc[UR4], R24, gsb0 ;  /* 0x01e00000041879f0 */ /* 0x000fe20008001818 */
[C---:B------:R-:W-:Y:S01]  /*30b0*/  ISETP.GE.AND P3, PT, R215.reuse, 0x10, PT ;  /* 0x00000010d700780c */ /* 0x040fe20003f66270 */
[----:B------:R-:W-:Y:S01]  /*30c0*/  ULDC UR4, c[0x0][0x744] ;  /* 0x0001d10000047ab9 */ /* 0x000fe20000000800 */
[----:B------:R-:W-:-:S02]  /*30d0*/  ISETP.GE.AND P5, PT, R215, 0x11, PT ;  /* 0x00000011d700780c */ /* 0x000fc40003fa6270 */
[C---:B------:R-:W-:Y:S01]  /*30e0*/  ISETP.GT.OR P4, PT, R214.reuse, RZ, !P4 ;  /* 0x000000ffd600720c */ /* 0x040fe20006784670 */
[----:B------:R-:W2:Y:S01]  /*30f0*/  MUFU.TANH R156, R108 ;  /* 0x0000006c009c7308 */ /* 0x000ea20000002400 */
[C---:B------:R-:W-:Y:S02]  /*3100*/  ISETP.GT.OR P2, PT, R214.reuse, 0x1, !P2 ;  /* 0x00000001d600780c */ /* 0x040fe40005744670 */
[C---:B------:R-:W-:Y:S02]  /*3110*/  ISETP.GT.OR P0, PT, R214.reuse, 0x8, !P0 ;  /* 0x00000008d600780c */ /* 0x040fe40004704670 */
[C---:B------:R-:W-:Y:S02]  /*3120*/  ISETP.GT.OR P1, PT, R214.reuse, 0x9, !P1 ;  /* 0x00000009d600780c */ /* 0x040fe40004f24670 */
[C---:B------:R-:W-:Y:S01]  /*3130*/  ISETP.GT.OR P3, PT, R214.reuse, 0x10, !P3 ;  /* 0x00000010d600780c */ /* 0x040fe20005f64670 */
[----:B------:R-:W2:Y:S01]  /*3140*/  MUFU.TANH R155, R109 ;  /* 0x0000006d009b7308 */ /* 0x000ea20000002400 */
[----:B------:R-:W-:-:S02]  /*3150*/  ISETP.GT.OR P5, PT, R214, 0x11, !P5 ;  /* 0x00000011d600780c */ /* 0x000fc40006fa4670 */
[----:B------:R-:W-:Y:S02]  /*3160*/  FSEL R212, R20, -INF , !P4 ;  /* 0xff80000014d47808 */ /* 0x000fe40006000000 */
[C---:B------:R-:W-:Y:S01]  /*3170*/  FSEL R213, R21.reuse, -INF , !P2 ;  /* 0xff80000015d57808 */ /* 0x040fe20005000000 */
[----:B------:R-:W-:Y:S01]  /*3180*/  FFMA.FTZ R21, -R21, R21, 1 ;  /* 0x3f80000015157423 */ /* 0x000fe20000010115 */
[C---:B------:R-:W-:Y:S01]  /*3190*/  FSEL R219, R23.reuse, -INF , !P0 ;  /* 0xff80000017db7808 */ /* 0x040fe20004000000 */
[----:B------:R1:W-:Y:S01]  /*31a0*/  MUFU.TANH R143, R121 ;  /* 0x00000079008f7308 */ /* 0x0003e20000002400 */
[----:B------:R-:W-:Y:S01]  /*31b0*/  FSEL R224, R232, -INF , !P1 ;  /* 0xff800000e8e07808 */ /* 0x000fe20004800000 */
[----:B------:R-:W-:Y:S01]  /*31c0*/  FFMA.FTZ R23, -R23, R23, 1 ;  /* 0x3f80000017177423 */ /* 0x000fe20000010117 */
[C---:B------:R-:W-:Y:S02]  /*31d0*/  ISETP.GE.AND P4, PT, R215.reuse, 0x18, PT ;  /* 0x00000018d700780c */ /* 0x040fe40003f86270 */
[----:B------:R-:W-:-:S02]  /*31e0*/  ISETP.GE.AND P2, PT, R215, 0x19, PT ;  /* 0x00000019d700780c */ /* 0x000fc40003f46270 */
[C---:B------:R-:W-:Y:S01]  /*31f0*/  ISETP.GE.AND P0, PT, R215.reuse, 0x20, PT ;  /* 0x00000020d700780c */ /* 0x040fe20003f06270 */
[----:B------:R-:W2:Y:S01]  /*3200*/  MUFU.TANH R162, R102 ;  /* 0x0000006600a27308 */ /* 0x000ea20000002400 */
[----:B------:R-:W-:Y:S02]  /*3210*/  ISETP.GE.AND P1, PT, R215, 0x21, PT ;  /* 0x00000021d700780c */ /* 0x000fe40003f26270 */
[C---:B------:R-:W-:Y:S01]  /*3220*/  FSEL R208, R228.reuse, -INF , !P3 ;  /* 0xff800000e4d07808 */ /* 0x040fe20005800000 */
[----:B----4-:R-:W-:Y:S01]  /*3230*/  SHFL.IDX PT, R223, R218, R9, 0x1f ;  /* 0x00001f09dadf7589 */ /* 0x010fe200000e0000 */
[----:B------:R-:W-:Y:S01]  /*3240*/  FSEL R206, R237, -INF , !P5 ;  /* 0xff800000edce7808 */ /* 0x000fe20006800000 */
[----:B------:R-:W-:Y:S01]  /*3250*/  FFMA.FTZ R228, -R228, R228, 1 ;  /* 0x3f800000e4e47423 */ /* 0x000fe200000101e4 */
[C---:B------:R-:W-:Y:S01]  /*3260*/  ISETP.GE.AND P3, PT, R215.reuse, 0x28, PT ;  /* 0x00000028d700780c */ /* 0x040fe20003f66270 */
[----:B------:R4:W-:Y:S01]  /*3270*/  MUFU.TANH R150, R114 ;  /* 0x0000007200967308 */ /* 0x0009e20000002400 */
[----:B------:R-:W-:-:S02]  /*3280*/  ISETP.GE.AND P5, PT, R215, 0x29, PT ;  /* 0x00000029d700780c */ /* 0x000fc40003fa6270 */
[C---:B------:R-:W-:Y:S02]  /*3290*/  ISETP.GT.OR P4, PT, R214.reuse, 0x18, !P4 ;  /* 0x00000018d600780c */ /* 0x040fe40006784670 */
[C---:B------:R-:W-:Y:S02]  /*32a0*/  ISETP.GT.OR P2, PT, R214.reuse, 0x19, !P2 ;  /* 0x00000019d600780c */ /* 0x040fe40005744670 */
[C---:B------:R-:W-:Y:S01]  /*32b0*/  ISETP.GT.OR P0, PT, R214.reuse, 0x20, !P0 ;  /* 0x00000020d600780c */ /* 0x040fe20004704670 */
[----:B------:R-:W2:Y:S01]  /*32c0*/  MUFU.TANH R161, R103 ;  /* 0x0000006700a17308 */ /* 0x000ea20000002400 */
[C---:B------:R-:W-:Y:S02]  /*32d0*/  ISETP.GT.OR P1, PT, R214.reuse, 0x21, !P1 ;  /* 0x00000021d600780c */ /* 0x040fe40004f24670 */
[C---:B------:R-:W-:Y:S02]  /*32e0*/  ISETP.GT.OR P3, PT, R214.reuse, 0x28, !P3 ;  /* 0x00000028d600780c */ /* 0x040fe40005f64670 */
[----:B------:R-:W-:-:S02]  /*32f0*/  ISETP.GT.OR P5, PT, R214, 0x29, !P5 ;  /* 0x00000029d600780c */ /* 0x000fc40006fa4670 */
[----:B------:R-:W-:Y:S01]  /*3300*/  FSEL R204, R236, -INF , !P4 ;  /* 0xff800000eccc7808 */ /* 0x000fe20006000000 */
[----:B------:R-:W2:Y:S01]  /*3310*/  MUFU.TANH R158, R106 ;  /* 0x0000006a009e7308 */ /* 0x000ea20000002400 */
[----:B------:R-:W-:Y:S02]  /*3320*/  FSEL R139, R234, -INF , !P2 ;  /* 0xff800000ea8b7808 */ /* 0x000fe40005000000 */
[----:B------:R-:W-:Y:S02]  /*3330*/  FSEL R137, R197, -INF , !P0 ;  /* 0xff800000c5897808 */ /* 0x000fe40004000000 */
[----:B------:R-:W-:Y:S02]  /*3340*/  FSEL R135, R198, -INF , !P1 ;  /* 0xff800000c6877808 */ /* 0x000fe40004800000 */
[C---:B------:R-:W-:Y:S01]  /*3350*/  ISETP.GE.AND P4, PT, R215.reuse, 0x30, PT ;  /* 0x00000030d700780c */ /* 0x040fe20003f86270 */
[----:B------:R-:W2:Y:S01]  /*3360*/  MUFU.TANH R157, R107 ;  /* 0x0000006b009d7308 */ /* 0x000ea20000002400 */
[----:B------:R-:W-:-:S02]  /*3370*/  ISETP.GE.AND P2, PT, R215, 0x31, PT ;  /* 0x00000031d700780c */ /* 0x000fc40003f46270 */
[C---:B------:R-:W-:Y:S02]  /*3380*/  ISETP.GE.AND P0, PT, R215.reuse, 0x38, PT ;  /* 0x00000038d700780c */ /* 0x040fe40003f06270 */
[----:B------:R-:W-:Y:S02]  /*3390*/  ISETP.GE.AND P1, PT, R215, 0x39, PT ;  /* 0x00000039d700780c */ /* 0x000fe40003f26270 */
[----:B------:R-:W-:Y:S01]  /*33a0*/  FSEL R132, R201, -INF , !P3 ;  /* 0xff800000c9847808 */ /* 0x000fe20005800000 */
[----:B------:R3:W-:Y:S01]  /*33b0*/  MUFU.TANH R152, R111 ;  /* 0x0000006f00987308 */ /* 0x0007e20000002400 */
[----:B-1----:R-:W-:Y:S02]  /*33c0*/  FSEL R121, R171, -INF , !P5 ;  /* 0xff800000ab797808 */ /* 0x002fe40006800000 */
[C---:B------:R-:W-:Y:S02]  /*33d0*/  ISETP.GE.AND P3, PT, R115.reuse, 0x40, PT ;  /* 0x000000407300780c */ /* 0x040fe40003f66270 */
[----:B------:R-:W-:-:S02]  /*33e0*/  ISETP.GE.AND P5, PT, R115, 0x41, PT ;  /* 0x000000417300780c */ /* 0x000fc40003fa6270 */
[C---:B------:R-:W-:Y:S01]  /*33f0*/  ISETP.GT.OR P4, PT, R214.reuse, 0x30, !P4 ;  /* 0x00000030d600780c */ /* 0x040fe20006784670 */
[----:B------:R-:W1:Y:S01]  /*3400*/  MUFU.TANH R154, R110 ;  /* 0x0000006e009a7308 */ /* 0x000e620000002400 */
[C---:B------:R-:W-:Y:S02]  /*3410*/  ISETP.GT.OR P2, PT, R214.reuse, 0x31, !P2 ;  /* 0x00000031d600780c */ /* 0x040fe40005744670 */
[C---:B------:R-:W-:Y:S02]  /*3420*/  ISETP.GT.OR P0, PT, R214.reuse, 0x38, !P0 ;  /* 0x00000038d600780c */ /* 0x040fe40004704670 */
[----:B------:R-:W-:Y:S02]  /*3430*/  ISETP.GT.OR P1, PT, R214, 0x39, !P1 ;  /* 0x00000039d600780c */ /* 0x000fe40004f24670 */
[C---:B------:R-:W-:Y:S01]  /*3440*/  ISETP.GT.OR P3, PT, R124.reuse, 0x40, !P3 ;  /* 0x000000407c00780c */ /* 0x040fe20005f64670 */
[----:B------:R-:W1:Y:S01]  /*3450*/  MUFU.TANH R148, R116 ;  /* 0x0000007400947308 */ /* 0x000e620000002400 */
[----:B------:R-:W-:-:S02]  /*3460*/  ISETP.GT.OR P5, PT, R124, 0x41, !P5 ;  /* 0x000000417c00780c */ /* 0x000fc40006fa4670 */
[----:B----4-:R-:W-:Y:S02]  /*3470*/  FSEL R114, R170, -INF , !P4 ;  /* 0xff800000aa727808 */ /* 0x010fe40006000000 */
[----:B------:R-:W-:Y:S02]  /*3480*/  FSEL R89, R169, -INF , !P2 ;  /* 0xff800000a9597808 */ /* 0x000fe40005000000 */
[----:B------:R-:W-:Y:S01]  /*3490*/  FSEL R102, R166, -INF , !P0 ;  /* 0xff800000a6667808 */ /* 0x000fe20004000000 */
[----:B------:R-:W4:Y:S01]  /*34a0*/  MUFU.TANH R147, R117 ;  /* 0x0000007500937308 */ /* 0x000f220000002400 */
[----:B------:R-:W-:Y:S02]  /*34b0*/  FSEL R92, R165, -INF , !P1 ;  /* 0xff800000a55c7808 */ /* 0x000fe40004800000 */
[C---:B------:R-:W-:Y:S02]  /*34c0*/  ISETP.GE.AND P4, PT, R115.reuse, 0x48, PT ;  /* 0x000000487300780c */ /* 0x040fe40003f86270 */
[----:B------:R-:W-:-:S02]  /*34d0*/  ISETP.GE.AND P2, PT, R115, 0x49, PT ;  /* 0x000000497300780c */ /* 0x000fc40003f46270 */
[C---:B------:R-:W-:Y:S01]  /*34e0*/  ISETP.GE.AND P0, PT, R115.reuse, 0x50, PT ;  /* 0x000000507300780c */ /* 0x040fe20003f06270 */
[----:B------:R-:W4:Y:S01]  /*34f0*/  MUFU.TANH R144, R120 ;  /* 0x0000007800907308 */ /* 0x000f220000002400 */
[----:B------:R-:W-:Y:S02]  /*3500*/  ISETP.GE.AND P1, PT, R115, 0x51, PT ;  /* 0x000000517300780c */ /* 0x000fe40003f26270 */
[----:B------:R-:W-:Y:S02]  /*3510*/  FSEL R109, R164, -INF , !P3 ;  /* 0xff800000a46d7808 */ /* 0x000fe40005800000 */
[----:B---3--:R-:W-:Y:S02]  /*3520*/  FSEL R111, R163, -INF , !P5 ;  /* 0xff800000a36f7808 */ /* 0x008fe40006800000 */
[C---:B------:R-:W-:Y:S01]  /*3530*/  ISETP.GE.AND P3, PT, R115.reuse, 0x58, PT ;  /* 0x000000587300780c */ /* 0x040fe20003f66270 */
[----:B------:R-:W3:Y:S01]  /*3540*/  MUFU.TANH R146, R118 ;  /* 0x0000007600927308 */ /* 0x000ee20000002400 */
[----:B------:R-:W-:-:S02]  /*3550*/  ISETP.GE.AND P5, PT, R115, 0x59, PT ;  /* 0x000000597300780c */ /* 0x000fc40003fa6270 */
[C---:B------:R-:W-:Y:S02]  /*3560*/  ISETP.GT.OR P4, PT, R124.reuse, 0x48, !P4 ;  /* 0x000000487c00780c */ /* 0x040fe40006784670 */
[C---:B------:R-:W-:Y:S02]  /*3570*/  ISETP.GT.OR P2, PT, R124.reuse, 0x49, !P2 ;  /* 0x000000497c00780c */ /* 0x040fe40005744670 */
[C---:B------:R-:W-:Y:S01]  /*3580*/  ISETP.GT.OR P0, PT, R124.reuse, 0x50, !P0 ;  /* 0x000000507c00780c */ /* 0x040fe20004704670 */
[----:B------:R-:W3:Y:S01]  /*3590*/  MUFU.TANH R145, R119 ;  /* 0x0000007700917308 */ /* 0x000ee20000002400 */
[C---:B------:R-:W-:Y:S02]  /*35a0*/  ISETP.GT.OR P1, PT, R124.reuse, 0x51, !P1 ;  /* 0x000000517c00780c */ /* 0x040fe40004f24670 */
[C---:B------:R-:W-:Y:S02]  /*35b0*/  ISETP.GT.OR P3, PT, R124.reuse, 0x58, !P3 ;  /* 0x000000587c00780c */ /* 0x040fe40005f64670 */
[----:B------:R-:W-:-:S02]  /*35c0*/  ISETP.GT.OR P5, PT, R124, 0x59, !P5 ;  /* 0x000000597c00780c */ /* 0x000fc40006fa4670 */
[----:B--2---:R-:W-:Y:S01]  /*35d0*/  FSEL R95, R160, -INF , !P4 ;  /* 0xff800000a05f7808 */ /* 0x004fe20006000000 */
[----:B------:R-:W2:Y:S01]  /*35e0*/  MUFU.TANH R142, R122 ;  /* 0x0000007a008e7308 */ /* 0x000ea20000002400 */
[----:B------:R-:W-:Y:S02]  /*35f0*/  FSEL R100, R159, -INF , !P2 ;  /* 0xff8000009f647808 */ /* 0x000fe40005000000 */
[----:B------:R-:W-:Y:S02]  /*3600*/  FSEL R97, R156, -INF , !P0 ;  /* 0xff8000009c617808 */ /* 0x000fe40004000000 */
[----:B------:R-:W-:Y:S02]  /*3610*/  FSEL R98, R155, -INF , !P1 ;  /* 0xff8000009b627808 */ /* 0x000fe40004800000 */
[C---:B------:R-:W-:Y:S01]  /*3620*/  ISETP.GE.AND P4, PT, R215.reuse, 0x40, PT ;  /* 0x00000040d700780c */ /* 0x040fe20003f86270 */
[----:B------:R-:W-:Y:S02]  /*3630*/  WARPGROUP.DEPBAR.LE gsb0, 0x0 ;  /* 0x00008000000079c5 */ /* 0x000fe40000010000 */
[----:B------:R-:W-:Y:S01]  /*3640*/  WARPGROUP.ARRIVE ;  /* 0x00000000000079c5 */ /* 0x000fe20000000000 */
[C---:B------:R-:W-:Y:S01]  /*3650*/  ISETP.GE.AND P2, PT, R215.reuse, 0x41, PT ;  /* 0x00000041d700780c */ /* 0x040fe20003f46270 */
[----:B------:R-:W2:Y:S01]  /*3660*/  MUFU.TANH R141, R123 ;  /* 0x0000007b008d7308 */ /* 0x000ea20000002400 */
[----:B------:R-:W-:-:S02]  /*3670*/  ISETP.GE.AND P0, PT, R215, 0x48, PT ;  /* 0x00000048d700780c */ /* 0x000fc40003f06270 */
[----:B------:R-:W-:Y:S01]  /*3680*/  ISETP.GE.AND P1, PT, R215, 0x49, PT ;  /* 0x00000049d700780c */ /* 0x000fe20003f26270 */
[----:B------:R-:W-:Y:S01]  /*3690*/  HGMMA.64x128x16.F32.BF16 R24, gdesc[UR8], R24, gsb0 ;  /* 0x01e00000081879f0 */ /* 0x000fe20008001818 */
[----:B------:R-:W-:Y:S02]  /*36a0*/  FSEL R108, R153, -INF , !P3 ;  /* 0xff800000996c7808 */ /* 0x000fe40005800000 */
[----:B------:R-:W-:Y:S01]  /*36b0*/  FSEL R103, R151, -INF , !P5 ;  /* 0xff80000097677808 */ /* 0x000fe20006800000 */
[----:B------:R1:W2:Y:S01]  /*36c0*/  MUFU.TANH R5, R126 ;  /* 0x0000007e00057308 */ /* 0x0002a20000002400 */
[C---:B------:R-:W-:Y:S02]  /*36d0*/  ISETP.GE.AND P3, PT, R215.reuse, 0x50, PT ;  /* 0x00000050d700780c */ /* 0x040fe40003f66270 */
[----:B------:R-:W-:Y:S02]  /*36e0*/  ISETP.GE.AND P5, PT, R215, 0x51, PT ;  /* 0x00000051d700780c */ /* 0x000fe40003fa6270 */
[----:B------:R-:W-:-:S02]  /*36f0*/  ISETP.GT.OR P4, PT, R214, 0x40, !P4 ;  /* 0x00000040d600780c */ /* 0x000fc40006784670 */
[C---:B------:R-:W-:Y:S01]  /*3700*/  ISETP.GT.OR P2, PT, R214.reuse, 0x41, !P2 ;  /* 0x00000041d600780c */ /* 0x040fe20005744670 */
[----:B------:R4:W-:Y:S01]  /*3710*/  MUFU.TANH R6, R125 ;  /* 0x0000007d00067308 */ /* 0x0009e20000002400 */
[C---:B------:R-:W-:Y:S01]  /*3720*/  ISETP.GT.OR P0, PT, R214.reuse, 0x48, !P0 ;  /* 0x00000048d600780c */ /* 0x040fe20004704670 */
[----:B-1----:R-:W-:Y:S01]  /*3730*/  VIADD R126, R9, 0x8 ;  /* 0x00000008097e7836 */ /* 0x002fe20000000000 */
[C---:B------:R-:W-:Y:S02]  /*3740*/  ISETP.GT.OR P1, PT, R214.reuse, 0x49, !P1 ;  /* 0x00000049d600780c */ /* 0x040fe40004f24670 */
[C---:B------:R-:W-:Y:S02]  /*3750*/  ISETP.GT.OR P3, PT, R214.reuse, 0x50, !P3 ;  /* 0x00000050d600780c */ /* 0x040fe40005f64670 */
[----:B------:R-:W-:Y:S01]  /*3760*/  ISETP.GT.OR P5, PT, R214, 0x51, !P5 ;  /* 0x00000051d600780c */ /* 0x000fe20006fa4670 */
[----:B------:R-:W-:Y:S01]  /*3770*/  SHFL.IDX PT, R216, R218, R126, 0x1f ;  /* 0x00001f7edad87589 */ /* 0x000fe200000e0000 */
[----:B------:R-:W-:Y:S01]  /*3780*/  FSEL R101, R162, -INF , !P4 ;  /* 0xff800000a2657808 */ /* 0x000fe20006000000 */
[----:B----4-:R-:W-:Y:S01]  /*3790*/  FMUL.FTZ R125, R128, UR13 ;  /* 0x0000000d807d7c20 */ /* 0x010fe20008410000 */
[----:B------:R-:W-:Y:S01]  /*37a0*/  FSEL R90, R161, -INF , !P2 ;  /* 0xff800000a15a7808 */ /* 0x000fe20005000000 */
[----:B------:R1:W-:Y:S01]  /*37b0*/  MUFU.TANH R4, R127 ;  /* 0x0000007f00047308 */ /* 0x0003e20000002400 */
[----:B------:R-:W-:-:S02]  /*37c0*/  FSEL R104, R158, -INF , !P0 ;  /* 0xff8000009e687808 */ /* 0x000fc40004000000 */
[----:B------:R-:W-:Y:S02]  /*37d0*/  FSEL R99, R157, -INF , !P1 ;  /* 0xff8000009d637808 */ /* 0x000fe40004800000 */
[C---:B------:R-:W-:Y:S02]  /*37e0*/  ISETP.GE.AND P4, PT, R215.reuse, 0x58, PT ;  /* 0x00000058d700780c */ /* 0x040fe40003f86270 */
[----:B------:R-:W-:Y:S01]  /*37f0*/  ISETP.GE.AND P2, PT, R215, 0x59, PT ;  /* 0x00000059d700780c */ /* 0x000fe20003f46270 */
[----:B------:R4:W-:Y:S01]  /*3800*/  MUFU.TANH R2, R125 ;  /* 0x0000007d00027308 */ /* 0x0009e20000002400 */
[C---:B------:R-:W-:Y:S01]  /*3810*/  ISETP.GE.AND P0, PT, R115.reuse, 0x60, PT ;  /* 0x000000607300780c */ /* 0x040fe20003f06270 */
[----:B-1----:R-:W-:Y:S01]  /*3820*/  FMUL.FTZ R127, R130, UR13 ;  /* 0x0000000d827f7c20 */ /* 0x002fe20008410000 */
[----:B------:R-:W-:Y:S02]  /*3830*/  ISETP.GE.AND P1, PT, R115, 0x61, PT ;  /* 0x000000617300780c */ /* 0x000fe40003f26270 */
[----:B------:R-:W-:-:S02]  /*3840*/  FSEL R96, R154, -INF , !P3 ;  /* 0xff8000009a607808 */ /* 0x000fc40005800000 */
[----:B------:R-:W-:Y:S01]  /*3850*/  FSEL R107, R152, -INF , !P5 ;  /* 0xff800000986b7808 */ /* 0x000fe20006800000 */
[----:B------:R-:W-:Y:S01]  /*3860*/  MUFU.TANH R127, R127 ;  /* 0x0000007f007f7308 */ /* 0x000fe20000002400 */
[C---:B------:R-:W-:Y:S02]  /*3870*/  ISETP.GE.AND P3, PT, R115.reuse, 0x68, PT ;  /* 0x000000687300780c */ /* 0x040fe40003f66270 */
[----:B------:R-:W-:Y:S02]  /*3880*/  ISETP.GE.AND P5, PT, R115, 0x69, PT ;  /* 0x000000697300780c */ /* 0x000fe40003fa6270 */
[C---:B------:R-:W-:Y:S02]  /*3890*/  ISETP.GT.OR P4, PT, R214.reuse, 0x58, !P4 ;  /* 0x00000058d600780c */ /* 0x040fe40006784670 */
[----:B------:R-:W-:Y:S01]  /*38a0*/  ISETP.GT.OR P2, PT, R214, 0x59, !P2 ;  /* 0x00000059d600780c */ /* 0x000fe20005744670 */
[----:B------:R-:W-:Y:S01]  /*38b0*/  MUFU.TANH R227, R227 ;  /* 0x000000e300e37308 */ /* 0x000fe20000002400 */
[----:B------:R-:W-:-:S02]  /*38c0*/  ISETP.GT.OR P0, PT, R124, 0x60, !P0 ;  /* 0x000000607c00780c */ /* 0x000fc40004704670 */
[C---:B------:R-:W-:Y:S02]  /*38d0*/  ISETP.GT.OR P1, PT, R124.reuse, 0x61, !P1 ;  /* 0x000000617c00780c */ /* 0x040fe40004f24670 */
[C---:B------:R-:W-:Y:S02]  /*38e0*/  ISETP.GT.OR P3, PT, R124.reuse, 0x68, !P3 ;  /* 0x000000687c00780c */ /* 0x040fe40005f64670 */
[----:B------:R-:W-:Y:S01]  /*38f0*/  ISETP.GT.OR P5, PT, R124, 0x69, !P5 ;  /* 0x000000697c00780c */ /* 0x000fe20006fa4670 */
[----:B------:R-:W-:Y:S01]  /*3900*/  MUFU.TANH R131, R131 ;  /* 0x0000008300837308 */ /* 0x000fe20000002400 */
[----:B------:R-:W-:Y:S02]  /*3910*/  FSEL R93, R150, -INF , !P4 ;  /* 0xff800000965d7808 */ /* 0x000fe40006000000 */
[----:B------:R-:W-:Y:S02]  /*3920*/  FSEL R110, R149, -INF , !P2 ;  /* 0xff800000956e7808 */ /* 0x000fe40005000000 */
[----:B------:R-:W-:-:S02]  /*3930*/  FSEL R106, R148, -INF , !P0 ;  /* 0xff800000946a7808 */ /* 0x000fc40004000000 */
[----:B------:R-:W-:Y:S02]  /*3940*/  FSEL R94, R147, -INF , !P1 ;  /* 0xff800000935e7808 */ /* 0x000fe40004800000 */
[C---:B------:R-:W-:Y:S02]  /*3950*/  ISETP.GE.AND P4, PT, R115.reuse, 0x70, PT ;  /* 0x000000707300780c */ /* 0x040fe40003f86270 */
[C---:B------:R-:W-:Y:S02]  /*3960*/  ISETP.GE.AND P2, PT, R115.reuse, 0x71, PT ;  /* 0x000000717300780c */ /* 0x040fe40003f46270 */
[C---:B------:R-:W-:Y:S02]  /*3970*/  ISETP.GE.AND P0, PT, R115.reuse, 0x78, PT ;  /* 0x000000787300780c */ /* 0x040fe40003f06270 */
[----:B------:R-:W-:Y:S02]  /*3980*/  ISETP.GE.AND P1, PT, R115, 0x79, PT ;  /* 0x000000797300780c */ /* 0x000fe40003f26270 */
[----:B------:R-:W-:-:S02]  /*3990*/  FSEL R115, R144, -INF , !P3 ;  /* 0xff80000090737808 */ /* 0x000fc40005800000 */
[----:B------:R-:W-:Y:S02]  /*39a0*/  FSEL R116, R143, -INF , !P5 ;  /* 0xff8000008f747808 */ /* 0x000fe40006800000 */
[C---:B------:R-:W-:Y:S02]  /*39b0*/  ISETP.GE.AND P3, PT, R215.reuse, 0x60, PT ;  /* 0x00000060d700780c */ /* 0x040fe40003f66270 */
[----:B------:R-:W-:Y:S02]  /*39c0*/  ISETP.GE.AND P5, PT, R215, 0x61, PT ;  /* 0x00000061d700780c */ /* 0x000fe40003fa6270 */
[----:B------:R-:W-:Y:S02]  /*39d0*/  ISETP.GT.OR P4, PT, R124, 0x70, !P4 ;  /* 0x000000707c00780c */ /* 0x000fe40006784670 */
[C---:B------:R-:W-:Y:S02]  /*39e0*/  ISETP.GT.OR P3, PT, R214.reuse, 0x60, !P3 ;  /* 0x00000060d600780c */ /* 0x040fe40005f64670 */
[----:B------:R-:W-:-:S02]  /*39f0*/  ISETP.GT.OR P5, PT, R214, 0x61, !P5 ;  /* 0x00000061d600780c */ /* 0x000fc40006fa4670 */
[----:B------:R-:W-:Y:S02]  /*3a00*/  FSEL R118, R140, -INF , !P4 ;  /* 0xff8000008c767808 */ /* 0x000fe40006000000 */
[----:B---3--:R-:W-:Y:S02]  /*3a10*/  FSEL R119, R146, -INF , !P3 ;  /* 0xff80000092777808 */ /* 0x008fe40005800000 */
[----:B------:R-:W-:Y:S02]  /*3a20*/  FSEL R122, R145, -INF , !P5 ;  /* 0xff800000917a7808 */ /* 0x000fe40006800000 */
[C---:B------:R-:W-:Y:S02]  /*3a30*/  ISETP.GE.AND P4, PT, R215.reuse, 0x68, PT ;  /* 0x00000068d700780c */ /* 0x040fe40003f86270 */
[C---:B------:R-:W-:Y:S02]  /*3a40*/  ISETP.GE.AND P3, PT, R215.reuse, 0x69, PT ;  /* 0x00000069d700780c */ /* 0x040fe40003f66270 */
[----:B------:R-:W-:-:S02]  /*3a50*/  ISETP.GE.AND P5, PT, R215, 0x70, PT ;  /* 0x00000070d700780c */ /* 0x000fc40003fa6270 */
[C---:B------:R-:W-:Y:S02]  /*3a60*/  ISETP.GT.OR P2, PT, R124.reuse, 0x71, !P2 ;  /* 0x000000717c00780c */ /* 0x040fe40005744670 */
[C---:B------:R-:W-:Y:S02]  /*3a70*/  ISETP.GT.OR P0, PT, R124.reuse, 0x78, !P0 ;  /* 0x000000787c00780c */ /* 0x040fe40004704670 */
[----:B------:R-:W-:Y:S01]  /*3a80*/  ISETP.GT.OR P1, PT, R124, 0x79, !P1 ;  /* 0x000000797c00780c */ /* 0x000fe20004f24670 */
[----:B------:R-:W-:Y:S01]  /*3a90*/  VIADD R124, R9, 0x4 ;  /* 0x00000004097c7836 */ /* 0x000fe20000000000 */
[C---:B------:R-:W-:Y:S02]  /*3aa0*/  ISETP.GT.OR P4, PT, R214.reuse, 0x68, !P4 ;  /* 0x00000068d600780c */ /* 0x040fe40006784670 */
[C---:B------:R-:W-:Y:S02]  /*3ab0*/  ISETP.GT.OR P3, PT, R214.reuse, 0x69, !P3 ;  /* 0x00000069d600780c */ /* 0x040fe40005f64670 */
[----:B------:R-:W-:Y:S01]  /*3ac0*/  ISETP.GT.OR P5, PT, R214, 0x70, !P5 ;  /* 0x00000070d600780c */ /* 0x000fe20006fa4670 */
[----:B------:R-:W1:Y:S01]  /*3ad0*/  SHFL.IDX PT, R128, R218, R124, 0x1f ;  /* 0x00001f7cda807589 */ /* 0x000e6200000e0000 */
[----:B--2---:R-:W-:-:S02]  /*3ae0*/  FSEL R117, R142, -INF , !P4 ;  /* 0xff8000008e757808 */ /* 0x004fc40006000000 */
[----:B------:R-:W-:Y:S01]  /*3af0*/  FSEL R123, R141, -INF , !P3 ;  /* 0xff8000008d7b7808 */ /* 0x000fe20005800000 */
[----:B------:R-:W2:Y:S01]  /*3b00*/  SHFL.IDX PT, R217, R17, R124, 0x1f ;  /* 0x00001f7c11d97589 */ /* 0x000ea200000e0000 */
[----:B------:R-:W-:Y:S02]  /*3b10*/  FSEL R120, R5, -INF , !P5 ;  /* 0xff80000005787808 */ /* 0x000fe40006800000 */
[C---:B------:R-:W-:Y:S02]  /*3b20*/  ISETP.GE.AND P4, PT, R215.reuse, 0x71, PT ;  /* 0x00000071d700780c */ /* 0x040fe40003f86270 */
[C---:B------:R-:W-:Y:S02]  /*3b30*/  ISETP.GE.AND P3, PT, R215.reuse, 0x78, PT ;  /* 0x00000078d700780c */ /* 0x040fe40003f66270 */
[----:B------:R-:W-:Y:S02]  /*3b40*/  ISETP.GE.AND P5, PT, R215, 0x79, PT ;  /* 0x00000079d700780c */ /* 0x000fe40003fa6270 */
[----:B------:R-:W3:Y:S01]  /*3b50*/  SHFL.IDX PT, R215, R17, R9, 0x1f ;  /* 0x00001f0911d77589 */ /* 0x000ee200000e0000 */
[----:B----4-:R-:W-:-:S02]  /*3b60*/  IADD3 R125, R9, 0xc, RZ ;  /* 0x0000000c097d7810 */ /* 0x010fc40007ffe0ff */
[C---:B------:R-:W-:Y:S02]  /*3b70*/  ISETP.GT.OR P4, PT, R214.reuse, 0x71, !P4 ;  /* 0x00000071d600780c */ /* 0x040fe40006784670 */
[C---:B------:R-:W-:Y:S01]  /*3b80*/  ISETP.GT.OR P3, PT, R214.reuse, 0x78, !P3 ;  /* 0x00000078d600780c */ /* 0x040fe20005f64670 */
[----:B------:R-:W4:Y:S01]  /*3b90*/  SHFL.IDX PT, R233, R17, R125, 0x1f ;  /* 0x00001f7d11e97589 */ /* 0x000f2200000e0000 */
[----:B------:R-:W-:-:S03]  /*3ba0*/  ISETP.GT.OR P5, PT, R214, 0x79, !P5 ;  /* 0x00000079d600780c */ /* 0x000fc60006fa4670 */
[----:B------:R-:W4:Y:S01]  /*3bb0*/  SHFL.IDX PT, R214, R218, R125, 0x1f ;  /* 0x00001f7ddad67589 */ /* 0x000f2200000e0000 */
[----:B------:R-:W-:Y:S02]  /*3bc0*/  WARPGROUP.DEPBAR.LE gsb0, 0x0 ;  /* 0x00008000000079c5 */ /* 0x000fe40000010000 */
[----:B-1----:R-:W-:Y:S01]  /*3bd0*/  FADD.FTZ R221, R25, -R128 ;  /* 0x8000008019dd7221 */ /* 0x002fe20000010000 */
[--C-:B------:R-:W-:Y:S01]  /*3be0*/  FADD.FTZ R129, R28, -R216.reuse ;  /* 0x800000d81c817221 */ /* 0x100fe20000010000 */
[----:B------:R-:W-:Y:S01]  /*3bf0*/  FADD.FTZ R130, R30, -R216 ;  /* 0x800000d81e827221 */ /* 0x000fe20000010000 */
[--C-:B------:R-:W-:Y:S01]  /*3c00*/  FADD.FTZ R226, R24, -R223.reuse ;  /* 0x800000df18e27221 */ /* 0x100fe20000010000 */
[----:B------:R-:W-:Y:S01]  /*3c10*/  FADD.FTZ R223, R26, -R223 ;  /* 0x800000df1adf7221 */ /* 0x000fe20000010000 */
[--C-:B--2---:R-:W-:Y:S01]  /*3c20*/  FFMA.FTZ R211, R211, UR4, -R217.reuse ;  /* 0x00000004d3d37c23 */ /* 0x104fe200080108d9 */
[----:B------:R-:W-:Y:S01]  /*3c30*/  FFMA.FTZ R26, R213, UR4, -R217 ;  /* 0x00000004d51a7c23 */ /* 0x000fe200080108d9 */
[----:B------:R-:W-:Y:S01]  /*3c40*/  FADD.FTZ R128, R27, -R128 ;  /* 0x800000801b807221 */ /* 0x000fe20000010000 */
[C---:B------:R-:W-:Y:S01]  /*3c50*/  VIADD R217, R9.reuse, 0x14 ;  /* 0x0000001409d97836 */ /* 0x040fe20000000000 */
[----:B------:R-:W1:Y:S01]  /*3c60*/  SHFL.IDX PT, R28, R17, R126, 0x1f ;  /* 0x00001f7e111c7589 */ /* 0x000e6200000e0000 */
[----:B------:R-:W-:-:S02]  /*3c70*/  VIADD R213, R9, 0x1c ;  /* 0x0000001c09d57836 */ /* 0x000fc40000000000 */
[--C-:B---3--:R-:W-:Y:S01]  /*3c80*/  FFMA.FTZ R216, R210, UR4, -R215.reuse ;  /* 0x00000004d2d87c23 */ /* 0x108fe200080108d7 */
[----:B------:R-:W-:Y:S01]  /*3c90*/  FFMA.FTZ R25, R212, UR4, -R215 ;  /* 0x00000004d4197c23 */ /* 0x000fe200080108d7 */
[C---:B------:R-:W-:Y:S01]  /*3ca0*/  VIADD R215, R9.reuse, 0x10 ;  /* 0x0000001009d77836 */ /* 0x040fe20000000000 */
[----:B------:R-:W2:Y:S01]  /*3cb0*/  SHFL.IDX PT, R222, R218, R217, 0x1f ;  /* 0x00001fd9dade7589 */ /* 0x000ea200000e0000 */
[----:B------:R-:W-:Y:S01]  /*3cc0*/  IADD3 R212, R9, 0x18, RZ ;  /* 0x0000001809d47810 */ /* 0x000fe20007ffe0ff */
[----:B------:R-:W3:Y:S01]  /*3cd0*/  MUFU.EX2 R211, R211 ;  /* 0x000000d300d37308 */ /* 0x000ee20000000800 */
[----:B----4-:R-:W-:Y:S01]  /*3ce0*/  FFMA.FTZ R224, R224, UR4, -R233 ;  /* 0x00000004e0e07c23 */ /* 0x010fe200080108e9 */
[----:B------:R-:W4:Y:S01]  /*3cf0*/  SHFL.IDX PT, R27, R218, R215, 0x1f ;  /* 0x00001fd7da1b7589 */ /* 0x000f2200000e0000 */
[--C-:B------:R-:W-:Y:S01]  /*3d00*/  FADD.FTZ R210, R29, -R214.reuse ;  /* 0x800000d61dd27221 */ /* 0x100fe20000010000 */
[----:B------:R-:W-:Y:S02]  /*3d10*/  FADD.FTZ R214, R31, -R214 ;  /* 0x800000d61fd67221 */ /* 0x000fe40000010000 */
[----:B------:R-:W4:Y:S02]  /*3d20*/  SHFL.IDX PT, R29, R218, R213, 0x1f ;  /* 0x00001fd5da1d7589 */ /* 0x000f2400000e0000 */
[----:B------:R-:W4:Y:S02]  /*3d30*/  MUFU.EX2 R26, R26 ;  /* 0x0000001a001a7308 */ /* 0x000f240000000800 */
[----:B------:R4:W4:Y:S04]  /*3d40*/  SHFL.IDX PT, R30, R218, R212, 0x1f ;  /* 0x00001fd4da1e7589 */ /* 0x00092800000e0000 */
[----:B------:R-:W4:Y:S02]  /*3d50*/  SHFL.IDX PT, R31, R17, R215, 0x1f ;  /* 0x00001fd7111f7589 */ /* 0x000f2400000e0000 */
[----:B------:R-:W4:Y:S01]  /*3d60*/  MUFU.EX2 R25, R25 ;  /* 0x0000001900197308 */ /* 0x000f220000000800 */
[--C-:B-1----:R-:W-:Y:S01]  /*3d70*/  FFMA.FTZ R24, R220, UR4, -R28.reuse ;  /* 0x00000004dc187c23 */ /* 0x102fe2000801081c */
[----:B------:R-:W-:Y:S01]  /*3d80*/  FFMA.FTZ R28, R219, UR4, -R28 ;  /* 0x00000004db1c7c23 */ /* 0x000fe2000801081c */
[----:B---3--:R-:W-:Y:S01]  /*3d90*/  FMUL.FTZ R221, R211, R221 ;  /* 0x000000ddd3dd7220 */ /* 0x008fe20000410000 */
[--C-:B--2---:R-:W-:Y:S01]  /*3da0*/  FADD.FTZ R220, R33, -R222.reuse ;  /* 0x800000de21dc7221 */ /* 0x104fe20000010000 */
[----:B------:R-:W-:Y:S01]  /*3db0*/  FADD.FTZ R222, R35, -R222 ;  /* 0x800000de23de7221 */ /* 0x000fe20000010000 */
[----:B------:R-:W1:Y:S02]  /*3dc0*/  SHFL.IDX PT, R33, R17, R212, 0x1f ;  /* 0x00001fd411217589 */ /* 0x000e6400000e0000 */
[----:B------:R-:W2:Y:S01]  /*3dd0*/  MUFU.EX2 R24, R24 ;  /* 0x0000001800187308 */ /* 0x000ea20000000800 */
[--C-:B----4-:R-:W-:Y:S01]  /*3de0*/  FADD.FTZ R218, R32, -R27.reuse ;  /* 0x8000001b20da7221 */ /* 0x110fe20000010000 */
[----:B------:R-:W-:Y:S01]  /*3df0*/  FADD.FTZ R219, R34, -R27 ;  /* 0x8000001b22db7221 */ /* 0x000fe20000010000 */
[----:B------:R-:W3:Y:S01]  /*3e00*/  SHFL.IDX PT, R32, R17, R217, 0x1f ;  /* 0x00001fd911207589 */ /* 0x000ee200000e0000 */
[----:B------:R-:W-:Y:S01]  /*3e10*/  FMUL.FTZ R128, R26, R128 ;  /* 0x000000801a807220 */ /* 0x000fe20000410000 */
[----:B------:R-:W-:-:S02]  /*3e20*/  FADD.FTZ R37, R37, -R29 ;  /* 0x8000001d25257221 */ /* 0x000fc40000010000 */
[----:B------:R-:W4:Y:S01]  /*3e30*/  SHFL.IDX PT, R34, R17, R213, 0x1f ;  /* 0x00001fd511227589 */ /* 0x000f2200000e0000 */
[----:B------:R-:W-:Y:S01]  /*3e40*/  FADD.FTZ R39, R39, -R29 ;  /* 0x8000001d27277221 */ /* 0x000fe20000010000 */
[----:B------:R2:W-:Y:S01]  /*3e50*/  MUFU.EX2 R27, R28 ;  /* 0x0000001c001b7308 */ /* 0x0005e20000000800 */
[--C-:B------:R-:W-:Y:S01]  /*3e60*/  FADD.FTZ R36, R36, -R30.reuse ;  /* 0x8000001e24247221 */ /* 0x100fe20000010000 */
[----:B------:R-:W-:Y:S01]  /*3e70*/  SHFL.IDX PT, R35, R15, R9, 0x1f ;  /* 0x00001f090f237589 */ /* 0x000fe200000e0000 */
[----:B------:R-:W-:Y:S01]  /*3e80*/  FADD.FTZ R38, R38, -R30 ;  /* 0x8000001e26267221 */ /* 0x000fe20000010000 */
[----:B------:R-:W-:Y:S01]  /*3e90*/  FMUL.FTZ R223, R25, R223 ;  /* 0x000000df19df7220 */ /* 0x000fe20000410000 */
[--C-:B------:R-:W-:Y:S01]  /*3ea0*/  FFMA.FTZ R29, R209, UR4, -R31.reuse ;  /* 0x00000004d11d7c23 */ /* 0x100fe2000801081f */
[----:B------:R-:W-:Y:S01]  /*3eb0*/  FFMA.FTZ R31, R208, UR4, -R31 ;  /* 0x00000004d01f7c23 */ /* 0x000fe2000801081f */
[----:B------:R-:W-:Y:S01]  /*3ec0*/  FFMA.FTZ R208, -R18, R18, 1 ;  /* 0x3f80000012d07423 */ /* 0x000fe20000010112 */
[----:B------:R-:W4:Y:S01]  /*3ed0*/  SHFL.IDX PT, R209, R15, R126, 0x1f ;  /* 0x00001f7e0fd17589 */ /* 0x000f2200000e0000 */
[----:B------:R-:W4:Y:S01]  /*3ee0*/  MUFU.EX2 R30, R224 ;  /* 0x000000e0001e7308 */ /* 0x000f220000000800 */
[----:B--2---:R-:W-:Y:S01]  /*3ef0*/  FFMA.FTZ R28, R225, UR4, -R233 ;  /* 0x00000004e11c7c23 */ /* 0x004fe200080108e9 */
[----:B------:R-:W-:Y:S01]  /*3f00*/  FFMA.FTZ R234, -R234, R234, 1 ;  /* 0x3f800000eaea7423 */ /* 0x000fe200000101ea */
[----:B------:R-:W-:Y:S01]  /*3f10*/  FMUL.FTZ R129, R24, R129 ;  /* 0x0000008118817220 */ /* 0x000fe20000410000 */
[----:B-1----:R-:W-:-:S04]  /*3f20*/  FFMA.FTZ R204, R204, UR4, -R33 ;  /* 0x00000004cccc7c23 */ /* 0x002fc80008010821 */
[----:B------:R1:W-:Y:S01]  /*3f30*/  MUFU.EX2 R18, R31 ;  /* 0x0000001f00127308 */ /* 0x0003e20000000800 */
[--C-:B---3--:R-:W-:Y:S01]  /*3f40*/  FFMA.FTZ R207, R207, UR4, -R32.reuse ;  /* 0x00000004cfcf7c23 */ /* 0x108fe20008010820 */
[----:B------:R-:W-:Y:S01]  /*3f50*/  FFMA.FTZ R32, R206, UR4, -R32 ;  /* 0x00000004ce207c23 */ /* 0x000fe20008010820 */
[----:B------:R-:W-:-:S04]  /*3f60*/  FFMA.FTZ R206, -R20, R20, 1 ;  /* 0x3f80000014ce7423 */ /* 0x000fc80000010114 */
[----:B------:R-:W-:Y:S01]  /*3f70*/  FMUL.FTZ R206, R206, R223 ;  /* 0x000000dfcece7220 */ /* 0x000fe20000410000 */
[----:B------:R2:W3:Y:S01]  /*3f80*/  MUFU.EX2 R20, R32 ;  /* 0x0000002000147308 */ /* 0x0004e20000000800 */
[----:B-1----:R-:W-:Y:S01]  /*3f90*/  FFMA.FTZ R31, R205, UR4, -R33 ;  /* 0x00000004cd1f7c23 */ /* 0x002fe20008010821 */
[----:B----4-:R-:W-:Y:S01]  /*3fa0*/  FFMA.FTZ R33, R139, UR4, -R34 ;  /* 0x000000048b217c23 */ /* 0x010fe20008010822 */
[----:B------:R-:W-:Y:S01]  /*3fb0*/  FMUL.FTZ R214, R30, R214 ;  /* 0x000000d61ed67220 */ /* 0x000fe20000410000 */
[----:B------:R-:W1:Y:S01]  /*3fc0*/  SHFL.IDX PT, R139, R15, R124, 0x1f ;  /* 0x00001f7c0f8b7589 */ /* 0x000e6200000e0000 */
[----:B------:R-:W-:Y:S01]  /*3fd0*/  FFMA.FTZ R223, -R194, R194, 1 ;  /* 0x3f800000c2df7423 */ /* 0x000fe200000101c2 */
[--C-:B------:R-:W-:Y:S02]  /*3fe0*/  FFMA.FTZ R205, R134, UR4, -R209.reuse ;  /* 0x0000000486cd7c23 */ /* 0x100fe400080108d1 */
[----:B------:R4:W1:Y:S01]  /*3ff0*/  MUFU.EX2 R17, R207 ;  /* 0x000000cf00117308 */ /* 0x0008620000000800 */
[----:B--2---:R-:W-:Y:S01]  /*4000*/  FFMA.FTZ R32, -R19, R19, 1 ;  /* 0x3f80000013207423 */ /* 0x004fe20000010113 */
[----:B------:R-:W-:Y:S01]  /*4010*/  FFMA.FTZ R134, R132, UR4, -R209 ;  /* 0x0000000484867c23 */ /* 0x000fe200080108d1 */
[----:B------:R-:W2:Y:S04]  /*4020*/  LDL.LU R194, [R1+0x140] ;  /* 0x0001400001c27983 */ /* 0x000ea80000300800 */
[----:B------:R-:W1:Y:S01]  /*4030*/  SHFL.IDX PT, R209, R10, R126, 0x1f ;  /* 0x00001f7e0ad17589 */ /* 0x000e6200000e0000 */
[----:B------:R1:W-:Y:S01]  /*4040*/  MUFU.EX2 R19, R204 ;  /* 0x000000cc00137308 */ /* 0x0003e20000000800 */
[----:B---3--:R-:W-:-:S02]  /*4050*/  FMUL.FTZ R222, R20, R222 ;  /* 0x000000de14de7220 */ /* 0x008fc40000410000 */
[----:B----4-:R-:W3:Y:S05]  /*4060*/  SHFL.IDX PT, R207, R15, R125, 0x1f ;  /* 0x00001f7d0fcf7589 */ /* 0x010eea00000e0000 */
        /* <DEDUP_REMOVED lines=15> */
[--C-:B---3--:R-:W-:Y:S01]  /*4160*/  FFMA.FTZ R136, R88, UR4, -R207.reuse ;  /* 0x0000000458887c23 */ /* 0x108fe200080108cf */
[----:B------:R-:W-:Y:S02]  /*4170*/  FFMA.FTZ R132, R121, UR4, -R207 ;  /* 0x0000000479847c23 */ /* 0x000fe400080108cf */
[----:B------:R-:W3:Y:S03]  /*4180*/  SHFL.IDX PT, R207, R10, R9, 0x1f ;  /* 0x00001f090acf7589 */ /* 0x000ee600000e0000 */
[----:B------:R1:W-:Y:S01]  /*4190*/  MUFU.EX2 R88, R135 ;  /* 0x0000008700587308 */ /* 0x0003e20000000800 */
[----:B------:R-:W3:Y:S07]  /*41a0*/  SHFL.IDX PT, R121, R10, R124, 0x1f ;  /* 0x00001f7c0a797589 */ /* 0x000eee00000e0000 */
[----:B----4-:R4:W-:Y:S01]  /*41b0*/  MUFU.EX2 R15, R133 ;  /* 0x00000085000f7308 */ /* 0x0109e20000000800 */
[----:B-1----:R-:W-:Y:S01]  /*41c0*/  FFMA.FTZ R135, R114, UR4, -R137 ;  /* 0x0000000472877c23 */ /* 0x002fe20008010889 */
[----:B------:R-:W-:Y:S01]  /*41d0*/  FMUL.FTZ R37, R32, R37 ;  /* 0x0000002520257220 */ /* 0x000fe20000410000 */
[----:B------:R-:W-:-:S05]  /*41e0*/  FMUL.FTZ R210, R28, R210 ;  /* 0x000000d21cd27220 */ /* 0x000fca0000410000 */
[----:B------:R-:W1:Y:S01]  /*41f0*/  MUFU.EX2 R29, R29 ;  /* 0x0000001d001d7308 */ /* 0x000e620000000800 */
[----:B----4-:R-:W-:Y:S01]  /*4200*/  FFMA.FTZ R133, R112, UR4, -R137 ;  /* 0x0000000470857c23 */ /* 0x010fe20008010889 */
[--C-:B------:R-:W-:Y:S01]  /*4210*/  FFMA.FTZ R137, R113, UR4, -R138.reuse ;  /* 0x0000000471897c23 */ /* 0x100fe2000801088a */
[----:B------:R-:W-:Y:S01]  /*4220*/  FFMA.FTZ R138, R89, UR4, -R138 ;  /* 0x00000004598a7c23 */ /* 0x000fe2000801088a */
[----:B------:R-:W-:Y:S01]  /*4230*/  FFMA.FTZ R113, R91, UR4, -R139 ;  /* 0x000000045b717c23 */ /* 0x000fe2000801088b */
[--C-:B------:R-:W-:Y:S01]  /*4240*/  FFMA.FTZ R112, R105, UR4, -R221.reuse ;  /* 0x0000000469707c23 */ /* 0x100fe200080108dd */
[----:B------:R-:W-:Y:S01]  /*4250*/  FFMA.FTZ R105, R102, UR4, -R221 ;  /* 0x0000000466697c23 */ /* 0x000fe200080108dd */
[----:B---3--:R-:W-:Y:S01]  /*4260*/  FFMA.FTZ R114, R101, UR4, -R207 ;  /* 0x0000000465727c23 */ /* 0x008fe200080108cf */
[----:B------:R3:W-:Y:S01]  /*4270*/  MUFU.EX2 R89, R205 ;  /* 0x000000cd00597308 */ /* 0x0007e20000000800 */
[----:B------:R-:W-:Y:S01]  /*4280*/  LDS R221, [R13+0x400] ;  /* 0x000400000ddd7984 */ /* 0x000fe20000000800 */
[----:B------:R-:W-:Y:S01]  /*4290*/  FFMA.FTZ R101, R90, UR4, -R121 ;  /* 0x000000045a657c23 */ /* 0x000fe20008010879 */
[----:B------:R-:W-:Y:S01]  /*42a0*/  FFMA.FTZ R102, R92, UR4, -R139 ;  /* 0x000000045c667c23 */ /* 0x000fe2000801088b */
[----:B------:R-:W-:Y:S01]  /*42b0*/  FFMA.FTZ R109, R109, UR4, -R207 ;  /* 0x000000046d6d7c23 */ /* 0x000fe200080108cf */
[----:B------:R-:W4:Y:S01]  /*42c0*/  SHFL.IDX PT, R139, R10, R213, 0x1f ;  /* 0x00001fd50a8b7589 */ /* 0x000f2200000e0000 */
[----:B------:R-:W-:Y:S01]  /*42d0*/  FFMA.FTZ R111, R111, UR4, -R121 ;  /* 0x000000046f6f7c23 */ /* 0x000fe20008010879 */
[----:B------:R-:W-:Y:S01]  /*42e0*/  FFMA.FTZ R121, R95, UR4, -R209 ;  /* 0x000000045f797c23 */ /* 0x000fe200080108d1 */
[----:B------:R1:W-:Y:S01]  /*42f0*/  MUFU.EX2 R91, R134 ;  /* 0x00000086005b7308 */ /* 0x0003e20000000800 */
[----:B---3--:R-:W3:Y:S01]  /*4300*/  SHFL.IDX PT, R205, R10, R125, 0x1f ;  /* 0x00001f7d0acd7589 */ /* 0x008ee200000e0000 */
[----:B------:R-:W-:Y:S01]  /*4310*/  FFMA.FTZ R209, -R232, R232, 1 ;  /* 0x3f800000e8d17423 */ /* 0x000fe200000101e8 */
[----:B-1----:R-:W-:-:S02]  /*4320*/  FMUL.FTZ R218, R29, R218 ;  /* 0x000000da1dda7220 */ /* 0x002fc40000410000 */
[----:B------:R-:W1:Y:S01]  /*4330*/  SHFL.IDX PT, R207, R10, R217, 0x1f ;  /* 0x00001fd90acf7589 */ /* 0x000e6200000e0000 */
[----:B------:R-:W-:Y:S02]  /*4340*/  FMUL.FTZ R209, R209, R214 ;  /* 0x000000d6d1d17220 */ /* 0x000fe40000410000 */
[----:B------:R4:W-:Y:S01]  /*4350*/  MUFU.EX2 R90, R136 ;  /* 0x00000088005a7308 */ /* 0x0009e20000000800 */
[----:B------:R-:W1:Y:S07]  /*4360*/  SHFL.IDX PT, R134, R10, R215, 0x1f ;  /* 0x00001fd70a867589 */ /* 0x000e6e00000e0000 */
[----:B------:R1:W-:Y:S01]  /*4370*/  MUFU.EX2 R92, R133 ;  /* 0x00000085005c7308 */ /* 0x0003e20000000800 */
[----:B----4-:R4:W4:Y:S01]  /*4380*/  SHFL.IDX PT, R136, R10, R212, 0x1f ;  /* 0x00001fd40a887589 */ /* 0x01092200000e0000 */
[--C-:B------:R-:W-:Y:S01]  /*4390*/  FFMA.FTZ R103, R103, UR4, -R139.reuse ;  /* 0x0000000467677c23 */ /* 0x100fe2000801088b */
[----:B------:R-:W-:Y:S01]  /*43a0*/  FFMA.FTZ R110, R110, UR4, -R139 ;  /* 0x000000046e6e7c23 */ /* 0x000fe2000801088b */
[----:B------:R-:W-:-:S04]  /*43b0*/  FFMA.FTZ R139, -R231, R231, 1 ;  /* 0x3f800000e78b7423 */ /* 0x000fc800000101e7 */
[----:B------:R4:W-:Y:S01]  /*43c0*/  MUFU.EX2 R95, R135 ;  /* 0x00000087005f7308 */ /* 0x0009e20000000800 */
[----:B---3--:R-:W-:Y:S01]  /*43d0*/  FFMA.FTZ R100, R100, UR4, -R205 ;  /* 0x0000000464647c23 */ /* 0x008fe200080108cd */
[----:B------:R-:W-:Y:S01]  /*43e0*/  FMUL.FTZ R139, R139, R218 ;  /* 0x000000da8b8b7220 */ /* 0x000fe20000410000 */
[----:B-1----:R-:W-:-:S05]  /*43f0*/  FFMA.FTZ R107, R107, UR4, -R207 ;  /* 0x000000046b6b7c23 */ /* 0x002fca00080108cf */
[----:B----4-:R1:W-:Y:S01]  /*4400*/  MUFU.EX2 R10, R132 ;  /* 0x00000084000a7308 */ /* 0x0103e20000000800 */
[--C-:B------:R-:W-:Y:S01]  /*4410*/  FFMA.FTZ R133, R97, UR4, -R134.reuse ;  /* 0x0000000461857c23 */ /* 0x100fe20008010886 */
[----:B------:R-:W-:Y:S01]  /*4420*/  FFMA.FTZ R134, R96, UR4, -R134 ;  /* 0x0000000460867c23 */ /* 0x000fe20008010886 */
[----:B------:R-:W3:Y:S01]  /*4430*/  SHFL.IDX PT, R97, R12, R126, 0x1f ;  /* 0x00001f7e0c617589 */ /* 0x000ee200000e0000 */
[----:B------:R-:W-:Y:S01]  /*4440*/  FFMA.FTZ R135, R98, UR4, -R207 ;  /* 0x0000000462877c23 */ /* 0x000fe200080108cf */
[----:B------:R-:W-:Y:S02]  /*4450*/  FSEL R207, R227, -INF , !P1 ;  /* 0xff800000e3cf7808 */ /* 0x000fe40004800000 */
[----:B------:R-:W4:Y:S01]  /*4460*/  SHFL.IDX PT, R96, R12, R125, 0x1f ;  /* 0x00001f7d0c607589 */ /* 0x000f2200000e0000 */
[----:B------:R-:W3:Y:S01]  /*4470*/  MUFU.EX2 R31, R31 ;  /* 0x0000001f001f7308 */ /* 0x000ee20000000800 */
[----:B-1----:R-:W-:Y:S01]  /*4480*/  FFMA.FTZ R132, R99, UR4, -R205 ;  /* 0x0000000463847c23 */ /* 0x002fe200080108cd */
[--C-:B------:R-:W-:Y:S01]  /*4490*/  FFMA.FTZ R108, R108, UR4, -R136.reuse ;  /* 0x000000046c6c7c23 */ /* 0x100fe20008010888 */
[----:B------:R-:W1:Y:S01]  /*44a0*/  SHFL.IDX PT, R99, R12, R124, 0x1f ;  /* 0x00001f7c0c637589 */ /* 0x000e6200000e0000 */
[----:B------:R-:W-:-:S03]  /*44b0*/  FFMA.FTZ R136, R93, UR4, -R136 ;  /* 0x000000045d887c23 */ /* 0x000fc60008010888 */
[----:B------:R-:W1:Y:S01]  /*44c0*/  SHFL.IDX PT, R205, R12, R9, 0x1f ;  /* 0x00001f090ccd7589 */ /* 0x000e6200000e0000 */
[----:B------:R1:W-:Y:S03]  /*44d0*/  MUFU.EX2 R93, R137 ;  /* 0x00000089005d7308 */ /* 0x0003e60000000800 */
[----:B------:R-:W-:Y:S04]  /*44e0*/  SHFL.IDX PT, R214, R221, R124, 0x1f ;  /* 0x00001f7cddd67589 */ /* 0x000fe800000e0000 */
[----:B------:R-:W1:Y:S01]  /*44f0*/  SHFL.IDX PT, R98, R12, R215, 0x1f ;  /* 0x00001fd70c627589 */ /* 0x000e6200000e0000 */
[----:B------:R-:W-:Y:S01]  /*4500*/  MUFU.EX2 R13, R113 ;  /* 0x00000071000d7308 */ /* 0x000fe20000000800 */
[----:B---3--:R-:W-:Y:S01]  /*4510*/  FMUL.FTZ R36, R31, R36 ;  /* 0x000000241f247220 */ /* 0x008fe20000410000 */
[--C-:B------:R-:W-:Y:S01]  /*4520*/  FFMA.FTZ R115, R115, UR4, -R97.reuse ;  /* 0x0000000473737c23 */ /* 0x100fe20008010861 */
[----:B------:R-:W-:Y:S01]  /*4530*/  FFMA.FTZ R117, R117, UR4, -R97 ;  /* 0x0000000475757c23 */ /* 0x000fe20008010861 */
[----:B------:R-:W-:Y:S01]  /*4540*/  SHFL.IDX PT, R218, R221, R126, 0x1f ;  /* 0x00001f7eddda7589 */ /* 0x000fe200000e0000 */
[--C-:B----4-:R-:W-:Y:S01]  /*4550*/  FFMA.FTZ R116, R116, UR4, -R96.reuse ;  /* 0x0000000474747c23 */ /* 0x110fe20008010860 */
[----:B------:R-:W-:-:S02]  /*4560*/  FFMA.FTZ R123, R123, UR4, -R96 ;  /* 0x000000047b7b7c23 */ /* 0x000fc40008010860 */
[----:B------:R-:W3:Y:S01]  /*4570*/  SHFL.IDX PT, R97, R12, R212, 0x1f ;  /* 0x00001fd40c617589 */ /* 0x000ee200000e0000 */
[----:B------:R4:W-:Y:S01]  /*4580*/  MUFU.EX2 R96, R112 ;  /* 0x0000007000607308 */ /* 0x0009e20000000800 */
[--C-:B-1----:R-:W-:Y:S01]  /*4590*/  FFMA.FTZ R137, R94, UR4, -R99.reuse ;  /* 0x000000045e897c23 */ /* 0x102fe20008010863 */
[----:B------:R-:W-:Y:S02]  /*45a0*/  FFMA.FTZ R122, R122, UR4, -R99 ;  /* 0x000000047a7a7c23 */ /* 0x000fe40008010863 */
[----:B------:R-:W-:Y:S01]  /*45b0*/  SHFL.IDX PT, R99, R12, R217, 0x1f ;  /* 0x00001fd90c637589 */ /* 0x000fe200000e0000 */
[--C-:B------:R-:W-:Y:S01]  /*45c0*/  FFMA.FTZ R106, R106, UR4, -R205.reuse ;  /* 0x000000046a6a7c23 */ /* 0x100fe200080108cd */
[----:B------:R-:W-:Y:S02]  /*45d0*/  FFMA.FTZ R119, R119, UR4, -R205 ;  /* 0x0000000477777c23 */ /* 0x000fe400080108cd */
[----:B------:R1:W3:Y:S01]  /*45e0*/  SHFL.IDX PT, R205, R12, R213, 0x1f ;  /* 0x00001fd50ccd7589 */ /* 0x0002e200000e0000 */
[----:B----4-:R-:W-:Y:S01]  /*45f0*/  FFMA.FTZ R112, -R22, R22, 1 ;  /* 0x3f80000016707423 */ /* 0x010fe20000010116 */
[----:B------:R-:W-:Y:S01]  /*4600*/  FSEL R22, R2, -INF , !P0 ;  /* 0xff80000002167808 */ /* 0x000fe20004000000 */
[----:B------:R4:W-:Y:S01]  /*4610*/  MUFU.EX2 R94, R138 ;  /* 0x0000008a005e7308 */ /* 0x0009e20000000800 */
[--C-:B------:R-:W-:Y:S01]  /*4620*/  FFMA.FTZ R118, R118, UR4, -R98.reuse ;  /* 0x0000000476767c23 */ /* 0x100fe20008010862 */
[----:B------:R-:W-:Y:S01]  /*4630*/  FFMA.FTZ R120, R120, UR4, -R98 ;  /* 0x0000000478787c23 */ /* 0x000fe20008010862 */
[----:B------:R-:W-:Y:S01]  /*4640*/  FMUL.FTZ R112, R112, R129 ;  /* 0x0000008170707220 */ /* 0x000fe20000410000 */
[----:B------:R-:W-:Y:S01]  /*4650*/  FMUL.FTZ R98, R27, R130 ;  /* 0x000000821b627220 */ /* 0x000fe20000410000 */
[----:B------:R-:W-:-:S03]  /*4660*/  FSEL R129, R127, -INF , !P3 ;  /* 0xff8000007f817808 */ /* 0x000fc60005800000 */
[----:B-1----:R1:W-:Y:S01]  /*4670*/  MUFU.EX2 R12, R105 ;  /* 0x00000069000c7308 */ /* 0x0023e20000000800 */
[----:B----4-:R-:W-:Y:S01]  /*4680*/  FFMA.FTZ R138, -R229, R229, 1 ;  /* 0x3f800000e58a7423 */ /* 0x010fe200000101e5 */
[--C-:B---3--:R-:W-:Y:S01]  /*4690*/  FFMA.FTZ R130, R22, UR4, -R97.reuse ;  /* 0x0000000416827c23 */ /* 0x108fe20008010861 */
[----:B------:R-:W-:Y:S02]  /*46a0*/  FFMA.FTZ R129, R129, UR4, -R97 ;  /* 0x0000000481817c23 */ /* 0x000fe40008010861 */
[----:B------:R-:W-:-:S03]  /*46b0*/  FMUL.FTZ R138, R138, R220 ;  /* 0x000000dc8a8a7220 */ /* 0x000fc60000410000 */
[----:B------:R3:W-:Y:S01]  /*46c0*/  MUFU.EX2 R97, R111 ;  /* 0x0000006f00617308 */ /* 0x0007e20000000800 */
[----:B-1----:R-:W-:Y:S01]  /*46d0*/  FMUL.FTZ R105, R21, R128 ;  /* 0x0000008015697220 */ /* 0x002fe20000410000 */
[----:B------:R-:W-:Y:S01]  /*46e0*/  FSEL R21, R6, -INF , !P2 ;  /* 0xff80000006157808 */ /* 0x000fe20005000000 */
[----:B------:R-:W-:Y:S01]  /*46f0*/  SHFL.IDX PT, R220, R221, R215, 0x1f ;  /* 0x00001fd7dddc7589 */ /* 0x000fe200000e0000 */
[----:B------:R-:W-:Y:S01]  /*4700*/  FSEL R128, R4, -INF , !P4 ;  /* 0xff80000004807808 */ /* 0x000fe20006000000 */
[----:B------:R-:W-:Y:S02]  /*4710*/  FFMA.FTZ R207, R207, UR4, -R205 ;  /* 0x00000004cfcf7c23 */ /* 0x000fe400080108cd */
[--C-:B------:R-:W-:Y:S01]  /*4720*/  FFMA.FTZ R113, R21, UR4, -R99.reuse ;  /* 0x0000000415717c23 */ /* 0x100fe20008010863 */
[----:B------:R1:W-:Y:S01]  /*4730*/  MUFU.EX2 R22, R109 ;  /* 0x0000006d00167308 */ /* 0x0003e20000000800 */
[----:B------:R-:W-:Y:S01]  /*4740*/  FFMA.FTZ R128, R128, UR4, -R99 ;  /* 0x0000000480807c23 */ /* 0x000fe20008010863 */
[----:B---3--:R-:W-:-:S04]  /*4750*/  FFMA.FTZ R111, -R237, R237, 1 ;  /* 0x3f800000ed6f7423 */ /* 0x008fc800000101ed */
[----:B------:R-:W-:Y:S02]  /*4760*/  FMUL.FTZ R111, R111, R222 ;  /* 0x000000de6f6f7220 */ /* 0x000fe40000410000 */
[----:B------:R3:W-:Y:S01]  /*4770*/  MUFU.EX2 R99, R121 ;  /* 0x0000007900637308 */ /* 0x0007e20000000800 */
[----:B-1----:R-:W-:Y:S01]  /*4780*/  FMUL.FTZ R109, R230, R210 ;  /* 0x000000d2e66d7220 */ /* 0x002fe20000410000 */
[----:B------:R-:W-:Y:S04]  /*4790*/  SHFL.IDX PT, R222, R221, R217, 0x1f ;  /* 0x00001fd9ddde7589 */ /* 0x000fe800000e0000 */
[----:B------:R-:W1:Y:S02]  /*47a0*/  SHFL.IDX PT, R210, R221, R9, 0x1f ;  /* 0x00001f09ddd27589 */ /* 0x000e6400000e0000 */
[----:B------:R4:W-:Y:S01]  /*47b0*/  MUFU.EX2 R21, R102 ;  /* 0x0000006600157308 */ /* 0x0009e20000000800 */
[----:B---3--:R-:W-:Y:S01]  /*47c0*/  FMUL.FTZ R121, R33, R39 ;  /* 0x0000002721797220 */ /* 0x008fe20000410000 */
[----:B------:R-:W-:-:S03]  /*47d0*/  FMUL.FTZ R39, R223, R37 ;  /* 0x00000025df277220 */ /* 0x000fc60000410000 */
[----:B------:R-:W-:Y:S01]  /*47e0*/  FMUL.FTZ R37, R234, R121 ;  /* 0x00000079ea257220 */ /* 0x000fe20000410000 */
[----:B------:R-:W-:Y:S02]  /*47f0*/  FADD.FTZ R121, R41, -R214 ;  /* 0x800000d629797221 */ /* 0x000fe40000010000 */
[----:B------:R3:W-:Y:S01]  /*4800*/  LDS R41, [R11+0x400] ;  /* 0x000400000b297984 */ /* 0x0007e20000000800 */
[----:B----4-:R-:W-:Y:S01]  /*4810*/  FMUL.FTZ R102, R23, R98 ;  /* 0x0000006217667220 */ /* 0x010fe20000410000 */
[----:B------:R-:W-:Y:S01]  /*4820*/  FSEL R23, R131, -INF , !P5 ;  /* 0xff80000083177808 */ /* 0x000fe20006800000 */
[----:B------:R4:W-:Y:S04]  /*4830*/  MUFU.EX2 R98, R101 ;  /* 0x0000006500627308 */ /* 0x0009e80000000800 */
[----:B------:R-:W-:-:S04]  /*4840*/  FFMA.FTZ R205, R23, UR4, -R205 ;  /* 0x0000000417cd7c23 */ /* 0x000fc800080108cd */
[----:B------:R3:W-:Y:S01]  /*4850*/  MUFU.EX2 R23, R114 ;  /* 0x0000007200177308 */ /* 0x0007e20000000800 */
[----:B----4-:R-:W-:Y:S02]  /*4860*/  FMUL.FTZ R101, R235, R36 ;  /* 0x00000024eb657220 */ /* 0x010fe40000410000 */
[----:B------:R-:W-:Y:S05]  /*4870*/  SHFL.IDX PT, R36, R221, R212, 0x1f ;  /* 0x00001fd4dd247589 */ /* 0x000fea00000e0000 */
[----:B------:R-:W4:Y:S01]  /*4880*/  MUFU.EX2 R35, R35 ;  /* 0x0000002300237308 */ /* 0x000f220000000800 */
[----:B---3--:R-:W-:Y:S02]  /*4890*/  FMUL.FTZ R114, R18, R219 ;  /* 0x000000db12727220 */ /* 0x008fe40000410000 */
[----:B------:R-:W-:Y:S01]  /*48a0*/  SHFL.IDX PT, R219, R221, R125, 0x1f ;  /* 0x00001f7ddddb7589 */ /* 0x000fe200000e0000 */
[----:B-1----:R-:W-:Y:S01]  /*48b0*/  FADD.FTZ R42, R42, -R210 ;  /* 0x800000d22a2a7221 */ /* 0x002fe20000010000 */
[----:B------:R-:W-:-:S03]  /*48c0*/  FADD.FTZ R214, R43, -R214 ;  /* 0x800000d62bd67221 */ /* 0x000fc60000010000 */
[----:B------:R-:W1:Y:S01]  /*48d0*/  MUFU.EX2 R34, R34 ;  /* 0x0000002200227308 */ /* 0x000e620000000800 */
[----:B------:R-:W3:Y:S01]  /*48e0*/  SHFL.IDX PT, R221, R221, R213, 0x1f ;  /* 0x00001fd5dddd7589 */ /* 0x000ee200000e0000 */
[----:B------:R-:W-:Y:S01]  /*48f0*/  FADD.FTZ R40, R40, -R210 ;  /* 0x800000d228287221 */ /* 0x000fe20000010000 */
[----:B------:R-:W-:Y:S01]  /*4900*/  FADD.FTZ R48, R48, -R220 ;  /* 0x800000dc30307221 */ /* 0x000fe20000010000 */
[----:B------:R-:W-:Y:S01]  /*4910*/  FMUL.FTZ R121, R15, R121 ;  /* 0x000000790f797220 */ /* 0x000fe20000410000 */
[----:B------:R-:W-:Y:S01]  /*4920*/  FADD.FTZ R44, R44, -R218 ;  /* 0x800000da2c2c7221 */ /* 0x000fe20000010000 */
[----:B------:R-:W-:Y:S02]  /*4930*/  FFMA.FTZ R11, -R201, R201, 1 ;  /* 0x3f800000c90b7423 */ /* 0x000fe400000101c9 */
[----:B------:R-:W1:Y:S08]  /*4940*/  MUFU.EX2 R104, R104 ;  /* 0x0000006800687308 */ /* 0x000e700000000800 */
[----:B------:R-:W2:Y:S08]  /*4950*/  MUFU.EX2 R100, R100 ;  /* 0x0000006400647308 */ /* 0x000eb00000000800 */
[----:B------:R-:W-:Y:S01]  /*4960*/  MUFU.EX2 R133, R133 ;  /* 0x0000008500857308 */ /* 0x000fe20000000800 */
[--C-:B---3--:R-:W-:Y:S01]  /*4970*/  FADD.FTZ R53, R53, -R221.reuse ;  /* 0x800000dd35357221 */ /* 0x108fe20000010000 */
[----:B------:R-:W-:-:S06]  /*4980*/  FADD.FTZ R55, R55, -R221 ;  /* 0x800000dd37377221 */ /* 0x000fcc0000010000 */
[----:B------:R-:W-:Y:S01]  /*4990*/  MUFU.EX2 R135, R135 ;  /* 0x0000008700877308 */ /* 0x000fe20000000800 */
[----:B------:R-:W3:Y:S01]  /*49a0*/  SHFL.IDX PT, R221, R41, R125, 0x1f ;  /* 0x00001f7d29dd7589 */ /* 0x000ee200000e0000 */
[--C-:B------:R-:W-:Y:S01]  /*49b0*/  FADD.FTZ R43, R45, -R219.reuse ;  /* 0x800000db2d2b7221 */ /* 0x100fe20000010000 */
[----:B------:R-:W-:Y:S01]  /*49c0*/  FFMA.FTZ R45, -R197, R197, 1 ;  /* 0x3f800000c52d7423 */ /* 0x000fe200000101c5 */
[----:B----4-:R-:W-:Y:S01]  /*49d0*/  FMUL.FTZ R42, R35, R42 ;  /* 0x0000002a232a7220 */ /* 0x010fe20000410000 */
[----:B------:R-:W-:Y:S01]  /*49e0*/  FADD.FTZ R47, R47, -R219 ;  /* 0x800000db2f2f7221 */ /* 0x000fe20000010000 */
[----:B------:R-:W-:Y:S01]  /*49f0*/  FADD.FTZ R210, R49, -R222 ;  /* 0x800000de31d27221 */ /* 0x000fe20000010000 */
[----:B------:R-:W-:Y:S01]  /*4a00*/  FADD.FTZ R219, R52, -R36 ;  /* 0x8000002434db7221 */ /* 0x000fe20000010000 */
[----:B------:R-:W-:Y:S01]  /*4a10*/  FMUL.FTZ R45, R45, R42 ;  /* 0x0000002a2d2d7220 */ /* 0x000fe20000410000 */
[----:B------:R-:W-:Y:S01]  /*4a20*/  FFMA.FTZ R42, -R171, R171, 1 ;  /* 0x3f800000ab2a7423 */ /* 0x000fe200000101ab */
[----:B------:R-:W-:Y:S01]  /*4a30*/  FMUL.FTZ R47, R10, R47 ;  /* 0x0000002f0a2f7220 */ /* 0x000fe20000410000 */
[----:B------:R-:W-:Y:S01]  /*4a40*/  FADD.FTZ R222, R51, -R222 ;  /* 0x800000de33de7221 */ /* 0x000fe20000010000 */
[----:B------:R-:W-:Y:S01]  /*4a50*/  FADD.FTZ R36, R54, -R36 ;  /* 0x8000002436247221 */ /* 0x000fe20000010000 */
[----:B------:R-:W-:Y:S01]  /*4a60*/  FFMA.FTZ R51, -R196, R196, 1 ;  /* 0x3f800000c4337423 */ /* 0x000fe200000101c4 */
[----:B------:R-:W-:Y:S01]  /*4a70*/  FMUL.FTZ R54, R92, R48 ;  /* 0x000000305c367220 */ /* 0x000fe20000410000 */
[----:B------:R-:W-:Y:S01]  /*4a80*/  FMUL.FTZ R48, R42, R47 ;  /* 0x0000002f2a307220 */ /* 0x000fe20000410000 */
[----:B------:R-:W-:Y:S01]  /*4a90*/  FMUL.FTZ R219, R96, R219 ;  /* 0x000000db60db7220 */ /* 0x000fe20000410000 */
[----:B------:R-:W-:Y:S01]  /*4aa0*/  FFMA.FTZ R42, -R168, R168, 1 ;  /* 0x3f800000a82a7423 */ /* 0x000fe200000101a8 */
[----:B------:R-:W-:Y:S01]  /*4ab0*/  FMUL.FTZ R51, R51, R121 ;  /* 0x0000007933337220 */ /* 0x000fe20000410000 */
[----:B------:R-:W-:Y:S08]  /*4ac0*/  MUFU.EX2 R134, R134 ;  /* 0x0000008600867308 */ /* 0x000ff00000000800 */
[----:B------:R-:W-:Y:S01]  /*4ad0*/  MUFU.EX2 R107, R107 ;  /* 0x0000006b006b7308 */ /* 0x000fe20000000800 */
[--C-:B---3--:R-:W-:Y:S01]  /*4ae0*/  FADD.FTZ R61, R61, -R221.reuse ;  /* 0x800000dd3d3d7221 */ /* 0x108fe20000010000 */
[----:B------:R-:W-:-:S06]  /*4af0*/  FADD.FTZ R221, R63, -R221 ;  /* 0x800000dd3fdd7221 */ /* 0x000fcc0000010000 */
[----:B------:R-:W3:Y:S01]  /*4b00*/  MUFU.EX2 R103, R103 ;  /* 0x0000006700677308 */ /* 0x000ee20000000800 */
[----:B------:R-:W-:Y:S01]  /*4b10*/  LDS R63, [R14+0x400] ;  /* 0x000400000e3f7984 */ /* 0x000fe20000000800 */
[----:B------:R-:W-:-:S06]  /*4b20*/  FMUL.FTZ R42, R42, R219 ;  /* 0x000000db2a2a7220 */ /* 0x000fcc0000410000 */
[----:B------:R-:W-:Y:S01]  /*4b30*/  MUFU.EX2 R106, R106 ;  /* 0x0000006a006a7308 */ /* 0x000fe20000000800 */
[----:B------:R-:W4:Y:S01]  /*4b40*/  SHFL.IDX PT, R121, R41, R126, 0x1f ;  /* 0x00001f7e29797589 */ /* 0x000f2200000e0000 */
[----:B------:R-:W-:Y:S01]  /*4b50*/  FADD.FTZ R218, R46, -R218 ;  /* 0x800000da2eda7221 */ /* 0x000fe20000010000 */
[----:B------:R-:W-:-:S05]  /*4b60*/  FMUL.FTZ R214, R88, R214 ;  /* 0x000000d658d67220 */ /* 0x000fca0000410000 */
[----:B------:R-:W-:Y:S01]  /*4b70*/  MUFU.EX2 R136, R136 ;  /* 0x0000008800887308 */ /* 0x000fe20000000800 */
[----:B------:R-:W2:Y:S01]  /*4b80*/  SHFL.IDX PT, R219, R41, R213, 0x1f ;  /* 0x00001fd529db7589 */ /* 0x000ea200000e0000 */
[----:B------:R-:W-:Y:S01]  /*4b90*/  FFMA.FTZ R46, -R195, R195, 1 ;  /* 0x3f800000c32e7423 */ /* 0x000fe200000101c3 */
[----:B-1----:R-:W-:Y:S01]  /*4ba0*/  FMUL.FTZ R40, R34, R40 ;  /* 0x0000002822287220 */ /* 0x002fe20000410000 */
[----:B------:R-:W-:Y:S01]  /*4bb0*/  FFMA.FTZ R49, -R198, R198, 1 ;  /* 0x3f800000c6317423 */ /* 0x000fe200000101c6 */
[----:B------:R-:W-:Y:S01]  /*4bc0*/  FFMA.FTZ R52, -R199, R199, 1 ;  /* 0x3f800000c7347423 */ /* 0x000fe200000101c7 */
[----:B------:R-:W-:Y:S01]  /*4bd0*/  FMUL.FTZ R44, R89, R44 ;  /* 0x0000002c592c7220 */ /* 0x000fe20000410000 */
[----:B------:R-:W-:Y:S01]  /*4be0*/  FMUL.FTZ R218, R91, R218 ;  /* 0x000000da5bda7220 */ /* 0x000fe20000410000 */
[----:B------:R-:W-:Y:S01]  /*4bf0*/  FMUL.FTZ R46, R46, R40 ;  /* 0x000000282e2e7220 */ /* 0x000fe20000410000 */
[----:B------:R-:W-:Y:S01]  /*4c00*/  FMUL.FTZ R49, R49, R214 ;  /* 0x000000d631317220 */ /* 0x000fe20000410000 */
[----:B------:R-:W-:Y:S01]  /*4c10*/  FMUL.FTZ R210, R93, R210 ;  /* 0x000000d25dd27220 */ /* 0x000fe20000410000 */
[----:B------:R-:W-:Y:S01]  /*4c20*/  FFMA.FTZ R40, -R203, R203, 1 ;  /* 0x3f800000cb287423 */ /* 0x000fe200000101cb */
[----:B------:R-:W1:Y:S01]  /*4c30*/  SHFL.IDX PT, R214, R41, R9, 0x1f ;  /* 0x00001f0929d67589 */ /* 0x000e6200000e0000 */
[----:B------:R-:W-:Y:S01]  /*4c40*/  FMUL.FTZ R52, R52, R44 ;  /* 0x0000002c34347220 */ /* 0x000fe20000410000 */
[----:B------:R-:W-:Y:S01]  /*4c50*/  FMUL.FTZ R44, R11, R218 ;  /* 0x000000da0b2c7220 */ /* 0x000fe20000410000 */
[----:B------:R-:W-:Y:S01]  /*4c60*/  FADD.FTZ R220, R50, -R220 ;  /* 0x800000dc32dc7221 */ /* 0x000fe20000010000 */
[----:B------:R-:W3:Y:S01]  /*4c70*/  SHFL.IDX PT, R218, R41, R212, 0x1f ;  /* 0x00001fd429da7589 */ /* 0x000ee200000e0000 */
[----:B------:R-:W-:Y:S01]  /*4c80*/  FMUL.FTZ R40, R40, R210 ;  /* 0x000000d228287220 */ /* 0x000fe20000410000 */
[----:B------:R-:W-:Y:S01]  /*4c90*/  FMUL.FTZ R222, R94, R222 ;  /* 0x000000de5ede7220 */ /* 0x000fe20000410000 */
[----:B------:R-:W-:Y:S01]  /*4ca0*/  MUFU.EX2 R137, R137 ;  /* 0x0000008900897308 */ /* 0x000fe20000000800 */
[----:B------:R-:W3:Y:S01]  /*4cb0*/  SHFL.IDX PT, R210, R41, R124, 0x1f ;  /* 0x00001f7c29d27589 */ /* 0x000ee200000e0000 */
[----:B------:R-:W-:Y:S01]  /*4cc0*/  FMUL.FTZ R220, R95, R220 ;  /* 0x000000dc5fdc7220 */ /* 0x000fe20000410000 */
[----:B------:R-:W-:Y:S01]  /*4cd0*/  FFMA.FTZ R11, -R170, R170, 1 ;  /* 0x3f800000aa0b7423 */ /* 0x000fe200000101aa */
[----:B------:R-:W-:Y:S01]  /*4ce0*/  FFMA.FTZ R47, -R169, R169, 1 ;  /* 0x3f800000a92f7423 */ /* 0x000fe200000101a9 */
[----:B------:R-:W-:Y:S01]  /*4cf0*/  FFMA.FTZ R50, -R200, R200, 1 ;  /* 0x3f800000c8327423 */ /* 0x000fe200000101c8 */
[----:B------:R-:W-:Y:S01]  /*4d00*/  FMUL.FTZ R43, R90, R43 ;  /* 0x0000002b5a2b7220 */ /* 0x000fe20000410000 */
[----:B------:R-:W-:Y:S01]  /*4d10*/  FMUL.FTZ R11, R11, R220 ;  /* 0x000000dc0b0b7220 */ /* 0x000fe20000410000 */
[----:B------:R-:W-:Y:S01]  /*4d20*/  FMUL.FTZ R47, R47, R222 ;  /* 0x000000de2f2f7220 */ /* 0x000fe20000410000 */
[----:B------:R-:W-:Y:S01]  /*4d30*/  SHFL.IDX PT, R220, R41, R217, 0x1f ;  /* 0x00001fd929dc7589 */ /* 0x000fe200000e0000 */
[--C-:B----4-:R-:W-:Y:S01]  /*4d40*/  FADD.FTZ R62, R62, -R121.reuse ;  /* 0x800000793e3e7221 */ /* 0x110fe20000010000 */
[----:B------:R-:W-:Y:S01]  /*4d50*/  FMUL.FTZ R50, R50, R43 ;  /* 0x0000002b32327220 */ /* 0x000fe20000410000 */
[----:B------:R-:W4:Y:S01]  /*4d60*/  MUFU.EX2 R108, R108 ;  /* 0x0000006c006c7308 */ /* 0x000f220000000800 */
[----:B------:R4:W4:Y:S01]  /*4d70*/  SHFL.IDX PT, R222, R41, R215, 0x1f ;  /* 0x00001fd729de7589 */ /* 0x00092200000e0000 */
[----:B------:R-:W-:Y:S01]  /*4d80*/  FADD.FTZ R60, R60, -R121 ;  /* 0x800000793c3c7221 */ /* 0x000fe20000010000 */
[----:B------:R-:W-:Y:S01]  /*4d90*/  FFMA.FTZ R43, -R202, R202, 1 ;  /* 0x3f800000ca2b7423 */ /* 0x000fe200000101ca */
[--C-:B--2---:R-:W-:Y:S01]  /*4da0*/  FADD.FTZ R121, R69, -R219.reuse ;  /* 0x800000db45797221 */ /* 0x104fe20000010000 */
[----:B------:R-:W-:Y:S01]  /*4db0*/  FADD.FTZ R219, R71, -R219 ;  /* 0x800000db47db7221 */ /* 0x000fe20000010000 */
[----:B------:R-:W-:Y:S01]  /*4dc0*/  FMUL.FTZ R62, R104, R62 ;  /* 0x0000003e683e7220 */ /* 0x000fe20000410000 */
[----:B------:R-:W-:Y:S01]  /*4dd0*/  FFMA.FTZ R71, -R158, R158, 1 ;  /* 0x3f8000009e477423 */ /* 0x000fe2000001019e */
[----:B------:R-:W-:Y:S01]  /*4de0*/  FMUL.FTZ R43, R43, R54 ;  /* 0x000000362b2b7220 */ /* 0x000fe20000410000 */
[----:B------:R-:W-:Y:S01]  /*4df0*/  FFMA.FTZ R54, -R167, R167, 1 ;  /* 0x3f800000a7367423 */ /* 0x000fe200000101a7 */
[----:B------:R-:W-:Y:S01]  /*4e00*/  FMUL.FTZ R223, R12, R36 ;  /* 0x000000240cdf7220 */ /* 0x000fe20000410000 */
[----:B------:R-:W-:Y:S01]  /*4e10*/  FMUL.FTZ R53, R13, R53 ;  /* 0x000000350d357220 */ /* 0x000fe20000410000 */
[----:B------:R-:W2:Y:S01]  /*4e20*/  LDL.LU R195, [R1+0x13c] ;  /* 0x00013c0001c37983 */ /* 0x000ea20000300800 */
[----:B------:R-:W-:Y:S01]  /*4e30*/  FFMA.FTZ R36, -R165, R165, 1 ;  /* 0x3f800000a5247423 */ /* 0x000fe200000101a5 */
[----:B------:R-:W-:Y:S01]  /*4e40*/  FMUL.FTZ R55, R21, R55 ;  /* 0x0000003715377220 */ /* 0x000fe20000410000 */
[----:B------:R-:W-:Y:S01]  /*4e50*/  FMUL.FTZ R71, R71, R62 ;  /* 0x0000003e47477220 */ /* 0x000fe20000410000 */
[----:B------:R-:W2:Y:S01]  /*4e60*/  LDL.LU R196, [R1+0x138] ;  /* 0x0001380001c47983 */ /* 0x000ea20000300800 */
[----:B-1----:R-:W-:Y:S01]  /*4e70*/  FADD.FTZ R56, R56, -R214 ;  /* 0x800000d638387221 */ /* 0x002fe20000010000 */
[----:B------:R-:W-:Y:S01]  /*4e80*/  FMUL.FTZ R54, R54, R53 ;  /* 0x0000003536367220 */ /* 0x000fe20000410000 */
[----:B------:R-:W-:Y:S01]  /*4e90*/  MUFU.EX2 R115, R115 ;  /* 0x0000007300737308 */ /* 0x000fe20000000800 */
[----:B------:R-:W1:Y:S01]  /*4ea0*/  SHFL.IDX PT, R62, R63, R9, 0x1f ;  /* 0x00001f093f3e7589 */ /* 0x000e6200000e0000 */
[----:B------:R-:W-:-:S06]  /*4eb0*/  FMUL.FTZ R53, R36, R55 ;  /* 0x0000003724357220 */ /* 0x000fcc0000410000 */
[----:B------:R-:W-:Y:S01]  /*4ec0*/  MUFU.EX2 R122, R122 ;  /* 0x0000007a007a7308 */ /* 0x000fe20000000800 */
[----:B------:R-:W2:Y:S01]  /*4ed0*/  LDL.LU R197, [R1+0x134] ;  /* 0x0001340001c57983 */ /* 0x000ea20000300800 */
[----:B---3--:R-:W-:-:S06]  /*4ee0*/  FADD.FTZ R36, R68, -R218 ;  /* 0x800000da44247221 */ /* 0x008fcc0000010000 */
[----:B------:R-:W3:Y:S01]  /*4ef0*/  MUFU.EX2 R216, R216 ;  /* 0x000000d800d87308 */ /* 0x000ee20000000800 */
[----:B------:R-:W2:Y:S01]  /*4f00*/  LDL.LU R198, [R1+0x130] ;  /* 0x0001300001c67983 */ /* 0x000ea20000300800 */
[----:B------:R-:W-:Y:S01]  /*4f10*/  FADD.FTZ R58, R58, -R214 ;  /* 0x800000d63a3a7221 */ /* 0x000fe20000010000 */
[----:B------:R-:W-:-:S05]  /*4f20*/  FFMA.FTZ R68, -R164, R164, 1 ;  /* 0x3f800000a4447423 */ /* 0x000fca00000101a4 */
[----:B------:R-:W3:Y:S01]  /*4f30*/  MUFU.EX2 R110, R110 ;  /* 0x0000006e006e7308 */ /* 0x000ee20000000800 */
[----:B------:R-:W2:Y:S01]  /*4f40*/  LDL.LU R199, [R1+0x12c] ;  /* 0x00012c0001c77983 */ /* 0x000ea20000300800 */
[----:B------:R-:W-:Y:S01]  /*4f50*/  FMUL.FTZ R56, R22, R56 ;  /* 0x0000003816387220 */ /* 0x000fe20000410000 */
[----:B------:R-:W-:-:S05]  /*4f60*/  FADD.FTZ R57, R57, -R210 ;  /* 0x800000d239397221 */ /* 0x000fca0000010000 */
[----:B------:R-:W-:Y:S01]  /*4f70*/  MUFU.EX2 R132, R132 ;  /* 0x0000008400847308 */ /* 0x000fe20000000800 */
[----:B------:R-:W2:Y:S01]  /*4f80*/  LDL.LU R200, [R1+0x128] ;  /* 0x0001280001c87983 */ /* 0x000ea20000300800 */
[----:B------:R-:W-:-:S06]  /*4f90*/  FADD.FTZ R59, R59, -R210 ;  /* 0x800000d23b3b7221 */ /* 0x000fcc0000010000 */
        /* <DEDUP_REMOVED lines=20> */
[----:B------:R-:W-:Y:S01]  /*50e0*/  SHFL.IDX PT, R212, R63, R212, 0x1f ;  /* 0x00001fd43fd47589 */ /* 0x000fe200000e0000 */
[----:B------:R-:W-:Y:S01]  /*50f0*/  FFMA.FTZ R14, -R163, R163, 1 ;  /* 0x3f800000a30e7423 */ /* 0x000fe200000101a3 */
[----:B----4-:R-:W-:Y:S01]  /*5100*/  FFMA.FTZ R41, -R166, R166, 1 ;  /* 0x3f800000a6297423 */ /* 0x010fe200000101a6 */
[----:B------:R-:W-:Y:S01]  /*5110*/  FADD.FTZ R218, R70, -R218 ;  /* 0x800000da46da7221 */ /* 0x000fe20000010000 */
[----:B------:R-:W2:Y:S01]  /*5120*/  LDL.LU R203, [R1+0x11c] ;  /* 0x00011c0001cb7983 */ /* 0x000ea20000300800 */
[----:B------:R-:W-:Y:S01]  /*5130*/  FMUL.FTZ R56, R97, R57 ;  /* 0x0000003961387220 */ /* 0x000fe20000410000 */
[----:B------:R-:W-:Y:S01]  /*5140*/  FFMA.FTZ R69, -R161, R161, 1 ;  /* 0x3f800000a1457423 */ /* 0x000fe200000101a1 */
[----:B------:R-:W-:Y:S01]  /*5150*/  FMUL.FTZ R61, R100, R61 ;  /* 0x0000003d643d7220 */ /* 0x000fe20000410000 */
[----:B------:R-:W4:Y:S01]  /*5160*/  SHFL.IDX PT, R63, R63, R213, 0x1f ;  /* 0x00001fd53f3f7589 */ /* 0x000f2200000e0000 */
[----:B------:R-:W-:Y:S01]  /*5170*/  FADD.FTZ R64, R64, -R222 ;  /* 0x800000de40407221 */ /* 0x000fe20000010000 */
[----:B------:R-:W-:Y:S01]  /*5180*/  FADD.FTZ R65, R65, -R220 ;  /* 0x800000dc41417221 */ /* 0x000fe20000010000 */
[----:B------:R-:W-:Y:S01]  /*5190*/  FMUL.FTZ R60, R99, R60 ;  /* 0x0000003c633c7220 */ /* 0x000fe20000410000 */
[----:B------:R2:W5:Y:S01]  /*51a0*/  LDL.LU R171, [R1+0x118] ;  /* 0x0001180001ab7983 */ /* 0x0005620000300800 */
[----:B------:R-:W-:Y:S01]  /*51b0*/  FADD.FTZ R66, R66, -R222 ;  /* 0x800000de42427221 */ /* 0x000fe20000010000 */
[----:B------:R-:W-:Y:S01]  /*51c0*/  FADD.FTZ R67, R67, -R220 ;  /* 0x800000dc43437221 */ /* 0x000fe20000010000 */
[----:B------:R-:W-:Y:S01]  /*51d0*/  FMUL.FTZ R121, R103, R121 ;  /* 0x0000007967797220 */ /* 0x000fe20000410000 */
[----:B------:R2:W5:Y:S01]  /*51e0*/  LDL.LU R170, [R1+0x114] ;  /* 0x0001140001aa7983 */ /* 0x0005620000300800 */
[----:B------:R-:W-:Y:S01]  /*51f0*/  FMUL.FTZ R59, R98, R59 ;  /* 0x0000003b623b7220 */ /* 0x000fe20000410000 */
[--C-:B-1----:R-:W-:Y:S01]  /*5200*/  FADD.FTZ R72, R72, -R62.reuse ;  /* 0x8000003e48487221 */ /* 0x102fe20000010000 */
[----:B------:R-:W-:Y:S01]  /*5210*/  FADD.FTZ R74, R74, -R62 ;  /* 0x8000003e4a4a7221 */ /* 0x000fe20000010000 */
[----:B------:R1:W5:Y:S01]  /*5220*/  LDL.LU R169, [R1+0x110] ;  /* 0x0001100001a97983 */ /* 0x0003620000300800 */
[----:B------:R-:W-:Y:S01]  /*5230*/  FMUL.FTZ R57, R55, R58 ;  /* 0x0000003a37397220 */ /* 0x000fe20000410000 */
[----:B------:R-:W-:Y:S01]  /*5240*/  FFMA.FTZ R70, -R159, R159, 1 ;  /* 0x3f8000009f467423 */ /* 0x000fe2000001019f */
[----:B------:R-:W1:Y:S01]  /*5250*/  MUFU.EX2 R130, R130 ;  /* 0x0000008200827308 */ /* 0x000e620000000800 */
[----:B------:R1:W5:Y:S01]  /*5260*/  LDL.LU R168, [R1+0x10c] ;  /* 0x00010c0001a87983 */ /* 0x0003620000300800 */
[----:B------:R-:W-:-:S06]  /*5270*/  FMUL.FTZ R58, R14, R56 ;  /* 0x000000380e3a7220 */ /* 0x000fcc0000410000 */
[----:B------:R-:W1:Y:S01]  /*5280*/  MUFU.EX2 R113, R113 ;  /* 0x0000007100717308 */ /* 0x000e620000000800 */
[----:B------:R1:W5:Y:S01]  /*5290*/  LDL.LU R167, [R1+0x108] ;  /* 0x0001080001a77983 */ /* 0x0003620000300800 */
[----:B------:R-:W-:Y:S01]  /*52a0*/  FFMA.FTZ R56, -R160, R160, 1 ;  /* 0x3f800000a0387423 */ /* 0x000fe200000101a0 */
[----:B------:R-:W-:Y:S01]  /*52b0*/  FMUL.FTZ R36, R108, R36 ;  /* 0x000000246c247220 */ /* 0x000fe20000410000 */
[----:B---3--:R-:W-:Y:S01]  /*52c0*/  FMUL.FTZ R226, R216, R226 ;  /* 0x000000e2d8e27220 */ /* 0x008fe20000410000 */
[----:B------:R3:W5:Y:S01]  /*52d0*/  LDL.LU R166, [R1+0x104] ;  /* 0x0001040001a67983 */ /* 0x0007620000300800 */
[----:B------:R-:W-:Y:S01]  /*52e0*/  FMUL.FTZ R69, R69, R59 ;  /* 0x0000003b45457220 */ /* 0x000fe20000410000 */
[----:B------:R-:W-:Y:S01]  /*52f0*/  FMUL.FTZ R70, R70, R61 ;  /* 0x0000003d46467220 */ /* 0x000fe20000410000 */
[----:B------:R-:W-:Y:S01]  /*5300*/  FFMA.FTZ R55, -R155, R155, 1 ;  /* 0x3f8000009b377423 */ /* 0x000fe2000001019b */
[----:B------:R3:W5:Y:S01]  /*5310*/  LDL.LU R165, [R1+0x100] ;  /* 0x0001000001a57983 */ /* 0x0007620000300800 */
[----:B------:R-:W-:Y:S01]  /*5320*/  FFMA.FTZ R59, -R156, R156, 1 ;  /* 0x3f8000009c3b7423 */ /* 0x000fe2000001019c */
[----:B------:R-:W-:Y:S01]  /*5330*/  FMUL.FTZ R64, R133, R64 ;  /* 0x0000004085407220 */ /* 0x000fe20000410000 */
[----:B------:R-:W-:Y:S01]  /*5340*/  FMUL.FTZ R56, R56, R60 ;  /* 0x0000003c38387220 */ /* 0x000fe20000410000 */
[----:B------:R3:W5:Y:S01]  /*5350*/  LDL.LU R164, [R1+0xfc] ;  /* 0x0000fc0001a47983 */ /* 0x0007620000300800 */
[----:B------:R-:W-:Y:S01]  /*5360*/  FMUL.FTZ R61, R135, R65 ;  /* 0x00000041873d7220 */ /* 0x000fe20000410000 */
[----:B------:R-:W-:Y:S01]  /*5370*/  FMUL.FTZ R66, R134, R66 ;  /* 0x0000004286427220 */ /* 0x000fe20000410000 */
[----:B------:R-:W-:Y:S01]  /*5380*/  FFMA.FTZ R14, -R157, R157, 1 ;  /* 0x3f8000009d0e7423 */ /* 0x000fe2000001019d */
[----:B------:R3:W5:Y:S01]  /*5390*/  LDL.LU R163, [R1+0xf8] ;  /* 0x0000f80001a37983 */ /* 0x0007620000300800 */
[----:B------:R-:W-:Y:S01]  /*53a0*/  FFMA.FTZ R60, -R154, R154, 1 ;  /* 0x3f8000009a3c7423 */ /* 0x000fe2000001019a */
[----:B------:R-:W-:Y:S01]  /*53b0*/  FMUL.FTZ R67, R107, R67 ;  /* 0x000000436b437220 */ /* 0x000fe20000410000 */
[----:B------:R-:W-:Y:S01]  /*53c0*/  FFMA.FTZ R62, -R148, R148, 1 ;  /* 0x3f800000943e7423 */ /* 0x000fe20000010194 */
[----:B------:R3:W5:Y:S01]  /*53d0*/  LDL.LU R162, [R1+0xf4] ;  /* 0x0000f40001a27983 */ /* 0x0007620000300800 */
[--C-:B------:R-:W-:Y:S01]  /*53e0*/  FADD.FTZ R73, R73, -R124.reuse ;  /* 0x8000007c49497221 */ /* 0x100fe20000010000 */
[----:B------:R-:W-:Y:S01]  /*53f0*/  FADD.FTZ R75, R75, -R124 ;  /* 0x8000007c4b4b7221 */ /* 0x000fe20000010000 */
[--C-:B----4-:R-:W-:Y:S01]  /*5400*/  FADD.FTZ R85, R85, -R63.reuse ;  /* 0x8000003f55557221 */ /* 0x110fe20000010000 */
[----:B------:R3:W5:Y:S01]  /*5410*/  LDL.LU R161, [R1+0xf0] ;  /* 0x0000f00001a17983 */ /* 0x0007620000300800 */
[----:B------:R-:W-:Y:S01]  /*5420*/  FMUL.FTZ R64, R59, R64 ;  /* 0x000000403b407220 */ /* 0x000fe20000410000 */
[----:B------:R-:W-:Y:S01]  /*5430*/  FADD.FTZ R87, R87, -R63 ;  /* 0x8000003f57577221 */ /* 0x000fe20000010000 */
[--C-:B------:R-:W-:Y:S01]  /*5440*/  FADD.FTZ R84, R84, -R212.reuse ;  /* 0x800000d454547221 */ /* 0x100fe20000010000 */
[----:B------:R3:W5:Y:S01]  /*5450*/  LDL.LU R160, [R1+0xec] ;  /* 0x0000ec0001a07983 */ /* 0x0007620000300800 */
[----:B------:R-:W-:Y:S01]  /*5460*/  FMUL.FTZ R55, R55, R61 ;  /* 0x0000003d37377220 */ /* 0x000fe20000410000 */
[----:B------:R-:W-:Y:S01]  /*5470*/  FADD.FTZ R86, R86, -R212 ;  /* 0x800000d456567221 */ /* 0x000fe20000010000 */
[----:B------:R-:W-:Y:S01]  /*5480*/  FFMA.FTZ R210, -R144, R144, 1 ;  /* 0x3f80000090d27423 */ /* 0x000fe20000010190 */
[----:B------:R3:W5:Y:S01]  /*5490*/  LDL.LU R159, [R1+0xe8] ;  /* 0x0000e800019f7983 */ /* 0x0007620000300800 */
[----:B------:R-:W-:Y:S01]  /*54a0*/  FFMA.FTZ R59, -R152, R152, 1 ;  /* 0x3f800000983b7423 */ /* 0x000fe20000010198 */
[----:B------:R-:W-:Y:S01]  /*54b0*/  FFMA.FTZ R61, -R151, R151, 1 ;  /* 0x3f800000973d7423 */ /* 0x000fe20000010197 */
[--C-:B------:R-:W-:Y:S01]  /*54c0*/  FADD.FTZ R77, R77, -R125.reuse ;  /* 0x8000007d4d4d7221 */ /* 0x100fe20000010000 */
[----:B------:R3:W5:Y:S01]  /*54d0*/  LDL.LU R158, [R1+0xe4] ;  /* 0x0000e400019e7983 */ /* 0x0007620000300800 */
[----:B------:R-:W-:Y:S01]  /*54e0*/  FMUL.FTZ R65, R60, R66 ;  /* 0x000000423c417220 */ /* 0x000fe20000410000 */
[----:B------:R-:W-:Y:S01]  /*54f0*/  FADD.FTZ R79, R79, -R125 ;  /* 0x8000007d4f4f7221 */ /* 0x000fe20000010000 */
[--C-:B------:R-:W-:Y:S01]  /*5500*/  FADD.FTZ R76, R76, -R126.reuse ;  /* 0x8000007e4c4c7221 */ /* 0x100fe20000010000 */
[----:B------:R3:W5:Y:S01]  /*5510*/  LDL.LU R157, [R1+0xe0] ;  /* 0x0000e000019d7983 */ /* 0x0007620000300800 */
[----:B------:R-:W-:Y:S01]  /*5520*/  FFMA.FTZ R66, -R153, R153, 1 ;  /* 0x3f80000099427423 */ /* 0x000fe20000010199 */
[----:B------:R-:W-:Y:S01]  /*5530*/  FADD.FTZ R78, R78, -R126 ;  /* 0x8000007e4e4e7221 */ /* 0x000fe20000010000 */
[----:B------:R-:W-:Y:S01]  /*5540*/  FMUL.FTZ R218, R136, R218 ;  /* 0x000000da88da7220 */ /* 0x000fe20000410000 */
[----:B------:R3:W5:Y:S01]  /*5550*/  LDL.LU R156, [R1+0xdc] ;  /* 0x0000dc00019c7983 */ /* 0x0007620000300800 */
[----:B------:R-:W-:Y:S01]  /*5560*/  FMUL.FTZ R59, R59, R67 ;  /* 0x000000433b3b7220 */ /* 0x000fe20000410000 */
[--C-:B------:R-:W-:Y:S01]  /*5570*/  FADD.FTZ R80, R80, -R215.reuse ;  /* 0x800000d750507221 */ /* 0x100fe20000010000 */
[----:B------:R-:W-:Y:S01]  /*5580*/  FADD.FTZ R82, R82, -R215 ;  /* 0x800000d752527221 */ /* 0x000fe20000010000 */
[----:B------:R3:W5:Y:S01]  /*5590*/  LDL.LU R155, [R1+0xd8] ;  /* 0x0000d800019b7983 */ /* 0x0007620000300800 */
[----:B------:R-:W-:Y:S01]  /*55a0*/  FMUL.FTZ R61, R61, R121 ;  /* 0x000000793d3d7220 */ /* 0x000fe20000410000 */
[--C-:B------:R-:W-:Y:S01]  /*55b0*/  FADD.FTZ R81, R81, -R217.reuse ;  /* 0x800000d951517221 */ /* 0x100fe20000010000 */
[----:B------:R-:W-:Y:S01]  /*55c0*/  FADD.FTZ R83, R83, -R217 ;  /* 0x800000d953537221 */ /* 0x000fe20000010000 */
[----:B------:R3:W5:Y:S01]  /*55d0*/  LDL.LU R154, [R1+0xd4] ;  /* 0x0000d400019a7983 */ /* 0x0007620000300800 */
[----:B------:R-:W-:Y:S01]  /*55e0*/  FFMA.FTZ R67, -R150, R150, 1 ;  /* 0x3f80000096437423 */ /* 0x000fe20000010196 */
[----:B------:R-:W-:Y:S01]  /*55f0*/  FMUL.FTZ R121, R106, R72 ;  /* 0x000000486a797220 */ /* 0x000fe20000410000 */
[----:B------:R-:W-:Y:S01]  /*5600*/  FFMA.FTZ R213, -R5, R5, 1 ;  /* 0x3f80000005d57423 */ /* 0x000fe20000010105 */
[----:B------:R3:W5:Y:S01]  /*5610*/  LDL.LU R153, [R1+0xd0] ;  /* 0x0000d00001997983 */ /* 0x0007620000300800 */
[----:B------:R-:W-:Y:S01]  /*5620*/  FFMA.FTZ R60, -R149, R149, 1 ;  /* 0x3f800000953c7423 */ /* 0x000fe20000010195 */
[----:B------:R-:W-:Y:S01]  /*5630*/  FFMA.FTZ R214, -R4, R4, 1 ;  /* 0x3f80000004d67423 */ /* 0x000fe20000010104 */
[----:B------:R-:W4:Y:S01]  /*5640*/  MUFU.EX2 R129, R129 ;  /* 0x0000008100817308 */ /* 0x000f220000000800 */
[----:B------:R3:W5:Y:S01]  /*5650*/  LDL.LU R152, [R1+0xcc] ;  /* 0x0000cc0001987983 */ /* 0x0007620000300800 */
[----:B------:R-:W-:-:S06]  /*5660*/  FFMA.FTZ R124, -R147, R147, 1 ;  /* 0x3f800000937c7423 */ /* 0x000fcc0000010193 */
[----:B------:R-:W3:Y:S01]  /*5670*/  MUFU.EX2 R128, R128 ;  /* 0x0000008000807308 */ /* 0x000ee20000000800 */
[----:B------:R1:W5:Y:S01]  /*5680*/  LDL.LU R151, [R1+0xc8] ;  /* 0x0000c80001977983 */ /* 0x0003620000300800 */
[----:B------:R-:W-:-:S06]  /*5690*/  FMUL.FTZ R62, R62, R121 ;  /* 0x000000793e3e7220 */ /* 0x000fcc0000410000 */
[----:B------:R-:W3:Y:S01]  /*56a0*/  MUFU.EX2 R207, R207 ;  /* 0x000000cf00cf7308 */ /* 0x000ee20000000800 */
[----:B------:R1:W5:Y:S01]  /*56b0*/  LDL.LU R150, [R1+0xc4] ;  /* 0x0000c40001967983 */ /* 0x0003620000300800 */
[----:B------:R-:W-:-:S06]  /*56c0*/  FFMA.FTZ R63, -R146, R146, 1 ;  /* 0x3f800000923f7423 */ /* 0x000fcc0000010192 */
[----:B------:R-:W3:Y:S01]  /*56d0*/  MUFU.EX2 R205, R205 ;  /* 0x000000cd00cd7308 */ /* 0x000ee20000000800 */
[----:B------:R1:W5:Y:S01]  /*56e0*/  LDL.LU R149, [R1+0xc0] ;  /* 0x0000c00001957983 */ /* 0x0003620000300800 */
[----:B------:R-:W-:Y:S01]  /*56f0*/  FFMA.FTZ R121, -R145, R145, 1 ;  /* 0x3f80000091797423 */ /* 0x000fe20000010191 */
        /* <DEDUP_REMOVED lines=12> */
[----:B------:R1:W5:Y:S04]  /*57c0*/  LDL.LU R143, [R1+0xa8] ;  /* 0x0000a800018f7983 */ /* 0x0003680000300800 */
        /* <DEDUP_REMOVED lines=16> */
[----:B-1----:R-:W-:Y:S01]  /*58d0*/  FMUL.FTZ R73, R130, R84 ;  /* 0x0000005482497220 */ /* 0x002fe20000410000 */
[----:B------:R-:W-:Y:S01]  /*58e0*/  FMUL.FTZ R121, R121, R36 ;  /* 0x0000002479797220 */ /* 0x000fe20000410000 */
[----:B------:R-:W-:Y:S02]  /*58f0*/  FMUL.FTZ R36, R113, R81 ;  /* 0x0000005171247220 */ /* 0x000fe40000410000 */
[----:B------:R-:W-:Y:S01]  /*5900*/  FMUL.FTZ R218, R218, R73 ;  /* 0x00000049dada7220 */ /* 0x000fe20000410000 */
[----:B------:R-:W-:Y:S01]  /*5910*/  F2FP.BF16.F32.PACK_AB R73, R47, R11 ;  /* 0x0000000b2f49723e */ /* 0x000fe200000010ff */
[----:B------:R-:W-:Y:S01]  /*5920*/  FMUL.FTZ R221, R132, R221 ;  /* 0x000000dd84dd7220 */ /* 0x000fe20000410000 */
[----:B----4-:R-:W-:Y:S01]  /*5930*/  FMUL.FTZ R86, R129, R86 ;  /* 0x0000005681567220 */ /* 0x010fe20000410000 */
[----:B------:R-:W-:Y:S01]  /*5940*/  FMUL.FTZ R38, R236, R38 ;  /* 0x00000026ec267220 */ /* 0x000fe20000410000 */
[----:B------:R-:W-:Y:S01]  /*5950*/  FMUL.FTZ R74, R119, R74 ;  /* 0x0000004a774a7220 */ /* 0x000fe20000410000 */
[----:B------:R-:W-:Y:S01]  /*5960*/  FMUL.FTZ R80, R118, R80 ;  /* 0x0000005076507220 */ /* 0x000fe20000410000 */
        /* <DEDUP_REMOVED lines=66> */
[----:B--2---:R-:W-:-:S05]  /*5d90*/  IMAD R11, R0, 0x4000, R220 ;  /* 0x00004000000b7824 */ /* 0x004fca00078e02dc */
[----:B------:R-:W-:-:S05]  /*5da0*/  LEA R11, R11, R16, 0x1 ;  /* 0x000000100b0b7211 */ /* 0x000fca00078e08ff */
        /* <DEDUP_REMOVED lines=18> */
[----:B------:R-:W-:Y:S02]  /*5ed0*/  F2FP.BF16.F32.PACK_AB R92, R93, R92 ;  /* 0x0000005c5d5c723e */ /* 0x000fe400000010ff */
[----:B------:R-:W-:Y:S01]  /*5ee0*/  F2FP.BF16.F32.PACK_AB R93, R94, R95 ;  /* 0x0000005f5e5d723e */ /* 0x000fe200000010ff */
[----:B------:R-:W-:Y:S02]  /*5ef0*/  WARPGROUP.DEPBAR.LE gsb0, 0x0 ;  /* 0x00008000000079c5 */ /* 0x000fe40000010000 */
[----:B------:R-:W-:Y:S02]  /*5f00*/  F2FP.BF16.F32.PACK_AB R24, R15, R34 ;  /* 0x000000220f18723e */ /* 0x000fe400000010ff */
[----:B------:R-:W-:-:S02]  /*5f10*/  F2FP.BF16.F32.PACK_AB R25, R88, R35 ;  /* 0x000000235819723e */ /* 0x000fc400000010ff */
[----:B------:R-:W-:Y:S02]  /*5f20*/  F2FP.BF16.F32.PACK_AB R26, R90, R89 ;  /* 0x000000595a1a723e */ /* 0x000fe400000010ff */
[----:B------:R-:W-:-:S04]  /*5f30*/  F2FP.BF16.F32.PACK_AB R27, R10, R91 ;  /* 0x0000005b0a1b723e */ /* 0x000fc800000010ff */
        /* <DEDUP_REMOVED lines=50> */
[----:B------:R-:W-:-:S04]  /*6260*/  VIADD R40, R16, 0x20c00 ;  /* 0x00020c0010287836 */ /* 0x000fc80000000000 */
[----:B---3--:R-:W-:-:S05]  /*6270*/  IMAD R10, R14, 0x2000, R40 ;  /* 0x000020000e0a7824 */ /* 0x008fca00078e0228 */
[----:B------:R-:W-:Y:S02]  /*6280*/  SHF.R.U32.HI R10, RZ, 0x4, R10 ;  /* 0x00000004ff0a7819 */ /* 0x000fe4000001160a */
[----:B------:R-:W-:Y:S02]  /*6290*/  R2UR UR4, R16 ;  /* 0x00000000100472ca */ /* 0x000fe400000e0000 */
[----:B------:R-:W-:-:S04]  /*62a0*/  LOP3.LUT R10, R10, 0x3fff, RZ, 0xc0, !PT ;  /* 0x00003fff0a0a7812 */ /* 0x000fc800078ec0ff */
[----:B-1----:R-:W-:-:S04]  /*62b0*/  LOP3.LUT R11, R10, 0x10000, RZ, 0xfc, !PT ;  /* 0x000100000a0b7812 */ /* 0x002fc800078efcff */
[----:B------:R-:W-:-:S04]  /*62c0*/  LEA R11, R0, R11, 0xb ;  /* 0x0000000b000b7211 */ /* 0x000fc800078e58ff */
        /* <DEDUP_REMOVED lines=65> */
.L_x_1390:
        /* <DEDUP_REMOVED lines=68> */
.L_x_1391:
        /* <DEDUP_REMOVED lines=12> */
.L_x_1381:
[----:B------:R-:W2:Y:S01]  /*6be0*/  S2R R8, SR_CTAID.X ;  /* 0x0000000000087919 */ /* 0x000ea20000002500 */
[----:B------:R-:W3:Y:S01]  /*6bf0*/  LDC R5, c[0x0][0x280] ;  /* 0x0000a000ff057b82 */ /* 0x000ee20000000800 */
[----:B------:R-:W-:-:S07]  /*6c00*/  ULDC UR4, c[0x0][0x748] ;  /* 0x0001d20000047ab9 */ /* 0x000fce0000000800 */
[----:B------:R-:W3:Y:S02]  /*6c10*/  LDC R7, c[0x0][0x290] ;  /* 0x0000a400ff077b82 */ /* 0x000ee40000000800 */
[----:B---3--:R-:W-:-:S04]  /*6c20*/  IMAD.IADD R5, R5, 0x1, -R7 ;  /* 0x0000000105057824 */ /* 0x008fc800078e0a07 */
[----:B--2---:R-:W-:-:S05]  /*6c30*/  IMAD R5, R8, 0x80, R5 ;  /* 0x0000008008057824 */ /* 0x004fca00078e0205 */
[----:B------:R-:W-:-:S04]  /*6c40*/  IADD3 R5, R5, UR4, RZ ;  /* 0x0000000405057c10 */ /* 0x000fc8000fffe0ff */
        /* <DEDUP_REMOVED lines=16> */
[----:B-----5:R-:W-:Y:S01]  /*6d50*/  VIADD R9, R5, 0xffffff80 ;  /* 0xffffff8005097836 */ /* 0x020fe20000000000 */
[C---:B-1----:R-:W-:Y:S01]  /*6d60*/  IADD3 R17, R15.reuse, -0x80, RZ ;  /* 0xffffff800f117810 */ /* 0x042fe20007ffe0ff */
        /* <DEDUP_REMOVED lines=11> */
[----:B------:R-:W-:Y:S02]  /*6e20*/  SHF.R.S32.HI R13, RZ, 0x5, R6 ;  /* 0x00000005ff0d7819 */ /* 0x000fe40000011406 */
[----:B----4-:R-:W-:-:S02]  /*6e30*/  SHF.R.S32.HI R11, RZ, 0x2, R12 ;  /* 0x00000002ff0b7819 */ /* 0x010fc4000001140c */
[----:B------:R-:W-:Y:S02]  /*6e40*/  LOP3.LUT R6, R5, 0xffffffe0, RZ, 0xc0, !PT ;  /* 0xffffffe005067812 */ /* 0x000fe400078ec0ff */
[----:B------:R-:W-:Y:S02]  /*6e50*/  SHF.R.S32.HI R12, RZ, 0x1f, R12 ;  /* 0x0000001fff0c7819 */ /* 0x000fe4000001140c */
[----:B------:R-:W-:Y:S01]  /*6e60*/  LEA.HI R5, R15, R15, RZ, 0x1 ;  /* 0x0000000f0f057211 */ /* 0x000fe200078f08ff */
[----:B------:R-:W-:Y:S01]  /*6e70*/  IMAD.IADD R7, R9, 0x1, -R6 ;  /* 0x0000000109077824 */ /* 0x000fe200078e0a06 */
[----:B------:R-:W-:Y:S01]  /*6e80*/  LEA.HI R12, R12, R11, RZ, 0x3 ;  /* 0x0000000b0c0c7211 */ /* 0x000fe200078f18ff */
[----:B------:R-:W-:Y:S01]  /*6e90*/  IMAD R6, R13, -0x10, R8 ;  /* 0xfffffff00d067824 */ /* 0x000fe200078e0208 */
[----:B------:R-:W-:Y:S02]  /*6ea0*/  LOP3.LUT R5, R5, 0xfffffffe, RZ, 0xc0, !PT ;  /* 0xfffffffe05057812 */ /* 0x000fe400078ec0ff */
[----:B------:R-:W-:-:S02]  /*6eb0*/  LOP3.LUT R12, R12, 0xfffffff8, RZ, 0xc0, !PT ;  /* 0xfffffff80c0c7812 */ /* 0x000fc400078ec0ff */
[----:B------:R-:W-:Y:S02]  /*6ec0*/  SHF.R.S32.HI R8, RZ, 0x1f, R7 ;  /* 0x0000001fff087819 */ /* 0x000fe40000011407 */
[----:B------:R-:W-:Y:S02]  /*6ed0*/  IADD3 R6, R6, R12, -R11 ;  /* 0x0000000c06067210 */ /* 0x000fe40007ffe80b */
[CC--:B------:R-:W-:Y:S02]  /*6ee0*/  LEA.HI R11, R8.reuse, R7.reuse, RZ, 0x3 ;  /* 0x00000007080b7211 */ /* 0x0c0fe400078f18ff */
[----:B------:R-:W-:Y:S02]  /*6ef0*/  LEA.HI R7, R8, R7, RZ, 0x2 ;  /* 0x0000000708077211 */ /* 0x000fe400078f10ff */
[--C-:B------:R-:W-:Y:S02]  /*6f00*/  SHF.R.S32.HI R12, RZ, 0x3, R11.reuse ;  /* 0x00000003ff0c7819 */ /* 0x100fe4000001140b */
[----:B------:R-:W-:-:S02]  /*6f10*/  SHF.R.S32.HI R11, RZ, 0x1f, R11 ;  /* 0x0000001fff0b7819 */ /* 0x000fc4000001140b */
[----:B------:R-:W-:Y:S02]  /*6f20*/  SHF.R.S32.HI R14, RZ, 0x2, R7 ;  /* 0x00000002ff0e7819 */ /* 0x000fe40000011407 */
[----:B------:R-:W-:Y:S02]  /*6f30*/  IADD3 R5, R15, -R5, RZ ;  /* 0x800000050f057210 */ /* 0x000fe40007ffe0ff */
[----:B------:R-:W-:Y:S01]  /*6f40*/  LEA.HI R11, R11, R12, RZ, 0x4 ;  /* 0x0000000c0b0b7211 */ /* 0x000fe200078f20ff */
[C---:B------:R-:W-:Y:S01]  /*6f50*/  VIADD R15, R14.reuse, 0x18 ;  /* 0x000000180e0f7836 */ /* 0x040fe20000000000 */
[----:B------:R-:W-:Y:S01]  /*6f60*/  LEA.HI R7, R7, R14, RZ, 0x1 ;  /* 0x0000000e07077211 */ /* 0x000fe200078f08ff */
[----:B------:R-:W-:Y:S01]  /*6f70*/  IMAD R8, R5, -0x40, R6 ;  /* 0xffffffc005087824 */ /* 0x000fe200078e0206 */
[----:B------:R-:W-:Y:S01]  /*6f80*/  LOP3.LUT R11, R11, 0x1ffffff0, RZ, 0xc0, !PT ;  /* 0x1ffffff00b0b7812 */ /* 0x000fe200078ec0ff */
[----:B------:R-:W-:Y:S01]  /*6f90*/  VIADD R6, R14, 0x8 ;  /* 0x000000080e067836 */ /* 0x000fe20000000000 */
[----:B------:R-:W-:-:S02]  /*6fa0*/  LOP3.LUT R5, R7, 0xfffffffe, RZ, 0xc0, !PT ;  /* 0xfffffffe07057812 */ /* 0x000fc400078ec0ff */
[----:B------:R-:W-:Y:S01]  /*6fb0*/  IADD3 R7, R9, -R18, RZ ;  /* 0x8000001209077210 */ /* 0x000fe20007ffe0ff */
[----:B------:R-:W-:Y:S01]  /*6fc0*/  IMAD.IADD R12, R12, 0x1, -R11 ;  /* 0x000000010c0c7824 */ /* 0x000fe200078e0a0b */
[----:B------:R-:W-:Y:S01]  /*6fd0*/  LEA.HI R10, R6, R6, RZ, 0x1 ;  /* 0x00000006060a7211 */ /* 0x000fe200078f08ff */
[C---:B------:R-:W-:Y:S01]  /*6fe0*/  IMAD.IADD R5, R14.reuse, 0x1, -R5 ;  /* 0x000000010e057824 */ /* 0x040fe200078e0a05 */
[----:B------:R-:W-:Y:S02]  /*6ff0*/  IADD3 R11, R14, 0x10, RZ ;  /* 0x000000100e0b7810 */ /* 0x000fe40007ffe0ff */
[----:B------:R-:W-:Y:S01]  /*7000*/  LOP3.LUT R9, R10, 0xfffffffe, RZ, 0xc0, !PT ;  /* 0xfffffffe0a097812 */ /* 0x000fe200078ec0ff */
[----:B------:R-:W-:Y:S01]  /*7010*/  IMAD R5, R12, 0x8, R5 ;  /* 0x000000080c057824 */ /* 0x000fe200078e0205 */
[----:B------:R-:W-:Y:S02]  /*7020*/  LEA.HI R17, R15, R15, RZ, 0x1 ;  /* 0x0000000f0f117211 */ /* 0x000fe400078f08ff */
[----:B------:R-:W-:-:S02]  /*7030*/  IADD3 R9, R6, -R9, RZ ;  /* 0x8000000906097210 */ /* 0x000fc40007ffe0ff */
[----:B------:R-:W-:Y:S01]  /*7040*/  LEA.HI R6, R11, R11, RZ, 0x1 ;  /* 0x0000000b0b067211 */ /* 0x000fe200078f08ff */
[----:B------:R1:W-:Y:S01]  /*7050*/  STL [R1+0x54], R5 ;  /* 0x0000540501007387 */ /* 0x0003e20000100800 */
[----:B------:R-:W-:Y:S02]  /*7060*/  SHF.R.S32.HI R19, RZ, 0x1f, R17 ;  /* 0x0000001fff137819 */ /* 0x000fe40000011411 */
[--C-:B------:R-:W-:Y:S02]  /*7070*/  SHF.R.S32.HI R12, RZ, 0x1, R6.reuse ;  /* 0x00000001ff0c7819 */ /* 0x100fe40000011406 */
[----:B------:R-:W-:Y:S02]  /*7080*/  SHF.R.S32.HI R13, RZ, 0x1f, R6 ;  /* 0x0000001fff0d7819 */ /* 0x000fe40000011406 */
[----:B------:R-:W-:Y:S02]  /*7090*/  LOP3.LUT R14, R6, 0xfffffffe, RZ, 0xc0, !PT ;  /* 0xfffffffe060e7812 */ /* 0x000fe400078ec0ff */
[----:B------:R-:W-:-:S02]  /*70a0*/  LEA.HI R13, R13, R12, RZ, 0x4 ;  /* 0x0000000c0d0d7211 */ /* 0x000fc400078f20ff */
[----:B-1----:R-:W-:Y:S01]  /*70b0*/  SHF.R.S32.HI R5, RZ, 0x1, R10 ;  /* 0x00000001ff057819 */ /* 0x002fe2000001140a */
[----:B------:R-:W-:Y:S01]  /*70c0*/  IMAD.IADD R14, R11, 0x1, -R14 ;  /* 0x000000010b0e7824 */ /* 0x000fe200078e0a0e */
[----:B------:R-:W-:Y:S02]  /*70d0*/  SHF.R.S32.HI R10, RZ, 0x1f, R10 ;  /* 0x0000001fff0a7819 */ /* 0x000fe4000001140a */
[----:B------:R-:W-:Y:S02]  /*70e0*/  SHF.R.S32.HI R6, RZ, 0x1, R17 ;  /* 0x00000001ff067819 */ /* 0x000fe40000011411 */
[----:B------:R-:W-:Y:S02]  /*70f0*/  LEA.HI R10, R10, R5, RZ, 0x4 ;  /* 0x000000050a0a7211 */ /* 0x000fe400078f20ff */
[----:B------:R-:W-:Y:S02]  /*7100*/  LOP3.LUT R13, R13, 0x1ffffff0, RZ, 0xc0, !PT ;  /* 0x1ffffff00d0d7812 */ /* 0x000fe400078ec0ff */
[----:B------:R-:W-:-:S02]  /*7110*/  LOP3.LUT R10, R10, 0x1ffffff0, RZ, 0xc0, !PT ;  /* 0x1ffffff00a0a7812 */ /* 0x000fc400078ec0ff */
[----:B------:R-:W-:Y:S01]  /*7120*/  LEA.HI R19, R19, R6, RZ, 0x4 ;  /* 0x0000000613137211 */ /* 0x000fe200078f20ff */
[----:B------:R-:W-:Y:S01]  /*7130*/  IMAD.IADD R13, R12, 0x1, -R13 ;  /* 0x000000010c0d7824 */ /* 0x000fe200078e0a0d */
[----:B------:R-:W-:Y:S01]  /*7140*/  LOP3.LUT R18, R17, 0xfffffffe, RZ, 0xc0, !PT ;  /* 0xfffffffe11127812 */ /* 0x000fe200078ec0ff */
[----:B------:R-:W-:Y:S01]  /*7150*/  IMAD.IADD R10, R5, 0x1, -R10 ;  /* 0x00000001050a7824 */ /* 0x000fe200078e0a0a */
[----:B------:R-:W-:Y:S01]  /*7160*/  LOP3.LUT R19, R19, 0x1ffffff0, RZ, 0xc0, !PT ;  /* 0x1ffffff013137812 */ /* 0x000fe200078ec0ff */
[----:B------:R-:W-:Y:S01]  /*7170*/  IMAD R5, R13, 0x8, R14 ;  /* 0x000000080d057824 */ /* 0x000fe200078e020e */
[----:B------:R-:W-:Y:S01]  /*7180*/  IADD3 R18, R15, -R18, RZ ;  /* 0x800000120f127210 */ /* 0x000fe20007ffe0ff */
[----:B------:R-:W-:Y:S01]  /*7190*/  IMAD.MOV.U32 R13, RZ, RZ, 0x40000040 ;  /* 0x40000040ff0d7424 */ /* 0x000fe200078e00ff */
[----:B------:R-:W-:Y:S01]  /*71a0*/  LEA R9, R10, R9, 0x3 ;  /* 0x000000090a097211 */ /* 0x000fe200078e18ff */
[----:B------:R-:W-:Y:S01]  /*71b0*/  IMAD.IADD R19, R6, 0x1, -R19 ;  /* 0x0000000106137824 */ /* 0x000fe200078e0a13 */
[----:B------:R-:W-:Y:S01]  /*71c0*/  MOV R11, 0x40000040 ;  /* 0x40000040000b7802 */ /* 0x000fe20000000f00 */
[----:B------:R-:W-:Y:S01]  /*71d0*/  IMAD R6, R20, 0x2000, R16 ;  /* 0x0000200014067824 */ /* 0x000fe200078e0210 */
[----:B------:R-:W-:Y:S01]  /*71e0*/  MOV R15, 0x40000040 ;  /* 0x40000040000f7802 */ /* 0x000fe20000000f00 */
[----:B------:R1:W-:Y:S01]  /*71f0*/  STL [R1+0x4c], R9 ;  /* 0x00004c0901007387 */ /* 0x0003e20000100800 */
[----:B------:R-:W-:Y:S01]  /*7200*/  LEA R10, R19, R18, 0x3 ;  /* 0x00000012130a7211 */ /* 0x000fe200078e18ff */
[----:B------:R-:W-:-:S02]  /*7210*/  IMAD.MOV.U32 R19, RZ, RZ, 0x40000040 ;  /* 0x40000040ff137424 */ /* 0x000fc400078e00ff */
[----:B------:R2:W-:Y:S04]  /*7220*/  STL [R1+0x48], R5 ;  /* 0x0000480501007387 */ /* 0x0005e80000100800 */
[----:B------:R3:W-:Y:S01]  /*7230*/  STL [R1+0x44], R10 ;  /* 0x0000440a01007387 */ /* 0x0007e20000100800 */
[C---:B-1----:R-:W-:Y:S02]  /*7240*/  VIADD R9, R6.reuse, 0x4000 ;  /* 0x0000400006097836 */ /* 0x042fe40000000000 */
[----:B--2---:R-:W-:Y:S01]  /*7250*/  VIADD R5, R6, 0x20c00 ;  /* 0x00020c0006057836 */ /* 0x004fe20000000000 */
[----:B------:R-:W-:Y:S02]  /*7260*/  SHF.R.U32.HI R6, RZ, 0x4, R6 ;  /* 0x00000004ff067819 */ /* 0x000fe40000011606 */
[----:B------:R-:W-:-:S02]  /*7270*/  SHF.R.U32.HI R9, RZ, 0x4, R9 ;  /* 0x00000004ff097819 */ /* 0x000fc40000011609 */
[----:B------:R-:W-:Y:S02]  /*7280*/  SHF.R.U32.HI R5, RZ, 0x4, R5 ;  /* 0x00000004ff057819 */ /* 0x000fe40000011605 */
[----:B------:R-:W-:Y:S02]  /*7290*/  LOP3.LUT R6, R6, 0x3fff, RZ, 0xc0, !PT ;  /* 0x00003fff06067812 */ /* 0x000fe400078ec0ff */
[----:B------:R-:W-:Y:S02]  /*72a0*/  LOP3.LUT R9, R9, 0x3fff, RZ, 0xc0, !PT ;  /* 0x00003fff09097812 */ /* 0x000fe400078ec0ff */
[----:B------:R-:W-:Y:S02]  /*72b0*/  LOP3.LUT R5, R5, 0x3fff, RZ, 0xc0, !PT ;  /* 0x00003fff05057812 */ /* 0x000fe400078ec0ff */
[----:B------:R-:W-:Y:S02]  /*72c0*/  LOP3.LUT R12, R6, 0x10000, RZ, 0xfc, !PT ;  /* 0x00010000060c7812 */ /* 0x000fe400078efcff */
[----:B------:R-:W-:Y:S01]  /*72d0*/  LOP3.LUT R6, R9, 0x10000, RZ, 0xfc, !PT ;  /* 0x0001000009067812 */ /* 0x000fe200078efcff */
[----:B------:R-:W-:Y:S01]  /*72e0*/  VIADD R9, R7, 0x8 ;  /* 0x0000000807097836 */ /* 0x000fe20000000000 */
[----:B------:R-:W-:Y:S01]  /*72f0*/  LOP3.LUT R5, R5, 0x10000, RZ, 0xfc, !PT ;  /* 0x0001000005057812 */ /* 0x000fe200078efcff */
[C---:B------:R-:W-:Y:S01]  /*7300*/  VIADD R20, R12.reuse, 0x4 ;  /* 0x000000040c147836 */ /* 0x040fe20000000000 */
[C---:B------:R-:W-:Y:S01]  /*7310*/  IADD3 R22, R12.reuse, 0x2, RZ ;  /* 0x000000020c167810 */ /* 0x040fe20007ffe0ff */
[----:B------:R1:W-:Y:S01]  /*7320*/  STL [R1+0x3c], R12 ;  /* 0x00003c0c01007387 */ /* 0x0003e20000100800 */
[----:B------:R-:W-:Y:S01]  /*7330*/  IADD3 R18, R12, 0x6, RZ ;  /* 0x000000060c127810 */ /* 0x000fe20007ffe0ff */
[C---:B---3--:R-:W-:Y:S01]  /*7340*/  VIADD R10, R6.reuse, 0x6 ;  /* 0x00000006060a7836 */ /* 0x048fe20000000000 */
[----:B------:R-:W-:Y:S01]  /*7350*/  IADD3 R9, R7, 0x14, RZ ;  /* 0x0000001407097810 */ /* 0x000fe20007ffe0ff */
[----:B------:R2:W-:Y:S01]  /*7360*/  STL [R1+0x58], R5 ;  /* 0x0000580501007387 */ /* 0x0005e20000100800 */
[----:B------:R-:W-:-:S03]  /*7370*/  VIADD R14, R6, 0x2 ;  /* 0x00000002060e7836 */ /* 0x000fc60000000000 */
[----:B------:R3:W-:Y:S01]  /*7380*/  STL [R1+0x38], R6 ;  /* 0x0000380601007387 */ /* 0x0007e20000100800 */
[----:B-1----:R-:W-:-:S03]  /*7390*/  IADD3 R12, R6, 0x4, RZ ;  /* 0x00000004060c7810 */ /* 0x002fc60007ffe0ff */
[----:B------:R1:W-:Y:S01]  /*73a0*/  STL.64 [R1+0x30], R22 ;  /* 0x0000301601007387 */ /* 0x0003e20000100a00 */
[C---:B--2---:R-:W-:Y:S01]  /*73b0*/  IADD3 R5, R7.reuse, 0x4, RZ ;  /* 0x0000000407057810 */ /* 0x044fe20007ffe0ff */
[C---:B------:R-:W-:Y:S02]  /*73c0*/  VIADD R5, R7.reuse, 0x10 ;  /* 0x0000001007057836 */ /* 0x040fe40000000000 */
[----:B------:R1:W-:Y:S01]  /*73d0*/  STL.64 [R1+0x28], R20 ;  /* 0x0000281401007387 */ /* 0x0003e20000100a00 */
[C---:B------:R-:W-:Y:S02]  /*73e0*/  IADD3 R5, R7.reuse, 0x1c, RZ ;  /* 0x0000001c07057810 */ /* 0x040fe40007ffe0ff */
[C---:B---3--:R-:W-:Y:S01]  /*73f0*/  IADD3 R6, R7.reuse, 0xc, RZ ;  /* 0x0000000c07067810 */ /* 0x048fe20007ffe0ff */
[----:B------:R1:W-:Y:S01]  /*7400*/  STL.64 [R1+0x20], R18 ;  /* 0x0000201201007387 */ /* 0x0003e20000100a00 */
[----:B------:R-:W-:-:S03]  /*7410*/  VIADD R6, R7, 0x18 ;  /* 0x0000001807067836 */ /* 0x000fc60000000000 */
[----:B------:R1:W-:Y:S04]  /*7420*/  STL.64 [R1+0x8], R10 ;  /* 0x0000080a01007387 */ /* 0x0003e80000100a00 */
[----:B------:R1:W-:Y:S04]  /*7430*/  STL.64 [R1+0x18], R14 ;  /* 0x0000180e01007387 */ /* 0x0003e80000100a00 */
[----:B------:R1:W-:Y:S02]  /*7440*/  STL.64 [R1+0x10], R12 ;  /* 0x0000100c01007387 */ /* 0x0003e40000100a00 */
.L_x_1404:
[----:B------:R-:W-:-:S05]  /*7450*/  IMAD.U32 R5, RZ, RZ, UR36 ;  /* 0x00000024ff057e24 */ /* 0x000fca000f8e00ff */
[----:B------:R-:W-:-:S04]  /*7460*/  LOP3.LUT R5, R5, 0x1, RZ, 0xfc, !PT ;  /* 0x0000000105057812 */ /* 0x000fc800078efcff */
[----:B------:R-:W-:-:S13]  /*7470*/  ISETP.NE.AND P0, PT, R5, 0x3, PT ;  /* 0x000000030500780c */ /* 0x000fda0003f05270 */
[----:B------:R-:W-:Y:S05]  /*7480*/  @!P0 BRA `(.L_x_1394) ;  /* 0x0000000000048947 */ /* 0x000fea0003800000 */
[----:B------:R-:W-:Y:S01]  /*7490*/  BPT.TRAP 0x1 ;  /* 0x000000040000795c */ /* 0x000fe20000300000 */
.L_x_1394:
[----:B------:R-:W-:Y:S02]  /*74a0*/  LEA R6, R0, R16, 0x3 ;  /* 0x0000001000067211 */ /* 0x000fe400078e18ff */
[----:B-1----:R-:W-:-:S04]  /*74b0*/  SHF.L.U32 R23, R4, 0x1f, RZ ;  /* 0x0000001f04177819 */ /* 0x002fc800000006ff */
[----:B------:R1:W2:Y:S01]  /*74c0*/  SYNCS.PHASECHK.TRANS64.TRYWAIT P1, [R6+URZ+0x30c10], R23 ;  /* 0x030c1017060075a7 */ /* 0x0002a2000802017f */
[----:B------:R-:W-:Y:S05]  /*74d0*/  @!P0 BRA `(.L_x_1395) ;  /* 0x0000000000048947 */ /* 0x000fea0003800000 */
[----:B------:R-:W-:Y:S01]  /*74e0*/  BPT.TRAP 0x1 ;  /* 0x000000040000795c */ /* 0x000fe20000300000 */
.L_x_1395:
[----:B------:R-:W-:-:S05]  /*74f0*/  VIADD R5, R16, 0x10000 ;  /* 0x0001000010057836 */ /* 0x000fca0000000000 */
[----:B------:R-:W-:-:S04]  /*7500*/  SHF.R.U32.HI R5, RZ, 0x4, R5 ;  /* 0x00000004ff057819 */ /* 0x000fc80000011605 */
[----:B------:R-:W-:-:S04]  /*7510*/  LOP3.LUT R5, R5, 0x3fff, RZ, 0xc0, !PT ;  /* 0x00003fff05057812 */ /* 0x000fc800078ec0ff */
[----:B------:R-:W-:Y:S01]  /*7520*/  LOP3.LUT R9, R5, 0x10000, RZ, 0xfc, !PT ;  /* 0x0001000005097812 */ /* 0x000fe200078efcff */
[----:B--2---:R-:W-:Y:S06]  /*7530*/  @P1 BRA `(.L_x_1396) ;  /* 0x0000000000081947 */ /* 0x004fec0003800000 */
[----:B------:R-:W2:Y:S02]  /*7540*/  SYNCS.PHASECHK.TRANS64.TRYWAIT P1, [R6+URZ+0x30c10], R23 ;  /* 0x030c1017060075a7 */ /* 0x000ea4000802017f */
[----:B--2---:R-:W-:Y:S05]  /*7550*/  @!P1 BRA `(.L_x_1397) ;  /* 0x000000d000bc9947 */ /* 0x004fea0003800000 */
.L_x_1396:
[----:B------:R-:W3:Y:S04]  /*7560*/  LDL R17, [R1+0x3c] ;  /* 0x00003c0001117983 */ /* 0x000ee80000100800 */
[----:B------:R-:W4:Y:S04]  /*7570*/  LDL.64 R20, [R1+0x30] ;  /* 0x0000300001147983 */ /* 0x000f280000100a00 */
[----:B------:R-:W5:Y:S01]  /*7580*/  LDL.64 R18, [R1+0x28] ;  /* 0x0000280001127983 */ /* 0x000f620000100a00 */
[----:B------:R-:W-:Y:S01]  /*7590*/  LEA R9, R0, R9, 0xa ;  /* 0x0000000900097211 */ /* 0x000fe200078e50ff */
        /* <DEDUP_REMOVED lines=20> */
[C---:B-----5:R-:W-:Y:S01]  /*76e0*/  IMAD R10, R0.reuse, 0x80, R10 ;  /* 0x00000080000a7824 */ /* 0x060fe200078e020a */
[----:B------:R-:W-:Y:S01]  /*76f0*/  UIADD3 UR6, UR6, 0x6, URZ ;  /* 0x0000000606067890 */ /* 0x000fe2000fffe03f */
[----:B------:R-:W-:-:S04]  /*7700*/  LEA R12, R0, R12, 0x7 ;  /* 0x0000000c000c7211 */ /* 0x000fc800078e38ff */
[----:B------:R-:W-:-:S04]  /*7710*/  LEA R15, R3, R12, 0x1 ;  /* 0x0000000c030f7211 */ /* 0x000fc800078e08ff */
[----:B------:R-:W-:Y:S01]  /*7720*/  LEA R9, R15, R16, 0x2 ;  /* 0x000000100f097211 */ /* 0x000fe200078e10ff */
        /* <DEDUP_REMOVED lines=8> */
[C---:B------:R-:W-:Y:S01]  /*77b0*/  IMAD R14, R0.reuse, 0x80, R13 ;  /* 0x00000080000e7824 */ /* 0x040fe200078e020d */
[----:B------:R-:W-:Y:S01]  /*77c0*/  LEA R18, R0, R11, 0x7 ;  /* 0x0000000b00127211 */ /* 0x000fe200078e38ff */
[C---:B------:R-:W-:Y:S02]  /*77d0*/  IMAD R13, R3.reuse, 0x2, R10 ;  /* 0x00000002030d7824 */ /* 0x040fe400078e020a */
[C---:B------:R-:W-:Y:S01]  /*77e0*/  IMAD R19, R3.reuse, 0x2, R14 ;  /* 0x0000000203137824 */ /* 0x040fe200078e020e */
[----:B------:R-:W-:Y:S01]  /*77f0*/  LEA R21, R3, R18, 0x1 ;  /* 0x0000001203157211 */ /* 0x000fe200078e08ff */
[----:B------:R-:W-:-:S02]  /*7800*/  IMAD R17, R13, 0x4, R16 ;  /* 0x000000040d117824 */ /* 0x000fc400078e0210 */
[----:B------:R-:W-:Y:S01]  /*7810*/  IMAD R10, R19, 0x4, R16 ;  /* 0x00000004130a7824 */ /* 0x000fe200078e0210 */
[----:B------:R-:W-:Y:S01]  /*7820*/  LEA R11, R21, R16, 0x2 ;  /* 0x00000010150b7211 */ /* 0x000fe200078e10ff */
[----:B------:R-:W-:-:S04]  /*7830*/  VIADD R14, R16, 0x20000 ;  /* 0x00020000100e7836 */ /* 0x000fc80000000000 */
[--C-:B------:R-:W-:Y:S01]  /*7840*/  IMAD R15, R15, 0x4, R14.reuse ;  /* 0x000000040f0f7824 */ /* 0x100fe200078e020e */
[-C--:B------:R-:W-:Y:S02]  /*7850*/  LEA R12, R13, R14.reuse, 0x2 ;  /* 0x0000000e0d0c7211 */ /* 0x080fe400078e10ff */
        /* <DEDUP_REMOVED lines=15> */
.L_x_1398:
[----:B------:R1:W1:Y:S01]  /*7950*/  SYNCS.PHASECHK.TRANS64.TRYWAIT P1, [R6+URZ+0x30c30], R23 ;  /* 0x030c3017060075a7 */ /* 0x000262000802017f */
[----:B------:R-:W-:Y:S05]  /*7960*/  @!P0 BRA `(.L_x_1399) ;  /* 0x0000000000048947 */ /* 0x000fea0003800000 */
[----:B------:R-:W-:Y:S01]  /*7970*/  BPT.TRAP 0x1 ;  /* 0x000000040000795c */ /* 0x000fe20000300000 */
.L_x_1399:
[----:B-1----:R-:W-:Y:S05]  /*7980*/  @P1 BRA `(.L_x_1400) ;  /* 0x0000000000081947 */ /* 0x002fea0003800000 */
[----:B------:R-:W1:Y:S02]  /*7990*/  SYNCS.PHASECHK.TRANS64.TRYWAIT P1, [R6+URZ+0x30c30], R23 ;  /* 0x030c3017060075a7 */ /* 0x000e64000802017f */
[----:B-1----:R-:W-:Y:S05]  /*79a0*/  @!P1 BRA `(.L_x_1401) ;  /* 0x000000cc00bc9947 */ /* 0x002fea0003800000 */
.L_x_1400:
[----:B------:R-:W2:Y:S01]  /*79b0*/  LDL R26, [R1+0x38] ;  /* 0x00003800011a7983 */ /* 0x000ea20000100800 */
[----:B------:R-:W-:Y:S01]  /*79c0*/  IADD3 R24, R16, 0x18000, RZ ;  /* 0x0001800010187810 */ /* 0x000fe20007ffe0ff */
[----:B------:R-:W-:Y:S02]  /*79d0*/  ULDC UR8, c[0x0][0x75c] ;  /* 0x0001d70000087ab9 */ /* 0x000fe40000000800 */
[----:B------:R-:W-:Y:S01]  /*79e0*/  STL [R1+0xf8], R162 ;  /* 0x0000f8a201007387 */ /* 0x000fe20000100800 */
[----:B------:R-:W-:Y:S01]  /*79f0*/  SHF.R.U32.HI R24, RZ, 0x4, R24 ;  /* 0x00000004ff187819 */ /* 0x000fe20000011618 */
[----:B------:R-:W-:Y:S01]  /*7a00*/  FMUL.FTZ R18, R76, UR8 ;  /* 0x000000084c127c20 */ /* 0x000fe20008410000 */
[----:B------:R-:W-:Y:S01]  /*7a10*/  FMUL.FTZ R19, R77, UR8 ;  /* 0x000000084d137c20 */ /* 0x000fe20008410000 */
[----:B------:R-:W-:Y:S01]  /*7a20*/  STL [R1+0xf4], R161 ;  /* 0x0000f4a101007387 */ /* 0x000fe20000100800 */
[----:B------:R-:W-:Y:S01]  /*7a30*/  LOP3.LUT R210, R24, 0x3fff, RZ, 0xc0, !PT ;  /* 0x00003fff18d27812 */ /* 0x000fe200078ec0ff */
[----:B------:R-:W-:Y:S01]  /*7a40*/  FMUL.FTZ R20, R78, UR8 ;  /* 0x000000084e147c20 */ /* 0x000fe20008410000 */
[----:B------:R-:W-:Y:S01]  /*7a50*/  FMUL.FTZ R21, R79, UR8 ;  /* 0x000000084f157c20 */ /* 0x000fe20008410000 */
[----:B------:R-:W-:Y:S01]  /*7a60*/  STL [R1+0xf0], R160 ;  /* 0x0000f0a001007387 */ /* 0x000fe20000100800 */
[----:B------:R-:W-:Y:S01]  /*7a70*/  LOP3.LUT R25, R210, 0x10000, RZ, 0xfc, !PT ;  /* 0x00010000d2197812 */ /* 0x000fe200078efcff */
[----:B------:R-:W-:Y:S01]  /*7a80*/  FMUL.FTZ R22, R80, UR8 ;  /* 0x0000000850167c20 */ /* 0x000fe20008410000 */
[----:B------:R-:W-:Y:S01]  /*7a90*/  FMUL.FTZ R23, R81, UR8 ;  /* 0x0000000851177c20 */ /* 0x000fe20008410000 */
[----:B------:R-:W-:Y:S01]  /*7aa0*/  STL [R1+0xec], R159 ;  /* 0x0000ec9f01007387 */ /* 0x000fe20000100800 */
[----:B------:R-:W-:Y:S01]  /*7ab0*/  FMUL.FTZ R204, R82, UR8 ;  /* 0x0000000852cc7c20 */ /* 0x000fe20008410000 */
[----:B------:R-:W-:-:S02]  /*7ac0*/  IMAD R25, R0, 0x400, R25 ;  /* 0x0000040000197824 */ /* 0x000fc400078e0219 */
        /* <DEDUP_REMOVED lines=71> */
[C---:B------:R-:W-:Y:S01]  /*7f40*/  IADD3 R230, R7.reuse, 0x4, RZ ;  /* 0x0000000407e67810 */ /* 0x040fe20007ffe0ff */
        /* <DEDUP_REMOVED lines=34> */
[C---:B------:R-:W-:Y:S01]  /*8170*/  VIADD R220, R7.reuse, 0x10 ;  /* 0x0000001007dc7836 */ /* 0x040fe20000000000 */
[----:B------:R-:W-:-:S03]  /*8180*/  IADD3 R224, R7, 0x14, RZ ;  /* 0x0000001407e07810 */ /* 0x000fc60007ffe0ff */
        /* <DEDUP_REMOVED lines=53> */
[----:B----4-:R-:W-:Y:S01]  /*84e0*/  VIADD R128, R7, 0x18 ;  /* 0x0000001807807836 */ /* 0x010fe20000000000 */
        /* <DEDUP_REMOVED lines=10> */
[----:B------:R-:W-:Y:S01]  /*8590*/  IADD3 R221, R7, 0x1c, RZ ;  /* 0x0000001c07dd7810 */ /* 0x000fe20007ffe0ff */
[----:B------:R-:W-:-:S06]  /*85a0*/  FFMA.FTZ R95, R98, UR5, -R95 ;  /* 0x00000005625f7c23 */ /* 0x000fcc000801085f */
        /* <DEDUP_REMOVED lines=140> */
[----:B----4-:R-:W-:-:S02]  /*8e70*/  FSEL R128, R234, -INF , P2 ;  /* 0xff800000ea807808 */ /* 0x010fc40001000000 */
[----:B------:R-:W4:Y:S01]  /*8e80*/  SHFL.IDX PT, R212, R217, R212, 0x1f ;  /* 0x00001fd4d9d47589 */ /* 0x000f2200000e0000 */
[----:B---3--:R-:W-:Y:S01]  /*8e90*/  FFMA.FTZ R132, R26, UR5, -R215 ;  /* 0x000000051a847c23 */ /* 0x008fe200080108d7 */
[C---:B------:R-:W-:Y:S01]  /*8ea0*/  IADD3 R215, R7.reuse, 0x18, RZ ;  /* 0x0000001807d77810 */ /* 0x040fe20007ffe0ff */
[----:B------:R3:W-:Y:S01]  /*8eb0*/  MUFU.EX2 R12, R122 ;  /* 0x0000007a000c7308 */ /* 0x0007e20000000800 */
[----:B------:R-:W-:Y:S01]  /*8ec0*/  FFMA.FTZ R128, R128, UR5, -R127 ;  /* 0x0000000580807c23 */ /* 0x000fe2000801087f */
[----:B------:R-:W4:Y:S06]  /*8ed0*/  SHFL.IDX PT, R230, R11, R230, 0x1f ;  /* 0x00001fe60be67589 */ /* 0x000f2c00000e0000 */
[----:B------:R-:W4:Y:S01]  /*8ee0*/  MUFU.TANH R114, R114 ;  /* 0x0000007200727308 */ /* 0x000f220000002400 */
[----:B---3--:R-:W-:Y:S01]  /*8ef0*/  FSEL R122, R112, -INF , P1 ;  /* 0xff800000707a7808 */ /* 0x008fe20000800000 */
[----:B------:R-:W3:Y:S01]  /*8f00*/  SHFL.IDX PT, R215, R217, R215, 0x1f ;  /* 0x00001fd7d9d77589 */ /* 0x000ee200000e0000 */
[----:B------:R-:W-:-:S03]  /*8f10*/  VIADD R26, R7, 0x8 ;  /* 0x00000008071a7836 */ /* 0x000fc60000000000 */
[----:B------:R-:W-:Y:S01]  /*8f20*/  FFMA.FTZ R127, R122, UR5, -R127 ;  /* 0x000000057a7f7c23 */ /* 0x000fe2000801087f */
[----:B------:R4:W3:Y:S01]  /*8f30*/  SHFL.IDX PT, R217, R217, R221, 0x1f ;  /* 0x00001fddd9d97589 */ /* 0x0008e200000e0000 */
[----:B------:R-:W-:Y:S01]  /*8f40*/  FSEL R122, R149, -INF , P2 ;  /* 0xff800000957a7808 */ /* 0x000fe20001000000 */
[--C-:B------:R-:W-:Y:S01]  /*8f50*/  FADD.FTZ R32, R32, -R229.reuse ;  /* 0x800000e520207221 */ /* 0x100fe20000010000 */
[----:B------:R-:W-:Y:S01]  /*8f60*/  FADD.FTZ R34, R34, -R229 ;  /* 0x800000e522227221 */ /* 0x000fe20000010000 */
[----:B------:R-:W-:Y:S01]  /*8f70*/  FFMA.FTZ R22, -R22, R22, 1 ;  /* 0x3f80000016167423 */ /* 0x000fe20000010116 */
[----:B------:R3:W3:Y:S01]  /*8f80*/  SHFL.IDX PT, R229, R11, R26, 0x1f ;  /* 0x00001f1a0be57589 */ /* 0x0006e200000e0000 */
[--C-:B------:R-:W-:Y:S01]  /*8f90*/  FFMA.FTZ R122, R122, UR5, -R125.reuse ;  /* 0x000000057a7a7c23 */ /* 0x100fe2000801087d */
[----:B------:R-:W-:Y:S01]  /*8fa0*/  FFMA.FTZ R125, R219, UR5, -R125 ;  /* 0x00000005db7d7c23 */ /* 0x000fe2000801087d */
[--C-:B------:R-:W-:Y:S01]  /*8fb0*/  FADD.FTZ R219, R25, -R222.reuse ;  /* 0x800000de19db7221 */ /* 0x100fe20000010000 */
[----:B------:R-:W-:Y:S01]  /*8fc0*/  FADD.FTZ R222, R27, -R222 ;  /* 0x800000de1bde7221 */ /* 0x000fe20000010000 */
[----:B------:R-:W-:Y:S01]  /*8fd0*/  IADD3 R27, R7, 0xc, RZ ;  /* 0x0000000c071b7810 */ /* 0x000fe20007ffe0ff */
[--C-:B--2---:R-:W-:Y:S01]  /*8fe0*/  FADD.FTZ R33, R33, -R224.reuse ;  /* 0x800000e021217221 */ /* 0x104fe20000010000 */
[----:B------:R-:W-:Y:S01]  /*8ff0*/  FADD.FTZ R35, R35, -R224 ;  /* 0x800000e023237221 */ /* 0x000fe20000010000 */
[----:B------:R1:W-:Y:S08]  /*9000*/  MUFU.EX2 R25, R211 ;  /* 0x000000d300197308 */ /* 0x0003f00000000800 */
[----:B------:R-:W2:Y:S01]  /*9010*/  MUFU.TANH R113, R113 ;  /* 0x0000007100717308 */ /* 0x000ea20000002400 */
[----:B------:R2:W2:Y:S01]  /*9020*/  SHFL.IDX PT, R224, R11, R27, 0x1f ;  /* 0x00001f1b0be07589 */ /* 0x0004a200000e0000 */
[--C-:B-1----:R-:W-:Y:S01]  /*9030*/  FADD.FTZ R211, R29, -R213.reuse ;  /* 0x800000d51dd37221 */ /* 0x102fe20000010000 */
[----:B----4-:R-:W-:Y:S01]  /*9040*/  FADD.FTZ R221, R28, -R212 ;  /* 0x800000d41cdd7221 */ /* 0x010fe20000010000 */
[----:B------:R-:W-:Y:S01]  /*9050*/  FADD.FTZ R213, R31, -R213 ;  /* 0x800000d51fd57221 */ /* 0x000fe20000010000 */
[----:B------:R-:W-:-:S03]  /*9060*/  FSEL R28, R141, -INF , P2 ;  /* 0xff8000008d1c7808 */ /* 0x000fc60001000000 */
[----:B------:R-:W1:Y:S01]  /*9070*/  MUFU.EX2 R95, R95 ;  /* 0x0000005f005f7308 */ /* 0x000e620000000800 */
[----:B------:R-:W-:Y:S01]  /*9080*/  FSEL R31, R140, -INF , P1 ;  /* 0xff8000008c1f7808 */ /* 0x000fe20000800000 */
[----:B------:R-:W-:-:S06]  /*9090*/  FFMA.FTZ R28, R28, UR5, -R230 ;  /* 0x000000051c1c7c23 */ /* 0x000fcc00080108e6 */
[----:B------:R-:W4:Y:S01]  /*90a0*/  MUFU.TANH R118, R118 ;  /* 0x0000007600767308 */ /* 0x000f220000002400 */
[----:B------:R-:W-:-:S07]  /*90b0*/  FFMA.FTZ R31, R31, UR5, -R230 ;  /* 0x000000051f1f7c23 */ /* 0x000fce00080108e6 */
[----:B------:R-:W-:Y:S08]  /*90c0*/  MUFU.EX2 R98, R98 ;  /* 0x0000006200627308 */ /* 0x000ff00000000800 */
[----:B------:R-:W4:Y:S08]  /*90d0*/  MUFU.TANH R116, R116 ;  /* 0x0000007400747308 */ /* 0x000f300000002400 */
[----:B------:R-:W-:Y:S08]  /*90e0*/  MUFU.TANH R121, R121 ;  /* 0x0000007900797308 */ /* 0x000ff00000002400 */
[----:B------:R-:W4:Y:S08]  /*90f0*/  MUFU.EX2 R104, R104 ;  /* 0x0000006800687308 */ /* 0x000f300000000800 */
[----:B------:R-:W4:Y:S08]  /*9100*/  MUFU.TANH R115, R115 ;  /* 0x0000007300737308 */ /* 0x000f300000002400 */
[----:B------:R-:W-:Y:S01]  /*9110*/  MUFU.TANH R117, R117 ;  /* 0x0000007500757308 */ /* 0x000fe20000002400 */
[----:B------:R-:W-:-:S07]  /*9120*/  FFMA.FTZ R23, -R23, R23, 1 ;  /* 0x3f80000017177423 */ /* 0x000fce0000010117 */
[----:B------:R-:W-:Y:S08]  /*9130*/  MUFU.EX2 R103, R103 ;  /* 0x0000006700677308 */ /* 0x000ff00000000800 */
[----:B------:R-:W-:Y:S01]  /*9140*/  MUFU.EX2 R96, R96 ;  /* 0x0000006000607308 */ /* 0x000fe20000000800 */
[----:B------:R-:W-:Y:S01]  /*9150*/  FFMA.FTZ R209, -R209, R209, 1 ;  /* 0x3f800000d1d17423 */ /* 0x000fe200000101d1 */
[----:B------:R-:W-:Y:S01]  /*9160*/  FFMA.FTZ R205, -R205, R205, 1 ;  /* 0x3f800000cdcd7423 */ /* 0x000fe200000101cd */
[----:B------:R-:W-:Y:S05]  /*9170*/  LDS R13, [R13+0x400] ;  /* 0x000400000d0d7984 */ /* 0x000fea0000000800 */
[----:B---3--:R3:W-:Y:S01]  /*9180*/  MUFU.EX2 R26, R231 ;  /* 0x000000e7001a7308 */ /* 0x0087e20000000800 */
[----:B------:R-:W-:Y:S01]  /*9190*/  FADD.FTZ R36, R36, -R215 ;  /* 0x800000d724247221 */ /* 0x000fe20000010000 */
[----:B---3--:R-:W-:-:S06]  /*91a0*/  VIADD R231, R7, 0x10 ;  /* 0x0000001007e77836 */ /* 0x008fcc0000000000 */
[----:B--2---:R2:W-:Y:S01]  /*91b0*/  MUFU.EX2 R27, R214 ;  /* 0x000000d6001b7308 */ /* 0x0045e20000000800 */
[----:B------:R3:W1:Y:S01]  /*91c0*/  SHFL.IDX PT, R230, R11, R231, 0x1f ;  /* 0x00001fe70be67589 */ /* 0x00066200000e0000 */
[----:B------:R-:W-:Y:S01]  /*91d0*/  FADD.FTZ R215, R38, -R215 ;  /* 0x800000d726d77221 */ /* 0x000fe20000010000 */
[----:B--2---:R-:W-:Y:S01]  /*91e0*/  FADD.FTZ R214, R37, -R217 ;  /* 0x800000d925d67221 */ /* 0x004fe20000010000 */
[----:B------:R-:W-:Y:S01]  /*91f0*/  FFMA.FTZ R37, -R20, R20, 1 ;  /* 0x3f80000014257423 */ /* 0x000fe20000010114 */
[----:B------:R-:W-:Y:S01]  /*9200*/  FSEL R20, R6, -INF , P2 ;  /* 0xff80000006147808 */ /* 0x000fe20001000000 */
[----:B------:R-:W-:Y:S01]  /*9210*/  FFMA.FTZ R38, -R18, R18, 1 ;  /* 0x3f80000012267423 */ /* 0x000fe20000010112 */
[----:B------:R-:W-:Y:S01]  /*9220*/  FMUL.FTZ R223, R99, R223 ;  /* 0x000000df63df7220 */ /* 0x000fe20000410000 */
[----:B------:R2:W-:Y:S03]  /*9230*/  MUFU.EX2 R18, R216 ;  /* 0x000000d800127308 */ /* 0x0005e60000000800 */
[----:B------:R-:W-:Y:S01]  /*9240*/  FMUL.FTZ R37, R37, R223 ;  /* 0x000000df25257220 */ /* 0x000fe20000410000 */
[----:B------:R-:W-:Y:S01]  /*9250*/  FMUL.FTZ R223, R119, R219 ;  /* 0x000000db77df7220 */ /* 0x000fe20000410000 */
[----:B--2---:R-:W-:Y:S01]  /*9260*/  FFMA.FTZ R216, R20, UR5, -R229 ;  /* 0x0000000514d87c23 */ /* 0x004fe200080108e5 */
[----:B------:R-:W-:-:S02]  /*9270*/  FFMA.FTZ R20, -R19, R19, 1 ;  /* 0x3f80000013147423 */ /* 0x000fc40000010113 */
[----:B------:R2:W-:Y:S01]  /*9280*/  MUFU.EX2 R19, R218 ;  /* 0x000000da00137308 */ /* 0x0005e20000000800 */
[----:B------:R-:W-:Y:S01]  /*9290*/  FMUL.FTZ R222, R100, R222 ;  /* 0x000000de64de7220 */ /* 0x000fe20000410000 */
[----:B------:R-:W-:Y:S01]  /*92a0*/  FADD.FTZ R212, R30, -R212 ;  /* 0x800000d41ed47221 */ /* 0x000fe20000010000 */
[----:B--2---:R-:W-:Y:S02]  /*92b0*/  FSEL R218, R3, -INF , P1 ;  /* 0xff80000003da7808 */ /* 0x004fe40000800000 */
[----:B---3--:R-:W-:-:S03]  /*92c0*/  IADD3 R231, R7, 0x14, RZ ;  /* 0x0000001407e77810 */ /* 0x008fc60007ffe0ff */
[----:B------:R-:W-:Y:S01]  /*92d0*/  FFMA.FTZ R219, R218, UR5, -R224 ;  /* 0x00000005dadb7c23 */ /* 0x000fe200080108e0 */
[----:B------:R-:W-:Y:S01]  /*92e0*/  FMUL.FTZ R218, R20, R223 ;  /* 0x000000df14da7220 */ /* 0x000fe20000410000 */
[----:B------:R-:W-:Y:S01]  /*92f0*/  FSEL R29, R143, -INF , P2 ;  /* 0xff8000008f1d7808 */ /* 0x000fe20001000000 */
[----:B------:R2:W-:Y:S01]  /*9300*/  MUFU.EX2 R20, R210 ;  /* 0x000000d200147308 */ /* 0x0005e20000000800 */
[----:B------:R-:W-:Y:S01]  /*9310*/  FSEL R30, R142, -INF , P1 ;  /* 0xff8000008e1e7808 */ /* 0x000fe20000800000 */
[----:B------:R-:W-:Y:S01]  /*9320*/  FMUL.FTZ R223, R97, R221 ;  /* 0x000000dd61df7220 */ /* 0x000fe20000410000 */
[----:B------:R-:W-:Y:S01]  /*9330*/  FADD.FTZ R217, R39, -R217 ;  /* 0x800000d927d97221 */ /* 0x000fe20000010000 */
[--C-:B------:R-:W-:Y:S01]  /*9340*/  FFMA.FTZ R29, R29, UR5, -R233.reuse ;  /* 0x000000051d1d7c23 */ /* 0x100fe200080108e9 */
[----:B--2---:R-:W-:Y:S01]  /*9350*/  FMUL.FTZ R210, R21, R222 ;  /* 0x000000de15d27220 */ /* 0x004fe20000410000 */
[----:B------:R-:W-:Y:S01]  /*9360*/  FSEL R21, R2, -INF , P2 ;  /* 0xff80000002157808 */ /* 0x000fe20001000000 */
[----:B------:R-:W-:Y:S01]  /*9370*/  FFMA.FTZ R30, R30, UR5, -R233 ;  /* 0x000000051e1e7c23 */ /* 0x000fe200080108e9 */
[----:B------:R-:W-:Y:S01]  /*9380*/  FSEL R39, R5, -INF , P1 ;  /* 0xff80000005277808 */ /* 0x000fe20000800000 */
[----:B------:R-:W2:Y:S01]  /*9390*/  SHFL.IDX PT, R231, R11, R231, 0x1f ;  /* 0x00001fe70be77589 */ /* 0x000ea200000e0000 */
[----:B------:R-:W-:-:S02]  /*93a0*/  VIADD R233, R7, 0x18 ;  /* 0x0000001807e97836 */ /* 0x000fc40000000000 */
[----:B-1----:R-:W-:Y:S02]  /*93b0*/  FFMA.FTZ R221, R21, UR5, -R230 ;  /* 0x0000000515dd7c23 */ /* 0x002fe400080108e6 */
[----:B------:R1:W-:Y:S01]  /*93c0*/  MUFU.EX2 R21, R139 ;  /* 0x0000008b00157308 */ /* 0x0003e20000000800 */
[----:B------:R-:W-:Y:S01]  /*93d0*/  FFMA.FTZ R39, R39, UR5, -R229 ;  /* 0x0000000527277c23 */ /* 0x000fe200080108e5 */
[----:B------:R-:W-:Y:S01]  /*93e0*/  FSEL R222, R114, -INF , P1 ;  /* 0xff80000072de7808 */ /* 0x000fe20000800000 */
[----:B------:R3:W4:Y:S01]  /*93f0*/  SHFL.IDX PT, R229, R11, R233, 0x1f ;  /* 0x00001fe90be57589 */ /* 0x00072200000e0000 */
[----:B-1----:R-:W-:-:S03]  /*9400*/  FMUL.FTZ R139, R22, R223 ;  /* 0x000000df168b7220 */ /* 0x002fc60000410000 */
[----:B------:R1:W-:Y:S01]  /*9410*/  LDS R223, [R15+0x400] ;  /* 0x000400000fdf7984 */ /* 0x0003e20000000800 */
[----:B---3--:R-:W-:Y:S01]  /*9420*/  IADD3 R233, R7, 0x1c, RZ ;  /* 0x0000001c07e97810 */ /* 0x008fe20007ffe0ff */
[----:B------:R-:W-:-:S04]  /*9430*/  FFMA.FTZ R222, R222, UR5, -R230 ;  /* 0x00000005dede7c23 */ /* 0x000fc800080108e6 */
[----:B------:R3:W4:Y:S01]  /*9440*/  SHFL.IDX PT, R230, R11, R233, 0x1f ;  /* 0x00001fe90be67589 */ /* 0x00072200000e0000 */
[----:B------:R-:W4:Y:S01]  /*9450*/  MUFU.EX2 R102, R102 ;  /* 0x0000006600667308 */ /* 0x000f220000000800 */
[----:B------:R-:W-:Y:S01]  /*9460*/  FMUL.FTZ R220, R120, R220 ;  /* 0x000000dc78dc7220 */ /* 0x000fe20000410000 */
[----:B-1----:R-:W-:Y:S01]  /*9470*/  FFMA.FTZ R15, -R204, R204, 1 ;  /* 0x3f800000cc0f7423 */ /* 0x002fe200000101cc */
[----:B------:R-:W-:Y:S02]  /*9480*/  FSEL R22, R113, -INF , P2 ;  /* 0xff80000071167808 */ /* 0x000fe40001000000 */
[----:B------:R-:W-:-:S03]  /*9490*/  FMUL.FTZ R38, R38, R220 ;  /* 0x000000dc26267220 */ /* 0x000fc60000410000 */
[----:B---3--:R1:W-:Y:S01]  /*94a0*/  MUFU.EX2 R11, R138 ;  /* 0x0000008a000b7308 */ /* 0x0083e20000000800 */
[----:B------:R-:W-:Y:S01]  /*94b0*/  FSEL R220, R4, -INF , P2 ;  /* 0xff80000004dc7808 */ /* 0x000fe20001000000 */
[----:B-1----:R-:W-:Y:S01]  /*94c0*/  FMUL.FTZ R138, R95, R212 ;  /* 0x000000d45f8a7220 */ /* 0x002fe20000410000 */
[----:B--2---:R-:W-:Y:S01]  /*94d0*/  FFMA.FTZ R212, R22, UR5, -R231 ;  /* 0x0000000516d47c23 */ /* 0x004fe200080108e7 */
[----:B----4-:R-:W-:Y:S02]  /*94e0*/  FSEL R22, R118, -INF , P1 ;  /* 0xff80000076167808 */ /* 0x010fe40000800000 */
[----:B------:R-:W-:Y:S02]  /*94f0*/  FMUL.FTZ R138, R15, R138 ;  /* 0x0000008a0f8a7220 */ /* 0x000fe40000410000 */
[----:B------:R1:W-:Y:S01]  /*9500*/  MUFU.EX2 R15, R137 ;  /* 0x00000089000f7308 */ /* 0x0003e20000000800 */
[----:B------:R-:W-:Y:S01]  /*9510*/  FFMA.FTZ R220, R220, UR5, -R224 ;  /* 0x00000005dcdc7c23 */ /* 0x000fe200080108e0 */
[----:B------:R-:W-:Y:S01]  /*9520*/  FSEL R224, R116, -INF , P2 ;  /* 0xff80000074e07808 */ /* 0x000fe20001000000 */
[----:B------:R-:W-:-:S05]  /*9530*/  FMUL.FTZ R32, R104, R32 ;  /* 0x0000002068207220 */ /* 0x000fca0000410000 */
[----:B------:R-:W2:Y:S01]  /*9540*/  MUFU.EX2 R17, R17 ;  /* 0x0000001100117308 */ /* 0x000ea20000000800 */
[----:B-1----:R-:W-:Y:S01]  /*9550*/  FMUL.FTZ R137, R98, R211 ;  /* 0x000000d362897220 */ /* 0x002fe20000410000 */
[----:B------:R-:W-:-:S03]  /*9560*/  FFMA.FTZ R211, R22, UR5, -R229 ;  /* 0x0000000516d37c23 */ /* 0x000fc600080108e5 */
[----:B------:R-:W-:Y:S01]  /*9570*/  FMUL.FTZ R137, R23, R137 ;  /* 0x0000008917897220 */ /* 0x000fe20000410000 */
[----:B------:R-:W-:Y:S02]  /*9580*/  FSEL R23, R121, -INF , P1 ;  /* 0xff80000079177808 */ /* 0x000fe40000800000 */
[----:B------:R1:W-:Y:S01]  /*9590*/  MUFU.EX2 R22, R136 ;  /* 0x0000008800167308 */ /* 0x0003e20000000800 */
[----:B------:R-:W-:Y:S01]  /*95a0*/  FSEL R204, R115, -INF , P1 ;  /* 0xff80000073cc7808 */ /* 0x000fe20000800000 */
[----:B------:R-:W-:Y:S01]  /*95b0*/  FFMA.FTZ R224, R224, UR5, -R229 ;  /* 0x00000005e0e07c23 */ /* 0x000fe200080108e5 */
[----:B------:R-:W-:Y:S01]  /*95c0*/  FMUL.FTZ R35, R102, R35 ;  /* 0x0000002366237220 */ /* 0x000fe20000410000 */
[----:B------:R-:W-:Y:S01]  /*95d0*/  FSEL R229, R117, -INF , P2 ;  /* 0xff80000075e57808 */ /* 0x000fe20001000000 */
[----:B-1----:R-:W-:Y:S01]  /*95e0*/  FFMA.FTZ R136, -R206, R206, 1 ;  /* 0x3f800000ce887423 */ /* 0x002fe200000101ce */
[--C-:B------:R-:W-:Y:S01]  /*95f0*/  FFMA.FTZ R206, R23, UR5, -R230.reuse ;  /* 0x0000000517ce7c23 */ /* 0x100fe200080108e6 */
[----:B------:R-:W-:Y:S01]  /*9600*/  FFMA.FTZ R204, R204, UR5, -R231 ;  /* 0x00000005cccc7c23 */ /* 0x000fe200080108e7 */
[----:B------:R1:W-:Y:S01]  /*9610*/  MUFU.EX2 R23, R135 ;  /* 0x0000008700177308 */ /* 0x0003e20000000800 */
[----:B------:R-:W-:Y:S01]  /*9620*/  FMUL.FTZ R136, R136, R32 ;  /* 0x0000002088887220 */ /* 0x000fe20000410000 */
[----:B------:R-:W-:Y:S01]  /*9630*/  FMUL.FTZ R34, R103, R34 ;  /* 0x0000002267227220 */ /* 0x000fe20000410000 */
[----:B------:R-:W-:Y:S01]  /*9640*/  FMUL.FTZ R231, R96, R213 ;  /* 0x000000d560e77220 */ /* 0x000fe20000410000 */
[----:B------:R-:W-:-:S04]  /*9650*/  FFMA.FTZ R213, R229, UR5, -R230 ;  /* 0x00000005e5d57c23 */ /* 0x000fc800080108e6 */
[----:B------:R3:W-:Y:S01]  /*9660*/  MUFU.EX2 R32, R134 ;  /* 0x0000008600207308 */ /* 0x0007e20000000800 */
[----:B-1----:R-:W-:Y:S01]  /*9670*/  FFMA.FTZ R135, -R208, R208, 1 ;  /* 0x3f800000d0877423 */ /* 0x002fe200000101d0 */
[----:B------:R-:W-:Y:S01]  /*9680*/  IADD3 R230, R7, 0x8, RZ ;  /* 0x0000000807e67810 */ /* 0x000fe20007ffe0ff */
[----:B------:R-:W-:Y:S02]  /*9690*/  FMUL.FTZ R205, R205, R231 ;  /* 0x000000e7cdcd7220 */ /* 0x000fe40000410000 */
[----:B------:R-:W-:Y:S01]  /*96a0*/  FMUL.FTZ R135, R135, R34 ;  /* 0x0000002287877220 */ /* 0x000fe20000410000 */
[----:B---3--:R-:W-:Y:S01]  /*96b0*/  FMUL.FTZ R134, R209, R35 ;  /* 0x00000023d1867220 */ /* 0x008fe20000410000 */
[----:B------:R-:W-:Y:S01]  /*96c0*/  IADD3 R35, R7, 0x10, RZ ;  /* 0x0000001007237810 */ /* 0x000fe20007ffe0ff */
[----:B------:R-:W-:Y:S01]  /*96d0*/  FFMA.FTZ R34, -R225, R225, 1 ;  /* 0x3f800000e1227423 */ /* 0x000fe200000101e1 */
[----:B------:R-:W-:Y:S02]  /*96e0*/  VIADD R231, R7, 0xc ;  /* 0x0000000c07e77836 */ /* 0x000fe40000000000 */
[----:B--2---:R-:W-:Y:S01]  /*96f0*/  FMUL.FTZ R215, R17, R215 ;  /* 0x000000d711d77220 */ /* 0x004fe20000410000 */
[----:B------:R-:W-:Y:S01]  /*9700*/  FFMA.FTZ R88, -R88, R88, 1 ;  /* 0x3f80000058587423 */ /* 0x000fe20000010158 */
[----:B------:R1:W-:Y:S01]  /*9710*/  SHFL.IDX PT, R225, R223, R35, 0x1f ;  /* 0x00001f23dfe17589 */ /* 0x0003e200000e0000 */
[C---:B------:R-:W-:Y:S01]  /*9720*/  VIADD R229, R7.reuse, 0x4 ;  /* 0x0000000407e57836 */ /* 0x040fe20000000000 */
[----:B------:R-:W2:Y:S02]  /*9730*/  MUFU.EX2 R105, R105 ;  /* 0x0000006900697308 */ /* 0x000ea40000000800 */
[----:B------:R-:W3:Y:S01]  /*9740*/  SHFL.IDX PT, R230, R223, R230, 0x1f ;  /* 0x00001fe6dfe67589 */ /* 0x000ee200000e0000 */
[----:B------:R-:W-:Y:S01]  /*9750*/  FMUL.FTZ R88, R88, R215 ;  /* 0x000000d758587220 */ /* 0x000fe20000410000 */
[----:B-1----:R-:W-:-:S04]  /*9760*/  IADD3 R35, R7, 0x18, RZ ;  /* 0x0000001807237810 */ /* 0x002fc80007ffe0ff */
[----:B------:R-:W1:Y:S01]  /*9770*/  MUFU.EX2 R101, R101 ;  /* 0x0000006500657308 */ /* 0x000e620000000800 */
[----:B------:R-:W4:Y:S04]  /*9780*/  SHFL.IDX PT, R209, R223, R7, 0x1f ;  /* 0x00001f07dfd17589 */ /* 0x000f2800000e0000 */
[----:B------:R2:W-:Y:S04]  /*9790*/  SHFL.IDX PT, R208, R223, R231, 0x1f ;  /* 0x00001fe7dfd07589 */ /* 0x0005e800000e0000 */
[----:B------:R-:W4:Y:S04]  /*97a0*/  SHFL.IDX PT, R215, R223, R35, 0x1f ;  /* 0x00001f23dfd77589 */ /* 0x000f2800000e0000 */
[----:B------:R-:W4:Y:S01]  /*97b0*/  SHFL.IDX PT, R229, R223, R229, 0x1f ;  /* 0x00001fe5dfe57589 */ /* 0x000f2200000e0000 */
[----:B------:R-:W4:Y:S01]  /*97c0*/  MUFU.EX2 R111, R111 ;  /* 0x0000006f006f7308 */ /* 0x000f220000000800 */
[----:B--2---:R-:W-:-:S02]  /*97d0*/  VIADD R231, R7, 0x14 ;  /* 0x0000001407e77836 */ /* 0x004fc40000000000 */
[----:B------:R-:W-:Y:S01]  /*97e0*/  FMUL.FTZ R33, R105, R33 ;  /* 0x0000002169217220 */ /* 0x000fe20000410000 */
[----:B------:R-:W-:-:S04]  /*97f0*/  FFMA.FTZ R207, -R207, R207, 1 ;  /* 0x3f800000cfcf7423 */ /* 0x000fc800000101cf */
[----:B------:R-:W2:Y:S01]  /*9800*/  MUFU.EX2 R110, R110 ;  /* 0x0000006e006e7308 */ /* 0x000ea20000000800 */
[----:B-1----:R-:W-:Y:S01]  /*9810*/  FMUL.FTZ R36, R101, R36 ;  /* 0x0000002465247220 */ /* 0x002fe20000410000 */
[----:B------:R-:W-:Y:S01]  /*9820*/  FMUL.FTZ R207, R207, R33 ;  /* 0x00000021cfcf7220 */ /* 0x000fe20000410000 */
[----:B------:R-:W1:Y:S01]  /*9830*/  SHFL.IDX PT, R231, R223, R231, 0x1f ;  /* 0x00001fe7dfe77589 */ /* 0x000e6200000e0000 */
[--C-:B---3--:R-:W-:Y:S01]  /*9840*/  FADD.FTZ R44, R44, -R230.reuse ;  /* 0x800000e62c2c7221 */ /* 0x108fe20000010000 */
[----:B------:R-:W-:-:S03]  /*9850*/  FADD.FTZ R46, R46, -R230 ;  /* 0x800000e62e2e7221 */ /* 0x000fc60000010000 */
[----:B------:R3:W-:Y:S01]  /*9860*/  MUFU.EX2 R33, R133 ;  /* 0x0000008500217308 */ /* 0x0007e20000000800 */
[--C-:B----4-:R-:W-:Y:S01]  /*9870*/  FADD.FTZ R40, R40, -R209.reuse ;  /* 0x800000d128287221 */ /* 0x110fe20000010000 */
[----:B------:R-:W-:Y:S01]  /*9880*/  FADD.FTZ R42, R42, -R209 ;  /* 0x800000d12a2a7221 */ /* 0x000fe20000010000 */
[----:B------:R-:W-:Y:S01]  /*9890*/  FADD.FTZ R209, R52, -R215 ;  /* 0x800000d734d17221 */ /* 0x000fe20000010000 */
[----:B------:R-:W-:Y:S01]  /*98a0*/  FFMA.FTZ R52, -R236, R236, 1 ;  /* 0x3f800000ec347423 */ /* 0x000fe200000101ec */
[----:B------:R-:W-:Y:S01]  /*98b0*/  FMUL.FTZ R44, R111, R44 ;  /* 0x0000002c6f2c7220 */ /* 0x000fe20000410000 */
[----:B---3--:R-:W-:Y:S02]  /*98c0*/  FMUL.FTZ R133, R34, R36 ;  /* 0x0000002422857220 */ /* 0x008fe40000410000 */
[----:B------:R3:W-:Y:S01]  /*98d0*/  MUFU.EX2 R36, R124 ;  /* 0x0000007c00247308 */ /* 0x0007e20000000800 */
[--C-:B------:R-:W-:Y:S01]  /*98e0*/  FADD.FTZ R41, R41, -R229.reuse ;  /* 0x800000e529297221 */ /* 0x100fe20000010000 */
[----:B------:R-:W-:Y:S01]  /*98f0*/  FADD.FTZ R43, R43, -R229 ;  /* 0x800000e52b2b7221 */ /* 0x000fe20000010000 */
[----:B------:R-:W-:Y:S01]  /*9900*/  FFMA.FTZ R92, -R92, R92, 1 ;  /* 0x3f8000005c5c7423 */ /* 0x000fe2000001015c */
[----:B------:R-:W-:Y:S01]  /*9910*/  FFMA.FTZ R91, -R91, R91, 1 ;  /* 0x3f8000005b5b7423 */ /* 0x000fe2000001015b */
[----:B------:R-:W-:Y:S01]  /*9920*/  FMUL.FTZ R46, R10, R46 ;  /* 0x0000002e0a2e7220 */ /* 0x000fe20000410000 */
[----:B---3--:R-:W-:-:S02]  /*9930*/  FADD.FTZ R124, R45, -R208 ;  /* 0x800000d02d7c7221 */ /* 0x008fc40000010000 */
[----:B------:R-:W3:Y:S01]  /*9940*/  MUFU.EX2 R108, R108 ;  /* 0x0000006c006c7308 */ /* 0x000ee20000000800 */
[----:B------:R-:W-:Y:S01]  /*9950*/  IADD3 R229, R7, 0x8, RZ ;  /* 0x0000000807e57810 */ /* 0x000fe20007ffe0ff */
[----:B--2---:R-:W-:Y:S01]  /*9960*/  FMUL.FTZ R124, R110, R124 ;  /* 0x0000007c6e7c7220 */ /* 0x004fe20000410000 */
[----:B------:R-:W2:Y:S01]  /*9970*/  SHFL.IDX PT, R223, R223, R233, 0x1f ;  /* 0x00001fe9dfdf7589 */ /* 0x000ea200000e0000 */
[----:B------:R-:W-:Y:S01]  /*9980*/  FMUL.FTZ R52, R52, R44 ;  /* 0x0000002c34347220 */ /* 0x000fe20000410000 */
[----:B------:R-:W-:Y:S01]  /*9990*/  FMUL.FTZ R44, R92, R46 ;  /* 0x0000002e5c2c7220 */ /* 0x000fe20000410000 */
[----:B------:R-:W-:Y:S02]  /*99a0*/  FMUL.FTZ R46, R91, R124 ;  /* 0x0000007c5b2e7220 */ /* 0x000fe40000410000 */
[----:B------:R-:W4:Y:S01]  /*99b0*/  MUFU.EX2 R107, R107 ;  /* 0x0000006b006b7308 */ /* 0x000f220000000800 */
[----:B------:R-:W2:Y:S07]  /*99c0*/  SHFL.IDX PT, R91, R13, R229, 0x1f ;  /* 0x00001fe50d5b7589 */ /* 0x000eae00000e0000 */
[----:B------:R-:W2:Y:S01]  /*99d0*/  MUFU.EX2 R109, R109 ;  /* 0x0000006d006d7308 */ /* 0x000ea20000000800 */
[----:B------:R-:W-:Y:S01]  /*99e0*/  FADD.FTZ R47, R47, -R208 ;  /* 0x800000d02f2f7221 */ /* 0x000fe20000010000 */
[----:B-1----:R-:W-:Y:S01]  /*99f0*/  FADD.FTZ R208, R49, -R231 ;  /* 0x800000e731d07221 */ /* 0x002fe20000010000 */
[----:B------:R-:W-:Y:S01]  /*9a00*/  FFMA.FTZ R45, -R227, R227, 1 ;  /* 0x3f800000e32d7423 */ /* 0x000fe200000101e3 */
[----:B---3--:R-:W-:Y:S01]  /*9a10*/  FMUL.FTZ R49, R108, R40 ;  /* 0x000000286c317220 */ /* 0x008fe20000410000 */
[----:B------:R-:W-:Y:S01]  /*9a20*/  FFMA.FTZ R226, -R226, R226, 1 ;  /* 0x3f800000e2e27423 */ /* 0x000fe200000101e2 */
[----:B------:R-:W-:-:S02]  /*9a30*/  FADD.FTZ R48, R48, -R225 ;  /* 0x800000e130307221 */ /* 0x000fc40000010000 */
[----:B------:R-:W-:Y:S01]  /*9a40*/  FMUL.FTZ R45, R45, R49 ;  /* 0x000000312d2d7220 */ /* 0x000fe20000410000 */
[----:B------:R-:W-:Y:S01]  /*9a50*/  FFMA.FTZ R49, -R228, R228, 1 ;  /* 0x3f800000e4317423 */ /* 0x000fe200000101e4 */
[----:B----4-:R-:W-:Y:S01]  /*9a60*/  FMUL.FTZ R41, R107, R41 ;  /* 0x000000296b297220 */ /* 0x010fe20000410000 */
[----:B------:R-:W-:Y:S01]  /*9a70*/  FADD.FTZ R50, R50, -R225 ;  /* 0x800000e132327221 */ /* 0x000fe20000010000 */
[----:B------:R1:W-:Y:S01]  /*9a80*/  MUFU.EX2 R34, R131 ;  /* 0x0000008300227308 */ /* 0x0003e20000000800 */
[----:B------:R-:W-:Y:S01]  /*9a90*/  FMUL.FTZ R214, R9, R214 ;  /* 0x000000d609d67220 */ /* 0x000fe20000410000 */
[----:B--2---:R-:W-:Y:S01]  /*9aa0*/  FADD.FTZ R40, R53, -R223 ;  /* 0x800000df35287221 */ /* 0x004fe20000010000 */
[----:B------:R-:W-:Y:S01]  /*9ab0*/  FMUL.FTZ R217, R109, R217 ;  /* 0x000000d96dd97220 */ /* 0x000fe20000410000 */
[----:B------:R-:W-:Y:S01]  /*9ac0*/  FMUL.FTZ R49, R49, R41 ;  /* 0x0000002931317220 */ /* 0x000fe20000410000 */
[----:B------:R-:W-:-:S03]  /*9ad0*/  FFMA.FTZ R90, -R90, R90, 1 ;  /* 0x3f8000005a5a7423 */ /* 0x000fc6000001015a */
[----:B------:R2:W-:Y:S01]  /*9ae0*/  MUFU.EX2 R35, R129 ;  /* 0x0000008100237308 */ /* 0x0005e20000000800 */
[----:B-1----:R-:W-:Y:S01]  /*9af0*/  FFMA.FTZ R131, -R232, R232, 1 ;  /* 0x3f800000e8837423 */ /* 0x002fe200000101e8 */
[----:B------:R-:W-:Y:S01]  /*9b00*/  FFMA.FTZ R53, -R237, R237, 1 ;  /* 0x3f800000ed357423 */ /* 0x000fe200000101ed */
[----:B------:R-:W-:Y:S01]  /*9b10*/  FFMA.FTZ R235, -R235, R235, 1 ;  /* 0x3f800000ebeb7423 */ /* 0x000fe200000101eb */
[----:B------:R-:W-:Y:S01]  /*9b20*/  FFMA.FTZ R93, -R93, R93, 1 ;  /* 0x3f8000005d5d7423 */ /* 0x000fe2000001015d */
[----:B------:R-:W-:Y:S01]  /*9b30*/  FMUL.FTZ R47, R24, R47 ;  /* 0x0000002f182f7220 */ /* 0x000fe20000410000 */
[----:B------:R-:W-:Y:S01]  /*9b40*/  FMUL.FTZ R48, R25, R48 ;  /* 0x0000003019307220 */ /* 0x000fe20000410000 */
[----:B------:R-:W-:Y:S01]  /*9b50*/  FMUL.FTZ R41, R26, R50 ;  /* 0x000000321a297220 */ /* 0x000fe20000410000 */
[----:B------:R-:W-:Y:S01]  /*9b60*/  FMUL.FTZ R43, R12, R43 ;  /* 0x0000002b0c2b7220 */ /* 0x000fe20000410000 */
[----:B--2---:R-:W-:Y:S01]  /*9b70*/  FMUL.FTZ R129, R226, R217 ;  /* 0x000000d9e2817220 */ /* 0x004fe20000410000 */
[----:B------:R-:W-:Y:S01]  /*9b80*/  FFMA.FTZ R94, -R94, R94, 1 ;  /* 0x3f8000005e5e7423 */ /* 0x000fe2000001015e */
[----:B------:R-:W-:Y:S01]  /*9b90*/  FMUL.FTZ R208, R27, R208 ;  /* 0x000000d01bd07220 */ /* 0x000fe20000410000 */
[C---:B------:R-:W-:Y:S01]  /*9ba0*/  VIADD R230, R7.reuse, 0x4 ;  /* 0x0000000407e67836 */ /* 0x040fe20000000000 */
[----:B------:R-:W-:Y:S01]  /*9bb0*/  IADD3 R217, R7, 0x10, RZ ;  /* 0x0000001007d97810 */ /* 0x000fe20007ffe0ff */
[----:B------:R-:W-:Y:S01]  /*9bc0*/  FMUL.FTZ R131, R131, R214 ;  /* 0x000000d683837220 */ /* 0x000fe20000410000 */
[--C-:B------:R-:W-:Y:S01]  /*9bd0*/  FADD.FTZ R60, R60, -R91.reuse ;  /* 0x8000005b3c3c7221 */ /* 0x100fe20000010000 */
        /* <DEDUP_REMOVED lines=8> */
[----:B------:R-:W-:Y:S01]  /*9c60*/  FMUL.FTZ R48, R93, R208 ;  /* 0x000000d05d307220 */ /* 0x000fe20000410000 */
[----:B------:R-:W-:Y:S01]  /*9c70*/  VIADD R226, R7, 0xc ;  /* 0x0000000c07e27836 */ /* 0x000fe20000000000 */
        /* <DEDUP_REMOVED lines=176> */
[----:B------:R-:W-:Y:S01]  /*a780*/  FMUL.FTZ R75, R14, R75 ;  /* 0x0000004b0e4b7220 */ /* 0x000fe20000410000 */
[----:B------:R-:W-:Y:S01]  /*a790*/  FFMA.FTZ R65, -R113, R113, 1 ;  /* 0x3f80000071417423 */ /* 0x000fe20000010171 */
[----:B------:R-:W-:Y:S01]  /*a7a0*/  FFMA.FTZ R72, -R115, R115, 1 ;  /* 0x3f80000073487423 */ /* 0x000fe20000010173 */
[----:B--2---:R-:W-:Y:S01]  /*a7b0*/  FMUL.FTZ R81, R212, R81 ;  /* 0x00000051d4517220 */ /* 0x004fe20000410000 */
        /* <DEDUP_REMOVED lines=75> */
[----:B---3--:R-:W-:-:S05]  /*ac70*/  IMAD R29, R0, 0x4000, R209 ;  /* 0x00004000001d7824 */ /* 0x008fca00078e02d1 */
        /* <DEDUP_REMOVED lines=141> */
.L_x_1402:
        /* <DEDUP_REMOVED lines=70> */
.L_x_1403:
        /* <DEDUP_REMOVED lines=12> */
.L_x_1393:
        /* <DEDUP_REMOVED lines=9> */
[----:B-----5:R-:W-:-:S04]  /*bb00*/  IADD3 R5, R5, -0x80, RZ ;  /* 0xffffff8005057810 */ /* 0x020fc80007ffe0ff */
[----:B------:R-:W-:Y:S02]  /*bb10*/  SHF.R.S32.HI R6, RZ, 0x1f, R5 ;  /* 0x0000001fff067819 */ /* 0x000fe40000011405 */
[C---:B-1----:R-:W-:Y:S01]  /*bb20*/  IADD3 R15, R14.reuse, -0x80, RZ ;  /* 0xffffff800e0f7810 */ /* 0x042fe20007ffe0ff */
[----:B------:R-:W-:Y:S01]  /*bb30*/  VIADD R14, R14, 0xffffff80 ;  /* 0xffffff800e0e7836 */ /* 0x000fe20000000000 */
[----:B------:R-:W-:-:S04]  /*bb40*/  LEA.HI R7, R6, R5, RZ, 0x5 ;  /* 0x0000000506077211 */ /* 0x000fc800078f28ff */
[----:B------:R-:W-:Y:S02]  /*bb50*/  LOP3.LUT R8, R7, 0xffffffe0, RZ, 0xc0, !PT ;  /* 0xffffffe007087812 */ /* 0x000fe400078ec0ff */
[----:B------:R-:W-:-:S03]  /*bb60*/  SHF.R.S32.HI R14, RZ, 0x1f, R14 ;  /* 0x0000001fff0e7819 */ /* 0x000fc6000001140e */
[----:B------:R-:W-:Y:S01]  /*bb70*/  IMAD.IADD R8, R5, 0x1, -R8 ;  /* 0x0000000105087824 */ /* 0x000fe200078e0a08 */
[----:B------:R-:W-:-:S04]  /*bb80*/  LEA.HI R14, R14, R15, RZ, 0x7 ;  /* 0x0000000f0e0e7211 */ /* 0x000fc800078f38ff */
[----:B------:R-:W-:Y:S01]  /*bb90*/  SHF.R.S32.HI R14, RZ, 0x7, R14 ;  /* 0x00000007ff0e7819 */ /* 0x000fe2000001140e */
[----:B------:R-:W-:Y:S01]  /*bba0*/  IMAD.MOV.U32 R23, RZ, RZ, 0x40000040 ;  /* 0x40000040ff177424 */ /* 0x000fe200078e00ff */
[CC--:B--2---:R-:W-:Y:S02]  /*bbb0*/  LEA.HI R9, R12.reuse, R13.reuse, RZ, 0x2 ;  /* 0x0000000d0c097211 */ /* 0x0c4fe400078f10ff */
[----:B------:R-:W-:Y:S02]  /*bbc0*/  LEA.HI R12, R12, R13, RZ, 0x5 ;  /* 0x0000000d0c0c7211 */ /* 0x000fe400078f28ff */
[--C-:B------:R-:W-:Y:S02]  /*bbd0*/  SHF.R.S32.HI R10, RZ, 0x2, R9.reuse ;  /* 0x00000002ff0a7819 */ /* 0x100fe40000011409 */
[----:B------:R-:W-:Y:S02]  /*bbe0*/  SHF.R.S32.HI R7, RZ, 0x1f, R9 ;  /* 0x0000001fff077819 */ /* 0x000fe40000011409 */
[----:B------:R-:W-:-:S02]  /*bbf0*/  LEA.HI R13, R14, R14, RZ, 0x1 ;  /* 0x0000000e0e0d7211 */ /* 0x000fc400078f08ff */
[----:B------:R-:W-:Y:S02]  /*bc00*/  LEA.HI R9, R7, R10, RZ, 0x3 ;  /* 0x0000000a07097211 */ /* 0x000fe400078f18ff */
[----:B------:R-:W-:Y:S02]  /*bc10*/  SHF.R.S32.HI R7, RZ, 0x1f, R8 ;  /* 0x0000001fff077819 */ /* 0x000fe40000011408 */
[----:B------:R-:W-:Y:S02]  /*bc20*/  LOP3.LUT R11, R9, 0xfffffff8, RZ, 0xc0, !PT ;  /* 0xfffffff8090b7812 */ /* 0x000fe400078ec0ff */
[CC--:B------:R-:W-:Y:S02]  /*bc30*/  LEA.HI R9, R7.reuse, R8.reuse, RZ, 0x3 ;  /* 0x0000000807097211 */ /* 0x0c0fe400078f18ff */
[----:B------:R-:W-:Y:S02]  /*bc40*/  LEA.HI R7, R7, R8, RZ, 0x2 ;  /* 0x0000000807077211 */ /* 0x000fe400078f10ff */
[----:B------:R-:W-:-:S02]  /*bc50*/  SHF.R.S32.HI R8, RZ, 0x5, R12 ;  /* 0x00000005ff087819 */ /* 0x000fc4000001140c */
[----:B------:R-:W-:Y:S02]  /*bc60*/  IADD3 R11, R10, -R11, RZ ;  /* 0x8000000b0a0b7210 */ /* 0x000fe40007ffe0ff */
[----:B------:R-:W-:Y:S02]  /*bc70*/  SHF.R.S32.HI R12, RZ, 0x2, R7 ;  /* 0x00000002ff0c7819 */ /* 0x000fe40000011407 */
[--C-:B------:R-:W-:Y:S02]  /*bc80*/  SHF.R.S32.HI R10, RZ, 0x3, R9.reuse ;  /* 0x00000003ff0a7819 */ /* 0x100fe40000011409 */
[----:B------:R-:W-:Y:S02]  /*bc90*/  SHF.R.S32.HI R9, RZ, 0x1f, R9 ;  /* 0x0000001fff097819 */ /* 0x000fe40000011409 */
[----:B------:R-:W-:Y:S02]  /*bca0*/  LOP3.LUT R13, R13, 0x3fffffe, RZ, 0xc0, !PT ;  /* 0x03fffffe0d0d7812 */ /* 0x000fe400078ec0ff */
[----:B------:R-:W-:-:S02]  /*bcb0*/  LEA.HI R7, R7, R12, RZ, 0x1 ;  /* 0x0000000c07077211 */ /* 0x000fc400078f08ff */
[----:B------:R-:W-:Y:S01]  /*bcc0*/  LEA.HI R9, R9, R10, RZ, 0x4 ;  /* 0x0000000a09097211 */ /* 0x000fe200078f20ff */
[----:B------:R-:W-:Y:S01]  /*bcd0*/  IMAD.IADD R14, R14, 0x1, -R13 ;  /* 0x000000010e0e7824 */ /* 0x000fe200078e0a0d */
[----:B------:R-:W-:Y:S02]  /*bce0*/  LOP3.LUT R7, R7, 0xfffffffe, RZ, 0xc0, !PT ;  /* 0xfffffffe07077812 */ /* 0x000fe400078ec0ff */
[----:B------:R-:W-:Y:S02]  /*bcf0*/  LEA R13, R8, R11, 0x4 ;  /* 0x0000000b080d7211 */ /* 0x000fe400078e20ff */
[----:B------:R-:W-:Y:S01]  /*bd00*/  LOP3.LUT R9, R9, 0x1ffffff0, RZ, 0xc0, !PT ;  /* 0x1ffffff009097812 */ /* 0x000fe200078ec0ff */
[----:B------:R-:W-:Y:S01]  /*bd10*/  IMAD.IADD R7, R12, 0x1, -R7 ;  /* 0x000000010c077824 */ /* 0x000fe200078e0a07 */
[----:B------:R-:W-:Y:S01]  /*bd20*/  LEA.HI R8, R6, R5, RZ, 0x2 ;  /* 0x0000000506087211 */ /* 0x000fe200078f10ff */
[----:B------:R-:W-:Y:S01]  /*bd30*/  VIADD R6, R12, 0x8 ;  /* 0x000000080c067836 */ /* 0x000fe20000000000 */
[----:B------:R-:W-:Y:S01]  /*bd40*/  IADD3 R10, R10, -R9, RZ ;  /* 0x800000090a0a7210 */ /* 0x000fe20007ffe0ff */
[----:B------:R-:W-:Y:S01]  /*bd50*/  IMAD R19, R14, 0x40, R13 ;  /* 0x000000400e137824 */ /* 0x000fe200078e020d */
[----:B------:R-:W-:-:S02]  /*bd60*/  LOP3.LUT R18, R8, 0xfffffffc, RZ, 0xc0, !PT ;  /* 0xfffffffc08127812 */ /* 0x000fc400078ec0ff */
[----:B------:R-:W-:Y:S01]  /*bd70*/  LEA.HI R11, R6, R6, RZ, 0x1 ;  /* 0x00000006060b7211 */ /* 0x000fe200078f08ff */
[----:B------:R-:W3:Y:S01]  /*bd80*/  S2R R8, SR_CTAID.X ;  /* 0x0000000000087919 */ /* 0x000ee20000002500 */
[----:B------:R-:W-:Y:S01]  /*bd90*/  LEA R10, R10, R7, 0x3 ;  /* 0x000000070a0a7211 */ /* 0x000fe200078e18ff */
[C---:B------:R-:W-:Y:S01]  /*bda0*/  VIADD R7, R12.reuse, 0x10 ;  /* 0x000000100c077836 */ /* 0x040fe20000000000 */
[----:B------:R-:W-:Y:S02]  /*bdb0*/  IADD3 R9, R5, -R18, RZ ;  /* 0x8000001205097210 */ /* 0x000fe40007ffe0ff */
[----:B------:R-:W-:Y:S01]  /*bdc0*/  LOP3.LUT R5, R11, 0xfffffffe, RZ, 0xc0, !PT ;  /* 0xfffffffe0b057812 */ /* 0x000fe200078ec0ff */
[----:B------:R-:W-:Y:S01]  /*bdd0*/  VIADD R13, R12, 0x18 ;  /* 0x000000180c0d7836 */ /* 0x000fe20000000000 */
[----:B------:R1:W-:Y:S01]  /*bde0*/  STL [R1+0x84], R10 ;  /* 0x0000840a01007387 */ /* 0x0003e20000100800 */
[----:B------:R-:W-:Y:S02]  /*bdf0*/  LEA.HI R12, R7, R7, RZ, 0x1 ;  /* 0x00000007070c7211 */ /* 0x000fe400078f08ff */
[----:B------:R-:W-:-:S02]  /*be00*/  IADD3 R6, R6, -R5, RZ ;  /* 0x8000000506067210 */ /* 0x000fc40007ffe0ff */
[--C-:B------:R-:W-:Y:S02]  /*be10*/  SHF.R.S32.HI R5, RZ, 0x1, R11.reuse ;  /* 0x00000001ff057819 */ /* 0x100fe4000001140b */
[----:B------:R-:W-:Y:S02]  /*be20*/  LEA.HI R15, R13, R13, RZ, 0x1 ;  /* 0x0000000d0d0f7211 */ /* 0x000fe400078f08ff */
[----:B-1----:R-:W-:Y:S02]  /*be30*/  SHF.R.S32.HI R10, RZ, 0x1f, R11 ;  /* 0x0000001fff0a7819 */ /* 0x002fe4000001140b */
[----:B------:R-:W-:Y:S02]  /*be40*/  LOP3.LUT R14, R12, 0xfffffffe, RZ, 0xc0, !PT ;  /* 0xfffffffe0c0e7812 */ /* 0x000fe400078ec0ff */
[----:B------:R-:W-:Y:S02]  /*be50*/  SHF.R.S32.HI R11, RZ, 0x1, R12 ;  /* 0x00000001ff0b7819 */ /* 0x000fe4000001140c */
[----:B------:R-:W-:-:S02]  /*be60*/  LEA.HI R10, R10, R5, RZ, 0x4 ;  /* 0x000000050a0a7211 */ /* 0x000fc400078f20ff */
[----:B------:R-:W-:Y:S02]  /*be70*/  SHF.R.S32.HI R12, RZ, 0x1f, R12 ;  /* 0x0000001fff0c7819 */ /* 0x000fe4000001140c */
[--C-:B------:R-:W-:Y:S02]  /*be80*/  SHF.R.S32.HI R17, RZ, 0x1, R15.reuse ;  /* 0x00000001ff117819 */ /* 0x100fe4000001140f */
[----:B------:R-:W-:Y:S02]  /*be90*/  SHF.R.S32.HI R18, RZ, 0x1f, R15 ;  /* 0x0000001fff127819 */ /* 0x000fe4000001140f */
[----:B------:R-:W-:Y:S02]  /*bea0*/  LOP3.LUT R10, R10, 0x1ffffff0, RZ, 0xc0, !PT ;  /* 0x1ffffff00a0a7812 */ /* 0x000fe400078ec0ff */
[----:B------:R-:W-:Y:S02]  /*beb0*/  LEA.HI R12, R12, R11, RZ, 0x4 ;  /* 0x0000000b0c0c7211 */ /* 0x000fe400078f20ff */
[----:B------:R-:W-:Y:S01]  /*bec0*/  LEA.HI R18, R18, R17, RZ, 0x4 ;  /* 0x0000001112127211 */ /* 0x000fe200078f20ff */
[----:B------:R-:W-:Y:S01]  /*bed0*/  IMAD.IADD R5, R5, 0x1, -R10 ;  /* 0x0000000105057824 */ /* 0x000fe200078e0a0a */
[----:B------:R-:W-:-:S02]  /*bee0*/  LOP3.LUT R12, R12, 0x1ffffff0, RZ, 0xc0, !PT ;  /* 0x1ffffff00c0c7812 */ /* 0x000fc400078ec0ff */
[----:B------:R-:W-:Y:S02]  /*bef0*/  LOP3.LUT R10, R15, 0xfffffffe, RZ, 0xc0, !PT ;  /* 0xfffffffe0f0a7812 */ /* 0x000fe400078ec0ff */
[----:B------:R-:W-:Y:S01]  /*bf00*/  LOP3.LUT R18, R18, 0x1ffffff0, RZ, 0xc0, !PT ;  /* 0x1ffffff012127812 */ /* 0x000fe200078ec0ff */
[----:B------:R-:W-:Y:S01]  /*bf10*/  IMAD.IADD R11, R11, 0x1, -R12 ;  /* 0x000000010b0b7824 */ /* 0x000fe200078e0a0c */
[----:B------:R-:W-:Y:S01]  /*bf20*/  IADD3 R14, R7, -R14, RZ ;  /* 0x8000000e070e7210 */ /* 0x000fe20007ffe0ff */
[----:B------:R-:W-:Y:S01]  /*bf30*/  IMAD R5, R5, 0x8, R6 ;  /* 0x0000000805057824 */ /* 0x000fe200078e0206 */
[----:B------:R-:W-:Y:S02]  /*bf40*/  IADD3 R10, R13, -R10, RZ ;  /* 0x8000000a0d0a7210 */ /* 0x000fe40007ffe0ff */
[----:B------:R-:W-:Y:S02]  /*bf50*/  IADD3 R17, R17, -R18, RZ ;  /* 0x8000001211117210 */ /* 0x000fe40007ffe0ff */
[----:B------:R-:W-:Y:S01]  /*bf60*/  LEA R12, R11, R14, 0x3 ;  /* 0x0000000e0b0c7211 */ /* 0x000fe200078e18ff */
[----:B------:R4:W-:Y:S02]  /*bf70*/  STL [R1+0x80], R5 ;  /* 0x0000800501007387 */ /* 0x0009e40000100800 */
[----:B------:R-:W-:-:S02]  /*bf80*/  IMAD R7, R17, 0x8, R10 ;  /* 0x0000000811077824 */ /* 0x000fc400078e020a */
[----:B---3--:R-:W-:Y:S01]  /*bf90*/  IMAD R6, R8, -0x80, R21 ;  /* 0xffffff8008067824 */ /* 0x008fe200078e0215 */
[----:B------:R-:W-:Y:S01]  /*bfa0*/  STL [R1+0x7c], R12 ;  /* 0x00007c0c01007387 */ /* 0x000fe20000100800 */
[----:B----4-:R-:W-:-:S03]  /*bfb0*/  LEA R5, R20, R16, 0xd ;  /* 0x0000001014057211 */ /* 0x010fc600078e68ff */
[----:B------:R1:W-:Y:S02]  /*bfc0*/  STL [R1+0x78], R7 ;  /* 0x0000780701007387 */ /* 0x0003e40000100800 */
        /* <DEDUP_REMOVED lines=12> */
[----:B------:R-:W-:Y:S01]  /*c090*/  IMAD R8, R8, -0x80, -R19 ;  /* 0xffffff8008087824 */ /* 0x000fe200078e0a13 */
[C---:B------:R-:W-:Y:S01]  /*c0a0*/  IADD3 R22, R12.reuse, 0x2, RZ ;  /* 0x000000020c167810 */ /* 0x040fe20007ffe0ff */
[C---:B------:R-:W-:Y:S01]  /*c0b0*/  VIADD R20, R12.reuse, 0x4 ;  /* 0x000000040c147836 */ /* 0x040fe20000000000 */
[----:B------:R-:W-:Y:S01]  /*c0c0*/  MOV R21, 0x40000040 ;  /* 0x4000004000157802 */ /* 0x000fe20000000f00 */
[----:B------:R1:W-:Y:S01]  /*c0d0*/  STL [R1+0x6c], R12 ;  /* 0x00006c0c01007387 */ /* 0x0003e20000100800 */
[----:B------:R-:W-:Y:S01]  /*c0e0*/  IADD3 R18, R12, 0x6, RZ ;  /* 0x000000060c127810 */ /* 0x000fe20007ffe0ff */
[----:B------:R-:W-:Y:S01]  /*c0f0*/  IMAD.MOV.U32 R19, RZ, RZ, 0x40000040 ;  /* 0x40000040ff137424 */ /* 0x000fe200078e00ff */
[----:B------:R-:W-:Y:S01]  /*c100*/  MOV R11, 0x40000040 ;  /* 0x40000040000b7802 */ /* 0x000fe20000000f00 */
[----:B------:R-:W-:Y:S01]  /*c110*/  STL [R1+0x74], R6 ;  /* 0x0000740601007387 */ /* 0x000fe20000100800 */
[C---:B------:R-:W-:Y:S01]  /*c120*/  VIADD R10, R5.reuse, 0x6 ;  /* 0x00000006050a7836 */ /* 0x040fe20000000000 */
[----:B------:R-:W-:Y:S01]  /*c130*/  MOV R15, 0x40000040 ;  /* 0x40000040000f7802 */ /* 0x000fe20000000f00 */
[C---:B------:R-:W-:Y:S01]  /*c140*/  VIADD R14, R5.reuse, 0x2 ;  /* 0x00000002050e7836 */ /* 0x040fe20000000000 */
[----:B------:R2:W-:Y:S01]  /*c150*/  STL [R1+0x68], R5 ;  /* 0x0000680501007387 */ /* 0x0005e20000100800 */
[----:B------:R-:W-:Y:S01]  /*c160*/  IMAD.MOV.U32 R13, RZ, RZ, 0x40000040 ;  /* 0x40000040ff0d7424 */ /* 0x000fe200078e00ff */
[----:B-1----:R-:W-:-:S02]  /*c170*/  IADD3 R12, R5, 0x4, RZ ;  /* 0x00000004050c7810 */ /* 0x002fc40007ffe0ff */
[----:B------:R1:W-:Y:S04]  /*c180*/  STL.64 [R1+0x60], R22 ;  /* 0x0000601601007387 */ /* 0x0003e80000100a00 */
[----:B------:R1:W-:Y:S04]  /*c190*/  STL.64 [R1+0x58], R20 ;  /* 0x0000581401007387 */ /* 0x0003e80000100a00 */
[----:B------:R1:W-:Y:S04]  /*c1a0*/  STL.64 [R1+0x50], R18 ;  /* 0x0000501201007387 */ /* 0x0003e80000100a00 */
[----:B------:R1:W-:Y:S04]  /*c1b0*/  STL.64 [R1+0x38], R10 ;  /* 0x0000380a01007387 */ /* 0x0003e80000100a00 */
[----:B------:R1:W-:Y:S04]  /*c1c0*/  STL.64 [R1+0x48], R14 ;  /* 0x0000480e01007387 */ /* 0x0003e80000100a00 */
[----:B------:R1:W-:Y:S01]  /*c1d0*/  STL.64 [R1+0x40], R12 ;  /* 0x0000400c01007387 */ /* 0x0003e20000100a00 */
[C---:B--2---:R-:W-:Y:S01]  /*c1e0*/  IADD3 R5, R9.reuse, 0x4, RZ ;  /* 0x0000000409057810 */ /* 0x044fe20007ffe0ff */
[C---:B------:R-:W-:Y:S01]  /*c1f0*/  VIADD R17, R9.reuse, 0x8 ;  /* 0x0000000809117836 */ /* 0x040fe20000000000 */
[C---:B------:R-:W-:Y:S01]  /*c200*/  IADD3 R6, R9.reuse, 0xc, RZ ;  /* 0x0000000c09067810 */ /* 0x040fe20007ffe0ff */
[C---:B------:R-:W-:Y:S01]  /*c210*/  VIADD R5, R9.reuse, 0x10 ;  /* 0x0000001009057836 */ /* 0x040fe20000000000 */
[C---:B------:R-:W-:Y:S01]  /*c220*/  IADD3 R17, R9.reuse, 0x14, RZ ;  /* 0x0000001409117810 */ /* 0x040fe20007ffe0ff */
[C---:B------:R-:W-:Y:S01]  /*c230*/  VIADD R6, R9.reuse, 0x18 ;  /* 0x0000001809067836 */ /* 0x040fe20000000000 */
[----:B------:R-:W-:-:S07]  /*c240*/  IADD3 R5, R9, 0x1c, RZ ;  /* 0x0000001c09057810 */ /* 0x000fce0007ffe0ff */
.L_x_1416:
[----:B------:R-:W-:-:S05]  /*c250*/  IMAD.U32 R5, RZ, RZ, UR36 ;  /* 0x00000024ff057e24 */ /* 0x000fca000f8e00ff */
[----:B------:R-:W-:-:S04]  /*c260*/  LOP3.LUT R5, R5, 0x1, RZ, 0xfc, !PT ;  /* 0x0000000105057812 */ /* 0x000fc800078efcff */
[----:B------:R-:W-:-:S13]  /*c270*/  ISETP.NE.AND P6, PT, R5, 0x3, PT ;  /* 0x000000030500780c */ /* 0x000fda0003fc5270 */
[----:B------:R-:W-:Y:S05]  /*c280*/  @!P6 BRA `(.L_x_1406) ;  /* 0x000000000004e947 */ /* 0x000fea0003800000 */
[----:B------:R-:W-:Y:S01]  /*c290*/  BPT.TRAP 0x1 ;  /* 0x000000040000795c */ /* 0x000fe20000300000 */
.L_x_1406:
[----:B------:R-:W-:Y:S02]  /*c2a0*/  LEA R6, R0, R16, 0x3 ;  /* 0x0000001000067211 */ /* 0x000fe400078e18ff */
[----:B-1----:R-:W-:-:S04]  /*c2b0*/  SHF.L.U32 R21, R4, 0x1f, RZ ;  /* 0x0000001f04157819 */ /* 0x002fc800000006ff */
[----:B------:R1:W2:Y:S01]  /*c2c0*/  SYNCS.PHASECHK.TRANS64.TRYWAIT P0, [R6+URZ+0x30c10], R21 ;  /* 0x030c1015060075a7 */ /* 0x0002a2000800017f */
[----:B------:R-:W-:Y:S05]  /*c2d0*/  @!P6 BRA `(.L_x_1407) ;  /* 0x000000000004e947 */ /* 0x000fea0003800000 */
[----:B------:R-:W-:Y:S01]  /*c2e0*/  BPT.TRAP 0x1 ;  /* 0x000000040000795c */ /* 0x000fe20000300000 */
.L_x_1407:
[----:B------:R-:W-:-:S05]  /*c2f0*/  VIADD R5, R16, 0x10000 ;  /* 0x0001000010057836 */ /* 0x000fca0000000000 */
[----:B------:R-:W-:-:S04]  /*c300*/  SHF.R.U32.HI R5, RZ, 0x4, R5 ;  /* 0x00000004ff057819 */ /* 0x000fc80000011605 */
[----:B------:R-:W-:-:S04]  /*c310*/  LOP3.LUT R5, R5, 0x3fff, RZ, 0xc0, !PT ;  /* 0x00003fff05057812 */ /* 0x000fc800078ec0ff */
[----:B------:R-:W-:Y:S01]  /*c320*/  LOP3.LUT R11, R5, 0x10000, RZ, 0xfc, !PT ;  /* 0x00010000050b7812 */ /* 0x000fe200078efcff */
[----:B--2---:R-:W-:Y:S06]  /*c330*/  @P0 BRA `(.L_x_1408) ;  /* 0x0000000000080947 */ /* 0x004fec0003800000 */
[----:B------:R-:W2:Y:S02]  /*c340*/  SYNCS.PHASECHK.TRANS64.TRYWAIT P0, [R6+URZ+0x30c10], R21 ;  /* 0x030c1015060075a7 */ /* 0x000ea4000800017f */
[----:B--2---:R-:W-:Y:S05]  /*c350*/  @!P0 BRA `(.L_x_1409) ;  /* 0x0000008400648947 */ /* 0x004fea0003800000 */
.L_x_1408:
        /* <DEDUP_REMOVED lines=26> */
[C---:B------:R-:W-:Y:S02]  /*c500*/  LEA R12, R0.reuse, R12, 0x7 ;  /* 0x0000000c000c7211 */ /* 0x040fe400078e38ff */
[C---:B------:R-:W-:Y:S02]  /*c510*/  IMAD R227, R3.reuse, 0x2, R10 ;  /* 0x0000000203e37824 */ /* 0x040fe400078e020a */
[----:B------:R-:W-:Y:S01]  /*c520*/  IMAD R14, R0, 0x80, R14 ;  /* 0x00000080000e7824 */ /* 0x000fe200078e020e */
[----:B------:R-:W-:Y:S01]  /*c530*/  LEA R11, R3, R12, 0x1 ;  /* 0x0000000c030b7211 */ /* 0x000fe200078e08ff */
[----:B------:R-:W-:-:S03]  /*c540*/  IMAD R17, R227, 0x4, R16 ;  /* 0x00000004e3117824 */ /* 0x000fc600078e0210 */
        /* <DEDUP_REMOVED lines=8> */
[----:B------:R-:W-:Y:S02]  /*c5d0*/  R2UR UR4, R18 ;  /* 0x00000000120472ca */ /* 0x000fe400000e0000 */
[----:B------:R-:W-:Y:S01]  /*c5e0*/  LEA R18, R0, R13, 0x7 ;  /* 0x0000000d00127211 */ /* 0x000fe200078e38ff */
[----:B------:R-:W-:-:S03]  /*c5f0*/  IMAD R13, R3, 0x2, R14 ;  /* 0x00000002030d7824 */ /* 0x000fc600078e020e */
[----:B------:R-:W-:Y:S01]  /*c600*/  LEA R19, R3, R18, 0x1 ;  /* 0x0000001203137211 */ /* 0x000fe200078e08ff */
[----:B------:R-:W-:Y:S02]  /*c610*/  IMAD R10, R13, 0x4, R16 ;  /* 0x000000040d0a7824 */ /* 0x000fe400078e0210 */
[----:B------:R-:W-:Y:S01]  /*c620*/  VIADD R18, R16, 0x20000 ;  /* 0x0002000010127836 */ /* 0x000fe20000000000 */
[----:B------:R-:W-:-:S03]  /*c630*/  LEA R12, R19, R16, 0x2 ;  /* 0x00000010130c7211 */ /* 0x000fc600078e10ff */
[--C-:B------:R-:W-:Y:S01]  /*c640*/  IMAD R14, R11, 0x4, R18.reuse ;  /* 0x000000040b0e7824 */ /* 0x100fe200078e0212 */
[-C--:B------:R-:W-:Y:S01]  /*c650*/  LEA R11, R13, R18.reuse, 0x2 ;  /* 0x000000120d0b7211 */ /* 0x080fe200078e10ff */
[----:B------:R-:W-:Y:S01]  /*c660*/  IMAD R13, R19, 0x4, R18 ;  /* 0x00000004130d7824 */ /* 0x000fe200078e0212 */
[----:B------:R-:W-:Y:S01]  /*c670*/  LEA R227, R227, R18, 0x2 ;  /* 0x00000012e3e37211 */ /* 0x000fe200078e10ff */
        /* <DEDUP_REMOVED lines=13> */
.L_x_1410:
[----:B------:R1:W1:Y:S01]  /*c750*/  SYNCS.PHASECHK.TRANS64.TRYWAIT P0, [R6+URZ+0x30c30], R21 ;  /* 0x030c3015060075a7 */ /* 0x000262000800017f */
[----:B------:R-:W-:Y:S05]  /*c760*/  @!P6 BRA `(.L_x_1411) ;  /* 0x000000000004e947 */ /* 0x000fea0003800000 */
[----:B------:R-:W-:Y:S01]  /*c770*/  BPT.TRAP 0x1 ;  /* 0x000000040000795c */ /* 0x000fe20000300000 */
.L_x_1411:
[----:B-1----:R-:W-:Y:S05]  /*c780*/  @P0 BRA `(.L_x_1412) ;  /* 0x0000000000080947 */ /* 0x002fea0003800000 */
[----:B------:R-:W1:Y:S02]  /*c790*/  SYNCS.PHASECHK.TRANS64.TRYWAIT P0, [R6+URZ+0x30c30], R21 ;  /* 0x030c3015060075a7 */ /* 0x000e64000800017f */
[----:B-1----:R-:W-:Y:S05]  /*c7a0*/  @!P0 BRA `(.L_x_1413) ;  /* 0x0000008000648947 */ /* 0x002fea0003800000 */
.L_x_1412:
[----:B------:R-:W2:Y:S01]  /*c7b0*/  LDL R24, [R1+0x68] ;  /* 0x0000680001187983 */ /* 0x000ea20000100800 */
[----:B------:R-:W-:Y:S01]  /*c7c0*/  IADD3 R23, R16, 0x18000, RZ ;  /* 0x0001800010177810 */ /* 0x000fe20007ffe0ff */
[----:B------:R-:W-:Y:S02]  /*c7d0*/  ULDC UR9, c[0x0][0x75c] ;  /* 0x0001d70000097ab9 */ /* 0x000fe40000000800 */
[----:B------:R1:W-:Y:S01]  /*c7e0*/  STL [R1+0x128], R200 ;  /* 0x000128c801007387 */ /* 0x0003e20000100800 */
[----:B------:R-:W-:Y:S01]  /*c7f0*/  SHF.R.U32.HI R23, RZ, 0x4, R23 ;  /* 0x00000004ff177819 */ /* 0x000fe20000011617 */
[----:B------:R-:W-:Y:S01]  /*c800*/  FMUL.FTZ R83, R83, UR9 ;  /* 0x0000000953537c20 */ /* 0x000fe20008410000 */
[----:B------:R-:W-:Y:S01]  /*c810*/  FMUL.FTZ R84, R84, UR9 ;  /* 0x0000000954547c20 */ /* 0x000fe20008410000 */
[----:B------:R3:W-:Y:S01]  /*c820*/  STL [R1+0x124], R201 ;  /* 0x000124c901007387 */ /* 0x0007e20000100800 */
[----:B------:R-:W-:Y:S01]  /*c830*/  LOP3.LUT R136, R23, 0x3fff, RZ, 0xc0, !PT ;  /* 0x00003fff17887812 */ /* 0x000fe200078ec0ff */
[----:B------:R-:W-:Y:S01]  /*c840*/  FMUL.FTZ R85, R85, UR9 ;  /* 0x0000000955557c20 */ /* 0x000fe20008410000 */
[----:B------:R-:W-:Y:S01]  /*c850*/  FMUL.FTZ R18, R72, UR9 ;  /* 0x0000000948127c20 */ /* 0x000fe20008410000 */
[----:B------:R4:W-:Y:S01]  /*c860*/  STL [R1+0x120], R202 ;  /* 0x000120ca01007387 */ /* 0x0009e20000100800 */
[----:B------:R-:W-:Y:S01]  /*c870*/  LOP3.LUT R25, R136, 0x10000, RZ, 0xfc, !PT ;  /* 0x0001000088197812 */ /* 0x000fe200078efcff */
[----:B------:R-:W-:Y:S01]  /*c880*/  FMUL.FTZ R230, R73, UR9 ;  /* 0x0000000949e67c20 */ /* 0x000fe20008410000 */
[----:B------:R-:W-:Y:S01]  /*c890*/  FMUL.FTZ R19, R74, UR9 ;  /* 0x000000094a137c20 */ /* 0x000fe20008410000 */
[----:B------:R2:W-:Y:S01]  /*c8a0*/  STL [R1+0x11c], R203 ;  /* 0x00011ccb01007387 */ /* 0x0005e20000100800 */
        /* <DEDUP_REMOVED lines=126> */
[----:B--2---:R-:W-:Y:S01]  /*d090*/  IADD3 R2, -R2, 0x8, RZ ;  /* 0x0000000802027810 */ /* 0x004fe20007ffe1ff */
[----:B------:R-:W1:Y:S01]  /*d0a0*/  LDC.64 R94, c[0x0][0x748] ;  /* 0x0001d200ff5e7b82 */ /* 0x000e620000000a00 */
[----:B------:R1:W-:Y:S01]  /*d0b0*/  MUFU.TANH R6, R126 ;  /* 0x0000007e00067308 */ /* 0x0003e20000002400 */
[----:B------:R-:W-:-:S03]  /*d0c0*/  FMUL.FTZ R91, R97, UR9 ;  /* 0x00000009615b7c20 */ /* 0x000fc60008410000 */
[----:B------:R-:W-:Y:S01]  /*d0d0*/  HGMMA.64x128x16.F32.BF16 R24, gdesc[UR12], R24, gsb0 ;  /* 0x01e000000c1879f0 */ /* 0x000fe20008001818 */
[----:B------:R-:W-:Y:S01]  /*d0e0*/  LEA R96, R3, UR4, 0x1 ;  /* 0x0000000403607c11 */ /* 0x000fe2000f8e08ff */
[----:B------:R-:W-:Y:S01]  /*d0f0*/  UIADD3 UR4, UR6, 0x4, URZ ;  /* 0x0000000406047890 */ /* 0x000fe2000fffe03f */
[----:B------:R-:W-:Y:S01]  /*d100*/  UMOV UR15, 0x40000040 ;  /* 0x40000040000f7882 */ /* 0x000fe20000000000 */
[----:B---3--:R-:W-:Y:S01]  /*d110*/  R2UR UR5, R99 ;  /* 0x00000000630572ca */ /* 0x008fe200000e0000 */
[----:B------:R-:W-:Y:S01]  /*d120*/  UMOV UR7, 0x40000040 ;  /* 0x4000004000077882 */ /* 0x000fe20000000000 */
[----:B------:R-:W2:Y:S03]  /*d130*/  MUFU.TANH R23, R23 ;  /* 0x0000001700177308 */ /* 0x000ea60000002400 */
[----:B------:R-:W-:Y:S01]  /*d140*/  UMOV UR14, UR4 ;  /* 0x00000004000e7c82 */ /* 0x000fe20008000000 */
[----:B------:R-:W-:-:S04]  /*d150*/  IMAD.IADD R96, R7, 0x1, R96 ;  /* 0x0000000107607824 */ /* 0x000fc800078e0260 */
[----:B------:R-:W-:Y:S01]  /*d160*/  IMAD.IADD R221, R2, 0x1, -R96 ;  /* 0x0000000102dd7824 */ /* 0x000fe200078e0a60 */
[----:B------:R-:W3:Y:S01]  /*d170*/  MUFU.TANH R90, R90 ;  /* 0x0000005a005a7308 */ /* 0x000ee20000002400 */
[----:B-1----:R-:W-:Y:S02]  /*d180*/  IADD3 R126, -R96, R94, RZ ;  /* 0x0000005e607e7210 */ /* 0x002fe40007ffe1ff */
[----:B------:R-:W-:Y:S02]  /*d190*/  IADD3 R95, RZ, -R96, -R95 ;  /* 0x80000060ff5f7210 */ /* 0x000fe40007ffe85f */
[----:B------:R-:W-:-:S03]  /*d1a0*/  SEL R126, R126, 0x80, !P2 ;  /* 0x000000807e7e7807 */ /* 0x000fc60005000000 */
[----:B------:R-:W1:Y:S01]  /*d1b0*/  MUFU.TANH R91, R91 ;  /* 0x0000005b005b7308 */ /* 0x000e620000002400 */
[----:B------:R-:W-:Y:S02]  /*d1c0*/  IADD3 R94, R94, 0x8, -R96 ;  /* 0x000000085e5e7810 */ /* 0x000fe40007ffe860 */
[----:B------:R-:W-:-:S05]  /*d1d0*/  SEL R221, R221, 0x80, P3 ;  /* 0x00000080dddd7807 */ /* 0x000fca0001800000 */
        /* <DEDUP_REMOVED lines=114> */
[C---:B------:R-:W-:Y:S01]  /*d900*/  ISETP.GE.AND P5, PT, R128.reuse, 0x20, PT ;  /* 0x000000208000780c */ /* 0x040fe20003fa6270 */
[----:B------:R-:W-:Y:S01]  /*d910*/  FMUL.FTZ R138, R129, UR9 ;  /* 0x00000009818a7c20 */ /* 0x000fe20008410000 */
[----:B------:R-:W-:-:S02]  /*d920*/  ISETP.GE.AND P4, PT, R128, 0x21, PT ;  /* 0x000000218000780c */ /* 0x000fc40003f86270 */
[C---:B------:R-:W-:Y:S01]  /*d930*/  IADD3 R223, R9.reuse, 0x4, RZ ;  /* 0x0000000409df7810 */ /* 0x040fe20007ffe0ff */
[----:B------:R-:W-:Y:S01]  /*d940*/  VIADD R231, R9, 0x8 ;  /* 0x0000000809e77836 */ /* 0x000fe20000000000 */
[----:B---3--:R-:W-:Y:S01]  /*d950*/  FSEL R103, R90, -INF , !P0 ;  /* 0xff8000005a677808 */ /* 0x008fe20004000000 */
[----:B------:R3:W-:Y:S01]  /*d960*/  MUFU.TANH R146, R119 ;  /* 0x0000007700927308 */ /* 0x0007e20000002400 */
[----:B-1----:R-:W-:Y:S01]  /*d970*/  FSEL R109, R91, -INF , !P1 ;  /* 0xff8000005b6d7808 */ /* 0x002fe20004800000 */
[----:B------:R-:W-:Y:S01]  /*d980*/  ULDC UR4, c[0x0][0x744] ;  /* 0x0001d10000047ab9 */ /* 0x000fe20000000800 */
[C---:B------:R-:W-:Y:S02]  /*d990*/  ISETP.GE.AND P0, PT, R128.reuse, 0x28, PT ;  /* 0x000000288000780c */ /* 0x040fe40003f06270 */
[----:B------:R-:W-:Y:S02]  /*d9a0*/  ISETP.GE.AND P1, PT, R128, 0x29, PT ;  /* 0x000000298000780c */ /* 0x000fe40003f26270 */
[----:B------:R-:W-:-:S02]  /*d9b0*/  ISETP.GT.OR P2, PT, R218, 0x38, !P2 ;  /* 0x00000038da00780c */ /* 0x000fc40005744670 */
[----:B------:R-:W-:Y:S02]  /*d9c0*/  ISETP.GT.OR P3, PT, R218, 0x39, !P3 ;  /* 0x00000039da00780c */ /* 0x000fe40005f64670 */
[C---:B------:R-:W-:Y:S02]  /*d9d0*/  ISETP.GT.OR P5, PT, R221.reuse, 0x20, !P5 ;  /* 0x00000020dd00780c */ /* 0x040fe40006fa4670 */
[C---:B------:R-:W-:Y:S02]  /*d9e0*/  ISETP.GT.OR P4, PT, R221.reuse, 0x21, !P4 ;  /* 0x00000021dd00780c */ /* 0x040fe40006784670 */
[C---:B------:R-:W-:Y:S02]  /*d9f0*/  ISETP.GT.OR P0, PT, R221.reuse, 0x28, !P0 ;  /* 0x00000028dd00780c */ /* 0x040fe40004704670 */
[----:B------:R-:W-:Y:S02]  /*da00*/  ISETP.GT.OR P1, PT, R221, 0x29, !P1 ;  /* 0x00000029dd00780c */ /* 0x000fe40004f24670 */
[----:B------:R-:W-:-:S02]  /*da10*/  FSEL R112, R164, -INF , !P2 ;  /* 0xff800000a4707808 */ /* 0x000fc40005000000 */
[----:B------:R-:W-:Y:S02]  /*da20*/  FSEL R95, R163, -INF , !P3 ;  /* 0xff800000a35f7808 */ /* 0x000fe40005800000 */
[----:B------:R-:W-:Y:S02]  /*da30*/  FSEL R205, R168, -INF , !P5 ;  /* 0xff800000a8cd7808 */ /* 0x000fe40006800000 */
[----:B------:R-:W-:Y:S02]  /*da40*/  FSEL R124, R167, -INF , !P4 ;  /* 0xff800000a77c7808 */ /* 0x000fe40006000000 */
[C---:B------:R-:W-:Y:S02]  /*da50*/  ISETP.GE.AND P2, PT, R128.reuse, 0x30, PT ;  /* 0x000000308000780c */ /* 0x040fe40003f46270 */
[C---:B------:R-:W-:Y:S02]  /*da60*/  ISETP.GE.AND P3, PT, R128.reuse, 0x31, PT ;  /* 0x000000318000780c */ /* 0x040fe40003f66270 */
[----:B------:R-:W-:-:S02]  /*da70*/  ISETP.GE.AND P5, PT, R128, 0x38, PT ;  /* 0x000000388000780c */ /* 0x000fc40003fa6270 */
[----:B------:R-:W-:Y:S02]  /*da80*/  ISETP.GE.AND P4, PT, R128, 0x39, PT ;  /* 0x000000398000780c */ /* 0x000fe40003f86270 */
[----:B------:R-:W-:Y:S02]  /*da90*/  FSEL R125, R88, -INF , !P0 ;  /* 0xff800000587d7808 */ /* 0x000fe40004000000 */
[----:B------:R-:W-:Y:S02]  /*daa0*/  FSEL R121, R89, -INF , !P1 ;  /* 0xff80000059797808 */ /* 0x000fe40004800000 */
[C---:B------:R-:W-:Y:S02]  /*dab0*/  ISETP.GE.AND P0, PT, R126.reuse, 0x40, PT ;  /* 0x000000407e00780c */ /* 0x040fe40003f06270 */
[----:B------:R-:W-:Y:S02]  /*dac0*/  ISETP.GE.AND P1, PT, R126, 0x41, PT ;  /* 0x000000417e00780c */ /* 0x000fe40003f26270 */
[----:B------:R-:W-:-:S02]  /*dad0*/  ISETP.GT.OR P2, PT, R221, 0x30, !P2 ;  /* 0x00000030dd00780c */ /* 0x000fc40005744670 */
[C---:B------:R-:W-:Y:S02]  /*dae0*/  ISETP.GT.OR P3, PT, R221.reuse, 0x31, !P3 ;  /* 0x00000031dd00780c */ /* 0x040fe40005f64670 */
[C---:B------:R-:W-:Y:S02]  /*daf0*/  ISETP.GT.OR P5, PT, R221.reuse, 0x38, !P5 ;  /* 0x00000038dd00780c */ /* 0x040fe40006fa4670 */
[----:B------:R-:W-:Y:S02]  /*db00*/  ISETP.GT.OR P4, PT, R221, 0x39, !P4 ;  /* 0x00000039dd00780c */ /* 0x000fe40006784670 */
        /* <DEDUP_REMOVED lines=9> */
[----:B------:R-:W-:Y:S01]  /*dba0*/  ISETP.GE.AND P4, PT, R126, 0x51, PT ;  /* 0x000000517e00780c */ /* 0x000fe20003f86270 */
[----:B------:R-:W1:Y:S01]  /*dbb0*/  MUFU.TANH R149, R115 ;  /* 0x0000007300957308 */ /* 0x000e620000002400 */
[----:B------:R-:W-:Y:S02]  /*dbc0*/  FSEL R117, R161, -INF , !P0 ;  /* 0xff800000a1757808 */ /* 0x000fe40004000000 */
[----:B---3--:R-:W-:Y:S02]  /*dbd0*/  FSEL R119, R160, -INF , !P1 ;  /* 0xff800000a0777808 */ /* 0x008fe40004800000 */
[C---:B------:R-:W-:Y:S02]  /*dbe0*/  ISETP.GE.AND P0, PT, R126.reuse, 0x58, PT ;  /* 0x000000587e00780c */ /* 0x040fe40003f06270 */
[----:B------:R-:W-:Y:S02]  /*dbf0*/  ISETP.GE.AND P1, PT, R126, 0x59, PT ;  /* 0x000000597e00780c */ /* 0x000fe40003f26270 */
[----:B------:R-:W-:-:S02]  /*dc00*/  ISETP.GT.OR P2, PT, R218, 0x48, !P2 ;  /* 0x00000048da00780c */ /* 0x000fc40005744670 */
[C---:B------:R-:W-:Y:S02]  /*dc10*/  ISETP.GT.OR P3, PT, R218.reuse, 0x49, !P3 ;  /* 0x00000049da00780c */ /* 0x040fe40005f64670 */
[C---:B------:R-:W-:Y:S02]  /*dc20*/  ISETP.GT.OR P5, PT, R218.reuse, 0x50, !P5 ;  /* 0x00000050da00780c */ /* 0x040fe40006fa4670 */
[C---:B------:R-:W-:Y:S02]  /*dc30*/  ISETP.GT.OR P4, PT, R218.reuse, 0x51, !P4 ;  /* 0x00000051da00780c */ /* 0x040fe40006784670 */
[C---:B------:R-:W-:Y:S02]  /*dc40*/  ISETP.GT.OR P0, PT, R218.reuse, 0x58, !P0 ;  /* 0x00000058da00780c */ /* 0x040fe40004704670 */
[----:B------:R-:W-:Y:S01]  /*dc50*/  ISETP.GT.OR P1, PT, R218, 0x59, !P1 ;  /* 0x00000059da00780c */ /* 0x000fe20004f24670 */
[----:B------:R-:W3:Y:S01]  /*dc60*/  MUFU.TANH R147, R118 ;  /* 0x0000007600937308 */ /* 0x000ee20000002400 */
        /* <DEDUP_REMOVED lines=15> */
[C---:B------:R-:W-:Y:S02]  /*dd60*/  ISETP.GT.OR P4, PT, R221.reuse, 0x49, !P4 ;  /* 0x00000049dd00780c */ /* 0x040fe40006784670 */
[C---:B------:R-:W-:Y:S02]  /*dd70*/  ISETP.GT.OR P0, PT, R221.reuse, 0x50, !P0 ;  /* 0x00000050dd00780c */ /* 0x040fe40004704670 */
[----:B------:R-:W-:Y:S02]  /*dd80*/  ISETP.GT.OR P1, PT, R221, 0x51, !P1 ;  /* 0x00000051dd00780c */ /* 0x000fe40004f24670 */
[----:B------:R-:W-:-:S02]  /*dd90*/  FSEL R106, R159, -INF , !P2 ;  /* 0xff8000009f6a7808 */ /* 0x000fc40005000000 */
[----:B------:R-:W-:Y:S02]  /*dda0*/  FSEL R94, R158, -INF , !P3 ;  /* 0xff8000009e5e7808 */ /* 0x000fe40005800000 */
[----:B----4-:R-:W-:Y:S02]  /*ddb0*/  FSEL R111, R155, -INF , !P5 ;  /* 0xff8000009b6f7808 */ /* 0x010fe40006800000 */
[----:B--2---:R-:W-:Y:S02]  /*ddc0*/  FSEL R104, R154, -INF , !P4 ;  /* 0xff8000009a687808 */ /* 0x004fe40006000000 */
[C---:B------:R-:W-:Y:S02]  /*ddd0*/  ISETP.GE.AND P2, PT, R128.reuse, 0x58, PT ;  /* 0x000000588000780c */ /* 0x040fe40003f46270 */
[----:B------:R-:W-:Y:S02]  /*dde0*/  ISETP.GE.AND P3, PT, R128, 0x59, PT ;  /* 0x000000598000780c */ /* 0x000fe40003f66270 */
[----:B------:R-:W-:-:S02]  /*ddf0*/  ISETP.GE.AND P5, PT, R126, 0x60, PT ;  /* 0x000000607e00780c */ /* 0x000fc40003fa6270 */
[C---:B------:R-:W-:Y:S02]  /*de00*/  ISETP.GE.AND P4, PT, R126.reuse, 0x61, PT ;  /* 0x000000617e00780c */ /* 0x040fe40003f86270 */
[----:B------:R-:W-:Y:S02]  /*de10*/  FSEL R100, R151, -INF , !P0 ;  /* 0xff80000097647808 */ /* 0x000fe40004000000 */
[----:B-1----:R-:W-:Y:S02]  /*de20*/  FSEL R115, R149, -INF , !P1 ;  /* 0xff80000095737808 */ /* 0x002fe40004800000 */
[C---:B------:R-:W-:Y:S02]  /*de30*/  ISETP.GE.AND P0, PT, R126.reuse, 0x68, PT ;  /* 0x000000687e00780c */ /* 0x040fe40003f06270 */
[----:B------:R-:W-:Y:S02]  /*de40*/  ISETP.GE.AND P1, PT, R126, 0x69, PT ;  /* 0x000000697e00780c */ /* 0x000fe40003f26270 */
[----:B------:R-:W-:-:S02]  /*de50*/  ISETP.GT.OR P2, PT, R221, 0x58, !P2 ;  /* 0x00000058dd00780c */ /* 0x000fc40005744670 */
[----:B------:R-:W-:Y:S02]  /*de60*/  ISETP.GT.OR P3, PT, R221, 0x59, !P3 ;  /* 0x00000059dd00780c */ /* 0x000fe40005f64670 */
[C---:B------:R-:W-:Y:S02]  /*de70*/  ISETP.GT.OR P5, PT, R218.reuse, 0x60, !P5 ;  /* 0x00000060da00780c */ /* 0x040fe40006fa4670 */
[C---:B------:R-:W-:Y:S02]  /*de80*/  ISETP.GT.OR P4, PT, R218.reuse, 0x61, !P4 ;  /* 0x00000061da00780c */ /* 0x040fe40006784670 */
[C---:B------:R-:W-:Y:S02]  /*de90*/  ISETP.GT.OR P0, PT, R218.reuse, 0x68, !P0 ;  /* 0x00000068da00780c */ /* 0x040fe40004704670 */
[----:B------:R-:W-:Y:S01]  /*dea0*/  ISETP.GT.OR P1, PT, R218, 0x69, !P1 ;  /* 0x00000069da00780c */ /* 0x000fe20004f24670 */
[----:B------:R1:W2:Y:S01]  /*deb0*/  MUFU.TANH R5, R127 ;  /* 0x0000007f00057308 */ /* 0x0002a20000002400 */
[----:B---3--:R-:W-:-:S02]  /*dec0*/  FSEL R98, R147, -INF , !P2 ;  /* 0xff80000093627808 */ /* 0x008fc40005000000 */
[----:B------:R-:W-:Y:S02]  /*ded0*/  FSEL R118, R146, -INF , !P3 ;  /* 0xff80000092767808 */ /* 0x000fe40005800000 */
[----:B------:R-:W-:Y:S02]  /*dee0*/  FSEL R113, R145, -INF , !P5 ;  /* 0xff80000091717808 */ /* 0x000fe40006800000 */
[----:B------:R-:W-:Y:S02]  /*def0*/  FSEL R108, R144, -INF , !P4 ;  /* 0xff800000906c7808 */ /* 0x000fe40006000000 */
[C---:B------:R-:W-:Y:S02]  /*df00*/  ISETP.GE.AND P2, PT, R126.reuse, 0x70, PT ;  /* 0x000000707e00780c */ /* 0x040fe40003f46270 */
[C---:B------:R-:W-:Y:S02]  /*df10*/  ISETP.GE.AND P3, PT, R126.reuse, 0x71, PT ;  /* 0x000000717e00780c */ /* 0x040fe40003f66270 */
[----:B------:R-:W-:-:S02]  /*df20*/  ISETP.GE.AND P5, PT, R126, 0x78, PT ;  /* 0x000000787e00780c */ /* 0x000fc40003fa6270 */
[----:B------:R-:W-:Y:S01]  /*df30*/  ISETP.GE.AND P4, PT, R126, 0x79, PT ;  /* 0x000000797e00780c */ /* 0x000fe20003f86270 */
[----:B------:R3:W4:Y:S01]  /*df40*/  MUFU.TANH R2, R130 ;  /* 0x0000008200027308 */ /* 0x0007220000002400 */
[----:B------:R-:W-:Y:S02]  /*df50*/  FSEL R126, R141, -INF , !P0 ;  /* 0xff8000008d7e7808 */ /* 0x000fe40004000000 */
[----:B-1----:R-:W-:Y:S02]  /*df60*/  FSEL R127, R140, -INF , !P1 ;  /* 0xff8000008c7f7808 */ /* 0x002fe40004800000 */
[C---:B------:R-:W-:Y:S02]  /*df70*/  ISETP.GE.AND P0, PT, R128.reuse, 0x60, PT ;  /* 0x000000608000780c */ /* 0x040fe40003f06270 */
[----:B------:R-:W-:Y:S02]  /*df80*/  ISETP.GE.AND P1, PT, R128, 0x61, PT ;  /* 0x000000618000780c */ /* 0x000fe40003f26270 */
[----:B------:R-:W-:-:S02]  /*df90*/  ISETP.GT.OR P2, PT, R218, 0x70, !P2 ;  /* 0x00000070da00780c */ /* 0x000fc40005744670 */
[C---:B------:R-:W-:Y:S02]  /*dfa0*/  ISETP.GT.OR P0, PT, R221.reuse, 0x60, !P0 ;  /* 0x00000060dd00780c */ /* 0x040fe40004704670 */
[----:B------:R-:W-:Y:S02]  /*dfb0*/  ISETP.GT.OR P1, PT, R221, 0x61, !P1 ;  /* 0x00000061dd00780c */ /* 0x000fe40004f24670 */
[----:B---3--:R-:W-:Y:S02]  /*dfc0*/  FSEL R130, R4, -INF , !P2 ;  /* 0xff80000004827808 */ /* 0x008fe40005000000 */
[----:B------:R-:W-:Y:S02]  /*dfd0*/  FSEL R131, R143, -INF , !P0 ;  /* 0xff8000008f837808 */ /* 0x000fe40004000000 */
[----:B------:R-:W-:Y:S02]  /*dfe0*/  FSEL R137, R142, -INF , !P1 ;  /* 0xff8000008e897808 */ /* 0x000fe40004800000 */
[----:B------:R-:W-:-:S02]  /*dff0*/  ISETP.GE.AND P2, PT, R128, 0x68, PT ;  /* 0x000000688000780c */ /* 0x000fc40003f46270 */
[C---:B------:R-:W-:Y:S02]  /*e000*/  ISETP.GE.AND P0, PT, R128.reuse, 0x69, PT ;  /* 0x000000698000780c */ /* 0x040fe40003f06270 */
[----:B------:R-:W-:Y:S02]  /*e010*/  ISETP.GE.AND P1, PT, R128, 0x70, PT ;  /* 0x000000708000780c */ /* 0x000fe40003f26270 */
[----:B------:R-:W-:Y:S02]  /*e020*/  LEA R136, R0, R136, 0xa ;  /* 0x0000008800887211 */ /* 0x000fe400078e50ff */
[C---:B------:R-:W-:Y:S02]  /*e030*/  ISETP.GT.OR P2, PT, R221.reuse, 0x68, !P2 ;  /* 0x00000068dd00780c */ /* 0x040fe40005744670 */
[C---:B------:R-:W-:Y:S02]  /*e040*/  ISETP.GT.OR P0, PT, R221.reuse, 0x69, !P0 ;  /* 0x00000069dd00780c */ /* 0x040fe40004704670 */
[----:B------:R-:W-:-:S02]  /*e050*/  ISETP.GT.OR P1, PT, R221, 0x70, !P1 ;  /* 0x00000070dd00780c */ /* 0x000fc40004f24670 */
[----:B------:R-:W-:Y:S01]  /*e060*/  R2UR UR8, R136 ;  /* 0x00000000880872ca */ /* 0x000fe200000e0000 */
[----:B------:R-:W1:Y:S01]  /*e070*/  SHFL.IDX PT, R225, R227, R9, 0x1f ;  /* 0x00001f09e3e17589 */ /* 0x000e6200000e0000 */
[----:B------:R-:W-:Y:S02]  /*e080*/  FSEL R129, R6, -INF , !P2 ;  /* 0xff80000006817808 */ /* 0x000fe40005000000 */
[----:B--2---:R-:W-:Y:S02]  /*e090*/  FSEL R139, R5, -INF , !P0 ;  /* 0xff800000058b7808 */ /* 0x004fe40004000000 */
[----:B----4-:R-:W-:Y:S02]  /*e0a0*/  FSEL R136, R2, -INF , !P1 ;  /* 0xff80000002887808 */ /* 0x010fe40004800000 */
[C---:B------:R-:W-:Y:S02]  /*e0b0*/  ISETP.GE.AND P2, PT, R128.reuse, 0x71, PT ;  /* 0x000000718000780c */ /* 0x040fe40003f46270 */
[----:B------:R-:W-:-:S02]  /*e0c0*/  ISETP.GE.AND P0, PT, R128, 0x78, PT ;  /* 0x000000788000780c */ /* 0x000fc40003f06270 */
[----:B------:R-:W-:Y:S02]  /*e0d0*/  ISETP.GE.AND P1, PT, R128, 0x79, PT ;  /* 0x000000798000780c */ /* 0x000fe40003f26270 */
[----:B------:R2:W-:Y:S02]  /*e0e0*/  MUFU.TANH R128, R212 ;  /* 0x000000d400807308 */ /* 0x0005e40000002400 */
[----:B--2---:R-:W2:Y:S01]  /*e0f0*/  SHFL.IDX PT, R212, R227, R223, 0x1f ;  /* 0x00001fdfe3d47589 */ /* 0x004ea200000e0000 */
[C---:B------:R-:W-:Y:S02]  /*e100*/  ISETP.GT.OR P3, PT, R218.reuse, 0x71, !P3 ;  /* 0x00000071da00780c */ /* 0x040fe40005f64670 */
[C---:B------:R-:W-:Y:S02]  /*e110*/  ISETP.GT.OR P5, PT, R218.reuse, 0x78, !P5 ;  /* 0x00000078da00780c */ /* 0x040fe40006fa4670 */
[----:B------:R-:W-:Y:S02]  /*e120*/  ISETP.GT.OR P4, PT, R218, 0x79, !P4 ;  /* 0x00000079da00780c */ /* 0x000fe40006784670 */
[----:B------:R-:W3:Y:S01]  /*e130*/  SHFL.IDX PT, R218, R17, R9, 0x1f ;  /* 0x00001f0911da7589 */ /* 0x000ee200000e0000 */
[----:B------:R-:W-:Y:S01]  /*e140*/  IADD3 R232, R9, 0xc, RZ ;  /* 0x0000000c09e87810 */ /* 0x000fe20007ffe0ff */
[----:B------:R-:W-:-:S02]  /*e150*/  WARPGROUP.DEPBAR.LE gsb0, 0x0 ;  /* 0x00008000000079c5 */ /* 0x000fc40000010000 */
        /* <DEDUP_REMOVED lines=11> */
[C---:B------:R-:W-:Y:S02]  /*e210*/  VIADD R27, R9.reuse, 0x10 ;  /* 0x00000010091b7836 */ /* 0x040fe40000000000 */
[----:B------:R-:W-:Y:S01]  /*e220*/  FADD.FTZ R225, R26, -R225 ;  /* 0x800000e11ae17221 */ /* 0x000fe20000010000 */
[----:B------:R-:W-:Y:S01]  /*e230*/  IADD3 R221, R9, 0x14, RZ ;  /* 0x0000001409dd7810 */ /* 0x000fe20007ffe0ff */
        /* <DEDUP_REMOVED lines=8> */
[----:B--2---:R-:W-:Y:S01]  /*e2c0*/  FADD.FTZ R221, R29, -R223 ;  /* 0x800000df1ddd7221 */ /* 0x004fe20000010000 */
[----:B------:R-:W-:-:S02]  /*e2d0*/  VIADD R29, R9, 0x18 ;  /* 0x00000018091d7836 */ /* 0x000fc40000000000 */
[----:B------:R-:W-:Y:S01]  /*e2e0*/  FADD.FTZ R223, R31, -R223 ;  /* 0x800000df1fdf7221 */ /* 0x000fe20000010000 */
[----:B------:R-:W-:-:S03]  /*e2f0*/  VIADD R31, R9, 0x10 ;  /* 0x00000010091f7836 */ /* 0x000fc60000000000 */
        /* <DEDUP_REMOVED lines=8> */
[----:B------:R-:W-:Y:S01]  /*e380*/  IADD3 R32, R9, 0x14, RZ ;  /* 0x0000001409207810 */ /* 0x000fe20007ffe0ff */
[----:B------:R-:W-:Y:S01]  /*e390*/  FADD.FTZ R224, R34, -R28 ;  /* 0x8000001c22e07221 */ /* 0x000fe20000010000 */
        /* <DEDUP_REMOVED lines=9> */
[C---:B------:R-:W-:Y:S01]  /*e430*/  IADD3 R232, R9.reuse, 0x1c, RZ ;  /* 0x0000001c09e87810 */ /* 0x040fe20007ffe0ff */
[----:B------:R-:W-:-:S02]  /*e440*/  VIADD R34, R9, 0x18 ;  /* 0x0000001809227836 */ /* 0x000fc40000000000 */
[----:B------:R-:W-:Y:S01]  /*e450*/  FMUL.FTZ R213, R213, R229 ;  /* 0x000000e5d5d57220 */ /* 0x000fe20000410000 */
[----:B------:R-:W-:Y:S02]  /*e460*/  IADD3 R229, R9, 0x1c, RZ ;  /* 0x0000001c09e57810 */ /* 0x000fe40007ffe0ff */
        /* <DEDUP_REMOVED lines=10> */
[----:B------:R-:W-:Y:S01]  /*e510*/  FMUL.FTZ R210, R210, R225 ;  /* 0x000000e1d2d27220 */ /* 0x000fe20000410000 */
[----:B------:R-:W4:Y:S01]  /*e520*/  SHFL.IDX PT, R35, R15, R9, 0x1f ;  /* 0x00001f090f237589 */ /* 0x000f2200000e0000 */
[----:B------:R-:W-:-:S03]  /*e530*/  VIADD R225, R9, 0x4 ;  /* 0x0000000409e17836 */ /* 0x000fc60000000000 */
[----:B------:R2:W-:Y:S01]  /*e540*/  MUFU.EX2 R18, R31 ;  /* 0x0000001f00127308 */ /* 0x0005e20000000800 */
[----:B------:R-:W-:-:S07]  /*e550*/  VIADD R36, R9, 0xc ;  /* 0x0000000c09247836 */ /* 0x000fce0000000000 */
[----:B------:R1:W-:Y:S01]  /*e560*/  MUFU.EX2 R19, R32 ;  /* 0x0000002000137308 */ /* 0x0003e20000000800 */
[--C-:B--2---:R-:W-:Y:S01]  /*e570*/  FFMA.FTZ R31, R208, UR4, -R33.reuse ;  /* 0x00000004d01f7c23 */ /* 0x104fe20008010821 */
[----:B-1----:R-:W-:Y:S01]  /*e580*/  FFMA.FTZ R32, R209, UR4, -R33 ;  /* 0x00000004d1207c23 */ /* 0x002fe20008010821 */
[----:B---3--:R-:W-:Y:S02]  /*e590*/  FFMA.FTZ R33, R206, UR4, -R34 ;  /* 0x00000004ce217c23 */ /* 0x008fe40008010822 */
[----:B------:R-:W1:Y:S03]  /*e5a0*/  SHFL.IDX PT, R206, R15, R225, 0x1f ;  /* 0x00001fe10fce7589 */ /* 0x000e6600000e0000 */
[----:B------:R2:W-:Y:S01]  /*e5b0*/  MUFU.EX2 R27, R231 ;  /* 0x000000e7001b7308 */ /* 0x0005e20000000800 */
[----:B------:R-:W-:Y:S01]  /*e5c0*/  FFMA.FTZ R208, -R230, R230, 1 ;  /* 0x3f800000e6d07423 */ /* 0x000fe200000101e6 */
[----:B------:R-:W-:Y:S01]  /*e5d0*/  FMUL.FTZ R226, R219, R226 ;  /* 0x000000e2dbe27220 */ /* 0x000fe20000410000 */
[----:B--2---:R-:W-:-:S02]  /*e5e0*/  FADD.FTZ R231, R37, -R232 ;  /* 0x800000e825e77221 */ /* 0x004fc40000010000 */
[----:B------:R2:W3:Y:S01]  /*e5f0*/  SHFL.IDX PT, R37, R15, R36, 0x1f ;  /* 0x00001f240f257589 */ /* 0x0004e200000e0000 */
[----:B------:R-:W-:Y:S01]  /*e600*/  FMUL.FTZ R208, R208, R226 ;  /* 0x000000e2d0d07220 */ /* 0x000fe20000410000 */
[C---:B------:R-:W-:Y:S02]  /*e610*/  IADD3 R215, R9.reuse, 0x8, RZ ;  /* 0x0000000809d77810 */ /* 0x040fe40007ffe0ff */
[C---:B------:R-:W-:Y:S01]  /*e620*/  IADD3 R226, R9.reuse, 0x10, RZ ;  /* 0x0000001009e27810 */ /* 0x040fe20007ffe0ff */
[--C-:B----4-:R-:W-:Y:S01]  /*e630*/  FFMA.FTZ R204, R204, UR4, -R35.reuse ;  /* 0x00000004cccc7c23 */ /* 0x110fe20008010823 */
[----:B------:R-:W-:Y:S01]  /*e640*/  IADD3 R230, R9, 0x18, RZ ;  /* 0x0000001809e67810 */ /* 0x000fe20007ffe0ff */
[----:B------:R-:W4:Y:S01]  /*e650*/  SHFL.IDX PT, R209, R15, R215, 0x1f ;  /* 0x00001fd70fd17589 */ /* 0x000f2200000e0000 */
[----:B--2---:R-:W-:-:S03]  /*e660*/  FFMA.FTZ R36, R205, UR4, -R35 ;  /* 0x00000004cd247c23 */ /* 0x004fc60008010823 */
[----:B------:R-:W2:Y:S01]  /*e670*/  SHFL.IDX PT, R205, R15, R226, 0x1f ;  /* 0x00001fe20fcd7589 */ /* 0x000ea200000e0000 */
[----:B------:R1:W-:Y:S01]  /*e680*/  MUFU.EX2 R35, R204 ;  /* 0x000000cc00237308 */ /* 0x0003e20000000800 */
[----:B------:R-:W-:Y:S02]  /*e690*/  FADD.FTZ R232, R39, -R232 ;  /* 0x800000e827e87221 */ /* 0x000fe40000010000 */
[----:B------:R-:W-:Y:S01]  /*e6a0*/  SHFL.IDX PT, R39, R15, R230, 0x1f ;  /* 0x00001fe60f277589 */ /* 0x000fe200000e0000 */
[--C-:B-1----:R-:W-:Y:S01]  /*e6b0*/  FFMA.FTZ R204, R122, UR4, -R206.reuse ;  /* 0x000000047acc7c23 */ /* 0x102fe200080108ce */
[----:B------:R-:W-:Y:S02]  /*e6c0*/  FFMA.FTZ R206, R124, UR4, -R206 ;  /* 0x000000047cce7c23 */ /* 0x000fe400080108ce */
[----:B------:R-:W1:Y:S01]  /*e6d0*/  SHFL.IDX PT, R122, R15, R229, 0x1f ;  /* 0x00001fe50f7a7589 */ /* 0x000e6200000e0000 */
[--C-:B---3--:R-:W-:Y:S01]  /*e6e0*/  FFMA.FTZ R120, R120, UR4, -R37.reuse ;  /* 0x0000000478787c23 */ /* 0x108fe20008010825 */
[----:B------:R-:W-:-:S02]  /*e6f0*/  FFMA.FTZ R121, R121, UR4, -R37 ;  /* 0x0000000479797c23 */ /* 0x000fc40008010825 */
[----:B------:R-:W3:Y:S01]  /*e700*/  SHFL.IDX PT, R124, R10, R225, 0x1f ;  /* 0x00001fe10a7c7589 */ /* 0x000ee200000e0000 */
[----:B------:R4:W-:Y:S03]  /*e710*/  MUFU.EX2 R37, R206 ;  /* 0x000000ce00257308 */ /* 0x0009e60000000800 */
[----:B----4-:R-:W4:Y:S05]  /*e720*/  SHFL.IDX PT, R206, R10, R215, 0x1f ;  /* 0x00001fd70ace7589 */ /* 0x010f2a00000e0000 */
[----:B------:R2:W-:Y:S01]  /*e730*/  MUFU.EX2 R17, R211 ;  /* 0x000000d300117308 */ /* 0x0005e20000000800 */
[----:B------:R-:W-:Y:S01]  /*e740*/  FFMA.FTZ R34, R207, UR4, -R34 ;  /* 0x00000004cf227c23 */ /* 0x000fe20008010822 */
[----:B------:R-:W-:Y:S01]  /*e750*/  FFMA.FTZ R207, R123, UR4, -R209 ;  /* 0x000000047bcf7c23 */ /* 0x000fe200080108d1 */
[----:B--2---:R-:W-:-:S02]  /*e760*/  VIADD R211, R9, 0x14 ;  /* 0x0000001409d37836 */ /* 0x004fc40000000000 */
[----:B------:R-:W-:Y:S01]  /*e770*/  FFMA.FTZ R125, R125, UR4, -R209 ;  /* 0x000000047d7d7c23 */ /* 0x000fe200080108d1 */
[--C-:B------:R-:W-:Y:S02]  /*e780*/  FFMA.FTZ R123, R103, UR4, -R205.reuse ;  /* 0x00000004677b7c23 */ /* 0x100fe400080108cd */
[----:B------:R2:W-:Y:S01]  /*e790*/  SHFL.IDX PT, R38, R15, R211, 0x1f ;  /* 0x00001fd30f267589 */ /* 0x0005e200000e0000 */
[----:B------:R-:W-:Y:S02]  /*e7a0*/  VIADD R209, R9, 0xc ;  /* 0x0000000c09d17836 */ /* 0x000fe40000000000 */
[----:B------:R-:W-:Y:S01]  /*e7b0*/  FFMA.FTZ R114, R114, UR4, -R205 ;  /* 0x0000000472727c23 */ /* 0x000fe200080108cd */
[----:B-1----:R-:W-:Y:S01]  /*e7c0*/  FFMA.FTZ R205, R95, UR4, -R122 ;  /* 0x000000045fcd7c23 */ /* 0x002fe2000801087a */
[--C-:B------:R-:W-:Y:S01]  /*e7d0*/  FFMA.FTZ R112, R112, UR4, -R39.reuse ;  /* 0x0000000470707c23 */ /* 0x100fe20008010827 */
[----:B--2---:R1:W-:Y:S01]  /*e7e0*/  MUFU.EX2 R15, R204 ;  /* 0x000000cc000f7308 */ /* 0x0043e20000000800 */
[----:B------:R-:W-:Y:S01]  /*e7f0*/  FFMA.FTZ R107, R107, UR4, -R39 ;  /* 0x000000046b6b7c23 */ /* 0x000fe20008010827 */
[----:B-1----:R-:W1:Y:S06]  /*e800*/  SHFL.IDX PT, R204, R10, R9, 0x1f ;  /* 0x00001f090acc7589 */ /* 0x002e6c00000e0000 */
[----:B------:R2:W-:Y:S01]  /*e810*/  MUFU.EX2 R95, R123 ;  /* 0x0000007b005f7308 */ /* 0x0005e20000000800 */
[--C-:B---3--:R-:W-:Y:S01]  /*e820*/  FFMA.FTZ R119, R119, UR4, -R124.reuse ;  /* 0x0000000477777c23 */ /* 0x108fe2000801087c */
[----:B------:R-:W-:-:S06]  /*e830*/  FFMA.FTZ R124, R94, UR4, -R124 ;  /* 0x000000045e7c7c23 */ /* 0x000fcc000801087c */
[----:B------:R3:W-:Y:S01]  /*e840*/  MUFU.EX2 R39, R125 ;  /* 0x0000007d00277308 */ /* 0x0007e20000000800 */
[----:B--2---:R-:W2:Y:S04]  /*e850*/  SHFL.IDX PT, R123, R12, R209, 0x1f ;  /* 0x00001fd10c7b7589 */ /* 0x004ea800000e0000 */
[----:B---3--:R-:W3:Y:S03]  /*e860*/  SHFL.IDX PT, R125, R10, R230, 0x1f ;  /* 0x00001fe60a7d7589 */ /* 0x008ee600000e0000 */
[----:B------:R4:W-:Y:S02]  /*e870*/  MUFU.EX2 R94, R120 ;  /* 0x00000078005e7308 */ /* 0x0009e40000000800 */
[----:B----4-:R-:W-:-:S02]  /*e880*/  FFMA.FTZ R120, R99, UR4, -R206 ;  /* 0x0000000463787c23 */ /* 0x010fc400080108ce */
[----:B------:R-:W4:Y:S04]  /*e890*/  SHFL.IDX PT, R99, R12, R9, 0x1f ;  /* 0x00001f090c637589 */ /* 0x000f2800000e0000 */
[----:B------:R-:W4:Y:S01]  /*e8a0*/  MUFU.EX2 R29, R29 ;  /* 0x0000001d001d7308 */ /* 0x000f220000000800 */
[--C-:B-1----:R-:W-:Y:S01]  /*e8b0*/  FFMA.FTZ R117, R117, UR4, -R204.reuse ;  /* 0x0000000475757c23 */ /* 0x102fe200080108cc */
[----:B------:R-:W-:Y:S01]  /*e8c0*/  FFMA.FTZ R106, R106, UR4, -R204 ;  /* 0x000000046a6a7c23 */ /* 0x000fe200080108cc */
[----:B------:R-:W-:Y:S01]  /*e8d0*/  FFMA.FTZ R111, R111, UR4, -R206 ;  /* 0x000000046f6f7c23 */ /* 0x000fe200080108ce */
[----:B------:R-:W1:Y:S04]  /*e8e0*/  SHFL.IDX PT, R204, R10, R211, 0x1f ;  /* 0x00001fd30acc7589 */ /* 0x000e6800000e0000 */
[----:B------:R-:W1:Y:S01]  /*e8f0*/  MUFU.EX2 R31, R31 ;  /* 0x0000001f001f7308 */ /* 0x000e620000000800 */
[----:B------:R-:W1:Y:S01]  /*e900*/  SHFL.IDX PT, R206, R12, R215, 0x1f ;  /* 0x00001fd70cce7589 */ /* 0x000e6200000e0000 */
[----:B------:R-:W-:Y:S01]  /*e910*/  FMUL.FTZ R132, R132, UR9 ;  /* 0x0000000984847c20 */ /* 0x000fe20008410000 */
[----:B------:R-:W-:Y:S01]  /*e920*/  FFMA.FTZ R122, R96, UR4, -R122 ;  /* 0x00000004607a7c23 */ /* 0x000fe2000801087a */
[----:B------:R-:W-:Y:S01]  /*e930*/  FMUL.FTZ R134, R134, UR9 ;  /* 0x0000000986867c20 */ /* 0x000fe20008410000 */
[--C-:B------:R-:W-:Y:S01]  /*e940*/  FFMA.FTZ R103, R97, UR4, -R38.reuse ;  /* 0x0000000461677c23 */ /* 0x100fe20008010826 */
[----:B------:R-:W1:Y:S01]  /*e950*/  SHFL.IDX PT, R96, R10, R226, 0x1f ;  /* 0x00001fe20a607589 */ /* 0x000e6200000e0000 */
[----:B------:R-:W-:Y:S01]  /*e960*/  FFMA.FTZ R109, R109, UR4, -R38 ;  /* 0x000000046d6d7c23 */ /* 0x000fe20008010826 */
[--C-:B--2---:R-:W-:Y:S01]  /*e970*/  FFMA.FTZ R127, R127, UR4, -R123.reuse ;  /* 0x000000047f7f7c23 */ /* 0x104fe2000801087b */
[----:B------:R-:W-:Y:S01]  /*e980*/  FFMA.FTZ R139, R139, UR4, -R123 ;  /* 0x000000048b8b7c23 */ /* 0x000fe2000801087b */
[----:B------:R2:W-:Y:S01]  /*e990*/  MUFU.EX2 R38, R207 ;  /* 0x000000cf00267308 */ /* 0x0005e20000000800 */
[--C-:B---3--:R-:W-:Y:S01]  /*e9a0*/  FFMA.FTZ R116, R116, UR4, -R125.reuse ;  /* 0x0000000474747c23 */ /* 0x108fe2000801087d */
[----:B------:R-:W3:Y:S01]  /*e9b0*/  SHFL.IDX PT, R123, R12, R230, 0x1f ;  /* 0x00001fe60c7b7589 */ /* 0x000ee200000e0000 */
[----:B------:R-:W-:Y:S01]  /*e9c0*/  FFMA.FTZ R125, R98, UR4, -R125 ;  /* 0x00000004627d7c23 */ /* 0x000fe2000801087d */
[----:B------:R-:W-:-:S02]  /*e9d0*/  FMUL.FTZ R133, R133, UR9 ;  /* 0x0000000985857c20 */ /* 0x000fc40008410000 */
[----:B------:R1:W-:Y:S01]  /*e9e0*/  SHFL.IDX PT, R97, R10, R209, 0x1f ;  /* 0x00001fd10a617589 */ /* 0x0003e200000e0000 */
[----:B------:R-:W-:Y:S01]  /*e9f0*/  FMUL.FTZ R135, R135, UR9 ;  /* 0x0000000987877c20 */ /* 0x000fe20008410000 */
[----:B------:R-:W3:Y:S02]  /*ea00*/  MUFU.TANH R132, R132 ;  /* 0x0000008400847308 */ /* 0x000ee40000002400 */
[----:B--2---:R-:W2:Y:S01]  /*ea10*/  SHFL.IDX PT, R207, R10, R229, 0x1f ;  /* 0x00001fe50acf7589 */ /* 0x004ea200000e0000 */
[--C-:B----4-:R-:W-:Y:S01]  /*ea20*/  FFMA.FTZ R113, R113, UR4, -R99.reuse ;  /* 0x0000000471717c23 */ /* 0x110fe20008010863 */
[----:B------:R-:W-:-:S04]  /*ea30*/  FFMA.FTZ R131, R131, UR4, -R99 ;  /* 0x0000000483837c23 */ /* 0x000fc80008010863 */
[----:B------:R4:W-:Y:S01]  /*ea40*/  MUFU.EX2 R98, R103 ;  /* 0x0000006700627308 */ /* 0x0009e20000000800 */
[----:B-1----:R-:W-:Y:S01]  /*ea50*/  FFMA.FTZ R209, -R233, R233, 1 ;  /* 0x3f800000e9d17423 */ /* 0x002fe200000101e9 */
[----:B------:R-:W-:-:S06]  /*ea60*/  IADD3 R233, R9, 0xc, RZ ;  /* 0x0000000c09e97810 */ /* 0x000fcc0007ffe0ff */
[----:B------:R-:W1:Y:S01]  /*ea70*/  MUFU.TANH R134, R134 ;  /* 0x0000008600867308 */ /* 0x000e620000002400 */
[----:B----4-:R4:W-:Y:S07]  /*ea80*/  SHFL.IDX PT, R103, R12, R211, 0x1f ;  /* 0x00001fd30c677589 */ /* 0x0109ee00000e0000 */
[----:B------:R3:W-:Y:S01]  /*ea90*/  MUFU.EX2 R99, R112 ;  /* 0x0000007000637308 */ /* 0x0007e20000000800 */
[----:B----4-:R-:W-:Y:S01]  /*eaa0*/  FFMA.FTZ R211, -R22, R22, 1 ;  /* 0x3f80000016d37423 */ /* 0x010fe20000010116 */
[----:B------:R-:W-:-:S02]  /*eab0*/  FMUL.FTZ R22, R29, R222 ;  /* 0x000000de1d167220 */ /* 0x000fc40000410000 */
[----:B------:R4:W-:Y:S04]  /*eac0*/  SHFL.IDX PT, R222, R14, R215, 0x1f ;  /* 0x00001fd70ede7589 */ /* 0x0009e800000e0000 */
[----:B------:R-:W2:Y:S01]  /*ead0*/  MUFU.TANH R133, R133 ;  /* 0x0000008500857308 */ /* 0x000ea20000002400 */
[----:B---3--:R-:W3:Y:S01]  /*eae0*/  SHFL.IDX PT, R112, R12, R229, 0x1f ;  /* 0x00001fe50c707589 */ /* 0x008ee200000e0000 */
[----:B----4-:R-:W-:-:S06]  /*eaf0*/  FMUL.FTZ R215, R31, R217 ;  /* 0x000000d91fd77220 */ /* 0x010fcc0000410000 */
[----:B------:R-:W4:Y:S01]  /*eb00*/  MUFU.TANH R135, R135 ;  /* 0x0000008700877308 */ /* 0x000f220000002400 */
[----:B------:R-:W3:Y:S07]  /*eb10*/  SHFL.IDX PT, R217, R14, R233, 0x1f ;  /* 0x00001fe90ed97589 */ /* 0x000eee00000e0000 */
[----:B------:R-:W3:Y:S01]  /*eb20*/  MUFU.EX2 R28, R28 ;  /* 0x0000001c001c7308 */ /* 0x000ee20000000800 */
[--C-:B------:R-:W-:Y:S01]  /*eb30*/  FFMA.FTZ R102, R102, UR4, -R204.reuse ;  /* 0x0000000466667c23 */ /* 0x100fe200080108cc */
[----:B------:R-:W-:Y:S01]  /*eb40*/  FFMA.FTZ R115, R115, UR4, -R204 ;  /* 0x0000000473737c23 */ /* 0x000fe200080108cc */
[--C-:B------:R-:W-:Y:S01]  /*eb50*/  FFMA.FTZ R126, R126, UR4, -R206.reuse ;  /* 0x000000047e7e7c23 */ /* 0x100fe200080108ce */
[----:B------:R-:W-:Y:S01]  /*eb60*/  FFMA.FTZ R129, R129, UR4, -R206 ;  /* 0x0000000481817c23 */ /* 0x000fe200080108ce */
[----:B------:R-:W-:Y:S01]  /*eb70*/  FSEL R204, R132, -INF , !P5 ;  /* 0xff80000084cc7808 */ /* 0x000fe20006800000 */
[--C-:B------:R-:W-:Y:S01]  /*eb80*/  FFMA.FTZ R101, R101, UR4, -R96.reuse ;  /* 0x0000000465657c23 */ /* 0x100fe20008010860 */
[----:B-1----:R-:W-:Y:S01]  /*eb90*/  FSEL R206, R134, -INF , !P0 ;  /* 0xff80000086ce7808 */ /* 0x002fe20004000000 */
[----:B------:R-:W-:Y:S01]  /*eba0*/  FFMA.FTZ R100, R100, UR4, -R96 ;  /* 0x0000000464647c23 */ /* 0x000fe20008010860 */
[----:B------:R-:W-:Y:S01]  /*ebb0*/  FMUL.FTZ R218, R27, R218 ;  /* 0x000000da1bda7220 */ /* 0x000fe20000410000 */
[----:B------:R1:W-:Y:S01]  /*ebc0*/  MUFU.EX2 R96, R114 ;  /* 0x0000007200607308 */ /* 0x0003e20000000800 */
[----:B------:R-:W-:Y:S01]  /*ebd0*/  FFMA.FTZ R204, R204, UR4, -R123 ;  /* 0x00000004cccc7c23 */ /* 0x000fe2000801087b */
[--C-:B--2---:R-:W-:Y:S01]  /*ebe0*/  FFMA.FTZ R110, R110, UR4, -R207.reuse ;  /* 0x000000046e6e7c23 */ /* 0x104fe200080108cf */
[----:B------:R-:W-:Y:S01]  /*ebf0*/  FFMA.FTZ R118, R118, UR4, -R207 ;  /* 0x0000000476767c23 */ /* 0x000fe200080108cf */
[----:B------:R-:W-:Y:S01]  /*ec00*/  FFMA.FTZ R123, R206, UR4, -R123 ;  /* 0x00000004ce7b7c23 */ /* 0x000fe2000801087b */
[----:B------:R-:W-:Y:S01]  /*ec10*/  FSEL R206, R133, -INF , !P4 ;  /* 0xff80000085ce7808 */ /* 0x000fe20006000000 */
[----:B-1----:R-:W-:Y:S01]  /*ec20*/  FFMA.FTZ R114, -R234, R234, 1 ;  /* 0x3f800000ea727423 */ /* 0x002fe200000101ea */
[----:B----4-:R-:W-:Y:S01]  /*ec30*/  FSEL R207, R135, -INF , !P1 ;  /* 0xff80000087cf7808 */ /* 0x010fe20004800000 */
[----:B---3--:R-:W-:Y:S01]  /*ec40*/  FMUL.FTZ R221, R28, R221 ;  /* 0x000000dd1cdd7220 */ /* 0x008fe20000410000 */
[----:B------:R-:W-:Y:S01]  /*ec50*/  FFMA.FTZ R235, -R235, R235, 1 ;  /* 0x3f800000ebeb7423 */ /* 0x000fe200000101eb */
[----:B------:R-:W-:-:S02]  /*ec60*/  FMUL.FTZ R114, R114, R218 ;  /* 0x000000da72727220 */ /* 0x000fc40000410000 */
[----:B------:R-:W1:Y:S01]  /*ec70*/  SHFL.IDX PT, R218, R14, R9, 0x1f ;  /* 0x00001f090eda7589 */ /* 0x000e6200000e0000 */
[--C-:B------:R-:W-:Y:S01]  /*ec80*/  FFMA.FTZ R206, R206, UR4, -R112.reuse ;  /* 0x00000004cece7c23 */ /* 0x100fe20008010870 */
[----:B------:R-:W-:Y:S01]  /*ec90*/  FFMA.FTZ R207, R207, UR4, -R112 ;  /* 0x00000004cfcf7c23 */ /* 0x000fe20008010870 */
[----:B------:R-:W-:Y:S01]  /*eca0*/  FMUL.FTZ R112, R235, R221 ;  /* 0x000000ddeb707220 */ /* 0x000fe20000410000 */
[--C-:B------:R-:W-:Y:S01]  /*ecb0*/  FADD.FTZ R45, R45, -R217.reuse ;  /* 0x800000d92d2d7221 */ /* 0x100fe20000010000 */
[----:B------:R-:W-:Y:S01]  /*ecc0*/  FADD.FTZ R47, R47, -R217 ;  /* 0x800000d92f2f7221 */ /* 0x000fe20000010000 */
[----:B------:R-:W2:Y:S04]  /*ecd0*/  SHFL.IDX PT, R221, R14, R225, 0x1f ;  /* 0x00001fe10edd7589 */ /* 0x000ea800000e0000 */
[----:B------:R3:W4:Y:S01]  /*ece0*/  LDS R217, [R11+0x400] ;  /* 0x000400000bd97984 */ /* 0x0007220000000800 */
[----:B------:R-:W2:Y:S01]  /*ecf0*/  MUFU.EX2 R32, R32 ;  /* 0x0000002000207308 */ /* 0x000ea20000000800 */
[----:B------:R-:W-:Y:S01]  /*ed00*/  FFMA.FTZ R20, -R20, R20, 1 ;  /* 0x3f80000014147423 */ /* 0x000fe20000010114 */
[----:B------:R-:W-:Y:S01]  /*ed10*/  FMUL.FTZ R224, R18, R224 ;  /* 0x000000e012e07220 */ /* 0x000fe20000410000 */
[C---:B------:R-:W-:Y:S01]  /*ed20*/  VIADD R235, R9.reuse, 0x10 ;  /* 0x0000001009eb7836 */ /* 0x040fe20000000000 */
[----:B------:R-:W-:Y:S01]  /*ed30*/  IADD3 R234, R9, 0x14, RZ ;  /* 0x0000001409ea7810 */ /* 0x000fe20007ffe0ff */
[----:B------:R-:W-:Y:S01]  /*ed40*/  FMUL.FTZ R22, R20, R22 ;  /* 0x0000001614167220 */ /* 0x000fe20000410000 */
[----:B---3--:R-:W-:-:S02]  /*ed50*/  FFMA.FTZ R11, -R170, R170, 1 ;  /* 0x3f800000aa0b7423 */ /* 0x008fc400000101aa */
[----:B------:R-:W3:Y:S01]  /*ed60*/  MUFU.EX2 R30, R30 ;  /* 0x0000001e001e7308 */ /* 0x000ee20000000800 */
[----:B-1----:R-:W-:Y:S01]  /*ed70*/  FADD.FTZ R40, R40, -R218 ;  /* 0x800000da28287221 */ /* 0x002fe20000010000 */
[----:B------:R-:W-:-:S03]  /*ed80*/  FFMA.FTZ R21, -R21, R21, 1 ;  /* 0x3f80000015157423 */ /* 0x000fc60000010115 */
[----:B------:R-:W-:-:S03]  /*ed90*/  FMUL.FTZ R40, R35, R40 ;  /* 0x0000002823287220 */ /* 0x000fc60000410000 */
[----:B------:R1:W4:Y:S01]  /*eda0*/  MUFU.EX2 R10, R121 ;  /* 0x00000079000a7308 */ /* 0x0003220000000800 */
[--C-:B--2---:R-:W-:Y:S01]  /*edb0*/  FADD.FTZ R41, R41, -R221.reuse ;  /* 0x800000dd29297221 */ /* 0x104fe20000010000 */
[----:B------:R-:W-:Y:S01]  /*edc0*/  FMUL.FTZ R227, R17, R227 ;  /* 0x000000e311e37220 */ /* 0x000fe20000410000 */
[----:B------:R-:W-:Y:S01]  /*edd0*/  FMUL.FTZ R20, R211, R224 ;  /* 0x000000e0d3147220 */ /* 0x000fe20000410000 */
[----:B------:R-:W-:Y:S01]  /*ede0*/  FADD.FTZ R43, R43, -R221 ;  /* 0x800000dd2b2b7221 */ /* 0x000fe20000010000 */
[----:B------:R-:W2:Y:S01]  /*edf0*/  SHFL.IDX PT, R224, R14, R235, 0x1f ;  /* 0x00001feb0ee07589 */ /* 0x000ea200000e0000 */
[----:B------:R-:W-:Y:S01]  /*ee00*/  FMUL.FTZ R11, R11, R40 ;  /* 0x000000280b0b7220 */ /* 0x000fe20000410000 */
[----:B------:R-:W-:Y:S02]  /*ee10*/  FFMA.FTZ R40, -R169, R169, 1 ;  /* 0x3f800000a9287423 */ /* 0x000fe400000101a9 */
[----:B-1----:R-:W-:Y:S01]  /*ee20*/  SHFL.IDX PT, R121, R12, R225, 0x1f ;  /* 0x00001fe10c797589 */ /* 0x002fe200000e0000 */
[----:B------:R-:W-:-:S03]  /*ee30*/  FMUL.FTZ R221, R15, R41 ;  /* 0x000000290fdd7220 */ /* 0x000fc60000410000 */
[----:B------:R-:W1:Y:S01]  /*ee40*/  SHFL.IDX PT, R225, R14, R234, 0x1f ;  /* 0x00001fea0ee17589 */ /* 0x000e6200000e0000 */
[----:B------:R-:W-:Y:S01]  /*ee50*/  FMUL.FTZ R21, R21, R227 ;  /* 0x000000e315157220 */ /* 0x000fe20000410000 */
[--C-:B------:R-:W-:Y:S01]  /*ee60*/  FADD.FTZ R44, R44, -R222.reuse ;  /* 0x800000de2c2c7221 */ /* 0x100fe20000010000 */
[----:B------:R-:W-:Y:S01]  /*ee70*/  FADD.FTZ R46, R46, -R222 ;  /* 0x800000de2e2e7221 */ /* 0x000fe20000010000 */
[----:B------:R-:W-:Y:S01]  /*ee80*/  FMUL.FTZ R227, R32, R220 ;  /* 0x000000dc20e37220 */ /* 0x000fe20000410000 */
[----:B------:R-:W-:Y:S01]  /*ee90*/  FMUL.FTZ R222, R37, R43 ;  /* 0x0000002b25de7220 */ /* 0x000fe20000410000 */
[----:B------:R-:W1:Y:S01]  /*eea0*/  SHFL.IDX PT, R220, R14, R229, 0x1f ;  /* 0x00001fe50edc7589 */ /* 0x000e6200000e0000 */
[----:B------:R-:W-:Y:S01]  /*eeb0*/  FMUL.FTZ R43, R40, R221 ;  /* 0x000000dd282b7220 */ /* 0x000fe20000410000 */
[----:B------:R-:W-:Y:S01]  /*eec0*/  FFMA.FTZ R40, -R23, R23, 1 ;  /* 0x3f80000017287423 */ /* 0x000fe20000010117 */
[----:B------:R-:W-:Y:S01]  /*eed0*/  FFMA.FTZ R23, -R88, R88, 1 ;  /* 0x3f80000058177423 */ /* 0x000fe20000010158 */
[----:B------:R-:W-:Y:S01]  /*eee0*/  FMUL.FTZ R46, R39, R46 ;  /* 0x0000002e272e7220 */ /* 0x000fe20000410000 */
[--C-:B------:R-:W-:Y:S01]  /*eef0*/  FFMA.FTZ R105, R105, UR4, -R97.reuse ;  /* 0x0000000469697c23 */ /* 0x100fe20008010861 */
[----:B------:R-:W-:Y:S01]  /*ef00*/  FFMA.FTZ R104, R104, UR4, -R97 ;  /* 0x0000000468687c23 */ /* 0x000fe20008010861 */
[----:B---3--:R-:W-:Y:S01]  /*ef10*/  FMUL.FTZ R223, R30, R223 ;  /* 0x000000df1edf7220 */ /* 0x008fe20000410000 */
[----:B------:R3:W1:Y:S01]  /*ef20*/  MUFU.EX2 R97, R109 ;  /* 0x0000006d00617308 */ /* 0x0006620000000800 */
[----:B------:R-:W-:Y:S01]  /*ef30*/  FMUL.FTZ R23, R23, R46 ;  /* 0x0000002e17177220 */ /* 0x000fe20000410000 */
[----:B------:R-:W-:-:S02]  /*ef40*/  FFMA.FTZ R46, -R92, R92, 1 ;  /* 0x3f8000005c2e7423 */ /* 0x000fc4000001015c */
[----:B----4-:R-:W4:Y:S04]  /*ef50*/  SHFL.IDX PT, R92, R217, R233, 0x1f ;  /* 0x00001fe9d95c7589 */ /* 0x010f2800000e0000 */
[----:B------:R-:W4:Y:S01]  /*ef60*/  MUFU.EX2 R36, R36 ;  /* 0x0000002400247308 */ /* 0x000f220000000800 */
[----:B------:R-:W-:Y:S02]  /*ef70*/  FMUL.FTZ R209, R209, R223 ;  /* 0x000000dfd1d17220 */ /* 0x000fe40000410000 */
[----:B------:R-:W4:Y:S01]  /*ef80*/  SHFL.IDX PT, R223, R14, R230, 0x1f ;  /* 0x00001fe60edf7589 */ /* 0x000f2200000e0000 */
[----:B------:R-:W-:-:S03]  /*ef90*/  FMUL.FTZ R45, R94, R45 ;  /* 0x0000002d5e2d7220 */ /* 0x000fc60000410000 */
[----:B---3--:R3:W-:Y:S01]  /*efa0*/  SHFL.IDX PT, R109, R12, R226, 0x1f ;  /* 0x00001fe20c6d7589 */ /* 0x0087e200000e0000 */
[----:B------:R-:W-:Y:S01]  /*efb0*/  FFMA.FTZ R211, -R200, R200, 1 ;  /* 0x3f800000c8d37423 */ /* 0x000fe200000101c8 */
[----:B------:R-:W-:Y:S01]  /*efc0*/  FMUL.FTZ R228, R19, R228 ;  /* 0x000000e413e47220 */ /* 0x000fe20000410000 */
[----:B--2---:R-:W-:Y:S01]  /*efd0*/  FADD.FTZ R48, R48, -R224 ;  /* 0x800000e030307221 */ /* 0x004fe20000010000 */
[----:B-1----:R-:W-:Y:S01]  /*efe0*/  FADD.FTZ R49, R49, -R225 ;  /* 0x800000e131317221 */ /* 0x002fe20000010000 */
[----:B------:R-:W-:Y:S01]  /*eff0*/  FADD.FTZ R42, R42, -R218 ;  /* 0x800000da2a2a7221 */ /* 0x000fe20000010000 */
[----:B---3--:R-:W-:Y:S01]  /*f000*/  FFMA.FTZ R226, -R203, R203, 1 ;  /* 0x3f800000cbe27423 */ /* 0x008fe200000101cb */
[----:B------:R-:W-:Y:S01]  /*f010*/  FMUL.FTZ R45, R40, R45 ;  /* 0x0000002d282d7220 */ /* 0x000fe20000410000 */
[----:B------:R-:W-:Y:S01]  /*f020*/  FFMA.FTZ R89, -R89, R89, 1 ;  /* 0x3f80000059597423 */ /* 0x000fe20000010159 */
[----:B------:R-:W-:Y:S01]  /*f030*/  FMUL.FTZ R47, R10, R47 ;  /* 0x0000002f0a2f7220 */ /* 0x000fe20000410000 */
[----:B------:R-:W-:Y:S01]  /*f040*/  FMUL.FTZ R14, R226, R227 ;  /* 0x000000e3e20e7220 */ /* 0x000fe20000410000 */
[----:B------:R-:W-:-:S02]  /*f050*/  VIADD R227, R9, 0x4 ;  /* 0x0000000409e37836 */ /* 0x000fc40000000000 */
[----:B------:R-:W-:Y:S01]  /*f060*/  FMUL.FTZ R211, R211, R228 ;  /* 0x000000e4d3d37220 */ /* 0x000fe20000410000 */
[----:B------:R-:W-:Y:S01]  /*f070*/  FFMA.FTZ R90, -R90, R90, 1 ;  /* 0x3f8000005a5a7423 */ /* 0x000fe2000001015a */
[----:B------:R-:W-:Y:S01]  /*f080*/  FMUL.FTZ R48, R95, R48 ;  /* 0x000000305f307220 */ /* 0x000fe20000410000 */
[----:B------:R-:W-:Y:S01]  /*f090*/  FMUL.FTZ R40, R97, R49 ;  /* 0x0000003161287220 */ /* 0x000fe20000410000 */
[--C-:B------:R-:W-:Y:S01]  /*f0a0*/  FADD.FTZ R53, R53, -R220.reuse ;  /* 0x800000dc35357221 */ /* 0x100fe20000010000 */
[----:B------:R-:W-:Y:S01]  /*f0b0*/  FADD.FTZ R55, R55, -R220 ;  /* 0x800000dc37377221 */ /* 0x000fe20000010000 */
[----:B------:R-:W-:Y:S01]  /*f0c0*/  FFMA.FTZ R91, -R91, R91, 1 ;  /* 0x3f8000005b5b7423 */ /* 0x000fe2000001015b */
[----:B------:R-:W-:Y:S01]  /*f0d0*/  IADD3 R228, R9, 0x8, RZ ;  /* 0x0000000809e47810 */ /* 0x000fe20007ffe0ff */
[----:B------:R-:W-:Y:S01]  /*f0e0*/  FFMA.FTZ R218, -R168, R168, 1 ;  /* 0x3f800000a8da7423 */ /* 0x000fe200000101a8 */
[----:B----4-:R-:W-:Y:S01]  /*f0f0*/  FMUL.FTZ R220, R36, R42 ;  /* 0x0000002a24dc7220 */ /* 0x010fe20000410000 */
[----:B------:R-:W-:Y:S01]  /*f100*/  FMUL.FTZ R49, R89, R47 ;  /* 0x0000002f59317220 */ /* 0x000fe20000410000 */
[----:B------:R-:W1:Y:S01]  /*f110*/  SHFL.IDX PT, R88, R217, R227, 0x1f ;  /* 0x00001fe3d9587589 */ /* 0x000e6200000e0000 */
[----:B------:R-:W-:Y:S01]  /*f120*/  FADD.FTZ R51, R51, -R225 ;  /* 0x800000e133337221 */ /* 0x000fe20000010000 */
[----:B------:R-:W-:Y:S01]  /*f130*/  FMUL.FTZ R47, R90, R48 ;  /* 0x000000305a2f7220 */ /* 0x000fe20000410000 */
[----:B------:R-:W-:Y:S01]  /*f140*/  FMUL.FTZ R48, R91, R40 ;  /* 0x000000285b307220 */ /* 0x000fe20000410000 */
[----:B------:R-:W2:Y:S01]  /*f150*/  MUFU.EX2 R107, R107 ;  /* 0x0000006b006b7308 */ /* 0x000ea20000000800 */
[----:B------:R-:W-:Y:S01]  /*f160*/  FMUL.FTZ R41, R218, R220 ;  /* 0x000000dcda297220 */ /* 0x000fe20000410000 */
[----:B------:R-:W3:Y:S01]  /*f170*/  SHFL.IDX PT, R40, R217, R228, 0x1f ;  /* 0x00001fe4d9287589 */ /* 0x000ee200000e0000 */
[----:B------:R-:W-:Y:S01]  /*f180*/  FFMA.FTZ R218, -R166, R166, 1 ;  /* 0x3f800000a6da7423 */ /* 0x000fe200000101a6 */
[----:B------:R-:W-:Y:S01]  /*f190*/  FFMA.FTZ R90, -R165, R165, 1 ;  /* 0x3f800000a55a7423 */ /* 0x000fe200000101a5 */
[----:B------:R-:W-:Y:S01]  /*f1a0*/  FMUL.FTZ R44, R38, R44 ;  /* 0x0000002c262c7220 */ /* 0x000fe20000410000 */
[----:B------:R-:W-:-:S02]  /*f1b0*/  FMUL.FTZ R51, R98, R51 ;  /* 0x0000003362337220 */ /* 0x000fc40000410000 */
[----:B------:R-:W4:Y:S01]  /*f1c0*/  MUFU.EX2 R205, R205 ;  /* 0x000000cd00cd7308 */ /* 0x000f220000000800 */
[----:B------:R-:W-:Y:S01]  /*f1d0*/  FADD.FTZ R50, R50, -R224 ;  /* 0x800000e032327221 */ /* 0x000fe20000010000 */
[--C-:B------:R-:W-:Y:S01]  /*f1e0*/  FADD.FTZ R61, R61, -R92.reuse ;  /* 0x8000005c3d3d7221 */ /* 0x100fe20000010000 */
[----:B------:R-:W-:Y:S01]  /*f1f0*/  FADD.FTZ R92, R63, -R92 ;  /* 0x8000005c3f5c7221 */ /* 0x000fe20000010000 */
[----:B------:R-:W-:Y:S01]  /*f200*/  FMUL.FTZ R44, R218, R44 ;  /* 0x0000002cda2c7220 */ /* 0x000fe20000410000 */
[----:B------:R-:W-:Y:S03]  /*f210*/  LDS R63, [R13+0x400] ;  /* 0x000400000d3f7984 */ /* 0x000fe60000000800 */
[----:B------:R-:W1:Y:S01]  /*f220*/  MUFU.EX2 R122, R122 ;  /* 0x0000007a007a7308 */ /* 0x000e620000000800 */
[----:B------:R-:W-:Y:S01]  /*f230*/  FMUL.FTZ R51, R90, R51 ;  /* 0x000000335a337220 */ /* 0x000fe20000410000 */
[----:B------:R-:W-:Y:S01]  /*f240*/  FMUL.FTZ R50, R96, R50 ;  /* 0x0000003260327220 */ /* 0x000fe20000410000 */
[----:B------:R-:W-:Y:S01]  /*f250*/  SHFL.IDX PT, R89, R217, R9, 0x1f ;  /* 0x00001f09d9597589 */ /* 0x000fe200000e0000 */
[----:B------:R-:W-:-:S03]  /*f260*/  FADD.FTZ R52, R52, -R223 ;  /* 0x800000df34347221 */ /* 0x000fc60000010000 */
[----:B------:R-:W3:Y:S01]  /*f270*/  SHFL.IDX PT, R218, R217, R235, 0x1f ;  /* 0x00001febd9da7589 */ /* 0x000ee200000e0000 */
[----:B------:R-:W3:Y:S03]  /*f280*/  MUFU.EX2 R119, R119 ;  /* 0x0000007700777308 */ /* 0x000ee60000000800 */
[----:B------:R-:W-:Y:S04]  /*f290*/  SHFL.IDX PT, R91, R217, R234, 0x1f ;  /* 0x00001fead95b7589 */ /* 0x000fe800000e0000 */
[----:B------:R-:W-:Y:S01]  /*f2a0*/  SHFL.IDX PT, R90, R217, R230, 0x1f ;  /* 0x00001fe6d95a7589 */ /* 0x000fe200000e0000 */
[----:B------:R-:W-:-:S03]  /*f2b0*/  FMUL.FTZ R46, R46, R50 ;  /* 0x000000322e2e7220 */ /* 0x000fc60000410000 */
[----:B------:R-:W3:Y:S01]  /*f2c0*/  SHFL.IDX PT, R217, R217, R229, 0x1f ;  /* 0x00001fe5d9d97589 */ /* 0x000ee200000e0000 */
[----:B------:R-:W-:Y:S01]  /*f2d0*/  FFMA.FTZ R50, -R164, R164, 1 ;  /* 0x3f800000a4327423 */ /* 0x000fe200000101a4 */
[----:B------:R-:W-:Y:S01]  /*f2e0*/  FMUL.FTZ R52, R99, R52 ;  /* 0x0000003463347220 */ /* 0x000fe20000410000 */
[----:B------:R-:W3:Y:S01]  /*f2f0*/  MUFU.EX2 R120, R120 ;  /* 0x0000007800787308 */ /* 0x000ee20000000800 */
[----:B------:R-:W-:Y:S01]  /*f300*/  FADD.FTZ R54, R54, -R223 ;  /* 0x800000df36367221 */ /* 0x000fe20000010000 */
[----:B------:R-:W-:Y:S01]  /*f310*/  FFMA.FTZ R93, -R93, R93, 1 ;  /* 0x3f8000005d5d7423 */ /* 0x000fe2000001015d */
[----:B------:R-:W-:Y:S01]  /*f320*/  FMUL.FTZ R50, R50, R52 ;  /* 0x0000003432327220 */ /* 0x000fe20000410000 */
[----:B------:R-:W-:Y:S01]  /*f330*/  FFMA.FTZ R52, -R162, R162, 1 ;  /* 0x3f800000a2347423 */ /* 0x000fe200000101a2 */
[----:B--2---:R-:W-:Y:S01]  /*f340*/  FMUL.FTZ R54, R107, R54 ;  /* 0x000000366b367220 */ /* 0x004fe20000410000 */
[----:B------:R-:W-:Y:S02]  /*f350*/  FFMA.FTZ R220, -R163, R163, 1 ;  /* 0x3f800000a3dc7423 */ /* 0x000fe400000101a3 */
[----:B------:R-:W2:Y:S01]  /*f360*/  MUFU.EX2 R124, R124 ;  /* 0x0000007c007c7308 */ /* 0x000ea20000000800 */
[----:B----4-:R-:W-:Y:S01]  /*f370*/  FMUL.FTZ R53, R205, R53 ;  /* 0x00000035cd357220 */ /* 0x010fe20000410000 */
[----:B-1----:R-:W-:Y:S01]  /*f380*/  FMUL.FTZ R55, R122, R55 ;  /* 0x000000377a377220 */ /* 0x002fe20000410000 */
[----:B------:R-:W-:Y:S01]  /*f390*/  FMUL.FTZ R52, R52, R54 ;  /* 0x0000003634347220 */ /* 0x000fe20000410000 */
[----:B------:R-:W-:-:S04]  /*f3a0*/  FADD.FTZ R57, R57, -R88 ;  /* 0x8000005839397221 */ /* 0x000fc80000010000 */
[----:B------:R-:W1:Y:S01]  /*f3b0*/  MUFU.EX2 R26, R26 ;  /* 0x0000001a001a7308 */ /* 0x000e620000000800 */
[----:B------:R-:W-:Y:S01]  /*f3c0*/  FMUL.FTZ R54, R220, R53 ;  /* 0x00000035dc367220 */ /* 0x000fe20000410000 */
[----:B------:R-:W-:-:S06]  /*f3d0*/  FMUL.FTZ R53, R93, R55 ;  /* 0x000000375d357220 */ /* 0x000fcc0000410000 */
[----:B------:R-:W4:Y:S01]  /*f3e0*/  MUFU.EX2 R111, R111 ;  /* 0x0000006f006f7308 */ /* 0x000f220000000800 */
[----:B---3--:R-:W-:-:S07]  /*f3f0*/  FADD.FTZ R55, R60, -R40 ;  /* 0x800000283c377221 */ /* 0x008fce0000010000 */
[----:B------:R-:W3:Y:S01]  /*f400*/  MUFU.TANH R138, R138 ;  /* 0x0000008a008a7308 */ /* 0x000ee20000002400 */
[----:B------:R-:W-:-:S07]  /*f410*/  FFMA.FTZ R60, -R160, R160, 1 ;  /* 0x3f800000a03c7423 */ /* 0x000fce00000101a0 */
[----:B------:R-:W3:Y:S01]  /*f420*/  MUFU.EX2 R100, R100 ;  /* 0x0000006400647308 */ /* 0x000ee20000000800 */
[----:B------:R-:W-:-:S07]  /*f430*/  FMUL.FTZ R57, R119, R57 ;  /* 0x0000003977397220 */ /* 0x000fce0000410000 */
[----:B------:R-:W3:Y:S08]  /*f440*/  MUFU.EX2 R106, R106 ;  /* 0x0000006a006a7308 */ /* 0x000ef00000000800 */
[----:B------:R-:W3:Y:S08]  /*f450*/  MUFU.EX2 R25, R25 ;  /* 0x0000001900197308 */ /* 0x000ef00000000800 */
[----:B------:R-:W3:Y:S01]  /*f460*/  MUFU.EX2 R102, R102 ;  /* 0x0000006600667308 */ /* 0x000ee20000000800 */
[----:B------:R-:W-:-:S07]  /*f470*/  FADD.FTZ R59, R59, -R88 ;  /* 0x800000583b3b7221 */ /* 0x000fce0000010000 */
[----:B------:R-:W3:Y:S01]  /*f480*/  MUFU.EX2 R116, R116 ;  /* 0x0000007400747308 */ /* 0x000ee20000000800 */
[----:B------:R-:W-:-:S07]  /*f490*/  FMUL.FTZ R60, R60, R57 ;  /* 0x000000393c3c7220 */ /* 0x000fce0000410000 */
[----:B------:R-:W3:Y:S01]  /*f4a0*/  MUFU.EX2 R104, R104 ;  /* 0x0000006800687308 */ /* 0x000ee20000000800 */
[----:B------:R-:W-:-:S07]  /*f4b0*/  FADD.FTZ R40, R62, -R40 ;  /* 0x800000283e287221 */ /* 0x000fce0000010000 */
[----:B------:R-:W3:Y:S01]  /*f4c0*/  MUFU.EX2 R101, R101 ;  /* 0x0000006500657308 */ /* 0x000ee20000000800 */
[----:B------:R-:W-:Y:S01]  /*f4d0*/  FFMA.FTZ R57, -R157, R157, 1 ;  /* 0x3f8000009d397423 */ /* 0x000fe2000001019d */
[----:B------:R-:W-:Y:S01]  /*f4e0*/  FMUL.FTZ R55, R120, R55 ;  /* 0x0000003778377220 */ /* 0x000fe20000410000 */
[----:B------:R-:W-:Y:S01]  /*f4f0*/  FADD.FTZ R66, R66, -R218 ;  /* 0x800000da42427221 */ /* 0x000fe20000010000 */
[----:B------:R-:W-:Y:S01]  /*f500*/  FADD.FTZ R58, R58, -R89 ;  /* 0x800000593a3a7221 */ /* 0x000fe20000010000 */
[--C-:B------:R-:W-:Y:S01]  /*f510*/  FADD.FTZ R88, R69, -R217.reuse ;  /* 0x800000d945587221 */ /* 0x100fe20000010000 */
[----:B------:R-:W-:Y:S01]  /*f520*/  FADD.FTZ R217, R71, -R217 ;  /* 0x800000d947d97221 */ /* 0x000fe20000010000 */
[----:B------:R-:W-:Y:S01]  /*f530*/  FFMA.FTZ R69, -R158, R158, 1 ;  /* 0x3f8000009e457423 */ /* 0x000fe2000001019e */
[----:B--2---:R-:W-:Y:S01]  /*f540*/  FMUL.FTZ R59, R124, R59 ;  /* 0x0000003b7c3b7220 */ /* 0x004fe20000410000 */
[--C-:B------:R-:W-:Y:S01]  /*f550*/  FFMA.FTZ R108, R108, UR4, -R121.reuse ;  /* 0x000000046c6c7c23 */ /* 0x100fe20008010879 */
[----:B------:R-:W-:Y:S01]  /*f560*/  FFMA.FTZ R137, R137, UR4, -R121 ;  /* 0x0000000489897c23 */ /* 0x000fe20008010879 */
[----:B------:R-:W-:Y:S01]  /*f570*/  FFMA.FTZ R12, -R237, R237, 1 ;  /* 0x3f800000ed0c7423 */ /* 0x000fe200000101ed */
[----:B-1----:R-:W-:Y:S01]  /*f580*/  FMUL.FTZ R212, R26, R212 ;  /* 0x000000d41ad47220 */ /* 0x002fe20000410000 */
[--C-:B------:R-:W-:Y:S01]  /*f590*/  FFMA.FTZ R130, R130, UR4, -R109.reuse ;  /* 0x0000000482827c23 */ /* 0x100fe2000801086d */
[----:B------:R-:W-:Y:S01]  /*f5a0*/  FFMA.FTZ R136, R136, UR4, -R109 ;  /* 0x0000000488887c23 */ /* 0x000fe2000801086d */
[----:B------:R-:W-:Y:S01]  /*f5b0*/  FADD.FTZ R65, R65, -R91 ;  /* 0x8000005b41417221 */ /* 0x000fe20000010000 */
[----:B------:R-:W-:Y:S01]  /*f5c0*/  FFMA.FTZ R71, -R155, R155, 1 ;  /* 0x3f8000009b477423 */ /* 0x000fe2000001019b */
[----:B----4-:R-:W-:Y:S01]  /*f5d0*/  FMUL.FTZ R40, R111, R40 ;  /* 0x000000286f287220 */ /* 0x010fe20000410000 */
[----:B------:R-:W-:Y:S01]  /*f5e0*/  FMUL.FTZ R57, R57, R55 ;  /* 0x0000003739397220 */ /* 0x000fe20000410000 */
[----:B---3--:R-:W-:Y:S01]  /*f5f0*/  FSEL R109, R138, -INF , !P3 ;  /* 0xff8000008a6d7808 */ /* 0x008fe20005800000 */
[----:B------:R-:W-:Y:S01]  /*f600*/  FADD.FTZ R62, R68, -R90 ;  /* 0x8000005a443e7221 */ /* 0x000fe20000010000 */
[----:B------:R-:W-:Y:S01]  /*f610*/  FSEL R121, R128, -INF , !P2 ;  /* 0xff80000080797808 */ /* 0x000fe20005000000 */
[----:B------:R-:W-:Y:S01]  /*f620*/  FFMA.FTZ R55, -R151, R151, 1 ;  /* 0x3f80000097377423 */ /* 0x000fe20000010197 */
[----:B------:R-:W-:Y:S01]  /*f630*/  FMUL.FTZ R66, R100, R66 ;  /* 0x0000004264427220 */ /* 0x000fe20000410000 */
        /* <DEDUP_REMOVED lines=20> */
[----:B------:R-:W1:Y:S01]  /*f780*/  MUFU.EX2 R117, R117 ;  /* 0x0000007500757308 */ /* 0x000e620000000800 */
[----:B------:R-:W2:Y:S01]  /*f790*/  LDL.LU R200, [R1+0x128] ;  /* 0x0001280001c87983 */ /* 0x000ea20000300800 */
[----:B------:R-:W-:Y:S01]  /*f7a0*/  FFMA.FTZ R13, -R154, R154, 1 ;  /* 0x3f8000009a0d7423 */ /* 0x000fe2000001019a */
[----:B------:R-:W-:Y:S01]  /*f7b0*/  FFMA.FTZ R216, -R202, R202, 1 ;  /* 0x3f800000cad87423 */ /* 0x000fe200000101ca */
[----:B------:R-:W-:Y:S01]  /*f7c0*/  FMUL.FTZ R212, R212, R215 ;  /* 0x000000d7d4d47220 */ /* 0x000fe20000410000 */
[----:B------:R-:W2:Y:S01]  /*f7d0*/  LDL.LU R201, [R1+0x124] ;  /* 0x0001240001c97983 */ /* 0x000ea20000300800 */
[----:B------:R-:W-:Y:S01]  /*f7e0*/  FFMA.FTZ R215, -R171, R171, 1 ;  /* 0x3f800000abd77423 */ /* 0x000fe200000101ab */
[----:B------:R-:W-:Y:S01]  /*f7f0*/  FMUL.FTZ R64, R40, R64 ;  /* 0x0000004028407220 */ /* 0x000fe20000410000 */
[----:B------:R-:W-:Y:S01]  /*f800*/  FMUL.FTZ R66, R66, R62 ;  /* 0x0000003e42427220 */ /* 0x000fe20000410000 */
[----:B------:R-:W2:Y:S01]  /*f810*/  LDL.LU R202, [R1+0x120] ;  /* 0x0001200001ca7983 */ /* 0x000ea20000300800 */
[----:B------:R-:W3:Y:S01]  /*f820*/  MUFU.EX2 R105, R105 ;  /* 0x0000006900697308 */ /* 0x000ee20000000800 */
[----:B------:R-:W-:Y:S01]  /*f830*/  FADD.FTZ R56, R56, -R89 ;  /* 0x8000005938387221 */ /* 0x000fe20000010000 */
[----:B------:R-:W-:Y:S01]  /*f840*/  FADD.FTZ R67, R67, -R91 ;  /* 0x8000005b43437221 */ /* 0x000fe20000010000 */
[----:B------:R-:W2:Y:S01]  /*f850*/  LDL.LU R203, [R1+0x11c] ;  /* 0x00011c0001cb7983 */ /* 0x000ea20000300800 */
[----:B------:R-:W-:-:S03]  /*f860*/  FMUL.FTZ R13, R13, R92 ;  /* 0x0000005c0d0d7220 */ /* 0x000fc60000410000 */
[----:B------:R4:W5:Y:S01]  /*f870*/  LDL.LU R171, [R1+0x118] ;  /* 0x0001180001ab7983 */ /* 0x0009620000300800 */
[----:B------:R-:W4:Y:S03]  /*f880*/  MUFU.EX2 R115, R115 ;  /* 0x0000007300737308 */ /* 0x000f260000000800 */
[----:B------:R-:W4:Y:S01]  /*f890*/  SHFL.IDX PT, R40, R63, R227, 0x1f ;  /* 0x00001fe33f287589 */ /* 0x000f2200000e0000 */
[----:B------:R-:W-:-:S03]  /*f8a0*/  FFMA.FTZ R42, -R167, R167, 1 ;  /* 0x3f800000a72a7423 */ /* 0x000fc600000101a7 */
        /* <DEDUP_REMOVED lines=11> */
[----:B------:R1:W5:Y:S04]  /*f960*/  LDL.LU R167, [R1+0x108] ;  /* 0x0001080001a77983 */ /* 0x0003680000300800 */
[----:B------:R1:W5:Y:S01]  /*f970*/  LDL.LU R166, [R1+0x104] ;  /* 0x0001040001a67983 */ /* 0x0003620000300800 */
[----:B------:R-:W4:Y:S03]  /*f980*/  MUFU.EX2 R125, R125 ;  /* 0x0000007d007d7308 */ /* 0x000f260000000800 */
[----:B------:R1:W5:Y:S01]  /*f990*/  LDL.LU R165, [R1+0x100] ;  /* 0x0001000001a57983 */ /* 0x0003620000300800 */
[----:B------:R-:W-:-:S03]  /*f9a0*/  FFMA.FTZ R68, -R161, R161, 1 ;  /* 0x3f800000a1447423 */ /* 0x000fc600000101a1 */
[----:B------:R1:W5:Y:S01]  /*f9b0*/  LDL.LU R164, [R1+0xfc] ;  /* 0x0000fc0001a47983 */ /* 0x0003620000300800 */
[----:B------:R-:W4:Y:S03]  /*f9c0*/  MUFU.EX2 R118, R118 ;  /* 0x0000007600767308 */ /* 0x000f260000000800 */
[----:B------:R1:W5:Y:S04]  /*f9d0*/  LDL.LU R163, [R1+0xf8] ;  /* 0x0000f80001a37983 */ /* 0x0003680000300800 */
[----:B------:R2:W5:Y:S01]  /*f9e0*/  LDL.LU R162, [R1+0xf4] ;  /* 0x0000f40001a27983 */ /* 0x0005620000300800 */
[----:B------:R-:W4:Y:S03]  /*f9f0*/  MUFU.EX2 R137, R137 ;  /* 0x0000008900897308 */ /* 0x000f260000000800 */
[----:B------:R2:W5:Y:S01]  /*fa00*/  LDL.LU R161, [R1+0xf0] ;  /* 0x0000f00001a17983 */ /* 0x0005620000300800 */
[----:B------:R-:W-:Y:S01]  /*fa10*/  FADD.FTZ R90, R70, -R90 ;  /* 0x8000005a465a7221 */ /* 0x000fe20000010000 */
[----:B-1----:R-:W-:-:S02]  /*fa20*/  FMUL.FTZ R56, R117, R56 ;  /* 0x0000003875387220 */ /* 0x002fc40000410000 */
[----:B------:R1:W5:Y:S01]  /*fa30*/  LDL.LU R160, [R1+0xec] ;  /* 0x0000ec0001a07983 */ /* 0x0003620000300800 */
[----:B------:R-:W-:-:S03]  /*fa40*/  FFMA.FTZ R70, -R156, R156, 1 ;  /* 0x3f8000009c467423 */ /* 0x000fc6000001019c */
[----:B------:R1:W5:Y:S04]  /*fa50*/  LDL.LU R159, [R1+0xe8] ;  /* 0x0000e800019f7983 */ /* 0x0003680000300800 */
[----:B------:R1:W5:Y:S01]  /*fa60*/  LDL.LU R158, [R1+0xe4] ;  /* 0x0000e400019e7983 */ /* 0x0003620000300800 */
[----:B------:R-:W-:-:S03]  /*fa70*/  FMUL.FTZ R68, R68, R56 ;  /* 0x0000003844447220 */ /* 0x000fc60000410000 */
[----:B------:R1:W5:Y:S01]  /*fa80*/  LDL.LU R157, [R1+0xe0] ;  /* 0x0000e000019d7983 */ /* 0x0003620000300800 */
[----:B---3--:R-:W-:-:S03]  /*fa90*/  FMUL.FTZ R61, R105, R61 ;  /* 0x0000003d693d7220 */ /* 0x008fc60000410000 */
[----:B------:R1:W5:Y:S01]  /*faa0*/  LDL.LU R156, [R1+0xdc] ;  /* 0x0000dc00019c7983 */ /* 0x0003620000300800 */
[----:B------:R-:W-:Y:S01]  /*fab0*/  FFMA.FTZ R56, -R152, R152, 1 ;  /* 0x3f80000098387423 */ /* 0x000fe20000010198 */
[----:B------:R-:W-:Y:S02]  /*fac0*/  FFMA.FTZ R55, -R149, R149, 1 ;  /* 0x3f80000095377423 */ /* 0x000fe40000010195 */
[----:B------:R1:W5:Y:S01]  /*fad0*/  LDL.LU R155, [R1+0xd8] ;  /* 0x0000d800019b7983 */ /* 0x0003620000300800 */
[----:B----4-:R-:W-:-:S03]  /*fae0*/  FMUL.FTZ R67, R115, R67 ;  /* 0x0000004373437220 */ /* 0x010fc60000410000 */
        /* <DEDUP_REMOVED lines=22> */
[----:B------:R-:W-:Y:S01]  /*fc50*/  FMUL.FTZ R90, R125, R90 ;  /* 0x0000005a7d5a7220 */ /* 0x000fe20000410000 */
        /* <DEDUP_REMOVED lines=34> */
[----:B------:R-:W3:Y:S01]  /*fe80*/  LDL R220, [R1+0x70] ;  /* 0x0000700001dc7983 */ /* 0x000ee20000100800 */
[----:B------:R-:W4:Y:S08]  /*fe90*/  MUFU.EX2 R126, R126 ;  /* 0x0000007e007e7308 */ /* 0x000f300000000800 */
        /* <DEDUP_REMOVED lines=8> */
[----:B------:R-:W-:-:S07]  /*ff20*/  FADD.FTZ R82, R82, -R218 ;  /* 0x800000da52527221 */ /* 0x000fce0000010000 */
[----:B------:R-:W1:Y:S08]  /*ff30*/  MUFU.EX2 R131, R131 ;  /* 0x0000008300837308 */ /* 0x000e700000000800 */
[----:B------:R-:W1:Y:S08]  /*ff40*/  MUFU.EX2 R108, R108 ;  /* 0x0000006c006c7308 */ /* 0x000e700000000800 */
[----:B------:R-:W2:Y:S08]  /*ff50*/  MUFU.EX2 R130, R130 ;  /* 0x0000008200827308 */ /* 0x000eb00000000800 */
[----:B------:R-:W2:Y:S08]  /*ff60*/  MUFU.EX2 R109, R109 ;  /* 0x0000006d006d7308 */ /* 0x000eb00000000800 */
[----:B------:R-:W2:Y:S08]  /*ff70*/  MUFU.EX2 R121, R121 ;  /* 0x0000007900797308 */ /* 0x000eb00000000800 */
[----:B------:R-:W2:Y:S08]  /*ff80*/  MUFU.EX2 R129, R129 ;  /* 0x0000008100817308 */ /* 0x000eb00000000800 */
[----:B------:R-:W2:Y:S08]  /*ff90*/  MUFU.EX2 R127, R127 ;  /* 0x0000007f007f7308 */ /* 0x000eb00000000800 */
[----:B------:R-:W2:Y:S01]  /*ffa0*/  MUFU.EX2 R139, R139 ;  /* 0x0000008b008b7308 */ /* 0x000ea20000000800 */
[----:B----4-:R-:W-:Y:S01]  /*ffb0*/  FMUL.FTZ R76, R126, R76 ;  /* 0x0000004c7e4c7220 */ /* 0x010fe20000410000 */
[----:B-1----:R-:W-:Y:S01]  /*ffc0*/  FMUL.FTZ R72, R113, R72 ;  /* 0x0000004871487220 */ /* 0x002fe20000410000 */
        /* <DEDUP_REMOVED lines=162> */
[----:B--2---:R-:W-:-:S05]  /*109f0*/  IMAD R10, R0, 0x800, R12 ;  /* 0x00000800000a7824 */ /* 0x004fca00078e020c */
        /* <DEDUP_REMOVED lines=65> */
.L_x_1414:
        /* <DEDUP_REMOVED lines=70> */
.L_x_1415:
        /* <DEDUP_REMOVED lines=12> */
.L_x_1405:
        /* <DEDUP_REMOVED lines=34> */
.L_x_1373:
[----:B------:R-:W-:Y:S05]  /*11550*/  @P0 BRA `(.L_x_1371) ;  /* 0x0000003000580947 */ /* 0x000fea0003800000 */
[----:B------:R-:W2:Y:S01]  /*11560*/  S2UR UR8, SR_CTAID.Y ;  /* 0x00000000000879c3 */ /* 0x000ea20000002600 */
[----:B------:R-:W3:Y:S01]  /*11570*/  S2R R14, SR_TID.X ;  /* 0x00000000000e7919 */ /* 0x000ee20000002100 */
[----:B------:R-:W-:Y:S01]  /*11580*/  ULDC UR4, c[0x0][0x850] ;  /* 0x0002140000047ab9 */ /* 0x000fe20000000800 */
[----:B------:R-:W-:Y:S01]  /*11590*/  ULDC.64 UR12, c[0x0][0x818] ;  /* 0x00020600000c7ab9 */ /* 0x000fe20000000a00 */
[----:B------:R-:W-:Y:S01]  /*115a0*/  UISETP.NE.AND UP0, UPT, UR4, 0x1, UPT ;  /* 0x000000010400788c */ /* 0x000fe2000bf05270 */
[----:B------:R-:W4:Y:S01]  /*115b0*/  S2R R4, SR_CgaCtaId ;  /* 0x0000000000047919 */ /* 0x000f220000008800 */
[----:B------:R-:W-:Y:S02]  /*115c0*/  MOV R3, 0x400 ;  /* 0x0000040000037802 */ /* 0x000fe40000000f00 */
[----:B------:R-:W5:Y:S07]  /*115d0*/  S2UR UR6, SR_CTAID.X ;  /* 0x00000000000679c3 */ /* 0x000f6e0000002500 */
[----:B------:R-:W-:Y:S01]  /*115e0*/  @UP0 ULDC UR4, c[0x0][0x854] ;  /* 0x0002150000040ab9 */ /* 0x000fe20000000800 */
[----:B------:R-:W-:Y:S01]  /*115f0*/  @UP0 ULDC UR7, c[0x0][0x858] ;  /* 0x0002160000070ab9 */ /* 0x000fe20000000800 */
[----:B------:R-:W1:Y:S01]  /*11600*/  S2UR UR14, SR_CTAID.Z ;  /* 0x00000000000e79c3 */ /* 0x000e620000002700 */
[----:B--2---:R-:W-:-:S07]  /*11610*/  UIMAD.WIDE.U32 UR4, UR8, UR4, URZ ;  /* 0x00000004080472a5 */ /* 0x004fce000f8e003f */
[----:B------:R-:W2:Y:S01]  /*11620*/  LDC.64 R12, c[0x0][0x848] ;  /* 0x00021200ff0c7b82 */ /* 0x000ea20000000a00 */
[----:B------:R-:W-:Y:S02]  /*11630*/  @UP0 USHF.R.U32.HI UR8, URZ, UR7, UR5 ;  /* 0x000000073f080299 */ /* 0x000fe40008011605 */
[----:B-----5:R-:W-:-:S05]  /*11640*/  USHF.L.U32 UR6, UR6, 0xd, URZ ;  /* 0x0000000d06067899 */ /* 0x020fca000800063f */
[----:B------:R-:W5:Y:S01]  /*11650*/  LDC.64 R10, c[0x0][0x820] ;  /* 0x00020800ff0a7b82 */ /* 0x000f620000000a00 */
[----:B------:R-:W-:Y:S01]  /*11660*/  USHF.R.S32.HI UR9, URZ, 0x1f, UR8 ;  /* 0x0000001f3f097899 */ /* 0x000fe20008011408 */
[----:B---3--:R-:W-:Y:S01]  /*11670*/  IADD3 R15, R14, -0x80, RZ ;  /* 0xffffff800e0f7810 */ /* 0x008fe20007ffe0ff */
[----:B------:R-:W-:Y:S01]  /*11680*/  USHF.R.S32.HI UR7, URZ, 0x1f, UR6 ;  /* 0x0000001f3f077899 */ /* 0x000fe20008011406 */
[----:B----4-:R-:W-:Y:S01]  /*11690*/  LEA R17, R4, R3, 0x18 ;  /* 0x0000000304117211 */ /* 0x010fe200078ec0ff */
[----:B------:R-:W-:Y:S01]  /*116a0*/  UIMAD UR10, UR9, UR12, URZ ;  /* 0x0000000c090a72a4 */ /* 0x000fe2000f8e023f */
[----:B------:R-:W-:Y:S01]  /*116b0*/  SHF.R.S32.HI R0, RZ, 0x1f, R15 ;  /* 0x0000001fff007819 */ /* 0x000fe2000001140f */
[----:B------:R-:W-:Y:S02]  /*116c0*/  UIMAD.WIDE.U32 UR4, UR8, UR12, UR6 ;  /* 0x0000000c080472a5 */ /* 0x000fe4000f8e0006 */
[----:B------:R-:W-:Y:S01]  /*116d0*/  UIMAD UR10, UR8, UR13, UR10 ;  /* 0x0000000d080a72a4 */ /* 0x000fe2000f8e020a */
[----:B------:R-:W-:Y:S01]  /*116e0*/  LEA.HI R2, R0, R15, RZ, 0x7 ;  /* 0x0000000f00027211 */ /* 0x000fe200078f38ff */
[----:B-1----:R-:W-:Y:S01]  /*116f0*/  USHF.R.S32.HI UR11, URZ, 0x1f, UR14 ;  /* 0x0000001f3f0b7899 */ /* 0x002fe2000801140e */
[----:B------:R-:W-:-:S02]  /*11700*/  ULDC.64 UR12, c[0x0][0x840] ;  /* 0x00021000000c7ab9 */ /* 0x000fc40000000a00 */
[C---:B------:R-:W-:Y:S01]  /*11710*/  LOP3.LUT R0, R2.reuse, 0xfffff80, RZ, 0xc0, !PT ;  /* 0x0fffff8002007812 */ /* 0x040fe200078ec0ff */
[----:B------:R-:W-:Y:S01]  /*11720*/  UIMAD UR9, UR9, UR12, URZ ;  /* 0x0000000c090972a4 */ /* 0x000fe2000f8e023f */
[----:B------:R-:W-:Y:S01]  /*11730*/  IMAD.SHL.U32 R2, R2, 0x20, RZ ;  /* 0x0000002002027824 */ /* 0x000fe200078e00ff */
[----:B------:R-:W-:Y:S01]  /*11740*/  UIMAD.WIDE.U32 UR6, UR8, UR12, UR6 ;  /* 0x0000000c080672a5 */ /* 0x000fe2000f8e0006 */
[----:B------:R-:W-:Y:S01]  /*11750*/  IADD3 R0, R15, -R0, RZ ;  /* 0x800000000f007210 */ /* 0x000fe20007ffe0ff */
[----:B------:R-:W-:Y:S01]  /*11760*/  UIMAD UR8, UR8, UR13, UR9 ;  /* 0x0000000d080872a4 */ /* 0x000fe2000f8e0209 */
[----:B------:R-:W-:Y:S01]  /*11770*/  MOV R3, UR5 ;  /* 0x0000000500037c02 */ /* 0x000fe20008000f00 */
[----:B------:R-:W-:Y:S01]  /*11780*/  UIADD3 UR9, UR5, UR10, URZ ;  /* 0x0000000a05097290 */ /* 0x000fe2000fffe03f */
[----:B------:R-:W-:Y:S01]  /*11790*/  LOP3.LUT R7, R2, 0x3ffff000, RZ, 0xc0, !PT ;  /* 0x3ffff00002077812 */ /* 0x000fe200078ec0ff */
[----:B------:R-:W-:Y:S02]  /*117a0*/  UIADD3 UR8, UR7, UR8, URZ ;  /* 0x0000000807087290 */ /* 0x000fe4000fffe03f */
[----:B------:R-:W-:Y:S01]  /*117b0*/  IMAD.U32 R5, RZ, RZ, UR7 ;  /* 0x00000007ff057e24 */ /* 0x000fe2000f8e00ff */
[----:B------:R-:W-:Y:S01]  /*117c0*/  MOV R4, UR6 ;  /* 0x0000000600047c02 */ /* 0x000fe20008000f00 */
[----:B--2---:R-:W-:-:S02]  /*117d0*/  IMAD R8, R12, UR11, RZ ;  /* 0x0000000b0c087c24 */ /* 0x004fc4000f8e02ff */
[----:B------:R-:W-:Y:S01]  /*117e0*/  IMAD.U32 R2, RZ, RZ, UR4 ;  /* 0x00000004ff027e24 */ /* 0x000fe2000f8e00ff */
[----:B------:R-:W-:Y:S01]  /*117f0*/  MOV R5, UR8 ;  /* 0x0000000800057c02 */ /* 0x000fe20008000f00 */
[----:B------:R-:W-:Y:S02]  /*11800*/  IMAD.U32 R3, RZ, RZ, UR9 ;  /* 0x00000009ff037e24 */ /* 0x000fe4000f8e00ff */
[----:B-----5:R-:W-:Y:S02]  /*11810*/  IMAD R6, R10, UR11, RZ ;  /* 0x0000000b0a067c24 */ /* 0x020fe4000f8e02ff */
[----:B------:R-:W-:Y:S02]  /*11820*/  IMAD R0, R0, 0x4, R7 ;  /* 0x0000000400007824 */ /* 0x000fe400078e0207 */
[----:B------:R-:W-:Y:S02]  /*11830*/  IMAD R9, R13, UR14, R8 ;  /* 0x0000000e0d097c24 */ /* 0x000fe4000f8e0208 */
[----:B------:R-:W-:Y:S01]  /*11840*/  IMAD.WIDE.U32 R4, R12, UR14, R4 ;  /* 0x0000000e0c047c25 */ /* 0x000fe2000f8e0004 */
[----:B------:R-:W-:-:S03]  /*11850*/  LEA R0, R0, R17, 0x2 ;  /* 0x0000001100007211 */ /* 0x000fc600078e10ff */
[----:B------:R-:W-:Y:S01]  /*11860*/  IMAD R7, R11, UR14, R6 ;  /* 0x0000000e0b077c24 */ /* 0x000fe2000f8e0206 */
[----:B------:R-:W-:Y:S01]  /*11870*/  IADD3 R6, R5, R9, RZ ;  /* 0x0000000905067210 */ /* 0x000fe20007ffe0ff */
[----:B------:R-:W-:Y:S01]  /*11880*/  IMAD.WIDE.U32 R2, R10, UR14, R2 ;  /* 0x0000000e0a027c25 */ /* 0x000fe2000f8e0002 */
[----:B------:R-:W-:Y:S05]  /*11890*/  WARPSYNC.ALL ;  /* 0x0000000000007948 */ /* 0x000fea0003800000 */
[----:B------:R-:W-:Y:S01]  /*118a0*/  IMAD.IADD R7, R3, 0x1, R7 ;  /* 0x0000000103077824 */ /* 0x000fe200078e0207 */
[----:B------:R-:W-:Y:S01]  /*118b0*/  BAR.SYNC.DEFER_BLOCKING 0x1, 0x100 ;  /* 0x0044000000007b1d */ /* 0x000fe20000010000 */
[----:B------:R-:W-:-:S07]  /*118c0*/  ISETP.NE.AND P0, PT, R15, RZ, PT ;  /* 0x000000ff0f00720c */ /* 0x000fce0003f05270 */
        /* <DEDUP_REMOVED lines=30> */
.L_x_1419:
[----:B------:R-:W-:Y:S01]  /*11ab0*/  @P0 ELECT P1, URZ, PT ;  /* 0x00000000003f082f */ /* 0x000fe20003820000 */
[----:B------:R1:W-:-:S12]  /*11ac0*/  UBLKRED.G.S.ADD.F32.RN [UR4], [UR6], UR7, desc[UR8] ;  /* 0x00000804060073bb */ /* 0x0003d800080a1407 */
[----:B------:R-:W-:Y:S02]  /*11ad0*/  @P1 PLOP3.LUT P0, PT, P1, PT, PT, 0x8, 0x0 ;  /* 0x000000000000181c */ /* 0x000fe40000f0e170 */
[----:B------:R-:W-:-:S11]  /*11ae0*/  PLOP3.LUT P1, PT, PT, PT, PT, 0x8, 0x0 ;  /* 0x000000000000781c */ /* 0x000fd60003f2e170 */
[----:B-1----:R-:W-:Y:S05]  /*11af0*/  @P0 BRA.U.ANY `(.L_x_1419) ;  /* 0xfffffffd00ec0947 */ /* 0x002fea000393ffff */
[----:B------:R0:W-:Y:S01]  /*11b00*/  UTMACMDFLUSH ;  /* 0x00000000000079b7 */ /* 0x0001e20000000000 */
[----:B------:R-:W-:-:S04]  /*11b10*/  DEPBAR.LE SB0, 0x0 ;  /* 0x000080000000791a */ /* 0x000fc80000000000 */
.L_x_1418:
[----:B------:R-:W-:Y:S05]  /*11b20*/  BSYNC B0 ;  /* 0x0000000000007941 */ /* 0x000fea0003800000 */
.L_x_1417:
        /* <DEDUP_REMOVED lines=25> */
.L_x_1420:
        /* <DEDUP_REMOVED lines=8> */
.L_x_1369:
        /* <DEDUP_REMOVED lines=41> */
.L_x_1422:
        /* <DEDUP_REMOVED lines=36> */
.L_x_1425:
[----:B------:R-:W-:Y:S05]  /*12210*/  BSYNC B0 ;  /* 0x0000000000007941 */ /* 0x000fea0003800000 */
.L_x_1424:
        /* <DEDUP_REMOVED lines=19> */
.L_x_1427:
[----:B------:R-:W-:Y:S05]  /*12350*/  BSYNC B0 ;  /* 0x0000000000007941 */ /* 0x000fea0003800000 */
.L_x_1426:
[----:B------:R-:W-:Y:S06]  /*12360*/  BAR.ARV 0xa, 0xa0 ;  /* 0x0282800000007b1d */ /* 0x000fec0000002000 */
[----:B------:R-:W-:Y:S04]  /*12370*/  BSSY B0, `(.L_x_1428) ;  /* 0x0000003000007945 */ /* 0x000fe80003800000 */
[----:B------:R-:W-:Y:S05]  /*12380*/  @!P0 BRA `(.L_x_1429) ;  /* 0x0000000000048947 */ /* 0x000fea0003800000 */
[----:B------:R-:W-:-:S04]  /*12390*/  DEPBAR.LE SB0, 0x0 ;  /* 0x000080000000791a */ /* 0x000fc80000000000 */
.L_x_1429:
[----:B------:R-:W-:Y:S05]  /*123a0*/  BSYNC B0 ;  /* 0x0000000000007941 */ /* 0x000fea0003800000 */
.L_x_1428:
[----:B------:R-:W-:Y:S06]  /*123b0*/  BAR.ARV 0xb, 0xa0 ;  /* 0x02c2800000007b1d */ /* 0x000fec0000002000 */
[----:B------:R-:W-:Y:S01]  /*123c0*/  UIADD3 UR9, UR5, 0x1, URZ ;  /* 0x0000000105097890 */ /* 0x000fe2000fffe03f */
[----:B------:R-:W-:Y:S11]  /*123d0*/  BRA `(.L_x_1430) ;  /* 0x0000000000047947 */ /* 0x000ff60003800000 */
.L_x_1423:
[----:B------:R-:W-:-:S05]  /*123e0*/  UMOV UR9, UR5 ;  /* 0x0000000500097c82 */ /* 0x000fca0008000000 */
.L_x_1430:
        /* <DEDUP_REMOVED lines=16> */
.L_x_1443:
        /* <DEDUP_REMOVED lines=20> */
.L_x_1432:
[----:B------:R-:W-:Y:S05]  /*12630*/  BSYNC B0 ;  /* 0x0000000000007941 */ /* 0x000fea0003800000 */
.L_x_1431:
        /* <DEDUP_REMOVED lines=13> */
.L_x_1434:
[----:B------:R-:W-:Y:S05]  /*12710*/  BSYNC B0 ;  /* 0x0000000000007941 */ /* 0x000fea0003800000 */
.L_x_1433:
[----:B------:R-:W-:Y:S06]  /*12720*/  BAR.ARV 0xa, 0xa0 ;  /* 0x0282800000007b1d */ /* 0x000fec0000002000 */
[----:B------:R-:W-:Y:S04]  /*12730*/  BSSY B0, `(.L_x_1435) ;  /* 0x0000003000007945 */ /* 0x000fe80003800000 */
[----:B------:R-:W-:Y:S05]  /*12740*/  @!P0 BRA `(.L_x_1436) ;  /* 0x0000000000048947 */ /* 0x000fea0003800000 */
[----:B------:R-:W-:-:S04]  /*12750*/  DEPBAR.LE SB0, 0x0 ;  /* 0x000080000000791a */ /* 0x000fc80000000000 */
.L_x_1436:
[----:B------:R-:W-:Y:S05]  /*12760*/  BSYNC B0 ;  /* 0x0000000000007941 */ /* 0x000fea0003800000 */
.L_x_1435:
        /* <DEDUP_REMOVED lines=13> */
.L_x_1438:
[----:B------:R-:W-:Y:S05]  /*12840*/  BSYNC B0 ;  /* 0x0000000000007941 */ /* 0x000fea0003800000 */
.L_x_1437:
        /* <DEDUP_REMOVED lines=13> */
.L_x_1440:
[----:B------:R-:W-:Y:S05]  /*12920*/  BSYNC B0 ;  /* 0x0000000000007941 */ /* 0x000fea0003800000 */
.L_x_1439:
[----:B------:R-:W-:Y:S01]  /*12930*/  UIADD3 UR9, UR9, 0x2, URZ ;  /* 0x0000000209097890 */ /* 0x000fe2000fffe03f */
[----:B------:R-:W-:Y:S06]  /*12940*/  BAR.ARV 0xa, 0xa0 ;  /* 0x0282800000007b1d */ /* 0x000fec0000002000 */
[----:B------:R-:W-:Y:S01]  /*12950*/  BSSY B0, `(.L_x_1441) ;  /* 0x0000004000007945 */ /* 0x000fe20003800000 */
[----:B------:R-:W-:-:S03]  /*12960*/  ISETP.LE.AND P1, PT, R0, UR9, PT ;  /* 0x0000000900007c0c */ /* 0x000fc6000bf23270 */
[----:B------:R-:W-:Y:S10]  /*12970*/  @!P0 BRA `(.L_x_1442) ;  /* 0x0000000000048947 */ /* 0x000ff40003800000 */
[----:B------:R-:W-:-:S04]  /*12980*/  DEPBAR.LE SB0, 0x0 ;  /* 0x000080000000791a */ /* 0x000fc80000000000 */
.L_x_1442:
[----:B------:R-:W-:Y:S05]  /*12990*/  BSYNC B0 ;  /* 0x0000000000007941 */ /* 0x000fea0003800000 */
.L_x_1441:
[----:B------:R-:W-:Y:S06]  /*129a0*/  BAR.ARV 0xb, 0xa0 ;  /* 0x02c2800000007b1d */ /* 0x000fec0000002000 */
[----:B------:R-:W-:Y:S02]  /*129b0*/  UIADD3 UR13, UR13, 0x4000, URZ ;  /* 0x000040000d0d7890 */ /* 0x000fe4000fffe03f */
[----:B------:R-:W-:Y:S01]  /*129c0*/  UIADD3 UR4, UR4, 0x4000, URZ ;  /* 0x0000400004047890 */ /* 0x000fe2000fffe03f */
[----:B------:R-:W-:Y:S11]  /*129d0*/  @!P1 BRA `(.L_x_1443) ;  /* 0xfffffff800c49947 */ /* 0x000ff6000383ffff */
[----:B------:R-:W-:Y:S05]  /*129e0*/  BRA `(.L_x_1371) ;  /* 0x0000001c00347947 */ /* 0x000fea0003800000 */
.L_x_1421:
        /* <DEDUP_REMOVED lines=33> */
.L_x_1445:
        /* <DEDUP_REMOVED lines=42> */
.L_x_1475:
        /* <DEDUP_REMOVED lines=15> */
.L_x_1448:
        /* <DEDUP_REMOVED lines=75> */
.L_x_1459:
[----:B--234-:R-:W-:-:S04]  /*13440*/  SHF.L.U32 R21, R11, 0x1f, RZ ;  /* 0x0000001f0b157819 */ /* 0x01cfc800000006ff */
[----:B------:R-:W1:Y:S02]  /*13450*/  SYNCS.PHASECHK.TRANS64.TRYWAIT P1, [R16+URZ+0x30c40], R21 ;  /* 0x030c4015100075a7 */ /* 0x000e64000802017f */
[----:B-1----:R-:W-:Y:S05]  /*13460*/  @!P1 BRA `(.L_x_1451) ;  /* 0x00000014005c9947 */ /* 0x002fea0003800000 */
.L_x_1476:
[----:B------:R-:W-:Y:S05]  /*13470*/  @P0 BRA `(.L_x_1452) ;  /* 0x0000000000140947 */ /* 0x000fea0003800000 */
[----:B------:R-:W-:Y:S01]  /*13480*/  ISETP.NE.AND P1, PT, R6, RZ, PT ;  /* 0x000000ff0600720c */ /* 0x000fe20003f25270 */
[----:B------:R-:W-:-:S04]  /*13490*/  IMAD.MOV.U32 R3, RZ, RZ, 0x4200 ;  /* 0x00004200ff037424 */ /* 0x000fc800078e00ff */
[----:B------:R2:W-:Y:S08]  /*134a0*/  SYNCS.ARRIVE.TRANS64 RZ, [R16+URZ+0x30c30], R3 ;  /* 0x030c300310ff79a7 */ /* 0x0005f0000800003f */
[----:B------:R-:W-:Y:S05]  /*134b0*/  @!P1 BRA `(.L_x_1452) ;  /* 0x0000000000049947 */ /* 0x000fea0003800000 */
[----:B------:R-:W-:Y:S01]  /*134c0*/  BPT.TRAP 0x1 ;  /* 0x000000040000795c */ /* 0x000fe20000300000 */
.L_x_1452:
        /* <DEDUP_REMOVED lines=29> */
.L_x_1477:
[----:B------:R-:W-:Y:S05]  /*136a0*/  @P0 BRA `(.L_x_1454) ;  /* 0x0000000000140947 */ /* 0x000fea0003800000 */
[----:B------:R-:W-:Y:S02]  /*136b0*/  ISETP.NE.AND P1, PT, R6, RZ, PT ;  /* 0x000000ff0600720c */ /* 0x000fe40003f25270 */
[----:B------:R-:W-:-:S04]  /*136c0*/  MOV R2, 0x4200 ;  /* 0x0000420000027802 */ /* 0x000fc80000000f00 */
[----:B------:R3:W-:Y:S07]  /*136d0*/  SYNCS.ARRIVE.TRANS64 RZ, [R16+URZ+0x30c18], R2 ;  /* 0x030c180210ff79a7 */ /* 0x0007ee000800003f */
[----:B------:R-:W-:Y:S05]  /*136e0*/  @!P1 BRA `(.L_x_1454) ;  /* 0x0000000000049947 */ /* 0x000fea0003800000 */
[----:B------:R-:W-:Y:S01]  /*136f0*/  BPT.TRAP 0x1 ;  /* 0x000000040000795c */ /* 0x000fe20000300000 */
.L_x_1454:
        /* <DEDUP_REMOVED lines=29> */
.L_x_1478:
[----:B------:R-:W-:Y:S05]  /*138d0*/  @P0 BRA `(.L_x_1456) ;  /* 0x0000000000140947 */ /* 0x000fea0003800000 */
[----:B------:R-:W-:Y:S02]  /*138e0*/  ISETP.NE.AND P1, PT, R6, RZ, PT ;  /* 0x000000ff0600720c */ /* 0x000fe40003f25270 */
[----:B-123--:R-:W-:-:S04]  /*138f0*/  MOV R21, 0x4200 ;  /* 0x0000420000157802 */ /* 0x00efc80000000f00 */
[----:B------:R4:W-:Y:S07]  /*13900*/  SYNCS.ARRIVE.TRANS64 RZ, [R16+URZ+0x30c38], R21 ;  /* 0x030c381510ff79a7 */ /* 0x0009ee000800003f */
[----:B------:R-:W-:Y:S05]  /*13910*/  @!P1 BRA `(.L_x_1456) ;  /* 0x0000000000049947 */ /* 0x000fea0003800000 */
[----:B------:R-:W-:Y:S01]  /*13920*/  BPT.TRAP 0x1 ;  /* 0x000000040000795c */ /* 0x000fe20000300000 */
.L_x_1456:
        /* <DEDUP_REMOVED lines=24> */
.L_x_1480:
[----:B------:R-:W-:Y:S05]  /*13ab0*/  @P0 BRA `(.L_x_1458) ;  /* 0x0000000000140947 */ /* 0x000fea0003800000 */
[----:B------:R-:W-:Y:S02]  /*13ac0*/  ISETP.NE.AND P1, PT, R6, RZ, PT ;  /* 0x000000ff0600720c */ /* 0x000fe40003f25270 */
[----:B------:R-:W-:-:S04]  /*13ad0*/  MOV R5, 0x4200 ;  /* 0x0000420000057802 */ /* 0x000fc80000000f00 */
[----:B------:R1:W-:Y:S07]  /*13ae0*/  SYNCS.ARRIVE.TRANS64 RZ, [R16+URZ+0x30c10], R5 ;  /* 0x030c100510ff79a7 */ /* 0x0003ee000800003f */
[----:B------:R-:W-:Y:S05]  /*13af0*/  @!P1 BRA `(.L_x_1458) ;  /* 0x0000000000049947 */ /* 0x000fea0003800000 */
[----:B------:R-:W-:Y:S01]  /*13b00*/  BPT.TRAP 0x1 ;  /* 0x000000040000795c */ /* 0x000fe20000300000 */
.L_x_1458:
        /* <DEDUP_REMOVED lines=30> */
.L_x_1450:
[----:B------:R-:W2:Y:S02]  /*13cf0*/  LDL.LU R4, [R1+0x4] ;  /* 0x0000040001047983 */ /* 0x000ea40000300800 */
[----:B--2---:R-:W-:Y:S02]  /*13d00*/  ISETP.NE.AND P1, PT, R4, RZ, PT ;  /* 0x000000ff0400720c */ /* 0x004fe40003f25270 */
[----:B------:R2:W5:Y:S11]  /*13d10*/  LDL R4, [R1] ;  /* 0x0000000001047983 */ /* 0x0005760000100800 */
[----:B--2---:R-:W-:Y:S05]  /*13d20*/  @!P1 BRA `(.L_x_1449) ;  /* 0x0000000400109947 */ /* 0x004fea0003800000 */
[----:B------:R-:W-:-:S04]  /*13d30*/  SHF.L.U32 R13, R11, 0x1f, RZ ;  /* 0x0000001f0b0d7819 */ /* 0x000fc800000006ff */
[----:B------:R-:W1:Y:S02]  /*13d40*/  SYNCS.PHASECHK.TRANS64.TRYWAIT P1, [R16+URZ+0x30c40], R13 ;  /* 0x030c400d100075a7 */ /* 0x000e64000802017f */
[----:B-1----:R-:W-:Y:S05]  /*13d50*/  @!P1 BRA `(.L_x_1460) ;  /* 0x0000000c00749947 */ /* 0x002fea0003800000 */
.L_x_1481:
[----:B------:R-:W-:Y:S05]  /*13d60*/  @P0 BRA `(.L_x_1461) ;  /* 0x0000000000140947 */ /* 0x000fea0003800000 */
[----:B------:R-:W-:Y:S02]  /*13d70*/  ISETP.NE.AND P1, PT, R6, RZ, PT ;  /* 0x000000ff0600720c */ /* 0x000fe40003f25270 */
[----:B------:R-:W-:-:S04]  /*13d80*/  MOV R5, 0x4200 ;  /* 0x0000420000057802 */ /* 0x000fc80000000f00 */
[----:B------:R2:W-:Y:S07]  /*13d90*/  SYNCS.ARRIVE.TRANS64 RZ, [R16+URZ+0x30c30], R5 ;  /* 0x030c300510ff79a7 */ /* 0x0005ee000800003f */
[----:B------:R-:W-:Y:S05]  /*13da0*/  @!P1 BRA `(.L_x_1461) ;  /* 0x0000000000049947 */ /* 0x000fea0003800000 */
[----:B------:R-:W-:Y:S01]  /*13db0*/  BPT.TRAP 0x1 ;  /* 0x000000040000795c */ /* 0x000fe20000300000 */
.L_x_1461:
        /* <DEDUP_REMOVED lines=26> */
.L_x_1482:
[----:B------:R-:W-:Y:S05]  /*13f60*/  @P0 BRA `(.L_x_1463) ;  /* 0x0000000000140947 */ /* 0x000fea0003800000 */
[----:B------:R-:W-:Y:S01]  /*13f70*/  ISETP.NE.AND P0, PT, R6, RZ, PT ;  /* 0x000000ff0600720c */ /* 0x000fe20003f05270 */
[----:B------:R-:W-:-:S04]  /*13f80*/  IMAD.MOV.U32 R5, RZ, RZ, 0x4200 ;  /* 0x00004200ff057424 */ /* 0x000fc800078e00ff */
[----:B------:R2:W-:Y:S08]  /*13f90*/  SYNCS.ARRIVE.TRANS64 RZ, [R16+URZ+0x30c18], R5 ;  /* 0x030c180510ff79a7 */ /* 0x0005f0000800003f */
[----:B------:R-:W-:Y:S05]  /*13fa0*/  @!P0 BRA `(.L_x_1463) ;  /* 0x0000000000048947 */ /* 0x000fea0003800000 */
[----:B------:R-:W-:Y:S01]  /*13fb0*/  BPT.TRAP 0x1 ;  /* 0x000000040000795c */ /* 0x000fe20000300000 */
.L_x_1463:
        /* <DEDUP_REMOVED lines=27> */
.L_x_1449:
[----:B------:R-:W2:Y:S01]  /*14170*/  S2R R0, SR_TID.X ;  /* 0x0000000000007919 */ /* 0x000ea20000002100 */
[----:B------:R-:W-:Y:S02]  /*14180*/  LEA R3, R19, R16, 0x3 ;  /* 0x0000001013037211 */ /* 0x000fe400078e18ff */
[----:B--2---:R-:W-:Y:S02]  /*14190*/  LOP3.LUT R2, R0, 0x7f, RZ, 0xc0, !PT ;  /* 0x0000007f00027812 */ /* 0x004fe400078ec0ff */
[----:B------:R-:W-:Y:S02]  /*141a0*/  SHF.L.U32 R0, R11, 0x1f, RZ ;  /* 0x0000001f0b007819 */ /* 0x000fe400000006ff */
[----:B------:R-:W-:Y:S02]  /*141b0*/  ISETP.NE.AND P1, PT, R2, RZ, PT ;  /* 0x000000ff0200720c */ /* 0x000fe40003f25270 */
[----:B------:R-:W2:Y:S02]  /*141c0*/  SYNCS.PHASECHK.TRANS64.TRYWAIT P0, [R3+URZ+0x30c40], R0 ;  /* 0x030c4000030075a7 */ /* 0x000ea4000800017f */
[----:B--2---:R-:W-:Y:S09]  /*141d0*/  @!P0 BRA `(.L_x_1464) ;  /* 0x00000008007c8947 */ /* 0x004ff20003800000 */
.L_x_1483:
[----:B------:R-:W-:Y:S05]  /*141e0*/  @P1 BRA `(.L_x_1465) ;  /* 0x0000000000181947 */ /* 0x000fea0003800000 */
[----:B------:R-:W1:Y:S01]  /*141f0*/  S2R R2, SR_TID.X ;  /* 0x0000000000027919 */ /* 0x000e620000002100 */
[----:B--2---:R-:W-:-:S04]  /*14200*/  IMAD.MOV.U32 R0, RZ, RZ, 0x4200 ;  /* 0x00004200ff007424 */ /* 0x004fc800078e00ff */
[----:B------:R2:W-:Y:S01]  /*14210*/  SYNCS.ARRIVE.TRANS64 RZ, [R3+URZ+0x30c30], R0 ;  /* 0x030c300003ff79a7 */ /* 0x0005e2000800003f */
[----:B-1----:R-:W-:-:S13]  /*14220*/  LOP3.LUT P0, RZ, R2, 0x1f, RZ, 0xc0, !PT ;  /* 0x0000001f02ff7812 */ /* 0x002fda000780c0ff */
[----:B--2---:R-:W-:Y:S05]  /*14230*/  @!P0 BRA `(.L_x_1465) ;  /* 0x0000000000048947 */ /* 0x004fea0003800000 */
[----:B------:R-:W-:Y:S01]  /*14240*/  BPT.TRAP 0x1 ;  /* 0x000000040000795c */ /* 0x000fe20000300000 */
.L_x_1465:
        /* <DEDUP_REMOVED lines=33> */
.L_x_1446:
[----:B------:R-:W-:Y:S05]  /*14460*/  BSYNC B0 ;  /* 0x0000000000007941 */ /* 0x000fea0003800000 */
.L_x_1444:
[----:B------:R-:W-:-:S03]  /*14470*/  UMOV UR8, 0xffffffff ;  /* 0xffffffff00087882 */ /* 0x000fc60000000000 */
[----:B------:R-:W-:Y:S05]  /*14480*/  BRA.DIV UR8, `(.L_x_1466) ;  /* 0x0000000608e47947 */ /* 0x000fea000b800000 */
[----:B------:R-:W-:-:S13]  /*14490*/  ELECT P6, URZ, PT ;  /* 0x00000000003f782f */ /* 0x000fda00038c0000 */
.L_x_1486:
[----:B------:R-:W-:Y:S05]  /*144a0*/  @!P6 BRA `(.L_x_1371) ;  /* 0x000000000084e947 */ /* 0x000fea0003800000 */
[----:B------:R-:W-:-:S06]  /*144b0*/  ULOP3.LUT UR8, UR36, 0x2, URZ, 0xfc, !UPT ;  /* 0x0000000224087892 */ /* 0x000fcc000f8efc3f */
[----:B------:R-:W-:-:S04]  /*144c0*/  MOV R0, UR8 ;  /* 0x0000000800007c02 */ /* 0x000fc80008000f00 */
[----:B------:R-:W-:-:S13]  /*144d0*/  ISETP.NE.AND P2, PT, R0, 0x3, PT ;  /* 0x000000030000780c */ /* 0x000fda0003f45270 */
[----:B------:R-:W-:Y:S05]  /*144e0*/  @!P2 BRA `(.L_x_1467) ;  /* 0x000000000004a947 */ /* 0x000fea0003800000 */
[----:B------:R-:W-:Y:S01]  /*144f0*/  BPT.TRAP 0x1 ;  /* 0x000000040000795c */ /* 0x000fe20000300000 */
.L_x_1467:
        /* <DEDUP_REMOVED lines=15> */
.L_x_1487:
[----:B------:R-:W2:Y:S02]  /*145f0*/  SYNCS.PHASECHK.TRANS64.TRYWAIT P0, [R3+URZ], R0 ;  /* 0x00000000030075a7 */ /* 0x000ea4000800017f */
[----:B--2---:R-:W-:Y:S05]  /*14600*/  @!P0 BRA `(.L_x_1469) ;  /* 0x0000000400b88947 */ /* 0x004fea0003800000 */
.L_x_1488:
[----:B------:R-:W-:Y:S05]  /*14610*/  @!P2 BRA `(.L_x_1470) ;  /* 0x000000000004a947 */ /* 0x000fea0003800000 */
[----:B------:R-:W-:Y:S01]  /*14620*/  BPT.TRAP 0x1 ;  /* 0x000000040000795c */ /* 0x000fe20000300000 */
.L_x_1470:
[----:B--2---:R-:W-:-:S05]  /*14630*/  VIADD R3, R7, 0x30c40 ;  /* 0x00030c4007037836 */ /* 0x004fca0000000000 */
[----:B------:R-:W-:-:S04]  /*14640*/  LEA R2, R2, R3, 0x3 ;  /* 0x0000000302027211 */ /* 0x000fc800078e18ff */
[----:B------:R-:W2:Y:S02]  /*14650*/  SYNCS.PHASECHK.TRANS64.TRYWAIT P0, [R2+URZ], R5 ;  /* 0x00000005020075a7 */ /* 0x000ea4000800017f */
[----:B--2---:R-:W-:Y:S05]  /*14660*/  @!P0 BRA `(.L_x_1471) ;  /* 0x0000000400b48947 */ /* 0x004fea0003800000 */
.L_x_1489:
[----:B------:R-:W-:-:S07]  /*14670*/  IMAD R3, R4, 0x8, R3 ;  /* 0x0000000804037824 */ /* 0x000fce00078e0203 */
.L_x_1472:
[----:B---3--:R3:W4:Y:S02]  /*14680*/  SYNCS.PHASECHK.TRANS64.TRYWAIT P0, [R3+URZ], R0 ;  /* 0x00000000030075a7 */ /* 0x008724000800017f */
[----:B----4-:R-:W-:Y:S05]  /*14690*/  @!P0 NANOSLEEP.SYNCS 0x989680 ;  /* 0x009896800000895d */ /* 0x010fea0003900000 */
[----:B------:R-:W4:Y:S02]  /*146a0*/  @!P0 SYNCS.PHASECHK.TRANS64 P0, [R3+URZ], R0 ;  /* 0x00000000030085a7 */ /* 0x000f24000800007f */
[----:B----4-:R-:W-:Y:S05]  /*146b0*/  @!P0 BRA `(.L_x_1472) ;  /* 0xfffffffc00f08947 */ /* 0x010fea000383ffff */
.L_x_1371:
[----:B------:R-:W-:Y:S05]  /*146c0*/  BSYNC B6 ;  /* 0x0000000000067941 */ /* 0x000fea0003800000 */
.L_x_1368:
[----:B------:R-:W-:Y:S05]  /*146d0*/  EXIT ;  /* 0x000000000000794d */ /* 0x000fea0003800000 */
.L_x_1378:
[----:B------:R-:W-:Y:S01]  /*146e0*/  MOV R13, R18 ;  /* 0x00000012000d7202 */ /* 0x000fe20000000f00 */
[----:B------:R-:W-:Y:S01]  /*146f0*/  IMAD.MOV.U32 R12, RZ, RZ, RZ ;  /* 0x000000ffff0c7224 */ /* 0x000fe200078e00ff */
[----:B------:R-:W-:Y:S01]  /*14700*/  MOV R11, 0x1f ;  /* 0x0000001f000b7802 */ /* 0x000fe20000000f00 */
[----:B------:R-:W-:-:S07]  /*14710*/  IMAD.MOV.U32 R15, RZ, RZ, -0x1 ;  /* 0xffffffffff0f7424 */ /* 0x000fce00078e00ff */
[----:B------:R-:W-:Y:S05]  /*14720*/  WARPSYNC.COLLECTIVE R15, `(.L_x_1473) ;  /* 0x000000000f087348 */ /* 0x000fea0003c00000 */
[----:B------:R1:W2:Y:S02]  /*14730*/  SHFL.IDX P6, R14, R13, R12, R11 ;  /* 0x0000000c0d0e7389 */ /* 0x0002a400000c000b */
[----:B-12---:R-:W-:Y:S01]  /*14740*/  ENDCOLLECTIVE ;  /* 0x000000000000791b */ /* 0x006fe20003800000 */
.L_x_1473:
[----:B------:R-:W-:Y:S05]  /*14750*/  BRA `(.L_x_1474) ;  /* 0xfffffec800007947 */ /* 0x000fea000383ffff */
.L_x_1380:
[----:B--2---:R2:W3:Y:S02]  /*14760*/  SYNCS.PHASECHK.TRANS64.TRYWAIT P0, [R16+URZ+0x30c00], R11 ;  /* 0x030c000b100075a7 */ /* 0x0044e4000800017f */
[----:B---3--:R-:W-:Y:S05]  /*14770*/  @!P0 NANOSLEEP.SYNCS 0x989680 ;  /* 0x009896800000895d */ /* 0x008fea0003900000 */
[----:B------:R-:W3:Y:S02]  /*14780*/  @!P0 SYNCS.PHASECHK.TRANS64 P0, [R16+URZ+0x30c00], R11 ;  /* 0x030c000b100085a7 */ /* 0x000ee4000800007f */
[----:B---3--:R-:W-:Y:S05]  /*14790*/  @!P0 BRA `(.L_x_1380) ;  /* 0xfffffffc00f08947 */ /* 0x008fea000383ffff */
[----:B------:R-:W-:Y:S05]  /*147a0*/  BRA `(.L_x_1379) ;  /* 0xfffffec8004c7947 */ /* 0x000fea000383ffff */
.L_x_1385:
[----:B--2---:R2:W3:Y:S02]  /*147b0*/  SYNCS.PHASECHK.TRANS64.TRYWAIT P0, [R6+URZ+0x30c10], R23 ;  /* 0x030c1017060075a7 */ /* 0x0044e4000800017f */
[----:B---3--:R-:W-:Y:S05]  /*147c0*/  @!P0 NANOSLEEP.SYNCS 0x989680 ;  /* 0x009896800000895d */ /* 0x008fea0003900000 */
[----:B------:R-:W3:Y:S02]  /*147d0*/  @!P0 SYNCS.PHASECHK.TRANS64 P0, [R6+URZ+0x30c10], R23 ;  /* 0x030c1017060085a7 */ /* 0x000ee4000800007f */
[----:B---3--:R-:W-:Y:S05]  /*147e0*/  @!P0 BRA `(.L_x_1385) ;  /* 0xfffffffc00f08947 */ /* 0x008fea000383ffff */
[----:B------:R-:W-:Y:S05]  /*147f0*/  BRA `(.L_x_1384) ;  /* 0xfffffed4000c7947 */ /* 0x000fea000383ffff */
.L_x_1389:
[----:B------:R1:W1:Y:S02]  /*14800*/  SYNCS.PHASECHK.TRANS64.TRYWAIT P0, [R6+URZ+0x30c30], R23 ;  /* 0x030c3017060075a7 */ /* 0x000264000800017f */
[----:B-1----:R-:W-:Y:S05]  /*14810*/  @!P0 NANOSLEEP.SYNCS 0x989680 ;  /* 0x009896800000895d */ /* 0x002fea0003900000 */
[----:B------:R-:W1:Y:S02]  /*14820*/  @!P0 SYNCS.PHASECHK.TRANS64 P0, [R6+URZ+0x30c30], R23 ;  /* 0x030c3017060085a7 */ /* 0x000e64000800007f */
[----:B-1----:R-:W-:Y:S05]  /*14830*/  @!P0 BRA `(.L_x_1389) ;  /* 0xfffffffc00f08947 */ /* 0x002fea000383ffff */
[----:B------:R-:W-:Y:S05]  /*14840*/  BRA `(.L_x_1388) ;  /* 0xfffffed800147947 */ /* 0x000fea000383ffff */
.L_x_1397:
[----:B--2---:R2:W3:Y:S02]  /*14850*/  SYNCS.PHASECHK.TRANS64.TRYWAIT P1, [R6+URZ+0x30c10], R23 ;  /* 0x030c1017060075a7 */ /* 0x0044e4000802017f */
[----:B---3--:R-:W-:Y:S05]  /*14860*/  @!P1 NANOSLEEP.SYNCS 0x989680 ;  /* 0x009896800000995d */ /* 0x008fea0003900000 */
[----:B------:R-:W3:Y:S02]  /*14870*/  @!P1 SYNCS.PHASECHK.TRANS64 P1, [R6+URZ+0x30c10], R23 ;  /* 0x030c1017060095a7 */ /* 0x000ee4000802007f */
[----:B---3--:R-:W-:Y:S05]  /*14880*/  @!P1 BRA `(.L_x_1397) ;  /* 0xfffffffc00f09947 */ /* 0x008fea000383ffff */
[----:B------:R-:W-:Y:S05]  /*14890*/  BRA `(.L_x_1396) ;  /* 0xffffff2c00307947 */ /* 0x000fea000383ffff */
.L_x_1401:
[----:B------:R1:W1:Y:S02]  /*148a0*/  SYNCS.PHASECHK.TRANS64.TRYWAIT P1, [R6+URZ+0x30c30], R23 ;  /* 0x030c3017060075a7 */ /* 0x000264000802017f */
[----:B-1----:R-:W-:Y:S05]  /*148b0*/  @!P1 NANOSLEEP.SYNCS 0x989680 ;  /* 0x009896800000995d */ /* 0x002fea0003900000 */
[----:B------:R-:W1:Y:S02]  /*148c0*/  @!P1 SYNCS.PHASECHK.TRANS64 P1, [R6+URZ+0x30c30], R23 ;  /* 0x030c3017060095a7 */ /* 0x000e64000802007f */
[----:B-1----:R-:W-:Y:S05]  /*148d0*/  @!P1 BRA `(.L_x_1401) ;  /* 0xfffffffc00f09947 */ /* 0x002fea000383ffff */
[----:B------:R-:W-:Y:S05]  /*148e0*/  BRA `(.L_x_1400) ;  /* 0xffffff3000307947 */ /* 0x000fea000383ffff */
.L_x_1409:
[----:B--2---:R2:W3:Y:S02]  /*148f0*/  SYNCS.PHASECHK.TRANS64.TRYWAIT P0, [R6+URZ+0x30c10], R21 ;  /* 0x030c1015060075a7 */ /* 0x0044e4000800017f */
[----:B---3--:R-:W-:Y:S05]  /*14900*/  @!P0 NANOSLEEP.SYNCS 0x989680 ;  /* 0x009896800000895d */ /* 0x008fea0003900000 */
[----:B------:R-:W3:Y:S02]  /*14910*/  @!P0 SYNCS.PHASECHK.TRANS64 P0, [R6+URZ+0x30c10], R21 ;  /* 0x030c1015060085a7 */ /* 0x000ee4000800007f */
[----:B---3--:R-:W-:Y:S05]  /*14920*/  @!P0 BRA `(.L_x_1409) ;  /* 0xfffffffc00f08947 */ /* 0x008fea000383ffff */
[----:B------:R-:W-:Y:S05]  /*14930*/  BRA `(.L_x_1408) ;  /* 0xffffff7800887947 */ /* 0x000fea000383ffff */
.L_x_1413:
[----:B------:R1:W1:Y:S02]  /*14940*/  SYNCS.PHASECHK.TRANS64.TRYWAIT P0, [R6+URZ+0x30c30], R21 ;  /* 0x030c3015060075a7 */ /* 0x000264000800017f */
[----:B-1----:R-:W-:Y:S05]  /*14950*/  @!P0 NANOSLEEP.SYNCS 0x989680 ;  /* 0x009896800000895d */ /* 0x002fea0003900000 */
[----:B------:R-:W1:Y:S02]  /*14960*/  @!P0 SYNCS.PHASECHK.TRANS64 P0, [R6+URZ+0x30c30], R21 ;  /* 0x030c3015060085a7 */ /* 0x000e64000800007f */
[----:B-1----:R-:W-:Y:S05]  /*14970*/  @!P0 BRA `(.L_x_1413) ;  /* 0xfffffffc00f08947 */ /* 0x002fea000383ffff */
[----:B------:R-:W-:Y:S05]  /*14980*/  BRA `(.L_x_1412) ;  /* 0xffffff7c00887947 */ /* 0x000fea000383ffff */
.L_x_1447:
[----:B-1----:R1:W2:Y:S02]  /*14990*/  SYNCS.PHASECHK.TRANS64.TRYWAIT P0, [R16+URZ+0x30c20], R3 ;  /* 0x030c2003100075a7 */ /* 0x0022a4000800017f */
[----:B--2---:R-:W-:Y:S05]  /*149a0*/  @!P0 NANOSLEEP.SYNCS 0x989680 ;  /* 0x009896800000895d */ /* 0x004fea0003900000 */
[----:B------:R-:W2:Y:S02]  /*149b0*/  @!P0 SYNCS.PHASECHK.TRANS64 P0, [R16+URZ+0x30c20], R3 ;  /* 0x030c2003100085a7 */ /* 0x000ea4000800007f */
[----:B--2---:R-:W-:Y:S05]  /*149c0*/  @!P0 BRA `(.L_x_1447) ;  /* 0xfffffffc00f08947 */ /* 0x004fea000383ffff */
[----:B------:R-:W-:Y:S05]  /*149d0*/  BRA `(.L_x_1475) ;  /* 0xffffffe400307947 */ /* 0x000fea000383ffff */
.L_x_1451:
[----:B-1----:R1:W2:Y:S02]  /*149e0*/  SYNCS.PHASECHK.TRANS64.TRYWAIT P1, [R16+URZ+0x30c40], R21 ;  /* 0x030c4015100075a7 */ /* 0x0022a4000802017f */
[----:B--2---:R-:W-:Y:S05]  /*149f0*/  @!P1 NANOSLEEP.SYNCS 0x989680 ;  /* 0x009896800000995d */ /* 0x004fea0003900000 */
[----:B------:R-:W2:Y:S02]  /*14a00*/  @!P1 SYNCS.PHASECHK.TRANS64 P1, [R16+URZ+0x30c40], R21 ;  /* 0x030c4015100095a7 */ /* 0x000ea4000802007f */
[----:B--2---:R-:W-:Y:S05]  /*14a10*/  @!P1 BRA `(.L_x_1451) ;  /* 0xfffffffc00f09947 */ /* 0x004fea000383ffff */
[----:B------:R-:W-:Y:S05]  /*14a20*/  BRA `(.L_x_1476) ;  /* 0xffffffe800907947 */ /* 0x000fea000383ffff */
.L_x_1453:
[----:B--2---:R2:W3:Y:S02]  /*14a30*/  SYNCS.PHASECHK.TRANS64.TRYWAIT P1, [R16+URZ+0x30c28], R21 ;  /* 0x030c2815100075a7 */ /* 0x0044e4000802017f */
[----:B---3--:R-:W-:Y:S05]  /*14a40*/  @!P1 NANOSLEEP.SYNCS 0x989680 ;  /* 0x009896800000995d */ /* 0x008fea0003900000 */
[----:B------:R-:W3:Y:S02]  /*14a50*/  @!P1 SYNCS.PHASECHK.TRANS64 P1, [R16+URZ+0x30c28], R21 ;  /* 0x030c2815100095a7 */ /* 0x000ee4000802007f */
[----:B---3--:R-:W-:Y:S05]  /*14a60*/  @!P1 BRA `(.L_x_1453) ;  /* 0xfffffffc00f09947 */ /* 0x008fea000383ffff */
[----:B------:R-:W-:Y:S05]  /*14a70*/  BRA `(.L_x_1477) ;  /* 0xffffffec00087947 */ /* 0x000fea000383ffff */
.L_x_1455:
[----:B---3--:R3:W4:Y:S02]  /*14a80*/  SYNCS.PHASECHK.TRANS64.TRYWAIT P1, [R16+URZ+0x30c48], R21 ;  /* 0x030c4815100075a7 */ /* 0x008724000802017f */
[----:B----4-:R-:W-:Y:S05]  /*14a90*/  @!P1 NANOSLEEP.SYNCS 0x989680 ;  /* 0x009896800000995d */ /* 0x010fea0003900000 */
[----:B------:R-:W4:Y:S02]  /*14aa0*/  @!P1 SYNCS.PHASECHK.TRANS64 P1, [R16+URZ+0x30c48], R21 ;  /* 0x030c4815100095a7 */ /* 0x000f24000802007f */
[----:B----4-:R-:W-:Y:S05]  /*14ab0*/  @!P1 BRA `(.L_x_1455) ;  /* 0xfffffffc00f09947 */ /* 0x010fea000383ffff */
[----:B------:R-:W-:Y:S05]  /*14ac0*/  BRA `(.L_x_1478) ;  /* 0xffffffec00807947 */ /* 0x000fea000383ffff */
.L_x_1457:
[----:B------:R-:W-:-:S07]  /*14ad0*/  SHF.L.U32 R5, R11, 0x1f, RZ ;  /* 0x0000001f0b057819 */ /* 0x000fce00000006ff */
.L_x_1479:
[----:B------:R1:W1:Y:S02]  /*14ae0*/  SYNCS.PHASECHK.TRANS64.TRYWAIT P1, [R16+URZ+0x30c20], R5 ;  /* 0x030c2005100075a7 */ /* 0x000264000802017f */
[----:B-1----:R-:W-:Y:S05]  /*14af0*/  @!P1 NANOSLEEP.SYNCS 0x989680 ;  /* 0x009896800000995d */ /* 0x002fea0003900000 */
[----:B------:R-:W1:Y:S02]  /*14b00*/  @!P1 SYNCS.PHASECHK.TRANS64 P1, [R16+URZ+0x30c20], R5 ;  /* 0x030c2005100095a7 */ /* 0x000e64000802007f */
[----:B-1----:R-:W-:Y:S05]  /*14b10*/  @!P1 BRA `(.L_x_1479) ;  /* 0xfffffffc00f09947 */ /* 0x002fea000383ffff */
[----:B------:R-:W-:Y:S05]  /*14b20*/  BRA `(.L_x_1480) ;  /* 0xffffffec00e07947 */ /* 0x000fea000383ffff */
.L_x_1460:
[----:B-1----:R1:W2:Y:S02]  /*14b30*/  SYNCS.PHASECHK.TRANS64.TRYWAIT P1, [R16+URZ+0x30c40], R13 ;  /* 0x030c400d100075a7 */ /* 0x0022a4000802017f */
[----:B--2---:R-:W-:Y:S05]  /*14b40*/  @!P1 NANOSLEEP.SYNCS 0x989680 ;  /* 0x009896800000995d */ /* 0x004fea0003900000 */
[----:B------:R-:W2:Y:S02]  /*14b50*/  @!P1 SYNCS.PHASECHK.TRANS64 P1, [R16+URZ+0x30c40], R13 ;  /* 0x030c400d100095a7 */ /* 0x000ea4000802007f */
[----:B--2---:R-:W-:Y:S05]  /*14b60*/  @!P1 BRA `(.L_x_1460) ;  /* 0xfffffffc00f09947 */ /* 0x004fea000383ffff */
[----:B------:R-:W-:Y:S05]  /*14b70*/  BRA `(.L_x_1481) ;  /* 0xfffffff000787947 */ /* 0x000fea000383ffff */
.L_x_1462:
[----:B-1----:R1:W2:Y:S02]  /*14b80*/  SYNCS.PHASECHK.TRANS64.TRYWAIT P1, [R16+URZ+0x30c28], R13 ;  /* 0x030c280d100075a7 */ /* 0x0022a4000802017f */
[----:B--2---:R-:W-:Y:S05]  /*14b90*/  @!P1 NANOSLEEP.SYNCS 0x989680 ;  /* 0x009896800000995d */ /* 0x004fea0003900000 */
[----:B------:R-:W2:Y:S02]  /*14ba0*/  @!P1 SYNCS.PHASECHK.TRANS64 P1, [R16+URZ+0x30c28], R13 ;  /* 0x030c280d100095a7 */ /* 0x000ea4000802007f */
[----:B--2---:R-:W-:Y:S05]  /*14bb0*/  @!P1 BRA `(.L_x_1462) ;  /* 0xfffffffc00f09947 */ /* 0x004fea000383ffff */
[----:B------:R-:W-:Y:S05]  /*14bc0*/  BRA `(.L_x_1482) ;  /* 0xfffffff000e47947 */ /* 0x000fea000383ffff */
.L_x_1464:
[----:B--2---:R2:W1:Y:S02]  /*14bd0*/  SYNCS.PHASECHK.TRANS64.TRYWAIT P0, [R3+URZ+0x30c40], R0 ;  /* 0x030c4000030075a7 */ /* 0x004464000800017f */
[----:B-1----:R-:W-:Y:S05]  /*14be0*/  @!P0 NANOSLEEP.SYNCS 0x989680 ;  /* 0x009896800000895d */ /* 0x002fea0003900000 */
[----:B------:R-:W1:Y:S02]  /*14bf0*/  @!P0 SYNCS.PHASECHK.TRANS64 P0, [R3+URZ+0x30c40], R0 ;  /* 0x030c4000030085a7 */ /* 0x000e64000800007f */
[----:B-1----:R-:W-:Y:S05]  /*14c00*/  @!P0 BRA `(.L_x_1464) ;  /* 0xfffffffc00f08947 */ /* 0x002fea000383ffff */
[----:B------:R-:W-:Y:S05]  /*14c10*/  BRA `(.L_x_1483) ;  /* 0xfffffff400707947 */ /* 0x000fea000383ffff */
.L_x_1466:
[----:B------:R-:W-:Y:S01]  /*14c20*/  BSSY B0, `(.L_x_1484) ;  /* 0x0000006000007945 */ /* 0x000fe20003800000 */
[----:B------:R-:W-:-:S07]  /*14c30*/  MOV R15, 0xffffffff ;  /* 0xffffffff000f7802 */ /* 0x000fce0000000f00 */
[----:B------:R-:W-:Y:S05]  /*14c40*/  WARPSYNC.COLLECTIVE R15, `(.L_x_1485) ;  /* 0x000000000f0c7348 */ /* 0x000fea0003c00000 */
[----:B------:R-:W-:Y:S02]  /*14c50*/  ELECT P6, UR62, PT ;  /* 0x00000000003e782f */ /* 0x000fe400038c0000 */
[----:B------:R-:W-:Y:S01]  /*14c60*/  MOV R14, UR62 ;  /* 0x0000003e000e7c02 */ /* 0x000fe20008000f00 */
[----:B------:R-:W-:Y:S10]  /*14c70*/  ENDCOLLECTIVE ;  /* 0x000000000000791b */ /* 0x000ff40003800000 */
.L_x_1485:
[----:B------:R-:W-:Y:S05]  /*14c80*/  BSYNC B0 ;  /* 0x0000000000007941 */ /* 0x000fea0003800000 */
.L_x_1484:
[----:B------:R-:W-:Y:S05]  /*14c90*/  BRA `(.L_x_1486) ;  /* 0xfffffff800007947 */ /* 0x000fea000383ffff */
.L_x_1468:
[----:B-1----:R1:W2:Y:S02]  /*14ca0*/  SYNCS.PHASECHK.TRANS64.TRYWAIT P0, [R6+URZ], R5 ;  /* 0x00000005060075a7 */ /* 0x0022a4000800017f */
[----:B--2---:R-:W-:Y:S05]  /*14cb0*/  @!P0 NANOSLEEP.SYNCS 0x989680 ;  /* 0x009896800000895d */ /* 0x004fea0003900000 */
[----:B------:R-:W2:Y:S02]  /*14cc0*/  @!P0 SYNCS.PHASECHK.TRANS64 P0, [R6+URZ], R5 ;  /* 0x00000005060085a7 */ /* 0x000ea4000800007f */
[----:B--2---:R-:W-:Y:S05]  /*14cd0*/  @!P0 BRA `(.L_x_1468) ;  /* 0xfffffffc00f08947 */ /* 0x004fea000383ffff */
[----:B------:R-:W-:Y:S05]  /*14ce0*/  BRA `(.L_x_1487) ;  /* 0xfffffff800407947 */ /* 0x000fea000383ffff */
.L_x_1469:
[----:B--2---:R2:W3:Y:S02]  /*14cf0*/  SYNCS.PHASECHK.TRANS64.TRYWAIT P0, [R3+URZ], R0 ;  /* 0x00000000030075a7 */ /* 0x0044e4000800017f */
[----:B---3--:R-:W-:Y:S05]  /*14d00*/  @!P0 NANOSLEEP.SYNCS 0x989680 ;  /* 0x009896800000895d */ /* 0x008fea0003900000 */
[----:B------:R-:W3:Y:S02]  /*14d10*/  @!P0 SYNCS.PHASECHK.TRANS64 P0, [R3+URZ], R0 ;  /* 0x00000000030085a7 */ /* 0x000ee4000800007f */
[----:B---3--:R-:W-:Y:S05]  /*14d20*/  @!P0 BRA `(.L_x_1469) ;  /* 0xfffffffc00f08947 */ /* 0x008fea000383ffff */
[----:B------:R-:W-:Y:S05]  /*14d30*/  BRA `(.L_x_1488) ;  /* 0xfffffff800347947 */ /* 0x000fea000383ffff */
.L_x_1471:
[----:B--2---:R2:W3:Y:S02]  /*14d40*/  SYNCS.PHASECHK.TRANS64.TRYWAIT P0, [R2+URZ], R5 ;  /* 0x00000005020075a7 */ /* 0x0044e4000800017f */
[----:B---3--:R-:W-:Y:S05]  /*14d50*/  @!P0 NANOSLEEP.SYNCS 0x989680 ;  /* 0x009896800000895d */ /* 0x008fea0003900000 */
[----:B------:R-:W3:Y:S02]  /*14d60*/  @!P0 SYNCS.PHASECHK.TRANS64 P0, [R2+URZ], R5 ;  /* 0x00000005020085a7 */ /* 0x000ee4000800007f */
[----:B---3--:R-:W-:Y:S05]  /*14d70*/  @!P0 BRA `(.L_x_1471) ;  /* 0xfffffffc00f08947 */ /* 0x008fea000383ffff */
[----:B------:R-:W-:Y:S05]  /*14d80*/  BRA `(.L_x_1489) ;  /* 0xfffffff800387947 */ /* 0x000fea000383ffff */
.L_x_1490:
        /* <DEDUP_REMOVED lines=15> */
.L_x_7384:


//--------------------- .text._ZN7cutlass13device_kernelIN5flash11enable_sm90INS1_16FlashAttnBwdSm90INS1_25CollectiveMainloopBwdSm90ILi2ELi2ELi2EN4cute5tupleIJNS5_1CILi1EEES8_S8_EEENS6_IJNS7_ILi128EEESA_NS7_ILi64EEEEEENS_10bfloat16_tEfNS_4arch4Sm90ELb0ELb1ELb1ELb0ELb1ELb1ELb0ELb0ELi2ELi1ELi2ELi2ELb0EEENS1_24CollectiveEpilogueBwdGQAISC_fSF_Li256ELb0ELb1EEENS1_19SingleTileSchedulerILb0ELb0ELb0ELi128EEEEEEEEEvNT_6ParamsE --------------------------
	.section	.text._ZN7cutlass13device_kernelIN5flash11enable_sm90INS1_16FlashAttnBwdSm90INS1_25CollectiveMainloopBwdSm90ILi2ELi2ELi2EN4cute5tupleIJNS5_1CILi1EEES8_S8_EEENS6_IJNS7_ILi128EEESA_NS7_ILi64EEEEEENS_10bfloat16_tEfNS_4arch4Sm90ELb0ELb1ELb1ELb0ELb1ELb1ELb0ELb0ELi2ELi1ELi2ELi2ELb0EEENS1_24CollectiveEpilogueBwdGQAISC_fSF_Li256ELb0ELb1EEENS1_19SingleTileSchedulerILb0ELb0ELb0ELi128EEEEEEEEEvNT_6ParamsE,"ax",@progbits
	.align	128
.text._ZN7cutlass13device_kernelIN5flash11enable_sm90INS1_16FlashAttnBwdSm90INS1_25CollectiveMainloopBwdSm90ILi2ELi2ELi2EN4cute5tupleIJNS5_1CILi1EEES8_S8_EEENS6_IJNS7_ILi128EEESA_NS7_ILi64EEEEEENS_10bfloat16_tEfNS_4arch4Sm90ELb0ELb1ELb1ELb0ELb1ELb1ELb0ELb0ELi2ELi1ELi2ELi2ELb0EEENS1_24CollectiveEpilogueBwdGQAISC_fSF_Li256ELb0ELb1EEENS1_19SingleTileSchedulerILb0ELb0ELb0ELi128EEEEEEEEEvNT_6ParamsE:
        .type           _ZN7cutlass13device_kernelIN5flash11enable_sm90INS1_16FlashAttnBwdSm90INS1_25CollectiveMainloopBwdSm90ILi2ELi2ELi2EN4cute5tupleIJNS5_1CILi1EEES8_S8_EEENS6_IJNS7_ILi128EEESA_NS7_ILi64EEEEEENS_10bfloat16_tEfNS_4arch4Sm90ELb0ELb1ELb1ELb0ELb1ELb1ELb0ELb0ELi2ELi1ELi2ELi2ELb0EEENS1_24CollectiveEpilogueBwdGQAISC_fSF_Li256ELb0ELb1EEENS1_19SingleTileSchedulerILb0ELb0ELb0ELi128EEEEEEEEEvNT_6ParamsE,@function
        .size           _ZN7cutlass13device_kernelIN5flash11enable_sm90INS1_16FlashAttnBwdSm90INS1_25CollectiveMainloopBwdSm90ILi2ELi2ELi2EN4cute5tupleIJNS5_1CILi1EEES8_S8_EEENS6_IJNS7_ILi128EEESA_NS7_ILi64EEEEEENS_10bfloat16_tEfNS_4arch4Sm90ELb0ELb1ELb1ELb0ELb1ELb1ELb0ELb0ELi2ELi1ELi2ELi2ELb0EEENS1_24CollectiveEpilogueBwdGQAISC_fSF_Li256ELb0ELb1EEENS1_19SingleTileSchedulerILb0ELb0ELb0ELi128EEEEEEEEEvNT_6ParamsE,(.L_x_7385 - _ZN7cutlass13device_kernelIN5flash11enable_sm90INS1_16FlashAttnBwdSm90INS1_25CollectiveMainloopBwdSm90ILi2ELi2ELi2EN4cute5tupleIJNS5_1CILi1EEES8_S8_EEENS6_IJNS7_ILi128EEESA_NS7_ILi64EEEEEENS_10bfloat16_tEfNS_4arch4Sm90ELb0ELb1ELb1ELb0ELb1ELb1ELb0ELb0ELi2ELi1ELi2ELi2ELb0EEENS1_24CollectiveEpilogueBwdGQAISC_fSF_Li256ELb0ELb1EEENS1_19SingleTileSchedulerILb0ELb0ELb0ELi128EEEEEEEEEvNT_6ParamsE)
        .other          _ZN7cutlass13device_kernelIN5flash11enable_sm90INS1_16FlashAttnBwdSm90INS1_25CollectiveMainloopBwdSm90ILi2ELi2ELi2EN4cute5tupleIJNS5_1CILi1EEES8_S8_EEENS6_IJNS7_ILi128EEESA_NS7_ILi64EEEEEENS_10bfloat16_tEfNS_4arch4Sm90ELb0ELb1ELb1ELb0ELb1ELb1ELb0ELb0ELi2ELi1ELi2ELi2ELb0EEENS1_24CollectiveEpilogueBwdGQAISC_fSF_Li256ELb0ELb1EEENS1_19SingleTileSchedulerILb0ELb0ELb0ELi128EEEEEEEEEvNT_6ParamsE,@"STO_CUDA_ENTRY STV_DEFAULT"
_ZN7cutlass13device_kernelIN5flash11enable_sm90INS1_16FlashAttnBwdSm90INS1_25CollectiveMainloopBwdSm90ILi2ELi2ELi2EN4cute5tupleIJNS5_1CILi1EEES8_S8_EEENS6_IJNS7_ILi128EEESA_NS7_ILi64EEEEEENS_10bfloat16_tEfNS_4arch4Sm90ELb0ELb1ELb1ELb0ELb1ELb1ELb0ELb0ELi2ELi1ELi2ELi2ELb0EEENS1_24CollectiveEpilogueBwdGQAISC_fSF_Li256ELb0ELb1EEENS1_19SingleTileSchedulerILb0ELb0ELb0ELi128EEEEEEEEEvNT_6ParamsE:
        /* <DEDUP_REMOVED lines=24> */
.L_x_1492:
[----:B------:R-:W-:Y:S05]  /*0180*/  BSYNC B0 ;  /* 0x0000000000007941 */ /* 0x000fea0003800000 */
.L_x_1491:
        /* <DEDUP_REMOVED lines=37> */
.L_x_1493:
        /* <DEDUP_REMOVED lines=22> */
.L_x_1494:
[----:B------:R-:W-:Y:S01]  /*0540*/  PLOP3.LUT P0, PT, PT, PT, UP0, 0x80, 0x0 ;  /* 0x000000000000781c */ /* 0x000fe20003f0f008 */
[----:B------:R-:W-:Y:S01]  /*0550*/  NOP ;  /* 0x0000000000007918 */ /* 0x000fe20000000000 */
[----:B------:R-:W-:Y:S01]  /*0560*/  ULDC.64 UR38, c[0x0][0x208] ;  /* 0x0000820000267ab9 */ /* 0x000fe20000000a00 */
[----:B------:R-:W-:Y:S01]  /*0570*/  BSSY B6, `(.L_x_1495) ;  /* 0x0001545000067945 */ /* 0x000fe20003800000 */
[----:B-12-4-:R-:W-:Y:S09]  /*0580*/  BAR.SYNC.DEFER_BLOCKING 0x0 ;  /* 0x0000000000007b1d */ /* 0x016ff20000010000 */
[----:B------:R-:W-:Y:S05]  /*0590*/  @!P0 BRA `(.L_x_1496) ;  /* 0x0000011800e48947 */ /* 0x000fea0003800000 */
.L_x_1497:
        /* <DEDUP_REMOVED lines=71> */
.L_x_1499:
        /* <DEDUP_REMOVED lines=28> */
.L_x_1502:
        /* <DEDUP_REMOVED lines=15> */
.L_x_1501:
        /* <DEDUP_REMOVED lines=22> */
.L_x_1504:
        /* <DEDUP_REMOVED lines=15> */
.L_x_1503:
[----:B------:R-:W-:Y:S01]  /*0f10*/  SHF.R.S32.HI R6, RZ, 0x1f, R17 ;  /* 0x0000001fff067819 */ /* 0x000fe20000011411 */
[----:B------:R-:W-:-:S03]  /*0f20*/  UMOV UR4, 0xffffffff ;  /* 0xffffffff00047882 */ /* 0x000fc60000000000 */
[----:B------:R-:W-:-:S04]  /*0f30*/  LEA.HI R0, R6, R17, RZ, 0x7 ;  /* 0x0000001106007211 */ /* 0x000fc800078f38ff */
[----:B------:R-:W-:Y:S01]  /*0f40*/  SHF.R.S32.HI R18, RZ, 0x7, R0 ;  /* 0x00000007ff127819 */ /* 0x000fe20000011400 */
[----:B------:R-:W-:Y:S06]  /*0f50*/  BRA.DIV UR4, `(.L_x_1505) ;  /* 0x0000014a04a07947 */ /* 0x000fec000b800000 */
[----:B------:R1:W2:Y:S02]  /*0f60*/  SHFL.IDX PT, R14, R18, RZ, 0x1f ;  /* 0x00001fff120e7589 */ /* 0x0002a400000e0000 */
.L_x_1642:
        /* <DEDUP_REMOVED lines=24> */
.L_x_1506:
        /* <DEDUP_REMOVED lines=165> */
.L_x_1519:
[----:B------:R-:W-:-:S06]  /*1b40*/  ULOP3.LUT UR4, UR36, 0x1, URZ, 0xfc, !UPT ;  /* 0x0000000124047892 */ /* 0x000fcc000f8efc3f */
[----:B------:R-:W-:-:S05]  /*1b50*/  IMAD.U32 R5, RZ, RZ, UR4 ;  /* 0x00000004ff057e24 */ /* 0x000fca000f8e00ff */
[----:B------:R-:W-:-:S13]  /*1b60*/  ISETP.NE.AND P6, PT, R5, 0x3, PT ;  /* 0x000000030500780c */ /* 0x000fda0003fc5270 */
[----:B------:R-:W-:Y:S05]  /*1b70*/  @!P6 BRA `(.L_x_1509) ;  /* 0x000000000004e947 */ /* 0x000fea0003800000 */
[----:B------:R-:W-:Y:S01]  /*1b80*/  BPT.TRAP 0x1 ;  /* 0x000000040000795c */ /* 0x000fe20000300000 */
.L_x_1509:
[----:B------:R-:W-:Y:S01]  /*1b90*/  IMAD R6, R0, 0x8, R16 ;  /* 0x0000000800067824 */ /* 0x000fe200078e0210 */
[----:B------:R-:W-:-:S04]  /*1ba0*/  SHF.L.U32 R23, R4, 0x1f, RZ ;  /* 0x0000001f04177819 */ /* 0x000fc800000006ff */
[----:B------:R1:W2:Y:S01]  /*1bb0*/  SYNCS.PHASECHK.TRANS64.TRYWAIT P0, [R6+URZ+0x30c10], R23 ;  /* 0x030c1017060075a7 */ /* 0x0002a2000800017f */
[----:B------:R-:W-:Y:S05]  /*1bc0*/  @!P6 BRA `(.L_x_1510) ;  /* 0x000000000004e947 */ /* 0x000fea0003800000 */
[----:B------:R-:W-:Y:S01]  /*1bd0*/  BPT.TRAP 0x1 ;  /* 0x000000040000795c */ /* 0x000fe20000300000 */
.L_x_1510:
[----:B------:R-:W-:-:S04]  /*1be0*/  IADD3 R5, R16, 0x10000, RZ ;  /* 0x0001000010057810 */ /* 0x000fc80007ffe0ff */
[----:B------:R-:W-:-:S04]  /*1bf0*/  SHF.R.U32.HI R5, RZ, 0x4, R5 ;  /* 0x00000004ff057819 */ /* 0x000fc80000011605 */
[----:B------:R-:W-:Y:S01]  /*1c00*/  LOP3.LUT R5, R5, 0x3fff, RZ, 0xc0, !PT ;  /* 0x00003fff05057812 */ /* 0x000fe200078ec0ff */
[----:B--2---:R-:W-:Y:S06]  /*1c10*/  @P0 BRA `(.L_x_1511) ;  /* 0x0000000000080947 */ /* 0x004fec0003800000 */
[----:B------:R-:W2:Y:S02]  /*1c20*/  SYNCS.PHASECHK.TRANS64.TRYWAIT P0, [R6+URZ+0x30c10], R23 ;  /* 0x030c1017060075a7 */ /* 0x000ea4000800017f */
[----:B--2---:R-:W-:Y:S05]  /*1c30*/  @!P0 BRA `(.L_x_1512) ;  /* 0x0000013c009c8947 */ /* 0x004fea0003800000 */
.L_x_1511:
        /* <DEDUP_REMOVED lines=65> */
.L_x_1513:
[----:B------:R1:W1:Y:S01]  /*2050*/  SYNCS.PHASECHK.TRANS64.TRYWAIT P0, [R6+URZ+0x30c30], R23 ;  /* 0x030c3017060075a7 */ /* 0x000262000800017f */
[----:B------:R-:W-:Y:S05]  /*2060*/  @!P6 BRA `(.L_x_1514) ;  /* 0x000000000004e947 */ /* 0x000fea0003800000 */
[----:B------:R-:W-:Y:S01]  /*2070*/  BPT.TRAP 0x1 ;  /* 0x000000040000795c */ /* 0x000fe20000300000 */
.L_x_1514:
[----:B-1----:R-:W-:Y:S05]  /*2080*/  @P0 BRA `(.L_x_1515) ;  /* 0x0000000000080947 */ /* 0x002fea0003800000 */
[----:B------:R-:W1:Y:S02]  /*2090*/  SYNCS.PHASECHK.TRANS64.TRYWAIT P0, [R6+URZ+0x30c30], R23 ;  /* 0x030c3017060075a7 */ /* 0x000e64000800017f */
[----:B-1----:R-:W-:Y:S05]  /*20a0*/  @!P0 BRA `(.L_x_1516) ;  /* 0x0000013800948947 */ /* 0x002fea0003800000 */
.L_x_1515:
        /* <DEDUP_REMOVED lines=1124> */
.L_x_1517:
        /* <DEDUP_REMOVED lines=68> */
.L_x_1518:
        /* <DEDUP_REMOVED lines=12> */
.L_x_1508:
        /* <DEDUP_REMOVED lines=22> */
[----:B------:R-:W-:Y:S01]  /*6d50*/  IMAD.MOV.U32 R21, RZ, RZ, 0x40000040 ;  /* 0x40000040ff157424 */ /* 0x000fe200078e00ff */
[----:B------:R-:W1:Y:S01]  /*6d60*/  S2R R11, SR_TID.X ;  /* 0x00000000000b7919 */ /* 0x000e620000002100 */
[----:B-----5:R-:W-:Y:S01]  /*6d70*/  VIADD R9, R5, 0xffffff80 ;  /* 0xffffff8005097836 */ /* 0x020fe20000000000 */
[----:B-1----:R-:W-:Y:S01]  /*6d80*/  IADD3 R17, R11, -0x80, RZ ;  /* 0xffffff800b117810 */ /* 0x002fe20007ffe0ff */
[----:B--2---:R-:W-:-:S03]  /*6d90*/  IMAD.MOV.U32 R14, RZ, RZ, R10 ;  /* 0x000000ffff0e7224 */ /* 0x004fc600078e000a */
[----:B------:R-:W-:-:S04]  /*6da0*/  SHF.R.S32.HI R10, RZ, 0x1f, R9 ;  /* 0x0000001fff0a7819 */ /* 0x000fc80000011409 */
[----:B------:R-:W-:Y:S02]  /*6db0*/  LEA.HI R5, R10, R9, RZ, 0x5 ;  /* 0x000000090a057211 */ /* 0x000fe400078f28ff */
[----:B---3--:R-:W-:Y:S01]  /*6dc0*/  LEA.HI R13, R13, R15, RZ, 0x5 ;  /* 0x0000000f0d0d7211 */ /* 0x008fe200078f28ff */
[----:B------:R-:W-:Y:S01]  /*6dd0*/  VIADD R15, R11, 0xffffff80 ;  /* 0xffffff800b0f7836 */ /* 0x000fe20000000000 */
[----:B------:R-:W-:Y:S02]  /*6de0*/  LOP3.LUT R6, R5, 0xffffffe0, RZ, 0xc0, !PT ;  /* 0xffffffe005067812 */ /* 0x000fe400078ec0ff */
[----:B----4-:R-:W-:Y:S02]  /*6df0*/  SHF.R.S32.HI R11, RZ, 0x2, R12 ;  /* 0x00000002ff0b7819 */ /* 0x010fe4000001140c */
[----:B------:R-:W-:Y:S01]  /*6e00*/  SHF.R.S32.HI R15, RZ, 0x1f, R15 ;  /* 0x0000001fff0f7819 */ /* 0x000fe2000001140f */
[----:B------:R-:W-:Y:S01]  /*6e10*/  IMAD.IADD R7, R9, 0x1, -R6 ;  /* 0x0000000109077824 */ /* 0x000fe200078e0a06 */
[----:B------:R-:W-:-:S02]  /*6e20*/  SHF.R.S32.HI R12, RZ, 0x1f, R12 ;  /* 0x0000001fff0c7819 */ /* 0x000fc4000001140c */
[----:B------:R-:W-:Y:S02]  /*6e30*/  SHF.R.S32.HI R13, RZ, 0x5, R13 ;  /* 0x00000005ff0d7819 */ /* 0x000fe4000001140d */
[----:B------:R-:W-:Y:S01]  /*6e40*/  LEA.HI R15, R15, R17, RZ, 0x7 ;  /* 0x000000110f0f7211 */ /* 0x000fe200078f38ff */
[----:B------:R-:W-:Y:S01]  /*6e50*/  IMAD.MOV.U32 R17, RZ, RZ, R14 ;  /* 0x000000ffff117224 */ /* 0x000fe200078e000e */
[----:B------:R-:W-:Y:S01]  /*6e60*/  LEA.HI R12, R12, R11, RZ, 0x3 ;  /* 0x0000000b0c0c7211 */ /* 0x000fe200078f18ff */
[----:B------:R-:W-:Y:S01]  /*6e70*/  IMAD R6, R13, -0x10, R8 ;  /* 0xfffffff00d067824 */ /* 0x000fe200078e0208 */
[----:B------:R-:W-:Y:S02]  /*6e80*/  SHF.R.S32.HI R15, RZ, 0x7, R15 ;  /* 0x00000007ff0f7819 */ /* 0x000fe4000001140f */
[----:B------:R-:W-:Y:S02]  /*6e90*/  LOP3.LUT R12, R12, 0xfffffff8, RZ, 0xc0, !PT ;  /* 0xfffffff80c0c7812 */ /* 0x000fe400078ec0ff */
[----:B------:R-:W-:-:S02]  /*6ea0*/  SHF.R.S32.HI R8, RZ, 0x1f, R7 ;  /* 0x0000001fff087819 */ /* 0x000fc40000011407 */
[----:B------:R-:W-:Y:S02]  /*6eb0*/  LEA.HI R5, R15, R15, RZ, 0x1 ;  /* 0x0000000f0f057211 */ /* 0x000fe400078f08ff */
[----:B------:R-:W-:Y:S02]  /*6ec0*/  LEA.HI R13, R10, R9, RZ, 0x2 ;  /* 0x000000090a0d7211 */ /* 0x000fe400078f10ff */
[----:B------:R-:W-:Y:S02]  /*6ed0*/  IADD3 R6, R6, R12, -R11 ;  /* 0x0000000c06067210 */ /* 0x000fe40007ffe80b */
[CC--:B------:R-:W-:Y:S02]  /*6ee0*/  LEA.HI R12, R8.reuse, R7.reuse, RZ, 0x2 ;  /* 0x00000007080c7211 */ /* 0x0c0fe400078f10ff */
[----:B------:R-:W-:Y:S02]  /*6ef0*/  LEA.HI R10, R8, R7, RZ, 0x3 ;  /* 0x00000007080a7211 */ /* 0x000fe400078f18ff */
[----:B------:R-:W-:-:S02]  /*6f00*/  LOP3.LUT R5, R5, 0xfffffffe, RZ, 0xc0, !PT ;  /* 0xfffffffe05057812 */ /* 0x000fc400078ec0ff */
[----:B------:R-:W-:Y:S02]  /*6f10*/  LOP3.LUT R14, R13, 0xfffffffc, RZ, 0xc0, !PT ;  /* 0xfffffffc0d0e7812 */ /* 0x000fe400078ec0ff */
[----:B------:R-:W-:Y:S02]  /*6f20*/  SHF.R.S32.HI R13, RZ, 0x2, R12 ;  /* 0x00000002ff0d7819 */ /* 0x000fe4000001140c */
[----:B------:R-:W-:Y:S01]  /*6f30*/  SHF.R.S32.HI R11, RZ, 0x3, R10 ;  /* 0x00000003ff0b7819 */ /* 0x000fe2000001140a */
[----:B------:R-:W-:Y:S01]  /*6f40*/  IMAD.IADD R7, R9, 0x1, -R14 ;  /* 0x0000000109077824 */ /* 0x000fe200078e0a0e */
[----:B------:R-:W-:Y:S01]  /*6f50*/  IADD3 R5, R15, -R5, RZ ;  /* 0x800000050f057210 */ /* 0x000fe20007ffe0ff */
[----:B------:R-:W-:Y:S01]  /*6f60*/  VIADD R9, R13, 0x10 ;  /* 0x000000100d097836 */ /* 0x000fe20000000000 */
[----:B------:R-:W-:Y:S02]  /*6f70*/  SHF.R.S32.HI R10, RZ, 0x1f, R10 ;  /* 0x0000001fff0a7819 */ /* 0x000fe4000001140a */
[----:B------:R-:W-:Y:S01]  /*6f80*/  LEA.HI R12, R12, R13, RZ, 0x1 ;  /* 0x0000000d0c0c7211 */ /* 0x000fe200078f08ff */
[----:B------:R-:W-:Y:S01]  /*6f90*/  IMAD R8, R5, -0x40, R6 ;  /* 0xffffffc005087824 */ /* 0x000fe200078e0206 */
[----:B------:R-:W-:-:S02]  /*6fa0*/  LEA.HI R10, R10, R11, RZ, 0x4 ;  /* 0x0000000b0a0a7211 */ /* 0x000fc400078f20ff */
[----:B------:R-:W-:Y:S02]  /*6fb0*/  IADD3 R5, R13, 0x8, RZ ;  /* 0x000000080d057810 */ /* 0x000fe40007ffe0ff */
[----:B------:R-:W-:Y:S02]  /*6fc0*/  LOP3.LUT R10, R10, 0x1ffffff0, RZ, 0xc0, !PT ;  /* 0x1ffffff00a0a7812 */ /* 0x000fe400078ec0ff */
[----:B------:R-:W-:Y:S02]  /*6fd0*/  LOP3.LUT R12, R12, 0xfffffffe, RZ, 0xc0, !PT ;  /* 0xfffffffe0c0c7812 */ /* 0x000fe400078ec0ff */
[----:B------:R-:W-:Y:S01]  /*6fe0*/  LEA.HI R14, R9, R9, RZ, 0x1 ;  /* 0x00000009090e7211 */ /* 0x000fe200078f08ff */
[----:B------:R-:W-:Y:S01]  /*6ff0*/  IMAD.IADD R11, R11, 0x1, -R10 ;  /* 0x000000010b0b7824 */ /* 0x000fe200078e0a0a */
[----:B------:R-:W-:Y:S02]  /*7000*/  LEA.HI R6, R5, R5, RZ, 0x1 ;  /* 0x0000000505067211 */ /* 0x000fe400078f08ff */
[C---:B------:R-:W-:Y:S01]  /*7010*/  IADD3 R12, R13.reuse, -R12, RZ ;  /* 0x8000000c0d0c7210 */ /* 0x040fe20007ffe0ff */
[----:B------:R-:W-:Y:S01]  /*7020*/  VIADD R13, R13, 0x18 ;  /* 0x000000180d0d7836 */ /* 0x000fe20000000000 */
[----:B------:R-:W-:-:S02]  /*7030*/  LOP3.LUT R18, R14, 0xfffffffe, RZ, 0xc0, !PT ;  /* 0xfffffffe0e127812 */ /* 0x000fc400078ec0ff */
[----:B------:R-:W-:Y:S01]  /*7040*/  LOP3.LUT R10, R6, 0xfffffffe, RZ, 0xc0, !PT ;  /* 0xfffffffe060a7812 */ /* 0x000fe200078ec0ff */
[----:B------:R-:W-:Y:S02]  /*7050*/  IMAD R11, R11, 0x8, R12 ;  /* 0x000000080b0b7824 */ /* 0x000fe400078e020c */
[----:B------:R-:W-:Y:S01]  /*7060*/  IMAD.IADD R18, R9, 0x1, -R18 ;  /* 0x0000000109127824 */ /* 0x000fe200078e0a12 */
[----:B------:R-:W-:Y:S02]  /*7070*/  IADD3 R10, R5, -R10, RZ ;  /* 0x8000000a050a7210 */ /* 0x000fe40007ffe0ff */
[----:B------:R-:W-:Y:S01]  /*7080*/  LEA.HI R9, R13, R13, RZ, 0x1 ;  /* 0x0000000d0d097211 */ /* 0x000fe200078f08ff */
[----:B------:R1:W-:Y:S01]  /*7090*/  STL [R1+0x58], R11 ;  /* 0x0000580b01007387 */ /* 0x0003e20000100800 */
[--C-:B------:R-:W-:Y:S02]  /*70a0*/  SHF.R.S32.HI R5, RZ, 0x1, R6.reuse ;  /* 0x00000001ff057819 */ /* 0x100fe40000011406 */
[----:B------:R-:W-:-:S02]  /*70b0*/  SHF.R.S32.HI R6, RZ, 0x1f, R6 ;  /* 0x0000001fff067819 */ /* 0x000fc40000011406 */
[----:B------:R-:W-:Y:S02]  /*70c0*/  LOP3.LUT R12, R9, 0xfffffffe, RZ, 0xc0, !PT ;  /* 0xfffffffe090c7812 */ /* 0x000fe400078ec0ff */
[----:B------:R-:W-:Y:S02]  /*70d0*/  LEA.HI R6, R6, R5, RZ, 0x4 ;  /* 0x0000000506067211 */ /* 0x000fe400078f20ff */
[----:B------:R-:W-:Y:S01]  /*70e0*/  SHF.R.S32.HI R15, RZ, 0x1, R9 ;  /* 0x00000001ff0f7819 */ /* 0x000fe20000011409 */
[----:B------:R-:W-:Y:S01]  /*70f0*/  IMAD.IADD R13, R13, 0x1, -R12 ;  /* 0x000000010d0d7824 */ /* 0x000fe200078e0a0c */
[--C-:B-1----:R-:W-:Y:S02]  /*7100*/  SHF.R.S32.HI R11, RZ, 0x1, R14.reuse ;  /* 0x00000001ff0b7819 */ /* 0x102fe4000001140e */
[----:B------:R-:W-:Y:S02]  /*7110*/  SHF.R.S32.HI R14, RZ, 0x1f, R14 ;  /* 0x0000001fff0e7819 */ /* 0x000fe4000001140e */
[----:B------:R-:W-:-:S02]  /*7120*/  LOP3.LUT R12, R6, 0x1ffffff0, RZ, 0xc0, !PT ;  /* 0x1ffffff0060c7812 */ /* 0x000fc400078ec0ff */
[----:B------:R-:W-:Y:S02]  /*7130*/  LEA.HI R14, R14, R11, RZ, 0x4 ;  /* 0x0000000b0e0e7211 */ /* 0x000fe400078f20ff */
[----:B------:R-:W-:Y:S01]  /*7140*/  SHF.R.S32.HI R20, RZ, 0x1f, R9 ;  /* 0x0000001fff147819 */ /* 0x000fe20000011409 */
[----:B------:R-:W-:Y:S01]  /*7150*/  IMAD.IADD R9, R5, 0x1, -R12 ;  /* 0x0000000105097824 */ /* 0x000fe200078e0a0c */
[----:B------:R-:W-:Y:S02]  /*7160*/  LEA R6, R17, R16, 0xd ;  /* 0x0000001011067211 */ /* 0x000fe400078e68ff */
[----:B------:R-:W-:Y:S02]  /*7170*/  LOP3.LUT R14, R14, 0x1ffffff0, RZ, 0xc0, !PT ;  /* 0x1ffffff00e0e7812 */ /* 0x000fe400078ec0ff */
[----:B------:R-:W-:Y:S01]  /*7180*/  LEA.HI R20, R20, R15, RZ, 0x4 ;  /* 0x0000000f14147211 */ /* 0x000fe200078f20ff */
[C---:B------:R-:W-:Y:S01]  /*7190*/  VIADD R12, R6.reuse, 0x4000 ;  /* 0x00004000060c7836 */ /* 0x040fe20000000000 */
[----:B------:R-:W-:Y:S01]  /*71a0*/  LEA R9, R9, R10, 0x3 ;  /* 0x0000000a09097211 */ /* 0x000fe200078e18ff */
[----:B------:R-:W-:Y:S01]  /*71b0*/  VIADD R5, R6, 0x20c00 ;  /* 0x00020c0006057836 */ /* 0x000fe20000000000 */
[----:B------:R-:W-:Y:S01]  /*71c0*/  LOP3.LUT R20, R20, 0x1ffffff0, RZ, 0xc0, !PT ;  /* 0x1ffffff014147812 */ /* 0x000fe200078ec0ff */
[----:B------:R-:W-:Y:S01]  /*71d0*/  IMAD.IADD R11, R11, 0x1, -R14 ;  /* 0x000000010b0b7824 */ /* 0x000fe200078e0a0e */
[----:B------:R-:W-:Y:S01]  /*71e0*/  SHF.R.U32.HI R6, RZ, 0x4, R6 ;  /* 0x00000004ff067819 */ /* 0x000fe20000011606 */
[----:B------:R1:W-:Y:S01]  /*71f0*/  STL [R1+0x50], R9 ;  /* 0x0000500901007387 */ /* 0x0003e20000100800 */
[----:B------:R-:W-:-:S02]  /*7200*/  SHF.R.U32.HI R12, RZ, 0x4, R12 ;  /* 0x00000004ff0c7819 */ /* 0x000fc4000001160c */
[----:B------:R-:W-:Y:S02]  /*7210*/  SHF.R.U32.HI R5, RZ, 0x4, R5 ;  /* 0x00000004ff057819 */ /* 0x000fe40000011605 */
[----:B------:R-:W-:Y:S01]  /*7220*/  IADD3 R20, R15, -R20, RZ ;  /* 0x800000140f147210 */ /* 0x000fe20007ffe0ff */
[----:B------:R-:W-:Y:S01]  /*7230*/  IMAD.MOV.U32 R15, RZ, RZ, 0x40000040 ;  /* 0x40000040ff0f7424 */ /* 0x000fe200078e00ff */
[----:B------:R-:W-:Y:S02]  /*7240*/  LOP3.LUT R6, R6, 0x3fff, RZ, 0xc0, !PT ;  /* 0x00003fff06067812 */ /* 0x000fe400078ec0ff */
[----:B------:R-:W-:Y:S01]  /*7250*/  LOP3.LUT R12, R12, 0x3fff, RZ, 0xc0, !PT ;  /* 0x00003fff0c0c7812 */ /* 0x000fe200078ec0ff */
[----:B-1----:R-:W-:Y:S01]  /*7260*/  IMAD R9, R11, 0x8, R18 ;  /* 0x000000080b097824 */ /* 0x002fe200078e0212 */
[----:B------:R-:W-:Y:S01]  /*7270*/  LOP3.LUT R5, R5, 0x3fff, RZ, 0xc0, !PT ;  /* 0x00003fff05057812 */ /* 0x000fe200078ec0ff */
[----:B------:R-:W-:Y:S01]  /*7280*/  IMAD R10, R20, 0x8, R13 ;  /* 0x00000008140a7824 */ /* 0x000fe200078e020d */
[----:B------:R-:W-:Y:S01]  /*7290*/  MOV R11, 0x40000040 ;  /* 0x40000040000b7802 */ /* 0x000fe20000000f00 */
[----:B------:R-:W-:Y:S01]  /*72a0*/  IMAD.MOV.U32 R13, RZ, RZ, 0x40000040 ;  /* 0x40000040ff0d7424 */ /* 0x000fe200078e00ff */
[----:B------:R1:W-:Y:S01]  /*72b0*/  STL [R1+0x4c], R9 ;  /* 0x00004c0901007387 */ /* 0x0003e20000100800 */
[----:B------:R-:W-:-:S03]  /*72c0*/  LOP3.LUT R5, R5, 0x10000, RZ, 0xfc, !PT ;  /* 0x0001000005057812 */ /* 0x000fc600078efcff */
[----:B------:R2:W-:Y:S01]  /*72d0*/  STL [R1+0x44], R10 ;  /* 0x0000440a01007387 */ /* 0x0005e20000100800 */
[----:B-1----:R-:W-:Y:S02]  /*72e0*/  LOP3.LUT R9, R6, 0x10000, RZ, 0xfc, !PT ;  /* 0x0001000006097812 */ /* 0x002fe400078efcff */
[----:B------:R-:W-:Y:S02]  /*72f0*/  LOP3.LUT R6, R12, 0x10000, RZ, 0xfc, !PT ;  /* 0x000100000c067812 */ /* 0x000fe400078efcff */
[C---:B------:R-:W-:Y:S01]  /*7300*/  IADD3 R22, R9.reuse, 0x2, RZ ;  /* 0x0000000209167810 */ /* 0x040fe20007ffe0ff */
[C---:B------:R-:W-:Y:S01]  /*7310*/  VIADD R20, R9.reuse, 0x4 ;  /* 0x0000000409147836 */ /* 0x040fe20000000000 */
[----:B------:R1:W-:Y:S01]  /*7320*/  STL [R1+0x3c], R9 ;  /* 0x00003c0901007387 */ /* 0x0003e20000100800 */
[----:B------:R-:W-:Y:S01]  /*7330*/  VIADD R18, R9, 0x6 ;  /* 0x0000000609127836 */ /* 0x000fe20000000000 */
[C---:B------:R-:W-:Y:S01]  /*7340*/  IADD3 R14, R6.reuse, 0x2, RZ ;  /* 0x00000002060e7810 */ /* 0x040fe20007ffe0ff */
[C---:B--2---:R-:W-:Y:S01]  /*7350*/  VIADD R10, R6.reuse, 0x6 ;  /* 0x00000006060a7836 */ /* 0x044fe20000000000 */
[----:B------:R2:W-:Y:S01]  /*7360*/  STL [R1+0x5c], R5 ;  /* 0x00005c0501007387 */ /* 0x0005e20000100800 */
[----:B------:R-:W-:-:S03]  /*7370*/  VIADD R12, R6, 0x4 ;  /* 0x00000004060c7836 */ /* 0x000fc60000000000 */
[----:B------:R3:W-:Y:S01]  /*7380*/  STL [R1+0x38], R6 ;  /* 0x0000380601007387 */ /* 0x0007e20000100800 */
[----:B-1----:R-:W-:-:S03]  /*7390*/  VIADD R9, R7, 0x8 ;  /* 0x0000000807097836 */ /* 0x002fc60000000000 */
[----:B------:R1:W-:Y:S01]  /*73a0*/  STL.64 [R1+0x30], R22 ;  /* 0x0000301601007387 */ /* 0x0003e20000100a00 */
[C---:B------:R-:W-:Y:S01]  /*73b0*/  VIADD R9, R7.reuse, 0x14 ;  /* 0x0000001407097836 */ /* 0x040fe20000000000 */
[C---:B--2---:R-:W-:Y:S02]  /*73c0*/  IADD3 R5, R7.reuse, 0x4, RZ ;  /* 0x0000000407057810 */ /* 0x044fe40007ffe0ff */
[----:B------:R1:W-:Y:S01]  /*73d0*/  STL.64 [R1+0x28], R20 ;  /* 0x0000281401007387 */ /* 0x0003e20000100a00 */
[C---:B------:R-:W-:Y:S01]  /*73e0*/  IADD3 R5, R7.reuse, 0x10, RZ ;  /* 0x0000001007057810 */ /* 0x040fe20007ffe0ff */
[C---:B---3--:R-:W-:Y:S01]  /*73f0*/  VIADD R6, R7.reuse, 0xc ;  /* 0x0000000c07067836 */ /* 0x048fe20000000000 */
[C---:B------:R-:W-:Y:S01]  /*7400*/  IADD3 R5, R7.reuse, 0x1c, RZ ;  /* 0x0000001c07057810 */ /* 0x040fe20007ffe0ff */
[----:B------:R1:W-:Y:S01]  /*7410*/  STL.64 [R1+0x20], R18 ;  /* 0x0000201201007387 */ /* 0x0003e20000100a00 */
[----:B------:R-:W-:-:S03]  /*7420*/  VIADD R6, R7, 0x18 ;  /* 0x0000001807067836 */ /* 0x000fc60000000000 */
[----:B------:R1:W-:Y:S04]  /*7430*/  STL.64 [R1+0x8], R10 ;  /* 0x0000080a01007387 */ /* 0x0003e80000100a00 */
[----:B------:R1:W-:Y:S04]  /*7440*/  STL.64 [R1+0x18], R14 ;  /* 0x0000180e01007387 */ /* 0x0003e80000100a00 */
[----:B------:R1:W-:Y:S02]  /*7450*/  STL.64 [R1+0x10], R12 ;  /* 0x0000100c01007387 */ /* 0x0003e40000100a00 */
.L_x_1531:
[----:B------:R-:W-:-:S06]  /*7460*/  ULOP3.LUT UR4, UR36, 0x1, URZ, 0xfc, !UPT ;  /* 0x0000000124047892 */ /* 0x000fcc000f8efc3f */
[----:B------:R-:W-:-:S05]  /*7470*/  IMAD.U32 R5, RZ, RZ, UR4 ;  /* 0x00000004ff057e24 */ /* 0x000fca000f8e00ff */
[----:B------:R-:W-:-:S13]  /*7480*/  ISETP.NE.AND P0, PT, R5, 0x3, PT ;  /* 0x000000030500780c */ /* 0x000fda0003f05270 */
[----:B------:R-:W-:Y:S05]  /*7490*/  @!P0 BRA `(.L_x_1521) ;  /* 0x0000000000048947 */ /* 0x000fea0003800000 */
[----:B------:R-:W-:Y:S01]  /*74a0*/  BPT.TRAP 0x1 ;  /* 0x000000040000795c */ /* 0x000fe20000300000 */
.L_x_1521:
[----:B------:R-:W-:Y:S01]  /*74b0*/  IMAD R6, R0, 0x8, R16 ;  /* 0x0000000800067824 */ /* 0x000fe200078e0210 */
[----:B-1----:R-:W-:-:S04]  /*74c0*/  SHF.L.U32 R23, R4, 0x1f, RZ ;  /* 0x0000001f04177819 */ /* 0x002fc800000006ff */
[----:B------:R1:W2:Y:S01]  /*74d0*/  SYNCS.PHASECHK.TRANS64.TRYWAIT P1, [R6+URZ+0x30c10], R23 ;  /* 0x030c1017060075a7 */ /* 0x0002a2000802017f */
[----:B------:R-:W-:Y:S05]  /*74e0*/  @!P0 BRA `(.L_x_1522) ;  /* 0x0000000000048947 */ /* 0x000fea0003800000 */
[----:B------:R-:W-:Y:S01]  /*74f0*/  BPT.TRAP 0x1 ;  /* 0x000000040000795c */ /* 0x000fe20000300000 */
.L_x_1522:
[----:B------:R-:W-:-:S04]  /*7500*/  IADD3 R5, R16, 0x10000, RZ ;  /* 0x0001000010057810 */ /* 0x000fc80007ffe0ff */
[----:B------:R-:W-:-:S04]  /*7510*/  SHF.R.U32.HI R5, RZ, 0x4, R5 ;  /* 0x00000004ff057819 */ /* 0x000fc80000011605 */
[----:B------:R-:W-:-:S04]  /*7520*/  LOP3.LUT R5, R5, 0x3fff, RZ, 0xc0, !PT ;  /* 0x00003fff05057812 */ /* 0x000fc800078ec0ff */
[----:B------:R-:W-:Y:S01]  /*7530*/  LOP3.LUT R9, R5, 0x10000, RZ, 0xfc, !PT ;  /* 0x0001000005097812 */ /* 0x000fe200078efcff */
[----:B--2---:R-:W-:Y:S06]  /*7540*/  @P1 BRA `(.L_x_1523) ;  /* 0x0000000000081947 */ /* 0x004fec0003800000 */
[----:B------:R-:W2:Y:S02]  /*7550*/  SYNCS.PHASECHK.TRANS64.TRYWAIT P1, [R6+URZ+0x30c10], R23 ;  /* 0x030c1017060075a7 */ /* 0x000ea4000802017f */
[----:B--2---:R-:W-:Y:S05]  /*7560*/  @!P1 BRA `(.L_x_1524) ;  /* 0x000000e400789947 */ /* 0x004fea0003800000 */
.L_x_1523:
        /* <DEDUP_REMOVED lines=38> */
[C---:B------:R-:W-:Y:S02]  /*77d0*/  IMAD R18, R0.reuse, 0x80, R11 ;  /* 0x0000008000127824 */ /* 0x040fe400078e020b */
[----:B------:R-:W-:Y:S01]  /*77e0*/  IMAD R14, R0, 0x80, R13 ;  /* 0x00000080000e7824 */ /* 0x000fe200078e020d */
[C---:B------:R-:W-:Y:S01]  /*77f0*/  LEA R9, R3.reuse, R10, 0x1 ;  /* 0x0000000a03097211 */ /* 0x040fe200078e08ff */
[C---:B------:R-:W-:Y:S01]  /*7800*/  IMAD R11, R3.reuse, 0x2, R12 ;  /* 0x00000002030b7824 */ /* 0x040fe200078e020c */
[C---:B------:R-:W-:Y:S01]  /*7810*/  LEA R21, R3.reuse, R18, 0x1 ;  /* 0x0000001203157211 */ /* 0x040fe200078e08ff */
[----:B------:R-:W-:Y:S02]  /*7820*/  IMAD R19, R3, 0x2, R14 ;  /* 0x0000000203137824 */ /* 0x000fe400078e020e */
[----:B------:R-:W-:-:S02]  /*7830*/  IMAD R17, R9, 0x4, R16 ;  /* 0x0000000409117824 */ /* 0x000fc400078e0210 */
        /* <DEDUP_REMOVED lines=18> */
.L_x_1525:
[----:B------:R1:W1:Y:S01]  /*7960*/  SYNCS.PHASECHK.TRANS64.TRYWAIT P1, [R6+URZ+0x30c30], R23 ;  /* 0x030c3017060075a7 */ /* 0x000262000802017f */
[----:B------:R-:W-:Y:S05]  /*7970*/  @!P0 BRA `(.L_x_1526) ;  /* 0x0000000000048947 */ /* 0x000fea0003800000 */
[----:B------:R-:W-:Y:S01]  /*7980*/  BPT.TRAP 0x1 ;  /* 0x000000040000795c */ /* 0x000fe20000300000 */
.L_x_1526:
[----:B-1----:R-:W-:Y:S05]  /*7990*/  @P1 BRA `(.L_x_1527) ;  /* 0x0000000000081947 */ /* 0x002fea0003800000 */
[----:B------:R-:W1:Y:S02]  /*79a0*/  SYNCS.PHASECHK.TRANS64.TRYWAIT P1, [R6+URZ+0x30c30], R23 ;  /* 0x030c3017060075a7 */ /* 0x000e64000802017f */
[----:B-1----:R-:W-:Y:S05]  /*79b0*/  @!P1 BRA `(.L_x_1528) ;  /* 0x000000e000789947 */ /* 0x002fea0003800000 */
.L_x_1527:
        /* <DEDUP_REMOVED lines=17> */
[----:B------:R-:W-:Y:S01]  /*7ad0*/  FMUL.FTZ R205, R83, UR8 ;  /* 0x0000000853cd7c20 */ /* 0x000fe20008410000 */
[----:B------:R-:W-:Y:S01]  /*7ae0*/  IMAD R25, R0, 0x400, R25 ;  /* 0x0000040000197824 */ /* 0x000fe200078e0219 */
        /* <DEDUP_REMOVED lines=65> */
[C---:B------:R-:W-:Y:S01]  /*7f00*/  IADD3 R227, R7.reuse, 0x4, RZ ;  /* 0x0000000407e37810 */ /* 0x040fe20007ffe0ff */
        /* <DEDUP_REMOVED lines=13> */
[C---:B------:R-:W-:Y:S01]  /*7fe0*/  VIADD R213, R7.reuse, 0xc ;  /* 0x0000000c07d57836 */ /* 0x040fe20000000000 */
[C---:B------:R-:W-:Y:S01]  /*7ff0*/  ISETP.GT.AND P2, PT, R8.reuse, RZ, PT ;  /* 0x000000ff0800720c */ /* 0x040fe20003f44270 */
[----:B------:R-:W4:Y:S01]  /*8000*/  MUFU.TANH R22, R22 ;  /* 0x0000001600167308 */ /* 0x000f220000002400 */
[----:B------:R1:W-:Y:S01]  /*8010*/  STL [R1+0x70], R2 ;  /* 0x0000700201007387 */ /* 0x0003e20000100800 */
[----:B------:R-:W-:Y:S01]  /*8020*/  ISETP.GT.AND P1, PT, R8, 0x8, PT ;  /* 0x000000080800780c */ /* 0x000fe20003f24270 */
[----:B------:R-:W-:-:S05]  /*8030*/  VIADD R222, R7, 0x14 ;  /* 0x0000001407de7836 */ /* 0x000fca0000000000 */
[----:B------:R-:W4:Y:S01]  /*8040*/  MUFU.TANH R204, R204 ;  /* 0x000000cc00cc7308 */ /* 0x000f220000002400 */
[----:B-1----:R-:W2:Y:S01]  /*8050*/  LDL.64 R2, [R1+0x18] ;  /* 0x0000180001027983 */ /* 0x002ea20000100a00 */
[----:B------:R-:W-:Y:S01]  /*8060*/  WARPGROUP.ARRIVE ;  /* 0x00000000000079c5 */ /* 0x000fe20000000000 */
[----:B------:R-:W-:-:S05]  /*8070*/  IADD3 R220, R7, 0x10, RZ ;  /* 0x0000001007dc7810 */ /* 0x000fca0007ffe0ff */
        /* <DEDUP_REMOVED lines=14> */
[----:B------:R-:W-:-:S05]  /*8160*/  VIADD R214, R7, 0x18 ;  /* 0x0000001807d67836 */ /* 0x000fca0000000000 */
        /* <DEDUP_REMOVED lines=78> */
[----:B------:R-:W-:Y:S01]  /*8650*/  MUFU.TANH R230, R230 ;  /* 0x000000e600e67308 */ /* 0x000fe20000002400 */
        /* <DEDUP_REMOVED lines=8> */
[----:B------:R-:W-:Y:S07]  /*86e0*/  SHFL.IDX PT, R217, R13, R222, 0x1f ;  /* 0x00001fde0dd97589 */ /* 0x000fee00000e0000 */
[----:B------:R3:W-:Y:S01]  /*86f0*/  MUFU.TANH R159, R105 ;  /* 0x00000069009f7308 */ /* 0x0007e20000002400 */
[----:B----4-:R-:W-:-:S07]  /*8700*/  FSEL R103, R207, -INF , P2 ;  /* 0xff800000cf677808 */ /* 0x010fce0001000000 */
        /* <DEDUP_REMOVED lines=13> */
[----:B------:R-:W-:Y:S01]  /*87e0*/  LEA R209, R0, R209, 0xa ;  /* 0x000000d100d17211 */ /* 0x000fe200078e50ff */
[----:B------:R-:W-:-:S03]  /*87f0*/  FFMA.FTZ R17, R17, UR5, -R106 ;  /* 0x0000000511117c23 */ /* 0x000fc6000801086a */
[----:B------:R-:W4:Y:S01]  /*8800*/  MUFU.TANH R93, R93 ;  /* 0x0000005d005d7308 */ /* 0x000f220000002400 */
[----:B------:R-:W-:Y:S01]  /*8810*/  FFMA.FTZ R106, R105, UR5, -R106 ;  /* 0x00000005696a7c23 */ /* 0x000fe2000801086a */
[----:B------:R-:W-:Y:S02]  /*8820*/  R2UR UR4, R209 ;  /* 0x00000000d10472ca */ /* 0x000fe400000e0000 */
[----:B-1----:R-:W-:-:S04]  /*8830*/  FSEL R108, R235, -INF , P2 ;  /* 0xff800000eb6c7808 */ /* 0x002fc80001000000 */
[----:B------:R-:W1:Y:S01]  /*8840*/  MUFU.TANH R237, R237 ;  /* 0x000000ed00ed7308 */ /* 0x000e620000002400 */
[----:B------:R-:W-:Y:S01]  /*8850*/  FSEL R105, R230, -INF , P2 ;  /* 0xff800000e6697808 */ /* 0x000fe20001000000 */
[----:B------:R-:W1:Y:S01]  /*8860*/  SHFL.IDX PT, R209, R13, R214, 0x1f ;  /* 0x00001fd60dd17589 */ /* 0x000e6200000e0000 */
[----:B--2---:R-:W-:-:S05]  /*8870*/  FSEL R109, R89, -INF , P1 ;  /* 0xff800000596d7808 */ /* 0x004fca0000800000 */
[----:B------:R-:W2:Y:S01]  /*8880*/  MUFU.TANH R94, R94 ;  /* 0x0000005e005e7308 */ /* 0x000ea20000002400 */
[----:B------:R-:W-:Y:S01]  /*8890*/  FFMA.FTZ R105, R105, UR5, -R122 ;  /* 0x0000000569697c23 */ /* 0x000fe2000801087a */
[----:B------:R-:W-:-:S06]  /*88a0*/  FFMA.FTZ R108, R108, UR5, -R107 ;  /* 0x000000056c6c7c23 */ /* 0x000fcc000801086b */
[----:B------:R4:W-:Y:S01]  /*88b0*/  MUFU.TANH R2, R132 ;  /* 0x0000008400027308 */ /* 0x0009e20000002400 */
[----:B------:R-:W-:Y:S01]  /*88c0*/  FFMA.FTZ R122, R109, UR5, -R122 ;  /* 0x000000056d7a7c23 */ /* 0x000fe2000801087a */
[----:B---3--:R-:W-:-:S06]  /*88d0*/  FSEL R109, R91, -INF , P2 ;  /* 0xff8000005b6d7808 */ /* 0x008fcc0001000000 */
[----:B------:R3:W2:Y:S01]  /*88e0*/  MUFU.TANH R156, R110 ;  /* 0x0000006e009c7308 */ /* 0x0006a20000002400 */
[----:B----4-:R-:W4:Y:S04]  /*88f0*/  SHFL.IDX PT, R132, R15, R229, 0x1f ;  /* 0x00001fe50f847589 */ /* 0x010f2800000e0000 */
[----:B------:R-:W-:Y:S01]  /*8900*/  SHFL.IDX PT, R136, R15, R7, 0x1f ;  /* 0x00001f070f887589 */ /* 0x000fe200000e0000 */
[----:B---3--:R-:W-:Y:S02]  /*8910*/  FSEL R110, R225, -INF , P1 ;  /* 0xff800000e16e7808 */ /* 0x008fe40000800000 */
[----:B------:R3:W-:Y:S01]  /*8920*/  MUFU.TANH R154, R111 ;  /* 0x0000006f009a7308 */ /* 0x0007e20000002400 */
[----:B------:R-:W-:Y:S02]  /*8930*/  SHFL.IDX PT, R134, R15, R227, 0x1f ;  /* 0x00001fe30f867589 */ /* 0x000fe400000e0000 */
[----:B------:R-:W-:Y:S01]  /*8940*/  FFMA.FTZ R107, R110, UR5, -R107 ;  /* 0x000000056e6b7c23 */ /* 0x000fe2000801086b */
[----:B------:R-:W-:-:S04]  /*8950*/  FSEL R110, R164, -INF , P2 ;  /* 0xff800000a46e7808 */ /* 0x000fc80001000000 */
[----:B------:R1:W-:Y:S01]  /*8960*/  MUFU.TANH R141, R125 ;  /* 0x0000007d008d7308 */ /* 0x0003e20000002400 */
[----:B---3--:R-:W-:Y:S04]  /*8970*/  SHFL.IDX PT, R111, R13, R227, 0x1f ;  /* 0x00001fe30d6f7589 */ /* 0x008fe800000e0000 */
[----:B------:R-:W3:Y:S03]  /*8980*/  SHFL.IDX PT, R13, R13, R129, 0x1f ;  /* 0x00001f810d0d7589 */ /* 0x000ee600000e0000 */
[----:B------:R2:W-:Y:S01]  /*8990*/  MUFU.TANH R142, R126 ;  /* 0x0000007e008e7308 */ /* 0x0005e20000002400 */
[----:B-1----:R-:W-:Y:S01]  /*89a0*/  FSEL R125, R163, -INF , P1 ;  /* 0xff800000a37d7808 */ /* 0x002fe20000800000 */
[----:B------:R-:W-:Y:S01]  /*89b0*/  FFMA.FTZ R109, R109, UR5, -R212 ;  /* 0x000000056d6d7c23 */ /* 0x000fe200080108d4 */
[----:B------:R-:W-:Y:S01]  /*89c0*/  FFMA.FTZ R110, R110, UR5, -R124 ;  /* 0x000000056e6e7c23 */ /* 0x000fe2000801087c */
[----:B------:R-:W-:-:S04]  /*89d0*/  FSEL R210, R93, -INF , P2 ;  /* 0xff8000005dd27808 */ /* 0x000fc80001000000 */
[----:B------:R-:W1:Y:S01]  /*89e0*/  MUFU.TANH R231, R231 ;  /* 0x000000e700e77308 */ /* 0x000e620000002400 */
[----:B--2---:R-:W-:Y:S01]  /*89f0*/  FSEL R126, R92, -INF , P1 ;  /* 0xff8000005c7e7808 */ /* 0x004fe20000800000 */
[----:B------:R-:W-:Y:S01]  /*8a00*/  FFMA.FTZ R212, R125, UR5, -R212 ;  /* 0x000000057dd47c23 */ /* 0x000fe200080108d4 */
[----:B------:R-:W-:-:S05]  /*8a10*/  FSEL R234, R237, -INF , P2 ;  /* 0xff800000edea7808 */ /* 0x000fca0001000000 */
[----:B------:R2:W-:Y:S01]  /*8a20*/  MUFU.TANH R5, R130 ;  /* 0x0000008200057308 */ /* 0x0005e20000002400 */
[----:B------:R-:W-:Y:S01]  /*8a30*/  FFMA.FTZ R124, R126, UR5, -R124 ;  /* 0x000000057e7c7c23 */ /* 0x000fe2000801087c */
[----:B------:R-:W-:Y:S02]  /*8a40*/  FSEL R125, R162, -INF , P1 ;  /* 0xff800000a27d7808 */ /* 0x000fe40000800000 */
[----:B------:R-:W-:Y:S02]  /*8a50*/  FSEL R216, R161, -INF , P2 ;  /* 0xff800000a1d87808 */ /* 0x000fe40001000000 */
[----:B------:R-:W-:Y:S02]  /*8a60*/  FSEL R133, R153, -INF , P2 ;  /* 0xff80000099857808 */ /* 0x000fe40001000000 */
[----:B------:R4:W-:Y:S01]  /*8a70*/  MUFU.TANH R6, R128 ;  /* 0x0000008000067308 */ /* 0x0009e20000002400 */
[----:B--2---:R-:W2:Y:S01]  /*8a80*/  SHFL.IDX PT, R130, R15, R213, 0x1f ;  /* 0x00001fd50f827589 */ /* 0x004ea200000e0000 */
[----:B------:R-:W-:Y:S01]  /*8a90*/  FSEL R126, R94, -INF , P1 ;  /* 0xff8000005e7e7808 */ /* 0x000fe20000800000 */
[----:B------:R-:W-:Y:S01]  /*8aa0*/  FFMA.FTZ R210, R210, UR5, -R217 ;  /* 0x00000005d2d27c23 */ /* 0x000fe200080108d9 */
[----:B------:R-:W-:Y:S01]  /*8ab0*/  FFMA.FTZ R234, R234, UR5, -R211 ;  /* 0x00000005eaea7c23 */ /* 0x000fe200080108d3 */
[----:B------:R-:W-:Y:S01]  /*8ac0*/  FFMA.FTZ R217, R125, UR5, -R217 ;  /* 0x000000057dd97c23 */ /* 0x000fe200080108d9 */
[----:B------:R-:W-:Y:S01]  /*8ad0*/  FSEL R12, R160, -INF , P1 ;  /* 0xff800000a00c7808 */ /* 0x000fe20000800000 */
[----:B------:R-:W-:Y:S01]  /*8ae0*/  FFMA.FTZ R211, R126, UR5, -R211 ;  /* 0x000000057ed37c23 */ /* 0x000fe200080108d3 */
[----:B------:R-:W-:Y:S01]  /*8af0*/  SHFL.IDX PT, R125, R15, R222, 0x1f ;  /* 0x00001fde0f7d7589 */ /* 0x000fe200000e0000 */
[----:B------:R-:W-:Y:S01]  /*8b00*/  FSEL R126, R152, -INF , P1 ;  /* 0xff800000987e7808 */ /* 0x000fe20000800000 */
[----:B------:R-:W2:Y:S02]  /*8b10*/  MUFU.TANH R236, R236 ;  /* 0x000000ec00ec7308 */ /* 0x000ea40000002400 */
[----:B----4-:R-:W4:Y:S01]  /*8b20*/  SHFL.IDX PT, R128, R15, R220, 0x1f ;  /* 0x00001fdc0f807589 */ /* 0x010f2200000e0000 */
[----:B------:R-:W-:Y:S01]  /*8b30*/  FFMA.FTZ R216, R216, UR5, -R209 ;  /* 0x00000005d8d87c23 */ /* 0x000fe200080108d1 */
[----:B------:R-:W-:-:S02]  /*8b40*/  FFMA.FTZ R133, R133, UR5, -R132 ;  /* 0x0000000585857c23 */ /* 0x000fc40008010884 */
[----:B------:R-:W-:Y:S02]  /*8b50*/  SHFL.IDX PT, R215, R15, R214, 0x1f ;  /* 0x00001fd60fd77589 */ /* 0x000fe400000e0000 */
[----:B------:R-:W4:Y:S02]  /*8b60*/  MUFU.TANH R112, R112 ;  /* 0x0000007000707308 */ /* 0x000f240000002400 */
[----:B------:R-:W4:Y:S01]  /*8b70*/  SHFL.IDX PT, R218, R224, R7, 0x1f ;  /* 0x00001f07e0da7589 */ /* 0x000f2200000e0000 */
[----:B------:R-:W-:Y:S01]  /*8b80*/  FFMA.FTZ R209, R12, UR5, -R209 ;  /* 0x000000050cd17c23 */ /* 0x000fe200080108d1 */
[----:B------:R-:W-:Y:S02]  /*8b90*/  FSEL R139, R159, -INF , P2 ;  /* 0xff8000009f8b7808 */ /* 0x000fe40001000000 */
[----:B------:R-:W-:Y:S01]  /*8ba0*/  SHFL.IDX PT, R221, R224, R227, 0x1f ;  /* 0x00001fe3e0dd7589 */ /* 0x000fe200000e0000 */
[----:B------:R-:W-:Y:S01]  /*8bb0*/  FSEL R138, R158, -INF , P1 ;  /* 0xff8000009e8a7808 */ /* 0x000fe20000800000 */
[----:B------:R-:W-:Y:S01]  /*8bc0*/  FFMA.FTZ R132, R126, UR5, -R132 ;  /* 0x000000057e847c23 */ /* 0x000fe20008010884 */
[----:B------:R-:W-:Y:S01]  /*8bd0*/  FSEL R137, R157, -INF , P2 ;  /* 0xff8000009d897808 */ /* 0x000fe20001000000 */
[----:B------:R2:W4:Y:S01]  /*8be0*/  SHFL.IDX PT, R126, R15, R129, 0x1f ;  /* 0x00001f810f7e7589 */ /* 0x00052200000e0000 */
[----:B------:R-:W-:Y:S01]  /*8bf0*/  FSEL R12, R156, -INF , P1 ;  /* 0xff8000009c0c7808 */ /* 0x000fe20000800000 */
[----:B------:R1:W4:Y:S02]  /*8c00*/  MUFU.TANH R144, R123 ;  /* 0x0000007b00907308 */ /* 0x0003240000002400 */
[----:B------:R4:W4:Y:S01]  /*8c10*/  SHFL.IDX PT, R223, R224, R213, 0x1f ;  /* 0x00001fd5e0df7589 */ /* 0x00092200000e0000 */
[--C-:B---3--:R-:W-:Y:S01]  /*8c20*/  FFMA.FTZ R139, R139, UR5, -R13.reuse ;  /* 0x000000058b8b7c23 */ /* 0x108fe2000801080d */
[----:B------:R-:W-:Y:S01]  /*8c30*/  FFMA.FTZ R138, R138, UR5, -R13 ;  /* 0x000000058a8a7c23 */ /* 0x000fe2000801080d */
[----:B------:R-:W-:Y:S01]  /*8c40*/  FSEL R135, R155, -INF , P2 ;  /* 0xff8000009b877808 */ /* 0x000fe20001000000 */
[----:B------:R-:W-:-:S02]  /*8c50*/  FFMA.FTZ R137, R137, UR5, -R136 ;  /* 0x0000000589897c23 */ /* 0x000fc40008010888 */
[----:B------:R3:W-:Y:S01]  /*8c60*/  MUFU.TANH R3, R131 ;  /* 0x0000008300037308 */ /* 0x0007e20000002400 */
[----:B-1----:R-:W-:Y:S01]  /*8c70*/  FSEL R123, R231, -INF , P2 ;  /* 0xff800000e77b7808 */ /* 0x002fe20001000000 */
[----:B------:R-:W-:Y:S01]  /*8c80*/  FFMA.FTZ R136, R12, UR5, -R136 ;  /* 0x000000050c887c23 */ /* 0x000fe20008010888 */
[----:B------:R-:W-:Y:S01]  /*8c90*/  FSEL R13, R154, -INF , P1 ;  /* 0xff8000009a0d7808 */ /* 0x000fe20000800000 */
[--C-:B------:R-:W-:Y:S01]  /*8ca0*/  FFMA.FTZ R135, R135, UR5, -R134.reuse ;  /* 0x0000000587877c23 */ /* 0x100fe20008010886 */
[----:B------:R-:W-:Y:S01]  /*8cb0*/  FSEL R219, R146, -INF , P1 ;  /* 0xff80000092db7808 */ /* 0x000fe20000800000 */
[----:B------:R-:W-:Y:S01]  /*8cc0*/  FFMA.FTZ R123, R123, UR5, -R111 ;  /* 0x000000057b7b7c23 */ /* 0x000fe2000801086f */
[----:B------:R-:W-:Y:S01]  /*8cd0*/  SHFL.IDX PT, R232, R14, R227, 0x1f ;  /* 0x00001fe30ee87589 */ /* 0x000fe200000e0000 */
[----:B------:R1:W-:Y:S01]  /*8ce0*/  MUFU.EX2 R12, R122 ;  /* 0x0000007a000c7308 */ /* 0x0003e20000000800 */
[----:B---3--:R-:W-:Y:S01]  /*8cf0*/  FSEL R131, R151, -INF , P2 ;  /* 0xff80000097837808 */ /* 0x008fe20001000000 */
[----:B------:R-:W-:Y:S01]  /*8d00*/  FFMA.FTZ R134, R13, UR5, -R134 ;  /* 0x000000050d867c23 */ /* 0x000fe20008010886 */
[----:B------:R-:W3:Y:S01]  /*8d10*/  SHFL.IDX PT, R222, R224, R222, 0x1f ;  /* 0x00001fdee0de7589 */ /* 0x000ee200000e0000 */
[----:B--2---:R-:W-:-:S04]  /*8d20*/  FSEL R129, R236, -INF , P2 ;  /* 0xff800000ec817808 */ /* 0x004fc80001000000 */
[----:B------:R-:W2:Y:S01]  /*8d30*/  MUFU.TANH R90, R90 ;  /* 0x0000005a005a7308 */ /* 0x000ea20000002400 */
[----:B-1----:R-:W-:Y:S01]  /*8d40*/  FSEL R122, R150, -INF , P1 ;  /* 0xff800000967a7808 */ /* 0x002fe20000800000 */
[--C-:B------:R-:W-:Y:S01]  /*8d50*/  FFMA.FTZ R131, R131, UR5, -R130.reuse ;  /* 0x0000000583837c23 */ /* 0x100fe20008010882 */
[----:B------:R-:W-:Y:S01]  /*8d60*/  FSEL R15, R148, -INF , P1 ;  /* 0xff800000940f7808 */ /* 0x000fe20000800000 */
[----:B------:R-:W-:Y:S02]  /*8d70*/  SHFL.IDX PT, R233, R14, R7, 0x1f ;  /* 0x00001f070ee97589 */ /* 0x000fe400000e0000 */
[----:B------:R-:W-:Y:S02]  /*8d80*/  FFMA.FTZ R130, R122, UR5, -R130 ;  /* 0x000000057a827c23 */ /* 0x000fe40008010882 */
[----:B------:R1:W-:Y:S01]  /*8d90*/  MUFU.EX2 R13, R123 ;  /* 0x0000007b000d7308 */ /* 0x0003e20000000800 */
[----:B----4-:R-:W-:Y:S01]  /*8da0*/  FSEL R122, R112, -INF , P1 ;  /* 0xff800000707a7808 */ /* 0x010fe20000800000 */
[--C-:B------:R-:W-:Y:S01]  /*8db0*/  FFMA.FTZ R129, R129, UR5, -R128.reuse ;  /* 0x0000000581817c23 */ /* 0x100fe20008010880 */
[----:B------:R4:W2:Y:S05]  /*8dc0*/  SHFL.IDX PT, R227, R224, R220, 0x1f ;  /* 0x00001fdce0e37589 */ /* 0x0008aa00000e0000 */
[----:B------:R-:W2:Y:S01]  /*8dd0*/  MUFU.TANH R140, R127 ;  /* 0x0000007f008c7308 */ /* 0x000ea20000002400 */
[----:B-1----:R-:W-:Y:S01]  /*8de0*/  FSEL R123, R149, -INF , P2 ;  /* 0xff800000957b7808 */ /* 0x002fe20001000000 */
[----:B------:R-:W-:Y:S01]  /*8df0*/  FFMA.FTZ R128, R122, UR5, -R128 ;  /* 0x000000057a807c23 */ /* 0x000fe20008010880 */
[----:B------:R-:W-:-:S05]  /*8e00*/  FSEL R122, R145, -INF , P2 ;  /* 0xff800000917a7808 */ /* 0x000fca0001000000 */
[----:B------:R-:W-:Y:S01]  /*8e10*/  MUFU.EX2 R98, R98 ;  /* 0x0000006200627308 */ /* 0x000fe20000000800 */
[--C-:B------:R-:W-:Y:S01]  /*8e20*/  FFMA.FTZ R123, R123, UR5, -R125.reuse ;  /* 0x000000057b7b7c23 */ /* 0x100fe2000801087d */
[----:B------:R-:W-:Y:S01]  /*8e30*/  FFMA.FTZ R125, R15, UR5, -R125 ;  /* 0x000000050f7d7c23 */ /* 0x000fe2000801087d */
[----:B------:R-:W-:Y:S01]  /*8e40*/  FSEL R213, R144, -INF , P1 ;  /* 0xff80000090d57808 */ /* 0x000fe20000800000 */
[--C-:B----4-:R-:W-:Y:S01]  /*8e50*/  FADD.FTZ R220, R24, -R218.reuse ;  /* 0x800000da18dc7221 */ /* 0x110fe20000010000 */
[----:B------:R-:W-:-:S03]  /*8e60*/  FADD.FTZ R218, R26, -R218 ;  /* 0x800000da1ada7221 */ /* 0x000fc60000010000 */
[----:B------:R-:W1:Y:S01]  /*8e70*/  MUFU.EX2 R119, R119 ;  /* 0x0000007700777308 */ /* 0x000e620000000800 */
[----:B------:R-:W-:Y:S01]  /*8e80*/  SHFL.IDX PT, R214, R224, R229, 0x1f ;  /* 0x00001fe5e0d67589 */ /* 0x000fe200000e0000 */
[----:B------:R-:W-:Y:S01]  /*8e90*/  IADD3 R26, R7, 0x1c, RZ ;  /* 0x0000001c071a7810 */ /* 0x000fe20007ffe0ff */
[----:B------:R-:W-:-:S05]  /*8ea0*/  FFMA.FTZ R122, R122, UR5, -R126 ;  /* 0x000000057a7a7c23 */ /* 0x000fca000801087e */
[----:B------:R-:W-:Y:S01]  /*8eb0*/  MUFU.TANH R114, R114 ;  /* 0x0000007200727308 */ /* 0x000fe20000002400 */
[----:B------:R-:W4:Y:S01]  /*8ec0*/  SHFL.IDX PT, R229, R14, R229, 0x1f ;  /* 0x00001fe50ee57589 */ /* 0x000f2200000e0000 */
[----:B------:R-:W-:-:S06]  /*8ed0*/  FFMA.FTZ R126, R213, UR5, -R126 ;  /* 0x00000005d57e7c23 */ /* 0x000fcc000801087e */
[----:B------:R-:W1:Y:S01]  /*8ee0*/  MUFU.EX2 R99, R99 ;  /* 0x0000006300637308 */ /* 0x000e620000000800 */
[----:B------:R-:W-:-:S07]  /*8ef0*/  FADD.FTZ R213, R29, -R223 ;  /* 0x800000df1dd57221 */ /* 0x000fce0000010000 */
[----:B------:R-:W1:Y:S08]  /*8f00*/  MUFU.TANH R113, R113 ;  /* 0x0000007100717308 */ /* 0x000e700000002400 */
[----:B------:R-:W1:Y:S08]  /*8f10*/  MUFU.TANH R115, R115 ;  /* 0x0000007300737308 */ /* 0x000e700000002400 */
[----:B------:R-:W1:Y:S01]  /*8f20*/  MUFU.EX2 R96, R96 ;  /* 0x0000006000607308 */ /* 0x000e620000000800 */
[----:B------:R-:W-:-:S07]  /*8f30*/  FFMA.FTZ R21, -R21, R21, 1 ;  /* 0x3f80000015157423 */ /* 0x000fce0000010115 */
[----:B------:R-:W-:Y:S08]  /*8f40*/  MUFU.TANH R116, R116 ;  /* 0x0000007400747308 */ /* 0x000ff00000002400 */
[----:B------:R-:W1:Y:S08]  /*8f50*/  MUFU.TANH R118, R118 ;  /* 0x0000007600767308 */ /* 0x000e700000002400 */
[----:B------:R-:W1:Y:S01]  /*8f60*/  MUFU.EX2 R95, R95 ;  /* 0x0000005f005f7308 */ /* 0x000e620000000800 */
[----:B------:R-:W-:-:S07]  /*8f70*/  FFMA.FTZ R22, -R22, R22, 1 ;  /* 0x3f80000016167423 */ /* 0x000fce0000010116 */
[----:B------:R-:W-:Y:S08]  /*8f80*/  MUFU.TANH R117, R117 ;  /* 0x0000007500757308 */ /* 0x000ff00000002400 */
[----:B------:R-:W1:Y:S08]  /*8f90*/  MUFU.TANH R121, R121 ;  /* 0x0000007900797308 */ /* 0x000e700000002400 */
[----:B------:R-:W1:Y:S08]  /*8fa0*/  MUFU.EX2 R97, R97 ;  /* 0x0000006100617308 */ /* 0x000e700000000800 */
[----:B------:R-:W1:Y:S01]  /*8fb0*/  MUFU.EX2 R104, R104 ;  /* 0x0000006800687308 */ /* 0x000e620000000800 */
[----:B------:R-:W-:Y:S01]  /*8fc0*/  FFMA.FTZ R205, -R205, R205, 1 ;  /* 0x3f800000cdcd7423 */ /* 0x000fe200000101cd */
[----:B------:R-:W-:Y:S01]  /*8fd0*/  FFMA.FTZ R23, -R23, R23, 1 ;  /* 0x3f80000017177423 */ /* 0x000fe20000010117 */
[----:B------:R-:W-:Y:S01]  /*8fe0*/  FFMA.FTZ R208, -R208, R208, 1 ;  /* 0x3f800000d0d07423 */ /* 0x000fe200000101d0 */
[----:B------:R-:W-:Y:S04]  /*8ff0*/  LDS R10, [R10+0x400] ;  /* 0x000400000a0a7984 */ /* 0x000fe80000000800 */
[----:B------:R3:W-:Y:S02]  /*9000*/  MUFU.EX2 R15, R124 ;  /* 0x0000007c000f7308 */ /* 0x0007e40000000800 */
[----:B---3--:R-:W-:Y:S01]  /*9010*/  FFMA.FTZ R124, R219, UR5, -R215 ;  /* 0x00000005db7c7c23 */ /* 0x008fe200080108d7 */
[----:B------:R-:W-:Y:S01]  /*9020*/  FADD.FTZ R219, R25, -R221 ;  /* 0x800000dd19db7221 */ /* 0x000fe20000010000 */
[----:B------:R-:W-:-:S04]  /*9030*/  VIADD R25, R7, 0x18 ;  /* 0x0000001807197836 */ /* 0x000fc80000000000 */
[----:B------:R3:W-:Y:S01]  /*9040*/  MUFU.EX2 R24, R212 ;  /* 0x000000d400187308 */ /* 0x0007e20000000800 */
[----:B------:R-:W-:Y:S01]  /*9050*/  FADD.FTZ R221, R27, -R221 ;  /* 0x800000dd1bdd7221 */ /* 0x000fe20000010000 */
[----:B------:R-:W-:Y:S02]  /*9060*/  VIADD R27, R7, 0xc ;  /* 0x0000000c071b7836 */ /* 0x000fe40000000000 */
[----:B---3--:R-:W-:Y:S02]  /*9070*/  FADD.FTZ R212, R31, -R223 ;  /* 0x800000df1fd47221 */ /* 0x008fe40000010000 */
[----:B------:R-:W-:Y:S04]  /*9080*/  SHFL.IDX PT, R223, R224, R25, 0x1f ;  /* 0x00001f19e0df7589 */ /* 0x000fe800000e0000 */
[----:B------:R3:W1:Y:S01]  /*9090*/  SHFL.IDX PT, R224, R224, R26, 0x1f ;  /* 0x00001f1ae0e07589 */ /* 0x00066200000e0000 */
[--C-:B------:R-:W-:Y:S01]  /*90a0*/  FADD.FTZ R33, R33, -R222.reuse ;  /* 0x800000de21217221 */ /* 0x100fe20000010000 */
[----:B------:R-:W-:-:S02]  /*90b0*/  FADD.FTZ R35, R35, -R222 ;  /* 0x800000de23237221 */ /* 0x000fc40000010000 */
[----:B------:R4:W1:Y:S01]  /*90c0*/  SHFL.IDX PT, R222, R14, R27, 0x1f ;  /* 0x00001f1b0ede7589 */ /* 0x00086200000e0000 */
[----:B--2---:R-:W-:Y:S01]  /*90d0*/  FSEL R127, R90, -INF , P1 ;  /* 0xff8000005a7f7808 */ /* 0x004fe20000800000 */
[--C-:B------:R-:W-:Y:S01]  /*90e0*/  FADD.FTZ R32, R32, -R227.reuse ;  /* 0x800000e320207221 */ /* 0x100fe20000010000 */
[----:B------:R-:W-:Y:S01]  /*90f0*/  FADD.FTZ R34, R34, -R227 ;  /* 0x800000e322227221 */ /* 0x000fe20000010000 */
[----:B------:R-:W-:Y:S01]  /*9100*/  FSEL R227, R5, -INF , P1 ;  /* 0xff80000005e37808 */ /* 0x000fe20000800000 */
[----:B---3--:R2:W-:Y:S01]  /*9110*/  MUFU.EX2 R26, R211 ;  /* 0x000000d3001a7308 */ /* 0x0085e20000000800 */
[----:B------:R-:W-:Y:S01]  /*9120*/  FFMA.FTZ R111, R127, UR5, -R111 ;  /* 0x000000057f6f7c23 */ /* 0x000fe2000801086f */
[----:B------:R-:W-:Y:S02]  /*9130*/  FSEL R127, R147, -INF , P2 ;  /* 0xff800000937f7808 */ /* 0x000fe40001000000 */
[----:B--2---:R-:W-:-:S04]  /*9140*/  FSEL R211, R6, -INF , P2 ;  /* 0xff80000006d37808 */ /* 0x004fc80001000000 */
[----:B----4-:R2:W-:Y:S01]  /*9150*/  MUFU.EX2 R27, R210 ;  /* 0x000000d2001b7308 */ /* 0x0105e20000000800 */
[----:B------:R-:W-:Y:S01]  /*9160*/  FFMA.FTZ R127, R127, UR5, -R215 ;  /* 0x000000057f7f7c23 */ /* 0x000fe200080108d7 */
[----:B------:R-:W-:Y:S01]  /*9170*/  FFMA.FTZ R211, R211, UR5, -R229 ;  /* 0x00000005d3d37c23 */ /* 0x000fe200080108e5 */
[----:B------:R-:W-:-:S05]  /*9180*/  FADD.FTZ R215, R28, -R214 ;  /* 0x800000d61cd77221 */ /* 0x000fca0000010000 */
[----:B------:R3:W-:Y:S01]  /*9190*/  MUFU.EX2 R25, R234 ;  /* 0x000000ea00197308 */ /* 0x0007e20000000800 */
[----:B--2---:R-:W-:Y:S01]  /*91a0*/  FFMA.FTZ R210, R227, UR5, -R229 ;  /* 0x00000005e3d27c23 */ /* 0x004fe200080108e5 */
[----:B------:R-:W-:Y:S01]  /*91b0*/  FFMA.FTZ R227, -R18, R18, 1 ;  /* 0x3f80000012e37423 */ /* 0x000fe20000010112 */
[----:B------:R-:W-:Y:S01]  /*91c0*/  FMUL.FTZ R229, R120, R220 ;  /* 0x000000dc78e57220 */ /* 0x000fe20000410000 */
[----:B------:R-:W-:Y:S01]  /*91d0*/  FSEL R28, R141, -INF , P2 ;  /* 0xff8000008d1c7808 */ /* 0x000fe20001000000 */
[----:B-1----:R-:W-:Y:S01]  /*91e0*/  FADD.FTZ R220, R39, -R224 ;  /* 0x800000e027dc7221 */ /* 0x002fe20000010000 */
[----:B------:R-:W-:Y:S02]  /*91f0*/  FSEL R31, R140, -INF , P1 ;  /* 0xff8000008c1f7808 */ /* 0x000fe40000800000 */
[----:B------:R1:W-:Y:S01]  /*9200*/  MUFU.EX2 R18, R217 ;  /* 0x000000d900127308 */ /* 0x0003e20000000800 */
[----:B---3--:R-:W-:Y:S02]  /*9210*/  VIADD R234, R7, 0x10 ;  /* 0x0000001007ea7836 */ /* 0x008fe40000000000 */
[--C-:B------:R-:W-:Y:S01]  /*9220*/  FADD.FTZ R36, R36, -R223.reuse ;  /* 0x800000df24247221 */ /* 0x100fe20000010000 */
[----:B------:R-:W-:Y:S01]  /*9230*/  FADD.FTZ R38, R38, -R223 ;  /* 0x800000df26267221 */ /* 0x000fe20000010000 */
[----:B------:R-:W-:Y:S01]  /*9240*/  FADD.FTZ R214, R30, -R214 ;  /* 0x800000d61ed67221 */ /* 0x000fe20000010000 */
[----:B------:R-:W-:Y:S01]  /*9250*/  FFMA.FTZ R39, -R20, R20, 1 ;  /* 0x3f80000014277423 */ /* 0x000fe20000010114 */
[----:B------:R2:W3:Y:S01]  /*9260*/  SHFL.IDX PT, R223, R14, R234, 0x1f ;  /* 0x00001fea0edf7589 */ /* 0x0004e200000e0000 */
[----:B-1----:R-:W-:Y:S01]  /*9270*/  FADD.FTZ R217, R37, -R224 ;  /* 0x800000e025d97221 */ /* 0x002fe20000010000 */
[----:B------:R-:W-:Y:S01]  /*9280*/  FMUL.FTZ R37, R227, R229 ;  /* 0x000000e5e3257220 */ /* 0x000fe20000410000 */
[----:B------:R-:W-:-:S02]  /*9290*/  FSEL R227, R4, -INF , P2 ;  /* 0xff80000004e37808 */ /* 0x000fc40001000000 */
[----:B------:R-:W-:Y:S01]  /*92a0*/  FSEL R224, R3, -INF , P1 ;  /* 0xff80000003e07808 */ /* 0x000fe20000800000 */
[----:B------:R-:W-:Y:S01]  /*92b0*/  FFMA.FTZ R20, -R19, R19, 1 ;  /* 0x3f80000013147423 */ /* 0x000fe20000010113 */
[----:B------:R-:W-:Y:S01]  /*92c0*/  FSEL R29, R143, -INF , P2 ;  /* 0xff8000008f1d7808 */ /* 0x000fe20001000000 */
[--C-:B------:R-:W-:Y:S01]  /*92d0*/  FFMA.FTZ R28, R28, UR5, -R232.reuse ;  /* 0x000000051c1c7c23 */ /* 0x100fe200080108e8 */
[----:B------:R-:W-:Y:S01]  /*92e0*/  FSEL R30, R142, -INF , P1 ;  /* 0xff8000008e1e7808 */ /* 0x000fe20000800000 */
[----:B------:R-:W-:Y:S01]  /*92f0*/  FFMA.FTZ R31, R31, UR5, -R232 ;  /* 0x000000051f1f7c23 */ /* 0x000fe200080108e8 */
[----:B--2---:R-:W-:Y:S01]  /*9300*/  IADD3 R234, R7, 0x14, RZ ;  /* 0x0000001407ea7810 */ /* 0x004fe20007ffe0ff */
[----:B------:R1:W-:Y:S01]  /*9310*/  MUFU.EX2 R19, R216 ;  /* 0x000000d800137308 */ /* 0x0003e20000000800 */
[----:B------:R-:W-:Y:S01]  /*9320*/  FMUL.FTZ R232, R119, R219 ;  /* 0x000000db77e87220 */ /* 0x000fe20000410000 */
[--C-:B------:R-:W-:Y:S01]  /*9330*/  FFMA.FTZ R219, R227, UR5, -R222.reuse ;  /* 0x00000005e3db7c23 */ /* 0x100fe200080108de */
[--C-:B------:R-:W-:Y:S01]  /*9340*/  FFMA.FTZ R29, R29, UR5, -R233.reuse ;  /* 0x000000051d1d7c23 */ /* 0x100fe200080108e9 */
[----:B------:R-:W-:Y:S01]  /*9350*/  FFMA.FTZ R30, R30, UR5, -R233 ;  /* 0x000000051e1e7c23 */ /* 0x000fe200080108e9 */
[----:B------:R2:W4:Y:S01]  /*9360*/  SHFL.IDX PT, R229, R14, R234, 0x1f ;  /* 0x00001fea0ee57589 */ /* 0x00052200000e0000 */
[----:B-1----:R-:W-:Y:S01]  /*9370*/  FMUL.FTZ R216, R98, R218 ;  /* 0x000000da62d87220 */ /* 0x002fe20000410000 */
[----:B------:R-:W-:-:S02]  /*9380*/  FFMA.FTZ R218, R224, UR5, -R222 ;  /* 0x00000005e0da7c23 */ /* 0x000fc400080108de */
[----:B------:R-:W-:Y:S01]  /*9390*/  LDS R222, [R9+0x400] ;  /* 0x0004000009de7984 */ /* 0x000fe20000000800 */
[C---:B------:R-:W-:Y:S02]  /*93a0*/  VIADD R233, R7.reuse, 0x18 ;  /* 0x0000001807e97836 */ /* 0x040fe40000000000 */
[----:B--2---:R-:W-:-:S03]  /*93b0*/  VIADD R234, R7, 0x1c ;  /* 0x0000001c07ea7836 */ /* 0x004fc60000000000 */
[----:B------:R-:W1:Y:S01]  /*93c0*/  SHFL.IDX PT, R224, R14, R233, 0x1f ;  /* 0x00001fe90ee07589 */ /* 0x000e6200000e0000 */
[----:B------:R-:W-:Y:S01]  /*93d0*/  FMUL.FTZ R39, R39, R216 ;  /* 0x000000d827277220 */ /* 0x000fe20000410000 */
[----:B------:R-:W-:Y:S02]  /*93e0*/  FMUL.FTZ R216, R20, R232 ;  /* 0x000000e814d87220 */ /* 0x000fe40000410000 */
[----:B------:R2:W-:Y:S01]  /*93f0*/  MUFU.EX2 R20, R209 ;  /* 0x000000d100147308 */ /* 0x0005e20000000800 */
[----:B------:R3:W1:Y:S01]  /*9400*/  SHFL.IDX PT, R227, R14, R234, 0x1f ;  /* 0x00001fea0ee37589 */ /* 0x00066200000e0000 */
[----:B------:R-:W-:Y:S01]  /*9410*/  FMUL.FTZ R232, R99, R221 ;  /* 0x000000dd63e87220 */ /* 0x000fe20000410000 */
[----:B--2---:R-:W-:Y:S02]  /*9420*/  FSEL R209, R114, -INF , P1 ;  /* 0xff80000072d17808 */ /* 0x004fe40000800000 */
[----:B---3--:R-:W-:-:S03]  /*9430*/  FSEL R14, R2, -INF , P2 ;  /* 0xff800000020e7808 */ /* 0x008fc60001000000 */
        /* <DEDUP_REMOVED lines=8> */
[--C-:B----4-:R-:W-:Y:S01]  /*94c0*/  FFMA.FTZ R223, R223, UR5, -R229.reuse ;  /* 0x00000005dfdf7c23 */ /* 0x110fe200080108e5 */
[----:B------:R-:W-:Y:S01]  /*94d0*/  FFMA.FTZ R215, R21, UR5, -R229 ;  /* 0x0000000515d77c23 */ /* 0x000fe200080108e5 */
[----:B------:R-:W-:-:S05]  /*94e0*/  FSEL R229, R118, -INF , P1 ;  /* 0xff80000076e57808 */ /* 0x000fca0000800000 */
[----:B------:R3:W-:Y:S01]  /*94f0*/  MUFU.EX2 R14, R138 ;  /* 0x0000008a000e7308 */ /* 0x0007e20000000800 */
[----:B------:R-:W-:Y:S01]  /*9500*/  FMUL.FTZ R233, R95, R214 ;  /* 0x000000d65fe97220 */ /* 0x000fe20000410000 */
[----:B---3--:R-:W-:Y:S01]  /*9510*/  FMUL.FTZ R138, R22, R232 ;  /* 0x000000e8168a7220 */ /* 0x008fe20000410000 */
[----:B------:R-:W-:-:S05]  /*9520*/  FSEL R232, R116, -INF , P2 ;  /* 0xff80000074e87808 */ /* 0x000fca0001000000 */
[----:B------:R-:W3:Y:S01]  /*9530*/  MUFU.EX2 R100, R100 ;  /* 0x0000006400647308 */ /* 0x000ee20000000800 */
[----:B------:R-:W-:Y:S01]  /*9540*/  FFMA.FTZ R22, -R204, R204, 1 ;  /* 0x3f800000cc167423 */ /* 0x000fe200000101cc */
[--C-:B-1----:R-:W-:Y:S01]  /*9550*/  FFMA.FTZ R204, R229, UR5, -R224.reuse ;  /* 0x00000005e5cc7c23 */ /* 0x102fe200080108e0 */
[----:B------:R-:W-:Y:S01]  /*9560*/  FSEL R229, R121, -INF , P1 ;  /* 0xff80000079e57808 */ /* 0x000fe20000800000 */
[----:B------:R-:W-:Y:S01]  /*9570*/  FFMA.FTZ R214, R232, UR5, -R224 ;  /* 0x00000005e8d67c23 */ /* 0x000fe200080108e0 */
[----:B------:R-:W-:-:S03]  /*9580*/  FSEL R224, R117, -INF , P2 ;  /* 0xff80000075e07808 */ /* 0x000fc60001000000 */
[----:B------:R-:W1:Y:S01]  /*9590*/  MUFU.EX2 R101, R101 ;  /* 0x0000006500657308 */ /* 0x000e620000000800 */
[----:B------:R-:W-:Y:S01]  /*95a0*/  FMUL.FTZ R232, R97, R213 ;  /* 0x000000d561e87220 */ /* 0x000fe20000410000 */
[--C-:B------:R-:W-:Y:S01]  /*95b0*/  FFMA.FTZ R224, R224, UR5, -R227.reuse ;  /* 0x00000005e0e07c23 */ /* 0x100fe200080108e3 */
[----:B------:R-:W-:-:S05]  /*95c0*/  FFMA.FTZ R213, R229, UR5, -R227 ;  /* 0x00000005e5d57c23 */ /* 0x000fca00080108e3 */
[----:B------:R4:W-:Y:S01]  /*95d0*/  MUFU.EX2 R21, R137 ;  /* 0x0000008900157308 */ /* 0x0009e20000000800 */
[----:B------:R-:W-:Y:S01]  /*95e0*/  FFMA.FTZ R227, -R207, R207, 1 ;  /* 0x3f800000cfe37423 */ /* 0x000fe200000101cf */
[----:B------:R-:W-:Y:S01]  /*95f0*/  FMUL.FTZ R207, R104, R212 ;  /* 0x000000d468cf7220 */ /* 0x000fe20000410000 */
[----:B----4-:R-:W-:Y:S01]  /*9600*/  FMUL.FTZ R137, R22, R233 ;  /* 0x000000e916897220 */ /* 0x010fe20000410000 */
[----:B------:R-:W-:-:S04]  /*9610*/  VIADD R233, R7, 0x8 ;  /* 0x0000000807e97836 */ /* 0x000fc80000000000 */
[----:B------:R-:W4:Y:S01]  /*9620*/  MUFU.EX2 R102, R102 ;  /* 0x0000006600667308 */ /* 0x000f220000000800 */
[----:B--2---:R-:W-:Y:S01]  /*9630*/  FMUL.FTZ R33, R103, R33 ;  /* 0x0000002167217220 */ /* 0x004fe20000410000 */
[----:B------:R2:W4:Y:S01]  /*9640*/  SHFL.IDX PT, R212, R222, R233, 0x1f ;  /* 0x00001fe9ded47589 */ /* 0x00052200000e0000 */
[----:B---3--:R-:W-:Y:S01]  /*9650*/  FMUL.FTZ R34, R100, R34 ;  /* 0x0000002264227220 */ /* 0x008fe20000410000 */
[----:B------:R-:W-:Y:S01]  /*9660*/  FMUL.FTZ R207, R205, R207 ;  /* 0x000000cfcdcf7220 */ /* 0x000fe20000410000 */
[----:B------:R-:W-:-:S03]  /*9670*/  FMUL.FTZ R205, R227, R33 ;  /* 0x00000021e3cd7220 */ /* 0x000fc60000410000 */
[----:B------:R3:W-:Y:S01]  /*9680*/  MUFU.EX2 R22, R136 ;  /* 0x0000008800167308 */ /* 0x0007e20000000800 */
[----:B------:R-:W-:Y:S01]  /*9690*/  FFMA.FTZ R228, -R228, R228, 1 ;  /* 0x3f800000e4e47423 */ /* 0x000fe200000101e4 */
[----:B--2---:R-:W-:Y:S02]  /*96a0*/  VIADD R233, R7, 0xc ;  /* 0x0000000c07e97836 */ /* 0x004fe40000000000 */
[----:B-1----:R-:W-:Y:S01]  /*96b0*/  FMUL.FTZ R35, R101, R35 ;  /* 0x0000002365237220 */ /* 0x002fe20000410000 */
[----:B------:R-:W-:Y:S01]  /*96c0*/  IADD3 R227, R7, 0x10, RZ ;  /* 0x0000001007e37810 */ /* 0x000fe20007ffe0ff */
[----:B---3--:R-:W-:Y:S02]  /*96d0*/  FMUL.FTZ R136, R23, R232 ;  /* 0x000000e817887220 */ /* 0x008fe40000410000 */
[----:B------:R1:W-:Y:S01]  /*96e0*/  SHFL.IDX PT, R232, R222, R233, 0x1f ;  /* 0x00001fe9dee87589 */ /* 0x0003e200000e0000 */
[----:B------:R2:W-:Y:S01]  /*96f0*/  MUFU.EX2 R23, R135 ;  /* 0x0000008700177308 */ /* 0x0005e20000000800 */
[----:B-1----:R-:W-:-:S02]  /*9700*/  VIADD R233, R7, 0x18 ;  /* 0x0000001807e97836 */ /* 0x002fc40000000000 */
[----:B--2---:R-:W-:Y:S01]  /*9710*/  FMUL.FTZ R135, R208, R34 ;  /* 0x00000022d0877220 */ /* 0x004fe20000410000 */
[----:B------:R-:W-:Y:S01]  /*9720*/  FFMA.FTZ R34, -R88, R88, 1 ;  /* 0x3f80000058227423 */ /* 0x000fe20000010158 */
[----:B------:R-:W-:-:S03]  /*9730*/  FMUL.FTZ R88, R228, R35 ;  /* 0x00000023e4587220 */ /* 0x000fc60000410000 */
[----:B------:R-:W1:Y:S01]  /*9740*/  MUFU.EX2 R17, R17 ;  /* 0x0000001100117308 */ /* 0x000e620000000800 */
[----:B------:R-:W2:Y:S04]  /*9750*/  SHFL.IDX PT, R208, R222, R7, 0x1f ;  /* 0x00001f07ded07589 */ /* 0x000ea800000e0000 */
[----:B------:R-:W-:Y:S04]  /*9760*/  SHFL.IDX PT, R228, R222, R227, 0x1f ;  /* 0x00001fe3dee47589 */ /* 0x000fe800000e0000 */
[----:B------:R-:W3:Y:S01]  /*9770*/  SHFL.IDX PT, R227, R222, R233, 0x1f ;  /* 0x00001fe9dee37589 */ /* 0x000ee200000e0000 */
[----:B------:R-:W2:Y:S01]  /*9780*/  MUFU.EX2 R107, R107 ;  /* 0x0000006b006b7308 */ /* 0x000ea20000000800 */
[----:B----4-:R-:W-:Y:S01]  /*9790*/  FMUL.FTZ R32, R102, R32 ;  /* 0x0000002066207220 */ /* 0x010fe20000410000 */
[----:B------:R-:W-:Y:S01]  /*97a0*/  FFMA.FTZ R206, -R206, R206, 1 ;  /* 0x3f800000cece7423 */ /* 0x000fe200000101ce */
[----:B------:R-:W-:-:S03]  /*97b0*/  IADD3 R229, R7, 0x4, RZ ;  /* 0x0000000407e57810 */ /* 0x000fc60007ffe0ff */
[----:B------:R-:W-:Y:S02]  /*97c0*/  FMUL.FTZ R206, R206, R32 ;  /* 0x00000020cece7220 */ /* 0x000fe40000410000 */
[----:B------:R-:W4:Y:S01]  /*97d0*/  MUFU.EX2 R110, R110 ;  /* 0x0000006e006e7308 */ /* 0x000f220000000800 */
[----:B-1----:R-:W-:-:S07]  /*97e0*/  FMUL.FTZ R36, R17, R36 ;  /* 0x0000002411247220 */ /* 0x002fce0000410000 */
[----:B------:R-:W1:Y:S08]  /*97f0*/  MUFU.EX2 R109, R109 ;  /* 0x0000006d006d7308 */ /* 0x000e700000000800 */
[----:B------:R2:W-:Y:S02]  /*9800*/  MUFU.EX2 R32, R134 ;  /* 0x0000008600207308 */ /* 0x0005e40000000800 */
[----:B--2---:R2:W1:Y:S06]  /*9810*/  SHFL.IDX PT, R134, R222, R229, 0x1f ;  /* 0x00001fe5de867589 */ /* 0x00446c00000e0000 */
[----:B------:R3:W-:Y:S01]  /*9820*/  MUFU.EX2 R33, R133 ;  /* 0x0000008500217308 */ /* 0x0007e20000000800 */
[----:B------:R-:W-:Y:S01]  /*9830*/  FADD.FTZ R44, R44, -R212 ;  /* 0x800000d42c2c7221 */ /* 0x000fe20000010000 */
[----:B--2---:R-:W-:-:S02]  /*9840*/  VIADD R229, R7, 0x14 ;  /* 0x0000001407e57836 */ /* 0x004fc40000000000 */
[----:B---3--:R-:W-:Y:S01]  /*9850*/  FMUL.FTZ R133, R34, R36 ;  /* 0x0000002422857220 */ /* 0x008fe20000410000 */
[----:B------:R-:W-:Y:S01]  /*9860*/  FFMA.FTZ R225, -R225, R225, 1 ;  /* 0x3f800000e1e17423 */ /* 0x000fe200000101e1 */
[----:B------:R-:W-:Y:S02]  /*9870*/  FMUL.FTZ R220, R107, R220 ;  /* 0x000000dc6bdc7220 */ /* 0x000fe40000410000 */
[----:B------:R-:W2:Y:S01]  /*9880*/  SHFL.IDX PT, R229, R222, R229, 0x1f ;  /* 0x00001fe5dee57589 */ /* 0x000ea200000e0000 */
[----:B------:R-:W-:Y:S01]  /*9890*/  FADD.FTZ R46, R46, -R212 ;  /* 0x800000d42e2e7221 */ /* 0x000fe20000010000 */
[----:B------:R3:W-:Y:S01]  /*98a0*/  MUFU.EX2 R36, R130 ;  /* 0x0000008200247308 */ /* 0x0007e20000000800 */
[--C-:B------:R-:W-:Y:S01]  /*98b0*/  FADD.FTZ R40, R40, -R208.reuse ;  /* 0x800000d028287221 */ /* 0x100fe20000010000 */
[----:B------:R-:W-:Y:S01]  /*98c0*/  FADD.FTZ R42, R42, -R208 ;  /* 0x800000d02a2a7221 */ /* 0x000fe20000010000 */
[----:B------:R-:W-:Y:S01]  /*98d0*/  FADD.FTZ R208, R52, -R227 ;  /* 0x800000e334d07221 */ /* 0x000fe20000010000 */
[----:B------:R-:W-:Y:S01]  /*98e0*/  FFMA.FTZ R52, -R164, R164, 1 ;  /* 0x3f800000a4347423 */ /* 0x000fe200000101a4 */
[----:B----4-:R-:W-:Y:S01]  /*98f0*/  FMUL.FTZ R44, R110, R44 ;  /* 0x0000002c6e2c7220 */ /* 0x010fe20000410000 */
[----:B------:R-:W-:Y:S01]  /*9900*/  FFMA.FTZ R92, -R92, R92, 1 ;  /* 0x3f8000005c5c7423 */ /* 0x000fe2000001015c */
[----:B---3--:R-:W-:Y:S01]  /*9910*/  FADD.FTZ R130, R45, -R232 ;  /* 0x800000e82d827221 */ /* 0x008fe20000010000 */
[----:B------:R3:W-:Y:S01]  /*9920*/  MUFU.EX2 R35, R131 ;  /* 0x0000008300237308 */ /* 0x0007e20000000800 */
[----:B------:R-:W-:Y:S01]  /*9930*/  FFMA.FTZ R91, -R91, R91, 1 ;  /* 0x3f8000005b5b7423 */ /* 0x000fe2000001015b */
[----:B------:R-:W-:Y:S01]  /*9940*/  FMUL.FTZ R46, R15, R46 ;  /* 0x0000002e0f2e7220 */ /* 0x000fe20000410000 */
[----:B-1----:R-:W-:Y:S01]  /*9950*/  FMUL.FTZ R130, R109, R130 ;  /* 0x000000826d827220 */ /* 0x002fe20000410000 */
[----:B------:R-:W1:Y:S01]  /*9960*/  SHFL.IDX PT, R222, R222, R234, 0x1f ;  /* 0x00001feadede7589 */ /* 0x000e6200000e0000 */
[----:B------:R-:W-:-:S03]  /*9970*/  FMUL.FTZ R52, R52, R44 ;  /* 0x0000002c34347220 */ /* 0x000fc60000410000 */
[----:B------:R-:W4:Y:S01]  /*9980*/  MUFU.EX2 R105, R105 ;  /* 0x0000006900697308 */ /* 0x000f220000000800 */
[----:B---3--:R-:W-:Y:S01]  /*9990*/  FMUL.FTZ R131, R225, R220 ;  /* 0x000000dce1837220 */ /* 0x008fe20000410000 */
[----:B------:R-:W-:Y:S02]  /*99a0*/  VIADD R220, R7, 0x8 ;  /* 0x0000000807dc7836 */ /* 0x000fe40000000000 */
[----:B------:R-:W-:Y:S01]  /*99b0*/  FMUL.FTZ R44, R92, R46 ;  /* 0x0000002e5c2c7220 */ /* 0x000fe20000410000 */
[----:B------:R-:W-:-:S03]  /*99c0*/  FMUL.FTZ R46, R91, R130 ;  /* 0x000000825b2e7220 */ /* 0x000fc60000410000 */
[----:B------:R-:W3:Y:S01]  /*99d0*/  MUFU.EX2 R106, R106 ;  /* 0x0000006a006a7308 */ /* 0x000ee20000000800 */
[----:B------:R-:W1:Y:S01]  /*99e0*/  SHFL.IDX PT, R91, R10, R220, 0x1f ;  /* 0x00001fdc0a5b7589 */ /* 0x000e6200000e0000 */
[--C-:B------:R-:W-:Y:S01]  /*99f0*/  FADD.FTZ R41, R41, -R134.reuse ;  /* 0x8000008629297221 */ /* 0x100fe20000010000 */
[----:B------:R-:W-:-:S05]  /*9a00*/  FADD.FTZ R43, R43, -R134 ;  /* 0x800000862b2b7221 */ /* 0x000fca0000010000 */
[----:B------:R-:W1:Y:S01]  /*9a10*/  MUFU.EX2 R108, R108 ;  /* 0x0000006c006c7308 */ /* 0x000e620000000800 */
[----:B--2---:R-:W-:Y:S01]  /*9a20*/  FADD.FTZ R134, R49, -R229 ;  /* 0x800000e531867221 */ /* 0x004fe20000010000 */
[----:B------:R-:W-:-:S06]  /*9a30*/  FFMA.FTZ R45, -R230, R230, 1 ;  /* 0x3f800000e62d7423 */ /* 0x000fcc00000101e6 */
[----:B------:R-:W2:Y:S01]  /*9a40*/  MUFU.EX2 R111, R111 ;  /* 0x0000006f006f7308 */ /* 0x000ea20000000800 */
[----:B----4-:R-:W-:Y:S01]  /*9a50*/  FMUL.FTZ R49, R105, R40 ;  /* 0x0000002869317220 */ /* 0x010fe20000410000 */
[----:B------:R-:W-:Y:S01]  /*9a60*/  FMUL.FTZ R41, R13, R41 ;  /* 0x000000290d297220 */ /* 0x000fe20000410000 */
[----:B------:R-:W-:Y:S01]  /*9a70*/  FFMA.FTZ R226, -R226, R226, 1 ;  /* 0x3f800000e2e27423 */ /* 0x000fe200000101e2 */
[----:B------:R-:W-:Y:S01]  /*9a80*/  FADD.FTZ R47, R47, -R232 ;  /* 0x800000e82f2f7221 */ /* 0x000fe20000010000 */
[----:B------:R-:W-:Y:S01]  /*9a90*/  FMUL.FTZ R45, R45, R49 ;  /* 0x000000312d2d7220 */ /* 0x000fe20000410000 */
[----:B------:R-:W-:Y:S01]  /*9aa0*/  FFMA.FTZ R49, -R231, R231, 1 ;  /* 0x3f800000e7317423 */ /* 0x000fe200000101e7 */
[----:B---3--:R-:W-:Y:S01]  /*9ab0*/  FMUL.FTZ R38, R106, R38 ;  /* 0x000000266a267220 */ /* 0x008fe20000410000 */
[--C-:B------:R-:W-:Y:S01]  /*9ac0*/  FADD.FTZ R48, R48, -R228.reuse ;  /* 0x800000e430307221 */ /* 0x100fe20000010000 */
[----:B------:R-:W-:Y:S01]  /*9ad0*/  FADD.FTZ R50, R50, -R228 ;  /* 0x800000e432327221 */ /* 0x000fe20000010000 */
[----:B------:R3:W4:Y:S01]  /*9ae0*/  MUFU.EX2 R34, R132 ;  /* 0x0000008400227308 */ /* 0x0007220000000800 */
[--C-:B-1----:R-:W-:Y:S01]  /*9af0*/  FADD.FTZ R40, R53, -R222.reuse ;  /* 0x800000de35287221 */ /* 0x102fe20000010000 */
[----:B------:R-:W-:Y:S01]  /*9b00*/  FMUL.FTZ R49, R49, R41 ;  /* 0x0000002931317220 */ /* 0x000fe20000410000 */
[----:B------:R-:W-:Y:S01]  /*9b10*/  FMUL.FTZ R217, R108, R217 ;  /* 0x000000d96cd97220 */ /* 0x000fe20000410000 */
[----:B------:R-:W-:Y:S01]  /*9b20*/  FMUL.FTZ R38, R226, R38 ;  /* 0x00000026e2267220 */ /* 0x000fe20000410000 */
[----:B------:R-:W-:Y:S01]  /*9b30*/  FFMA.FTZ R90, -R90, R90, 1 ;  /* 0x3f8000005a5a7423 */ /* 0x000fe2000001015a */
[----:B------:R-:W-:Y:S01]  /*9b40*/  FFMA.FTZ R53, -R163, R163, 1 ;  /* 0x3f800000a3357423 */ /* 0x000fe200000101a3 */
[----:B------:R-:W-:Y:S01]  /*9b50*/  FFMA.FTZ R237, -R237, R237, 1 ;  /* 0x3f800000eded7423 */ /* 0x000fe200000101ed */
[----:B------:R-:W-:Y:S01]  /*9b60*/  FFMA.FTZ R93, -R93, R93, 1 ;  /* 0x3f8000005d5d7423 */ /* 0x000fe2000001015d */
[----:B---3--:R-:W-:Y:S01]  /*9b70*/  FFMA.FTZ R132, -R235, R235, 1 ;  /* 0x3f800000eb847423 */ /* 0x008fe200000101eb */
[----:B------:R-:W-:Y:S01]  /*9b80*/  FMUL.FTZ R47, R24, R47 ;  /* 0x0000002f182f7220 */ /* 0x000fe20000410000 */
[----:B------:R-:W-:Y:S01]  /*9b90*/  FMUL.FTZ R48, R25, R48 ;  /* 0x0000003019307220 */ /* 0x000fe20000410000 */
[----:B------:R-:W-:Y:S01]  /*9ba0*/  FMUL.FTZ R41, R26, R50 ;  /* 0x000000321a297220 */ /* 0x000fe20000410000 */
[----:B--2---:R-:W-:Y:S01]  /*9bb0*/  FMUL.FTZ R43, R111, R43 ;  /* 0x0000002b6f2b7220 */ /* 0x004fe20000410000 */
[----:B------:R-:W-:Y:S01]  /*9bc0*/  FFMA.FTZ R94, -R94, R94, 1 ;  /* 0x3f8000005e5e7423 */ /* 0x000fe2000001015e */
[----:B------:R-:W-:Y:S01]  /*9bd0*/  FMUL.FTZ R134, R27, R134 ;  /* 0x000000861b867220 */ /* 0x000fe20000410000 */
[C---:B------:R-:W-:Y:S01]  /*9be0*/  IADD3 R225, R7.reuse, 0x4, RZ ;  /* 0x0000000407e17810 */ /* 0x040fe20007ffe0ff */
[--C-:B------:R-:W-:Y:S01]  /*9bf0*/  FADD.FTZ R60, R60, -R91.reuse ;  /* 0x8000005b3c3c7221 */ /* 0x100fe20000010000 */
[C---:B------:R-:W-:Y:S01]  /*9c00*/  IADD3 R226, R7.reuse, 0x10, RZ ;  /* 0x0000001007e27810 */ /* 0x040fe20007ffe0ff */
        /* <DEDUP_REMOVED lines=8> */
[----:B------:R-:W-:Y:S01]  /*9c90*/  FMUL.FTZ R48, R93, R134 ;  /* 0x000000865d307220 */ /* 0x000fe20000410000 */
[----:B------:R-:W-:Y:S01]  /*9ca0*/  VIADD R217, R7, 0xc ;  /* 0x0000000c07d97836 */ /* 0x000fe20000000000 */
        /* <DEDUP_REMOVED lines=398> */
.L_x_1529:
        /* <DEDUP_REMOVED lines=13> */
[C---:B--2---:R-:W-:Y:S02]  /*b660*/  VIADD R5, R9.reuse, 0x9 ;  /* 0x0000000909057836 */ /* 0x044fe40000000000 */
        /* <DEDUP_REMOVED lines=54> */
.L_x_1530:
        /* <DEDUP_REMOVED lines=12> */
.L_x_1520:
[----:B------:R-:W-:-:S06]  /*ba90*/  UISETP.GE.AND UP0, UPT, UR40, UR37, UPT ;  /* 0x000000252800728c */ /* 0x000fcc000bf06270 */
[----:B------:R-:W-:-:S13]  /*baa0*/  PLOP3.LUT P0, PT, PT, PT, UP0, 0x80, 0x0 ;  /* 0x000000000000781c */ /* 0x000fda0003f0f008 */
[----:B------:R-:W-:Y:S05]  /*bab0*/  @P0 BRA `(.L_x_1532) ;  /* 0x0000005800080947 */ /* 0x000fea0003800000 */
[----:B------:R-:W2:Y:S01]  /*bac0*/  LDL.LU R21, [R1+0x48] ;  /* 0x0000480001157983 */ /* 0x000ea20000300800 */
[----:B------:R-:W3:Y:S01]  /*bad0*/  LDC R22, c[0x0][0x290] ;  /* 0x0000a400ff167b82 */ /* 0x000ee20000000800 */
[----:B------:R-:W-:Y:S01]  /*bae0*/  MOV R19, 0x40000040 ;  /* 0x4000004000137802 */ /* 0x000fe20000000f00 */
[----:B------:R-:W4:Y:S01]  /*baf0*/  S2R R5, SR_TID.X ;  /* 0x0000000000057919 */ /* 0x000f220000002100 */
[----:B------:R-:W5:Y:S01]  /*bb00*/  S2R R6, SR_TID.X ;  /* 0x0000000000067919 */ /* 0x000f620000002100 */
[----:B----4-:R-:W-:Y:S01]  /*bb10*/  IADD3 R5, R5, -0x80, RZ ;  /* 0xffffff8005057810 */ /* 0x010fe20007ffe0ff */
[----:B-----5:R-:W-:-:S03]  /*bb20*/  VIADD R9, R6, 0xffffff80 ;  /* 0xffffff8006097836 */ /* 0x020fc60000000000 */
[----:B------:R-:W-:Y:S02]  /*bb30*/  SHF.R.S32.HI R6, RZ, 0x1f, R5 ;  /* 0x0000001fff067819 */ /* 0x000fe40000011405 */
[----:B------:R-:W-:Y:S02]  /*bb40*/  SHF.R.S32.HI R8, RZ, 0x1f, R9 ;  /* 0x0000001fff087819 */ /* 0x000fe40000011409 */
[----:B------:R-:W-:Y:S02]  /*bb50*/  LEA.HI R7, R6, R5, RZ, 0x5 ;  /* 0x0000000506077211 */ /* 0x000fe400078f28ff */
[----:B------:R-:W-:Y:S02]  /*bb60*/  LEA.HI R11, R8, R9, RZ, 0x7 ;  /* 0x00000009080b7211 */ /* 0x000fe400078f38ff */
[----:B------:R-:W-:Y:S02]  /*bb70*/  LOP3.LUT R8, R7, 0xffffffe0, RZ, 0xc0, !PT ;  /* 0xffffffe007087812 */ /* 0x000fe400078ec0ff */
[----:B------:R-:W-:-:S02]  /*bb80*/  LEA.HI R6, R6, R5, RZ, 0x2 ;  /* 0x0000000506067211 */ /* 0x000fc400078f10ff */
[----:B------:R-:W-:Y:S01]  /*bb90*/  LOP3.LUT R10, R11, 0xffffff80, RZ, 0xc0, !PT ;  /* 0xffffff800b0a7812 */ /* 0x000fe200078ec0ff */
[----:B------:R-:W-:Y:S01]  /*bba0*/  IMAD.IADD R8, R5, 0x1, -R8 ;  /* 0x0000000105087824 */ /* 0x000fe200078e0a08 */
[----:B------:R-:W-:Y:S02]  /*bbb0*/  LOP3.LUT R6, R6, 0xfffffffc, RZ, 0xc0, !PT ;  /* 0xfffffffc06067812 */ /* 0x000fe400078ec0ff */
[----:B------:R-:W-:Y:S01]  /*bbc0*/  SHF.R.S32.HI R20, RZ, 0x7, R11 ;  /* 0x00000007ff147819 */ /* 0x000fe2000001140b */
[----:B------:R-:W-:Y:S01]  /*bbd0*/  IMAD.IADD R9, R9, 0x1, -R10 ;  /* 0x0000000109097824 */ /* 0x000fe200078e0a0a */
[----:B------:R-:W-:Y:S02]  /*bbe0*/  SHF.R.S32.HI R7, RZ, 0x1f, R8 ;  /* 0x0000001fff077819 */ /* 0x000fe40000011408 */
[----:B------:R-:W-:Y:S02]  /*bbf0*/  IADD3 R10, R5, -R6, RZ ;  /* 0x80000006050a7210 */ /* 0x000fe40007ffe0ff */
        /* <DEDUP_REMOVED lines=9> */
[--C-:B------:R-:W-:Y:S01]  /*bc90*/  SHF.R.S32.HI R9, RZ, 0x2, R12.reuse ;  /* 0x00000002ff097819 */ /* 0x100fe2000001140c */
[----:B------:R-:W-:Y:S01]  /*bca0*/  VIADD R13, R8, 0x10 ;  /* 0x00000010080d7836 */ /* 0x000fe20000000000 */
[----:B------:R-:W-:Y:S02]  /*bcb0*/  SHF.R.S32.HI R12, RZ, 0x1f, R12 ;  /* 0x0000001fff0c7819 */ /* 0x000fe4000001140c */
[----:B------:R-:W-:Y:S02]  /*bcc0*/  LEA.HI R11, R20, R20, RZ, 0x1 ;  /* 0x00000014140b7211 */ /* 0x000fe400078f08ff */
[----:B------:R-:W-:-:S02]  /*bcd0*/  LOP3.LUT R5, R5, 0x1ffffff0, RZ, 0xc0, !PT ;  /* 0x1ffffff005057812 */ /* 0x000fc400078ec0ff */
[----:B------:R-:W-:Y:S02]  /*bce0*/  LEA.HI R7, R7, R8, RZ, 0x1 ;  /* 0x0000000807077211 */ /* 0x000fe400078f08ff */
[----:B------:R-:W-:Y:S01]  /*bcf0*/  LEA.HI R12, R12, R9, RZ, 0x3 ;  /* 0x000000090c0c7211 */ /* 0x000fe200078f18ff */
[----:B------:R-:W-:Y:S01]  /*bd00*/  IMAD.IADD R6, R6, 0x1, -R5 ;  /* 0x0000000106067824 */ /* 0x000fe200078e0a05 */
[----:B------:R-:W-:Y:S02]  /*bd10*/  LOP3.LUT R11, R11, 0x3fffffe, RZ, 0xc0, !PT ;  /* 0x03fffffe0b0b7812 */ /* 0x000fe400078ec0ff */
[----:B------:R-:W-:Y:S02]  /*bd20*/  LOP3.LUT R7, R7, 0xfffffffe, RZ, 0xc0, !PT ;  /* 0xfffffffe07077812 */ /* 0x000fe400078ec0ff */
[----:B------:R-:W-:Y:S01]  /*bd30*/  IADD3 R5, R8, 0x8, RZ ;  /* 0x0000000808057810 */ /* 0x000fe20007ffe0ff */
[----:B------:R-:W-:Y:S01]  /*bd40*/  IMAD.IADD R20, R20, 0x1, -R11 ;  /* 0x0000000114147824 */ /* 0x000fe200078e0a0b */
[----:B------:R-:W-:-:S02]  /*bd50*/  LOP3.LUT R12, R12, 0xfffffff8, RZ, 0xc0, !PT ;  /* 0xfffffff80c0c7812 */ /* 0x000fc400078ec0ff */
[----:B-1----:R-:W-:Y:S02]  /*bd60*/  SHF.R.S32.HI R18, RZ, 0x5, R14 ;  /* 0x00000005ff127819 */ /* 0x002fe4000001140e */
[----:B------:R-:W-:Y:S02]  /*bd70*/  IADD3 R7, R8, -R7, RZ ;  /* 0x8000000708077210 */ /* 0x000fe40007ffe0ff */
[----:B------:R-:W-:Y:S02]  /*bd80*/  LEA.HI R11, R5, R5, RZ, 0x1 ;  /* 0x00000005050b7211 */ /* 0x000fe400078f08ff */
[----:B------:R-:W-:Y:S02]  /*bd90*/  LEA.HI R14, R13, R13, RZ, 0x1 ;  /* 0x0000000d0d0e7211 */ /* 0x000fe400078f08ff */
[----:B------:R-:W-:Y:S02]  /*bda0*/  IADD3 R15, R9, -R12, RZ ;  /* 0x8000000c090f7210 */ /* 0x000fe40007ffe0ff */
[----:B------:R-:W3:Y:S01]  /*bdb0*/  S2R R9, SR_CTAID.X ;  /* 0x0000000000097919 */ /* 0x000ee20000002500 */
[----:B------:R-:W-:-:S02]  /*bdc0*/  LEA R7, R6, R7, 0x3 ;  /* 0x0000000706077211 */ /* 0x000fc400078e18ff */
[----:B------:R-:W-:Y:S01]  /*bdd0*/  LOP3.LUT R12, R11, 0xfffffffe, RZ, 0xc0, !PT ;  /* 0xfffffffe0b0c7812 */ /* 0x000fe200078ec0ff */
[----:B------:R-:W-:Y:S01]  /*bde0*/  IMAD R17, R18, 0x10, R15 ;  /* 0x0000001012117824 */ /* 0x000fe200078e020f */
[----:B------:R-:W-:Y:S01]  /*bdf0*/  LOP3.LUT R6, R14, 0xfffffffe, RZ, 0xc0, !PT ;  /* 0xfffffffe0e067812 */ /* 0x000fe200078ec0ff */
[----:B------:R1:W-:Y:S01]  /*be00*/  STL [R1+0x64], R7 ;  /* 0x0000640701007387 */ /* 0x0003e20000100800 */
[----:B------:R-:W-:Y:S01]  /*be10*/  IADD3 R8, R8, 0x18, RZ ;  /* 0x0000001808087810 */ /* 0x000fe20007ffe0ff */
[----:B------:R-:W-:Y:S01]  /*be20*/  IMAD.IADD R12, R5, 0x1, -R12 ;  /* 0x00000001050c7824 */ /* 0x000fe200078e0a0c */
[--C-:B------:R-:W-:Y:S01]  /*be30*/  SHF.R.S32.HI R5, RZ, 0x1, R11.reuse ;  /* 0x00000001ff057819 */ /* 0x100fe2000001140b */
[----:B------:R-:W-:Y:S01]  /*be40*/  IMAD.IADD R13, R13, 0x1, -R6 ;  /* 0x000000010d0d7824 */ /* 0x000fe200078e0a06 */
[----:B------:R-:W-:Y:S02]  /*be50*/  SHF.R.S32.HI R6, RZ, 0x1f, R11 ;  /* 0x0000001fff067819 */ /* 0x000fe4000001140b */
[----:B------:R-:W-:-:S02]  /*be60*/  LEA.HI R11, R8, R8, RZ, 0x1 ;  /* 0x00000008080b7211 */ /* 0x000fc400078f08ff */
[----:B------:R-:W-:Y:S02]  /*be70*/  LEA.HI R6, R6, R5, RZ, 0x4 ;  /* 0x0000000506067211 */ /* 0x000fe400078f20ff */
[--C-:B-1----:R-:W-:Y:S02]  /*be80*/  SHF.R.S32.HI R7, RZ, 0x1, R14.reuse ;  /* 0x00000001ff077819 */ /* 0x102fe4000001140e */
[----:B------:R-:W-:Y:S02]  /*be90*/  SHF.R.S32.HI R14, RZ, 0x1f, R14 ;  /* 0x0000001fff0e7819 */ /* 0x000fe4000001140e */
[--C-:B------:R-:W-:Y:S02]  /*bea0*/  SHF.R.S32.HI R15, RZ, 0x1, R11.reuse ;  /* 0x00000001ff0f7819 */ /* 0x100fe4000001140b */
[----:B------:R-:W-:Y:S02]  /*beb0*/  SHF.R.S32.HI R18, RZ, 0x1f, R11 ;  /* 0x0000001fff127819 */ /* 0x000fe4000001140b */
[----:B------:R-:W-:-:S02]  /*bec0*/  LEA.HI R14, R14, R7, RZ, 0x4 ;  /* 0x000000070e0e7211 */ /* 0x000fc400078f20ff */
[----:B------:R-:W-:Y:S02]  /*bed0*/  LOP3.LUT R6, R6, 0x1ffffff0, RZ, 0xc0, !PT ;  /* 0x1ffffff006067812 */ /* 0x000fe400078ec0ff */
[----:B------:R-:W-:Y:S02]  /*bee0*/  LEA.HI R18, R18, R15, RZ, 0x4 ;  /* 0x0000000f12127211 */ /* 0x000fe400078f20ff */
        /* <DEDUP_REMOVED lines=8> */
[----:B---3--:R-:W-:Y:S01]  /*bf70*/  IMAD R7, R9, -0x80, R22 ;  /* 0xffffff8009077824 */ /* 0x008fe200078e0216 */
[----:B------:R-:W-:Y:S01]  /*bf80*/  LEA R8, R14, R13, 0x3 ;  /* 0x0000000d0e087211 */ /* 0x000fe200078e18ff */
[----:B------:R-:W-:Y:S01]  /*bf90*/  IMAD.MOV.U32 R15, RZ, RZ, 0x40000040 ;  /* 0x40000040ff0f7424 */ /* 0x000fe200078e00ff */
[----:B------:R-:W-:Y:S01]  /*bfa0*/  STL [R1+0x60], R5 ;  /* 0x0000600501007387 */ /* 0x000fe20000100800 */
[----:B------:R-:W-:-:S02]  /*bfb0*/  LEA R6, R18, R11, 0x3 ;  /* 0x0000000b12067211 */ /* 0x000fc400078e18ff */
[----:B------:R-:W-:Y:S01]  /*bfc0*/  LEA R20, R20, R17, 0x6 ;  /* 0x0000001114147211 */ /* 0x000fe200078e30ff */
[----:B------:R1:W-:Y:S01]  /*bfd0*/  STL [R1+0x5c], R8 ;  /* 0x00005c0801007387 */ /* 0x0003e20000100800 */
[----:B------:R-:W-:-:S03]  /*bfe0*/  MOV R13, 0x40000040 ;  /* 0x40000040000d7802 */ /* 0x000fc60000000f00 */
[----:B------:R3:W-:Y:S01]  /*bff0*/  STL [R1+0x58], R6 ;  /* 0x0000580601007387 */ /* 0x0007e20000100800 */
[--C-:B------:R-:W-:Y:S02]  /*c000*/  IMAD R9, R9, -0x80, -R20.reuse ;  /* 0xffffff8009097824 */ /* 0x100fe400078e0a14 */
[----:B-1----:R-:W-:Y:S02]  /*c010*/  IMAD.IADD R8, R7, 0x1, -R20 ;  /* 0x0000000107087824 */ /* 0x002fe400078e0a14 */
[----:B--2---:R-:W-:-:S04]  /*c020*/  IMAD R5, R21, 0x2000, R16 ;  /* 0x0000200015057824 */ /* 0x004fc800078e0210 */
[C---:B------:R-:W-:Y:S01]  /*c030*/  VIADD R7, R5.reuse, 0x20c00 ;  /* 0x00020c0005077836 */ /* 0x040fe20000000000 */
[----:B---3--:R-:W-:Y:S02]  /*c040*/  IADD3 R6, R5, 0x4000, RZ ;  /* 0x0000400005067810 */ /* 0x008fe40007ffe0ff */
        /* <DEDUP_REMOVED lines=11> */
[----:B------:R1:W-:Y:S01]  /*c100*/  STL [R1+0x34], R6 ;  /* 0x0000340601007387 */ /* 0x0003e20000100800 */
[----:B------:R-:W-:-:S02]  /*c110*/  IADD3 R18, R6, 0x2, RZ ;  /* 0x0000000206127810 */ /* 0x000fc40007ffe0ff */
[C---:B------:R-:W-:Y:S01]  /*c120*/  IADD3 R11, R10.reuse, 0x8, RZ ;  /* 0x000000080a0b7810 */ /* 0x040fe20007ffe0ff */
[----:B------:R2:W-:Y:S01]  /*c130*/  STL [R1+0x50], R5 ;  /* 0x0000500501007387 */ /* 0x0005e20000100800 */
[----:B------:R-:W-:-:S03]  /*c140*/  VIADD R11, R10, 0x14 ;  /* 0x000000140a0b7836 */ /* 0x000fc60000000000 */
[----:B------:R3:W-:Y:S01]  /*c150*/  STL.64 [R1+0x38], R12 ;  /* 0x0000380c01007387 */ /* 0x0007e20000100a00 */
[C---:B-1----:R-:W-:Y:S01]  /*c160*/  VIADD R6, R10.reuse, 0xc ;  /* 0x0000000c0a067836 */ /* 0x042fe20000000000 */
[C---:B------:R-:W-:Y:S02]  /*c170*/  IADD3 R6, R10.reuse, 0x18, RZ ;  /* 0x000000180a067810 */ /* 0x040fe40007ffe0ff */
[----:B------:R3:W-:Y:S01]  /*c180*/  STL.64 [R1+0x48], R18 ;  /* 0x0000481201007387 */ /* 0x0007e20000100a00 */
[C---:B--2---:R-:W-:Y:S01]  /*c190*/  VIADD R5, R10.reuse, 0x4 ;  /* 0x000000040a057836 */ /* 0x044fe20000000000 */
[C---:B------:R-:W-:Y:S02]  /*c1a0*/  IADD3 R5, R10.reuse, 0x10, RZ ;  /* 0x000000100a057810 */ /* 0x040fe40007ffe0ff */
[----:B------:R3:W-:Y:S01]  /*c1b0*/  STL.64 [R1+0x40], R14 ;  /* 0x0000400e01007387 */ /* 0x0007e20000100a00 */
[----:B------:R-:W-:-:S07]  /*c1c0*/  VIADD R5, R10, 0x1c ;  /* 0x0000001c0a057836 */ /* 0x000fce0000000000 */
.L_x_1543:
[----:B------:R-:W-:-:S05]  /*c1d0*/  IMAD.U32 R5, RZ, RZ, UR36 ;  /* 0x00000024ff057e24 */ /* 0x000fca000f8e00ff */
[----:B------:R-:W-:-:S04]  /*c1e0*/  LOP3.LUT R5, R5, 0x1, RZ, 0xfc, !PT ;  /* 0x0000000105057812 */ /* 0x000fc800078efcff */
[----:B------:R-:W-:-:S13]  /*c1f0*/  ISETP.NE.AND P6, PT, R5, 0x3, PT ;  /* 0x000000030500780c */ /* 0x000fda0003fc5270 */
[----:B------:R-:W-:Y:S05]  /*c200*/  @!P6 BRA `(.L_x_1533) ;  /* 0x000000000004e947 */ /* 0x000fea0003800000 */
[----:B------:R-:W-:Y:S01]  /*c210*/  BPT.TRAP 0x1 ;  /* 0x000000040000795c */ /* 0x000fe20000300000 */
.L_x_1533:
[----:B------:R-:W-:Y:S02]  /*c220*/  LEA R6, R0, R16, 0x3 ;  /* 0x0000001000067211 */ /* 0x000fe400078e18ff */
[----:B---3--:R-:W-:-:S04]  /*c230*/  SHF.L.U32 R19, R4, 0x1f, RZ ;  /* 0x0000001f04137819 */ /* 0x008fc800000006ff */
[----:B------:R1:W2:Y:S01]  /*c240*/  SYNCS.PHASECHK.TRANS64.TRYWAIT P0, [R6+URZ+0x30c10], R19 ;  /* 0x030c1013060075a7 */ /* 0x0002a2000800017f */
[----:B------:R-:W-:Y:S05]  /*c250*/  @!P6 BRA `(.L_x_1534) ;  /* 0x000000000004e947 */ /* 0x000fea0003800000 */
[----:B------:R-:W-:Y:S01]  /*c260*/  BPT.TRAP 0x1 ;  /* 0x000000040000795c */ /* 0x000fe20000300000 */
.L_x_1534:
[----:B------:R-:W-:-:S05]  /*c270*/  VIADD R5, R16, 0x10000 ;  /* 0x0001000010057836 */ /* 0x000fca0000000000 */
[----:B------:R-:W-:-:S04]  /*c280*/  SHF.R.U32.HI R5, RZ, 0x4, R5 ;  /* 0x00000004ff057819 */ /* 0x000fc80000011605 */
[----:B------:R-:W-:-:S04]  /*c290*/  LOP3.LUT R5, R5, 0x3fff, RZ, 0xc0, !PT ;  /* 0x00003fff05057812 */ /* 0x000fc800078ec0ff */
[----:B------:R-:W-:Y:S01]  /*c2a0*/  LOP3.LUT R11, R5, 0x10000, RZ, 0xfc, !PT ;  /* 0x00010000050b7812 */ /* 0x000fe200078efcff */
[----:B--2---:R-:W-:Y:S06]  /*c2b0*/  @P0 BRA `(.L_x_1535) ;  /* 0x0000000000080947 */ /* 0x004fec0003800000 */
[----:B------:R-:W2:Y:S02]  /*c2c0*/  SYNCS.PHASECHK.TRANS64.TRYWAIT P0, [R6+URZ+0x30c10], R19 ;  /* 0x030c1013060075a7 */ /* 0x000ea4000800017f */
[----:B--2---:R-:W-:Y:S05]  /*c2d0*/  @!P0 BRA `(.L_x_1536) ;  /* 0x0000009800448947 */ /* 0x004fea0003800000 */
.L_x_1535:
[----:B------:R-:W-:Y:S01]  /*c2e0*/  LEA R11, R0, R11, 0xa ;  /* 0x0000000b000b7211 */ /* 0x000fe200078e50ff */
        /* <DEDUP_REMOVED lines=11> */
[----:B------:R-:W-:Y:S01]  /*c3a0*/  VIADD R12, R7, 0x2 ;  /* 0x00000002070c7836 */ /* 0x000fe20000000000 */
[----:B------:R-:W-:Y:S01]  /*c3b0*/  MOV R13, 0x40000040 ;  /* 0x40000040000d7802 */ /* 0x000fe20000000f00 */
        /* <DEDUP_REMOVED lines=17> */
[----:B------:R-:W-:Y:S01]  /*c4d0*/  VIADD R12, R7, 0x6 ;  /* 0x00000006070c7836 */ /* 0x000fe20000000000 */
[----:B------:R-:W-:-:S04]  /*c4e0*/  MOV R13, 0x40000040 ;  /* 0x40000040000d7802 */ /* 0x000fc80000000f00 */
[----:B------:R-:W-:Y:S02]  /*c4f0*/  R2UR UR4, R12 ;  /* 0x000000000c0472ca */ /* 0x000fe400000e0000 */
[----:B------:R-:W-:Y:S01]  /*c500*/  R2UR UR5, R13 ;  /* 0x000000000d0572ca */ /* 0x000fe200000e0000 */
[----:B------:R-:W-:Y:S02]  /*c510*/  WARPGROUP.DEPBAR.LE gsb0, 0x0 ;  /* 0x00008000000079c5 */ /* 0x000fe40000010000 */
[----:B------:R-:W-:-:S06]  /*c520*/  WARPGROUP.ARRIVE ;  /* 0x00000000000079c5 */ /* 0x000fcc0000000000 */
[----:B------:R-:W-:Y:S01]  /*c530*/  HGMMA.64x128x16.F32.BF16 R72, gdesc[UR8], R72, gsb0 ;  /* 0x01e00000084879f0 */ /* 0x000fe20008001848 */
[----:B---3--:R-:W-:-:S04]  /*c540*/  IMAD R12, R0, 0x80, R18 ;  /* 0x00000080000c7824 */ /* 0x008fc800078e0212 */
[----:B------:R-:W-:Y:S01]  /*c550*/  IMAD R227, R3, 0x2, R12 ;  /* 0x0000000203e37824 */ /* 0x000fe200078e020c */
[C---:B----4-:R-:W-:Y:S01]  /*c560*/  LEA R14, R0.reuse, R14, 0x7 ;  /* 0x0000000e000e7211 */ /* 0x050fe200078e38ff */
[----:B-----5:R-:W-:-:S03]  /*c570*/  IMAD R18, R0, 0x80, R17 ;  /* 0x0000008000127824 */ /* 0x020fc600078e0211 */
[C---:B------:R-:W-:Y:S02]  /*c580*/  LEA R17, R3.reuse, R14, 0x1 ;  /* 0x0000000e03117211 */ /* 0x040fe400078e08ff */
[----:B--2---:R-:W-:Y:S01]  /*c590*/  LEA R20, R0, R15, 0x7 ;  /* 0x0000000f00147211 */ /* 0x004fe200078e38ff */
[----:B------:R-:W-:Y:S01]  /*c5a0*/  IMAD R13, R3, 0x2, R18 ;  /* 0x00000002030d7824 */ /* 0x000fe200078e0212 */
[----:B------:R-:W-:Y:S01]  /*c5b0*/  LEA R12, R17, R16, 0x2 ;  /* 0x00000010110c7211 */ /* 0x000fe200078e10ff */
[--C-:B------:R-:W-:Y:S01]  /*c5c0*/  IMAD R18, R227, 0x4, R16.reuse ;  /* 0x00000004e3127824 */ /* 0x100fe200078e0210 */
        /* <DEDUP_REMOVED lines=18> */
.L_x_1537:
[----:B------:R1:W1:Y:S01]  /*c6f0*/  SYNCS.PHASECHK.TRANS64.TRYWAIT P0, [R6+URZ+0x30c30], R19 ;  /* 0x030c3013060075a7 */ /* 0x000262000800017f */
[----:B------:R-:W-:Y:S05]  /*c700*/  @!P6 BRA `(.L_x_1538) ;  /* 0x000000000004e947 */ /* 0x000fea0003800000 */
[----:B------:R-:W-:Y:S01]  /*c710*/  BPT.TRAP 0x1 ;  /* 0x000000040000795c */ /* 0x000fe20000300000 */
.L_x_1538:
[----:B-1----:R-:W-:Y:S05]  /*c720*/  @P0 BRA `(.L_x_1539) ;  /* 0x0000000000080947 */ /* 0x002fea0003800000 */
[----:B------:R-:W1:Y:S02]  /*c730*/  SYNCS.PHASECHK.TRANS64.TRYWAIT P0, [R6+URZ+0x30c30], R19 ;  /* 0x030c3013060075a7 */ /* 0x000e64000800017f */
[----:B-1----:R-:W-:Y:S05]  /*c740*/  @!P0 BRA `(.L_x_1540) ;  /* 0x00000094003c8947 */ /* 0x002fea0003800000 */
.L_x_1539:
        /* <DEDUP_REMOVED lines=16> */
[----:B-1----:R-:W-:Y:S01]  /*c850*/  MUFU.TANH R200, R75 ;  /* 0x0000004b00c87308 */ /* 0x002fe20000002400 */
        /* <DEDUP_REMOVED lines=80> */
[----:B--2---:R-:W1:Y:S01]  /*cd60*/  LDC R2, c[0x0][0x74c] ;  /* 0x0001d300ff027b82 */ /* 0x004e620000000800 */
[----:B------:R-:W-:Y:S01]  /*cd70*/  FMUL.FTZ R138, R90, UR9 ;  /* 0x000000095a8a7c20 */ /* 0x000fe20008410000 */
[----:B------:R-:W-:Y:S01]  /*cd80*/  FMUL.FTZ R89, R94, UR9 ;  /* 0x000000095e597c20 */ /* 0x000fe20008410000 */
[----:B------:R-:W-:Y:S01]  /*cd90*/  FMUL.FTZ R90, R95, UR9 ;  /* 0x000000095f5a7c20 */ /* 0x000fe20008410000 */
[----:B------:R-:W-:Y:S01]  /*cda0*/  HGMMA.64x128x16.F32.BF16 R24, gdesc[UR4], RZ, !UPT, gsb0 ;  /* 0x01e00000041879f0 */ /* 0x000fe2000c0018ff */
[----:B------:R-:W-:Y:S01]  /*cdb0*/  UIADD3 UR4, UR6, 0x2, URZ ;  /* 0x0000000206047890 */ /* 0x000fe2000fffe03f */
[----:B------:R-:W2:Y:S01]  /*cdc0*/  MUFU.TANH R136, R136 ;  /* 0x0000008800887308 */ /* 0x000ea20000002400 */
[----:B------:R-:W-:Y:S01]  /*cdd0*/  FMUL.FTZ R205, R92, UR9 ;  /* 0x000000095ccd7c20 */ /* 0x000fe20008410000 */
[----:B------:R-:W2:Y:S01]  /*cde0*/  LDC.64 R94, c[0x0][0x748] ;  /* 0x0001d200ff5e7b82 */ /* 0x000ea20000000a00 */
[----:B------:R-:W-:Y:S01]  /*cdf0*/  FMUL.FTZ R92, R97, UR9 ;  /* 0x00000009615c7c20 */ /* 0x000fe20008410000 */
[----:B------:R-:W-:Y:S01]  /*ce00*/  FMUL.FTZ R100, R100, UR9 ;  /* 0x0000000964647c20 */ /* 0x000fe20008410000 */
[----:B------:R-:W-:Y:S01]  /*ce10*/  FMUL.FTZ R101, R101, UR9 ;  /* 0x0000000965657c20 */ /* 0x000fe20008410000 */
        /* <DEDUP_REMOVED lines=29> */
[----:B---3--:R-:W-:Y:S01]  /*cff0*/  R2UR UR12, R4 ;  /* 0x00000000040c72ca */ /* 0x008fe200000e0000 */
[----:B------:R-:W-:-:S02]  /*d000*/  WARPGROUP.DEPBAR.LE gsb0, 0x0 ;  /* 0x00008000000079c5 */ /* 0x000fc40000010000 */
[----:B------:R-:W-:Y:S01]  /*d010*/  R2UR UR13, R5 ;  /* 0x00000000050d72ca */ /* 0x000fe200000e0000 */
[----:B------:R-:W-:Y:S01]  /*d020*/  IMAD.IADD R96, R8, 0x1, R96 ;  /* 0x0000000108607824 */ /* 0x000fe200078e0260 */
[----:B------:R-:W3:Y:S01]  /*d030*/  LDL.64 R4, [R1+0x38] ;  /* 0x0000380001047983 */ /* 0x000ee20000100a00 */
[----:B------:R-:W-:Y:S01]  /*d040*/  WARPGROUP.ARRIVE ;  /* 0x00000000000079c5 */ /* 0x000fe20000000000 */
[----:B------:R-:W-:Y:S01]  /*d050*/  IADD3 R2, -R2, 0x8, RZ ;  /* 0x0000000802027810 */ /* 0x000fe20007ffe1ff */
[----:B------:R-:W-:Y:S01]  /*d060*/  UIADD3 UR6, UR6, 0x6, URZ ;  /* 0x0000000606067890 */ /* 0x000fe2000fffe03f */
[----:B------:R-:W1:Y:S01]  /*d070*/  MUFU.TANH R167, R205 ;  /* 0x000000cd00a77308 */ /* 0x000e620000002400 */
[----:B------:R-:W-:Y:S01]  /*d080*/  UMOV UR7, 0x40000040 ;  /* 0x4000004000077882 */ /* 0x000fe20000000000 */
[----:B------:R-:W-:-:S05]  /*d090*/  FMUL.FTZ R93, R98, UR9 ;  /* 0x00000009625d7c20 */ /* 0x000fca0008410000 */
[----:B------:R-:W-:Y:S01]  /*d0a0*/  HGMMA.64x128x16.F32.BF16 R24, gdesc[UR12], R24, gsb0 ;  /* 0x01e000000c1879f0 */ /* 0x000fe20008001818 */
[----:B----4-:R-:W-:Y:S01]  /*d0b0*/  R2UR UR12, R6 ;  /* 0x00000000060c72ca */ /* 0x010fe200000e0000 */
[----:B------:R-:W-:Y:S01]  /*d0c0*/  IMAD.IADD R221, R2, 0x1, -R96 ;  /* 0x0000000102dd7824 */ /* 0x000fe200078e0a60 */
[----:B------:R-:W-:Y:S01]  /*d0d0*/  R2UR UR13, R7 ;  /* 0x00000000070d72ca */ /* 0x000fe200000e0000 */
[----:B------:R-:W-:Y:S01]  /*d0e0*/  UMOV UR14, UR4 ;  /* 0x00000004000e7c82 */ /* 0x000fe20008000000 */
[----:B------:R-:W-:Y:S01]  /*d0f0*/  UMOV UR15, 0x40000040 ;  /* 0x40000040000f7882 */ /* 0x000fe20000000000 */
[----:B------:R4:W-:Y:S01]  /*d100*/  MUFU.TANH R7, R126 ;  /* 0x0000007e00077308 */ /* 0x0009e20000002400 */
[----:B--2---:R-:W-:-:S07]  /*d110*/  IADD3 R95, RZ, -R96, -R95 ;  /* 0x80000060ff5f7210 */ /* 0x004fce0007ffe85f */
[----:B------:R-:W2:Y:S01]  /*d120*/  MUFU.TANH R88, R88 ;  /* 0x0000005800587308 */ /* 0x000ea20000002400 */
[----:B----4-:R-:W-:Y:S02]  /*d130*/  IADD3 R126, -R96, R94, RZ ;  /* 0x0000005e607e7210 */ /* 0x010fe40007ffe1ff */
[----:B------:R-:W-:Y:S02]  /*d140*/  IADD3 R94, R94, 0x8, -R96 ;  /* 0x000000085e5e7810 */ /* 0x000fe40007ffe860 */
[----:B------:R-:W-:Y:S02]  /*d150*/  SEL R126, R126, 0x80, !P2 ;  /* 0x000000807e7e7807 */ /* 0x000fe40005000000 */
[----:B------:R-:W-:Y:S01]  /*d160*/  SEL R221, R221, 0x80, P3 ;  /* 0x00000080dddd7807 */ /* 0x000fe20001800000 */
[----:B------:R-:W4:Y:S01]  /*d170*/  MUFU.TANH R91, R91 ;  /* 0x0000005b005b7308 */ /* 0x000f220000002400 */
[----:B------:R-:W-:Y:S02]  /*d180*/  SEL R218, R95, 0x80, P1 ;  /* 0x000000805fda7807 */ /* 0x000fe40000800000 */
[----:B------:R-:W-:-:S02]  /*d190*/  ISETP.GE.AND P3, PT, R126, RZ, PT ;  /* 0x000000ff7e00720c */ /* 0x000fc40003f66270 */
[----:B------:R-:W-:-:S03]  /*d1a0*/  ISETP.GE.AND P4, PT, R126, 0x1, PT ;  /* 0x000000017e00780c */ /* 0x000fc60003f86270 */
[----:B------:R-:W4:Y:S08]  /*d1b0*/  MUFU.TANH R92, R92 ;  /* 0x0000005c005c7308 */ /* 0x000f300000002400 */
[----:B------:R-:W-:Y:S08]  /*d1c0*/  MUFU.TANH R169, R138 ;  /* 0x0000008a00a97308 */ /* 0x000ff00000002400 */
[----:B------:R-:W4:Y:S08]  /*d1d0*/  MUFU.TANH R165, R100 ;  /* 0x0000006400a57308 */ /* 0x000f300000002400 */
[----:B------:R-:W4:Y:S08]  /*d1e0*/  MUFU.TANH R164, R101 ;  /* 0x0000006500a47308 */ /* 0x000f300000002400 */
[----:B------:R-:W4:Y:S08]  /*d1f0*/  MUFU.TANH R89, R89 ;  /* 0x0000005900597308 */ /* 0x000f300000002400 */
[----:B------:R-:W4:Y:S08]  /*d200*/  MUFU.TANH R90, R90 ;  /* 0x0000005a005a7308 */ /* 0x000f300000002400 */
[----:B------:R-:W-:Y:S08]  /*d210*/  MUFU.TANH R145, R120 ;  /* 0x0000007800917308 */ /* 0x000ff00000002400 */
[----:B------:R-:W-:Y:S08]  /*d220*/  MUFU.TANH R143, R122 ;  /* 0x0000007a008f7308 */ /* 0x000ff00000002400 */
[----:B------:R-:W-:Y:S08]  /*d230*/  MUFU.TANH R142, R123 ;  /* 0x0000007b008e7308 */ /* 0x000ff00000002400 */
[----:B------:R-:W4:Y:S08]  /*d240*/  MUFU.TANH R93, R93 ;  /* 0x0000005d005d7308 */ /* 0x000f300000002400 */
[----:B------:R-:W4:Y:S08]  /*d250*/  MUFU.TANH R166, R99 ;  /* 0x0000006300a67308 */ /* 0x000f300000002400 */
[----:B------:R-:W4:Y:S08]  /*d260*/  MUFU.TANH R163, R102 ;  /* 0x0000006600a37308 */ /* 0x000f300000002400 */
[----:B------:R-:W4:Y:S01]  /*d270*/  MUFU.TANH R162, R103 ;  /* 0x0000006700a27308 */ /* 0x000f220000002400 */
[----:B------:R-:W-:-:S02]  /*d280*/  WARPGROUP.DEPBAR.LE gsb0, 0x0 ;  /* 0x00008000000079c5 */ /* 0x000fc40000010000 */
[----:B------:R-:W-:-:S05]  /*d290*/  WARPGROUP.ARRIVE ;  /* 0x00000000000079c5 */ /* 0x000fca0000000000 */
[----:B------:R-:W-:Y:S01]  /*d2a0*/  MUFU.TANH R156, R109 ;  /* 0x0000006d009c7308 */ /* 0x000fe20000002400 */
[----:B------:R-:W-:Y:S01]  /*d2b0*/  HGMMA.64x128x16.F32.BF16 R24, gdesc[UR12], R24, gsb0 ;  /* 0x01e000000c1879f0 */ /* 0x000fe20008001818 */
[----:B------:R-:W-:Y:S02]  /*d2c0*/  ISETP.GE.AND P1, PT, R126, 0x9, PT ;  /* 0x000000097e00780c */ /* 0x000fe40003f26270 */
[----:B------:R-:W-:-:S04]  /*d2d0*/  ISETP.GT.OR P3, PT, R218, RZ, !P3 ;  /* 0x000000ffda00720c */ /* 0x000fc80005f64670 */
[----:B------:R-:W4:Y:S01]  /*d2e0*/  MUFU.TANH R161, R104 ;  /* 0x0000006800a17308 */ /* 0x000f220000002400 */
[C---:B------:R-:W-:Y:S02]  /*d2f0*/  ISETP.GT.OR P4, PT, R218.reuse, 0x1, !P4 ;  /* 0x00000001da00780c */ /* 0x040fe40006784670 */
[----:B------:R-:W-:Y:S02]  /*d300*/  ISETP.GT.OR P1, PT, R218, 0x9, !P1 ;  /* 0x00000009da00780c */ /* 0x000fe40004f24670 */
[----:B------:R-:W-:Y:S02]  /*d310*/  FSEL R216, R19, -INF , !P3 ;  /* 0xff80000013d87808 */ /* 0x000fe40005800000 */
[----:B------:R-:W-:Y:S01]  /*d320*/  FSEL R219, R230, -INF , !P4 ;  /* 0xff800000e6db7808 */ /* 0x000fe20006000000 */
[----:B------:R-:W4:Y:S01]  /*d330*/  MUFU.TANH R160, R105 ;  /* 0x0000006900a07308 */ /* 0x000f220000002400 */
[C---:B------:R-:W-:Y:S02]  /*d340*/  ISETP.GE.AND P2, PT, R126.reuse, 0x10, PT ;  /* 0x000000107e00780c */ /* 0x040fe40003f46270 */
[----:B------:R-:W-:-:S02]  /*d350*/  ISETP.GE.AND P3, PT, R126, 0x11, PT ;  /* 0x000000117e00780c */ /* 0x000fc40003f66270 */
[C---:B------:R-:W-:Y:S02]  /*d360*/  ISETP.GE.AND P5, PT, R126.reuse, 0x18, PT ;  /* 0x000000187e00780c */ /* 0x040fe40003fa6270 */
[----:B------:R-:W-:Y:S01]  /*d370*/  ISETP.GE.AND P4, PT, R126, 0x19, PT ;  /* 0x000000197e00780c */ /* 0x000fe20003f86270 */
[----:B------:R-:W-:Y:S01]  /*d380*/  MUFU.TANH R153, R112 ;  /* 0x0000007000997308 */ /* 0x000fe20000002400 */
[----:B------:R-:W-:Y:S02]  /*d390*/  FSEL R220, R236, -INF , !P1 ;  /* 0xff800000ecdc7808 */ /* 0x000fe40004800000 */
[C---:B------:R-:W-:Y:S02]  /*d3a0*/  ISETP.GT.OR P2, PT, R218.reuse, 0x10, !P2 ;  /* 0x00000010da00780c */ /* 0x040fe40005744670 */
[C---:B------:R-:W-:Y:S02]  /*d3b0*/  ISETP.GT.OR P3, PT, R218.reuse, 0x11, !P3 ;  /* 0x00000011da00780c */ /* 0x040fe40005f64670 */
[C---:B------:R-:W-:Y:S01]  /*d3c0*/  ISETP.GT.OR P5, PT, R218.reuse, 0x18, !P5 ;  /* 0x00000018da00780c */ /* 0x040fe20006fa4670 */
[----:B------:R-:W-:Y:S01]  /*d3d0*/  MUFU.TANH R141, R124 ;  /* 0x0000007c008d7308 */ /* 0x000fe20000002400 */
[----:B------:R-:W-:-:S02]  /*d3e0*/  ISETP.GT.OR P4, PT, R218, 0x19, !P4 ;  /* 0x00000019da00780c */ /* 0x000fc40006784670 */
[----:B------:R-:W-:Y:S02]  /*d3f0*/  FSEL R215, R233, -INF , !P2 ;  /* 0xff800000e9d77808 */ /* 0x000fe40005000000 */
[----:B------:R-:W-:Y:S02]  /*d400*/  FSEL R211, R21, -INF , !P3 ;  /* 0xff80000015d37808 */ /* 0x000fe40005800000 */
[----:B------:R-:W-:Y:S01]  /*d410*/  FSEL R208, R23, -INF , !P5 ;  /* 0xff80000017d07808 */ /* 0x000fe20006800000 */
[----:B------:R-:W4:Y:S01]  /*d420*/  MUFU.TANH R157, R108 ;  /* 0x0000006c009d7308 */ /* 0x000f220000002400 */
[----:B------:R-:W-:Y:S01]  /*d430*/  FSEL R206, R202, -INF , !P4 ;  /* 0xff800000cace7808 */ /* 0x000fe20006000000 */
[----:B------:R-:W-:Y:S01]  /*d440*/  FMUL.FTZ R110, R110, UR9 ;  /* 0x000000096e6e7c20 */ /* 0x000fe20008410000 */
[----:B------:R-:W-:-:S05]  /*d450*/  FMUL.FTZ R111, R111, UR9 ;  /* 0x000000096f6f7c20 */ /* 0x000fca0008410000 */
[----:B------:R-:W4:Y:S01]  /*d460*/  MUFU.TANH R152, R113 ;  /* 0x0000007100987308 */ /* 0x000f220000002400 */
[----:B------:R-:W-:-:S07]  /*d470*/  FMUL.FTZ R119, R119, UR9 ;  /* 0x0000000977777c20 */ /* 0x000fce0008410000 */
[----:B------:R-:W-:Y:S01]  /*d480*/  MUFU.TANH R144, R121 ;  /* 0x0000007900907308 */ /* 0x000fe20000002400 */
[----:B------:R-:W-:-:S07]  /*d490*/  FMUL.FTZ R115, R115, UR9 ;  /* 0x0000000973737c20 */ /* 0x000fce0008410000 */
[----:B------:R-:W-:Y:S08]  /*d4a0*/  MUFU.TANH R140, R125 ;  /* 0x0000007d008c7308 */ /* 0x000ff00000002400 */
[----:B------:R-:W4:Y:S08]  /*d4b0*/  MUFU.TANH R150, R116 ;  /* 0x0000007400967308 */ /* 0x000f300000002400 */
[----:B------:R-:W4:Y:S01]  /*d4c0*/  MUFU.TANH R148, R117 ;  /* 0x0000007500947308 */ /* 0x000f220000002400 */
[----:B------:R-:W-:-:S07]  /*d4d0*/  FMUL.FTZ R118, R118, UR9 ;  /* 0x0000000976767c20 */ /* 0x000fce0008410000 */
[----:B------:R-:W-:Y:S08]  /*d4e0*/  MUFU.TANH R158, R107 ;  /* 0x0000006b009e7308 */ /* 0x000ff00000002400 */
[----:B------:R-:W-:Y:S08]  /*d4f0*/  MUFU.TANH R151, R114 ;  /* 0x0000007200977308 */ /* 0x000ff00000002400 */
[----:B------:R-:W4:Y:S01]  /*d500*/  MUFU.TANH R159, R106 ;  /* 0x0000006a009f7308 */ /* 0x000f220000002400 */
[----:B------:R-:W-:-:S02]  /*d510*/  WARPGROUP.DEPBAR.LE gsb0, 0x0 ;  /* 0x00008000000079c5 */ /* 0x000fc40000010000 */
[----:B------:R-:W1:Y:S01]  /*d520*/  LDS R227, [R227+0x400] ;  /* 0x00040000e3e37984 */ /* 0x000e620000000800 */
        /* <DEDUP_REMOVED lines=9> */
[C---:B------:R-:W-:Y:S01]  /*d5c0*/  ISETP.GE.AND P0, PT, R128.reuse, RZ, PT ;  /* 0x000000ff8000720c */ /* 0x040fe20003f06270 */
[----:B------:R-:W-:Y:S01]  /*d5d0*/  HGMMA.64x128x16.F32.BF16 R24, gdesc[UR4], R24, gsb0 ;  /* 0x01e00000041879f0 */ /* 0x000fe20008001818 */
[C---:B------:R-:W-:Y:S01]  /*d5e0*/  ISETP.GT.OR P1, PT, R221.reuse, 0x1, !P1 ;  /* 0x00000001dd00780c */ /* 0x040fe20004f24670 */
[----:B------:R-:W3:Y:S01]  /*d5f0*/  MUFU.TANH R155, R110 ;  /* 0x0000006e009b7308 */ /* 0x000ee20000002400 */
[----:B------:R-:W-:Y:S01]  /*d600*/  ISETP.GT.OR P0, PT, R221, RZ, !P0 ;  /* 0x000000ffdd00720c */ /* 0x000fe20004704670 */
[----:B------:R-:W-:Y:S01]  /*d610*/  FMUL.FTZ R127, R127, UR9 ;  /* 0x000000097f7f7c20 */ /* 0x000fe20008410000 */
[----:B------:R-:W-:-:S05]  /*d620*/  ISETP.GE.AND P2, PT, R128, 0x8, PT ;  /* 0x000000088000780c */ /* 0x000fca0003f46270 */
[----:B------:R-:W3:Y:S01]  /*d630*/  MUFU.TANH R154, R111 ;  /* 0x0000006f009a7308 */ /* 0x000ee20000002400 */
[----:B------:R-:W-:-:S07]  /*d640*/  ISETP.GE.AND P3, PT, R128, 0x9, PT ;  /* 0x000000098000780c */ /* 0x000fce0003f66270 */
[----:B------:R3:W-:Y:S01]  /*d650*/  MUFU.TANH R146, R119 ;  /* 0x0000007700927308 */ /* 0x0007e20000002400 */
[----:B------:R-:W-:-:S07]  /*d660*/  ISETP.GE.AND P5, PT, R128, 0x10, PT ;  /* 0x000000108000780c */ /* 0x000fce0003fa6270 */
[----:B------:R-:W3:Y:S01]  /*d670*/  MUFU.TANH R149, R115 ;  /* 0x0000007300957308 */ /* 0x000ee20000002400 */
[----:B------:R-:W-:-:S07]  /*d680*/  ISETP.GE.AND P4, PT, R128, 0x11, PT ;  /* 0x000000118000780c */ /* 0x000fce0003f86270 */
[----:B------:R-:W3:Y:S01]  /*d690*/  MUFU.TANH R147, R118 ;  /* 0x0000007600937308 */ /* 0x000ee20000002400 */
[----:B------:R-:W-:Y:S01]  /*d6a0*/  FSEL R214, R20, -INF , !P0 ;  /* 0xff80000014d67808 */ /* 0x000fe20004000000 */
[----:B------:R-:W-:Y:S01]  /*d6b0*/  FMUL.FTZ R130, R130, UR9 ;  /* 0x0000000982827c20 */ /* 0x000fe20008410000 */
[----:B------:R-:W-:Y:S01]  /*d6c0*/  FSEL R228, R200, -INF , !P1 ;  /* 0xff800000c8e47808 */ /* 0x000fe20004800000 */
[----:B------:R-:W-:Y:S01]  /*d6d0*/  FMUL.FTZ R212, R131, UR9 ;  /* 0x0000000983d47c20 */ /* 0x000fe20008410000 */
[C---:B------:R-:W-:Y:S01]  /*d6e0*/  ISETP.GE.AND P0, PT, R128.reuse, 0x18, PT ;  /* 0x000000188000780c */ /* 0x040fe20003f06270 */
[----:B------:R-:W-:Y:S01]  /*d6f0*/  FMUL.FTZ R129, R129, UR9 ;  /* 0x0000000981817c20 */ /* 0x000fe20008410000 */
[----:B------:R-:W-:Y:S02]  /*d700*/  ISETP.GE.AND P1, PT, R128, 0x19, PT ;  /* 0x000000198000780c */ /* 0x000fe40003f26270 */
[----:B------:R-:W-:Y:S02]  /*d710*/  LEA R137, R0, R137, 0xa ;  /* 0x0000008900897211 */ /* 0x000fe400078e50ff */
[C---:B------:R-:W-:Y:S01]  /*d720*/  IADD3 R223, R10.reuse, 0x4, RZ ;  /* 0x000000040adf7810 */ /* 0x040fe20007ffe0ff */
[----:B-1----:R-:W1:Y:S01]  /*d730*/  SHFL.IDX PT, R225, R227, R10, 0x1f ;  /* 0x00001f0ae3e17589 */ /* 0x002e6200000e0000 */
[C---:B------:R-:W-:Y:S01]  /*d740*/  ISETP.GT.OR P2, PT, R221.reuse, 0x8, !P2 ;  /* 0x00000008dd00780c */ /* 0x040fe20005744670 */
[----:B------:R-:W-:Y:S01]  /*d750*/  VIADD R231, R10, 0x8 ;  /* 0x000000080ae77836 */ /* 0x000fe20000000000 */
[C---:B------:R-:W-:Y:S01]  /*d760*/  ISETP.GT.OR P3, PT, R221.reuse, 0x9, !P3 ;  /* 0x00000009dd00780c */ /* 0x040fe20005f64670 */
[----:B------:R-:W-:Y:S01]  /*d770*/  ULDC UR4, c[0x0][0x744] ;  /* 0x0001d10000047ab9 */ /* 0x000fe20000000800 */
[----:B------:R-:W-:-:S02]  /*d780*/  ISETP.GT.OR P5, PT, R221, 0x10, !P5 ;  /* 0x00000010dd00780c */ /* 0x000fc40006fa4670 */
[C---:B------:R-:W-:Y:S02]  /*d790*/  ISETP.GT.OR P4, PT, R221.reuse, 0x11, !P4 ;  /* 0x00000011dd00780c */ /* 0x040fe40006784670 */
[C---:B------:R-:W-:Y:S02]  /*d7a0*/  ISETP.GT.OR P0, PT, R221.reuse, 0x18, !P0 ;  /* 0x00000018dd00780c */ /* 0x040fe40004704670 */
[----:B------:R-:W-:Y:S02]  /*d7b0*/  ISETP.GT.OR P1, PT, R221, 0x19, !P1 ;  /* 0x00000019dd00780c */ /* 0x000fe40004f24670 */
        /* <DEDUP_REMOVED lines=12> */
[C---:B------:R-:W-:Y:S02]  /*d880*/  ISETP.GT.OR P2, PT, R218.reuse, 0x20, !P2 ;  /* 0x00000020da00780c */ /* 0x040fe40005744670 */
[C---:B------:R-:W-:Y:S02]  /*d890*/  ISETP.GT.OR P3, PT, R218.reuse, 0x21, !P3 ;  /* 0x00000021da00780c */ /* 0x040fe40005f64670 */
[----:B------:R-:W-:-:S02]  /*d8a0*/  ISETP.GT.OR P5, PT, R218, 0x28, !P5 ;  /* 0x00000028da00780c */ /* 0x000fc40006fa4670 */
[C---:B------:R-:W-:Y:S02]  /*d8b0*/  ISETP.GT.OR P4, PT, R218.reuse, 0x29, !P4 ;  /* 0x00000029da00780c */ /* 0x040fe40006784670 */
[C---:B------:R-:W-:Y:S02]  /*d8c0*/  ISETP.GT.OR P0, PT, R218.reuse, 0x30, !P0 ;  /* 0x00000030da00780c */ /* 0x040fe40004704670 */
[----:B------:R-:W-:Y:S02]  /*d8d0*/  ISETP.GT.OR P1, PT, R218, 0x31, !P1 ;  /* 0x00000031da00780c */ /* 0x000fe40004f24670 */
[----:B------:R-:W-:Y:S02]  /*d8e0*/  FSEL R204, R171, -INF , !P2 ;  /* 0xff800000abcc7808 */ /* 0x000fe40005000000 */
[----:B------:R-:W-:Y:S02]  /*d8f0*/  FSEL R122, R170, -INF , !P3 ;  /* 0xff800000aa7a7808 */ /* 0x000fe40005800000 */
[----:B------:R-:W-:-:S02]  /*d900*/  FSEL R123, R167, -INF , !P5 ;  /* 0xff800000a77b7808 */ /* 0x000fc40006800000 */
[----:B--2---:R-:W-:Y:S02]  /*d910*/  FSEL R120, R88, -INF , !P4 ;  /* 0xff80000058787808 */ /* 0x004fe40006000000 */
[C---:B------:R-:W-:Y:S02]  /*d920*/  ISETP.GE.AND P2, PT, R126.reuse, 0x38, PT ;  /* 0x000000387e00780c */ /* 0x040fe40003f46270 */
[----:B------:R-:W-:Y:S02]  /*d930*/  ISETP.GE.AND P3, PT, R126, 0x39, PT ;  /* 0x000000397e00780c */ /* 0x000fe40003f66270 */
[C---:B------:R-:W-:Y:S02]  /*d940*/  ISETP.GE.AND P5, PT, R128.reuse, 0x20, PT ;  /* 0x000000208000780c */ /* 0x040fe40003fa6270 */
[----:B------:R-:W-:Y:S02]  /*d950*/  ISETP.GE.AND P4, PT, R128, 0x21, PT ;  /* 0x000000218000780c */ /* 0x000fe40003f86270 */
[----:B----4-:R-:W-:-:S02]  /*d960*/  FSEL R103, R91, -INF , !P0 ;  /* 0xff8000005b677808 */ /* 0x010fc40004000000 */
[----:B------:R-:W-:Y:S02]  /*d970*/  FSEL R109, R92, -INF , !P1 ;  /* 0xff8000005c6d7808 */ /* 0x000fe40004800000 */
[C---:B------:R-:W-:Y:S02]  /*d980*/  ISETP.GE.AND P0, PT, R128.reuse, 0x28, PT ;  /* 0x000000288000780c */ /* 0x040fe40003f06270 */
[----:B------:R-:W-:Y:S02]  /*d990*/  ISETP.GE.AND P1, PT, R128, 0x29, PT ;  /* 0x000000298000780c */ /* 0x000fe40003f26270 */
[C---:B------:R-:W-:Y:S02]  /*d9a0*/  ISETP.GT.OR P2, PT, R218.reuse, 0x38, !P2 ;  /* 0x00000038da00780c */ /* 0x040fe40005744670 */
[----:B------:R-:W-:Y:S02]  /*d9b0*/  ISETP.GT.OR P3, PT, R218, 0x39, !P3 ;  /* 0x00000039da00780c */ /* 0x000fe40005f64670 */
        /* <DEDUP_REMOVED lines=19> */
[----:B------:R-:W-:Y:S02]  /*daf0*/  ISETP.GT.OR P4, PT, R221, 0x39, !P4 ;  /* 0x00000039dd00780c */ /* 0x000fe40006784670 */
        /* <DEDUP_REMOVED lines=11> */
[----:B---3--:R-:W-:Y:S02]  /*dbb0*/  FSEL R119, R160, -INF , !P1 ;  /* 0xff800000a0777808 */ /* 0x008fe40004800000 */
        /* <DEDUP_REMOVED lines=31> */
[----:B------:R-:W-:Y:S02]  /*ddb0*/  ISETP.GE.AND P3, PT, R128, 0x59, PT ;  /* 0x000000598000780c */ /* 0x000fe40003f66270 */
[C---:B------:R-:W-:Y:S02]  /*ddc0*/  ISETP.GE.AND P5, PT, R126.reuse, 0x60, PT ;  /* 0x000000607e00780c */ /* 0x040fe40003fa6270 */
[----:B------:R-:W-:Y:S02]  /*ddd0*/  ISETP.GE.AND P4, PT, R126, 0x61, PT ;  /* 0x000000617e00780c */ /* 0x000fe40003f86270 */
[----:B------:R-:W-:-:S02]  /*dde0*/  FSEL R100, R151, -INF , !P0 ;  /* 0xff80000097647808 */ /* 0x000fc40004000000 */
        /* <DEDUP_REMOVED lines=8> */
[----:B------:R-:W-:Y:S01]  /*de70*/  ISETP.GT.OR P1, PT, R218, 0x69, !P1 ;  /* 0x00000069da00780c */ /* 0x000fe20004f24670 */
[----:B------:R2:W3:Y:S01]  /*de80*/  MUFU.TANH R6, R127 ;  /* 0x0000007f00067308 */ /* 0x0004e20000002400 */
[----:B------:R-:W-:Y:S02]  /*de90*/  FSEL R98, R147, -INF , !P2 ;  /* 0xff80000093627808 */ /* 0x000fe40005000000 */
[----:B------:R-:W-:Y:S02]  /*dea0*/  FSEL R118, R146, -INF , !P3 ;  /* 0xff80000092767808 */ /* 0x000fe40005800000 */
[----:B------:R-:W-:-:S02]  /*deb0*/  FSEL R113, R145, -INF , !P5 ;  /* 0xff80000091717808 */ /* 0x000fc40006800000 */
[----:B------:R-:W-:Y:S02]  /*dec0*/  FSEL R108, R144, -INF , !P4 ;  /* 0xff800000906c7808 */ /* 0x000fe40006000000 */
[C---:B------:R-:W-:Y:S02]  /*ded0*/  ISETP.GE.AND P2, PT, R126.reuse, 0x70, PT ;  /* 0x000000707e00780c */ /* 0x040fe40003f46270 */
[C---:B------:R-:W-:Y:S02]  /*dee0*/  ISETP.GE.AND P3, PT, R126.reuse, 0x71, PT ;  /* 0x000000717e00780c */ /* 0x040fe40003f66270 */
[C---:B------:R-:W-:Y:S02]  /*def0*/  ISETP.GE.AND P5, PT, R126.reuse, 0x78, PT ;  /* 0x000000787e00780c */ /* 0x040fe40003fa6270 */
[----:B------:R-:W-:Y:S01]  /*df00*/  ISETP.GE.AND P4, PT, R126, 0x79, PT ;  /* 0x000000797e00780c */ /* 0x000fe20003f86270 */
[----:B------:R4:W1:Y:S01]  /*df10*/  MUFU.TANH R2, R130 ;  /* 0x0000008200027308 */ /* 0x0008620000002400 */
[----:B------:R-:W-:-:S02]  /*df20*/  FSEL R126, R141, -INF , !P0 ;  /* 0xff8000008d7e7808 */ /* 0x000fc40004000000 */
[----:B--2---:R-:W-:Y:S02]  /*df30*/  FSEL R127, R140, -INF , !P1 ;  /* 0xff8000008c7f7808 */ /* 0x004fe40004800000 */
[C---:B------:R-:W-:Y:S02]  /*df40*/  ISETP.GE.AND P0, PT, R128.reuse, 0x60, PT ;  /* 0x000000608000780c */ /* 0x040fe40003f06270 */
[----:B------:R-:W-:Y:S02]  /*df50*/  ISETP.GE.AND P1, PT, R128, 0x61, PT ;  /* 0x000000618000780c */ /* 0x000fe40003f26270 */
[----:B------:R-:W-:Y:S02]  /*df60*/  ISETP.GT.OR P2, PT, R218, 0x70, !P2 ;  /* 0x00000070da00780c */ /* 0x000fe40005744670 */
[C---:B------:R-:W-:Y:S02]  /*df70*/  ISETP.GT.OR P0, PT, R221.reuse, 0x60, !P0 ;  /* 0x00000060dd00780c */ /* 0x040fe40004704670 */
[----:B------:R-:W-:-:S02]  /*df80*/  ISETP.GT.OR P1, PT, R221, 0x61, !P1 ;  /* 0x00000061dd00780c */ /* 0x000fc40004f24670 */
[----:B----4-:R-:W-:Y:S02]  /*df90*/  FSEL R130, R5, -INF , !P2 ;  /* 0xff80000005827808 */ /* 0x010fe40005000000 */
[----:B------:R-:W-:Y:S02]  /*dfa0*/  FSEL R131, R143, -INF , !P0 ;  /* 0xff8000008f837808 */ /* 0x000fe40004000000 */
[----:B------:R-:W-:Y:S02]  /*dfb0*/  FSEL R138, R142, -INF , !P1 ;  /* 0xff8000008e8a7808 */ /* 0x000fe40004800000 */
[C---:B------:R-:W-:Y:S02]  /*dfc0*/  ISETP.GE.AND P2, PT, R128.reuse, 0x68, PT ;  /* 0x000000688000780c */ /* 0x040fe40003f46270 */
[C---:B------:R-:W-:Y:S02]  /*dfd0*/  ISETP.GE.AND P0, PT, R128.reuse, 0x69, PT ;  /* 0x000000698000780c */ /* 0x040fe40003f06270 */
[----:B------:R-:W-:-:S02]  /*dfe0*/  ISETP.GE.AND P1, PT, R128, 0x70, PT ;  /* 0x000000708000780c */ /* 0x000fc40003f26270 */
[C---:B------:R-:W-:Y:S02]  /*dff0*/  ISETP.GT.OR P2, PT, R221.reuse, 0x68, !P2 ;  /* 0x00000068dd00780c */ /* 0x040fe40005744670 */
[C---:B------:R-:W-:Y:S02]  /*e000*/  ISETP.GT.OR P0, PT, R221.reuse, 0x69, !P0 ;  /* 0x00000069dd00780c */ /* 0x040fe40004704670 */
[----:B------:R-:W-:Y:S01]  /*e010*/  ISETP.GT.OR P1, PT, R221, 0x70, !P1 ;  /* 0x00000070dd00780c */ /* 0x000fe20004f24670 */
[----:B------:R2:W-:Y:S01]  /*e020*/  MUFU.TANH R4, R129 ;  /* 0x0000008100047308 */ /* 0x0005e20000002400 */
[----:B------:R-:W-:Y:S02]  /*e030*/  R2UR UR8, R137 ;  /* 0x00000000890872ca */ /* 0x000fe400000e0000 */
[----:B---3--:R-:W-:Y:S02]  /*e040*/  FSEL R139, R6, -INF , !P0 ;  /* 0xff800000068b7808 */ /* 0x008fe40004000000 */
[----:B-1----:R-:W-:-:S02]  /*e050*/  FSEL R137, R2, -INF , !P1 ;  /* 0xff80000002897808 */ /* 0x002fc40004800000 */
[C---:B------:R-:W-:Y:S02]  /*e060*/  ISETP.GE.AND P0, PT, R128.reuse, 0x78, PT ;  /* 0x000000788000780c */ /* 0x040fe40003f06270 */
[----:B--2---:R-:W-:Y:S02]  /*e070*/  FSEL R129, R7, -INF , !P2 ;  /* 0xff80000007817808 */ /* 0x004fe40005000000 */
[C---:B------:R-:W-:Y:S02]  /*e080*/  ISETP.GE.AND P2, PT, R128.reuse, 0x71, PT ;  /* 0x000000718000780c */ /* 0x040fe40003f46270 */
[----:B------:R-:W-:Y:S02]  /*e090*/  ISETP.GE.AND P1, PT, R128, 0x79, PT ;  /* 0x000000798000780c */ /* 0x000fe40003f26270 */
[----:B------:R1:W-:Y:S02]  /*e0a0*/  MUFU.TANH R128, R212 ;  /* 0x000000d400807308 */ /* 0x0003e40000002400 */
[----:B-1----:R-:W1:Y:S01]  /*e0b0*/  SHFL.IDX PT, R212, R227, R223, 0x1f ;  /* 0x00001fdfe3d47589 */ /* 0x002e6200000e0000 */
[----:B------:R-:W-:-:S02]  /*e0c0*/  ISETP.GT.OR P3, PT, R218, 0x71, !P3 ;  /* 0x00000071da00780c */ /* 0x000fc40005f64670 */
[C---:B------:R-:W-:Y:S02]  /*e0d0*/  ISETP.GT.OR P5, PT, R218.reuse, 0x78, !P5 ;  /* 0x00000078da00780c */ /* 0x040fe40006fa4670 */
[----:B------:R-:W-:Y:S02]  /*e0e0*/  ISETP.GT.OR P4, PT, R218, 0x79, !P4 ;  /* 0x00000079da00780c */ /* 0x000fe40006784670 */
[----:B------:R-:W2:Y:S01]  /*e0f0*/  SHFL.IDX PT, R218, R18, R10, 0x1f ;  /* 0x00001f0a12da7589 */ /* 0x000ea200000e0000 */
[----:B------:R-:W-:Y:S01]  /*e100*/  IADD3 R232, R10, 0xc, RZ ;  /* 0x0000000c0ae87810 */ /* 0x000fe20007ffe0ff */
[----:B------:R-:W-:Y:S02]  /*e110*/  WARPGROUP.DEPBAR.LE gsb0, 0x0 ;  /* 0x00008000000079c5 */ /* 0x000fe40000010000 */
[----:B------:R-:W-:Y:S01]  /*e120*/  FADD.FTZ R229, R24, -R225 ;  /* 0x800000e118e57221 */ /* 0x000fe20000010000 */
[C---:B------:R-:W-:Y:S01]  /*e130*/  ISETP.GT.OR P2, PT, R221.reuse, 0x71, !P2 ;  /* 0x00000071dd00780c */ /* 0x040fe20005744670 */
[----:B------:R-:W3:Y:S01]  /*e140*/  SHFL.IDX PT, R24, R227, R231, 0x1f ;  /* 0x00001fe7e3187589 */ /* 0x000ee200000e0000 */
[----:B------:R-:W-:-:S02]  /*e150*/  ISETP.GT.OR P0, PT, R221, 0x78, !P0 ;  /* 0x00000078dd00780c */ /* 0x000fc40004704670 */
[----:B------:R-:W-:Y:S01]  /*e160*/  ISETP.GT.OR P1, PT, R221, 0x79, !P1 ;  /* 0x00000079dd00780c */ /* 0x000fe20004f24670 */
[----:B------:R-:W-:Y:S01]  /*e170*/  LDS R17, [R17+0x400] ;  /* 0x0004000011117984 */ /* 0x000fe20000000800 */
[----:B------:R-:W-:Y:S01]  /*e180*/  FMUL.FTZ R132, R132, UR9 ;  /* 0x0000000984847c20 */ /* 0x000fe20008410000 */
[----:B------:R-:W-:Y:S01]  /*e190*/  FMUL.FTZ R134, R134, UR9 ;  /* 0x0000000986867c20 */ /* 0x000fe20008410000 */
[----:B------:R-:W-:Y:S01]  /*e1a0*/  FMUL.FTZ R133, R133, UR9 ;  /* 0x0000000985857c20 */ /* 0x000fe20008410000 */
[----:B------:R-:W-:Y:S01]  /*e1b0*/  FMUL.FTZ R135, R135, UR9 ;  /* 0x0000000987877c20 */ /* 0x000fe20008410000 */
[----:B------:R-:W-:Y:S01]  /*e1c0*/  FFMA.FTZ R235, -R235, R235, 1 ;  /* 0x3f800000ebeb7423 */ /* 0x000fe200000101eb */
[----:B------:R-:W-:Y:S01]  /*e1d0*/  FFMA.FTZ R236, -R236, R236, 1 ;  /* 0x3f800000ecec7423 */ /* 0x000fe200000101ec */
[--C-:B-1----:R-:W-:Y:S01]  /*e1e0*/  FADD.FTZ R226, R25, -R212.reuse ;  /* 0x800000d419e27221 */ /* 0x102fe20000010000 */
[----:B------:R-:W-:Y:S01]  /*e1f0*/  FFMA.FTZ R90, -R90, R90, 1 ;  /* 0x3f8000005a5a7423 */ /* 0x000fe2000001015a */
[----:B------:R-:W-:Y:S04]  /*e200*/  SHFL.IDX PT, R25, R18, R223, 0x1f ;  /* 0x00001fdf12197589 */ /* 0x000fe800000e0000 */
[----:B------:R-:W1:Y:S01]  /*e210*/  SHFL.IDX PT, R223, R227, R232, 0x1f ;  /* 0x00001fe8e3df7589 */ /* 0x000e6200000e0000 */
[----:B------:R-:W-:Y:S01]  /*e220*/  FADD.FTZ R212, R27, -R212 ;  /* 0x800000d41bd47221 */ /* 0x000fe20000010000 */
[----:B--2---:R-:W-:Y:S01]  /*e230*/  FFMA.FTZ R216, R216, UR4, -R218 ;  /* 0x00000004d8d87c23 */ /* 0x004fe200080108da */
[----:B------:R-:W-:-:S02]  /*e240*/  VIADD R27, R10, 0x10 ;  /* 0x000000100a1b7836 */ /* 0x000fc40000000000 */
[----:B------:R-:W-:Y:S01]  /*e250*/  FADD.FTZ R225, R26, -R225 ;  /* 0x800000e11ae17221 */ /* 0x000fe20000010000 */
[----:B------:R-:W-:Y:S01]  /*e260*/  IADD3 R221, R10, 0x14, RZ ;  /* 0x000000140add7810 */ /* 0x000fe20007ffe0ff */
[----:B------:R-:W-:Y:S01]  /*e270*/  FFMA.FTZ R26, R214, UR4, -R218 ;  /* 0x00000004d61a7c23 */ /* 0x000fe200080108da */
[----:B------:R-:W-:Y:S01]  /*e280*/  FFMA.FTZ R91, -R91, R91, 1 ;  /* 0x3f8000005b5b7423 */ /* 0x000fe2000001015b */
[----:B------:R2:W4:Y:S01]  /*e290*/  MUFU.EX2 R214, R216 ;  /* 0x000000d800d67308 */ /* 0x0005220000000800 */
[----:B------:R-:W4:Y:S01]  /*e2a0*/  SHFL.IDX PT, R231, R18, R231, 0x1f ;  /* 0x00001fe712e77589 */ /* 0x000f2200000e0000 */
[--C-:B---3--:R-:W-:Y:S01]  /*e2b0*/  FADD.FTZ R218, R30, -R24.reuse ;  /* 0x800000181eda7221 */ /* 0x108fe20000010000 */
[----:B------:R-:W-:Y:S01]  /*e2c0*/  FFMA.FTZ R93, -R93, R93, 1 ;  /* 0x3f8000005d5d7423 */ /* 0x000fe2000001015d */
[----:B------:R-:W-:Y:S01]  /*e2d0*/  FFMA.FTZ R89, -R89, R89, 1 ;  /* 0x3f80000059597423 */ /* 0x000fe20000010159 */
[----:B------:R-:W-:Y:S01]  /*e2e0*/  FFMA.FTZ R88, -R88, R88, 1 ;  /* 0x3f80000058587423 */ /* 0x000fe20000010158 */
[----:B------:R-:W-:Y:S01]  /*e2f0*/  FFMA.FTZ R92, -R92, R92, 1 ;  /* 0x3f8000005c5c7423 */ /* 0x000fe2000001015c */
[----:B------:R-:W-:Y:S01]  /*e300*/  LDS R15, [R15+0x400] ;  /* 0x000400000f0f7984 */ /* 0x000fe20000000800 */
[----:B--2---:R-:W-:-:S03]  /*e310*/  FADD.FTZ R216, R28, -R24 ;  /* 0x800000181cd87221 */ /* 0x004fc60000010000 */
[----:B------:R-:W2:Y:S04]  /*e320*/  SHFL.IDX PT, R28, R227, R27, 0x1f ;  /* 0x00001f1be31c7589 */ /* 0x000ea800000e0000 */
[----:B------:R1:W-:Y:S04]  /*e330*/  SHFL.IDX PT, R27, R227, R221, 0x1f ;  /* 0x00001fdde31b7589 */ /* 0x0003e800000e0000 */
[----:B------:R-:W3:Y:S01]  /*e340*/  SHFL.IDX PT, R30, R18, R232, 0x1f ;  /* 0x00001fe8121e7589 */ /* 0x000ee200000e0000 */
[----:B-1----:R-:W-:Y:S01]  /*e350*/  FADD.FTZ R221, R29, -R223 ;  /* 0x800000df1ddd7221 */ /* 0x002fe20000010000 */
[----:B------:R-:W-:-:S02]  /*e360*/  VIADD R29, R10, 0x18 ;  /* 0x000000180a1d7836 */ /* 0x000fc40000000000 */
[----:B------:R-:W-:Y:S01]  /*e370*/  FADD.FTZ R223, R31, -R223 ;  /* 0x800000df1fdf7221 */ /* 0x000fe20000010000 */
[----:B------:R-:W-:-:S03]  /*e380*/  VIADD R31, R10, 0x10 ;  /* 0x000000100a1f7836 */ /* 0x000fc60000000000 */
[----:B------:R-:W1:Y:S04]  /*e390*/  SHFL.IDX PT, R29, R227, R29, 0x1f ;  /* 0x00001f1de31d7589 */ /* 0x000e6800000e0000 */
[----:B------:R-:W1:Y:S01]  /*e3a0*/  SHFL.IDX PT, R31, R18, R31, 0x1f ;  /* 0x00001f1f121f7589 */ /* 0x000e6200000e0000 */
[----:B------:R4:W-:Y:S01]  /*e3b0*/  MUFU.EX2 R24, R26 ;  /* 0x0000001a00187308 */ /* 0x0009e20000000800 */
        /* <DEDUP_REMOVED lines=8> */
[----:B------:R-:W-:Y:S01]  /*e440*/  IADD3 R32, R10, 0x14, RZ ;  /* 0x000000140a207810 */ /* 0x000fe20007ffe0ff */
[--C-:B-1----:R-:W-:Y:S01]  /*e450*/  FADD.FTZ R217, R36, -R29.reuse ;  /* 0x8000001d24d97221 */ /* 0x102fe20000010000 */
[----:B------:R-:W-:Y:S01]  /*e460*/  FADD.FTZ R220, R38, -R29 ;  /* 0x8000001d26dc7221 */ /* 0x000fe20000010000 */
[----:B------:R-:W-:Y:S01]  /*e470*/  FMUL.FTZ R229, R214, R229 ;  /* 0x000000e5d6e57220 */ /* 0x000fe20000410000 */
[--C-:B------:R-:W-:Y:S01]  /*e480*/  FFMA.FTZ R29, R215, UR4, -R31.reuse ;  /* 0x00000004d71d7c23 */ /* 0x100fe2000801081f */
[----:B------:R-:W-:Y:S01]  /*e490*/  FFMA.FTZ R31, R213, UR4, -R31 ;  /* 0x00000004d51f7c23 */ /* 0x000fe2000801081f */
[----:B------:R-:W-:Y:S01]  /*e4a0*/  FFMA.FTZ R213, -R19, R19, 1 ;  /* 0x3f80000013d57423 */ /* 0x000fe20000010113 */
[C---:B------:R-:W-:Y:S01]  /*e4b0*/  IADD3 R232, R10.reuse, 0x1c, RZ ;  /* 0x0000001c0ae87810 */ /* 0x040fe20007ffe0ff */
[----:B------:R-:W1:Y:S01]  /*e4c0*/  SHFL.IDX PT, R32, R18, R32, 0x1f ;  /* 0x00001f2012207589 */ /* 0x000e6200000e0000 */
[----:B------:R-:W-:-:S02]  /*e4d0*/  VIADD R34, R10, 0x18 ;  /* 0x000000180a227836 */ /* 0x000fc40000000000 */
[----:B------:R-:W-:Y:S01]  /*e4e0*/  FMUL.FTZ R213, R213, R229 ;  /* 0x000000e5d5d57220 */ /* 0x000fe20000410000 */
[----:B------:R-:W-:Y:S01]  /*e4f0*/  IADD3 R229, R10, 0x1c, RZ ;  /* 0x0000001c0ae57810 */ /* 0x000fe20007ffe0ff */
[----:B------:R2:W-:Y:S01]  /*e500*/  SHFL.IDX PT, R232, R227, R232, 0x1f ;  /* 0x00001fe8e3e87589 */ /* 0x0005e200000e0000 */
[----:B------:R-:W3:Y:S01]  /*e510*/  MUFU.EX2 R219, R219 ;  /* 0x000000db00db7308 */ /* 0x000ee20000000800 */
[--C-:B--2---:R-:W-:Y:S02]  /*e520*/  FADD.FTZ R227, R33, -R27.reuse ;  /* 0x8000001b21e37221 */ /* 0x104fe40000010000 */
[----:B------:R-:W2:Y:S04]  /*e530*/  SHFL.IDX PT, R33, R18, R34, 0x1f ;  /* 0x00001f2212217589 */ /* 0x000ea800000e0000 */
[----:B------:R-:W4:Y:S01]  /*e540*/  SHFL.IDX PT, R34, R18, R229, 0x1f ;  /* 0x00001fe512227589 */ /* 0x000f2200000e0000 */
[----:B------:R-:W-:Y:S01]  /*e550*/  FADD.FTZ R228, R35, -R27 ;  /* 0x8000001b23e47221 */ /* 0x000fe20000010000 */
[--C-:B-1----:R-:W-:Y:S01]  /*e560*/  FFMA.FTZ R211, R211, UR4, -R32.reuse ;  /* 0x00000004d3d37c23 */ /* 0x102fe20008010820 */
[----:B------:R-:W-:Y:S01]  /*e570*/  FFMA.FTZ R32, R210, UR4, -R32 ;  /* 0x00000004d2207c23 */ /* 0x000fe20008010820 */
[----:B------:R-:W1:Y:S01]  /*e580*/  SHFL.IDX PT, R35, R12, R10, 0x1f ;  /* 0x00001f0a0c237589 */ /* 0x000e6200000e0000 */
[----:B------:R-:W-:-:S02]  /*e590*/  VIADD R215, R10, 0x4 ;  /* 0x000000040ad77836 */ /* 0x000fc40000000000 */
[----:B------:R-:W-:Y:S01]  /*e5a0*/  FFMA.FTZ R210, -R20, R20, 1 ;  /* 0x3f80000014d27423 */ /* 0x000fe20000010114 */
[----:B------:R2:W-:Y:S01]  /*e5b0*/  MUFU.EX2 R19, R31 ;  /* 0x0000001f00137308 */ /* 0x0005e20000000800 */
[----:B---3--:R-:W-:-:S07]  /*e5c0*/  FMUL.FTZ R226, R219, R226 ;  /* 0x000000e2dbe27220 */ /* 0x008fce0000410000 */
[----:B------:R3:W-:Y:S01]  /*e5d0*/  MUFU.EX2 R20, R32 ;  /* 0x0000002000147308 */ /* 0x0007e20000000800 */
[--C-:B--2---:R-:W-:Y:S01]  /*e5e0*/  FFMA.FTZ R31, R208, UR4, -R33.reuse ;  /* 0x00000004d01f7c23 */ /* 0x104fe20008010821 */
[----:B------:R-:W-:Y:S01]  /*e5f0*/  FFMA.FTZ R208, -R230, R230, 1 ;  /* 0x3f800000e6d07423 */ /* 0x000fe200000101e6 */
[----:B---3--:R-:W-:Y:S01]  /*e600*/  FFMA.FTZ R32, R209, UR4, -R33 ;  /* 0x00000004d1207c23 */ /* 0x008fe20008010821 */
[--C-:B----4-:R-:W-:Y:S02]  /*e610*/  FFMA.FTZ R33, R206, UR4, -R34.reuse ;  /* 0x00000004ce217c23 */ /* 0x110fe40008010822 */
[----:B------:R-:W2:Y:S01]  /*e620*/  SHFL.IDX PT, R206, R12, R215, 0x1f ;  /* 0x00001fd70cce7589 */ /* 0x000ea200000e0000 */
[----:B------:R-:W-:Y:S01]  /*e630*/  FMUL.FTZ R208, R208, R226 ;  /* 0x000000e2d0d07220 */ /* 0x000fe20000410000 */
[C---:B------:R-:W-:Y:S01]  /*e640*/  IADD3 R226, R10.reuse, 0x8, RZ ;  /* 0x000000080ae27810 */ /* 0x040fe20007ffe0ff */
[----:B------:R-:W-:Y:S01]  /*e650*/  VIADD R209, R10, 0xc ;  /* 0x0000000c0ad17836 */ /* 0x000fe20000000000 */
[----:B------:R3:W-:Y:S01]  /*e660*/  MUFU.EX2 R18, R211 ;  /* 0x000000d300127308 */ /* 0x0007e20000000800 */
[----:B------:R-:W-:-:S02]  /*e670*/  FFMA.FTZ R34, R207, UR4, -R34 ;  /* 0x00000004cf227c23 */ /* 0x000fc40008010822 */
[----:B------:R-:W4:Y:S05]  /*e680*/  SHFL.IDX PT, R207, R12, R226, 0x1f ;  /* 0x00001fe20ccf7589 */ /* 0x000f2a00000e0000 */
[----:B------:R1:W-:Y:S01]  /*e690*/  MUFU.EX2 R27, R231 ;  /* 0x000000e7001b7308 */ /* 0x0003e20000000800 */
[----:B---3--:R-:W-:-:S05]  /*e6a0*/  VIADD R211, R10, 0x14 ;  /* 0x000000140ad37836 */ /* 0x008fca0000000000 */
[----:B------:R-:W-:Y:S01]  /*e6b0*/  SHFL.IDX PT, R38, R12, R211, 0x1f ;  /* 0x00001fd30c267589 */ /* 0x000fe200000e0000 */
[----:B-1----:R-:W-:-:S03]  /*e6c0*/  FADD.FTZ R231, R37, -R232 ;  /* 0x800000e825e77221 */ /* 0x002fc60000010000 */
[----:B------:R-:W1:Y:S01]  /*e6d0*/  SHFL.IDX PT, R37, R12, R209, 0x1f ;  /* 0x00001fd10c257589 */ /* 0x000e6200000e0000 */
[----:B------:R-:W-:Y:S01]  /*e6e0*/  FMUL.FTZ R225, R24, R225 ;  /* 0x000000e118e17220 */ /* 0x000fe20000410000 */
[--C-:B------:R-:W-:Y:S01]  /*e6f0*/  FFMA.FTZ R204, R204, UR4, -R35.reuse ;  /* 0x00000004cccc7c23 */ /* 0x100fe20008010823 */
[----:B------:R-:W-:Y:S01]  /*e700*/  IADD3 R230, R10, 0x18, RZ ;  /* 0x000000180ae67810 */ /* 0x000fe20007ffe0ff */
[----:B------:R-:W-:Y:S01]  /*e710*/  FFMA.FTZ R36, R205, UR4, -R35 ;  /* 0x00000004cd247c23 */ /* 0x000fe20008010823 */
[----:B------:R-:W-:Y:S01]  /*e720*/  FMUL.FTZ R210, R210, R225 ;  /* 0x000000e1d2d27220 */ /* 0x000fe20000410000 */
[----:B------:R2:W-:Y:S01]  /*e730*/  MUFU.EX2 R35, R204 ;  /* 0x000000cc00237308 */ /* 0x0005e20000000800 */
[----:B------:R-:W-:Y:S01]  /*e740*/  IADD3 R225, R10, 0x10, RZ ;  /* 0x000000100ae17810 */ /* 0x000fe20007ffe0ff */
[----:B------:R-:W-:Y:S01]  /*e750*/  FADD.FTZ R232, R39, -R232 ;  /* 0x800000e827e87221 */ /* 0x000fe20000010000 */
[--C-:B--2---:R-:W-:Y:S01]  /*e760*/  FFMA.FTZ R204, R122, UR4, -R206.reuse ;  /* 0x000000047acc7c23 */ /* 0x104fe200080108ce */
[----:B------:R-:W-:Y:S01]  /*e770*/  FFMA.FTZ R206, R124, UR4, -R206 ;  /* 0x000000047cce7c23 */ /* 0x000fe200080108ce */
[----:B------:R-:W2:Y:S04]  /*e780*/  SHFL.IDX PT, R122, R12, R230, 0x1f ;  /* 0x00001fe60c7a7589 */ /* 0x000ea800000e0000 */
[----:B------:R-:W3:Y:S04]  /*e790*/  SHFL.IDX PT, R124, R12, R229, 0x1f ;  /* 0x00001fe50c7c7589 */ /* 0x000ee800000e0000 */
[----:B------:R2:W3:Y:S01]  /*e7a0*/  SHFL.IDX PT, R39, R12, R225, 0x1f ;  /* 0x00001fe10c277589 */ /* 0x0004e200000e0000 */
[--C-:B----4-:R-:W-:Y:S01]  /*e7b0*/  FFMA.FTZ R123, R123, UR4, -R207.reuse ;  /* 0x000000047b7b7c23 */ /* 0x110fe200080108cf */
[----:B------:R-:W-:Y:S01]  /*e7c0*/  FFMA.FTZ R125, R125, UR4, -R207 ;  /* 0x000000047d7d7c23 */ /* 0x000fe200080108cf */
[--C-:B-1----:R-:W-:Y:S01]  /*e7d0*/  FFMA.FTZ R120, R120, UR4, -R37.reuse ;  /* 0x0000000478787c23 */ /* 0x102fe20008010825 */
[----:B------:R-:W-:Y:S01]  /*e7e0*/  FFMA.FTZ R121, R121, UR4, -R37 ;  /* 0x0000000479797c23 */ /* 0x000fe20008010825 */
[----:B------:R-:W-:Y:S01]  /*e7f0*/  SHFL.IDX PT, R207, R11, R226, 0x1f ;  /* 0x00001fe20bcf7589 */ /* 0x000fe200000e0000 */
[----:B------:R1:W-:Y:S08]  /*e800*/  MUFU.EX2 R37, R206 ;  /* 0x000000ce00257308 */ /* 0x0003f00000000800 */
[----:B--2---:R2:W-:Y:S01]  /*e810*/  MUFU.EX2 R12, R204 ;  /* 0x000000cc000c7308 */ /* 0x0045e20000000800 */
[----:B-1----:R-:W-:-:S02]  /*e820*/  FFMA.FTZ R206, R97, UR4, -R38 ;  /* 0x0000000461ce7c23 */ /* 0x002fc40008010826 */
[----:B------:R-:W1:Y:S04]  /*e830*/  SHFL.IDX PT, R97, R11, R209, 0x1f ;  /* 0x00001fd10b617589 */ /* 0x000e6800000e0000 */
[----:B--2---:R-:W2:Y:S04]  /*e840*/  SHFL.IDX PT, R204, R11, R215, 0x1f ;  /* 0x00001fd70bcc7589 */ /* 0x004ea800000e0000 */
[----:B------:R-:W4:Y:S01]  /*e850*/  SHFL.IDX PT, R205, R11, R10, 0x1f ;  /* 0x00001f0a0bcd7589 */ /* 0x000f2200000e0000 */
[--C-:B------:R-:W-:Y:S01]  /*e860*/  FFMA.FTZ R112, R112, UR4, -R122.reuse ;  /* 0x0000000470707c23 */ /* 0x100fe2000801087a */
[----:B------:R-:W-:Y:S01]  /*e870*/  FFMA.FTZ R107, R107, UR4, -R122 ;  /* 0x000000046b6b7c23 */ /* 0x000fe2000801087a */
[--C-:B---3--:R-:W-:Y:S01]  /*e880*/  FFMA.FTZ R122, R95, UR4, -R124.reuse ;  /* 0x000000045f7a7c23 */ /* 0x108fe2000801087c */
[----:B------:R-:W-:-:S02]  /*e890*/  FFMA.FTZ R124, R96, UR4, -R124 ;  /* 0x00000004607c7c23 */ /* 0x000fc4000801087c */
[----:B------:R-:W3:Y:S01]  /*e8a0*/  SHFL.IDX PT, R96, R11, R225, 0x1f ;  /* 0x00001fe10b607589 */ /* 0x000ee200000e0000 */
[----:B------:R-:W-:Y:S01]  /*e8b0*/  FFMA.FTZ R109, R109, UR4, -R38 ;  /* 0x000000046d6d7c23 */ /* 0x000fe20008010826 */
[----:B------:R-:W-:Y:S01]  /*e8c0*/  FFMA.FTZ R103, R103, UR4, -R39 ;  /* 0x0000000467677c23 */ /* 0x000fe20008010827 */
[--C-:B-1----:R-:W-:Y:S01]  /*e8d0*/  FFMA.FTZ R105, R105, UR4, -R97.reuse ;  /* 0x0000000469697c23 */ /* 0x102fe20008010861 */
[----:B------:R-:W-:Y:S01]  /*e8e0*/  FFMA.FTZ R104, R104, UR4, -R97 ;  /* 0x0000000468687c23 */ /* 0x000fe20008010861 */
[--C-:B--2---:R-:W-:Y:S01]  /*e8f0*/  FFMA.FTZ R119, R119, UR4, -R204.reuse ;  /* 0x0000000477777c23 */ /* 0x104fe200080108cc */
[----:B------:R-:W-:Y:S02]  /*e900*/  FFMA.FTZ R204, R94, UR4, -R204 ;  /* 0x000000045ecc7c23 */ /* 0x000fe400080108cc */
[----:B------:R1:W-:Y:S02]  /*e910*/  MUFU.EX2 R94, R120 ;  /* 0x00000078005e7308 */ /* 0x0003e40000000800 */
[----:B-1----:R-:W-:-:S02]  /*e920*/  FFMA.FTZ R120, R99, UR4, -R207 ;  /* 0x0000000463787c23 */ /* 0x002fc400080108cf */
[----:B------:R-:W1:Y:S04]  /*e930*/  SHFL.IDX PT, R99, R14, R10, 0x1f ;  /* 0x00001f0a0e637589 */ /* 0x000e6800000e0000 */
[----:B------:R2:W-:Y:S01]  /*e940*/  MUFU.EX2 R97, R109 ;  /* 0x0000006d00617308 */ /* 0x0005e20000000800 */
[----:B------:R-:W-:Y:S01]  /*e950*/  FFMA.FTZ R114, R114, UR4, -R39 ;  /* 0x0000000472727c23 */ /* 0x000fe20008010827 */
[--C-:B----4-:R-:W-:Y:S01]  /*e960*/  FFMA.FTZ R117, R117, UR4, -R205.reuse ;  /* 0x0000000475757c23 */ /* 0x110fe200080108cd */
[----:B--2---:R-:W2:Y:S05]  /*e970*/  SHFL.IDX PT, R109, R14, R225, 0x1f ;  /* 0x00001fe10e6d7589 */ /* 0x004eaa00000e0000 */
[----:B------:R4:W-:Y:S01]  /*e980*/  MUFU.EX2 R95, R103 ;  /* 0x00000067005f7308 */ /* 0x0009e20000000800 */
[----:B------:R-:W-:-:S02]  /*e990*/  FFMA.FTZ R106, R106, UR4, -R205 ;  /* 0x000000046a6a7c23 */ /* 0x000fc400080108cd */
[----:B------:R-:W-:Y:S04]  /*e9a0*/  SHFL.IDX PT, R205, R11, R229, 0x1f ;  /* 0x00001fe50bcd7589 */ /* 0x000fe800000e0000 */
[----:B----4-:R-:W4:Y:S01]  /*e9b0*/  SHFL.IDX PT, R103, R14, R209, 0x1f ;  /* 0x00001fd10e677589 */ /* 0x010f2200000e0000 */
[----:B------:R-:W2:Y:S01]  /*e9c0*/  MUFU.EX2 R25, R25 ;  /* 0x0000001900197308 */ /* 0x000ea20000000800 */
[----:B---3--:R-:W-:-:S07]  /*e9d0*/  FFMA.FTZ R101, R101, UR4, -R96 ;  /* 0x0000000465657c23 */ /* 0x008fce0008010860 */
[----:B------:R3:W-:Y:S01]  /*e9e0*/  MUFU.EX2 R38, R123 ;  /* 0x0000007b00267308 */ /* 0x0007e20000000800 */
[----:B------:R-:W-:-:S07]  /*e9f0*/  FFMA.FTZ R100, R100, UR4, -R96 ;  /* 0x0000000464647c23 */ /* 0x000fce0008010860 */
[----:B------:R1:W-:Y:S01]  /*ea00*/  MUFU.EX2 R39, R125 ;  /* 0x0000007d00277308 */ /* 0x0003e20000000800 */
[----:B---3--:R-:W-:Y:S04]  /*ea10*/  SHFL.IDX PT, R123, R11, R230, 0x1f ;  /* 0x00001fe60b7b7589 */ /* 0x008fe800000e0000 */
[----:B-1----:R1:W-:Y:S03]  /*ea20*/  SHFL.IDX PT, R125, R11, R211, 0x1f ;  /* 0x00001fd30b7d7589 */ /* 0x0023e600000e0000 */
[----:B------:R3:W-:Y:S08]  /*ea30*/  MUFU.EX2 R96, R114 ;  /* 0x0000007200607308 */ /* 0x0007f00000000800 */
[----:B-1----:R1:W-:Y:S01]  /*ea40*/  MUFU.EX2 R11, R121 ;  /* 0x00000079000b7308 */ /* 0x0023e20000000800 */
[----:B---3--:R-:W-:Y:S04]  /*ea50*/  SHFL.IDX PT, R114, R14, R211, 0x1f ;  /* 0x00001fd30e727589 */ /* 0x008fe800000e0000 */
[----:B-1----:R-:W1:Y:S01]  /*ea60*/  SHFL.IDX PT, R121, R14, R215, 0x1f ;  /* 0x00001fd70e797589 */ /* 0x002e6200000e0000 */
[----:B------:R-:W-:Y:S01]  /*ea70*/  FFMA.FTZ R111, R111, UR4, -R207 ;  /* 0x000000046f6f7c23 */ /* 0x000fe200080108cf */
[--C-:B------:R-:W-:Y:S01]  /*ea80*/  FFMA.FTZ R113, R113, UR4, -R99.reuse ;  /* 0x0000000471717c23 */ /* 0x100fe20008010863 */
[----:B------:R-:W-:Y:S01]  /*ea90*/  FFMA.FTZ R131, R131, UR4, -R99 ;  /* 0x0000000483837c23 */ /* 0x000fe20008010863 */
[----:B------:R-:W3:Y:S01]  /*eaa0*/  SHFL.IDX PT, R207, R14, R226, 0x1f ;  /* 0x00001fe20ecf7589 */ /* 0x000ee200000e0000 */
[----:B------:R4:W-:Y:S01]  /*eab0*/  MUFU.EX2 R99, R112 ;  /* 0x0000007000637308 */ /* 0x0009e20000000800 */
[--C-:B--2---:R-:W-:Y:S01]  /*eac0*/  FFMA.FTZ R130, R130, UR4, -R109.reuse ;  /* 0x0000000482827c23 */ /* 0x104fe2000801086d */
[----:B------:R-:W-:Y:S01]  /*ead0*/  FFMA.FTZ R137, R137, UR4, -R109 ;  /* 0x0000000489897c23 */ /* 0x000fe2000801086d */
[----:B------:R-:W-:Y:S01]  /*eae0*/  FMUL.FTZ R216, R25, R216 ;  /* 0x000000d819d87220 */ /* 0x000fe20000410000 */
[----:B------:R-:W-:Y:S01]  /*eaf0*/  FFMA.FTZ R109, -R237, R237, 1 ;  /* 0x3f800000ed6d7423 */ /* 0x000fe200000101ed */
[----:B----4-:R-:W-:-:S03]  /*eb00*/  FFMA.FTZ R127, R127, UR4, -R103 ;  /* 0x000000047f7f7c23 */ /* 0x010fc60008010867 */
[----:B------:R-:W2:Y:S01]  /*eb10*/  MUFU.EX2 R26, R26 ;  /* 0x0000001a001a7308 */ /* 0x000ea20000000800 */
[----:B------:R-:W4:Y:S01]  /*eb20*/  SHFL.IDX PT, R112, R14, R230, 0x1f ;  /* 0x00001fe60e707589 */ /* 0x000f2200000e0000 */
[----:B------:R-:W-:Y:S01]  /*eb30*/  FFMA.FTZ R139, R139, UR4, -R103 ;  /* 0x000000048b8b7c23 */ /* 0x000fe20008010867 */
[----:B------:R-:W-:Y:S02]  /*eb40*/  FMUL.FTZ R109, R109, R216 ;  /* 0x000000d86d6d7220 */ /* 0x000fe40000410000 */
[----:B------:R3:W4:Y:S03]  /*eb50*/  SHFL.IDX PT, R103, R14, R229, 0x1f ;  /* 0x00001fe50e677589 */ /* 0x00072600000e0000 */
[----:B------:R-:W2:Y:S01]  /*eb60*/  MUFU.TANH R132, R132 ;  /* 0x0000008400847308 */ /* 0x000ea20000002400 */
[----:B------:R-:W4:Y:S07]  /*eb70*/  SHFL.IDX PT, R216, R17, R10, 0x1f ;  /* 0x00001f0a11d87589 */ /* 0x000f2e00000e0000 */
[----:B------:R-:W4:Y:S01]  /*eb80*/  MUFU.TANH R134, R134 ;  /* 0x0000008600867308 */ /* 0x000f220000002400 */
[--C-:B-1----:R-:W-:Y:S01]  /*eb90*/  FFMA.FTZ R108, R108, UR4, -R121.reuse ;  /* 0x000000046c6c7c23 */ /* 0x102fe20008010879 */
[----:B------:R-:W-:Y:S01]  /*eba0*/  FFMA.FTZ R138, R138, UR4, -R121 ;  /* 0x000000048a8a7c23 */ /* 0x000fe20008010879 */
[----:B------:R-:W-:-:S05]  /*ebb0*/  FFMA.FTZ R102, R102, UR4, -R125 ;  /* 0x0000000466667c23 */ /* 0x000fca000801087d */
[----:B------:R-:W-:Y:S01]  /*ebc0*/  MUFU.TANH R133, R133 ;  /* 0x0000008500857308 */ /* 0x000fe20000002400 */
[----:B------:R-:W-:Y:S01]  /*ebd0*/  FFMA.FTZ R115, R115, UR4, -R125 ;  /* 0x0000000473737c23 */ /* 0x000fe2000801087d */
[----:B------:R-:W-:-:S06]  /*ebe0*/  FSEL R121, R4, -INF , !P3 ;  /* 0xff80000004797808 */ /* 0x000fcc0005800000 */
[----:B------:R-:W1:Y:S01]  /*ebf0*/  MUFU.TANH R135, R135 ;  /* 0x0000008700877308 */ /* 0x000e620000002400 */
[----:B------:R-:W-:-:S07]  /*ec00*/  FSEL R125, R128, -INF , !P2 ;  /* 0xff800000807d7808 */ /* 0x000fce0005000000 */
[----:B------:R-:W1:Y:S08]  /*ec10*/  MUFU.EX2 R28, R28 ;  /* 0x0000001c001c7308 */ /* 0x000e700000000800 */
[----:B------:R-:W1:Y:S01]  /*ec20*/  MUFU.EX2 R29, R29 ;  /* 0x0000001d001d7308 */ /* 0x000e620000000800 */
[----:B------:R-:W-:-:S07]  /*ec30*/  FFMA.FTZ R121, R121, UR4, -R114 ;  /* 0x0000000479797c23 */ /* 0x000fce0008010872 */
[----:B------:R-:W1:Y:S01]  /*ec40*/  MUFU.EX2 R32, R32 ;  /* 0x0000002000207308 */ /* 0x000e620000000800 */
[--C-:B------:R-:W-:Y:S01]  /*ec50*/  FFMA.FTZ R110, R110, UR4, -R205.reuse ;  /* 0x000000046e6e7c23 */ /* 0x100fe200080108cd */
[----:B------:R-:W-:Y:S01]  /*ec60*/  FFMA.FTZ R118, R118, UR4, -R205 ;  /* 0x0000000476767c23 */ /* 0x000fe200080108cd */
[----:B---3--:R-:W-:-:S05]  /*ec70*/  FFMA.FTZ R14, -R200, R200, 1 ;  /* 0x3f800000c80e7423 */ /* 0x008fca00000101c8 */
[----:B------:R-:W3:Y:S01]  /*ec80*/  MUFU.EX2 R30, R30 ;  /* 0x0000001e001e7308 */ /* 0x000ee20000000800 */
[----:B--2---:R-:W-:Y:S01]  /*ec90*/  FMUL.FTZ R212, R26, R212 ;  /* 0x000000d41ad47220 */ /* 0x004fe20000410000 */
[----:B------:R-:W-:Y:S01]  /*eca0*/  FFMA.FTZ R114, R125, UR4, -R114 ;  /* 0x000000047d727c23 */ /* 0x000fe20008010872 */
[----:B------:R-:W-:-:S05]  /*ecb0*/  FSEL R125, R132, -INF , !P5 ;  /* 0xff800000847d7808 */ /* 0x000fca0006800000 */
[----:B------:R-:W2:Y:S01]  /*ecc0*/  MUFU.EX2 R31, R31 ;  /* 0x0000001f001f7308 */ /* 0x000ea20000000800 */
[----:B----4-:R-:W-:Y:S01]  /*ecd0*/  FSEL R205, R134, -INF , !P0 ;  /* 0xff80000086cd7808 */ /* 0x010fe20004000000 */
[----:B------:R-:W-:Y:S01]  /*ece0*/  FMUL.FTZ R218, R27, R218 ;  /* 0x000000da1bda7220 */ /* 0x000fe20000410000 */
[--C-:B------:R-:W-:Y:S01]  /*ecf0*/  FFMA.FTZ R116, R116, UR4, -R123.reuse ;  /* 0x0000000474747c23 */ /* 0x100fe2000801087b */
[----:B------:R-:W-:Y:S01]  /*ed00*/  FFMA.FTZ R123, R98, UR4, -R123 ;  /* 0x00000004627b7c23 */ /* 0x000fe2000801087b */
[----:B------:R-:W-:Y:S01]  /*ed10*/  FMUL.FTZ R14, R14, R212 ;  /* 0x000000d40e0e7220 */ /* 0x000fe20000410000 */
[--C-:B------:R-:W-:Y:S01]  /*ed20*/  FFMA.FTZ R126, R126, UR4, -R207.reuse ;  /* 0x000000047e7e7c23 */ /* 0x100fe200080108cf */
[----:B------:R-:W-:Y:S01]  /*ed30*/  FFMA.FTZ R129, R129, UR4, -R207 ;  /* 0x0000000481817c23 */ /* 0x000fe200080108cf */
[----:B------:R4:W-:Y:S01]  /*ed40*/  MUFU.EX2 R98, R206 ;  /* 0x000000ce00627308 */ /* 0x0009e20000000800 */
[----:B------:R-:W-:Y:S01]  /*ed50*/  FFMA.FTZ R212, -R21, R21, 1 ;  /* 0x3f80000015d47423 */ /* 0x000fe20000010115 */
[--C-:B------:R-:W-:Y:S01]  /*ed60*/  FFMA.FTZ R125, R125, UR4, -R112.reuse ;  /* 0x000000047d7d7c23 */ /* 0x100fe20008010870 */
[----:B------:R-:W-:Y:S01]  /*ed70*/  FFMA.FTZ R205, R205, UR4, -R112 ;  /* 0x00000004cdcd7c23 */ /* 0x000fe20008010870 */
[----:B-1----:R-:W-:Y:S01]  /*ed80*/  FSEL R207, R135, -INF , !P1 ;  /* 0xff80000087cf7808 */ /* 0x002fe20004800000 */
[----:B------:R-:W-:Y:S01]  /*ed90*/  FFMA.FTZ R21, -R22, R22, 1 ;  /* 0x3f80000016157423 */ /* 0x000fe20000010116 */
[----:B------:R-:W-:Y:S01]  /*eda0*/  FMUL.FTZ R112, R235, R218 ;  /* 0x000000daeb707220 */ /* 0x000fe20000410000 */
[----:B------:R-:W-:Y:S01]  /*edb0*/  FMUL.FTZ R221, R28, R221 ;  /* 0x000000dd1cdd7220 */ /* 0x000fe20000410000 */
[----:B------:R-:W-:Y:S01]  /*edc0*/  FMUL.FTZ R22, R18, R227 ;  /* 0x000000e312167220 */ /* 0x000fe20000410000 */
[----:B----4-:R-:W-:Y:S01]  /*edd0*/  FSEL R206, R133, -INF , !P4 ;  /* 0xff80000085ce7808 */ /* 0x010fe20006000000 */
[----:B------:R-:W-:Y:S01]  /*ede0*/  FFMA.FTZ R209, -R233, R233, 1 ;  /* 0x3f800000e9d17423 */ /* 0x000fe200000101e9 */
[----:B------:R-:W-:Y:S01]  /*edf0*/  FFMA.FTZ R211, -R234, R234, 1 ;  /* 0x3f800000ead37423 */ /* 0x000fe200000101ea */
[----:B------:R-:W-:Y:S01]  /*ee00*/  FMUL.FTZ R222, R29, R222 ;  /* 0x000000de1dde7220 */ /* 0x000fe20000410000 */
[----:B------:R-:W1:Y:S01]  /*ee10*/  SHFL.IDX PT, R218, R17, R215, 0x1f ;  /* 0x00001fd711da7589 */ /* 0x000e6200000e0000 */
[C---:B------:R-:W-:Y:S01]  /*ee20*/  VIADD R227, R10.reuse, 0x8 ;  /* 0x000000080ae37836 */ /* 0x040fe20000000000 */
[----:B------:R-:W-:Y:S01]  /*ee30*/  IADD3 R234, R10, 0xc, RZ ;  /* 0x0000000c0aea7810 */ /* 0x000fe20007ffe0ff */
[----:B------:R-:W-:Y:S01]  /*ee40*/  FMUL.FTZ R226, R32, R220 ;  /* 0x000000dc20e27220 */ /* 0x000fe20000410000 */
[--C-:B------:R-:W-:Y:S01]  /*ee50*/  FFMA.FTZ R206, R206, UR4, -R103.reuse ;  /* 0x00000004cece7c23 */ /* 0x100fe20008010867 */
[----:B------:R-:W-:Y:S01]  /*ee60*/  FFMA.FTZ R207, R207, UR4, -R103 ;  /* 0x00000004cfcf7c23 */ /* 0x000fe20008010867 */
[----:B------:R-:W4:Y:S01]  /*ee70*/  SHFL.IDX PT, R220, R17, R229, 0x1f ;  /* 0x00001fe511dc7589 */ /* 0x000f2200000e0000 */
[----:B------:R-:W-:Y:S01]  /*ee80*/  FMUL.FTZ R103, R236, R221 ;  /* 0x000000ddec677220 */ /* 0x000fe20000410000 */
[----:B---3--:R-:W-:Y:S01]  /*ee90*/  FMUL.FTZ R223, R30, R223 ;  /* 0x000000df1edf7220 */ /* 0x008fe20000410000 */
[----:B------:R-:W-:Y:S01]  /*eea0*/  FMUL.FTZ R209, R209, R222 ;  /* 0x000000ded1d17220 */ /* 0x000fe20000410000 */
[----:B------:R-:W3:Y:S01]  /*eeb0*/  SHFL.IDX PT, R221, R17, R227, 0x1f ;  /* 0x00001fe311dd7589 */ /* 0x000ee200000e0000 */
[----:B--2---:R-:W-:Y:S01]  /*eec0*/  FMUL.FTZ R222, R31, R217 ;  /* 0x000000d91fde7220 */ /* 0x004fe20000410000 */
[----:B------:R-:W-:-:S02]  /*eed0*/  VIADD R233, R10, 0x10 ;  /* 0x000000100ae97836 */ /* 0x000fc40000000000 */
[--C-:B------:R-:W-:Y:S01]  /*eee0*/  FADD.FTZ R40, R40, -R216.reuse ;  /* 0x800000d828287221 */ /* 0x100fe20000010000 */
[----:B------:R-:W-:Y:S01]  /*eef0*/  FADD.FTZ R42, R42, -R216 ;  /* 0x800000d82a2a7221 */ /* 0x000fe20000010000 */
[----:B------:R-:W2:Y:S01]  /*ef00*/  SHFL.IDX PT, R217, R17, R234, 0x1f ;  /* 0x00001fea11d97589 */ /* 0x000ea200000e0000 */
[----:B------:R-:W-:-:S03]  /*ef10*/  FMUL.FTZ R224, R19, R224 ;  /* 0x000000e013e07220 */ /* 0x000fc60000410000 */
[----:B------:R1:W-:Y:S01]  /*ef20*/  LDS R216, [R13+0x400] ;  /* 0x000400000dd87984 */ /* 0x0003e20000000800 */
[----:B------:R-:W-:Y:S01]  /*ef30*/  FMUL.FTZ R211, R211, R223 ;  /* 0x000000dfd3d37220 */ /* 0x000fe20000410000 */
[----:B------:R-:W-:Y:S01]  /*ef40*/  FMUL.FTZ R22, R212, R22 ;  /* 0x00000016d4167220 */ /* 0x000fe20000410000 */
[----:B------:R-:W-:Y:S01]  /*ef50*/  FFMA.FTZ R212, -R23, R23, 1 ;  /* 0x3f80000017d47423 */ /* 0x000fe20000010117 */
[----:B------:R-:W-:Y:S01]  /*ef60*/  IADD3 R235, R10, 0x14, RZ ;  /* 0x000000140aeb7810 */ /* 0x000fe20007ffe0ff */
[----:B------:R-:W2:Y:S01]  /*ef70*/  SHFL.IDX PT, R223, R17, R233, 0x1f ;  /* 0x00001fe911df7589 */ /* 0x000ea200000e0000 */
[----:B------:R-:W2:Y:S01]  /*ef80*/  MUFU.EX2 R36, R36 ;  /* 0x0000002400247308 */ /* 0x000ea20000000800 */
[----:B------:R-:W-:Y:S01]  /*ef90*/  FMUL.FTZ R21, R21, R224 ;  /* 0x000000e015157220 */ /* 0x000fe20000410000 */
[----:B------:R-:W-:Y:S01]  /*efa0*/  FMUL.FTZ R212, R212, R222 ;  /* 0x000000ded4d47220 */ /* 0x000fe20000410000 */
[----:B------:R-:W2:Y:S04]  /*efb0*/  SHFL.IDX PT, R224, R17, R235, 0x1f ;  /* 0x00001feb11e07589 */ /* 0x000ea800000e0000 */
[----:B------:R-:W2:Y:S01]  /*efc0*/  SHFL.IDX PT, R222, R17, R230, 0x1f ;  /* 0x00001fe611de7589 */ /* 0x000ea200000e0000 */
[----:B-1----:R-:W-:Y:S01]  /*efd0*/  FFMA.FTZ R13, -R171, R171, 1 ;  /* 0x3f800000ab0d7423 */ /* 0x002fe200000101ab */
[----:B------:R-:W-:Y:S01]  /*efe0*/  FMUL.FTZ R40, R35, R40 ;  /* 0x0000002823287220 */ /* 0x000fe20000410000 */
[--C-:B------:R-:W-:Y:S01]  /*eff0*/  FADD.FTZ R41, R41, -R218.reuse ;  /* 0x800000da29297221 */ /* 0x100fe20000010000 */
[----:B------:R-:W-:Y:S01]  /*f000*/  FADD.FTZ R43, R43, -R218 ;  /* 0x800000da2b2b7221 */ /* 0x000fe20000010000 */
[--C-:B----4-:R-:W-:Y:S01]  /*f010*/  FADD.FTZ R53, R53, -R220.reuse ;  /* 0x800000dc35357221 */ /* 0x110fe20000010000 */
[----:B------:R-:W-:Y:S01]  /*f020*/  FADD.FTZ R55, R55, -R220 ;  /* 0x800000dc37377221 */ /* 0x000fe20000010000 */
[----:B------:R-:W-:Y:S01]  /*f030*/  FMUL.FTZ R13, R13, R40 ;  /* 0x000000280d0d7220 */ /* 0x000fe20000410000 */
[----:B------:R-:W-:Y:S01]  /*f040*/  FFMA.FTZ R40, -R170, R170, 1 ;  /* 0x3f800000aa287423 */ /* 0x000fe200000101aa */
[----:B------:R-:W-:Y:S01]  /*f050*/  FMUL.FTZ R220, R12, R41 ;  /* 0x000000290cdc7220 */ /* 0x000fe20000410000 */
[--C-:B---3--:R-:W-:Y:S01]  /*f060*/  FADD.FTZ R44, R44, -R221.reuse ;  /* 0x800000dd2c2c7221 */ /* 0x108fe20000010000 */
[----:B------:R-:W-:Y:S01]  /*f070*/  FADD.FTZ R46, R46, -R221 ;  /* 0x800000dd2e2e7221 */ /* 0x000fe20000010000 */
[--C-:B--2---:R-:W-:Y:S01]  /*f080*/  FADD.FTZ R45, R45, -R217.reuse ;  /* 0x800000d92d2d7221 */ /* 0x104fe20000010000 */
[----:B------:R-:W-:Y:S01]  /*f090*/  FADD.FTZ R47, R47, -R217 ;  /* 0x800000d92f2f7221 */ /* 0x000fe20000010000 */
[----:B------:R-:W-:Y:S01]  /*f0a0*/  FFMA.FTZ R217, -R169, R169, 1 ;  /* 0x3f800000a9d97423 */ /* 0x000fe200000101a9 */
[----:B------:R-:W-:Y:S01]  /*f0b0*/  FMUL.FTZ R218, R36, R42 ;  /* 0x0000002a24da7220 */ /* 0x000fe20000410000 */
[----:B------:R-:W-:Y:S01]  /*f0c0*/  FMUL.FTZ R221, R37, R43 ;  /* 0x0000002b25dd7220 */ /* 0x000fe20000410000 */
[----:B------:R-:W-:Y:S01]  /*f0d0*/  FMUL.FTZ R43, R40, R220 ;  /* 0x000000dc282b7220 */ /* 0x000fe20000410000 */
[----:B------:R-:W-:Y:S01]  /*f0e0*/  FFMA.FTZ R40, -R167, R167, 1 ;  /* 0x3f800000a7287423 */ /* 0x000fe200000101a7 */
[----:B------:R-:W-:Y:S01]  /*f0f0*/  FMUL.FTZ R44, R38, R44 ;  /* 0x0000002c262c7220 */ /* 0x000fe20000410000 */
[--C-:B------:R-:W-:Y:S01]  /*f100*/  FADD.FTZ R48, R48, -R223.reuse ;  /* 0x800000df30307221 */ /* 0x100fe20000010000 */
[----:B------:R-:W-:Y:S01]  /*f110*/  FADD.FTZ R50, R50, -R223 ;  /* 0x800000df32327221 */ /* 0x000fe20000010000 */
        /* <DEDUP_REMOVED lines=8> */
[----:B------:R-:W-:Y:S01]  /*f1a0*/  FADD.FTZ R51, R51, -R224 ;  /* 0x800000e033337221 */ /* 0x000fe20000010000 */
[----:B------:R-:W-:Y:S01]  /*f1b0*/  FADD.FTZ R52, R52, -R222 ;  /* 0x800000de34347221 */ /* 0x000fe20000010000 */
[----:B------:R-:W-:Y:S01]  /*f1c0*/  FADD.FTZ R49, R49, -R224 ;  /* 0x800000e031317221 */ /* 0x000fe20000010000 */
        /* <DEDUP_REMOVED lines=9> */
[----:B------:R-:W-:-:S02]  /*f260*/  VIADD R228, R10, 0x4 ;  /* 0x000000040ae47836 */ /* 0x000fc40000000000 */
[----:B------:R-:W-:Y:S01]  /*f270*/  FFMA.FTZ R51, -R165, R165, 1 ;  /* 0x3f800000a5337423 */ /* 0x000fe200000101a5 */
[----:B------:R-:W-:Y:S01]  /*f280*/  FMUL.FTZ R44, R89, R46 ;  /* 0x0000002e592c7220 */ /* 0x000fe20000410000 */
[----:B------:R-:W-:Y:S01]  /*f290*/  SHFL.IDX PT, R40, R216, R227, 0x1f ;  /* 0x00001fe3d8287589 */ /* 0x000fe200000e0000 */
[----:B------:R-:W1:Y:S01]  /*f2a0*/  MUFU.EX2 R122, R122 ;  /* 0x0000007a007a7308 */ /* 0x000e620000000800 */
[----:B------:R-:W-:Y:S02]  /*f2b0*/  FMUL.FTZ R46, R88, R217 ;  /* 0x000000d9582e7220 */ /* 0x000fe40000410000 */
[----:B------:R-:W2:Y:S01]  /*f2c0*/  SHFL.IDX PT, R89, R216, R10, 0x1f ;  /* 0x00001f0ad8597589 */ /* 0x000ea200000e0000 */
[----:B------:R-:W-:Y:S01]  /*f2d0*/  FMUL.FTZ R49, R92, R49 ;  /* 0x000000315c317220 */ /* 0x000fe20000410000 */
[----:B------:R-:W-:Y:S01]  /*f2e0*/  FMUL.FTZ R52, R90, R91 ;  /* 0x0000005b5a347220 */ /* 0x000fe20000410000 */
[----:B------:R-:W-:Y:S01]  /*f2f0*/  FMUL.FTZ R51, R51, R93 ;  /* 0x0000005d33337220 */ /* 0x000fe20000410000 */
[----:B------:R-:W3:Y:S01]  /*f300*/  SHFL.IDX PT, R88, R216, R228, 0x1f ;  /* 0x00001fe4d8587589 */ /* 0x000ee200000e0000 */
[----:B------:R-:W4:Y:S03]  /*f310*/  MUFU.EX2 R124, R124 ;  /* 0x0000007c007c7308 */ /* 0x000f260000000800 */
[----:B------:R-:W-:Y:S04]  /*f320*/  SHFL.IDX PT, R92, R216, R234, 0x1f ;  /* 0x00001fead85c7589 */ /* 0x000fe800000e0000 */
[----:B------:R-:W-:Y:S04]  /*f330*/  SHFL.IDX PT, R93, R216, R233, 0x1f ;  /* 0x00001fe9d85d7589 */ /* 0x000fe800000e0000 */
[----:B------:R-:W-:Y:S04]  /*f340*/  SHFL.IDX PT, R91, R216, R235, 0x1f ;  /* 0x00001febd85b7589 */ /* 0x000fe800000e0000 */
[----:B------:R-:W-:Y:S04]  /*f350*/  SHFL.IDX PT, R90, R216, R230, 0x1f ;  /* 0x00001fe6d85a7589 */ /* 0x000fe800000e0000 */
[----:B------:R-:W3:Y:S01]  /*f360*/  SHFL.IDX PT, R216, R216, R229, 0x1f ;  /* 0x00001fe5d8d87589 */ /* 0x000ee200000e0000 */
[----:B------:R-:W3:Y:S01]  /*f370*/  MUFU.EX2 R111, R111 ;  /* 0x0000006f006f7308 */ /* 0x000ee20000000800 */
[----:B------:R-:W-:Y:S01]  /*f380*/  FFMA.FTZ R42, -R168, R168, 1 ;  /* 0x3f800000a82a7423 */ /* 0x000fe200000101a8 */
[----:B------:R-:W-:Y:S01]  /*f390*/  FFMA.FTZ R217, -R164, R164, 1 ;  /* 0x3f800000a4d97423 */ /* 0x000fe200000101a4 */
[----:B------:R-:W3:Y:S02]  /*f3a0*/  LDL.LU R200, [R1+0x110] ;  /* 0x0001100001c87983 */ /* 0x000ee40000300800 */
[----:B------:R-:W-:Y:S01]  /*f3b0*/  FMUL.FTZ R42, R42, R221 ;  /* 0x000000dd2a2a7220 */ /* 0x000fe20000410000 */
[----:B-1----:R-:W-:-:S02]  /*f3c0*/  FMUL.FTZ R221, R122, R53 ;  /* 0x000000357add7220 */ /* 0x002fc40000410000 */
[----:B------:R-:W1:Y:S01]  /*f3d0*/  MUFU.EX2 R204, R204 ;  /* 0x000000cc00cc7308 */ /* 0x000e620000000800 */
[----:B------:R-:W-:Y:S01]  /*f3e0*/  FADD.FTZ R54, R54, -R222 ;  /* 0x800000de36367221 */ /* 0x000fe20000010000 */
[----:B----4-:R-:W-:Y:S01]  /*f3f0*/  FMUL.FTZ R222, R124, R55 ;  /* 0x000000377cde7220 */ /* 0x010fe20000410000 */
[----:B------:R-:W-:-:S05]  /*f400*/  FMUL.FTZ R55, R217, R221 ;  /* 0x000000ddd9377220 */ /* 0x000fca0000410000 */
[----:B------:R-:W4:Y:S01]  /*f410*/  MUFU.EX2 R119, R119 ;  /* 0x0000007700777308 */ /* 0x000f220000000800 */
[----:B--2---:R-:W-:Y:S01]  /*f420*/  FADD.FTZ R217, R56, -R89 ;  /* 0x8000005938d97221 */ /* 0x004fe20000010000 */
[----:B------:R-:W-:-:S06]  /*f430*/  FADD.FTZ R56, R60, -R40 ;  /* 0x800000283c387221 */ /* 0x000fcc0000010000 */
[----:B------:R-:W2:Y:S01]  /*f440*/  MUFU.EX2 R101, R101 ;  /* 0x0000006500657308 */ /* 0x000ea20000000800 */
[----:B------:R-:W-:Y:S01]  /*f450*/  FADD.FTZ R40, R62, -R40 ;  /* 0x800000283e287221 */ /* 0x000fe20000010000 */
[--C-:B---3--:R-:W-:Y:S01]  /*f460*/  FADD.FTZ R57, R57, -R88.reuse ;  /* 0x8000005839397221 */ /* 0x108fe20000010000 */
[----:B------:R-:W-:-:S05]  /*f470*/  FADD.FTZ R59, R59, -R88 ;  /* 0x800000583b3b7221 */ /* 0x000fca0000010000 */
[----:B------:R-:W3:Y:S01]  /*f480*/  MUFU.EX2 R120, R120 ;  /* 0x0000007800787308 */ /* 0x000ee20000000800 */
[--C-:B------:R-:W-:Y:S01]  /*f490*/  FADD.FTZ R88, R69, -R216.reuse ;  /* 0x800000d845587221 */ /* 0x100fe20000010000 */
[----:B------:R-:W-:-:S06]  /*f4a0*/  FADD.FTZ R216, R71, -R216 ;  /* 0x800000d847d87221 */ /* 0x000fcc0000010000 */
[----:B------:R-:W3:Y:S01]  /*f4b0*/  MUFU.EX2 R104, R104 ;  /* 0x0000006800687308 */ /* 0x000ee20000000800 */
[----:B------:R-:W-:Y:S01]  /*f4c0*/  FFMA.FTZ R71, -R155, R155, 1 ;  /* 0x3f8000009b477423 */ /* 0x000fe2000001019b */
[----:B------:R-:W-:-:S06]  /*f4d0*/  FMUL.FTZ R40, R111, R40 ;  /* 0x000000286f287220 */ /* 0x000fcc0000410000 */
[----:B------:R-:W3:Y:S01]  /*f4e0*/  MUFU.EX2 R107, R107 ;  /* 0x0000006b006b7308 */ /* 0x000ee20000000800 */
[----:B------:R-:W-:Y:S01]  /*f4f0*/  FADD.FTZ R64, R64, -R93 ;  /* 0x8000005d40407221 */ /* 0x000fe20000010000 */
[----:B------:R-:W-:Y:S01]  /*f500*/  FMUL.FTZ R71, R71, R40 ;  /* 0x0000002847477220 */ /* 0x000fe20000410000 */
[----:B------:R-:W-:Y:S01]  /*f510*/  FADD.FTZ R61, R61, -R92 ;  /* 0x8000005c3d3d7221 */ /* 0x000fe20000010000 */
[----:B------:R-:W-:-:S04]  /*f520*/  FFMA.FTZ R69, -R158, R158, 1 ;  /* 0x3f8000009e457423 */ /* 0x000fc8000001019e */
[----:B------:R-:W3:Y:S01]  /*f530*/  MUFU.EX2 R105, R105 ;  /* 0x0000006900697308 */ /* 0x000ee20000000800 */
[----:B-1----:R-:W-:Y:S01]  /*f540*/  FMUL.FTZ R59, R204, R59 ;  /* 0x0000003bcc3b7220 */ /* 0x002fe20000410000 */
[----:B------:R-:W-:Y:S01]  /*f550*/  FFMA.FTZ R40, -R153, R153, 1 ;  /* 0x3f80000099287423 */ /* 0x000fe20000010199 */
[----:B------:R-:W-:Y:S01]  /*f560*/  FADD.FTZ R92, R63, -R92 ;  /* 0x8000005c3f5c7221 */ /* 0x000fe20000010000 */
[----:B------:R-:W-:Y:S01]  /*f570*/  FFMA.FTZ R62, -R160, R160, 1 ;  /* 0x3f800000a03e7423 */ /* 0x000fe200000101a0 */
[----:B----4-:R-:W-:-:S03]  /*f580*/  FMUL.FTZ R57, R119, R57 ;  /* 0x0000003977397220 */ /* 0x010fc60000410000 */
[----:B------:R-:W1:Y:S01]  /*f590*/  MUFU.EX2 R100, R100 ;  /* 0x0000006400647308 */ /* 0x000e620000000800 */
[----:B--2---:R-:W-:Y:S01]  /*f5a0*/  FMUL.FTZ R64, R101, R64 ;  /* 0x0000004065407220 */ /* 0x004fe20000410000 */
[----:B------:R-:W2:Y:S01]  /*f5b0*/  LDL.LU R201, [R1+0x10c] ;  /* 0x00010c0001c97983 */ /* 0x000ea20000300800 */
[----:B------:R-:W-:Y:S01]  /*f5c0*/  FFMA.FTZ R215, -R202, R202, 1 ;  /* 0x3f800000cad77423 */ /* 0x000fe200000101ca */
[----:B------:R-:W-:Y:S01]  /*f5d0*/  FFMA.FTZ R225, -R203, R203, 1 ;  /* 0x3f800000cbe17423 */ /* 0x000fe200000101cb */
[----:B------:R-:W-:Y:S01]  /*f5e0*/  FMUL.FTZ R69, R69, R59 ;  /* 0x0000003b45457220 */ /* 0x000fe20000410000 */
[----:B------:R-:W2:Y:S02]  /*f5f0*/  LDL.LU R202, [R1+0x108] ;  /* 0x0001080001ca7983 */ /* 0x000ea40000300800 */
[----:B------:R-:W4:Y:S01]  /*f600*/  MUFU.EX2 R106, R106 ;  /* 0x0000006a006a7308 */ /* 0x000f220000000800 */
[--C-:B------:R-:W-:Y:S01]  /*f610*/  FADD.FTZ R65, R65, -R91.reuse ;  /* 0x8000005b41417221 */ /* 0x100fe20000010000 */
[----:B------:R-:W2:Y:S01]  /*f620*/  LDL.LU R203, [R1+0x104] ;  /* 0x0001040001cb7983 */ /* 0x000ea20000300800 */
[----:B------:R-:W-:Y:S01]  /*f630*/  FADD.FTZ R67, R67, -R91 ;  /* 0x8000005b43437221 */ /* 0x000fe20000010000 */
[----:B------:R-:W-:-:S04]  /*f640*/  FMUL.FTZ R62, R62, R57 ;  /* 0x000000393e3e7220 */ /* 0x000fc80000410000 */
[----:B------:R-:W4:Y:S01]  /*f650*/  MUFU.EX2 R102, R102 ;  /* 0x0000006600667308 */ /* 0x000f220000000800 */
[----:B------:R1:W5:Y:S01]  /*f660*/  LDL.LU R171, [R1+0x100] ;  /* 0x0001000001ab7983 */ /* 0x0003620000300800 */
[----:B------:R-:W-:Y:S01]  /*f670*/  FFMA.FTZ R59, -R157, R157, 1 ;  /* 0x3f8000009d3b7423 */ /* 0x000fe2000001019d */
[----:B---3--:R-:W-:Y:S01]  /*f680*/  FMUL.FTZ R56, R120, R56 ;  /* 0x0000003878387220 */ /* 0x008fe20000410000 */
[----:B------:R-:W-:Y:S01]  /*f690*/  FMUL.FTZ R92, R104, R92 ;  /* 0x0000005c685c7220 */ /* 0x000fe20000410000 */
[----:B------:R-:W-:Y:S01]  /*f6a0*/  FMUL.FTZ R64, R40, R64 ;  /* 0x0000004028407220 */ /* 0x000fe20000410000 */
[----:B------:R3:W5:Y:S02]  /*f6b0*/  LDL.LU R170, [R1+0xfc] ;  /* 0x0000fc0001aa7983 */ /* 0x0007640000300800 */
[----:B------:R-:W4:Y:S01]  /*f6c0*/  MUFU.EX2 R116, R116 ;  /* 0x0000007400747308 */ /* 0x000f220000000800 */
[----:B------:R-:W-:Y:S01]  /*f6d0*/  FADD.FTZ R58, R58, -R89 ;  /* 0x800000593a3a7221 */ /* 0x000fe20000010000 */
[----:B------:R-:W-:Y:S01]  /*f6e0*/  FFMA.FTZ R57, -R154, R154, 1 ;  /* 0x3f8000009a397423 */ /* 0x000fe2000001019a */
[----:B------:R-:W4:Y:S01]  /*f6f0*/  SHFL.IDX PT, R40, R15, R228, 0x1f ;  /* 0x00001fe40f287589 */ /* 0x000f2200000e0000 */
[----:B------:R-:W-:Y:S01]  /*f700*/  FMUL.FTZ R220, R107, R54 ;  /* 0x000000366bdc7220 */ /* 0x000fe20000410000 */
[----:B------:R-:W-:-:S02]  /*f710*/  FFMA.FTZ R218, -R163, R163, 1 ;  /* 0x3f800000a3da7423 */ /* 0x000fc400000101a3 */
[----:B------:R-:W4:Y:S01]  /*f720*/  SHFL.IDX PT, R91, R15, R235, 0x1f ;  /* 0x00001feb0f5b7589 */ /* 0x000f2200000e0000 */
[----:B------:R-:W4:Y:S01]  /*f730*/  MUFU.EX2 R115, R115 ;  /* 0x0000007300737308 */ /* 0x000f220000000800 */
[----:B------:R-:W-:Y:S02]  /*f740*/  FMUL.FTZ R59, R59, R56 ;  /* 0x000000383b3b7220 */ /* 0x000fe40000410000 */
[----:B------:R3:W5:Y:S01]  /*f750*/  LDL.LU R169, [R1+0xf8] ;  /* 0x0000f80001a97983 */ /* 0x0007620000300800 */
[----:B------:R-:W-:-:S03]  /*f760*/  FMUL.FTZ R56, R57, R92 ;  /* 0x0000005c39387220 */ /* 0x000fc60000410000 */
[----:B------:R-:W4:Y:S01]  /*f770*/  SHFL.IDX PT, R89, R15, R10, 0x1f ;  /* 0x00001f0a0f597589 */ /* 0x000f2200000e0000 */
[----:B------:R-:W4:Y:S03]  /*f780*/  MUFU.EX2 R110, R110 ;  /* 0x0000006e006e7308 */ /* 0x000f260000000800 */
[----:B------:R3:W5:Y:S01]  /*f790*/  LDL.LU R168, [R1+0xf4] ;  /* 0x0000f40001a87983 */ /* 0x0007620000300800 */
[----:B------:R-:W-:Y:S01]  /*f7a0*/  FADD.FTZ R66, R66, -R93 ;  /* 0x8000005d42427221 */ /* 0x000fe20000010000 */
[----:B------:R-:W-:Y:S02]  /*f7b0*/  FADD.FTZ R63, R68, -R90 ;  /* 0x8000005a443f7221 */ /* 0x000fe40000010000 */
[----:B------:R3:W5:Y:S01]  /*f7c0*/  LDL.LU R167, [R1+0xf0] ;  /* 0x0000f00001a77983 */ /* 0x0007620000300800 */
[----:B------:R-:W4:Y:S01]  /*f7d0*/  MUFU.EX2 R117, R117 ;  /* 0x0000007500757308 */ /* 0x000f220000000800 */
[----:B------:R-:W-:-:S02]  /*f7e0*/  FMUL.FTZ R53, R218, R220 ;  /* 0x000000dcda357220 */ /* 0x000fc40000410000 */
[----:B------:R3:W5:Y:S01]  /*f7f0*/  LDL.LU R166, [R1+0xec] ;  /* 0x0000ec0001a67983 */ /* 0x0007620000300800 */
[----:B------:R-:W-:Y:S01]  /*f800*/  FADD.FTZ R90, R70, -R90 ;  /* 0x8000005a465a7221 */ /* 0x000fe20000010000 */
[----:B------:R-:W-:Y:S02]  /*f810*/  FFMA.FTZ R54, -R162, R162, 1 ;  /* 0x3f800000a2367423 */ /* 0x000fe400000101a2 */
[----:B------:R3:W5:Y:S01]  /*f820*/  LDL.LU R165, [R1+0xe8] ;  /* 0x0000e80001a57983 */ /* 0x0007620000300800 */
[----:B------:R-:W4:Y:S01]  /*f830*/  MUFU.EX2 R123, R123 ;  /* 0x0000007b007b7308 */ /* 0x000f220000000800 */
[----:B------:R-:W-:Y:S02]  /*f840*/  FFMA.FTZ R70, -R156, R156, 1 ;  /* 0x3f8000009c467423 */ /* 0x000fe4000001019c */
[----:B------:R-:W4:Y:S01]  /*f850*/  SHFL.IDX PT, R92, R15, R230, 0x1f ;  /* 0x00001fe60f5c7589 */ /* 0x000f2200000e0000 */
[----:B------:R-:W-:Y:S01]  /*f860*/  FMUL.FTZ R61, R105, R61 ;  /* 0x0000003d693d7220 */ /* 0x000fe20000410000 */
[----:B------:R-:W-:-:S02]  /*f870*/  FFMA.FTZ R68, -R161, R161, 1 ;  /* 0x3f800000a1447423 */ /* 0x000fc400000101a1 */
[----:B------:R3:W5:Y:S01]  /*f880*/  LDL.LU R164, [R1+0xe4] ;  /* 0x0000e40001a47983 */ /* 0x0007620000300800 */
[----:B------:R-:W4:Y:S03]  /*f890*/  MUFU.EX2 R118, R118 ;  /* 0x0000007600767308 */ /* 0x000f260000000800 */
[----:B------:R-:W4:Y:S01]  /*f8a0*/  SHFL.IDX PT, R93, R15, R227, 0x1f ;  /* 0x00001fe30f5d7589 */ /* 0x000f2200000e0000 */
[----:B------:R-:W-:Y:S01]  /*f8b0*/  FFMA.FTZ R57, -R151, R151, 1 ;  /* 0x3f80000097397423 */ /* 0x000fe20000010197 */
[----:B-1----:R-:W-:Y:S02]  /*f8c0*/  FMUL.FTZ R66, R100, R66 ;  /* 0x0000004264427220 */ /* 0x002fe40000410000 */
[----:B------:R3:W5:Y:S01]  /*f8d0*/  LDL.LU R163, [R1+0xe0] ;  /* 0x0000e00001a37983 */ /* 0x0007620000300800 */
[----:B------:R-:W-:-:S03]  /*f8e0*/  FFMA.FTZ R60, -R159, R159, 1 ;  /* 0x3f8000009f3c7423 */ /* 0x000fc6000001019f */
[----:B------:R-:W1:Y:S01]  /*f8f0*/  SHFL.IDX PT, R220, R15, R229, 0x1f ;  /* 0x00001fe50fdc7589 */ /* 0x000e6200000e0000 */
[----:B------:R-:W-:-:S03]  /*f900*/  FMUL.FTZ R70, R70, R61 ;  /* 0x0000003d46467220 */ /* 0x000fc60000410000 */
[----:B------:R3:W5:Y:S04]  /*f910*/  LDL.LU R162, [R1+0xdc] ;  /* 0x0000dc0001a27983 */ /* 0x0007680000300800 */
[----:B------:R-:W1:Y:S01]  /*f920*/  SHFL.IDX PT, R218, R15, R233, 0x1f ;  /* 0x00001fe90fda7589 */ /* 0x000e6200000e0000 */
[----:B----4-:R-:W-:-:S03]  /*f930*/  FMUL.FTZ R58, R106, R58 ;  /* 0x0000003a6a3a7220 */ /* 0x010fc60000410000 */
[----:B------:R3:W5:Y:S01]  /*f940*/  LDL.LU R161, [R1+0xd8] ;  /* 0x0000d80001a17983 */ /* 0x0007620000300800 */
[----:B------:R-:W4:Y:S01]  /*f950*/  MUFU.EX2 R138, R138 ;  /* 0x0000008a008a7308 */ /* 0x000f220000000800 */
[----:B------:R-:W-:Y:S02]  /*f960*/  FMUL.FTZ R61, R102, R65 ;  /* 0x00000041663d7220 */ /* 0x000fe40000410000 */
[----:B------:R3:W5:Y:S01]  /*f970*/  LDL.LU R160, [R1+0xd4] ;  /* 0x0000d40001a07983 */ /* 0x0007620000300800 */
[----:B------:R-:W-:-:S03]  /*f980*/  FMUL.FTZ R65, R57, R66 ;  /* 0x0000004239417220 */ /* 0x000fc60000410000 */
[----:B------:R3:W5:Y:S01]  /*f990*/  LDL.LU R159, [R1+0xd0] ;  /* 0x0000d000019f7983 */ /* 0x0007620000300800 */
[----:B------:R-:W-:Y:S01]  /*f9a0*/  FFMA.FTZ R66, -R150, R150, 1 ;  /* 0x3f80000096427423 */ /* 0x000fe20000010196 */
[----:B------:R-:W-:Y:S02]  /*f9b0*/  FMUL.FTZ R63, R116, R63 ;  /* 0x0000003f743f7220 */ /* 0x000fe40000410000 */
[----:B------:R3:W5:Y:S01]  /*f9c0*/  LDL.LU R158, [R1+0xcc] ;  /* 0x0000cc00019e7983 */ /* 0x0007620000300800 */
[----:B------:R-:W-:-:S03]  /*f9d0*/  FMUL.FTZ R60, R60, R58 ;  /* 0x0000003a3c3c7220 */ /* 0x000fc60000410000 */
[----:B------:R3:W5:Y:S01]  /*f9e0*/  LDL.LU R157, [R1+0xc8] ;  /* 0x0000c800019d7983 */ /* 0x0007620000300800 */
[----:B------:R-:W-:-:S03]  /*f9f0*/  FFMA.FTZ R58, -R152, R152, 1 ;  /* 0x3f800000983a7423 */ /* 0x000fc60000010198 */
[----:B------:R3:W5:Y:S01]  /*fa00*/  LDL.LU R156, [R1+0xc4] ;  /* 0x0000c400019c7983 */ /* 0x0007620000300800 */
[----:B------:R-:W-:Y:S01]  /*fa10*/  FFMA.FTZ R57, -R149, R149, 1 ;  /* 0x3f80000095397423 */ /* 0x000fe20000010195 */
        /* <DEDUP_REMOVED lines=18> */
[----:B------:R-:W-:-:S02]  /*fb40*/  FMUL.FTZ R216, R118, R216 ;  /* 0x000000d876d87220 */ /* 0x000fc40000410000 */
[----:B------:R3:W5:Y:S01]  /*fb50*/  LDL.LU R148, [R1+0xa4] ;  /* 0x0000a40001947983 */ /* 0x0007620000300800 */
[--C-:B------:R-:W-:Y:S01]  /*fb60*/  FADD.FTZ R73, R73, -R40.reuse ;  /* 0x8000002849497221 */ /* 0x100fe20000010000 */
[--C-:B------:R-:W-:Y:S01]  /*fb70*/  FADD.FTZ R81, R81, -R91.reuse ;  /* 0x8000005b51517221 */ /* 0x100fe20000010000 */
[----:B------:R-:W-:Y:S01]  /*fb80*/  FADD.FTZ R83, R83, -R91 ;  /* 0x8000005b53537221 */ /* 0x000fe20000010000 */
[----:B------:R3:W5:Y:S01]  /*fb90*/  LDL.LU R147, [R1+0xa0] ;  /* 0x0000a00001937983 */ /* 0x0007620000300800 */
[----:B------:R-:W-:Y:S01]  /*fba0*/  FFMA.FTZ R88, -R145, R145, 1 ;  /* 0x3f80000091587423 */ /* 0x000fe20000010191 */
[----:B------:R-:W-:Y:S01]  /*fbb0*/  FMUL.FTZ R68, R68, R217 ;  /* 0x000000d944447220 */ /* 0x000fe20000410000 */
[--C-:B------:R-:W-:Y:S01]  /*fbc0*/  FADD.FTZ R72, R72, -R89.reuse ;  /* 0x8000005948487221 */ /* 0x100fe20000010000 */
[----:B------:R3:W5:Y:S01]  /*fbd0*/  LDL.LU R146, [R1+0x9c] ;  /* 0x00009c0001927983 */ /* 0x0007620000300800 */
[----:B------:R-:W-:Y:S01]  /*fbe0*/  FADD.FTZ R74, R74, -R89 ;  /* 0x800000594a4a7221 */ /* 0x000fe20000010000 */
[----:B------:R-:W-:Y:S01]  /*fbf0*/  FADD.FTZ R40, R75, -R40 ;  /* 0x800000284b287221 */ /* 0x000fe20000010000 */
[----:B------:R-:W-:Y:S01]  /*fc00*/  FFMA.FTZ R91, -R144, R144, 1 ;  /* 0x3f800000905b7423 */ /* 0x000fe20000010190 */
[----:B------:R3:W5:Y:S01]  /*fc10*/  LDL.LU R145, [R1+0x98] ;  /* 0x0000980001917983 */ /* 0x0007620000300800 */
[----:B------:R-:W-:Y:S01]  /*fc20*/  FMUL.FTZ R67, R67, R90 ;  /* 0x0000005a43437220 */ /* 0x000fe20000410000 */
[----:B------:R-:W-:Y:S01]  /*fc30*/  FFMA.FTZ R89, -R143, R143, 1 ;  /* 0x3f8000008f597423 */ /* 0x000fe2000001018f */
[----:B------:R-:W-:Y:S01]  /*fc40*/  FFMA.FTZ R90, -R142, R142, 1 ;  /* 0x3f8000008e5a7423 */ /* 0x000fe2000001018e */
[----:B------:R4:W3:Y:S01]  /*fc50*/  SHFL.IDX PT, R217, R15, R234, 0x1f ;  /* 0x00001fea0fd97589 */ /* 0x0008e200000e0000 */
[----:B------:R-:W-:-:S03]  /*fc60*/  FMUL.FTZ R61, R61, R216 ;  /* 0x000000d83d3d7220 */ /* 0x000fc60000410000 */
[----:B------:R1:W5:Y:S01]  /*fc70*/  LDL.LU R144, [R1+0x94] ;  /* 0x0000940001907983 */ /* 0x0003620000300800 */
[--C-:B------:R-:W-:Y:S01]  /*fc80*/  FADD.FTZ R84, R84, -R92.reuse ;  /* 0x8000005c54547221 */ /* 0x100fe20000010000 */
[----:B------:R-:W-:Y:S02]  /*fc90*/  FADD.FTZ R86, R86, -R92 ;  /* 0x8000005c56567221 */ /* 0x000fe40000010000 */
[----:B------:R1:W5:Y:S01]  /*fca0*/  LDL.LU R143, [R1+0x90] ;  /* 0x00009000018f7983 */ /* 0x0003620000300800 */
[----:B----4-:R4:W-:Y:S01]  /*fcb0*/  MUFU.EX2 R15, R121 ;  /* 0x00000079000f7308 */ /* 0x0109e20000000800 */
[----:B------:R-:W-:Y:S02]  /*fcc0*/  FMUL.FTZ R40, R138, R40 ;  /* 0x000000288a287220 */ /* 0x000fe40000410000 */
[----:B------:R1:W5:Y:S01]  /*fcd0*/  LDL.LU R142, [R1+0x8c] ;  /* 0x00008c00018e7983 */ /* 0x0003620000300800 */
[----:B------:R-:W-:Y:S01]  /*fce0*/  FFMA.FTZ R216, -R140, R140, 1 ;  /* 0x3f8000008cd87423 */ /* 0x000fe2000001018c */
[--C-:B------:R-:W-:Y:S01]  /*fcf0*/  FADD.FTZ R76, R76, -R93.reuse ;  /* 0x8000005d4c4c7221 */ /* 0x100fe20000010000 */
[----:B------:R-:W-:Y:S01]  /*fd00*/  FADD.FTZ R78, R78, -R93 ;  /* 0x8000005d4e4e7221 */ /* 0x000fe20000010000 */
[----:B------:R-:W-:Y:S01]  /*fd10*/  FFMA.FTZ R92, -R7, R7, 1 ;  /* 0x3f800000075c7423 */ /* 0x000fe20000010107 */
[----:B----4-:R-:W-:-:S02]  /*fd20*/  FFMA.FTZ R121, -R141, R141, 1 ;  /* 0x3f8000008d797423 */ /* 0x010fc4000001018d */
        /* <DEDUP_REMOVED lines=12> */
[----:B------:R-:W-:-:S03]  /*fdf0*/  FFMA.FTZ R40, -R2, R2, 1 ;  /* 0x3f80000002287423 */ /* 0x000fc60000010102 */
[----:B------:R4:W5:Y:S04]  /*fe00*/  LDL.LU R5, [R1+0x78] ;  /* 0x0000780001057983 */ /* 0x0009680000300800 */
[----:B------:R4:W5:Y:S04]  /*fe10*/  LDL.LU R4, [R1+0x74] ;  /* 0x0000740001047983 */ /* 0x0009680000300800 */
[----:B------:R4:W5:Y:S04]  /*fe20*/  LDL.LU R2, [R1+0x70] ;  /* 0x0000700001027983 */ /* 0x0009680000300800 */
[----:B------:R-:W4:Y:S01]  /*fe30*/  LDL R221, [R1+0x54] ;  /* 0x0000540001dd7983 */ /* 0x000f220000100800 */
[----:B------:R-:W1:Y:S08]  /*fe40*/  MUFU.EX2 R131, R131 ;  /* 0x0000008300837308 */ /* 0x000e700000000800 */
        /* <DEDUP_REMOVED lines=16> */
[----:B------:R-:W-:Y:S01]  /*ff50*/  FMUL.FTZ R76, R126, R76 ;  /* 0x0000004c7e4c7220 */ /* 0x000fe20000410000 */
[----:B---3--:R-:W-:Y:S01]  /*ff60*/  FMUL.FTZ R82, R137, R82 ;  /* 0x0000005289527220 */ /* 0x008fe20000410000 */
        /* <DEDUP_REMOVED lines=229> */
.L_x_1541:
        /* <DEDUP_REMOVED lines=70> */
.L_x_1542:
        /* <DEDUP_REMOVED lines=12> */
.L_x_1532:
        /* <DEDUP_REMOVED lines=34> */
.L_x_1500:
[----:B------:R-:W-:Y:S05]  /*11500*/  @P0 BRA `(.L_x_1498) ;  /* 0x00000044002c0947 */ /* 0x000fea0003800000 */
[----:B------:R-:W2:Y:S01]  /*11510*/  LDC R17, c[0x0][0x850] ;  /* 0x00021400ff117b82 */ /* 0x000ea20000000800 */
[----:B------:R-:W3:Y:S01]  /*11520*/  S2R R14, SR_TID.X ;  /* 0x00000000000e7919 */ /* 0x000ee20000002100 */
[----:B------:R-:W-:Y:S01]  /*11530*/  MOV R4, 0x400 ;  /* 0x0000040000047802 */ /* 0x000fe20000000f00 */
[----:B------:R-:W-:Y:S01]  /*11540*/  ULDC.64 UR4, c[0x0][0x818] ;  /* 0x0002060000047ab9 */ /* 0x000fe20000000a00 */
[----:B------:R-:W-:Y:S01]  /*11550*/  ULDC.64 UR6, c[0x0][0x840] ;  /* 0x0002100000067ab9 */ /* 0x000fe20000000a00 */
[----:B------:R-:W4:Y:S01]  /*11560*/  S2R R10, SR_CTAID.Y ;  /* 0x00000000000a7919 */ /* 0x000f220000002600 */
[----:B------:R-:W5:Y:S01]  /*11570*/  S2R R9, SR_CgaCtaId ;  /* 0x0000000000097919 */ /* 0x000f620000008800 */
[----:B------:R-:W1:Y:S01]  /*11580*/  S2R R12, SR_CTAID.X ;  /* 0x00000000000c7919 */ /* 0x000e620000002500 */
[----:B------:R-:W1:Y:S01]  /*11590*/  S2R R21, SR_CTAID.Z ;  /* 0x0000000000157919 */ /* 0x000e620000002700 */
[----:B--2---:R-:W-:Y:S01]  /*115a0*/  ISETP.NE.AND P0, PT, R17, 0x1, PT ;  /* 0x000000011100780c */ /* 0x004fe20003f05270 */
[----:B---3--:R-:W-:-:S12]  /*115b0*/  VIADD R19, R14, 0xffffff80 ;  /* 0xffffff800e137836 */ /* 0x008fd80000000000 */
[----:B------:R-:W2:Y:S01]  /*115c0*/  @P0 LDC R3, c[0x0][0x854] ;  /* 0x00021500ff030b82 */ /* 0x000ea20000000800 */
[----:B------:R-:W-:Y:S02]  /*115d0*/  SHF.R.S32.HI R2, RZ, 0x1f, R19 ;  /* 0x0000001fff027819 */ /* 0x000fe40000011413 */
[----:B----4-:R-:W-:Y:S02]  /*115e0*/  MOV R7, R10 ;  /* 0x0000000a00077202 */ /* 0x010fe40000000f00 */
[----:B-----5:R-:W-:Y:S02]  /*115f0*/  LEA R23, R9, R4, 0x18 ;  /* 0x0000000409177211 */ /* 0x020fe400078ec0ff */
[----:B------:R-:W-:Y:S01]  /*11600*/  LEA.HI R2, R2, R19, RZ, 0x7 ;  /* 0x0000001302027211 */ /* 0x000fe200078f38ff */
[----:B------:R-:W3:Y:S01]  /*11610*/  @P0 LDC R5, c[0x0][0x858] ;  /* 0x00021600ff050b82 */ /* 0x000ee20000000800 */
[----:B-1----:R-:W-:Y:S02]  /*11620*/  IMAD.SHL.U32 R4, R12, 0x2000, RZ ;  /* 0x000020000c047824 */ /* 0x002fe400078e00ff */
[----:B--2---:R-:W-:-:S05]  /*11630*/  @P0 IMAD.HI.U32 R0, R10, R3, RZ ;  /* 0x000000030a000227 */ /* 0x004fca00078e00ff */
[----:B---3--:R-:W-:Y:S02]  /*11640*/  @P0 SHF.R.U32.HI R7, RZ, R5, R0 ;  /* 0x00000005ff070219 */ /* 0x008fe40000011600 */
[C---:B------:R-:W-:Y:S02]  /*11650*/  LOP3.LUT R0, R2.reuse, 0xfffff80, RZ, 0xc0, !PT ;  /* 0x0fffff8002007812 */ /* 0x040fe400078ec0ff */
[----:B------:R-:W-:Y:S02]  /*11660*/  SHF.R.S32.HI R11, RZ, 0x1f, R7 ;  /* 0x0000001fff0b7819 */ /* 0x000fe40000011407 */
[----:B------:R-:W-:Y:S01]  /*11670*/  SHF.R.S32.HI R5, RZ, 0x1f, R4 ;  /* 0x0000001fff057819 */ /* 0x000fe20000011404 */
[----:B------:R-:W-:Y:S01]  /*11680*/  IMAD.IADD R0, R19, 0x1, -R0 ;  /* 0x0000000113007824 */ /* 0x000fe200078e0a00 */
[----:B------:R-:W-:Y:S01]  /*11690*/  SHF.L.U32 R2, R2, 0x5, RZ ;  /* 0x0000000502027819 */ /* 0x000fe200000006ff */
[C---:B------:R-:W-:Y:S02]  /*116a0*/  IMAD R6, R11.reuse, UR4, RZ ;  /* 0x000000040b067c24 */ /* 0x040fe4000f8e02ff */
[----:B------:R-:W-:Y:S01]  /*116b0*/  IMAD R8, R11, UR6, RZ ;  /* 0x000000060b087c24 */ /* 0x000fe2000f8e02ff */
[----:B------:R-:W-:Y:S01]  /*116c0*/  LOP3.LUT R9, R2, 0x3ffff000, RZ, 0xc0, !PT ;  /* 0x3ffff00002097812 */ /* 0x000fe200078ec0ff */
[----:B------:R-:W-:-:S03]  /*116d0*/  IMAD.WIDE.U32 R2, R7, UR4, R4 ;  /* 0x0000000407027c25 */ /* 0x000fc6000f8e0004 */
[----:B------:R-:W-:Y:S01]  /*116e0*/  LEA R0, R0, R9, 0x2 ;  /* 0x0000000900007211 */ /* 0x000fe200078e10ff */
[C---:B------:R-:W-:Y:S01]  /*116f0*/  IMAD R13, R7.reuse, UR5, R6 ;  /* 0x00000005070d7c24 */ /* 0x040fe2000f8e0206 */
[----:B------:R-:W-:Y:S01]  /*11700*/  SHF.R.S32.HI R6, RZ, 0x1f, R21 ;  /* 0x0000001fff067819 */ /* 0x000fe20000011415 */
        /* <DEDUP_REMOVED lines=8> */
[C---:B------:R-:W-:Y:S02]  /*11790*/  IMAD R13, R21.reuse, UR5, R8 ;  /* 0x00000005150d7c24 */ /* 0x040fe4000f8e0208 */
[----:B------:R-:W-:-:S04]  /*117a0*/  IMAD.WIDE.U32 R2, R21, UR4, R2 ;  /* 0x0000000415027c25 */ /* 0x000fc8000f8e0002 */
[----:B------:R-:W-:Y:S01]  /*117b0*/  IMAD R9, R21, UR7, R6 ;  /* 0x0000000715097c24 */ /* 0x000fe2000f8e0206 */
[----:B------:R-:W-:Y:S01]  /*117c0*/  IADD3 R13, R3, R13, RZ ;  /* 0x0000000d030d7210 */ /* 0x000fe20007ffe0ff */
[----:B------:R-:W-:Y:S01]  /*117d0*/  IMAD.WIDE.U32 R4, R21, UR6, R4 ;  /* 0x0000000615047c25 */ /* 0x000fe2000f8e0004 */
[----:B------:R-:W-:Y:S05]  /*117e0*/  WARPSYNC.ALL ;  /* 0x0000000000007948 */ /* 0x000fea0003800000 */
[----:B------:R-:W-:Y:S02]  /*117f0*/  IMAD R0, R0, 0x4, R23 ;  /* 0x0000000400007824 */ /* 0x000fe400078e0217 */
[----:B------:R-:W-:Y:S01]  /*11800*/  IMAD.IADD R9, R5, 0x1, R9 ;  /* 0x0000000105097824 */ /* 0x000fe200078e0209 */
[----:B------:R-:W-:Y:S01]  /*11810*/  BAR.SYNC.DEFER_BLOCKING 0x1, 0x100 ;  /* 0x0044000000007b1d */ /* 0x000fe20000010000 */
[----:B------:R-:W-:-:S02]  /*11820*/  ISETP.NE.AND P0, PT, R19, RZ, PT ;  /* 0x000000ff1300720c */ /* 0x000fc40003f05270 */
[----:B------:R-:W-:-:S03]  /*11830*/  ISETP.NE.AND P1, PT, R14, 0x80, PT ;  /* 0x000000800e00780c */ /* 0x000fc60003f25270 */
        /* <DEDUP_REMOVED lines=10> */
[----:B------:R-:W-:Y:S02]  /*118e0*/  IADD3 R6, P2, P3, R8, R6, R7 ;  /* 0x0000000608067210 */ /* 0x000fe40007b5e007 */
[----:B------:R-:W-:Y:S01]  /*118f0*/  SHF.R.S32.HI R8, RZ, 0x1f, R8 ;  /* 0x0000001fff087819 */ /* 0x000fe20000011408 */
[----:B------:R3:W-:Y:S03]  /*11900*/  STS.128 [R0], R172 ;  /* 0x000000ac00007388 */ /* 0x0007e60000000c00 */
[----:B------:R-:W-:Y:S01]  /*11910*/  IADD3.X R11, R8, R12, R11, P2, P3 ;  /* 0x0000000c080b7210 */ /* 0x000fe200017e640b */
[----:B------:R-:W-:Y:S01]  /*11920*/  IMAD.MOV R8, RZ, RZ, -R7 ;  /* 0x000000ffff087224 */ /* 0x000fe200078e0a07 */
[C---:B------:R-:W-:Y:S01]  /*11930*/  SHF.L.U32 R12, R6.reuse, 0x2, RZ ;  /* 0x00000002060c7819 */ /* 0x040fe200000006ff */
[----:B------:R3:W-:Y:S01]  /*11940*/  STS.128 [R0+0x800], R176 ;  /* 0x000800b000007388 */ /* 0x0007e20000000c00 */
[----:B------:R-:W-:Y:S01]  /*11950*/  SHF.L.U64.HI R11, R6, 0x2, R11 ;  /* 0x00000002060b7819 */ /* 0x000fe2000001020b */
[----:B------:R-:W-:Y:S01]  /*11960*/  IMAD R17, R17, R8, R10 ;  /* 0x0000000811117224 */ /* 0x000fe200078e020a */
        /* <DEDUP_REMOVED lines=11> */
.L_x_1546:
[----:B------:R-:W2:Y:S04]  /*11a20*/  LDG.E.STRONG.GPU R8, desc[UR38][R6.64] ;  /* 0x0000002606087981 */ /* 0x000ea8000c1ef900 */
[----:B--2---:R-:W-:Y:S01]  /*11a30*/  CCTL.IVALL ;  /* 0x00000000ff00798f */ /* 0x004fe20002000000 */
[----:B------:R-:W-:Y:S05]  /*11a40*/  YIELD ;  /* 0x0000000000007946 */ /* 0x000fea0003800000 */
[----:B------:R-:W-:-:S13]  /*11a50*/  ISETP.NE.AND P0, PT, R8, R17, PT ;  /* 0x000000110800720c */ /* 0x000fda0003f05270 */
[----:B------:R-:W-:Y:S05]  /*11a60*/  @P0 BRA `(.L_x_1546) ;  /* 0xfffffffc00ec0947 */ /* 0x000fea000383ffff */
.L_x_1545:
[----:B------:R-:W-:Y:S05]  /*11a70*/  BSYNC B0 ;  /* 0x0000000000007941 */ /* 0x000fea0003800000 */
.L_x_1544:
[----:B------:R-:W-:Y:S01]  /*11a80*/  UMOV UR4, 0xffffffff ;  /* 0xffffffff00047882 */ /* 0x000fe20000000000 */
[----:B------:R-:W-:Y:S02]  /*11a90*/  LEA.HI.X R13, R2, R15, R13, 0x2, P2 ;  /* 0x0000000f020d7211 */ /* 0x000fe400010f140d */
[----:B------:R-:W-:Y:S01]  /*11aa0*/  LEA.HI.X R9, R4, R19, R9, 0x2, P3 ;  /* 0x0000001304097211 */ /* 0x000fe200018f1409 */
[----:B------:R-:W-:Y:S06]  /*11ab0*/  BRA.DIV UR4, `(.L_x_1547) ;  /* 0x0000004204747947 */ /* 0x000fec000b800000 */
[----:B------:R-:W-:Y:S01]  /*11ac0*/  NOP ;  /* 0x0000000000007918 */ /* 0x000fe20000000000 */
.L_x_1645:
        /* <DEDUP_REMOVED lines=17> */
.L_x_1550:
[----:B------:R-:W-:Y:S01]  /*11be0*/  @P0 ELECT P2, URZ, PT ;  /* 0x00000000003f082f */ /* 0x000fe20003840000 */
[----:B------:R1:W-:-:S12]  /*11bf0*/  UBLKRED.G.S.ADD.F32.RN [UR4], [UR6], UR7, desc[UR8] ;  /* 0x00000804060073bb */ /* 0x0003d800080a1407 */
[----:B------:R-:W-:Y:S02]  /*11c00*/  @P2 PLOP3.LUT P0, PT, P2, PT, PT, 0x8, 0x0 ;  /* 0x000000000000281c */ /* 0x000fe4000170e170 */
[----:B------:R-:W-:-:S11]  /*11c10*/  PLOP3.LUT P2, PT, PT, PT, PT, 0x8, 0x0 ;  /* 0x000000000000781c */ /* 0x000fd60003f4e170 */
[----:B-1----:R-:W-:Y:S05]  /*11c20*/  @P0 BRA.U.ANY `(.L_x_1550) ;  /* 0xfffffffd00ec0947 */ /* 0x002fea000393ffff */
[----:B------:R0:W-:Y:S01]  /*11c30*/  UTMACMDFLUSH ;  /* 0x00000000000079b7 */ /* 0x0001e20000000000 */
[----:B------:R-:W-:-:S04]  /*11c40*/  DEPBAR.LE SB0, 0x0 ;  /* 0x000080000000791a */ /* 0x000fc80000000000 */
.L_x_1549:
[----:B------:R-:W-:Y:S05]  /*11c50*/  BSYNC B0 ;  /* 0x0000000000007941 */ /* 0x000fea0003800000 */
.L_x_1548:
        /* <DEDUP_REMOVED lines=12> */
[----:B------:R-:W-:-:S05]  /*11d20*/  MOV R3, 0x1 ;  /* 0x0000000100037802 */ /* 0x000fca0000000f00 */
[----:B------:R1:W-:Y:S02]  /*11d30*/  REDG.E.ADD.S32.STRONG.GPU desc[UR38][R6.64], R3 ;  /* 0x000000030600798e */ /* 0x0003e4000c10e3a6 */
.L_x_1552:
[----:B------:R-:W-:Y:S05]  /*11d40*/  BSYNC B0 ;  /* 0x0000000000007941 */ /* 0x000fea0003800000 */
.L_x_1551:
[----:B------:R-:W-:Y:S06]  /*11d50*/  BAR.SYNC.DEFER_BLOCKING 0x1, 0x100 ;  /* 0x0044000000007b1d */ /* 0x000fec0000010000 */
[----:B------:R-:W-:Y:S01]  /*11d60*/  ULDC.64 UR4, c[0x0][0x860] ;  /* 0x0002180000047ab9 */ /* 0x000fe20000000a00 */
[----:B------:R-:W-:Y:S01]  /*11d70*/  BSSY B0, `(.L_x_1553) ;  /* 0x0000011000007945 */ /* 0x000fe20003800000 */
[----:B------:R-:W-:-:S04]  /*11d80*/  IADD3 R2, P0, R12, UR4, RZ ;  /* 0x000000040c027c10 */ /* 0x000fc8000ff1e0ff */
[----:B-1----:R-:W-:Y:S01]  /*11d90*/  IADD3.X R3, R11, UR5, RZ, P0, !PT ;  /* 0x000000050b037c10 */ /* 0x002fe200087fe4ff */
        /* <DEDUP_REMOVED lines=9> */
.L_x_1555:
[----:B-1-3--:R-:W2:Y:S04]  /*11e30*/  LDG.E.STRONG.GPU R0, desc[UR38][R2.64] ;  /* 0x0000002602007981 */ /* 0x00aea8000c1ef900 */
[----:B--2---:R-:W-:Y:S01]  /*11e40*/  CCTL.IVALL ;  /* 0x00000000ff00798f */ /* 0x004fe20002000000 */
[----:B------:R-:W-:Y:S05]  /*11e50*/  YIELD ;  /* 0x0000000000007946 */ /* 0x000fea0003800000 */
[----:B------:R-:W-:-:S13]  /*11e60*/  ISETP.NE.AND P0, PT, R0, R17, PT ;  /* 0x000000110000720c */ /* 0x000fda0003f05270 */
[----:B------:R-:W-:Y:S05]  /*11e70*/  @P0 BRA `(.L_x_1555) ;  /* 0xfffffffc00ec0947 */ /* 0x000fea000383ffff */
.L_x_1554:
[----:B------:R-:W-:Y:S05]  /*11e80*/  BSYNC B0 ;  /* 0x0000000000007941 */ /* 0x000fea0003800000 */
.L_x_1553:
[----:B------:R-:W-:-:S03]  /*11e90*/  UMOV UR4, 0xffffffff ;  /* 0xffffffff00047882 */ /* 0x000fc60000000000 */
[----:B------:R-:W-:Y:S05]  /*11ea0*/  BRA.DIV UR4, `(.L_x_1556) ;  /* 0x0000003e04947947 */ /* 0x000fea000b800000 */
[----:B------:R-:W-:Y:S01]  /*11eb0*/  NOP ;  /* 0x0000000000007918 */ /* 0x000fe20000000000 */
.L_x_1648:
        /* <DEDUP_REMOVED lines=17> */
.L_x_1559:
[----:B------:R-:W-:Y:S01]  /*11fd0*/  @P0 ELECT P2, URZ, PT ;  /* 0x00000000003f082f */ /* 0x000fe20003840000 */
[----:B------:R2:W-:-:S12]  /*11fe0*/  UBLKRED.G.S.ADD.F32.RN [UR4], [UR6], UR7, desc[UR8] ;  /* 0x00000804060073bb */ /* 0x0005d800080a1407 */
[----:B------:R-:W-:Y:S02]  /*11ff0*/  @P2 PLOP3.LUT P0, PT, P2, PT, PT, 0x8, 0x0 ;  /* 0x000000000000281c */ /* 0x000fe4000170e170 */
[----:B------:R-:W-:-:S11]  /*12000*/  PLOP3.LUT P2, PT, PT, PT, PT, 0x8, 0x0 ;  /* 0x000000000000781c */ /* 0x000fd60003f4e170 */
[----:B--2---:R-:W-:Y:S05]  /*12010*/  @P0 BRA.U.ANY `(.L_x_1559) ;  /* 0xfffffffd00ec0947 */ /* 0x004fea000393ffff */
[----:B------:R0:W-:Y:S01]  /*12020*/  UTMACMDFLUSH ;  /* 0x00000000000079b7 */ /* 0x0001e20000000000 */
[----:B------:R-:W-:-:S04]  /*12030*/  DEPBAR.LE SB0, 0x0 ;  /* 0x000080000000791a */ /* 0x000fc80000000000 */
.L_x_1558:
[----:B------:R-:W-:Y:S05]  /*12040*/  BSYNC B0 ;  /* 0x0000000000007941 */ /* 0x000fea0003800000 */
.L_x_1557:
        /* <DEDUP_REMOVED lines=11> */
[----:B012345:R-:W-:Y:S04]  /*12100*/  CCTL.IVALL ;  /* 0x00000000ff00798f */ /* 0x03ffe80002000000 */
[----:B------:R2:W-:Y:S01]  /*12110*/  REDG.E.ADD.S32.STRONG.GPU desc[UR38][R2.64], R5 ;  /* 0x000000050200798e */ /* 0x0005e2000c10e3a6 */
[----:B------:R-:W-:Y:S05]  /*12120*/  BRA `(.L_x_1498) ;  /* 0x0000003800247947 */ /* 0x000fea0003800000 */
.L_x_1496:
        /* <DEDUP_REMOVED lines=34> */
.L_x_1561:
[----:B------:R-:W-:-:S07]  /*12350*/  MOV R9, UR5 ;  /* 0x0000000500097c02 */ /* 0x000fce0008000f00 */
.L_x_1562:
[----:B------:R-:W-:Y:S01]  /*12360*/  ULEA UR6, UR22, UR6, 0x7 ;  /* 0x0000000616067291 */ /* 0x000fe2000f8e383f */
[----:B------:R-:W-:Y:S01]  /*12370*/  ULDC UR4, c[0x0][0x290] ;  /* 0x0000a40000047ab9 */ /* 0x000fe20000000800 */
[----:B------:R-:W-:Y:S01]  /*12380*/  ULDC UR7, c[0x0][0x74c] ;  /* 0x0001d30000077ab9 */ /* 0x000fe20000000800 */
[----:B------:R-:W-:Y:S01]  /*12390*/  ULDC UR14, c[0x0][0x288] ;  /* 0x0000a200000e7ab9 */ /* 0x000fe20000000800 */
[----:B------:R-:W-:Y:S01]  /*123a0*/  UIADD3 UR10, -UR7, UR6, -UR4 ;  /* 0x00000006070a7290 */ /* 0x000fe2000fffe904 */
[----:B------:R-:W-:-:S03]  /*123b0*/  ELECT P0, URZ, PT ;  /* 0x00000000003f782f */ /* 0x000fc60003800000 */
[----:B------:R-:W-:Y:S01]  /*123c0*/  USHF.R.S32.HI UR12, URZ, 0x1f, UR10 ;  /* 0x0000001f3f0c7899 */ /* 0x000fe2000801140a */
[----:B------:R-:W-:Y:S02]  /*123d0*/  ULDC.64 UR6, c[0x0][0x2d8] ;  /* 0x0000b60000067ab9 */ /* 0x000fe40000000a00 */
[----:B------:R-:W-:Y:S02]  /*123e0*/  UIMAD UR4, UR11, UR6, URZ ;  /* 0x000000060b0472a4 */ /* 0x000fe4000f8e023f */
[----:B------:R-:W-:Y:S02]  /*123f0*/  ULEA.HI UR10, UR12, UR10, URZ, 0x7 ;  /* 0x0000000a0c0a7291 */ /* 0x000fe4000f8f383f */
[----:B------:R-:W-:Y:S02]  /*12400*/  UIMAD.WIDE.U32 UR8, UR16, UR6, URZ ;  /* 0x00000006100872a5 */ /* 0x000fe4000f8e003f */
[----:B------:R-:W-:Y:S02]  /*12410*/  UIMAD UR4, UR16, UR7, UR4 ;  /* 0x00000007100472a4 */ /* 0x000fe4000f8e0204 */
[----:B------:R-:W-:-:S02]  /*12420*/  USHF.R.S32.HI UR6, URZ, 0x1f, UR15 ;  /* 0x0000001f3f067899 */ /* 0x000fc4000801140f */
[----:B------:R-:W-:Y:S01]  /*12430*/  USHF.R.S32.HI UR7, URZ, 0x7, UR10 ;  /* 0x000000073f077899 */ /* 0x000fe2000801140a */
[----:B------:R-:W-:Y:S01]  /*12440*/  ULDC.64 UR12, c[0x0][0x2e0] ;  /* 0x0000b800000c7ab9 */ /* 0x000fe20000000a00 */
[----:B------:R-:W-:Y:S02]  /*12450*/  UIADD3 UR9, UR9, UR4, URZ ;  /* 0x0000000409097290 */ /* 0x000fe4000fffe03f */
[----:B------:R-:W-:Y:S02]  /*12460*/  UIMAD UR6, UR6, UR12, URZ ;  /* 0x0000000c060672a4 */ /* 0x000fe4000f8e023f */
[----:B------:R-:W-:Y:S02]  /*12470*/  UISETP.LT.AND UP0, UPT, URZ, UR7, UPT ;  /* 0x000000073f00728c */ /* 0x000fe4000bf01270 */
[----:B------:R-:W-:Y:S02]  /*12480*/  UIMAD UR4, UR15, UR13, UR6 ;  /* 0x0000000d0f0472a4 */ /* 0x000fe4000f8e0206 */
[----:B------:R-:W-:-:S02]  /*12490*/  USEL UR6, URZ, UR7, !UP0 ;  /* 0x000000073f067287 */ /* 0x000fc4000c000000 */
[----:B------:R-:W-:Y:S02]  /*124a0*/  UIMAD UR10, UR15, UR14, URZ ;  /* 0x0000000e0f0a72a4 */ /* 0x000fe4000f8e023f */
[----:B------:R-:W-:Y:S02]  /*124b0*/  UIMAD.WIDE.U32 UR8, UR15, UR12, UR8 ;  /* 0x0000000c0f0872a5 */ /* 0x000fe4000f8e0008 */
[----:B------:R-:W-:Y:S01]  /*124c0*/  ISETP.GT.AND P1, PT, R9, UR6, PT ;  /* 0x0000000609007c0c */ /* 0x000fe2000bf24270 */
[----:B------:R-:W-:-:S04]  /*124d0*/  UIADD3 UR7, UP0, UR10, UR16, URZ ;  /* 0x000000100a077290 */ /* 0x000fc8000ff1e03f */
        /* <DEDUP_REMOVED lines=22> */
.L_x_1567:
[----:B------:R-:W2:Y:S04]  /*12640*/  LDG.E.STRONG.GPU R0, desc[UR38][R2.64] ;  /* 0x0000002602007981 */ /* 0x000ea8000c1ef900 */
[----:B--2---:R-:W-:Y:S01]  /*12650*/  CCTL.IVALL ;  /* 0x00000000ff00798f */ /* 0x004fe20002000000 */
[----:B------:R-:W-:Y:S05]  /*12660*/  YIELD ;  /* 0x0000000000007946 */ /* 0x000fea0003800000 */
[----:B------:R-:W-:-:S13]  /*12670*/  ISETP.NE.AND P1, PT, R0, UR22, PT ;  /* 0x0000001600007c0c */ /* 0x000fda000bf25270 */
[----:B------:R-:W-:Y:S05]  /*12680*/  @P1 BRA `(.L_x_1567) ;  /* 0xfffffffc00ec1947 */ /* 0x000fea000383ffff */
.L_x_1566:
[----:B------:R-:W-:Y:S05]  /*12690*/  BSYNC B0 ;  /* 0x0000000000007941 */ /* 0x000fea0003800000 */
.L_x_1565:
[----:B------:R-:W-:-:S03]  /*126a0*/  UMOV UR4, 0xffffffff ;  /* 0xffffffff00047882 */ /* 0x000fc60000000000 */
[----:B------:R-:W-:Y:S05]  /*126b0*/  BRA.DIV UR4, `(.L_x_1568) ;  /* 0x0000003604ac7947 */ /* 0x000fea000b800000 */
[----:B------:R-:W-:Y:S01]  /*126c0*/  NOP ;  /* 0x0000000000007918 */ /* 0x000fe20000000000 */
.L_x_1651:
        /* <DEDUP_REMOVED lines=22> */
.L_x_1570:
[----:B------:R-:W-:Y:S05]  /*12830*/  BSYNC B0 ;  /* 0x0000000000007941 */ /* 0x000fea0003800000 */
.L_x_1569:
        /* <DEDUP_REMOVED lines=20> */
.L_x_1572:
[----:B------:R-:W-:Y:S05]  /*12980*/  BSYNC B0 ;  /* 0x0000000000007941 */ /* 0x000fea0003800000 */
.L_x_1571:
[----:B------:R-:W-:Y:S06]  /*12990*/  BAR.ARV 0xa, 0xa0 ;  /* 0x0282800000007b1d */ /* 0x000fec0000002000 */
[----:B------:R-:W-:Y:S04]  /*129a0*/  BSSY B0, `(.L_x_1573) ;  /* 0x0000003000007945 */ /* 0x000fe80003800000 */
[----:B------:R-:W-:Y:S05]  /*129b0*/  @!P0 BRA `(.L_x_1574) ;  /* 0x0000000000048947 */ /* 0x000fea0003800000 */
[----:B------:R-:W-:-:S04]  /*129c0*/  DEPBAR.LE SB0, 0x0 ;  /* 0x000080000000791a */ /* 0x000fc80000000000 */
.L_x_1574:
[----:B------:R-:W-:Y:S05]  /*129d0*/  BSYNC B0 ;  /* 0x0000000000007941 */ /* 0x000fea0003800000 */
.L_x_1573:
        /* <DEDUP_REMOVED lines=19> */
.L_x_1576:
[----:B------:R-:W-:Y:S05]  /*12b10*/  BSYNC B0 ;  /* 0x0000000000007941 */ /* 0x000fea0003800000 */
.L_x_1575:
[----:B------:R-:W-:Y:S01]  /*12b20*/  UIADD3 UR13, UR6, 0x1, URZ ;  /* 0x00000001060d7890 */ /* 0x000fe2000fffe03f */
[----:B------:R-:W-:Y:S11]  /*12b30*/  BRA `(.L_x_1577) ;  /* 0x0000000000047947 */ /* 0x000ff60003800000 */
.L_x_1564:
[----:B------:R-:W-:-:S05]  /*12b40*/  UMOV UR13, UR6 ;  /* 0x00000006000d7c82 */ /* 0x000fca0008000000 */
.L_x_1577:
        /* <DEDUP_REMOVED lines=11> */
.L_x_1602:
        /* <DEDUP_REMOVED lines=11> */
.L_x_1580:
[----:B------:R-:W2:Y:S04]  /*12cb0*/  LDG.E.STRONG.GPU R0, desc[UR38][R2.64] ;  /* 0x0000002602007981 */ /* 0x000ea8000c1ef900 */
[----:B--2---:R-:W-:Y:S01]  /*12cc0*/  CCTL.IVALL ;  /* 0x00000000ff00798f */ /* 0x004fe20002000000 */
[----:B------:R-:W-:Y:S05]  /*12cd0*/  YIELD ;  /* 0x0000000000007946 */ /* 0x000fea0003800000 */
[----:B------:R-:W-:-:S13]  /*12ce0*/  ISETP.NE.AND P1, PT, R0, UR22, PT ;  /* 0x0000001600007c0c */ /* 0x000fda000bf25270 */
[----:B------:R-:W-:Y:S05]  /*12cf0*/  @P1 BRA `(.L_x_1580) ;  /* 0xfffffffc00ec1947 */ /* 0x000fea000383ffff */
.L_x_1579:
[----:B------:R-:W-:Y:S05]  /*12d00*/  BSYNC B0 ;  /* 0x0000000000007941 */ /* 0x000fea0003800000 */
.L_x_1578:
[----:B------:R-:W-:-:S03]  /*12d10*/  UMOV UR16, 0xffffffff ;  /* 0xffffffff00107882 */ /* 0x000fc60000000000 */
[----:B------:R-:W-:Y:S05]  /*12d20*/  BRA.DIV UR16, `(.L_x_1581) ;  /* 0x00000032102c7947 */ /* 0x000fea000b800000 */
[----:B------:R-:W-:Y:S01]  /*12d30*/  NOP ;  /* 0x0000000000007918 */ /* 0x000fe20000000000 */
.L_x_1654:
        /* <DEDUP_REMOVED lines=19> */
.L_x_1583:
[----:B------:R-:W-:Y:S05]  /*12e70*/  BSYNC B0 ;  /* 0x0000000000007941 */ /* 0x000fea0003800000 */
.L_x_1582:
        /* <DEDUP_REMOVED lines=15> */
.L_x_1585:
[----:B------:R-:W-:Y:S05]  /*12f70*/  BSYNC B0 ;  /* 0x0000000000007941 */ /* 0x000fea0003800000 */
.L_x_1584:
[----:B------:R-:W-:Y:S06]  /*12f80*/  BAR.ARV 0xa, 0xa0 ;  /* 0x0282800000007b1d */ /* 0x000fec0000002000 */
[----:B------:R-:W-:Y:S04]  /*12f90*/  BSSY B0, `(.L_x_1586) ;  /* 0x0000003000007945 */ /* 0x000fe80003800000 */
[----:B------:R-:W-:Y:S05]  /*12fa0*/  @!P0 BRA `(.L_x_1587) ;  /* 0x0000000000048947 */ /* 0x000fea0003800000 */
[----:B------:R-:W-:-:S04]  /*12fb0*/  DEPBAR.LE SB0, 0x0 ;  /* 0x000080000000791a */ /* 0x000fc80000000000 */
.L_x_1587:
[----:B------:R-:W-:Y:S05]  /*12fc0*/  BSYNC B0 ;  /* 0x0000000000007941 */ /* 0x000fea0003800000 */
.L_x_1586:
        /* <DEDUP_REMOVED lines=19> */
.L_x_1589:
[----:B------:R-:W-:Y:S05]  /*13100*/  BSYNC B0 ;  /* 0x0000000000007941 */ /* 0x000fea0003800000 */
.L_x_1588:
        /* <DEDUP_REMOVED lines=9> */
.L_x_1592:
[----:B------:R-:W2:Y:S04]  /*131a0*/  LDG.E.STRONG.GPU R0, desc[UR38][R2.64] ;  /* 0x0000002602007981 */ /* 0x000ea8000c1ef900 */
[----:B--2---:R-:W-:Y:S01]  /*131b0*/  CCTL.IVALL ;  /* 0x00000000ff00798f */ /* 0x004fe20002000000 */
[----:B------:R-:W-:Y:S05]  /*131c0*/  YIELD ;  /* 0x0000000000007946 */ /* 0x000fea0003800000 */
[----:B------:R-:W-:-:S13]  /*131d0*/  ISETP.NE.AND P1, PT, R0, UR22, PT ;  /* 0x0000001600007c0c */ /* 0x000fda000bf25270 */
[----:B------:R-:W-:Y:S05]  /*131e0*/  @P1 BRA `(.L_x_1592) ;  /* 0xfffffffc00ec1947 */ /* 0x000fea000383ffff */
.L_x_1591:
[----:B------:R-:W-:Y:S05]  /*131f0*/  BSYNC B0 ;  /* 0x0000000000007941 */ /* 0x000fea0003800000 */
.L_x_1590:
[----:B------:R-:W-:-:S03]  /*13200*/  UMOV UR14, 0xffffffff ;  /* 0xffffffff000e7882 */ /* 0x000fc60000000000 */
[----:B------:R-:W-:Y:S05]  /*13210*/  BRA.DIV UR14, `(.L_x_1593) ;  /* 0x0000002e0e0c7947 */ /* 0x000fea000b800000 */
[----:B------:R-:W-:Y:S01]  /*13220*/  NOP ;  /* 0x0000000000007918 */ /* 0x000fe20000000000 */
.L_x_1657:
        /* <DEDUP_REMOVED lines=15> */
.L_x_1595:
[----:B------:R-:W-:Y:S05]  /*13320*/  BSYNC B0 ;  /* 0x0000000000007941 */ /* 0x000fea0003800000 */
.L_x_1594:
        /* <DEDUP_REMOVED lines=15> */
.L_x_1597:
[----:B------:R-:W-:Y:S05]  /*13420*/  BSYNC B0 ;  /* 0x0000000000007941 */ /* 0x000fea0003800000 */
.L_x_1596:
[----:B------:R-:W-:Y:S06]  /*13430*/  BAR.ARV 0xa, 0xa0 ;  /* 0x0282800000007b1d */ /* 0x000fec0000002000 */
[----:B------:R-:W-:Y:S04]  /*13440*/  BSSY B0, `(.L_x_1598) ;  /* 0x0000003000007945 */ /* 0x000fe80003800000 */
[----:B------:R-:W-:Y:S05]  /*13450*/  @!P0 BRA `(.L_x_1599) ;  /* 0x0000000000048947 */ /* 0x000fea0003800000 */
[----:B------:R-:W-:-:S04]  /*13460*/  DEPBAR.LE SB0, 0x0 ;  /* 0x000080000000791a */ /* 0x000fc80000000000 */
.L_x_1599:
[----:B------:R-:W-:Y:S05]  /*13470*/  BSYNC B0 ;  /* 0x0000000000007941 */ /* 0x000fea0003800000 */
.L_x_1598:
        /* <DEDUP_REMOVED lines=19> */
.L_x_1601:
[----:B------:R-:W-:Y:S05]  /*135b0*/  BSYNC B0 ;  /* 0x0000000000007941 */ /* 0x000fea0003800000 */
.L_x_1600:
[----:B------:R-:W-:Y:S02]  /*135c0*/  UIADD3 UR6, UR6, 0x2, URZ ;  /* 0x0000000206067890 */ /* 0x000fe4000fffe03f */
[----:B------:R-:W-:-:S04]  /*135d0*/  UIADD3 UR4, UR4, 0x4000, URZ ;  /* 0x0000400004047890 */ /* 0x000fc8000fffe03f */
[----:B------:R-:W-:-:S13]  /*135e0*/  ISETP.LE.AND P1, PT, R9, UR6, PT ;  /* 0x0000000609007c0c */ /* 0x000fda000bf23270 */
[----:B------:R-:W-:Y:S05]  /*135f0*/  @!P1 BRA `(.L_x_1602) ;  /* 0xfffffff400809947 */ /* 0x000fea000383ffff */
.L_x_1563:
        /* <DEDUP_REMOVED lines=41> */
.L_x_1605:
[----:B------:R-:W-:Y:S05]  /*13890*/  BSYNC B0 ;  /* 0x0000000000007941 */ /* 0x000fea0003800000 */
.L_x_1604:
[----:B------:R-:W-:Y:S05]  /*138a0*/  BRA `(.L_x_1606) ;  /* 0x0000000000047947 */ /* 0x000fea0003800000 */
.L_x_1603:
[----:B------:R-:W-:-:S05]  /*138b0*/  UMOV UR4, UR6 ;  /* 0x0000000600047c82 */ /* 0x000fca0008000000 */
.L_x_1606:
        /* <DEDUP_REMOVED lines=11> */
.L_x_1611:
        /* <DEDUP_REMOVED lines=24> */
.L_x_1608:
[----:B------:R-:W-:Y:S05]  /*13af0*/  BSYNC B0 ;  /* 0x0000000000007941 */ /* 0x000fea0003800000 */
.L_x_1607:
        /* <DEDUP_REMOVED lines=24> */
.L_x_1610:
[----:B------:R-:W-:Y:S05]  /*13c80*/  BSYNC B0 ;  /* 0x0000000000007941 */ /* 0x000fea0003800000 */
.L_x_1609:
[----:B------:R-:W-:Y:S02]  /*13c90*/  UIADD3 UR11, UR11, 0x2, URZ ;  /* 0x000000020b0b7890 */ /* 0x000fe4000fffe03f */
[----:B------:R-:W-:Y:S02]  /*13ca0*/  ULEA UR8, UR18, UR8, 0x1 ;  /* 0x0000000812087291 */ /* 0x000fe4000f8e083f */
[----:B------:R-:W-:Y:S02]  /*13cb0*/  ULEA UR9, UR18, UR9, 0x1 ;  /* 0x0000000912097291 */ /* 0x000fe4000f8e083f */
[----:B------:R-:W-:-:S13]  /*13cc0*/  ISETP.NE.AND P0, PT, RZ, UR11, PT ;  /* 0x0000000bff007c0c */ /* 0x000fda000bf05270 */
[----:B------:R-:W-:Y:S05]  /*13cd0*/  @!P0 BRA `(.L_x_1498) ;  /* 0x0000001c00388947 */ /* 0x000fea0003800000 */
[----:B------:R-:W-:Y:S05]  /*13ce0*/  BRA `(.L_x_1611) ;  /* 0xfffffffc00207947 */ /* 0x000fea000383ffff */
.L_x_1560:
        /* <DEDUP_REMOVED lines=33> */
.L_x_1613:
        /* <DEDUP_REMOVED lines=42> */
.L_x_1658:
        /* <DEDUP_REMOVED lines=15> */
.L_x_1616:
        /* <DEDUP_REMOVED lines=75> */
.L_x_1627:
[----:B--234-:R-:W-:-:S04]  /*14740*/  SHF.L.U32 R21, R11, 0x1f, RZ ;  /* 0x0000001f0b157819 */ /* 0x01cfc800000006ff */
[----:B------:R-:W1:Y:S02]  /*14750*/  SYNCS.PHASECHK.TRANS64.TRYWAIT P1, [R16+URZ+0x30c40], R21 ;  /* 0x030c4015100075a7 */ /* 0x000e64000802017f */
[----:B-1----:R-:W-:Y:S05]  /*14760*/  @!P1 BRA `(.L_x_1619) ;  /* 0x0000001400e89947 */ /* 0x002fea0003800000 */
.L_x_1659:
[----:B------:R-:W-:Y:S05]  /*14770*/  @P0 BRA `(.L_x_1620) ;  /* 0x0000000000140947 */ /* 0x000fea0003800000 */
[----:B------:R-:W-:Y:S02]  /*14780*/  ISETP.NE.AND P1, PT, R6, RZ, PT ;  /* 0x000000ff0600720c */ /* 0x000fe40003f25270 */
[----:B------:R-:W-:-:S04]  /*14790*/  MOV R3, 0x4200 ;  /* 0x0000420000037802 */ /* 0x000fc80000000f00 */
[----:B------:R2:W-:Y:S07]  /*147a0*/  SYNCS.ARRIVE.TRANS64 RZ, [R16+URZ+0x30c30], R3 ;  /* 0x030c300310ff79a7 */ /* 0x0005ee000800003f */
[----:B------:R-:W-:Y:S05]  /*147b0*/  @!P1 BRA `(.L_x_1620) ;  /* 0x0000000000049947 */ /* 0x000fea0003800000 */
[----:B------:R-:W-:Y:S01]  /*147c0*/  BPT.TRAP 0x1 ;  /* 0x000000040000795c */ /* 0x000fe20000300000 */
.L_x_1620:
        /* <DEDUP_REMOVED lines=29> */
.L_x_1660:
[----:B------:R-:W-:Y:S05]  /*149a0*/  @P0 BRA `(.L_x_1622) ;  /* 0x0000000000140947 */ /* 0x000fea0003800000 */
[----:B------:R-:W-:Y:S01]  /*149b0*/  ISETP.NE.AND P1, PT, R6, RZ, PT ;  /* 0x000000ff0600720c */ /* 0x000fe20003f25270 */
[----:B------:R-:W-:-:S04]  /*149c0*/  IMAD.MOV.U32 R2, RZ, RZ, 0x4200 ;  /* 0x00004200ff027424 */ /* 0x000fc800078e00ff */
[----:B------:R3:W-:Y:S08]  /*149d0*/  SYNCS.ARRIVE.TRANS64 RZ, [R16+URZ+0x30c18], R2 ;  /* 0x030c180210ff79a7 */ /* 0x0007f0000800003f */
[----:B------:R-:W-:Y:S05]  /*149e0*/  @!P1 BRA `(.L_x_1622) ;  /* 0x0000000000049947 */ /* 0x000fea0003800000 */
[----:B------:R-:W-:Y:S01]  /*149f0*/  BPT.TRAP 0x1 ;  /* 0x000000040000795c */ /* 0x000fe20000300000 */
.L_x_1622:
        /* <DEDUP_REMOVED lines=29> */
.L_x_1661:
[----:B------:R-:W-:Y:S05]  /*14bd0*/  @P0 BRA `(.L_x_1624) ;  /* 0x0000000000140947 */ /* 0x000fea0003800000 */
[----:B------:R-:W-:Y:S01]  /*14be0*/  ISETP.NE.AND P1, PT, R6, RZ, PT ;  /* 0x000000ff0600720c */ /* 0x000fe20003f25270 */
[----:B-123--:R-:W-:-:S04]  /*14bf0*/  IMAD.MOV.U32 R21, RZ, RZ, 0x4200 ;  /* 0x00004200ff157424 */ /* 0x00efc800078e00ff */
[----:B------:R4:W-:Y:S08]  /*14c00*/  SYNCS.ARRIVE.TRANS64 RZ, [R16+URZ+0x30c38], R21 ;  /* 0x030c381510ff79a7 */ /* 0x0009f0000800003f */
[----:B------:R-:W-:Y:S05]  /*14c10*/  @!P1 BRA `(.L_x_1624) ;  /* 0x0000000000049947 */ /* 0x000fea0003800000 */
[----:B------:R-:W-:Y:S01]  /*14c20*/  BPT.TRAP 0x1 ;  /* 0x000000040000795c */ /* 0x000fe20000300000 */
.L_x_1624:
        /* <DEDUP_REMOVED lines=24> */
.L_x_1663:
[----:B------:R-:W-:Y:S05]  /*14db0*/  @P0 BRA `(.L_x_1626) ;  /* 0x0000000000140947 */ /* 0x000fea0003800000 */
[----:B------:R-:W-:Y:S01]  /*14dc0*/  ISETP.NE.AND P1, PT, R6, RZ, PT ;  /* 0x000000ff0600720c */ /* 0x000fe20003f25270 */
[----:B------:R-:W-:-:S04]  /*14dd0*/  IMAD.MOV.U32 R5, RZ, RZ, 0x4200 ;  /* 0x00004200ff057424 */ /* 0x000fc800078e00ff */
[----:B------:R1:W-:Y:S08]  /*14de0*/  SYNCS.ARRIVE.TRANS64 RZ, [R16+URZ+0x30c10], R5 ;  /* 0x030c100510ff79a7 */ /* 0x0003f0000800003f */
[----:B------:R-:W-:Y:S05]  /*14df0*/  @!P1 BRA `(.L_x_1626) ;  /* 0x0000000000049947 */ /* 0x000fea0003800000 */
[----:B------:R-:W-:Y:S01]  /*14e00*/  BPT.TRAP 0x1 ;  /* 0x000000040000795c */ /* 0x000fe20000300000 */
.L_x_1626:
        /* <DEDUP_REMOVED lines=30> */
.L_x_1618:
[----:B------:R-:W2:Y:S02]  /*14ff0*/  LDL.LU R4, [R1+0x4] ;  /* 0x0000040001047983 */ /* 0x000ea40000300800 */
[----:B--2---:R-:W-:Y:S02]  /*15000*/  ISETP.NE.AND P1, PT, R4, RZ, PT ;  /* 0x000000ff0400720c */ /* 0x004fe40003f25270 */
[----:B------:R2:W5:Y:S11]  /*15010*/  LDL R4, [R1] ;  /* 0x0000000001047983 */ /* 0x0005760000100800 */
[----:B--2---:R-:W-:Y:S05]  /*15020*/  @!P1 BRA `(.L_x_1617) ;  /* 0x0000000400109947 */ /* 0x004fea0003800000 */
[----:B------:R-:W-:-:S04]  /*15030*/  SHF.L.U32 R13, R11, 0x1f, RZ ;  /* 0x0000001f0b0d7819 */ /* 0x000fc800000006ff */
[----:B------:R-:W1:Y:S02]  /*15040*/  SYNCS.PHASECHK.TRANS64.TRYWAIT P1, [R16+URZ+0x30c40], R13 ;  /* 0x030c400d100075a7 */ /* 0x000e64000802017f */
[----:B-1----:R-:W-:Y:S05]  /*15050*/  @!P1 BRA `(.L_x_1628) ;  /* 0x0000001000009947 */ /* 0x002fea0003800000 */
.L_x_1664:
[----:B------:R-:W-:Y:S05]  /*15060*/  @P0 BRA `(.L_x_1629) ;  /* 0x0000000000140947 */ /* 0x000fea0003800000 */
[----:B------:R-:W-:Y:S01]  /*15070*/  ISETP.NE.AND P1, PT, R6, RZ, PT ;  /* 0x000000ff0600720c */ /* 0x000fe20003f25270 */
[----:B------:R-:W-:-:S04]  /*15080*/  IMAD.MOV.U32 R5, RZ, RZ, 0x4200 ;  /* 0x00004200ff057424 */ /* 0x000fc800078e00ff */
[----:B------:R2:W-:Y:S08]  /*15090*/  SYNCS.ARRIVE.TRANS64 RZ, [R16+URZ+0x30c30], R5 ;  /* 0x030c300510ff79a7 */ /* 0x0005f0000800003f */
[----:B------:R-:W-:Y:S05]  /*150a0*/  @!P1 BRA `(.L_x_1629) ;  /* 0x0000000000049947 */ /* 0x000fea0003800000 */
[----:B------:R-:W-:Y:S01]  /*150b0*/  BPT.TRAP 0x1 ;  /* 0x000000040000795c */ /* 0x000fe20000300000 */
.L_x_1629:
        /* <DEDUP_REMOVED lines=26> */
.L_x_1665:
[----:B------:R-:W-:Y:S05]  /*15260*/  @P0 BRA `(.L_x_1631) ;  /* 0x0000000000140947 */ /* 0x000fea0003800000 */
[----:B------:R-:W-:Y:S02]  /*15270*/  ISETP.NE.AND P0, PT, R6, RZ, PT ;  /* 0x000000ff0600720c */ /* 0x000fe40003f05270 */
[----:B------:R-:W-:-:S04]  /*15280*/  MOV R5, 0x4200 ;  /* 0x0000420000057802 */ /* 0x000fc80000000f00 */
[----:B------:R2:W-:Y:S07]  /*15290*/  SYNCS.ARRIVE.TRANS64 RZ, [R16+URZ+0x30c18], R5 ;  /* 0x030c180510ff79a7 */ /* 0x0005ee000800003f */
[----:B------:R-:W-:Y:S05]  /*152a0*/  @!P0 BRA `(.L_x_1631) ;  /* 0x0000000000048947 */ /* 0x000fea0003800000 */
[----:B------:R-:W-:Y:S01]  /*152b0*/  BPT.TRAP 0x1 ;  /* 0x000000040000795c */ /* 0x000fe20000300000 */
.L_x_1631:
        /* <DEDUP_REMOVED lines=27> */
.L_x_1617:
[----:B------:R-:W2:Y:S01]  /*15470*/  S2R R0, SR_TID.X ;  /* 0x0000000000007919 */ /* 0x000ea20000002100 */
[----:B------:R-:W-:Y:S01]  /*15480*/  IMAD R3, R19, 0x8, R16 ;  /* 0x0000000813037824 */ /* 0x000fe200078e0210 */
[----:B--2---:R-:W-:Y:S02]  /*15490*/  LOP3.LUT R2, R0, 0x7f, RZ, 0xc0, !PT ;  /* 0x0000007f00027812 */ /* 0x004fe400078ec0ff */
[----:B------:R-:W-:Y:S02]  /*154a0*/  SHF.L.U32 R0, R11, 0x1f, RZ ;  /* 0x0000001f0b007819 */ /* 0x000fe400000006ff */
[----:B------:R-:W-:Y:S02]  /*154b0*/  ISETP.NE.AND P1, PT, R2, RZ, PT ;  /* 0x000000ff0200720c */ /* 0x000fe40003f25270 */
[----:B------:R-:W2:Y:S02]  /*154c0*/  SYNCS.PHASECHK.TRANS64.TRYWAIT P0, [R3+URZ+0x30c40], R0 ;  /* 0x030c4000030075a7 */ /* 0x000ea4000800017f */
[----:B--2---:R-:W-:Y:S09]  /*154d0*/  @!P0 BRA `(.L_x_1632) ;  /* 0x0000000c00088947 */ /* 0x004ff20003800000 */
.L_x_1666:
[----:B------:R-:W-:Y:S05]  /*154e0*/  @P1 BRA `(.L_x_1633) ;  /* 0x0000000000181947 */ /* 0x000fea0003800000 */
[----:B------:R-:W1:Y:S01]  /*154f0*/  S2R R2, SR_TID.X ;  /* 0x0000000000027919 */ /* 0x000e620000002100 */
[----:B--2---:R-:W-:-:S04]  /*15500*/  MOV R0, 0x4200 ;  /* 0x0000420000007802 */ /* 0x004fc80000000f00 */
[----:B------:R2:W-:Y:S01]  /*15510*/  SYNCS.ARRIVE.TRANS64 RZ, [R3+URZ+0x30c30], R0 ;  /* 0x030c300003ff79a7 */ /* 0x0005e2000800003f */
[----:B-1----:R-:W-:-:S13]  /*15520*/  LOP3.LUT P0, RZ, R2, 0x1f, RZ, 0xc0, !PT ;  /* 0x0000001f02ff7812 */ /* 0x002fda000780c0ff */
[----:B--2---:R-:W-:Y:S05]  /*15530*/  @!P0 BRA `(.L_x_1633) ;  /* 0x0000000000048947 */ /* 0x004fea0003800000 */
[----:B------:R-:W-:Y:S01]  /*15540*/  BPT.TRAP 0x1 ;  /* 0x000000040000795c */ /* 0x000fe20000300000 */
.L_x_1633:
        /* <DEDUP_REMOVED lines=33> */
.L_x_1614:
[----:B------:R-:W-:Y:S05]  /*15760*/  BSYNC B0 ;  /* 0x0000000000007941 */ /* 0x000fea0003800000 */
.L_x_1612:
[----:B------:R-:W-:-:S03]  /*15770*/  UMOV UR8, 0xffffffff ;  /* 0xffffffff00087882 */ /* 0x000fc60000000000 */
[----:B------:R-:W-:Y:S05]  /*15780*/  BRA.DIV UR8, `(.L_x_1634) ;  /* 0x0000000a08707947 */ /* 0x000fea000b800000 */
[----:B------:R-:W-:-:S13]  /*15790*/  ELECT P6, URZ, PT ;  /* 0x00000000003f782f */ /* 0x000fda00038c0000 */
.L_x_1669:
[----:B------:R-:W-:Y:S05]  /*157a0*/  @!P6 BRA `(.L_x_1498) ;  /* 0x000000000084e947 */ /* 0x000fea0003800000 */
[----:B------:R-:W-:-:S06]  /*157b0*/  ULOP3.LUT UR8, UR36, 0x2, URZ, 0xfc, !UPT ;  /* 0x0000000224087892 */ /* 0x000fcc000f8efc3f */
[----:B------:R-:W-:-:S05]  /*157c0*/  IMAD.U32 R0, RZ, RZ, UR8 ;  /* 0x00000008ff007e24 */ /* 0x000fca000f8e00ff */
[----:B------:R-:W-:-:S13]  /*157d0*/  ISETP.NE.AND P2, PT, R0, 0x3, PT ;  /* 0x000000030000780c */ /* 0x000fda0003f45270 */
[----:B------:R-:W-:Y:S05]  /*157e0*/  @!P2 BRA `(.L_x_1635) ;  /* 0x000000000004a947 */ /* 0x000fea0003800000 */
[----:B------:R-:W-:Y:S01]  /*157f0*/  BPT.TRAP 0x1 ;  /* 0x000000040000795c */ /* 0x000fe20000300000 */
.L_x_1635:
        /* <DEDUP_REMOVED lines=15> */
.L_x_1670:
[----:B------:R-:W2:Y:S02]  /*158f0*/  SYNCS.PHASECHK.TRANS64.TRYWAIT P0, [R3+URZ], R0 ;  /* 0x00000000030075a7 */ /* 0x000ea4000800017f */
[----:B--2---:R-:W-:Y:S05]  /*15900*/  @!P0 BRA `(.L_x_1637) ;  /* 0x0000000800448947 */ /* 0x004fea0003800000 */
.L_x_1671:
[----:B------:R-:W-:Y:S05]  /*15910*/  @!P2 BRA `(.L_x_1638) ;  /* 0x000000000004a947 */ /* 0x000fea0003800000 */
[----:B------:R-:W-:Y:S01]  /*15920*/  BPT.TRAP 0x1 ;  /* 0x000000040000795c */ /* 0x000fe20000300000 */
.L_x_1638:
[----:B--2---:R-:W-:-:S05]  /*15930*/  IADD3 R3, R7, 0x30c40, RZ ;  /* 0x00030c4007037810 */ /* 0x004fca0007ffe0ff */
[----:B------:R-:W-:-:S04]  /*15940*/  IMAD R2, R2, 0x8, R3 ;  /* 0x0000000802027824 */ /* 0x000fc800078e0203 */
[----:B------:R-:W2:Y:S02]  /*15950*/  SYNCS.PHASECHK.TRANS64.TRYWAIT P0, [R2+URZ], R5 ;  /* 0x00000005020075a7 */ /* 0x000ea4000800017f */
[----:B--2---:R-:W-:Y:S05]  /*15960*/  @!P0 BRA `(.L_x_1639) ;  /* 0x0000000800408947 */ /* 0x004fea0003800000 */
.L_x_1672:
[----:B------:R-:W-:-:S07]  /*15970*/  LEA R3, R4, R3, 0x3 ;  /* 0x0000000304037211 */ /* 0x000fce00078e18ff */
.L_x_1640:
[----:B---3--:R3:W4:Y:S02]  /*15980*/  SYNCS.PHASECHK.TRANS64.TRYWAIT P0, [R3+URZ], R0 ;  /* 0x00000000030075a7 */ /* 0x008724000800017f */
[----:B----4-:R-:W-:Y:S05]  /*15990*/  @!P0 NANOSLEEP.SYNCS 0x989680 ;  /* 0x009896800000895d */ /* 0x010fea0003900000 */
[----:B------:R-:W4:Y:S02]  /*159a0*/  @!P0 SYNCS.PHASECHK.TRANS64 P0, [R3+URZ], R0 ;  /* 0x00000000030085a7 */ /* 0x000f24000800007f */
[----:B----4-:R-:W-:Y:S05]  /*159b0*/  @!P0 BRA `(.L_x_1640) ;  /* 0xfffffffc00f08947 */ /* 0x010fea000383ffff */
.L_x_1498:
[----:B------:R-:W-:Y:S05]  /*159c0*/  BSYNC B6 ;  /* 0x0000000000067941 */ /* 0x000fea0003800000 */
.L_x_1495:
[----:B------:R-:W-:Y:S05]  /*159d0*/  EXIT ;  /* 0x000000000000794d */ /* 0x000fea0003800000 */
.L_x_1505:
[----:B------:R-:W-:Y:S01]  /*159e0*/  IMAD.MOV.U32 R13, RZ, RZ, R18 ;  /* 0x000000ffff0d7224 */ /* 0x000fe200078e0012 */
[----:B------:R-:W-:Y:S01]  /*159f0*/  MOV R12, RZ ;  /* 0x000000ff000c7202 */ /* 0x000fe20000000f00 */
[----:B------:R-:W-:Y:S01]  /*15a00*/  IMAD.MOV.U32 R11, RZ, RZ, 0x1f ;  /* 0x0000001fff0b7424 */ /* 0x000fe200078e00ff */
[----:B------:R-:W-:-:S07]  /*15a10*/  MOV R15, 0xffffffff ;  /* 0xffffffff000f7802 */ /* 0x000fce0000000f00 */
[----:B------:R-:W-:Y:S05]  /*15a20*/  WARPSYNC.COLLECTIVE R15, `(.L_x_1641) ;  /* 0x000000000f087348 */ /* 0x000fea0003c00000 */
[----:B------:R1:W2:Y:S02]  /*15a30*/  SHFL.IDX P6, R14, R13, R12, R11 ;  /* 0x0000000c0d0e7389 */ /* 0x0002a400000c000b */
[----:B-12---:R-:W-:Y:S01]  /*15a40*/  ENDCOLLECTIVE ;  /* 0x000000000000791b */ /* 0x006fe20003800000 */
.L_x_1641:
[----:B------:R-:W-:Y:S05]  /*15a50*/  BRA `(.L_x_1642) ;  /* 0xfffffeb400447947 */ /* 0x000fea000383ffff */
.L_x_1507:
[----:B--2---:R2:W3:Y:S02]  /*15a60*/  SYNCS.PHASECHK.TRANS64.TRYWAIT P0, [R16+URZ+0x30c00], R11 ;  /* 0x030c000b100075a7 */ /* 0x0044e4000800017f */
[----:B---3--:R-:W-:Y:S05]  /*15a70*/  @!P0 NANOSLEEP.SYNCS 0x989680 ;  /* 0x009896800000895d */ /* 0x008fea0003900000 */
[----:B------:R-:W3:Y:S02]  /*15a80*/  @!P0 SYNCS.PHASECHK.TRANS64 P0, [R16+URZ+0x30c00], R11 ;  /* 0x030c000b100085a7 */ /* 0x000ee4000800007f */
[----:B---3--:R-:W-:Y:S05]  /*15a90*/  @!P0 BRA `(.L_x_1507) ;  /* 0xfffffffc00f08947 */ /* 0x008fea000383ffff */
[----:B------:R-:W-:Y:S05]  /*15aa0*/  BRA `(.L_x_1506) ;  /* 0xfffffeb400907947 */ /* 0x000fea000383ffff */
.L_x_1512:
[----:B--2---:R2:W3:Y:S02]  /*15ab0*/  SYNCS.PHASECHK.TRANS64.TRYWAIT P0, [R6+URZ+0x30c10], R23 ;  /* 0x030c1017060075a7 */ /* 0x0044e4000800017f */
[----:B---3--:R-:W-:Y:S05]  /*15ac0*/  @!P0 NANOSLEEP.SYNCS 0x989680 ;  /* 0x009896800000895d */ /* 0x008fea0003900000 */
[----:B------:R-:W3:Y:S02]  /*15ad0*/  @!P0 SYNCS.PHASECHK.TRANS64 P0, [R6+URZ+0x30c10], R23 ;  /* 0x030c1017060085a7 */ /* 0x000ee4000800007f */
[----:B---3--:R-:W-:Y:S05]  /*15ae0*/  @!P0 BRA `(.L_x_1512) ;  /* 0xfffffffc00f08947 */ /* 0x008fea000383ffff */
[----:B------:R-:W-:Y:S05]  /*15af0*/  BRA `(.L_x_1511) ;  /* 0xfffffec000507947 */ /* 0x000fea000383ffff */
.L_x_1516:
[----:B------:R1:W1:Y:S02]  /*15b00*/  SYNCS.PHASECHK.TRANS64.TRYWAIT P0, [R6+URZ+0x30c30], R23 ;  /* 0x030c3017060075a7 */ /* 0x000264000800017f */
[----:B-1----:R-:W-:Y:S05]  /*15b10*/  @!P0 NANOSLEEP.SYNCS 0x989680 ;  /* 0x009896800000895d */ /* 0x002fea0003900000 */
[----:B------:R-:W1:Y:S02]  /*15b20*/  @!P0 SYNCS.PHASECHK.TRANS64 P0, [R6+URZ+0x30c30], R23 ;  /* 0x030c3017060085a7 */ /* 0x000e64000800007f */
[----:B-1----:R-:W-:Y:S05]  /*15b30*/  @!P0 BRA `(.L_x_1516) ;  /* 0xfffffffc00f08947 */ /* 0x002fea000383ffff */
[----:B------:R-:W-:Y:S05]  /*15b40*/  BRA `(.L_x_1515) ;  /* 0xfffffec400587947 */ /* 0x000fea000383ffff */
.L_x_1524:
[----:B--2---:R2:W3:Y:S02]  /*15b50*/  SYNCS.PHASECHK.TRANS64.TRYWAIT P1, [R6+URZ+0x30c10], R23 ;  /* 0x030c1017060075a7 */ /* 0x0044e4000802017f */
[----:B---3--:R-:W-:Y:S05]  /*15b60*/  @!P1 NANOSLEEP.SYNCS 0x989680 ;  /* 0x009896800000995d */ /* 0x008fea0003900000 */
[----:B------:R-:W3:Y:S02]  /*15b70*/  @!P1 SYNCS.PHASECHK.TRANS64 P1, [R6+URZ+0x30c10], R23 ;  /* 0x030c1017060095a7 */ /* 0x000ee4000802007f */
[----:B---3--:R-:W-:Y:S05]  /*15b80*/  @!P1 BRA `(.L_x_1524) ;  /* 0xfffffffc00f09947 */ /* 0x008fea000383ffff */
[----:B------:R-:W-:Y:S05]  /*15b90*/  BRA `(.L_x_1523) ;  /* 0xffffff1800747947 */ /* 0x000fea000383ffff */
.L_x_1528:
[----:B------:R1:W1:Y:S02]  /*15ba0*/  SYNCS.PHASECHK.TRANS64.TRYWAIT P1, [R6+URZ+0x30c30], R23 ;  /* 0x030c3017060075a7 */ /* 0x000264000802017f */
[----:B-1----:R-:W-:Y:S05]  /*15bb0*/  @!P1 NANOSLEEP.SYNCS 0x989680 ;  /* 0x009896800000995d */ /* 0x002fea0003900000 */
[----:B------:R-:W1:Y:S02]  /*15bc0*/  @!P1 SYNCS.PHASECHK.TRANS64 P1, [R6+URZ+0x30c30], R23 ;  /* 0x030c3017060095a7 */ /* 0x000e64000802007f */
[----:B-1----:R-:W-:Y:S05]  /*15bd0*/  @!P1 BRA `(.L_x_1528) ;  /* 0xfffffffc00f09947 */ /* 0x002fea000383ffff */
[----:B------:R-:W-:Y:S05]  /*15be0*/  BRA `(.L_x_1527) ;  /* 0xffffff1c00747947 */ /* 0x000fea000383ffff */
.L_x_1536:
[----:B--2---:R2:W3:Y:S02]  /*15bf0*/  SYNCS.PHASECHK.TRANS64.TRYWAIT P0, [R6+URZ+0x30c10], R19 ;  /* 0x030c1013060075a7 */ /* 0x0044e4000800017f */
[----:B---3--:R-:W-:Y:S05]  /*15c00*/  @!P0 NANOSLEEP.SYNCS 0x989680 ;  /* 0x009896800000895d */ /* 0x008fea0003900000 */
[----:B------:R-:W3:Y:S02]  /*15c10*/  @!P0 SYNCS.PHASECHK.TRANS64 P0, [R6+URZ+0x30c10], R19 ;  /* 0x030c1013060085a7 */ /* 0x000ee4000800007f */
[----:B---3--:R-:W-:Y:S05]  /*15c20*/  @!P0 BRA `(.L_x_1536) ;  /* 0xfffffffc00f08947 */ /* 0x008fea000383ffff */
[----:B------:R-:W-:Y:S05]  /*15c30*/  BRA `(.L_x_1535) ;  /* 0xffffff6400a87947 */ /* 0x000fea000383ffff */
.L_x_1540:
[----:B------:R1:W1:Y:S02]  /*15c40*/  SYNCS.PHASECHK.TRANS64.TRYWAIT P0, [R6+URZ+0x30c30], R19 ;  /* 0x030c3013060075a7 */ /* 0x000264000800017f */
[----:B-1----:R-:W-:Y:S05]  /*15c50*/  @!P0 NANOSLEEP.SYNCS 0x989680 ;  /* 0x009896800000895d */ /* 0x002fea0003900000 */
[----:B------:R-:W1:Y:S02]  /*15c60*/  @!P0 SYNCS.PHASECHK.TRANS64 P0, [R6+URZ+0x30c30], R19 ;  /* 0x030c3013060085a7 */ /* 0x000e64000800007f */
[----:B-1----:R-:W-:Y:S05]  /*15c70*/  @!P0 BRA `(.L_x_1540) ;  /* 0xfffffffc00f08947 */ /* 0x002fea000383ffff */
[----:B------:R-:W-:Y:S05]  /*15c80*/  BRA `(.L_x_1539) ;  /* 0xffffff6800b07947 */ /* 0x000fea000383ffff */
.L_x_1547:
[----:B------:R-:W-:Y:S01]  /*15c90*/  BSSY B0, `(.L_x_1643) ;  /* 0x0000005000007945 */ /* 0x000fe20003800000 */
[----:B------:R-:W-:-:S07]  /*15ca0*/  IMAD.MOV.U32 R15, RZ, RZ, -0x1 ;  /* 0xffffffffff0f7424 */ /* 0x000fce00078e00ff */
[----:B---3--:R-:W-:Y:S05]  /*15cb0*/  WARPSYNC.COLLECTIVE R15, `(.L_x_1644) ;  /* 0x000000000f087348 */ /* 0x008fea0003c00000 */
[----:B------:R-:W-:Y:S01]  /*15cc0*/  NOP ;  /* 0x0000000000007918 */ /* 0x000fe20000000000 */
[----:B---3--:R-:W-:Y:S01]  /*15cd0*/  ENDCOLLECTIVE ;  /* 0x000000000000791b */ /* 0x008fe20003800000 */
.L_x_1644:
[----:B------:R-:W-:Y:S05]  /*15ce0*/  BSYNC B0 ;  /* 0x0000000000007941 */ /* 0x000fea0003800000 */
.L_x_1643:
[----:B------:R-:W-:Y:S05]  /*15cf0*/  BRA `(.L_x_1645) ;  /* 0xffffffbc00747947 */ /* 0x000fea000383ffff */
.L_x_1556:
[----:B------:R-:W-:Y:S01]  /*15d00*/  BSSY B0, `(.L_x_1646) ;  /* 0x0000005000007945 */ /* 0x000fe20003800000 */
[----:B------:R-:W-:-:S07]  /*15d10*/  MOV R15, 0xffffffff ;  /* 0xffffffff000f7802 */ /* 0x000fce0000000f00 */
[----:B-1-3--:R-:W-:Y:S05]  /*15d20*/  WARPSYNC.COLLECTIVE R15, `(.L_x_1647) ;  /* 0x000000000f087348 */ /* 0x00afea0003c00000 */
[----:B------:R-:W-:Y:S01]  /*15d30*/  NOP ;  /* 0x0000000000007918 */ /* 0x000fe20000000000 */
[----:B-1-3--:R-:W-:Y:S01]  /*15d40*/  ENDCOLLECTIVE ;  /* 0x000000000000791b */ /* 0x00afe20003800000 */
.L_x_1647:
[----:B------:R-:W-:Y:S05]  /*15d50*/  BSYNC B0 ;  /* 0x0000000000007941 */ /* 0x000fea0003800000 */
.L_x_1646:
[----:B------:R-:W-:Y:S05]  /*15d60*/  BRA `(.L_x_1648) ;  /* 0xffffffc000547947 */ /* 0x000fea000383ffff */
.L_x_1568:
[----:B------:R-:W-:Y:S01]  /*15d70*/  BSSY B0, `(.L_x_1649) ;  /* 0x0000005000007945 */ /* 0x000fe20003800000 */
[----:B------:R-:W-:-:S07]  /*15d80*/  IMAD.MOV.U32 R15, RZ, RZ, -0x1 ;  /* 0xffffffffff0f7424 */ /* 0x000fce00078e00ff */
[----:B------:R-:W-:Y:S05]  /*15d90*/  WARPSYNC.COLLECTIVE R15, `(.L_x_1650) ;  /* 0x000000000f087348 */ /* 0x000fea0003c00000 */
[----:B------:R-:W-:Y:S01]  /*15da0*/  NOP ;  /* 0x0000000000007918 */ /* 0x000fe20000000000 */
[----:B------:R-:W-:Y:S01]  /*15db0*/  ENDCOLLECTIVE ;  /* 0x000000000000791b */ /* 0x000fe20003800000 */
.L_x_1650:
[----:B------:R-:W-:Y:S05]  /*15dc0*/  BSYNC B0 ;  /* 0x0000000000007941 */ /* 0x000fea0003800000 */
.L_x_1649:
[----:B------:R-:W-:Y:S05]  /*15dd0*/  BRA `(.L_x_1651) ;  /* 0xffffffc8003c7947 */ /* 0x000fea000383ffff */
.L_x_1581:
[----:B------:R-:W-:Y:S01]  /*15de0*/  BSSY B0, `(.L_x_1652) ;  /* 0x0000005000007945 */ /* 0x000fe20003800000 */
[----:B------:R-:W-:-:S07]  /*15df0*/  MOV R15, 0xffffffff ;  /* 0xffffffff000f7802 */ /* 0x000fce0000000f00 */
[----:B------:R-:W-:Y:S05]  /*15e00*/  WARPSYNC.COLLECTIVE R15, `(.L_x_1653) ;  /* 0x000000000f087348 */ /* 0x000fea0003c00000 */
[----:B------:R-:W-:Y:S01]  /*15e10*/  NOP ;  /* 0x0000000000007918 */ /* 0x000fe20000000000 */
[----:B------:R-:W-:Y:S01]  /*15e20*/  ENDCOLLECTIVE ;  /* 0x000000000000791b */ /* 0x000fe20003800000 */
.L_x_1653:
[----:B------:R-:W-:Y:S05]  /*15e30*/  BSYNC B0 ;  /* 0x0000000000007941 */ /* 0x000fea0003800000 */
.L_x_1652:
[----:B------:R-:W-:Y:S05]  /*15e40*/  BRA `(.L_x_1654) ;  /* 0xffffffcc00bc7947 */ /* 0x000fea000383ffff */
.L_x_1593:
[----:B------:R-:W-:Y:S01]  /*15e50*/  BSSY B0, `(.L_x_1655) ;  /* 0x0000005000007945 */ /* 0x000fe20003800000 */
[----:B------:R-:W-:-:S07]  /*15e60*/  IMAD.MOV.U32 R15, RZ, RZ, -0x1 ;  /* 0xffffffffff0f7424 */ /* 0x000fce00078e00ff */
[----:B------:R-:W-:Y:S05]  /*15e70*/  WARPSYNC.COLLECTIVE R15, `(.L_x_1656) ;  /* 0x000000000f087348 */ /* 0x000fea0003c00000 */
[----:B------:R-:W-:Y:S01]  /*15e80*/  NOP ;  /* 0x0000000000007918 */ /* 0x000fe20000000000 */
[----:B------:R-:W-:Y:S01]  /*15e90*/  ENDCOLLECTIVE ;  /* 0x000000000000791b */ /* 0x000fe20003800000 */
.L_x_1656:
[----:B------:R-:W-:Y:S05]  /*15ea0*/  BSYNC B0 ;  /* 0x0000000000007941 */ /* 0x000fea0003800000 */
.L_x_1655:
[----:B------:R-:W-:Y:S05]  /*15eb0*/  BRA `(.L_x_1657) ;  /* 0xffffffd000dc7947 */ /* 0x000fea000383ffff */
.L_x_1615:
[----:B-1----:R1:W2:Y:S02]  /*15ec0*/  SYNCS.PHASECHK.TRANS64.TRYWAIT P0, [R16+URZ+0x30c20], R3 ;  /* 0x030c2003100075a7 */ /* 0x0022a4000800017f */
[----:B--2---:R-:W-:Y:S05]  /*15ed0*/  @!P0 NANOSLEEP.SYNCS 0x989680 ;  /* 0x009896800000895d */ /* 0x004fea0003900000 */
[----:B------:R-:W2:Y:S02]  /*15ee0*/  @!P0 SYNCS.PHASECHK.TRANS64 P0, [R16+URZ+0x30c20], R3 ;  /* 0x030c2003100085a7 */ /* 0x000ea4000800007f */
[----:B--2---:R-:W-:Y:S05]  /*15ef0*/  @!P0 BRA `(.L_x_1615) ;  /* 0xfffffffc00f08947 */ /* 0x004fea000383ffff */
[----:B------:R-:W-:Y:S05]  /*15f00*/  BRA `(.L_x_1658) ;  /* 0xffffffe000a47947 */ /* 0x000fea000383ffff */
.L_x_1619:
[----:B-1----:R1:W2:Y:S02]  /*15f10*/  SYNCS.PHASECHK.TRANS64.TRYWAIT P1, [R16+URZ+0x30c40], R21 ;  /* 0x030c4015100075a7 */ /* 0x0022a4000802017f */
[----:B--2---:R-:W-:Y:S05]  /*15f20*/  @!P1 NANOSLEEP.SYNCS 0x989680 ;  /* 0x009896800000995d */ /* 0x004fea0003900000 */
[----:B------:R-:W2:Y:S02]  /*15f30*/  @!P1 SYNCS.PHASECHK.TRANS64 P1, [R16+URZ+0x30c40], R21 ;  /* 0x030c4015100095a7 */ /* 0x000ea4000802007f */
[----:B--2---:R-:W-:Y:S05]  /*15f40*/  @!P1 BRA `(.L_x_1619) ;  /* 0xfffffffc00f09947 */ /* 0x004fea000383ffff */
[----:B------:R-:W-:Y:S05]  /*15f50*/  BRA `(.L_x_1659) ;  /* 0xffffffe800047947 */ /* 0x000fea000383ffff */
.L_x_1621:
[----:B--2---:R2:W3:Y:S02]  /*15f60*/  SYNCS.PHASECHK.TRANS64.TRYWAIT P1, [R16+URZ+0x30c28], R21 ;  /* 0x030c2815100075a7 */ /* 0x0044e4000802017f */
[----:B---3--:R-:W-:Y:S05]  /*15f70*/  @!P1 NANOSLEEP.SYNCS 0x989680 ;  /* 0x009896800000995d */ /* 0x008fea0003900000 */
[----:B------:R-:W3:Y:S02]  /*15f80*/  @!P1 SYNCS.PHASECHK.TRANS64 P1, [R16+URZ+0x30c28], R21 ;  /* 0x030c2815100095a7 */ /* 0x000ee4000802007f */
[----:B---3--:R-:W-:Y:S05]  /*15f90*/  @!P1 BRA `(.L_x_1621) ;  /* 0xfffffffc00f09947 */ /* 0x008fea000383ffff */
[----:B------:R-:W-:Y:S05]  /*15fa0*/  BRA `(.L_x_1660) ;  /* 0xffffffe8007c7947 */ /* 0x000fea000383ffff */
.L_x_1623:
[----:B---3--:R3:W4:Y:S02]  /*15fb0*/  SYNCS.PHASECHK.TRANS64.TRYWAIT P1, [R16+URZ+0x30c48], R21 ;  /* 0x030c4815100075a7 */ /* 0x008724000802017f */
[----:B----4-:R-:W-:Y:S05]  /*15fc0*/  @!P1 NANOSLEEP.SYNCS 0x989680 ;  /* 0x009896800000995d */ /* 0x010fea0003900000 */
[----:B------:R-:W4:Y:S02]  /*15fd0*/  @!P1 SYNCS.PHASECHK.TRANS64 P1, [R16+URZ+0x30c48], R21 ;  /* 0x030c4815100095a7 */ /* 0x000f24000802007f */
[----:B----4-:R-:W-:Y:S05]  /*15fe0*/  @!P1 BRA `(.L_x_1623) ;  /* 0xfffffffc00f09947 */ /* 0x010fea000383ffff */
[----:B------:R-:W-:Y:S05]  /*15ff0*/  BRA `(.L_x_1661) ;  /* 0xffffffe800f47947 */ /* 0x000fea000383ffff */
.L_x_1625:
[----:B------:R-:W-:-:S07]  /*16000*/  SHF.L.U32 R5, R11, 0x1f, RZ ;  /* 0x0000001f0b057819 */ /* 0x000fce00000006ff */
.L_x_1662:
[----:B------:R1:W1:Y:S02]  /*16010*/  SYNCS.PHASECHK.TRANS64.TRYWAIT P1, [R16+URZ+0x30c20], R5 ;  /* 0x030c2005100075a7 */ /* 0x000264000802017f */
[----:B-1----:R-:W-:Y:S05]  /*16020*/  @!P1 NANOSLEEP.SYNCS 0x989680 ;  /* 0x009896800000995d */ /* 0x002fea0003900000 */
[----:B------:R-:W1:Y:S02]  /*16030*/  @!P1 SYNCS.PHASECHK.TRANS64 P1, [R16+URZ+0x30c20], R5 ;  /* 0x030c2005100095a7 */ /* 0x000e64000802007f */
[----:B-1----:R-:W-:Y:S05]  /*16040*/  @!P1 BRA `(.L_x_1662) ;  /* 0xfffffffc00f09947 */ /* 0x002fea000383ffff */
[----:B------:R-:W-:Y:S05]  /*16050*/  BRA `(.L_x_1663) ;  /* 0xffffffec00547947 */ /* 0x000fea000383ffff */
.L_x_1628:
[----:B-1----:R1:W2:Y:S02]  /*16060*/  SYNCS.PHASECHK.TRANS64.TRYWAIT P1, [R16+URZ+0x30c40], R13 ;  /* 0x030c400d100075a7 */ /* 0x0022a4000802017f */
[----:B--2---:R-:W-:Y:S05]  /*16070*/  @!P1 NANOSLEEP.SYNCS 0x989680 ;  /* 0x009896800000995d */ /* 0x004fea0003900000 */
[----:B------:R-:W2:Y:S02]  /*16080*/  @!P1 SYNCS.PHASECHK.TRANS64 P1, [R16+URZ+0x30c40], R13 ;  /* 0x030c400d100095a7 */ /* 0x000ea4000802007f */
[----:B--2---:R-:W-:Y:S05]  /*16090*/  @!P1 BRA `(.L_x_1628) ;  /* 0xfffffffc00f09947 */ /* 0x004fea000383ffff */
[----:B------:R-:W-:Y:S05]  /*160a0*/  BRA `(.L_x_1664) ;  /* 0xffffffec00ec7947 */ /* 0x000fea000383ffff */
.L_x_1630:
[----:B-1----:R1:W2:Y:S02]  /*160b0*/  SYNCS.PHASECHK.TRANS64.TRYWAIT P1, [R16+URZ+0x30c28], R13 ;  /* 0x030c280d100075a7 */ /* 0x0022a4000802017f */
[----:B--2---:R-:W-:Y:S05]  /*160c0*/  @!P1 NANOSLEEP.SYNCS 0x989680 ;  /* 0x009896800000995d */ /* 0x004fea0003900000 */
[----:B------:R-:W2:Y:S02]  /*160d0*/  @!P1 SYNCS.PHASECHK.TRANS64 P1, [R16+URZ+0x30c28], R13 ;  /* 0x030c280d100095a7 */ /* 0x000ea4000802007f */
[----:B--2---:R-:W-:Y:S05]  /*160e0*/  @!P1 BRA `(.L_x_1630) ;  /* 0xfffffffc00f09947 */ /* 0x004fea000383ffff */
[----:B------:R-:W-:Y:S05]  /*160f0*/  BRA `(.L_x_1665) ;  /* 0xfffffff000587947 */ /* 0x000fea000383ffff */
.L_x_1632:
[----:B--2---:R2:W1:Y:S02]  /*16100*/  SYNCS.PHASECHK.TRANS64.TRYWAIT P0, [R3+URZ+0x30c40], R0 ;  /* 0x030c4000030075a7 */ /* 0x004464000800017f */
[----:B-1----:R-:W-:Y:S05]  /*16110*/  @!P0 NANOSLEEP.SYNCS 0x989680 ;  /* 0x009896800000895d */ /* 0x002fea0003900000 */
[----:B------:R-:W1:Y:S02]  /*16120*/  @!P0 SYNCS.PHASECHK.TRANS64 P0, [R3+URZ+0x30c40], R0 ;  /* 0x030c4000030085a7 */ /* 0x000e64000800007f */
[----:B-1----:R-:W-:Y:S05]  /*16130*/  @!P0 BRA `(.L_x_1632) ;  /* 0xfffffffc00f08947 */ /* 0x002fea000383ffff */
[----:B------:R-:W-:Y:S05]  /*16140*/  BRA `(.L_x_1666) ;  /* 0xfffffff000e47947 */ /* 0x000fea000383ffff */
.L_x_1634:
[----:B------:R-:W-:Y:S01]  /*16150*/  BSSY B0, `(.L_x_1667) ;  /* 0x0000006000007945 */ /* 0x000fe20003800000 */
[----:B------:R-:W-:-:S07]  /*16160*/  MOV R15, 0xffffffff ;  /* 0xffffffff000f7802 */ /* 0x000fce0000000f00 */
[----:B------:R-:W-:Y:S05]  /*16170*/  WARPSYNC.COLLECTIVE R15, `(.L_x_1668) ;  /* 0x000000000f0c7348 */ /* 0x000fea0003c00000 */
[----:B------:R-:W-:Y:S02]  /*16180*/  ELECT P6, UR62, PT ;  /* 0x00000000003e782f */ /* 0x000fe400038c0000 */
[----:B------:R-:W-:Y:S01]  /*16190*/  MOV R14, UR62 ;  /* 0x0000003e000e7c02 */ /* 0x000fe20008000f00 */
[----:B------:R-:W-:Y:S10]  /*161a0*/  ENDCOLLECTIVE ;  /* 0x000000000000791b */ /* 0x000ff40003800000 */
.L_x_1668:
[----:B------:R-:W-:Y:S05]  /*161b0*/  BSYNC B0 ;  /* 0x0000000000007941 */ /* 0x000fea0003800000 */
.L_x_1667:
[----:B------:R-:W-:Y:S05]  /*161c0*/  BRA `(.L_x_1669) ;  /* 0xfffffff400747947 */ /* 0x000fea000383ffff */
.L_x_1636:
[----:B-1----:R1:W2:Y:S02]  /*161d0*/  SYNCS.PHASECHK.TRANS64.TRYWAIT P0, [R6+URZ], R5 ;  /* 0x00000005060075a7 */ /* 0x0022a4000800017f */
[----:B--2---:R-:W-:Y:S05]  /*161e0*/  @!P0 NANOSLEEP.SYNCS 0x989680 ;  /* 0x009896800000895d */ /* 0x004fea0003900000 */
[----:B------:R-:W2:Y:S02]  /*161f0*/  @!P0 SYNCS.PHASECHK.TRANS64 P0, [R6+URZ], R5 ;  /* 0x00000005060085a7 */ /* 0x000ea4000800007f */
[----:B--2---:R-:W-:Y:S05]  /*16200*/  @!P0 BRA `(.L_x_1636) ;  /* 0xfffffffc00f08947 */ /* 0x004fea000383ffff */
[----:B------:R-:W-:Y:S05]  /*16210*/  BRA `(.L_x_1670) ;  /* 0xfffffff400b47947 */ /* 0x000fea000383ffff */
.L_x_1637:
[----:B--2---:R2:W3:Y:S02]  /*16220*/  SYNCS.PHASECHK.TRANS64.TRYWAIT P0, [R3+URZ], R0 ;  /* 0x00000000030075a7 */ /* 0x0044e4000800017f */
[----:B---3--:R-:W-:Y:S05]  /*16230*/  @!P0 NANOSLEEP.SYNCS 0x989680 ;  /* 0x009896800000895d */ /* 0x008fea0003900000 */
[----:B------:R-:W3:Y:S02]  /*16240*/  @!P0 SYNCS.PHASECHK.TRANS64 P0, [R3+URZ], R0 ;  /* 0x00000000030085a7 */ /* 0x000ee4000800007f */
[----:B---3--:R-:W-:Y:S05]  /*16250*/  @!P0 BRA `(.L_x_1637) ;  /* 0xfffffffc00f08947 */ /* 0x008fea000383ffff */
[----:B------:R-:W-:Y:S05]  /*16260*/  BRA `(.L_x_1671) ;  /* 0xfffffff400a87947 */ /* 0x000fea000383ffff */
.L_x_1639:
[----:B--2---:R2:W3:Y:S02]  /*16270*/  SYNCS.PHASECHK.TRANS64.TRYWAIT P0, [R2+URZ], R5 ;  /* 0x00000005020075a7 */ /* 0x0044e4000800017f */
[----:B---3--:R-:W-:Y:S05]  /*16280*/  @!P0 NANOSLEEP.SYNCS 0x989680 ;  /* 0x009896800000895d */ /* 0x008fea0003900000 */
[----:B------:R-:W3:Y:S02]  /*16290*/  @!P0 SYNCS.PHASECHK.TRANS64 P0, [R2+URZ], R5 ;  /* 0x00000005020085a7 */ /* 0x000ee4000800007f */
[----:B---3--:R-:W-:Y:S05]  /*162a0*/  @!P0 BRA `(.L_x_1639) ;  /* 0xfffffffc00f08947 */ /* 0x008fea000383ffff */
[----:B------:R-:W-:Y:S05]  /*162b0*/  BRA `(.L_x_1672) ;  /* 0xfffffff400ac7947 */ /* 0x000fea000383ffff */
.L_x_1673:
        /* <DEDUP_REMOVED lines=12> */
.L_x_7385:


//--------------------- .text._ZN7cutlass13device_kernelIN5flash11enable_sm90INS1_16FlashAttnBwdSm90INS1_25CollectiveMainloopBwdSm90ILi2ELi2ELi2EN4cute5tupleIJNS5_1CILi1EEES8_S8_EEENS6_IJNS7_ILi128EEESA_NS7_ILi64EEEEEENS_10bfloat16_tEfNS_4arch4Sm90ELb0ELb1ELb1ELb1ELb0ELb1ELb0ELb0ELi2ELi1ELi2ELi2ELb0EEENS1_21CollectiveEpilogueBwdISC_SD_SF_Li256ELb1ELb0ELi1EEENS1_19SingleTileSchedulerILb1ELb0ELb0ELi128EEEEEEEEEvNT_6ParamsE --------------------------
	.section	.text._ZN7cutlass13device_kernelIN5flash11enable_sm90INS1_16FlashAttnBwdSm90INS1_25CollectiveMainloopBwdSm90ILi2ELi2ELi2EN4cute5tupleIJNS5_1CILi1EEES8_S8_EEENS6_IJNS7_ILi128EEESA_NS7_ILi64EEEEEENS_10bfloat16_tEfNS_4arch4Sm90ELb0ELb1ELb1ELb1ELb0ELb1ELb0ELb0ELi2ELi1ELi2ELi2ELb0EEENS1_21CollectiveEpilogueBwdISC_SD_SF_Li256ELb1ELb0ELi1EEENS1_19SingleTileSchedulerILb1ELb0ELb0ELi128EEEEEEEEEvNT_6ParamsE,"ax",@progbits
	.align	128
.text._ZN7cutlass13device_kernelIN5flash11enable_sm90INS1_16FlashAttnBwdSm90INS1_25CollectiveMainloopBwdSm90ILi2ELi2ELi2EN4cute5tupleIJNS5_1CILi1EEES8_S8_EEENS6_IJNS7_ILi128EEESA_NS7_ILi64EEEEEENS_10bfloat16_tEfNS_4arch4Sm90ELb0ELb1ELb1ELb1ELb0ELb1ELb0ELb0ELi2ELi1ELi2ELi2ELb0EEENS1_21CollectiveEpilogueBwdISC_SD_SF_Li256ELb1ELb0ELi1EEENS1_19SingleTileSchedulerILb1ELb0ELb0ELi128EEEEEEEEEvNT_6ParamsE:
        .type           _ZN7cutlass13device_kernelIN5flash11enable_sm90INS1_16FlashAttnBwdSm90INS1_25CollectiveMainloopBwdSm90ILi2ELi2ELi2EN4cute5tupleIJNS5_1CILi1EEES8_S8_EEENS6_IJNS7_ILi128EEESA_NS7_ILi64EEEEEENS_10bfloat16_tEfNS_4arch4Sm90ELb0ELb1ELb1ELb1ELb0ELb1ELb0ELb0ELi2ELi1ELi2ELi2ELb0EEENS1_21CollectiveEpilogueBwdISC_SD_SF_Li256ELb1ELb0ELi1EEENS1_19SingleTileSchedulerILb1ELb0ELb0ELi128EEEEEEEEEvNT_6ParamsE,@function
        .size           _ZN7cutlass13device_kernelIN5flash11enable_sm90INS1_16FlashAttnBwdSm90INS1_25CollectiveMainloopBwdSm90ILi2ELi2ELi2EN4cute5tupleIJNS5_1CILi1EEES8_S8_EEENS6_IJNS7_ILi128EEESA_NS7_ILi64EEEEEENS_10bfloat16_tEfNS_4arch4Sm90ELb0ELb1ELb1ELb1ELb0ELb1ELb0ELb0ELi2ELi1ELi2ELi2ELb0EEENS1_21CollectiveEpilogueBwdISC_SD_SF_Li256ELb1ELb0ELi1EEENS1_19SingleTileSchedulerILb1ELb0ELb0ELi128EEEEEEEEEvNT_6ParamsE,(.L_x_7386 - _ZN7cutlass13device_kernelIN5flash11enable_sm90INS1_16FlashAttnBwdSm90INS1_25CollectiveMainloopBwdSm90ILi2ELi2ELi2EN4cute5tupleIJNS5_1CILi1EEES8_S8_EEENS6_IJNS7_ILi128EEESA_NS7_ILi64EEEEEENS_10bfloat16_tEfNS_4arch4Sm90ELb0ELb1ELb1ELb1ELb0ELb1ELb0ELb0ELi2ELi1ELi2ELi2ELb0EEENS1_21CollectiveEpilogueBwdISC_SD_SF_Li256ELb1ELb0ELi1EEENS1_19SingleTileSchedulerILb1ELb0ELb0ELi128EEEEEEEEEvNT_6ParamsE)
        .other          _ZN7cutlass13device_kernelIN5flash11enable_sm90INS1_16FlashAttnBwdSm90INS1_25CollectiveMainloopBwdSm90ILi2ELi2ELi2EN4cute5tupleIJNS5_1CILi1EEES8_S8_EEENS6_IJNS7_ILi128EEESA_NS7_ILi64EEEEEENS_10bfloat16_tEfNS_4arch4Sm90ELb0ELb1ELb1ELb1ELb0ELb1ELb0ELb0ELi2ELi1ELi2ELi2ELb0EEENS1_21CollectiveEpilogueBwdISC_SD_SF_Li256ELb1ELb0ELi1EEENS1_19SingleTileSchedulerILb1ELb0ELb0ELi128EEEEEEEEEvNT_6ParamsE,@"STO_CUDA_ENTRY STV_DEFAULT"
_ZN7cutlass13device_kernelIN5flash11enable_sm90INS1_16FlashAttnBwdSm90INS1_25CollectiveMainloopBwdSm90ILi2ELi2ELi2EN4cute5tupleIJNS5_1CILi1EEES8_S8_EEENS6_IJNS7_ILi128EEESA_NS7_ILi64EEEEEENS_10bfloat16_tEfNS_4arch4Sm90ELb0ELb1ELb1ELb1ELb0ELb1ELb0ELb0ELi2ELi1ELi2ELi2ELb0EEENS1_21CollectiveEpilogueBwdISC_SD_SF_Li256ELb1ELb0ELi1EEENS1_19SingleTileSchedulerILb1ELb0ELb0ELi128EEEEEEEEEvNT_6ParamsE:
        /* <DEDUP_REMOVED lines=24> */
.L_x_1675:
[----:B------:R-:W-:Y:S05]  /*0180*/  BSYNC B0 ;  /* 0x0000000000007941 */ /* 0x000fea0003800000 */
.L_x_1674:
        /* <DEDUP_REMOVED lines=37> */
.L_x_1676:
        /* <DEDUP_REMOVED lines=22> */
.L_x_1677:
[----:B------:R-:W-:Y:S01]  /*0540*/  PLOP3.LUT P0, PT, PT, PT, UP0, 0x80, 0x0 ;  /* 0x000000000000781c */ /* 0x000fe20003f0f008 */
[----:B------:R-:W-:Y:S01]  /*0550*/  NOP ;  /* 0x0000000000007918 */ /* 0x000fe20000000000 */
[----:B------:R-:W-:Y:S01]  /*0560*/  ULDC.64 UR38, c[0x0][0x208] ;  /* 0x0000820000267ab9 */ /* 0x000fe20000000a00 */
[----:B------:R-:W-:Y:S01]  /*0570*/  BSSY B6, `(.L_x_1678) ;  /* 0x000168d000067945 */ /* 0x000fe20003800000 */
[----:B-12-4-:R-:W-:Y:S09]  /*0580*/  BAR.SYNC.DEFER_BLOCKING 0x0 ;  /* 0x0000000000007b1d */ /* 0x016ff20000010000 */
[----:B------:R-:W-:Y:S05]  /*0590*/  @!P0 BRA `(.L_x_1679) ;  /* 0x0000013000648947 */ /* 0x000fea0003800000 */
.L_x_1680:
[----:B------:R-:W-:-:S08]  /*05a0*/  NOP ;  /* 0x0000000000007918 */ /* 0x000fd00000000000 */
[----:B------:R-:W1:Y:S02]  /*05b0*/  USETMAXREG.TRY_ALLOC.CTAPOOL UP0, 0xf0 ;  /* 0x000000f0000079c8 */ /* 0x000e640008000600 */
[----:B-1----:R-:W-:-:S13]  /*05c0*/  PLOP3.LUT P0, PT, PT, PT, UP0, 0x80, 0x0 ;  /* 0x000000000000781c */ /* 0x002fda0003f0f008 */
[----:B------:R-:W-:Y:S05]  /*05d0*/  @!P0 BRA `(.L_x_1680) ;  /* 0xfffffffc00f08947 */ /* 0x000fea000383ffff */
[----:B------:R-:W-:Y:S01]  /*05e0*/  LOP3.LUT R0, R0, 0x3, RZ, 0xc0, !PT ;  /* 0x0000000300007812 */ /* 0x000fe200078ec0ff */
[----:B------:R-:W1:Y:S01]  /*05f0*/  S2R R2, SR_TID.X ;  /* 0x0000000000027919 */ /* 0x000e620000002100 */
[----:B------:R-:W-:Y:S01]  /*0600*/  ULDC.64 UR4, c[0x0][0x8d8] ;  /* 0x0002360000047ab9 */ /* 0x000fe20000000a00 */
[----:B------:R-:W2:Y:S03]  /*0610*/  S2UR UR6, SR_CTAID.X ;  /* 0x00000000000679c3 */ /* 0x000ea60000002500 */
[----:B------:R-:W3:Y:S05]  /*0620*/  SHFL.IDX PT, R0, R0, RZ, 0x1f ;  /* 0x00001fff00007589 */ /* 0x000eea00000e0000 */
[----:B------:R-:W4:Y:S01]  /*0630*/  S2UR UR37, SR_CTAID.Z ;  /* 0x00000000002579c3 */ /* 0x000f220000002700 */
[----:B---3--:R-:W-:-:S02]  /*0640*/  ISETP.NE.AND P0, PT, R0, RZ, PT ;  /* 0x000000ff0000720c */ /* 0x008fc40003f05270 */
[----:B-1----:R-:W-:-:S11]  /*0650*/  SHF.R.U32.HI R2, RZ, 0x7, R2 ;  /* 0x00000007ff027819 */ /* 0x002fd60000011602 */
[----:B------:R-:W-:-:S05]  /*0660*/  @!P0 VIADD R2, R2, 0x9 ;  /* 0x0000000902028836 */ /* 0x000fca0000000000 */
[----:B------:R1:W-:Y:S06]  /*0670*/  @!P0 BAR.ARV R2, 0xa0 ;  /* 0x000280020000851d */ /* 0x0003ec0000002000 */
[----:B------:R-:W-:-:S04]  /*0680*/  ISETP.NE.U32.AND P0, PT, RZ, UR4, PT ;  /* 0x00000004ff007c0c */ /* 0x000fc8000bf05070 */
[----:B------:R-:W-:-:S13]  /*0690*/  ISETP.NE.AND.EX P0, PT, RZ, UR5, PT, P0 ;  /* 0x00000005ff007c0c */ /* 0x000fda000bf05300 */
[----:B-12-4-:R-:W-:Y:S05]  /*06a0*/  @!P0 BRA `(.L_x_1681) ;  /* 0x00000000001c8947 */ /* 0x016fea0003800000 */
[----:B------:R-:W-:Y:S02]  /*06b0*/  ULDC.64 UR4, c[0x0][0x8d8] ;  /* 0x0002360000047ab9 */ /* 0x000fe40000000a00 */
[----:B------:R-:W-:-:S06]  /*06c0*/  UIMAD.WIDE UR4, UR37, 0x4, UR4 ;  /* 0x00000004250478a5 */ /* 0x000fcc000f8e0204 */
[----:B------:R-:W-:Y:S01]  /*06d0*/  MOV R2, UR4 ;  /* 0x0000000400027c02 */ /* 0x000fe20008000f00 */
[----:B------:R-:W-:-:S05]  /*06e0*/  IMAD.U32 R3, RZ, RZ, UR5 ;  /* 0x00000005ff037e24 */ /* 0x000fca000f8e00ff */
[----:B------:R-:W2:Y:S02]  /*06f0*/  LDG.E R2, desc[UR38][R2.64] ;  /* 0x0000002602027981 */ /* 0x000ea4000c1e1900 */
[----:B--2---:R-:W-:Y:S01]  /*0700*/  R2UR UR4, R2 ;  /* 0x00000000020472ca */ /* 0x004fe200000e0000 */
[----:B------:R-:W-:-:S14]  /*0710*/  BRA `(.L_x_1682) ;  /* 0x00000000003c7947 */ /* 0x000fdc0003800000 */
.L_x_1681:
[----:B------:R-:W-:Y:S02]  /*0720*/  ULDC.64 UR4, c[0x0][0x8d0] ;  /* 0x0002340000047ab9 */ /* 0x000fe40000000a00 */
[----:B------:R-:W-:-:S04]  /*0730*/  ISETP.NE.U32.AND P0, PT, RZ, UR4, PT ;  /* 0x00000004ff007c0c */ /* 0x000fc8000bf05070 */
[----:B------:R-:W-:-:S13]  /*0740*/  ISETP.NE.AND.EX P0, PT, RZ, UR5, PT, P0 ;  /* 0x00000005ff007c0c */ /* 0x000fda000bf05300 */
[----:B------:R-:W-:Y:S05]  /*0750*/  @!P0 BRA `(.L_x_1683) ;  /* 0x0000000000288947 */ /* 0x000fea0003800000 */
[----:B------:R-:W-:Y:S02]  /*0760*/  ULDC.64 UR4, c[0x0][0x8d0] ;  /* 0x0002340000047ab9 */ /* 0x000fe40000000a00 */
[----:B------:R-:W-:-:S06]  /*0770*/  UIMAD.WIDE UR4, UR37, 0x4, UR4 ;  /* 0x00000004250478a5 */ /* 0x000fcc000f8e0204 */
[----:B------:R-:W-:Y:S01]  /*0780*/  IMAD.U32 R2, RZ, RZ, UR4 ;  /* 0x00000004ff027e24 */ /* 0x000fe2000f8e00ff */
[----:B------:R-:W-:-:S05]  /*0790*/  MOV R3, UR5 ;  /* 0x0000000500037c02 */ /* 0x000fca0008000f00 */
[----:B------:R-:W2:Y:S04]  /*07a0*/  LDG.E R4, desc[UR38][R2.64] ;  /* 0x0000002602047981 */ /* 0x000ea8000c1e1900 */
[----:B------:R-:W3:Y:S01]  /*07b0*/  LDG.E R0, desc[UR38][R2.64+0x4] ;  /* 0x0000042602007981 */ /* 0x000ee2000c1e1900 */
[----:B--2---:R-:W-:Y:S02]  /*07c0*/  R2UR UR4, R4 ;  /* 0x00000000040472ca */ /* 0x004fe400000e0000 */
[----:B---3--:R-:W-:-:S13]  /*07d0*/  R2UR UR5, R0 ;  /* 0x00000000000572ca */ /* 0x008fda00000e0000 */
[----:B------:R-:W-:Y:S01]  /*07e0*/  UIADD3 UR4, -UR4, UR5, URZ ;  /* 0x0000000504047290 */ /* 0x000fe2000fffe13f */
[----:B------:R-:W-:Y:S11]  /*07f0*/  BRA `(.L_x_1682) ;  /* 0x0000000000047947 */ /* 0x000ff60003800000 */
.L_x_1683:
[----:B------:R-:W-:-:S05]  /*0800*/  ULDC UR4, c[0x0][0x8bc] ;  /* 0x00022f0000047ab9 */ /* 0x000fca0000000800 */
.L_x_1682:
[----:B------:R-:W-:-:S04]  /*0810*/  USHF.L.U32 UR44, UR6, 0x7, URZ ;  /* 0x00000007062c7899 */ /* 0x000fc8000800063f */
[----:B------:R-:W-:-:S04]  /*0820*/  UISETP.GE.AND UP0, UPT, UR44, UR4, UPT ;  /* 0x000000042c00728c */ /* 0x000fc8000bf06270 */
[----:B------:R-:W-:-:S06]  /*0830*/  USEL UR37, UR37, 0xffffffff, !UP0 ;  /* 0xffffffff25257887 */ /* 0x000fcc000c000000 */
[----:B------:R-:W-:-:S13]  /*0840*/  ISETP.LE.AND P0, PT, RZ, UR37, PT ;  /* 0x00000025ff007c0c */ /* 0x000fda000bf03270 */
[----:B------:R-:W-:Y:S05]  /*0850*/  @!P0 BRA `(.L_x_1684) ;  /* 0x0000016400788947 */ /* 0x000fea0003800000 */
[----:B------:R-:W1:Y:S01]  /*0860*/  S2R R0, SR_TID.X ;  /* 0x0000000000007919 */ /* 0x000e620000002100 */
[----:B------:R-:W-:Y:S01]  /*0870*/  ULDC.64 UR4, c[0x0][0x780] ;  /* 0x0001e00000047ab9 */ /* 0x000fe20000000a00 */
[----:B------:R-:W-:Y:S01]  /*0880*/  ULDC UR40, c[0x0][0x290] ;  /* 0x0000a40000287ab9 */ /* 0x000fe20000000800 */
[----:B------:R-:W-:-:S04]  /*0890*/  ISETP.NE.U32.AND P0, PT, RZ, UR4, PT ;  /* 0x00000004ff007c0c */ /* 0x000fc8000bf05070 */
[----:B------:R-:W-:Y:S01]  /*08a0*/  ISETP.NE.AND.EX P0, PT, RZ, UR5, PT, P0 ;  /* 0x00000005ff007c0c */ /* 0x000fe2000bf05300 */
[----:B-1----:R-:W-:-:S12]  /*08b0*/  VIADD R17, R0, 0xffffff80 ;  /* 0xffffff8000117836 */ /* 0x002fd80000000000 */
[----:B------:R-:W-:Y:S05]  /*08c0*/  @!P0 BRA `(.L_x_1685) ;  /* 0x00000000001c8947 */ /* 0x000fea0003800000 */
[----:B------:R-:W-:Y:S02]  /*08d0*/  ULDC.64 UR4, c[0x0][0x780] ;  /* 0x0001e00000047ab9 */ /* 0x000fe40000000a00 */
[----:B------:R-:W-:-:S06]  /*08e0*/  UIMAD.WIDE UR4, UR37, 0x4, UR4 ;  /* 0x00000004250478a5 */ /* 0x000fcc000f8e0204 */
[----:B------:R-:W-:Y:S01]  /*08f0*/  IMAD.U32 R2, RZ, RZ, UR4 ;  /* 0x00000004ff027e24 */ /* 0x000fe2000f8e00ff */
[----:B------:R-:W-:-:S05]  /*0900*/  MOV R3, UR5 ;  /* 0x0000000500037c02 */ /* 0x000fca0008000f00 */
[----:B------:R-:W2:Y:S02]  /*0910*/  LDG.E R2, desc[UR38][R2.64] ;  /* 0x0000002602027981 */ /* 0x000ea4000c1e1900 */
[----:B--2---:R-:W-:Y:S01]  /*0920*/  R2UR UR41, R2 ;  /* 0x00000000022972ca */ /* 0x004fe200000e0000 */
[----:B------:R-:W-:-:S14]  /*0930*/  BRA `(.L_x_1686) ;  /* 0x0000000000387947 */ /* 0x000fdc0003800000 */
.L_x_1685:
[----:B------:R-:W-:Y:S01]  /*0940*/  ULDC.64 UR4, c[0x0][0x770] ;  /* 0x0001dc0000047ab9 */ /* 0x000fe20000000a00 */
[----:B------:R-:W-:Y:S01]  /*0950*/  ULDC UR41, c[0x0][0x280] ;  /* 0x0000a00000297ab9 */ /* 0x000fe20000000800 */
[----:B------:R-:W-:-:S04]  /*0960*/  ISETP.NE.U32.AND P0, PT, RZ, UR4, PT ;  /* 0x00000004ff007c0c */ /* 0x000fc8000bf05070 */
[----:B------:R-:W-:-:S13]  /*0970*/  ISETP.NE.AND.EX P0, PT, RZ, UR5, PT, P0 ;  /* 0x00000005ff007c0c */ /* 0x000fda000bf05300 */
[----:B------:R-:W-:Y:S05]  /*0980*/  @!P0 BRA `(.L_x_1686) ;  /* 0x0000000000248947 */ /* 0x000fea0003800000 */
[----:B------:R-:W-:Y:S02]  /*0990*/  ULDC.64 UR4, c[0x0][0x770] ;  /* 0x0001dc0000047ab9 */ /* 0x000fe40000000a00 */
[----:B------:R-:W-:-:S06]  /*09a0*/  UIMAD.WIDE UR4, UR37, 0x4, UR4 ;  /* 0x00000004250478a5 */ /* 0x000fcc000f8e0204 */
[----:B------:R-:W-:Y:S02]  /*09b0*/  IMAD.U32 R2, RZ, RZ, UR4 ;  /* 0x00000004ff027e24 */ /* 0x000fe4000f8e00ff */
[----:B------:R-:W-:-:S05]  /*09c0*/  IMAD.U32 R3, RZ, RZ, UR5 ;  /* 0x00000005ff037e24 */ /* 0x000fca000f8e00ff */
[----:B------:R-:W2:Y:S04]  /*09d0*/  LDG.E R4, desc[UR38][R2.64] ;  /* 0x0000002602047981 */ /* 0x000ea8000c1e1900 */
[----:B------:R-:W3:Y:S01]  /*09e0*/  LDG.E R0, desc[UR38][R2.64+0x4] ;  /* 0x0000042602007981 */ /* 0x000ee2000c1e1900 */
[----:B--2---:R-:W-:Y:S02]  /*09f0*/  R2UR UR41, R4 ;  /* 0x00000000042972ca */ /* 0x004fe400000e0000 */
[----:B---3--:R-:W-:-:S13]  /*0a00*/  R2UR UR4, R0 ;  /* 0x00000000000472ca */ /* 0x008fda00000e0000 */
[----:B------:R-:W-:-:S12]  /*0a10*/  UIADD3 UR41, -UR41, UR4, URZ ;  /* 0x0000000429297290 */ /* 0x000fd8000fffe13f */
.L_x_1686:
[----:B------:R-:W-:Y:S02]  /*0a20*/  ULDC.64 UR4, c[0x0][0x788] ;  /* 0x0001e20000047ab9 */ /* 0x000fe40000000a00 */
[----:B------:R-:W-:-:S04]  /*0a30*/  ISETP.NE.U32.AND P0, PT, RZ, UR4, PT ;  /* 0x00000004ff007c0c */ /* 0x000fc8000bf05070 */
[----:B------:R-:W-:-:S13]  /*0a40*/  ISETP.NE.AND.EX P0, PT, RZ, UR5, PT, P0 ;  /* 0x00000005ff007c0c */ /* 0x000fda000bf05300 */
[----:B------:R-:W-:Y:S05]  /*0a50*/  @!P0 BRA `(.L_x_1687) ;  /* 0x00000000001c8947 */ /* 0x000fea0003800000 */
[----:B------:R-:W-:Y:S02]  /*0a60*/  ULDC.64 UR4, c[0x0][0x788] ;  /* 0x0001e20000047ab9 */ /* 0x000fe40000000a00 */
[----:B------:R-:W-:-:S06]  /*0a70*/  UIMAD.WIDE UR4, UR37, 0x4, UR4 ;  /* 0x00000004250478a5 */ /* 0x000fcc000f8e0204 */
[----:B------:R-:W-:Y:S01]  /*0a80*/  MOV R2, UR4 ;  /* 0x0000000400027c02 */ /* 0x000fe20008000f00 */
[----:B------:R-:W-:-:S05]  /*0a90*/  IMAD.U32 R3, RZ, RZ, UR5 ;  /* 0x00000005ff037e24 */ /* 0x000fca000f8e00ff */
[----:B------:R-:W2:Y:S02]  /*0aa0*/  LDG.E R2, desc[UR38][R2.64] ;  /* 0x0000002602027981 */ /* 0x000ea4000c1e1900 */
[----:B--2---:R-:W-:Y:S01]  /*0ab0*/  R2UR UR40, R2 ;  /* 0x00000000022872ca */ /* 0x004fe200000e0000 */
[----:B------:R-:W-:-:S14]  /*0ac0*/  BRA `(.L_x_1688) ;  /* 0x0000000000347947 */ /* 0x000fdc0003800000 */
.L_x_1687:
        /* <DEDUP_REMOVED lines=12> */
[----:B------:R-:W-:-:S12]  /*0b90*/  UIADD3 UR40, -UR40, UR4, URZ ;  /* 0x0000000428287290 */ /* 0x000fd8000fffe13f */
.L_x_1688:
[----:B------:R-:W-:Y:S01]  /*0ba0*/  UIADD3 UR4, UR44, UR41, -UR40 ;  /* 0x000000292c047290 */ /* 0x000fe2000fffe828 */
[----:B------:R-:W-:Y:S01]  /*0bb0*/  ISETP.LE.AND P1, PT, RZ, UR6, PT ;  /* 0x00000006ff007c0c */ /* 0x000fe2000bf23270 */
[----:B------:R-:W-:Y:S01]  /*0bc0*/  ULDC UR5, c[0x0][0x74c] ;  /* 0x0001d30000057ab9 */ /* 0x000fe20000000800 */
[----:B------:R-:W-:Y:S01]  /*0bd0*/  UIADD3 UR45, UR41, 0x7f, URZ ;  /* 0x0000007f292d7890 */ /* 0x000fe2000fffe03f */
[----:B------:R-:W-:Y:S01]  /*0be0*/  PLOP3.LUT P0, PT, PT, PT, PT, 0x80, 0x0 ;  /* 0x000000000000781c */ /* 0x000fe20003f0f070 */
[----:B------:R-:W-:Y:S01]  /*0bf0*/  UIADD3 UR4, UR4, -UR5, URZ ;  /* 0x8000000504047290 */ /* 0x000fe2000fffe03f */
[----:B------:R-:W-:Y:S02]  /*0c00*/  CS2R R170, SRZ ;  /* 0x0000000000aa7805 */ /* 0x000fe4000001ff00 */
[----:B------:R-:W-:Y:S02]  /*0c10*/  CS2R R168, SRZ ;  /* 0x0000000000a87805 */ /* 0x000fe4000001ff00 */
[----:B------:R-:W-:Y:S01]  /*0c20*/  CS2R R166, SRZ ;  /* 0x0000000000a67805 */ /* 0x000fe2000001ff00 */
[----:B------:R-:W-:Y:S01]  /*0c30*/  USHF.R.S32.HI UR5, URZ, 0x1f, UR4 ;  /* 0x0000001f3f057899 */ /* 0x000fe20008011404 */
[----:B------:R-:W-:-:S02]  /*0c40*/  CS2R R164, SRZ ;  /* 0x0000000000a47805 */ /* 0x000fc4000001ff00 */
[----:B------:R-:W-:Y:S02]  /*0c50*/  CS2R R162, SRZ ;  /* 0x0000000000a27805 */ /* 0x000fe4000001ff00 */
[----:B------:R-:W-:Y:S01]  /*0c60*/  CS2R R160, SRZ ;  /* 0x0000000000a07805 */ /* 0x000fe2000001ff00 */
[----:B------:R-:W-:Y:S01]  /*0c70*/  ULEA.HI UR5, UR5, UR4, URZ, 0x7 ;  /* 0x0000000405057291 */ /* 0x000fe2000f8f383f */
[----:B------:R-:W-:Y:S01]  /*0c80*/  CS2R R158, SRZ ;  /* 0x00000000009e7805 */ /* 0x000fe2000001ff00 */
[----:B------:R-:W-:Y:S01]  /*0c90*/  USHF.R.S32.HI UR4, URZ, 0x1f, UR45 ;  /* 0x0000001f3f047899 */ /* 0x000fe2000801142d */
[----:B------:R-:W-:Y:S01]  /*0ca0*/  CS2R R156, SRZ ;  /* 0x00000000009c7805 */ /* 0x000fe2000001ff00 */
[----:B------:R-:W-:Y:S01]  /*0cb0*/  USHF.R.S32.HI UR5, URZ, 0x7, UR5 ;  /* 0x000000073f057899 */ /* 0x000fe20008011405 */
[----:B------:R-:W-:Y:S01]  /*0cc0*/  CS2R R154, SRZ ;  /* 0x00000000009a7805 */ /* 0x000fe2000001ff00 */
[----:B------:R-:W-:Y:S01]  /*0cd0*/  ULEA.HI UR4, UR4, UR45, URZ, 0x7 ;  /* 0x0000002d04047291 */ /* 0x000fe2000f8f383f */
[----:B------:R-:W-:Y:S01]  /*0ce0*/  CS2R R152, SRZ ;  /* 0x0000000000987805 */ /* 0x000fe2000001ff00 */
[----:B------:R-:W-:Y:S01]  /*0cf0*/  UISETP.LT.AND UP0, UPT, URZ, UR5, UPT ;  /* 0x000000053f00728c */ /* 0x000fe2000bf01270 */
[----:B------:R-:W-:Y:S01]  /*0d00*/  CS2R R150, SRZ ;  /* 0x0000000000967805 */ /* 0x000fe2000001ff00 */
[----:B------:R-:W-:Y:S01]  /*0d10*/  USHF.R.S32.HI UR42, URZ, 0x7, UR4 ;  /* 0x000000073f2a7899 */ /* 0x000fe20008011404 */
[----:B------:R-:W-:Y:S01]  /*0d20*/  CS2R R148, SRZ ;  /* 0x0000000000947805 */ /* 0x000fe2000001ff00 */
[----:B------:R-:W-:Y:S01]  /*0d30*/  USEL UR43, URZ, UR5, !UP0 ;  /* 0x000000053f2b7287 */ /* 0x000fe2000c000000 */
        /* <DEDUP_REMOVED lines=13> */
[----:B------:R-:W-:Y:S01]  /*0e10*/  CS2R R184, SRZ ;  /* 0x0000000000b87805 */ /* 0x000fe2000001ff00 */
[----:B------:R-:W-:Y:S01]  /*0e20*/  IMAD.MOV.U32 R183, RZ, RZ, RZ ;  /* 0x000000ffffb77224 */ /* 0x000fe200078e00ff */
[----:B------:R-:W-:Y:S06]  /*0e30*/  @!P1 BRA `(.L_x_1689) ;  /* 0x0000000000209947 */ /* 0x000fec0003800000 */
[----:B------:R-:W-:Y:S01]  /*0e40*/  UIADD3 UR4, -UR40, 0xff, UR41 ;  /* 0x000000ff28047890 */ /* 0x000fe2000fffe129 */
[----:B------:R-:W-:-:S03]  /*0e50*/  ULDC UR5, c[0x0][0x748] ;  /* 0x0001d20000057ab9 */ /* 0x000fc60000000800 */
[----:B------:R-:W-:-:S04]  /*0e60*/  UIADD3 UR4, UR4, UR5, UR44 ;  /* 0x0000000504047290 */ /* 0x000fc8000fffe02c */
[----:B------:R-:W-:-:S04]  /*0e70*/  USHF.R.S32.HI UR5, URZ, 0x1f, UR4 ;  /* 0x0000001f3f057899 */ /* 0x000fc80008011404 */
[----:B------:R-:W-:-:S04]  /*0e80*/  ULEA.HI UR5, UR5, UR4, URZ, 0x7 ;  /* 0x0000000405057291 */ /* 0x000fc8000f8f383f */
[----:B------:R-:W-:-:S04]  /*0e90*/  USHF.R.S32.HI UR5, URZ, 0x7, UR5 ;  /* 0x000000073f057899 */ /* 0x000fc80008011405 */
[----:B------:R-:W-:-:S04]  /*0ea0*/  UISETP.LT.AND UP0, UPT, UR42, UR5, UPT ;  /* 0x000000052a00728c */ /* 0x000fc8000bf01270 */
[----:B------:R-:W-:-:S12]  /*0eb0*/  USEL UR42, UR42, UR5, UP0 ;  /* 0x000000052a2a7287 */ /* 0x000fd80008000000 */
.L_x_1689:
        /* <DEDUP_REMOVED lines=28> */
.L_x_1692:
        /* <DEDUP_REMOVED lines=15> */
.L_x_1691:
        /* <DEDUP_REMOVED lines=22> */
.L_x_1694:
        /* <DEDUP_REMOVED lines=15> */
.L_x_1693:
[----:B------:R-:W-:Y:S01]  /*13c0*/  SHF.R.S32.HI R6, RZ, 0x1f, R17 ;  /* 0x0000001fff067819 */ /* 0x000fe20000011411 */
[----:B------:R-:W-:-:S03]  /*13d0*/  UMOV UR4, 0xffffffff ;  /* 0xffffffff00047882 */ /* 0x000fc60000000000 */
[----:B------:R-:W-:-:S04]  /*13e0*/  LEA.HI R0, R6, R17, RZ, 0x7 ;  /* 0x0000001106007211 */ /* 0x000fc800078f38ff */
[----:B------:R-:W-:Y:S01]  /*13f0*/  SHF.R.S32.HI R18, RZ, 0x7, R0 ;  /* 0x00000007ff127819 */ /* 0x000fe20000011400 */
[----:B------:R-:W-:Y:S06]  /*1400*/  BRA.DIV UR4, `(.L_x_1695) ;  /* 0x0000015a04947947 */ /* 0x000fec000b800000 */
[----:B------:R1:W2:Y:S02]  /*1410*/  SHFL.IDX PT, R14, R18, RZ, 0x1f ;  /* 0x00001fff120e7589 */ /* 0x0002a400000e0000 */
.L_x_1830:
        /* <DEDUP_REMOVED lines=24> */
.L_x_1696:
[----:B------:R-:W-:Y:S01]  /*15a0*/  UIADD3 UR4, UR44, UR45, -UR40 ;  /* 0x0000002d2c047290 */ /* 0x000fe2000fffe828 */
[----:B------:R-:W-:Y:S01]  /*15b0*/  LOP3.LUT R2, R0, 0xffffff80, RZ, 0xc0, !PT ;  /* 0xffffff8000027812 */ /* 0x000fe200078ec0ff */
[----:B------:R-:W-:Y:S01]  /*15c0*/  ULDC UR5, c[0x0][0x74c] ;  /* 0x0001d30000057ab9 */ /* 0x000fe20000000800 */
[----:B------:R-:W-:Y:S01]  /*15d0*/  IMAD.U32 R3, R10, 0x200, R7 ;  /* 0x000002000a037824 */ /* 0x000fe200078e0007 */
[----:B------:R-:W-:Y:S01]  /*15e0*/  UIADD3 UR4, UR4, -UR5, URZ ;  /* 0x8000000504047290 */ /* 0x000fe2000fffe03f */
[----:B------:R-:W-:Y:S01]  /*15f0*/  LEA.HI R12, R6, R17, RZ, 0x7 ;  /* 0x00000011060c7211 */ /* 0x000fe200078f38ff */
[----:B------:R-:W-:Y:S01]  /*1600*/  IMAD.IADD R13, R17, 0x1, -R2 ;  /* 0x00000001110d7824 */ /* 0x000fe200078e0a02 */
[----:B------:R-:W-:Y:S01]  /*1610*/  MOV R0, RZ ;  /* 0x000000ff00007202 */ /* 0x000fe20000000f00 */
[----:B------:R-:W-:Y:S01]  /*1620*/  USHF.R.S32.HI UR5, URZ, 0x1f, UR4 ;  /* 0x0000001f3f057899 */ /* 0x000fe20008011404 */
[----:B------:R3:W-:Y:S01]  /*1630*/  STL [R1+0x70], R3 ;  /* 0x0000700301007387 */ /* 0x0007e20000100800 */
[----:B------:R-:W-:Y:S01]  /*1640*/  SHF.R.S32.HI R12, RZ, 0x7, R12 ;  /* 0x00000007ff0c7819 */ /* 0x000fe2000001140c */
[----:B------:R-:W-:Y:S01]  /*1650*/  IMAD.MOV.U32 R4, RZ, RZ, RZ ;  /* 0x000000ffff047224 */ /* 0x000fe200078e00ff */
[----:B------:R-:W-:Y:S01]  /*1660*/  ULEA.HI UR5, UR5, UR4, URZ, 0x7 ;  /* 0x0000000405057291 */ /* 0x000fe2000f8f383f */
[--C-:B--2---:R-:W-:Y:S01]  /*1670*/  SHF.R.S32.HI R11, RZ, 0x1f, R13.reuse ;  /* 0x0000001fff0b7819 */ /* 0x104fe2000001140d */
[----:B------:R-:W-:Y:S01]  /*1680*/  STL [R1+0x68], R13 ;  /* 0x0000680d01007387 */ /* 0x000fe20000100800 */
[----:B------:R-:W-:Y:S01]  /*1690*/  IMAD R7, R12, 0x400, R13 ;  /* 0x000004000c077824 */ /* 0x000fe200078e020d */
[----:B------:R-:W-:Y:S01]  /*16a0*/  ULEA.HI.SX32 UR5, UR5, 0x1, 0x19 ;  /* 0x0000000105057891 */ /* 0x000fe2000f8fca3f */
[----:B------:R-:W-:Y:S01]  /*16b0*/  LEA.HI R8, R11, R13, RZ, 0x2 ;  /* 0x0000000d0b087211 */ /* 0x000fe200078f10ff */
[----:B------:R-:W-:Y:S01]  /*16c0*/  STL [R1+0x78], R11 ;  /* 0x0000780b01007387 */ /* 0x000fe20000100800 */
[----:B------:R-:W-:Y:S01]  /*16d0*/  IMAD.SHL.U32 R7, R7, 0x4, RZ ;  /* 0x0000000407077824 */ /* 0x000fe200078e00ff */
[----:B------:R-:W-:-:S02]  /*16e0*/  CS2R R170, SRZ ;  /* 0x0000000000aa7805 */ /* 0x000fc4000001ff00 */
[----:B------:R-:W-:Y:S02]  /*16f0*/  CS2R R168, SRZ ;  /* 0x0000000000a87805 */ /* 0x000fe4000001ff00 */
[----:B------:R-:W-:Y:S02]  /*1700*/  MOV R2, UR5 ;  /* 0x0000000500027c02 */ /* 0x000fe40008000f00 */
[----:B------:R-:W-:Y:S02]  /*1710*/  CS2R R166, SRZ ;  /* 0x0000000000a67805 */ /* 0x000fe4000001ff00 */
[----:B------:R-:W-:Y:S02]  /*1720*/  CS2R R164, SRZ ;  /* 0x0000000000a47805 */ /* 0x000fe4000001ff00 */
[----:B------:R-:W-:Y:S02]  /*1730*/  CS2R R162, SRZ ;  /* 0x0000000000a27805 */ /* 0x000fe4000001ff00 */
[----:B---3--:R-:W-:-:S02]  /*1740*/  VIMNMX R3, R2, UR42, PT ;  /* 0x0000002a02037c48 */ /* 0x008fc4000bfe0100 */
[----:B------:R-:W-:Y:S02]  /*1750*/  CS2R R160, SRZ ;  /* 0x0000000000a07805 */ /* 0x000fe4000001ff00 */
[----:B------:R-:W-:Y:S02]  /*1760*/  CS2R R158, SRZ ;  /* 0x00000000009e7805 */ /* 0x000fe4000001ff00 */
[----:B------:R-:W-:Y:S02]  /*1770*/  CS2R R156, SRZ ;  /* 0x00000000009c7805 */ /* 0x000fe4000001ff00 */
[----:B------:R-:W-:Y:S01]  /*1780*/  ISETP.LE.AND P0, PT, R3, UR43, PT ;  /* 0x0000002b03007c0c */ /* 0x000fe2000bf03270 */
[----:B------:R2:W-:Y:S01]  /*1790*/  STL [R1+0x54], R3 ;  /* 0x0000540301007387 */ /* 0x0005e20000100800 */
[----:B------:R-:W-:Y:S02]  /*17a0*/  CS2R R154, SRZ ;  /* 0x00000000009a7805 */ /* 0x000fe4000001ff00 */
[----:B------:R-:W-:-:S02]  /*17b0*/  CS2R R152, SRZ ;  /* 0x0000000000987805 */ /* 0x000fc4000001ff00 */
[----:B------:R-:W-:Y:S01]  /*17c0*/  CS2R R150, SRZ ;  /* 0x0000000000967805 */ /* 0x000fe2000001ff00 */
[----:B------:R3:W-:Y:S01]  /*17d0*/  STL [R1+0x6c], R8 ;  /* 0x00006c0801007387 */ /* 0x0007e20000100800 */
[----:B------:R-:W-:Y:S02]  /*17e0*/  CS2R R148, SRZ ;  /* 0x0000000000947805 */ /* 0x000fe4000001ff00 */
[----:B------:R-:W-:Y:S02]  /*17f0*/  CS2R R146, SRZ ;  /* 0x0000000000927805 */ /* 0x000fe4000001ff00 */
[----:B------:R-:W-:Y:S02]  /*1800*/  CS2R R144, SRZ ;  /* 0x0000000000907805 */ /* 0x000fe4000001ff00 */
[----:B------:R-:W-:Y:S02]  /*1810*/  CS2R R142, SRZ ;  /* 0x00000000008e7805 */ /* 0x000fe4000001ff00 */
[----:B------:R-:W-:-:S02]  /*1820*/  CS2R R140, SRZ ;  /* 0x00000000008c7805 */ /* 0x000fc4000001ff00 */
[----:B--2---:R-:W-:Y:S02]  /*1830*/  LOP3.LUT R3, R8, 0x7ffffffc, RZ, 0xc0, !PT ;  /* 0x7ffffffc08037812 */ /* 0x004fe400078ec0ff */
        /* <DEDUP_REMOVED lines=20> */
[----:B------:R-:W-:Y:S01]  /*1980*/  IMAD.MOV.U32 R171, RZ, RZ, RZ ;  /* 0x000000ffffab7224 */ /* 0x000fe200078e00ff */
[--C-:B------:R-:W-:Y:S02]  /*1990*/  SHF.R.S32.HI R7, RZ, 0x2, R8.reuse ;  /* 0x00000002ff077819 */ /* 0x100fe40000011408 */
[----:B------:R-:W-:Y:S01]  /*19a0*/  SHF.R.S32.HI R4, RZ, 0x1f, R8 ;  /* 0x0000001fff047819 */ /* 0x000fe20000011408 */
[----:B------:R-:W-:Y:S01]  /*19b0*/  IMAD.IADD R0, R17, 0x1, -R0 ;  /* 0x0000000111007824 */ /* 0x000fe200078e0a00 */
[----:B------:R-:W-:Y:S02]  /*19c0*/  LEA.HI R6, R6, R17, RZ, 0x2 ;  /* 0x0000001106067211 */ /* 0x000fe400078f10ff */
[----:B------:R-:W-:Y:S02]  /*19d0*/  LEA.HI R4, R4, R7, RZ, 0x3 ;  /* 0x0000000704047211 */ /* 0x000fe400078f18ff */
[----:B------:R-:W-:-:S02]  /*19e0*/  LOP3.LUT R8, R6, 0xfffffffc, RZ, 0xc0, !PT ;  /* 0xfffffffc06087812 */ /* 0x000fc400078ec0ff */
[----:B------:R-:W-:Y:S02]  /*19f0*/  SHF.R.S32.HI R5, RZ, 0x1f, R0 ;  /* 0x0000001fff057819 */ /* 0x000fe40000011400 */
[----:B------:R-:W-:Y:S02]  /*1a00*/  LOP3.LUT R6, R4, 0xfffffff8, RZ, 0xc0, !PT ;  /* 0xfffffff804067812 */ /* 0x000fe400078ec0ff */
[----:B------:R-:W-:Y:S02]  /*1a10*/  IADD3 R9, R17, -R8, RZ ;  /* 0x8000000811097210 */ /* 0x000fe40007ffe0ff */
[----:B------:R-:W-:Y:S01]  /*1a20*/  LEA.HI R8, R11, R13, RZ, 0x5 ;  /* 0x0000000d0b087211 */ /* 0x000fe200078f28ff */
[----:B------:R-:W-:Y:S01]  /*1a30*/  IMAD.IADD R6, R7, 0x1, -R6 ;  /* 0x0000000107067824 */ /* 0x000fe200078e0a06 */
[CC--:B------:R-:W-:Y:S02]  /*1a40*/  LEA.HI R4, R5.reuse, R0.reuse, RZ, 0x3 ;  /* 0x0000000005047211 */ /* 0x0c0fe400078f18ff */
[----:B------:R-:W-:-:S02]  /*1a50*/  LEA.HI R5, R5, R0, RZ, 0x2 ;  /* 0x0000000005057211 */ /* 0x000fc400078f10ff */
[----:B------:R-:W-:Y:S02]  /*1a60*/  SHF.R.S32.HI R11, RZ, 0x5, R8 ;  /* 0x00000005ff0b7819 */ /* 0x000fe40000011408 */
[----:B------:R-:W-:Y:S02]  /*1a70*/  LEA.HI R10, R12, R12, RZ, 0x1 ;  /* 0x0000000c0c0a7211 */ /* 0x000fe400078f08ff */
[----:B------:R-:W-:Y:S01]  /*1a80*/  SHF.R.S32.HI R0, RZ, 0x3, R4 ;  /* 0x00000003ff007819 */ /* 0x000fe20000011404 */
[----:B------:R-:W-:Y:S01]  /*1a90*/  IMAD R11, R11, 0x10, R6 ;  /* 0x000000100b0b7824 */ /* 0x000fe200078e0206 */
[----:B------:R-:W-:Y:S02]  /*1aa0*/  SHF.R.S32.HI R7, RZ, 0x1f, R4 ;  /* 0x0000001fff077819 */ /* 0x000fe40000011404 */
[----:B------:R-:W-:Y:S02]  /*1ab0*/  SHF.R.S32.HI R4, RZ, 0x2, R5 ;  /* 0x00000002ff047819 */ /* 0x000fe40000011405 */
[----:B------:R-:W-:-:S02]  /*1ac0*/  LOP3.LUT R10, R10, 0x3fffffe, RZ, 0xc0, !PT ;  /* 0x03fffffe0a0a7812 */ /* 0x000fc400078ec0ff */
[----:B------:R-:W-:Y:S02]  /*1ad0*/  LEA.HI R7, R7, R0, RZ, 0x4 ;  /* 0x0000000007077211 */ /* 0x000fe400078f20ff */
[----:B------:R-:W-:Y:S01]  /*1ae0*/  IADD3 R6, R4, 0x8, RZ ;  /* 0x0000000804067810 */ /* 0x000fe20007ffe0ff */
[----:B------:R-:W-:Y:S01]  /*1af0*/  IMAD.IADD R10, R12, 0x1, -R10 ;  /* 0x000000010c0a7824 */ /* 0x000fe200078e0a0a */
[----:B------:R-:W-:Y:S01]  /*1b00*/  LOP3.LUT R7, R7, 0x1ffffff0, RZ, 0xc0, !PT ;  /* 0x1ffffff007077812 */ /* 0x000fe200078ec0ff */
[----:B------:R-:W-:Y:S01]  /*1b10*/  VIADD R12, R4, 0x18 ;  /* 0x00000018040c7836 */ /* 0x000fe20000000000 */
[----:B------:R-:W-:Y:S01]  /*1b20*/  LEA.HI R8, R6, R6, RZ, 0x1 ;  /* 0x0000000606087211 */ /* 0x000fe200078f08ff */
[----:B-1----:R-:W-:Y:S01]  /*1b30*/  IMAD R18, R10, 0x40, R11 ;  /* 0x000000400a127824 */ /* 0x002fe200078e020b */
[----:B------:R-:W-:Y:S01]  /*1b40*/  LEA.HI R5, R5, R4, RZ, 0x1 ;  /* 0x0000000405057211 */ /* 0x000fe200078f08ff */
[----:B------:R-:W-:Y:S01]  /*1b50*/  VIADD R10, R4, 0x10 ;  /* 0x00000010040a7836 */ /* 0x000fe20000000000 */
[----:B------:R-:W-:-:S02]  /*1b60*/  IADD3 R0, R0, -R7, RZ ;  /* 0x8000000700007210 */ /* 0x000fc40007ffe0ff */
[----:B------:R-:W-:Y:S02]  /*1b70*/  LOP3.LUT R7, R8, 0xfffffffe, RZ, 0xc0, !PT ;  /* 0xfffffffe08077812 */ /* 0x000fe400078ec0ff */
[----:B------:R-:W-:Y:S02]  /*1b80*/  LOP3.LUT R5, R5, 0xfffffffe, RZ, 0xc0, !PT ;  /* 0xfffffffe05057812 */ /* 0x000fe400078ec0ff */
[--C-:B------:R-:W-:Y:S01]  /*1b90*/  SHF.R.S32.HI R11, RZ, 0x1f, R8.reuse ;  /* 0x0000001fff0b7819 */ /* 0x100fe20000011408 */
[----:B------:R-:W-:Y:S01]  /*1ba0*/  IMAD.IADD R7, R6, 0x1, -R7 ;  /* 0x0000000106077824 */ /* 0x000fe200078e0a07 */
[----:B------:R-:W-:Y:S02]  /*1bb0*/  IADD3 R5, R4, -R5, RZ ;  /* 0x8000000504057210 */ /* 0x000fe40007ffe0ff */
[----:B------:R-:W-:Y:S02]  /*1bc0*/  LEA.HI R6, R10, R10, RZ, 0x1 ;  /* 0x0000000a0a067211 */ /* 0x000fe400078f08ff */
[----:B------:R-:W-:Y:S01]  /*1bd0*/  SHF.R.S32.HI R4, RZ, 0x1, R8 ;  /* 0x00000001ff047819 */ /* 0x000fe20000011408 */
[----:B------:R-:W-:Y:S01]  /*1be0*/  IMAD R0, R0, 0x8, R5 ;  /* 0x0000000800007824 */ /* 0x000fe200078e0205 */
[----:B------:R-:W-:-:S02]  /*1bf0*/  LEA.HI R14, R12, R12, RZ, 0x1 ;  /* 0x0000000c0c0e7211 */ /* 0x000fc400078f08ff */
[----:B------:R-:W-:Y:S02]  /*1c00*/  LOP3.LUT R13, R6, 0xfffffffe, RZ, 0xc0, !PT ;  /* 0xfffffffe060d7812 */ /* 0x000fe400078ec0ff */
[--C-:B------:R-:W-:Y:S01]  /*1c10*/  SHF.R.S32.HI R8, RZ, 0x1, R6.reuse ;  /* 0x00000001ff087819 */ /* 0x100fe20000011406 */
[----:B------:R1:W-:Y:S01]  /*1c20*/  STL [R1+0x64], R0 ;  /* 0x0000640001007387 */ /* 0x0003e20000100800 */
[----:B------:R-:W-:Y:S01]  /*1c30*/  SHF.R.S32.HI R15, RZ, 0x1f, R6 ;  /* 0x0000001fff0f7819 */ /* 0x000fe20000011406 */
[----:B------:R-:W-:Y:S01]  /*1c40*/  IMAD.IADD R13, R10, 0x1, -R13 ;  /* 0x000000010a0d7824 */ /* 0x000fe200078e0a0d */
[----:B------:R-:W-:Y:S02]  /*1c50*/  LEA.HI R11, R11, R4, RZ, 0x4 ;  /* 0x000000040b0b7211 */ /* 0x000fe400078f20ff */
[--C-:B------:R-:W-:Y:S02]  /*1c60*/  SHF.R.S32.HI R6, RZ, 0x1, R14.reuse ;  /* 0x00000001ff067819 */ /* 0x100fe4000001140e */
[----:B------:R-:W-:-:S02]  /*1c70*/  SHF.R.S32.HI R17, RZ, 0x1f, R14 ;  /* 0x0000001fff117819 */ /* 0x000fc4000001140e */
[----:B------:R-:W-:Y:S02]  /*1c80*/  LEA.HI R15, R15, R8, RZ, 0x4 ;  /* 0x000000080f0f7211 */ /* 0x000fe400078f20ff */
        /* <DEDUP_REMOVED lines=9> */
[----:B------:R-:W-:-:S02]  /*1d20*/  IADD3 R6, R6, -R19, RZ ;  /* 0x8000001306067210 */ /* 0x000fc40007ffe0ff */
[----:B------:R-:W-:Y:S02]  /*1d30*/  LEA R4, R8, R13, 0x3 ;  /* 0x0000000d08047211 */ /* 0x000fe400078e18ff */
[----:B------:R2:W-:Y:S01]  /*1d40*/  STL [R1+0x60], R5 ;  /* 0x0000600501007387 */ /* 0x0005e20000100800 */
[----:B-1----:R-:W-:Y:S01]  /*1d50*/  IMAD R0, R6, 0x8, R17 ;  /* 0x0000000806007824 */ /* 0x002fe200078e0211 */
[----:B------:R-:W-:Y:S02]  /*1d60*/  IADD3 R7, RZ, -UR44, -R18 ;  /* 0x8000002cff077c10 */ /* 0x000fe4000fffe812 */
[----:B------:R1:W-:Y:S04]  /*1d70*/  STL [R1+0x5c], R4 ;  /* 0x00005c0401007387 */ /* 0x0003e80000100800 */
[----:B------:R3:W-:Y:S01]  /*1d80*/  STL [R1+0x58], R0 ;  /* 0x0000580001007387 */ /* 0x0007e20000100800 */
[----:B--2---:R-:W-:Y:S01]  /*1d90*/  IMAD.U32 R5, RZ, RZ, UR44 ;  /* 0x0000002cff057e24 */ /* 0x004fe2000f8e00ff */
[----:B-1----:R-:W-:-:S04]  /*1da0*/  MOV R4, RZ ;  /* 0x000000ff00047202 */ /* 0x002fc80000000f00 */
[----:B------:R-:W-:Y:S01]  /*1db0*/  IADD3 R8, -R18, UR40, -R5 ;  /* 0x0000002812087c10 */ /* 0x000fe2000fffe905 */
[----:B---3--:R-:W-:-:S07]  /*1dc0*/  IMAD.MOV.U32 R0, RZ, RZ, RZ ;  /* 0x000000ffff007224 */ /* 0x008fce00078e00ff */
.L_x_1709:
[----:B------:R-:W-:-:S06]  /*1dd0*/  ULOP3.LUT UR4, UR36, 0x1, URZ, 0xfc, !UPT ;  /* 0x0000000124047892 */ /* 0x000fcc000f8efc3f */
[----:B------:R-:W-:-:S04]  /*1de0*/  MOV R5, UR4 ;  /* 0x0000000400057c02 */ /* 0x000fc80008000f00 */
[----:B------:R-:W-:-:S13]  /*1df0*/  ISETP.NE.AND P6, PT, R5, 0x3, PT ;  /* 0x000000030500780c */ /* 0x000fda0003fc5270 */
[----:B------:R-:W-:Y:S05]  /*1e00*/  @!P6 BRA `(.L_x_1699) ;  /* 0x000000000004e947 */ /* 0x000fea0003800000 */
[----:B------:R-:W-:Y:S01]  /*1e10*/  BPT.TRAP 0x1 ;  /* 0x000000040000795c */ /* 0x000fe20000300000 */
.L_x_1699:
[----:B------:R-:W-:Y:S01]  /*1e20*/  IMAD R6, R0, 0x8, R16 ;  /* 0x0000000800067824 */ /* 0x000fe200078e0210 */
[----:B------:R-:W-:-:S04]  /*1e30*/  SHF.L.U32 R23, R4, 0x1f, RZ ;  /* 0x0000001f04177819 */ /* 0x000fc800000006ff */
[----:B------:R1:W2:Y:S01]  /*1e40*/  SYNCS.PHASECHK.TRANS64.TRYWAIT P0, [R6+URZ+0x30c10], R23 ;  /* 0x030c1017060075a7 */ /* 0x0002a2000800017f */
[----:B------:R-:W-:Y:S05]  /*1e50*/  @!P6 BRA `(.L_x_1700) ;  /* 0x000000000004e947 */ /* 0x000fea0003800000 */
[----:B------:R-:W-:Y:S01]  /*1e60*/  BPT.TRAP 0x1 ;  /* 0x000000040000795c */ /* 0x000fe20000300000 */
.L_x_1700:
[----:B------:R-:W-:-:S05]  /*1e70*/  VIADD R5, R16, 0x10000 ;  /* 0x0001000010057836 */ /* 0x000fca0000000000 */
[----:B------:R-:W-:-:S04]  /*1e80*/  SHF.R.U32.HI R5, RZ, 0x4, R5 ;  /* 0x00000004ff057819 */ /* 0x000fc80000011605 */
[----:B------:R-:W-:Y:S01]  /*1e90*/  LOP3.LUT R5, R5, 0x3fff, RZ, 0xc0, !PT ;  /* 0x00003fff05057812 */ /* 0x000fe200078ec0ff */
[----:B--2---:R-:W-:Y:S06]  /*1ea0*/  @P0 BRA `(.L_x_1701) ;  /* 0x0000000000080947 */ /* 0x004fec0003800000 */
[----:B------:R-:W2:Y:S02]  /*1eb0*/  SYNCS.PHASECHK.TRANS64.TRYWAIT P0, [R6+URZ+0x30c10], R23 ;  /* 0x030c1017060075a7 */ /* 0x000ea4000800017f */
[----:B--2---:R-:W-:Y:S05]  /*1ec0*/  @!P0 BRA `(.L_x_1702) ;  /* 0x0000015000188947 */ /* 0x004fea0003800000 */
.L_x_1701:
        /* <DEDUP_REMOVED lines=13> */
[----:B---3--:R-:W-:-:S04]  /*1fa0*/  LEA R10, R10, R16, 0xd ;  /* 0x000000100a0a7211 */ /* 0x008fc800078e68ff */
        /* <DEDUP_REMOVED lines=51> */
.L_x_1703:
[----:B------:R1:W1:Y:S01]  /*22e0*/  SYNCS.PHASECHK.TRANS64.TRYWAIT P0, [R6+URZ+0x30c30], R23 ;  /* 0x030c3017060075a7 */ /* 0x000262000800017f */
[----:B------:R-:W-:Y:S05]  /*22f0*/  @!P6 BRA `(.L_x_1704) ;  /* 0x000000000004e947 */ /* 0x000fea0003800000 */
[----:B------:R-:W-:Y:S01]  /*2300*/  BPT.TRAP 0x1 ;  /* 0x000000040000795c */ /* 0x000fe20000300000 */
.L_x_1704:
[----:B-1----:R-:W-:Y:S05]  /*2310*/  @P0 BRA `(.L_x_1705) ;  /* 0x0000000000080947 */ /* 0x002fea0003800000 */
[----:B------:R-:W1:Y:S02]  /*2320*/  SYNCS.PHASECHK.TRANS64.TRYWAIT P0, [R6+URZ+0x30c30], R23 ;  /* 0x030c3017060075a7 */ /* 0x000e64000800017f */
[----:B-1----:R-:W-:Y:S05]  /*2330*/  @!P0 BRA `(.L_x_1706) ;  /* 0x0000014c00108947 */ /* 0x002fea0003800000 */
.L_x_1705:
        /* <DEDUP_REMOVED lines=49> */
[C---:B------:R-:W-:Y:S01]  /*2650*/  ISETP.GT.AND P2, PT, R7.reuse, RZ, PT ;  /* 0x000000ff0700720c */ /* 0x040fe20003f44270 */
[----:B------:R-:W-:Y:S01]  /*2660*/  FMUL.FTZ R92, R92, UR13 ;  /* 0x0000000d5c5c7c20 */ /* 0x000fe20008410000 */
[C---:B------:R-:W-:Y:S01]  /*2670*/  ISETP.GT.AND P1, PT, R8.reuse, RZ, PT ;  /* 0x000000ff0800720c */ /* 0x040fe20003f24270 */
[----:B------:R3:W-:Y:S01]  /*2680*/  STL [R1+0x124], R200 ;  /* 0x000124c801007387 */ /* 0x0007e20000100800 */
[----:B------:R-:W-:Y:S01]  /*2690*/  ISETP.GT.AND P0, PT, R7, 0x8, PT ;  /* 0x000000080700780c */ /* 0x000fe20003f04270 */
[----:B------:R-:W-:Y:S01]  /*26a0*/  FMUL.FTZ R93, R93, UR13 ;  /* 0x0000000d5d5d7c20 */ /* 0x000fe20008410000 */
[----:B------:R-:W4:Y:S01]  /*26b0*/  MUFU.TANH R18, R18 ;  /* 0x0000001200127308 */ /* 0x000f220000002400 */
[----:B-1----:R-:W-:Y:S01]  /*26c0*/  WARPGROUP.ARRIVE ;  /* 0x00000000000079c5 */ /* 0x002fe20000000000 */
[----:B------:R-:W-:Y:S01]  /*26d0*/  STL [R1+0x120], R201 ;  /* 0x000120c901007387 */ /* 0x000fe20000100800 */
        /* <DEDUP_REMOVED lines=14> */
[----:B---3--:R2:W-:Y:S01]  /*27c0*/  MUFU.TANH R200, R89 ;  /* 0x0000005900c87308 */ /* 0x0085e20000002400 */
        /* <DEDUP_REMOVED lines=8> */
[----:B--2---:R-:W2:Y:S01]  /*2850*/  LDC.64 R88, c[0x0][0x748] ;  /* 0x0001d200ff587b82 */ /* 0x004ea20000000a00 */
[----:B------:R3:W-:Y:S01]  /*2860*/  STL [R1+0x108], R168 ;  /* 0x000108a801007387 */ /* 0x0007e20000100800 */
[----:B------:R-:W-:Y:S01]  /*2870*/  FMUL.FTZ R98, R98, UR13 ;  /* 0x0000000d62627c20 */ /* 0x000fe20008410000 */
[----:B------:R-:W-:Y:S01]  /*2880*/  FMUL.FTZ R99, R99, UR13 ;  /* 0x0000000d63637c20 */ /* 0x000fe20008410000 */
[----:B------:R-:W-:Y:S01]  /*2890*/  FMUL.FTZ R100, R100, UR13 ;  /* 0x0000000d64647c20 */ /* 0x000fe20008410000 */
[----:B------:R-:W-:Y:S01]  /*28a0*/  STL [R1+0x104], R167 ;  /* 0x000104a701007387 */ /* 0x000fe20000100800 */
[----:B------:R-:W-:Y:S01]  /*28b0*/  FMUL.FTZ R101, R101, UR13 ;  /* 0x0000000d65657c20 */ /* 0x000fe20008410000 */
[----:B------:R-:W4:Y:S01]  /*28c0*/  MUFU.TANH R22, R22 ;  /* 0x0000001600167308 */ /* 0x000f220000002400 */
[----:B------:R-:W-:Y:S01]  /*28d0*/  FMUL.FTZ R104, R104, UR13 ;  /* 0x0000000d68687c20 */ /* 0x000fe20008410000 */
[----:B------:R-:W-:Y:S01]  /*28e0*/  STL [R1+0x100], R166 ;  /* 0x000100a601007387 */ /* 0x000fe20000100800 */
[----:B------:R-:W-:Y:S01]  /*28f0*/  FMUL.FTZ R108, R108, UR13 ;  /* 0x0000000d6c6c7c20 */ /* 0x000fe20008410000 */
[----:B------:R-:W-:Y:S01]  /*2900*/  FMUL.FTZ R109, R109, UR13 ;  /* 0x0000000d6d6d7c20 */ /* 0x000fe20008410000 */
[----:B------:R-:W-:Y:S01]  /*2910*/  LEA R132, R0, R132, 0xa ;  /* 0x0000008400847211 */ /* 0x000fe200078e50ff */
[----:B------:R-:W-:Y:S01]  /*2920*/  STL [R1+0xfc], R165 ;  /* 0x0000fca501007387 */ /* 0x000fe20000100800 */
[----:B------:R-:W-:Y:S01]  /*2930*/  FMUL.FTZ R121, R121, UR13 ;  /* 0x0000000d79797c20 */ /* 0x000fe20008410000 */
[----:B------:R-:W4:Y:S01]  /*2940*/  MUFU.TANH R230, R230 ;  /* 0x000000e600e67308 */ /* 0x000f220000002400 */
[----:B------:R-:W-:Y:S01]  /*2950*/  R2UR UR12, R132 ;  /* 0x00000000840c72ca */ /* 0x000fe200000e0000 */
[----:B------:R-:W-:Y:S01]  /*2960*/  STL [R1+0xf8], R164 ;  /* 0x0000f8a401007387 */ /* 0x000fe20000100800 */
        /* <DEDUP_REMOVED lines=21> */
[----:B------:R-:W-:Y:S01]  /*2ac0*/  MUFU.TANH R201, R90 ;  /* 0x0000005a00c97308 */ /* 0x000fe20000002400 */
[----:B------:R-:W-:Y:S01]  /*2ad0*/  FMUL.FTZ R126, R126, UR13 ;  /* 0x0000000d7e7e7c20 */ /* 0x000fe20008410000 */
[----:B------:R-:W-:Y:S01]  /*2ae0*/  STL [R1+0xe0], R158 ;  /* 0x0000e09e01007387 */ /* 0x000fe20000100800 */
[----:B------:R-:W-:Y:S01]  /*2af0*/  FMUL.FTZ R125, R125, UR13 ;  /* 0x0000000d7d7d7c20 */ /* 0x000fe20008410000 */
[----:B------:R-:W-:Y:S01]  /*2b00*/  FMUL.FTZ R127, R127, UR13 ;  /* 0x0000000d7f7f7c20 */ /* 0x000fe20008410000 */
[----:B------:R-:W-:Y:S01]  /*2b10*/  FMUL.FTZ R227, R129, UR13 ;  /* 0x0000000d81e37c20 */ /* 0x000fe20008410000 */
        /* <DEDUP_REMOVED lines=13> */
[----:B------:R1:W-:Y:S02]  /*2bf0*/  STL [R1+0xbc], R149 ;  /* 0x0000bc9501007387 */ /* 0x0003e40000100800 */
[----:B---3--:R-:W3:Y:S02]  /*2c00*/  MUFU.TANH R168, R96 ;  /* 0x0000006000a87308 */ /* 0x008ee40000002400 */
[----:B------:R-:W-:Y:S04]  /*2c10*/  STL [R1+0xb8], R148 ;  /* 0x0000b89401007387 */ /* 0x000fe80000100800 */
[----:B------:R-:W-:Y:S02]  /*2c20*/  STL [R1+0xb4], R147 ;  /* 0x0000b49301007387 */ /* 0x000fe40000100800 */
[----:B-1----:R2:W-:Y:S02]  /*2c30*/  MUFU.TANH R149, R115 ;  /* 0x0000007300957308 */ /* 0x0025e40000002400 */
[----:B------:R-:W-:Y:S04]  /*2c40*/  STL [R1+0xb0], R146 ;  /* 0x0000b09201007387 */ /* 0x000fe80000100800 */
[----:B------:R-:W-:Y:S02]  /*2c50*/  STL [R1+0xac], R145 ;  /* 0x0000ac9101007387 */ /* 0x000fe40000100800 */
[----:B------:R-:W1:Y:S02]  /*2c60*/  MUFU.TANH R167, R97 ;  /* 0x0000006100a77308 */ /* 0x000e640000002400 */
[----:B------:R-:W-:Y:S04]  /*2c70*/  STL [R1+0xa8], R144 ;  /* 0x0000a89001007387 */ /* 0x000fe80000100800 */
[----:B------:R-:W-:Y:S02]  /*2c80*/  STL [R1+0xa4], R143 ;  /* 0x0000a48f01007387 */ /* 0x000fe40000100800 */
[----:B------:R3:W-:Y:S02]  /*2c90*/  MUFU.TANH R197, R133 ;  /* 0x0000008500c57308 */ /* 0x0007e40000002400 */
[----:B------:R-:W-:Y:S04]  /*2ca0*/  STL [R1+0xa0], R142 ;  /* 0x0000a08e01007387 */ /* 0x000fe80000100800 */
[----:B------:R-:W-:Y:S02]  /*2cb0*/  STL [R1+0x9c], R141 ;  /* 0x00009c8d01007387 */ /* 0x000fe40000100800 */
[----:B------:R-:W1:Y:S02]  /*2cc0*/  MUFU.TANH R20, R20 ;  /* 0x0000001400147308 */ /* 0x000e640000002400 */
[----:B------:R3:W-:Y:S01]  /*2cd0*/  STL [R1+0x98], R140 ;  /* 0x0000988c01007387 */ /* 0x0007e20000100800 */
[----:B------:R-:W-:-:S02]  /*2ce0*/  WARPGROUP.DEPBAR.LE gsb0, 0x0 ;  /* 0x00008000000079c5 */ /* 0x000fc40000010000 */
[----:B------:R-:W-:Y:S01]  /*2cf0*/  WARPGROUP.ARRIVE ;  /* 0x00000000000079c5 */ /* 0x000fe20000000000 */
[----:B------:R-:W-:Y:S02]  /*2d00*/  STL [R1+0x94], R6 ;  /* 0x0000940601007387 */ /* 0x000fe40000100800 */
[----:B------:R-:W1:Y:S02]  /*2d10*/  MUFU.TANH R21, R21 ;  /* 0x0000001500157308 */ /* 0x000e640000002400 */
[----:B------:R-:W-:Y:S01]  /*2d20*/  STL [R1+0x90], R5 ;  /* 0x0000900501007387 */ /* 0x000fe20000100800 */
[----:B------:R-:W-:Y:S01]  /*2d30*/  HGMMA.64x128x16.F32.BF16 R24, gdesc[UR4], R24, gsb0 ;  /* 0x01e00000041879f0 */ /* 0x000fe20008001818 */
[----:B------:R-:W-:Y:S02]  /*2d40*/  ULEA UR4, UR43, -UR41, 0x7 ;  /* 0x800000292b047291 */ /* 0x000fe4000f8e383f */
[----:B------:R-:W-:Y:S02]  /*2d50*/  UIADD3 UR6, UR8, 0x4, URZ ;  /* 0x0000000408067890 */ /* 0x000fe4000fffe03f */
[----:B------:R-:W1:Y:S01]  /*2d60*/  MUFU.TANH R23, R23 ;  /* 0x0000001700177308 */ /* 0x000e620000002400 */
[----:B------:R-:W-:Y:S01]  /*2d70*/  UMOV UR7, 0x40000040 ;  /* 0x4000004000077882 */ /* 0x000fe20000000000 */
[----:B------:R-:W-:Y:S01]  /*2d80*/  UMOV UR5, 0x40000040 ;  /* 0x4000004000057882 */ /* 0x000fe20000000000 */
[----:B------:R-:W-:Y:S01]  /*2d90*/  LEA R91, R3, UR4, 0x1 ;  /* 0x00000004035b7c11 */ /* 0x000fe2000f8e08ff */
[----:B------:R-:W-:Y:S01]  /*2da0*/  UIADD3 UR4, UR9, 0x4, URZ ;  /* 0x0000000409047890 */ /* 0x000fe2000fffe03f */
[----:B------:R-:W-:Y:S01]  /*2db0*/  STL [R1+0x8c], R4 ;  /* 0x00008c0401007387 */ /* 0x000fe20000100800 */
[----:B------:R-:W-:-:S02]  /*2dc0*/  UIADD3 UR8, UR9, 0x6, URZ ;  /* 0x0000000609087890 */ /* 0x000fc4000fffe03f */
[----:B------:R-:W-:Y:S01]  /*2dd0*/  IMAD.IADD R91, R8, 0x1, R91 ;  /* 0x00000001085b7824 */ /* 0x000fe200078e025b */
[----:B------:R-:W-:Y:S01]  /*2de0*/  UMOV UR9, 0x40000040 ;  /* 0x4000004000097882 */ /* 0x000fe20000000000 */
[----:B------:R-:W1:Y:S01]  /*2df0*/  MUFU.TANH R232, R232 ;  /* 0x000000e800e87308 */ /* 0x000e620000002400 */
[----:B------:R-:W-:Y:S01]  /*2e00*/  STL [R1+0x88], R2 ;  /* 0x0000880201007387 */ /* 0x000fe20000100800 */
[C---:B--2---:R-:W-:Y:S01]  /*2e10*/  IMAD.IADD R115, R88.reuse, 0x1, -R91 ;  /* 0x0000000158737824 */ /* 0x044fe200078e0a5b */
[----:B------:R-:W-:Y:S02]  /*2e20*/  IADD3 R90, RZ, -R91, -R89 ;  /* 0x8000005bff5a7210 */ /* 0x000fe40007ffe859 */
[----:B------:R-:W-:Y:S01]  /*2e30*/  IADD3 R215, R88, 0x8, -R91 ;  /* 0x0000000858d77810 */ /* 0x000fe20007ffe85b */
[----:B------:R-:W-:Y:S01]  /*2e40*/  FMUL.FTZ R88, R124, UR13 ;  /* 0x0000000d7c587c20 */ /* 0x000fe20008410000 */
[----:B------:R-:W-:Y:S01]  /*2e50*/  SEL R115, R115, 0x80, !P2 ;  /* 0x0000008073737807 */ /* 0x000fe20005000000 */
[----:B------:R-:W2:Y:S01]  /*2e60*/  MUFU.TANH R228, R228 ;  /* 0x000000e400e47308 */ /* 0x000ea20000002400 */
[----:B------:R-:W-:-:S02]  /*2e70*/  IADD3 R214, -R91, 0x8, -R89 ;  /* 0x000000085bd67810 */ /* 0x000fc40007ffe959 */
[----:B------:R-:W-:Y:S02]  /*2e80*/  SEL R124, R90, 0x80, P1 ;  /* 0x000000805a7c7807 */ /* 0x000fe40000800000 */
[----:B------:R-:W-:Y:S02]  /*2e90*/  SEL R215, R215, 0x80, !P0 ;  /* 0x00000080d7d77807 */ /* 0x000fe40004000000 */
[C---:B------:R-:W-:Y:S01]  /*2ea0*/  ISETP.GE.AND P4, PT, R115.reuse, RZ, PT ;  /* 0x000000ff7300720c */ /* 0x040fe20003f86270 */
[----:B------:R-:W2:Y:S01]  /*2eb0*/  MUFU.TANH R237, R237 ;  /* 0x000000ed00ed7308 */ /* 0x000ea20000002400 */
[C---:B------:R-:W-:Y:S02]  /*2ec0*/  ISETP.GE.AND P2, PT, R115.reuse, 0x8, PT ;  /* 0x000000087300780c */ /* 0x040fe40003f46270 */
[C---:B------:R-:W-:Y:S02]  /*2ed0*/  ISETP.GE.AND P0, PT, R115.reuse, 0x9, PT ;  /* 0x000000097300780c */ /* 0x040fe40003f06270 */
[----:B------:R-:W-:-:S02]  /*2ee0*/  ISETP.GE.AND P1, PT, R115, 0x10, PT ;  /* 0x000000107300780c */ /* 0x000fc40003f26270 */
[----:B------:R-:W-:Y:S01]  /*2ef0*/  SEL R214, R214, 0x80, P3 ;  /* 0x00000080d6d67807 */ /* 0x000fe20001800000 */
[----:B------:R1:W-:Y:S01]  /*2f00*/  MUFU.TANH R198, R134 ;  /* 0x0000008600c67308 */ /* 0x0003e20000002400 */
[----:B------:R-:W-:Y:S02]  /*2f10*/  ISETP.GE.AND P3, PT, R115, 0x1, PT ;  /* 0x000000017300780c */ /* 0x000fe40003f66270 */
[C---:B------:R-:W-:Y:S02]  /*2f20*/  ISETP.GT.OR P4, PT, R124.reuse, RZ, !P4 ;  /* 0x000000ff7c00720c */ /* 0x040fe40006784670 */
[C---:B------:R-:W-:Y:S02]  /*2f30*/  ISETP.GT.OR P2, PT, R124.reuse, 0x8, !P2 ;  /* 0x000000087c00780c */ /* 0x040fe40005744670 */
[C---:B------:R-:W-:Y:S01]  /*2f40*/  ISETP.GT.OR P0, PT, R124.reuse, 0x9, !P0 ;  /* 0x000000097c00780c */ /* 0x040fe20004704670 */
[----:B------:R-:W-:Y:S01]  /*2f50*/  MUFU.TANH R159, R105 ;  /* 0x00000069009f7308 */ /* 0x000fe20000002400 */
[----:B------:R-:W-:-:S02]  /*2f60*/  ISETP.GT.OR P1, PT, R124, 0x10, !P1 ;  /* 0x000000107c00780c */ /* 0x000fc40004f24670 */
[----:B------:R-:W-:Y:S02]  /*2f70*/  ISETP.GT.OR P3, PT, R124, 0x1, !P3 ;  /* 0x000000017c00780c */ /* 0x000fe40005f64670 */
[----:B----4-:R-:W-:Y:S02]  /*2f80*/  FSEL R210, R18, -INF , !P4 ;  /* 0xff80000012d27808 */ /* 0x010fe40006000000 */
[----:B------:R-:W-:Y:S01]  /*2f90*/  FSEL R220, R22, -INF , !P2 ;  /* 0xff80000016dc7808 */ /* 0x000fe20005000000 */
[----:B------:R4:W-:Y:S01]  /*2fa0*/  MUFU.TANH R153, R112 ;  /* 0x0000007000997308 */ /* 0x0009e20000002400 */
[C---:B------:R-:W-:Y:S01]  /*2fb0*/  FSEL R225, R230.reuse, -INF , !P0 ;  /* 0xff800000e6e17808 */ /* 0x040fe20004000000 */
[----:B------:R-:W-:Y:S01]  /*2fc0*/  FFMA.FTZ R230, -R230, R230, 1 ;  /* 0x3f800000e6e67423 */ /* 0x000fe200000101e6 */
[----:B------:R-:W-:Y:S02]  /*2fd0*/  FSEL R209, R231, -INF , !P1 ;  /* 0xff800000e7d17808 */ /* 0x000fe40004800000 */
[----:B------:R-:W-:-:S02]  /*2fe0*/  ISETP.GE.AND P4, PT, R115, 0x11, PT ;  /* 0x000000117300780c */ /* 0x000fc40003f86270 */
[C---:B------:R-:W-:Y:S01]  /*2ff0*/  ISETP.GE.AND P2, PT, R115.reuse, 0x19, PT ;  /* 0x000000197300780c */ /* 0x040fe20003f46270 */
[----:B------:R2:W-:Y:S01]  /*3000*/  MUFU.TANH R151, R113 ;  /* 0x0000007100977308 */ /* 0x0005e20000002400 */
[C---:B------:R-:W-:Y:S02]  /*3010*/  ISETP.GE.AND P0, PT, R115.reuse, 0x20, PT ;  /* 0x000000207300780c */ /* 0x040fe40003f06270 */
[----:B------:R-:W-:Y:S02]  /*3020*/  ISETP.GE.AND P1, PT, R115, 0x21, PT ;  /* 0x000000217300780c */ /* 0x000fe40003f26270 */
[----:B------:R-:W-:Y:S02]  /*3030*/  FSEL R211, R19, -INF , !P3 ;  /* 0xff80000013d37808 */ /* 0x000fe40005800000 */
[----:B------:R-:W-:Y:S01]  /*3040*/  ISETP.GE.AND P3, PT, R115, 0x18, PT ;  /* 0x000000187300780c */ /* 0x000fe20003f66270 */
[----:B------:R-:W2:Y:S01]  /*3050*/  MUFU.TANH R236, R236 ;  /* 0x000000ec00ec7308 */ /* 0x000ea20000002400 */
[----:B------:R-:W-:-:S02]  /*3060*/  ISETP.GT.OR P4, PT, R124, 0x11, !P4 ;  /* 0x000000117c00780c */ /* 0x000fc40006784670 */
[C---:B------:R-:W-:Y:S02]  /*3070*/  ISETP.GT.OR P2, PT, R124.reuse, 0x19, !P2 ;  /* 0x000000197c00780c */ /* 0x040fe40005744670 */
[C---:B------:R-:W-:Y:S02]  /*3080*/  ISETP.GT.OR P0, PT, R124.reuse, 0x20, !P0 ;  /* 0x000000207c00780c */ /* 0x040fe40004704670 */
[C---:B------:R-:W-:Y:S01]  /*3090*/  ISETP.GT.OR P1, PT, R124.reuse, 0x21, !P1 ;  /* 0x000000217c00780c */ /* 0x040fe20004f24670 */
[----:B------:R-:W2:Y:S01]  /*30a0*/  MUFU.TANH R234, R234 ;  /* 0x000000ea00ea7308 */ /* 0x000ea20000002400 */
[----:B------:R-:W-:Y:S02]  /*30b0*/  ISETP.GT.OR P3, PT, R124, 0x18, !P3 ;  /* 0x000000187c00780c */ /* 0x000fe40005f64670 */
[----:B------:R-:W-:Y:S02]  /*30c0*/  FSEL R207, R229, -INF , !P4 ;  /* 0xff800000e5cf7808 */ /* 0x000fe40006000000 */
[----:B------:R-:W-:-:S02]  /*30d0*/  FSEL R138, R194, -INF , !P2 ;  /* 0xff800000c28a7808 */ /* 0x000fc40005000000 */
[----:B------:R-:W-:Y:S01]  /*30e0*/  FSEL R136, R195, -INF , !P0 ;  /* 0xff800000c3887808 */ /* 0x000fe20004000000 */
[----:B---3--:R3:W-:Y:S01]  /*30f0*/  MUFU.TANH R140, R88 ;  /* 0x00000058008c7308 */ /* 0x0087e20000002400 */
[----:B------:R-:W-:Y:S02]  /*3100*/  FSEL R133, R196, -INF , !P1 ;  /* 0xff800000c4857808 */ /* 0x000fe40004800000 */
[C---:B------:R-:W-:Y:S02]  /*3110*/  ISETP.GE.AND P4, PT, R115.reuse, 0x28, PT ;  /* 0x000000287300780c */ /* 0x040fe40003f86270 */
[C---:B------:R-:W-:Y:S02]  /*3120*/  ISETP.GE.AND P2, PT, R115.reuse, 0x30, PT ;  /* 0x000000307300780c */ /* 0x040fe40003f46270 */
[C---:B------:R-:W-:Y:S01]  /*3130*/  ISETP.GE.AND P0, PT, R115.reuse, 0x31, PT ;  /* 0x000000317300780c */ /* 0x040fe20003f06270 */
[----:B------:R-:W3:Y:S01]  /*3140*/  MUFU.TANH R170, R94 ;  /* 0x0000005e00aa7308 */ /* 0x000ee20000002400 */
[----:B------:R-:W-:-:S02]  /*3150*/  ISETP.GE.AND P1, PT, R115, 0x38, PT ;  /* 0x000000387300780c */ /* 0x000fc40003f26270 */
[C---:B------:R-:W-:Y:S01]  /*3160*/  FSEL R205, R235.reuse, -INF , !P3 ;  /* 0xff800000ebcd7808 */ /* 0x040fe20005800000 */
[----:B------:R-:W-:Y:S01]  /*3170*/  FFMA.FTZ R235, -R235, R235, 1 ;  /* 0x3f800000ebeb7423 */ /* 0x000fe200000101eb */
[C---:B------:R-:W-:Y:S02]  /*3180*/  ISETP.GE.AND P3, PT, R115.reuse, 0x29, PT ;  /* 0x000000297300780c */ /* 0x040fe40003f66270 */
[----:B------:R-:W-:Y:S01]  /*3190*/  ISETP.GE.AND P5, PT, R115, 0x39, PT ;  /* 0x000000397300780c */ /* 0x000fe20003fa6270 */
[----:B------:R-:W3:Y:S01]  /*31a0*/  MUFU.TANH R169, R95 ;  /* 0x0000005f00a97308 */ /* 0x000ee20000002400 */
[C---:B------:R-:W-:Y:S02]  /*31b0*/  ISETP.GT.OR P4, PT, R124.reuse, 0x28, !P4 ;  /* 0x000000287c00780c */ /* 0x040fe40006784670 */
[C---:B------:R-:W-:Y:S02]  /*31c0*/  ISETP.GT.OR P2, PT, R124.reuse, 0x30, !P2 ;  /* 0x000000307c00780c */ /* 0x040fe40005744670 */
[----:B------:R-:W-:-:S02]  /*31d0*/  ISETP.GT.OR P0, PT, R124, 0x31, !P0 ;  /* 0x000000317c00780c */ /* 0x000fc40004704670 */
[C---:B------:R-:W-:Y:S01]  /*31e0*/  ISETP.GT.OR P1, PT, R124.reuse, 0x38, !P1 ;  /* 0x000000387c00780c */ /* 0x040fe20004f24670 */
[----:B------:R-:W3:Y:S01]  /*31f0*/  MUFU.TANH R166, R98 ;  /* 0x0000006200a67308 */ /* 0x000ee20000002400 */
[C---:B------:R-:W-:Y:S02]  /*3200*/  ISETP.GT.OR P3, PT, R124.reuse, 0x29, !P3 ;  /* 0x000000297c00780c */ /* 0x040fe40005f64670 */
[----:B------:R-:W-:Y:S02]  /*3210*/  ISETP.GT.OR P5, PT, R124, 0x39, !P5 ;  /* 0x000000397c00780c */ /* 0x000fe40006fa4670 */
[----:B-1----:R-:W-:Y:S02]  /*3220*/  FSEL R134, R199, -INF , !P4 ;  /* 0xff800000c7867808 */ /* 0x002fe40006000000 */
[----:B----4-:R-:W-:Y:S01]  /*3230*/  FSEL R112, R202, -INF , !P2 ;  /* 0xff800000ca707808 */ /* 0x010fe20005000000 */
[----:B------:R-:W1:Y:S01]  /*3240*/  MUFU.TANH R165, R99 ;  /* 0x0000006300a57308 */ /* 0x000e620000002400 */
[----:B--2---:R-:W-:-:S02]  /*3250*/  FSEL R113, R203, -INF , !P0 ;  /* 0xff800000cb717808 */ /* 0x004fc40004000000 */
[----:B------:R-:W-:Y:S02]  /*3260*/  FSEL R105, R168, -INF , !P1 ;  /* 0xff800000a8697808 */ /* 0x000fe40004800000 */
[C---:B------:R-:W-:Y:S02]  /*3270*/  ISETP.GE.AND P4, PT, R215.reuse, RZ, PT ;  /* 0x000000ffd700720c */ /* 0x040fe40003f86270 */
[C---:B------:R-:W-:Y:S01]  /*3280*/  ISETP.GE.AND P2, PT, R215.reuse, 0x1, PT ;  /* 0x00000001d700780c */ /* 0x040fe20003f46270 */
[----:B------:R-:W2:Y:S01]  /*3290*/  MUFU.TANH R164, R100 ;  /* 0x0000006400a47308 */ /* 0x000ea20000002400 */
[C---:B------:R-:W-:Y:S02]  /*32a0*/  ISETP.GE.AND P0, PT, R215.reuse, 0x8, PT ;  /* 0x00000008d700780c */ /* 0x040fe40003f06270 */
[----:B------:R-:W-:Y:S02]  /*32b0*/  ISETP.GE.AND P1, PT, R215, 0x9, PT ;  /* 0x00000009d700780c */ /* 0x000fe40003f26270 */
[----:B---3--:R-:W-:-:S02]  /*32c0*/  FSEL R88, R200, -INF , !P3 ;  /* 0xff800000c8587808 */ /* 0x008fc40005800000 */
[----:B------:R-:W-:Y:S01]  /*32d0*/  FSEL R92, R167, -INF , !P5 ;  /* 0xff800000a75c7808 */ /* 0x000fe20006800000 */
[----:B------:R-:W-:Y:S02]  /*32e0*/  WARPGROUP.DEPBAR.LE gsb0, 0x0 ;  /* 0x00008000000079c5 */ /* 0x000fe40000010000 */
[----:B------:R-:W3:Y:S01]  /*32f0*/  LDS R218, [R218+0x400] ;  /* 0x00040000dada7984 */ /* 0x000ee20000000800 */
[----:B------:R-:W-:Y:S01]  /*3300*/  WARPGROUP.ARRIVE ;  /* 0x00000000000079c5 */ /* 0x000fe20000000000 */
[C---:B------:R-:W-:Y:S01]  /*3310*/  ISETP.GE.AND P3, PT, R215.reuse, 0x10, PT ;  /* 0x00000010d700780c */ /* 0x040fe20003f66270 */
[----:B------:R-:W4:Y:S01]  /*3320*/  MUFU.TANH R163, R101 ;  /* 0x0000006500a37308 */ /* 0x000f220000002400 */
[----:B------:R-:W-:Y:S02]  /*3330*/  ISETP.GE.AND P5, PT, R215, 0x11, PT ;  /* 0x00000011d700780c */ /* 0x000fe40003fa6270 */
[C---:B------:R-:W-:Y:S01]  /*3340*/  ISETP.GT.OR P4, PT, R214.reuse, RZ, !P4 ;  /* 0x000000ffd600720c */ /* 0x040fe20006784670 */
[----:B------:R-:W-:Y:S01]  /*3350*/  HGMMA.64x128x16.F32.BF16 R24, gdesc[UR4], R24, gsb0 ;  /* 0x01e00000041879f0 */ /* 0x000fe20008001818 */
[C---:B------:R-:W-:Y:S01]  /*3360*/  ISETP.GT.OR P2, PT, R214.reuse, 0x1, !P2 ;  /* 0x00000001d600780c */ /* 0x040fe20005744670 */
[----:B------:R-:W-:Y:S01]  /*3370*/  ULDC UR4, c[0x0][0x744] ;  /* 0x0001d10000047ab9 */ /* 0x000fe20000000800 */
[C---:B------:R-:W-:Y:S01]  /*3380*/  ISETP.GT.OR P0, PT, R214.reuse, 0x8, !P0 ;  /* 0x00000008d600780c */ /* 0x040fe20004704670 */
[----:B------:R-:W4:Y:S01]  /*3390*/  MUFU.TANH R160, R104 ;  /* 0x0000006800a07308 */ /* 0x000f220000002400 */
[----:B------:R-:W-:-:S02]  /*33a0*/  ISETP.GT.OR P1, PT, R214, 0x9, !P1 ;  /* 0x00000009d600780c */ /* 0x000fc40004f24670 */
[C---:B------:R-:W-:Y:S02]  /*33b0*/  ISETP.GT.OR P3, PT, R214.reuse, 0x10, !P3 ;  /* 0x00000010d600780c */ /* 0x040fe40005f64670 */
[----:B------:R-:W-:Y:S02]  /*33c0*/  ISETP.GT.OR P5, PT, R214, 0x11, !P5 ;  /* 0x00000011d600780c */ /* 0x000fe40006fa4670 */
[----:B------:R-:W-:Y:S01]  /*33d0*/  FSEL R212, R20, -INF , !P4 ;  /* 0xff80000014d47808 */ /* 0x000fe20006000000 */
[----:B------:R-:W4:Y:S01]  /*33e0*/  MUFU.TANH R156, R108 ;  /* 0x0000006c009c7308 */ /* 0x000f220000002400 */
[C---:B------:R-:W-:Y:S01]  /*33f0*/  FSEL R213, R21.reuse, -INF , !P2 ;  /* 0xff80000015d57808 */ /* 0x040fe20005000000 */
[----:B------:R-:W-:Y:S01]  /*3400*/  FFMA.FTZ R21, -R21, R21, 1 ;  /* 0x3f80000015157423 */ /* 0x000fe20000010115 */
[C---:B------:R-:W-:Y:S01]  /*3410*/  FSEL R219, R23.reuse, -INF , !P0 ;  /* 0xff80000017db7808 */ /* 0x040fe20004000000 */
[----:B------:R-:W-:Y:S01]  /*3420*/  FFMA.FTZ R23, -R23, R23, 1 ;  /* 0x3f80000017177423 */ /* 0x000fe20000010117 */
[----:B------:R-:W-:-:S02]  /*3430*/  FSEL R224, R232, -INF , !P1 ;  /* 0xff800000e8e07808 */ /* 0x000fc40004800000 */
[C---:B------:R-:W-:Y:S01]  /*3440*/  ISETP.GE.AND P4, PT, R215.reuse, 0x18, PT ;  /* 0x00000018d700780c */ /* 0x040fe20003f86270 */
[----:B------:R-:W4:Y:S01]  /*3450*/  MUFU.TANH R155, R109 ;  /* 0x0000006d009b7308 */ /* 0x000f220000002400 */
[C---:B------:R-:W-:Y:S02]  /*3460*/  ISETP.GE.AND P2, PT, R215.reuse, 0x19, PT ;  /* 0x00000019d700780c */ /* 0x040fe40003f46270 */
[C---:B------:R-:W-:Y:S02]  /*3470*/  ISETP.GE.AND P0, PT, R215.reuse, 0x20, PT ;  /* 0x00000020d700780c */ /* 0x040fe40003f06270 */
[----:B------:R-:W-:Y:S02]  /*3480*/  ISETP.GE.AND P1, PT, R215, 0x21, PT ;  /* 0x00000021d700780c */ /* 0x000fe40003f26270 */
[C---:B------:R-:W-:Y:S01]  /*3490*/  FSEL R208, R228.reuse, -INF , !P3 ;  /* 0xff800000e4d07808 */ /* 0x040fe20005800000 */
[----:B------:R1:W-:Y:S01]  /*34a0*/  MUFU.TANH R143, R121 ;  /* 0x00000079008f7308 */ /* 0x0003e20000002400 */
[----:B------:R-:W-:Y:S01]  /*34b0*/  FSEL R206, R237, -INF , !P5 ;  /* 0xff800000edce7808 */ /* 0x000fe20006800000 */
[----:B------:R-:W-:Y:S01]  /*34c0*/  FFMA.FTZ R228, -R228, R228, 1 ;  /* 0x3f800000e4e47423 */ /* 0x000fe200000101e4 */
[----:B------:R-:W-:-:S02]  /*34d0*/  ISETP.GE.AND P3, PT, R215, 0x28, PT ;  /* 0x00000028d700780c */ /* 0x000fc40003f66270 */
[----:B------:R-:W-:Y:S01]  /*34e0*/  ISETP.GE.AND P5, PT, R215, 0x29, PT ;  /* 0x00000029d700780c */ /* 0x000fe20003fa6270 */
[----:B---3--:R-:W-:Y:S01]  /*34f0*/  SHFL.IDX PT, R223, R218, R9, 0x1f ;  /* 0x00001f09dadf7589 */ /* 0x008fe200000e0000 */
[C---:B------:R-:W-:Y:S01]  /*3500*/  ISETP.GT.OR P4, PT, R214.reuse, 0x18, !P4 ;  /* 0x00000018d600780c */ /* 0x040fe20006784670 */
[----:B------:R-:W3:Y:S01]  /*3510*/  MUFU.TANH R162, R102 ;  /* 0x0000006600a27308 */ /* 0x000ee20000002400 */
[C---:B------:R-:W-:Y:S02]  /*3520*/  ISETP.GT.OR P2, PT, R214.reuse, 0x19, !P2 ;  /* 0x00000019d600780c */ /* 0x040fe40005744670 */
[C---:B------:R-:W-:Y:S02]  /*3530*/  ISETP.GT.OR P0, PT, R214.reuse, 0x20, !P0 ;  /* 0x00000020d600780c */ /* 0x040fe40004704670 */
[C---:B------:R-:W-:Y:S02]  /*3540*/  ISETP.GT.OR P1, PT, R214.reuse, 0x21, !P1 ;  /* 0x00000021d600780c */ /* 0x040fe40004f24670 */
[C---:B------:R-:W-:Y:S01]  /*3550*/  ISETP.GT.OR P3, PT, R214.reuse, 0x28, !P3 ;  /* 0x00000028d600780c */ /* 0x040fe20005f64670 */
[----:B------:R2:W-:Y:S01]  /*3560*/  MUFU.TANH R150, R114 ;  /* 0x0000007200967308 */ /* 0x0005e20000002400 */
[----:B------:R-:W-:-:S02]  /*3570*/  ISETP.GT.OR P5, PT, R214, 0x29, !P5 ;  /* 0x00000029d600780c */ /* 0x000fc40006fa4670 */
[----:B------:R-:W-:Y:S02]  /*3580*/  FSEL R204, R236, -INF , !P4 ;  /* 0xff800000eccc7808 */ /* 0x000fe40006000000 */
[----:B------:R-:W-:Y:S02]  /*3590*/  FSEL R139, R234, -INF , !P2 ;  /* 0xff800000ea8b7808 */ /* 0x000fe40005000000 */
[----:B------:R-:W-:Y:S01]  /*35a0*/  FSEL R137, R197, -INF , !P0 ;  /* 0xff800000c5897808 */ /* 0x000fe20004000000 */
[----:B------:R-:W3:Y:S01]  /*35b0*/  MUFU.TANH R161, R103 ;  /* 0x0000006700a17308 */ /* 0x000ee20000002400 */
[----:B------:R-:W-:Y:S02]  /*35c0*/  FSEL R135, R198, -INF , !P1 ;  /* 0xff800000c6877808 */ /* 0x000fe40004800000 */
[C---:B------:R-:W-:Y:S02]  /*35d0*/  ISETP.GE.AND P4, PT, R215.reuse, 0x30, PT ;  /* 0x00000030d700780c */ /* 0x040fe40003f86270 */
[----:B------:R-:W-:-:S02]  /*35e0*/  ISETP.GE.AND P2, PT, R215, 0x31, PT ;  /* 0x00000031d700780c */ /* 0x000fc40003f46270 */
[C---:B------:R-:W-:Y:S01]  /*35f0*/  ISETP.GE.AND P0, PT, R215.reuse, 0x38, PT ;  /* 0x00000038d700780c */ /* 0x040fe20003f06270 */
[----:B------:R-:W3:Y:S01]  /*3600*/  MUFU.TANH R158, R106 ;  /* 0x0000006a009e7308 */ /* 0x000ee20000002400 */
[----:B------:R-:W-:Y:S02]  /*3610*/  ISETP.GE.AND P1, PT, R215, 0x39, PT ;  /* 0x00000039d700780c */ /* 0x000fe40003f26270 */
[----:B------:R-:W-:Y:S02]  /*3620*/  FSEL R132, R201, -INF , !P3 ;  /* 0xff800000c9847808 */ /* 0x000fe40005800000 */
[----:B-1----:R-:W-:Y:S02]  /*3630*/  FSEL R121, R171, -INF , !P5 ;  /* 0xff800000ab797808 */ /* 0x002fe40006800000 */
[C---:B------:R-:W-:Y:S01]  /*3640*/  ISETP.GE.AND P3, PT, R115.reuse, 0x40, PT ;  /* 0x000000407300780c */ /* 0x040fe20003f66270 */
[----:B------:R-:W1:Y:S01]  /*3650*/  MUFU.TANH R157, R107 ;  /* 0x0000006b009d7308 */ /* 0x000e620000002400 */
[----:B------:R-:W-:-:S02]  /*3660*/  ISETP.GE.AND P5, PT, R115, 0x41, PT ;  /* 0x000000417300780c */ /* 0x000fc40003fa6270 */
[C---:B------:R-:W-:Y:S02]  /*3670*/  ISETP.GT.OR P4, PT, R214.reuse, 0x30, !P4 ;  /* 0x00000030d600780c */ /* 0x040fe40006784670 */
[C---:B------:R-:W-:Y:S02]  /*3680*/  ISETP.GT.OR P2, PT, R214.reuse, 0x31, !P2 ;  /* 0x00000031d600780c */ /* 0x040fe40005744670 */
[C---:B------:R-:W-:Y:S01]  /*3690*/  ISETP.GT.OR P0, PT, R214.reuse, 0x38, !P0 ;  /* 0x00000038d600780c */ /* 0x040fe20004704670 */
[----:B------:R4:W-:Y:S01]  /*36a0*/  MUFU.TANH R152, R111 ;  /* 0x0000006f00987308 */ /* 0x0009e20000002400 */
[----:B------:R-:W-:Y:S02]  /*36b0*/  ISETP.GT.OR P1, PT, R214, 0x39, !P1 ;  /* 0x00000039d600780c */ /* 0x000fe40004f24670 */
        /* <DEDUP_REMOVED lines=13> */
[----:B------:R-:W2:Y:S01]  /*3790*/  MUFU.TANH R147, R117 ;  /* 0x0000007500937308 */ /* 0x000ea20000002400 */
[----:B----4-:R-:W-:Y:S02]  /*37a0*/  FSEL R111, R163, -INF , !P5 ;  /* 0xff800000a36f7808 */ /* 0x010fe40006800000 */
[C---:B------:R-:W-:Y:S02]  /*37b0*/  ISETP.GE.AND P3, PT, R115.reuse, 0x58, PT ;  /* 0x000000587300780c */ /* 0x040fe40003f66270 */
[----:B------:R-:W-:-:S02]  /*37c0*/  ISETP.GE.AND P5, PT, R115, 0x59, PT ;  /* 0x000000597300780c */ /* 0x000fc40003fa6270 */
        /* <DEDUP_REMOVED lines=8> */
[----:B------:R-:W-:Y:S02]  /*3850*/  FSEL R95, R160, -INF , !P4 ;  /* 0xff800000a05f7808 */ /* 0x000fe40006000000 */
        /* <DEDUP_REMOVED lines=8> */
[----:B------:R-:W-:Y:S01]  /*38e0*/  ISETP.GE.AND P1, PT, R215, 0x49, PT ;  /* 0x00000049d700780c */ /* 0x000fe20003f26270 */
[----:B------:R-:W-:Y:S02]  /*38f0*/  WARPGROUP.DEPBAR.LE gsb0, 0x0 ;  /* 0x00008000000079c5 */ /* 0x000fe40000010000 */
[----:B------:R-:W-:Y:S01]  /*3900*/  WARPGROUP.ARRIVE ;  /* 0x00000000000079c5 */ /* 0x000fe20000000000 */
[----:B------:R-:W-:Y:S02]  /*3910*/  FSEL R108, R153, -INF , !P3 ;  /* 0xff800000996c7808 */ /* 0x000fe40005800000 */
[----:B------:R-:W-:Y:S01]  /*3920*/  FSEL R103, R151, -INF , !P5 ;  /* 0xff80000097677808 */ /* 0x000fe20006800000 */
[----:B------:R-:W4:Y:S01]  /*3930*/  MUFU.TANH R141, R123 ;  /* 0x0000007b008d7308 */ /* 0x000f220000002400 */
[C---:B------:R-:W-:Y:S01]  /*3940*/  ISETP.GE.AND P3, PT, R215.reuse, 0x50, PT ;  /* 0x00000050d700780c */ /* 0x040fe20003f66270 */
[----:B------:R-:W-:Y:S01]  /*3950*/  HGMMA.64x128x16.F32.BF16 R24, gdesc[UR8], R24, gsb0 ;  /* 0x01e00000081879f0 */ /* 0x000fe20008001818 */
[----:B------:R-:W-:-:S02]  /*3960*/  ISETP.GE.AND P5, PT, R215, 0x51, PT ;  /* 0x00000051d700780c */ /* 0x000fc40003fa6270 */
[C---:B------:R-:W-:Y:S02]  /*3970*/  ISETP.GT.OR P4, PT, R214.reuse, 0x40, !P4 ;  /* 0x00000040d600780c */ /* 0x040fe40006784670 */
[C---:B------:R-:W-:Y:S01]  /*3980*/  ISETP.GT.OR P2, PT, R214.reuse, 0x41, !P2 ;  /* 0x00000041d600780c */ /* 0x040fe20005744670 */
[----:B------:R1:W4:Y:S01]  /*3990*/  MUFU.TANH R5, R126 ;  /* 0x0000007e00057308 */ /* 0x0003220000002400 */
[C---:B------:R-:W-:Y:S02]  /*39a0*/  ISETP.GT.OR P0, PT, R214.reuse, 0x48, !P0 ;  /* 0x00000048d600780c */ /* 0x040fe40004704670 */
[C---:B------:R-:W-:Y:S02]  /*39b0*/  ISETP.GT.OR P1, PT, R214.reuse, 0x49, !P1 ;  /* 0x00000049d600780c */ /* 0x040fe40004f24670 */
[C---:B------:R-:W-:Y:S02]  /*39c0*/  ISETP.GT.OR P3, PT, R214.reuse, 0x50, !P3 ;  /* 0x00000050d600780c */ /* 0x040fe40005f64670 */
[----:B------:R-:W-:Y:S01]  /*39d0*/  ISETP.GT.OR P5, PT, R214, 0x51, !P5 ;  /* 0x00000051d600780c */ /* 0x000fe20006fa4670 */
[----:B------:R2:W-:Y:S01]  /*39e0*/  MUFU.TANH R6, R125 ;  /* 0x0000007d00067308 */ /* 0x0005e20000002400 */
[----:B---3--:R-:W-:Y:S01]  /*39f0*/  FSEL R101, R162, -INF , !P4 ;  /* 0xff800000a2657808 */ /* 0x008fe20006000000 */
[----:B-1----:R-:W-:Y:S01]  /*3a00*/  VIADD R126, R9, 0x8 ;  /* 0x00000008097e7836 */ /* 0x002fe20000000000 */
[----:B------:R-:W-:-:S02]  /*3a10*/  FSEL R93, R161, -INF , !P2 ;  /* 0xff800000a15d7808 */ /* 0x000fc40005000000 */
[----:B------:R-:W-:Y:S02]  /*3a20*/  FSEL R104, R158, -INF , !P0 ;  /* 0xff8000009e687808 */ /* 0x000fe40004000000 */
[----:B------:R-:W-:Y:S01]  /*3a30*/  FSEL R99, R157, -INF , !P1 ;  /* 0xff8000009d637808 */ /* 0x000fe20004800000 */
[----:B------:R-:W-:Y:S01]  /*3a40*/  SHFL.IDX PT, R216, R218, R126, 0x1f ;  /* 0x00001f7edad87589 */ /* 0x000fe200000e0000 */
[C---:B------:R-:W-:Y:S01]  /*3a50*/  ISETP.GE.AND P4, PT, R215.reuse, 0x58, PT ;  /* 0x00000058d700780c */ /* 0x040fe20003f86270 */
[----:B--2---:R-:W-:Y:S01]  /*3a60*/  FMUL.FTZ R125, R128, UR13 ;  /* 0x0000000d807d7c20 */ /* 0x004fe20008410000 */
[----:B------:R-:W-:Y:S01]  /*3a70*/  ISETP.GE.AND P2, PT, R215, 0x59, PT ;  /* 0x00000059d700780c */ /* 0x000fe20003f46270 */
[----:B------:R1:W-:Y:S01]  /*3a80*/  MUFU.TANH R4, R127 ;  /* 0x0000007f00047308 */ /* 0x0003e20000002400 */
[C---:B------:R-:W-:Y:S02]  /*3a90*/  ISETP.GE.AND P0, PT, R115.reuse, 0x60, PT ;  /* 0x000000607300780c */ /* 0x040fe40003f06270 */
[----:B------:R-:W-:-:S02]  /*3aa0*/  ISETP.GE.AND P1, PT, R115, 0x61, PT ;  /* 0x000000617300780c */ /* 0x000fc40003f26270 */
[----:B------:R-:W-:Y:S02]  /*3ab0*/  FSEL R96, R154, -INF , !P3 ;  /* 0xff8000009a607808 */ /* 0x000fe40005800000 */
[----:B------:R-:W-:Y:S01]  /*3ac0*/  FSEL R107, R152, -INF , !P5 ;  /* 0xff800000986b7808 */ /* 0x000fe20006800000 */
[----:B------:R2:W-:Y:S01]  /*3ad0*/  MUFU.TANH R2, R125 ;  /* 0x0000007d00027308 */ /* 0x0005e20000002400 */
[C---:B------:R-:W-:Y:S01]  /*3ae0*/  ISETP.GE.AND P3, PT, R115.reuse, 0x68, PT ;  /* 0x000000687300780c */ /* 0x040fe20003f66270 */
[----:B-1----:R-:W-:Y:S01]  /*3af0*/  FMUL.FTZ R127, R130, UR13 ;  /* 0x0000000d827f7c20 */ /* 0x002fe20008410000 */
[----:B------:R-:W-:Y:S02]  /*3b00*/  ISETP.GE.AND P5, PT, R115, 0x69, PT ;  /* 0x000000697300780c */ /* 0x000fe40003fa6270 */
[C---:B------:R-:W-:Y:S02]  /*3b10*/  ISETP.GT.OR P4, PT, R214.reuse, 0x58, !P4 ;  /* 0x00000058d600780c */ /* 0x040fe40006784670 */
[----:B------:R-:W-:Y:S01]  /*3b20*/  ISETP.GT.OR P2, PT, R214, 0x59, !P2 ;  /* 0x00000059d600780c */ /* 0x000fe20005744670 */
[----:B------:R-:W-:Y:S01]  /*3b30*/  MUFU.TANH R127, R127 ;  /* 0x0000007f007f7308 */ /* 0x000fe20000002400 */
[C---:B------:R-:W-:Y:S01]  /*3b40*/  ISETP.GT.OR P0, PT, R124.reuse, 0x60, !P0 ;  /* 0x000000607c00780c */ /* 0x040fe20004704670 */
[----:B--2---:R-:W-:Y:S01]  /*3b50*/  VIADD R125, R9, 0xc ;  /* 0x0000000c097d7836 */ /* 0x004fe20000000000 */
[----:B------:R-:W-:-:S02]  /*3b60*/  ISETP.GT.OR P1, PT, R124, 0x61, !P1 ;  /* 0x000000617c00780c */ /* 0x000fc40004f24670 */
[C---:B------:R-:W-:Y:S02]  /*3b70*/  ISETP.GT.OR P3, PT, R124.reuse, 0x68, !P3 ;  /* 0x000000687c00780c */ /* 0x040fe40005f64670 */
[----:B------:R-:W-:Y:S01]  /*3b80*/  ISETP.GT.OR P5, PT, R124, 0x69, !P5 ;  /* 0x000000697c00780c */ /* 0x000fe20006fa4670 */
[----:B------:R-:W1:Y:S01]  /*3b90*/  SHFL.IDX PT, R233, R17, R125, 0x1f ;  /* 0x00001f7d11e97589 */ /* 0x000e6200000e0000 */
[----:B------:R-:W-:Y:S01]  /*3ba0*/  FSEL R90, R150, -INF , !P4 ;  /* 0xff800000965a7808 */ /* 0x000fe20006000000 */
[----:B------:R-:W-:Y:S01]  /*3bb0*/  MUFU.TANH R227, R227 ;  /* 0x000000e300e37308 */ /* 0x000fe20000002400 */
[----:B------:R-:W-:Y:S02]  /*3bc0*/  FSEL R110, R149, -INF , !P2 ;  /* 0xff800000956e7808 */ /* 0x000fe40005000000 */
[----:B------:R-:W-:Y:S02]  /*3bd0*/  FSEL R106, R148, -INF , !P0 ;  /* 0xff800000946a7808 */ /* 0x000fe40004000000 */
[----:B------:R-:W-:-:S02]  /*3be0*/  FSEL R94, R147, -INF , !P1 ;  /* 0xff800000935e7808 */ /* 0x000fc40004800000 */
[C---:B------:R-:W-:Y:S01]  /*3bf0*/  ISETP.GE.AND P4, PT, R115.reuse, 0x70, PT ;  /* 0x000000707300780c */ /* 0x040fe20003f86270 */
[----:B------:R-:W-:Y:S01]  /*3c00*/  MUFU.TANH R131, R131 ;  /* 0x0000008300837308 */ /* 0x000fe20000002400 */
[C---:B------:R-:W-:Y:S02]  /*3c10*/  ISETP.GE.AND P2, PT, R115.reuse, 0x71, PT ;  /* 0x000000717300780c */ /* 0x040fe40003f46270 */
[C---:B------:R-:W-:Y:S02]  /*3c20*/  ISETP.GE.AND P0, PT, R115.reuse, 0x78, PT ;  /* 0x000000787300780c */ /* 0x040fe40003f06270 */
[----:B------:R-:W-:Y:S02]  /*3c30*/  ISETP.GE.AND P1, PT, R115, 0x79, PT ;  /* 0x000000797300780c */ /* 0x000fe40003f26270 */
[----:B----4-:R-:W-:Y:S02]  /*3c40*/  FSEL R116, R144, -INF , !P3 ;  /* 0xff80000090747808 */ /* 0x010fe40005800000 */
[----:B------:R-:W-:-:S02]  /*3c50*/  FSEL R115, R143, -INF , !P5 ;  /* 0xff8000008f737808 */ /* 0x000fc40006800000 */
[C---:B------:R-:W-:Y:S02]  /*3c60*/  ISETP.GE.AND P3, PT, R215.reuse, 0x60, PT ;  /* 0x00000060d700780c */ /* 0x040fe40003f66270 */
[----:B------:R-:W-:Y:S01]  /*3c70*/  ISETP.GE.AND P5, PT, R215, 0x61, PT ;  /* 0x00000061d700780c */ /* 0x000fe20003fa6270 */
[----:B-1----:R-:W-:Y:S01]  /*3c80*/  FFMA.FTZ R224, R224, UR4, -R233 ;  /* 0x00000004e0e07c23 */ /* 0x002fe200080108e9 */
[----:B------:R-:W-:Y:S02]  /*3c90*/  ISETP.GT.OR P4, PT, R124, 0x70, !P4 ;  /* 0x000000707c00780c */ /* 0x000fe40006784670 */
[C---:B------:R-:W-:Y:S02]  /*3ca0*/  ISETP.GT.OR P3, PT, R214.reuse, 0x60, !P3 ;  /* 0x00000060d600780c */ /* 0x040fe40005f64670 */
[----:B------:R-:W-:Y:S02]  /*3cb0*/  ISETP.GT.OR P5, PT, R214, 0x61, !P5 ;  /* 0x00000061d600780c */ /* 0x000fe40006fa4670 */
[----:B------:R-:W-:-:S02]  /*3cc0*/  FSEL R118, R140, -INF , !P4 ;  /* 0xff8000008c767808 */ /* 0x000fc40006000000 */
        /* <DEDUP_REMOVED lines=8> */
[C---:B------:R-:W-:Y:S02]  /*3d50*/  ISETP.GT.OR P4, PT, R214.reuse, 0x68, !P4 ;  /* 0x00000068d600780c */ /* 0x040fe40006784670 */
[C---:B------:R-:W-:Y:S02]  /*3d60*/  ISETP.GT.OR P3, PT, R214.reuse, 0x69, !P3 ;  /* 0x00000069d600780c */ /* 0x040fe40005f64670 */
[----:B------:R-:W-:Y:S02]  /*3d70*/  ISETP.GT.OR P5, PT, R214, 0x70, !P5 ;  /* 0x00000070d600780c */ /* 0x000fe40006fa4670 */
[----:B------:R-:W-:-:S02]  /*3d80*/  IADD3 R124, R9, 0x4, RZ ;  /* 0x00000004097c7810 */ /* 0x000fc40007ffe0ff */
[----:B------:R-:W-:Y:S02]  /*3d90*/  FSEL R117, R142, -INF , !P4 ;  /* 0xff8000008e757808 */ /* 0x000fe40006000000 */
[----:B------:R-:W-:Y:S01]  /*3da0*/  FSEL R123, R141, -INF , !P3 ;  /* 0xff8000008d7b7808 */ /* 0x000fe20005800000 */
[----:B------:R-:W1:Y:S01]  /*3db0*/  SHFL.IDX PT, R128, R218, R124, 0x1f ;  /* 0x00001f7cda807589 */ /* 0x000e6200000e0000 */
[----:B------:R-:W-:Y:S02]  /*3dc0*/  FSEL R120, R5, -INF , !P5 ;  /* 0xff80000005787808 */ /* 0x000fe40006800000 */
[C---:B------:R-:W-:Y:S01]  /*3dd0*/  ISETP.GE.AND P4, PT, R215.reuse, 0x71, PT ;  /* 0x00000071d700780c */ /* 0x040fe20003f86270 */
[----:B------:R-:W2:Y:S01]  /*3de0*/  SHFL.IDX PT, R217, R17, R124, 0x1f ;  /* 0x00001f7c11d97589 */ /* 0x000ea200000e0000 */
[C---:B------:R-:W-:Y:S02]  /*3df0*/  ISETP.GE.AND P3, PT, R215.reuse, 0x78, PT ;  /* 0x00000078d700780c */ /* 0x040fe40003f66270 */
[----:B------:R-:W-:-:S02]  /*3e00*/  ISETP.GE.AND P5, PT, R215, 0x79, PT ;  /* 0x00000079d700780c */ /* 0x000fc40003fa6270 */
[----:B------:R-:W3:Y:S01]  /*3e10*/  SHFL.IDX PT, R215, R17, R9, 0x1f ;  /* 0x00001f0911d77589 */ /* 0x000ee200000e0000 */
[C---:B------:R-:W-:Y:S02]  /*3e20*/  ISETP.GT.OR P4, PT, R214.reuse, 0x71, !P4 ;  /* 0x00000071d600780c */ /* 0x040fe40006784670 */
[C---:B------:R-:W-:Y:S02]  /*3e30*/  ISETP.GT.OR P3, PT, R214.reuse, 0x78, !P3 ;  /* 0x00000078d600780c */ /* 0x040fe40005f64670 */
[----:B------:R-:W-:Y:S02]  /*3e40*/  ISETP.GT.OR P5, PT, R214, 0x79, !P5 ;  /* 0x00000079d600780c */ /* 0x000fe40006fa4670 */
        /* <DEDUP_REMOVED lines=9> */
[--C-:B---3--:R-:W-:Y:S01]  /*3ee0*/  FFMA.FTZ R216, R210, UR4, -R215.reuse ;  /* 0x00000004d2d87c23 */ /* 0x108fe200080108d7 */
[----:B------:R-:W-:Y:S01]  /*3ef0*/  FFMA.FTZ R25, R212, UR4, -R215 ;  /* 0x00000004d4197c23 */ /* 0x000fe200080108d7 */
[----:B------:R-:W-:Y:S01]  /*3f00*/  IADD3 R215, R9, 0x10, RZ ;  /* 0x0000001009d77810 */ /* 0x000fe20007ffe0ff */
[----:B------:R-:W-:Y:S01]  /*3f10*/  FADD.FTZ R128, R27, -R128 ;  /* 0x800000801b807221 */ /* 0x000fe20000010000 */
[C---:B------:R-:W-:Y:S01]  /*3f20*/  VIADD R217, R9.reuse, 0x14 ;  /* 0x0000001409d97836 */ /* 0x040fe20000000000 */
[----:B------:R-:W1:Y:S01]  /*3f30*/  SHFL.IDX PT, R28, R17, R126, 0x1f ;  /* 0x00001f7e111c7589 */ /* 0x000e6200000e0000 */
[C---:B------:R-:W-:Y:S01]  /*3f40*/  IADD3 R213, R9.reuse, 0x1c, RZ ;  /* 0x0000001c09d57810 */ /* 0x040fe20007ffe0ff */
[----:B------:R-:W-:-:S02]  /*3f50*/  VIADD R212, R9, 0x18 ;  /* 0x0000001809d47836 */ /* 0x000fc40000000000 */
[--C-:B----4-:R-:W-:Y:S01]  /*3f60*/  FADD.FTZ R210, R29, -R214.reuse ;  /* 0x800000d61dd27221 */ /* 0x110fe20000010000 */
[----:B------:R-:W2:Y:S01]  /*3f70*/  SHFL.IDX PT, R27, R218, R215, 0x1f ;  /* 0x00001fd7da1b7589 */ /* 0x000ea200000e0000 */
[----:B------:R-:W-:Y:S01]  /*3f80*/  FADD.FTZ R214, R31, -R214 ;  /* 0x800000d61fd67221 */ /* 0x000fe20000010000 */
[----:B------:R-:W3:Y:S02]  /*3f90*/  MUFU.EX2 R211, R211 ;  /* 0x000000d300d37308 */ /* 0x000ee40000000800 */
[----:B------:R-:W4:Y:S04]  /*3fa0*/  SHFL.IDX PT, R222, R218, R217, 0x1f ;  /* 0x00001fd9dade7589 */ /* 0x000f2800000e0000 */
[----:B------:R-:W4:Y:S02]  /*3fb0*/  SHFL.IDX PT, R29, R218, R213, 0x1f ;  /* 0x00001fd5da1d7589 */ /* 0x000f2400000e0000 */
[----:B------:R-:W4:Y:S02]  /*3fc0*/  MUFU.EX2 R26, R26 ;  /* 0x0000001a001a7308 */ /* 0x000f240000000800 */
[----:B------:R2:W4:Y:S04]  /*3fd0*/  SHFL.IDX PT, R30, R218, R212, 0x1f ;  /* 0x00001fd4da1e7589 */ /* 0x00052800000e0000 */
[----:B------:R-:W4:Y:S02]  /*3fe0*/  SHFL.IDX PT, R31, R17, R215, 0x1f ;  /* 0x00001fd7111f7589 */ /* 0x000f2400000e0000 */
[----:B------:R-:W4:Y:S01]  /*3ff0*/  MUFU.EX2 R25, R25 ;  /* 0x0000001900197308 */ /* 0x000f220000000800 */
[----:B---3--:R-:W-:Y:S01]  /*4000*/  FMUL.FTZ R221, R211, R221 ;  /* 0x000000ddd3dd7220 */ /* 0x008fe20000410000 */
[--C-:B-1----:R-:W-:Y:S01]  /*4010*/  FFMA.FTZ R24, R220, UR4, -R28.reuse ;  /* 0x00000004dc187c23 */ /* 0x102fe2000801081c */
[----:B------:R-:W-:Y:S01]  /*4020*/  FFMA.FTZ R28, R219, UR4, -R28 ;  /* 0x00000004db1c7c23 */ /* 0x000fe2000801081c */
        /* <DEDUP_REMOVED lines=24> */
[--C-:B-1----:R-:W-:Y:S01]  /*41b0*/  FFMA.FTZ R207, R207, UR4, -R32.reuse ;  /* 0x00000004cfcf7c23 */ /* 0x102fe20008010820 */
[----:B------:R-:W-:-:S03]  /*41c0*/  FFMA.FTZ R32, R206, UR4, -R32 ;  /* 0x00000004ce207c23 */ /* 0x000fc60008010820 */
[----:B------:R1:W-:Y:S01]  /*41d0*/  MUFU.EX2 R18, R31 ;  /* 0x0000001f00127308 */ /* 0x0003e20000000800 */
[----:B------:R-:W-:Y:S01]  /*41e0*/  FFMA.FTZ R206, -R20, R20, 1 ;  /* 0x3f80000014ce7423 */ /* 0x000fe20000010114 */
[----:B---3--:R-:W-:-:S03]  /*41f0*/  FFMA.FTZ R204, R204, UR4, -R33 ;  /* 0x00000004cccc7c23 */ /* 0x008fc60008010821 */
[----:B------:R-:W-:Y:S01]  /*4200*/  FMUL.FTZ R206, R206, R223 ;  /* 0x000000dfcece7220 */ /* 0x000fe20000410000 */
[----:B------:R-:W-:Y:S02]  /*4210*/  FFMA.FTZ R223, -R194, R194, 1 ;  /* 0x3f800000c2df7423 */ /* 0x000fe400000101c2 */
[----:B------:R2:W3:Y:S01]  /*4220*/  MUFU.EX2 R20, R32 ;  /* 0x0000002000147308 */ /* 0x0004e20000000800 */
[----:B-1----:R-:W-:Y:S01]  /*4230*/  FFMA.FTZ R31, R205, UR4, -R33 ;  /* 0x00000004cd1f7c23 */ /* 0x002fe20008010821 */
[----:B----4-:R-:W-:Y:S01]  /*4240*/  FFMA.FTZ R33, R139, UR4, -R34 ;  /* 0x000000048b217c23 */ /* 0x010fe20008010822 */
[----:B------:R-:W-:Y:S01]  /*4250*/  FMUL.FTZ R214, R30, R214 ;  /* 0x000000d61ed67220 */ /* 0x000fe20000410000 */
[----:B------:R-:W1:Y:S01]  /*4260*/  SHFL.IDX PT, R139, R15, R124, 0x1f ;  /* 0x00001f7c0f8b7589 */ /* 0x000e6200000e0000 */
[----:B------:R-:W-:-:S03]  /*4270*/  FFMA.FTZ R205, R134, UR4, -R209 ;  /* 0x0000000486cd7c23 */ /* 0x000fc600080108d1 */
[----:B------:R4:W1:Y:S01]  /*4280*/  MUFU.EX2 R17, R207 ;  /* 0x000000cf00117308 */ /* 0x0008620000000800 */
[----:B--2---:R-:W-:Y:S01]  /*4290*/  FFMA.FTZ R32, -R19, R19, 1 ;  /* 0x3f80000013207423 */ /* 0x004fe20000010113 */
[----:B------:R-:W-:Y:S01]  /*42a0*/  FFMA.FTZ R134, R132, UR4, -R209 ;  /* 0x0000000484867c23 */ /* 0x000fe200080108d1 */
[----:B------:R-:W2:Y:S04]  /*42b0*/  LDL.LU R194, [R1+0x13c] ;  /* 0x00013c0001c27983 */ /* 0x000ea80000300800 */
[----:B------:R-:W1:Y:S01]  /*42c0*/  SHFL.IDX PT, R209, R10, R126, 0x1f ;  /* 0x00001f7e0ad17589 */ /* 0x000e6200000e0000 */
[----:B------:R1:W-:Y:S01]  /*42d0*/  MUFU.EX2 R19, R204 ;  /* 0x000000cc00137308 */ /* 0x0003e20000000800 */
[----:B---3--:R-:W-:Y:S02]  /*42e0*/  FMUL.FTZ R222, R20, R222 ;  /* 0x000000de14de7220 */ /* 0x008fe40000410000 */
        /* <DEDUP_REMOVED lines=35> */
[--C-:B---3--:R-:W-:Y:S01]  /*4520*/  FFMA.FTZ R109, R109, UR4, -R207.reuse ;  /* 0x000000046d6d7c23 */ /* 0x108fe200080108cf */
[----:B------:R-:W-:Y:S01]  /*4530*/  FFMA.FTZ R114, R101, UR4, -R207 ;  /* 0x0000000465727c23 */ /* 0x000fe200080108cf */
[----:B------:R-:W3:Y:S01]  /*4540*/  SHFL.IDX PT, R139, R10, R213, 0x1f ;  /* 0x00001fd50a8b7589 */ /* 0x000ee200000e0000 */
[--C-:B------:R-:W-:Y:S01]  /*4550*/  FFMA.FTZ R101, R93, UR4, -R121.reuse ;  /* 0x000000045d657c23 */ /* 0x100fe20008010879 */
[----:B------:R-:W-:Y:S01]  /*4560*/  FFMA.FTZ R111, R111, UR4, -R121 ;  /* 0x000000046f6f7c23 */ /* 0x000fe20008010879 */
[----:B------:R-:W-:Y:S01]  /*4570*/  FFMA.FTZ R121, R95, UR4, -R209 ;  /* 0x000000045f797c23 */ /* 0x000fe200080108d1 */
[----:B------:R-:W3:Y:S01]  /*4580*/  SHFL.IDX PT, R207, R10, R217, 0x1f ;  /* 0x00001fd90acf7589 */ /* 0x000ee200000e0000 */
        /* <DEDUP_REMOVED lines=9> */
[--C-:B---3--:R-:W-:Y:S01]  /*4620*/  FFMA.FTZ R103, R103, UR4, -R139.reuse ;  /* 0x0000000467677c23 */ /* 0x108fe2000801088b */
        /* <DEDUP_REMOVED lines=11> */
[----:B---3--:R-:W-:Y:S01]  /*46e0*/  FFMA.FTZ R135, R98, UR4, -R207 ;  /* 0x0000000462877c23 */ /* 0x008fe200080108cf */
[----:B------:R-:W-:-:S02]  /*46f0*/  FSEL R207, R227, -INF , !P1 ;  /* 0xff800000e3cf7808 */ /* 0x000fc40004800000 */
[----:B------:R-:W3:Y:S01]  /*4700*/  SHFL.IDX PT, R96, R12, R125, 0x1f ;  /* 0x00001f7d0c607589 */ /* 0x000ee200000e0000 */
        /* <DEDUP_REMOVED lines=14> */
[--C-:B---3--:R-:W-:Y:S01]  /*47f0*/  FFMA.FTZ R115, R115, UR4, -R96.reuse ;  /* 0x0000000473737c23 */ /* 0x108fe20008010860 */
[----:B------:R-:W-:Y:S01]  /*4800*/  FFMA.FTZ R123, R123, UR4, -R96 ;  /* 0x000000047b7b7c23 */ /* 0x000fe20008010860 */
[----:B------:R-:W3:Y:S01]  /*4810*/  MUFU.EX2 R35, R35 ;  /* 0x0000002300237308 */ /* 0x000ee20000000800 */
[--C-:B-1----:R-:W-:Y:S01]  /*4820*/  FFMA.FTZ R137, R94, UR4, -R99.reuse ;  /* 0x000000045e897c23 */ /* 0x102fe20008010863 */
[----:B------:R-:W-:Y:S02]  /*4830*/  FFMA.FTZ R122, R122, UR4, -R99 ;  /* 0x000000047a7a7c23 */ /* 0x000fe40008010863 */
[----:B------:R-:W-:Y:S01]  /*4840*/  SHFL.IDX PT, R99, R12, R217, 0x1f ;  /* 0x00001fd90c637589 */ /* 0x000fe200000e0000 */
[--C-:B------:R-:W-:Y:S01]  /*4850*/  FFMA.FTZ R106, R106, UR4, -R205.reuse ;  /* 0x000000046a6a7c23 */ /* 0x100fe200080108cd */
[----:B------:R-:W-:Y:S02]  /*4860*/  FFMA.FTZ R119, R119, UR4, -R205 ;  /* 0x0000000477777c23 */ /* 0x000fe400080108cd */
[----:B------:R1:W-:Y:S01]  /*4870*/  MUFU.EX2 R96, R112 ;  /* 0x0000007000607308 */ /* 0x0003e20000000800 */
[----:B------:R3:W3:Y:S01]  /*4880*/  SHFL.IDX PT, R205, R12, R213, 0x1f ;  /* 0x00001fd50ccd7589 */ /* 0x0006e200000e0000 */
        /* <DEDUP_REMOVED lines=9> */
[----:B---3--:R1:W-:Y:S01]  /*4920*/  MUFU.EX2 R12, R102 ;  /* 0x00000066000c7308 */ /* 0x0083e20000000800 */
[----:B------:R-:W-:Y:S02]  /*4930*/  FFMA.FTZ R138, -R229, R229, 1 ;  /* 0x3f800000e58a7423 */ /* 0x000fe400000101e5 */
[----:B------:R-:W-:Y:S02]  /*4940*/  FFMA.FTZ R129, R129, UR4, -R97 ;  /* 0x0000000481817c23 */ /* 0x000fe40008010861 */
[----:B------:R-:W-:Y:S02]  /*4950*/  FMUL.FTZ R138, R138, R220 ;  /* 0x000000dc8a8a7220 */ /* 0x000fe40000410000 */
[----:B------:R-:W3:Y:S01]  /*4960*/  SHFL.IDX PT, R220, R221, R215, 0x1f ;  /* 0x00001fd7dddc7589 */ /* 0x000ee200000e0000 */
        /* <DEDUP_REMOVED lines=20> */
[----:B---3--:R-:W-:Y:S01]  /*4ab0*/  FMUL.FTZ R105, R23, R98 ;  /* 0x0000006217697220 */ /* 0x008fe20000410000 */
[----:B------:R-:W-:Y:S01]  /*4ac0*/  FSEL R23, R131, -INF , !P5 ;  /* 0xff80000083177808 */ /* 0x000fe20006800000 */
[----:B------:R3:W-:Y:S04]  /*4ad0*/  MUFU.EX2 R98, R101 ;  /* 0x0000006500627308 */ /* 0x0007e80000000800 */
[----:B------:R-:W-:-:S04]  /*4ae0*/  FFMA.FTZ R205, R23, UR4, -R205 ;  /* 0x0000000417cd7c23 */ /* 0x000fc800080108cd */
[----:B------:R4:W-:Y:S01]  /*4af0*/  MUFU.EX2 R23, R114 ;  /* 0x0000007200177308 */ /* 0x0009e20000000800 */
[----:B---3--:R-:W-:Y:S02]  /*4b00*/  FMUL.FTZ R101, R235, R36 ;  /* 0x00000024eb657220 */ /* 0x008fe40000410000 */
[----:B------:R-:W-:Y:S05]  /*4b10*/  SHFL.IDX PT, R36, R221, R212, 0x1f ;  /* 0x00001fd4dd247589 */ /* 0x000fea00000e0000 */
[----:B------:R-:W3:Y:S01]  /*4b20*/  MUFU.EX2 R34, R34 ;  /* 0x0000002200227308 */ /* 0x000ee20000000800 */
        /* <DEDUP_REMOVED lines=15> */
[----:B------:R-:W2:Y:S08]  /*4c20*/  MUFU.EX2 R100, R100 ;  /* 0x0000006400647308 */ /* 0x000eb00000000800 */
        /* <DEDUP_REMOVED lines=45> */
[----:B------:R-:W2:Y:S01]  /*4f00*/  SHFL.IDX PT, R214, R41, R9, 0x1f ;  /* 0x00001f0929d67589 */ /* 0x000ea200000e0000 */
[----:B------:R-:W-:Y:S01]  /*4f10*/  FFMA.FTZ R46, -R195, R195, 1 ;  /* 0x3f800000c32e7423 */ /* 0x000fe200000101c3 */
[----:B---3--:R-:W-:Y:S01]  /*4f20*/  FMUL.FTZ R40, R34, R40 ;  /* 0x0000002822287220 */ /* 0x008fe20000410000 */
[----:B------:R-:W-:Y:S01]  /*4f30*/  FMUL.FTZ R49, R49, R210 ;  /* 0x000000d231317220 */ /* 0x000fe20000410000 */
[----:B------:R-:W-:Y:S01]  /*4f40*/  SHFL.IDX PT, R218, R41, R212, 0x1f ;  /* 0x00001fd429da7589 */ /* 0x000fe200000e0000 */
[----:B------:R-:W-:Y:S01]  /*4f50*/  FMUL.FTZ R220, R90, R220 ;  /* 0x000000dc5adc7220 */ /* 0x000fe20000410000 */
[----:B------:R-:W-:Y:S01]  /*4f60*/  FMUL.FTZ R46, R46, R40 ;  /* 0x000000282e2e7220 */ /* 0x000fe20000410000 */
[----:B------:R-:W-:Y:S01]  /*4f70*/  MUFU.EX2 R116, R116 ;  /* 0x0000007400747308 */ /* 0x000fe20000000800 */
[----:B------:R-:W3:Y:S01]  /*4f80*/  SHFL.IDX PT, R210, R41, R124, 0x1f ;  /* 0x00001f7c29d27589 */ /* 0x000ee200000e0000 */
        /* <DEDUP_REMOVED lines=26> */
[--C-:B--2---:R-:W-:Y:S01]  /*5130*/  FADD.FTZ R56, R56, -R214.reuse ;  /* 0x800000d638387221 */ /* 0x104fe20000010000 */
[----:B------:R-:W-:Y:S01]  /*5140*/  FMUL.FTZ R54, R54, R53 ;  /* 0x0000003536367220 */ /* 0x000fe20000410000 */
[----:B------:R-:W-:Y:S01]  /*5150*/  FADD.FTZ R58, R58, -R214 ;  /* 0x800000d63a3a7221 */ /* 0x000fe20000010000 */
[----:B------:R-:W1:Y:S01]  /*5160*/  SHFL.IDX PT, R62, R63, R9, 0x1f ;  /* 0x00001f093f3e7589 */ /* 0x000e6200000e0000 */
[----:B------:R-:W-:Y:S01]  /*5170*/  FMUL.FTZ R53, R36, R55 ;  /* 0x0000003724357220 */ /* 0x000fe20000410000 */
[----:B---3--:R-:W-:Y:S01]  /*5180*/  FADD.FTZ R57, R57, -R210 ;  /* 0x800000d239397221 */ /* 0x008fe20000010000 */
        /* <DEDUP_REMOVED lines=151> */
[----:B------:R-:W-:Y:S01]  /*5b00*/  FMUL.FTZ R73, R137, R73 ;  /* 0x0000004989497220 */ /* 0x000fe20000410000 */
[----:B------:R-:W-:-:S03]  /*5b10*/  FMUL.FTZ R66, R66, R36 ;  /* 0x0000002442427220 */ /* 0x000fc60000410000 */
[----:B------:R-:W-:Y:S01]  /*5b20*/  FMUL.FTZ R124, R124, R73 ;  /* 0x000000497c7c7220 */ /* 0x000fe20000410000 */
[----:B------:R-:W-:Y:S01]  /*5b30*/  FMUL.FTZ R73, R116, R76 ;  /* 0x0000004c74497220 */ /* 0x000fe20000410000 */
[----:B------:R-:W-:-:S03]  /*5b40*/  FMUL.FTZ R36, R122, R75 ;  /* 0x0000004b7a247220 */ /* 0x000fc60000410000 */
[----:B------:R-:W-:Y:S01]  /*5b50*/  FMUL.FTZ R210, R210, R73 ;  /* 0x00000049d2d27220 */ /* 0x000fe20000410000 */
[----:B------:R-:W-:Y:S01]  /*5b60*/  FMUL.FTZ R73, R130, R84 ;  /* 0x0000005482497220 */ /* 0x000fe20000410000 */
[----:B------:R-:W-:Y:S01]  /*5b70*/  FMUL.FTZ R121, R121, R36 ;  /* 0x0000002479797220 */ /* 0x000fe20000410000 */
[----:B------:R-:W-:Y:S01]  /*5b80*/  FMUL.FTZ R36, R113, R81 ;  /* 0x0000005171247220 */ /* 0x000fe20000410000 */
[----:B------:R-:W-:Y:S01]  /*5b90*/  FMUL.FTZ R221, R132, R221 ;  /* 0x000000dd84dd7220 */ /* 0x000fe20000410000 */
[----:B------:R-:W-:Y:S01]  /*5ba0*/  FMUL.FTZ R218, R218, R73 ;  /* 0x00000049dada7220 */ /* 0x000fe20000410000 */
[----:B---3--:R-:W-:Y:S01]  /*5bb0*/  FMUL.FTZ R86, R129, R86 ;  /* 0x0000005681567220 */ /* 0x008fe20000410000 */
[----:B------:R-:W-:Y:S01]  /*5bc0*/  F2FP.BF16.F32.PACK_AB R73, R51, R11 ;  /* 0x0000000b3349723e */ /* 0x000fe200000010ff */
        /* <DEDUP_REMOVED lines=69> */
[----:B--2---:R-:W-:-:S04]  /*6020*/  IMAD R11, R0, 0x4000, R220 ;  /* 0x00004000000b7824 */ /* 0x004fc800078e02dc */
        /* <DEDUP_REMOVED lines=76> */
[----:B------:R-:W-:-:S05]  /*64f0*/  IADD3 R40, R16, 0x20c00, RZ ;  /* 0x00020c0010287810 */ /* 0x000fca0007ffe0ff */
[----:B---3--:R-:W-:-:S05]  /*6500*/  IMAD R10, R14, 0x2000, R40 ;  /* 0x000020000e0a7824 */ /* 0x008fca00078e0228 */
        /* <DEDUP_REMOVED lines=70> */
.L_x_1707:
        /* <DEDUP_REMOVED lines=68> */
.L_x_1708:
        /* <DEDUP_REMOVED lines=12> */
.L_x_1698:
[----:B------:R-:W2:Y:S01]  /*6e70*/  S2UR UR6, SR_CTAID.X ;  /* 0x00000000000679c3 */ /* 0x000ea20000002500 */
[----:B------:R-:W-:Y:S01]  /*6e80*/  UIADD3 UR4, UR41, -UR40, URZ ;  /* 0x8000002829047290 */ /* 0x000fe2000fffe03f */
[----:B------:R-:W-:-:S03]  /*6e90*/  ULDC UR5, c[0x0][0x748] ;  /* 0x0001d20000057ab9 */ /* 0x000fc60000000800 */
[----:B--2---:R-:W-:-:S04]  /*6ea0*/  ULEA UR4, UR6, UR4, 0x7 ;  /* 0x0000000406047291 */ /* 0x004fc8000f8e383f */
[----:B------:R-:W-:-:S04]  /*6eb0*/  UIADD3 UR4, UR4, UR5, URZ ;  /* 0x0000000504047290 */ /* 0x000fc8000fffe03f */
[----:B------:R-:W-:-:S04]  /*6ec0*/  USHF.R.S32.HI UR5, URZ, 0x1f, UR4 ;  /* 0x0000001f3f057899 */ /* 0x000fc80008011404 */
[----:B------:R-:W-:-:S04]  /*6ed0*/  ULEA.HI UR5, UR5, UR4, URZ, 0x7 ;  /* 0x0000000405057291 */ /* 0x000fc8000f8f383f */
[----:B------:R-:W-:-:S06]  /*6ee0*/  USHF.R.S32.HI UR5, URZ, 0x7, UR5 ;  /* 0x000000073f057899 */ /* 0x000fcc0008011405 */
[----:B------:R-:W-:-:S04]  /*6ef0*/  MOV R5, UR5 ;  /* 0x0000000500057c02 */ /* 0x000fc80008000f00 */
        /* <DEDUP_REMOVED lines=8> */
[----:B------:R-:W-:Y:S01]  /*6f80*/  UIMAD UR4, UR6, -0x80, UR40 ;  /* 0xffffff80060478a4 */ /* 0x000fe2000f8e0228 */
[----:B------:R-:W-:Y:S01]  /*6f90*/  IMAD.MOV.U32 R23, RZ, RZ, 0x40000040 ;  /* 0x40000040ff177424 */ /* 0x000fe200078e00ff */
[----:B------:R-:W-:Y:S01]  /*6fa0*/  MOV R21, 0x40000040 ;  /* 0x4000004000157802 */ /* 0x000fe20000000f00 */
[----:B------:R-:W5:Y:S01]  /*6fb0*/  S2R R5, SR_TID.X ;  /* 0x0000000000057919 */ /* 0x000f620000002100 */
[----:B------:R-:W-:Y:S01]  /*6fc0*/  IMAD.MOV.U32 R19, RZ, RZ, 0x40000040 ;  /* 0x40000040ff137424 */ /* 0x000fe200078e00ff */
[----:B------:R-:W1:Y:S01]  /*6fd0*/  S2R R13, SR_TID.X ;  /* 0x00000000000d7919 */ /* 0x000e620000002100 */
[----:B-----5:R-:W-:-:S02]  /*6fe0*/  VIADD R7, R5, 0xffffff80 ;  /* 0xffffff8005077836 */ /* 0x020fc40000000000 */
[C---:B-1----:R-:W-:Y:S02]  /*6ff0*/  VIADD R15, R13.reuse, 0xffffff80 ;  /* 0xffffff800d0f7836 */ /* 0x042fe40000000000 */
[----:B------:R-:W-:-:S03]  /*7000*/  VIADD R17, R13, 0xffffff80 ;  /* 0xffffff800d117836 */ /* 0x000fc60000000000 */
[----:B------:R-:W-:-:S04]  /*7010*/  SHF.R.S32.HI R15, RZ, 0x1f, R15 ;  /* 0x0000001fff0f7819 */ /* 0x000fc8000001140f */
[----:B------:R-:W-:-:S04]  /*7020*/  LEA.HI R15, R15, R17, RZ, 0x7 ;  /* 0x000000110f0f7211 */ /* 0x000fc800078f38ff */
[----:B------:R-:W-:-:S04]  /*7030*/  SHF.R.S32.HI R15, RZ, 0x7, R15 ;  /* 0x00000007ff0f7819 */ /* 0x000fc8000001140f */
[----:B------:R-:W-:Y:S01]  /*7040*/  LEA.HI R13, R15, R15, RZ, 0x1 ;  /* 0x0000000f0f0d7211 */ /* 0x000fe200078f08ff */
        /* <DEDUP_REMOVED lines=11> */
[----:B------:R-:W-:Y:S02]  /*7100*/  MOV R12, UR4 ;  /* 0x00000004000c7c02 */ /* 0x000fe40008000f00 */
[----:B------:R-:W-:Y:S02]  /*7110*/  LEA.HI R5, R8, R11, RZ, 0x3 ;  /* 0x0000000b08057211 */ /* 0x000fe400078f18ff */
[----:B------:R-:W-:Y:S01]  /*7120*/  IADD3 R8, R7, -R6, RZ ;  /* 0x8000000607087210 */ /* 0x000fe20007ffe0ff */
[----:B------:R-:W-:Y:S01]  /*7130*/  IMAD R6, R9, -0x10, R12 ;  /* 0xfffffff009067824 */ /* 0x000fe200078e020c */
[----:B------:R-:W-:Y:S01]  /*7140*/  LOP3.LUT R12, R5, 0xfffffff8, RZ, 0xc0, !PT ;  /* 0xfffffff8050c7812 */ /* 0x000fe200078ec0ff */
[----:B------:R-:W-:Y:S01]  /*7150*/  IMAD.IADD R7, R7, 0x1, -R10 ;  /* 0x0000000107077824 */ /* 0x000fe200078e0a0a */
[----:B------:R-:W-:-:S02]  /*7160*/  SHF.R.S32.HI R9, RZ, 0x1f, R8 ;  /* 0x0000001fff097819 */ /* 0x000fc40000011408 */
[----:B------:R-:W-:Y:S02]  /*7170*/  IADD3 R6, R6, R12, -R11 ;  /* 0x0000000c06067210 */ /* 0x000fe40007ffe80b */
[CC--:B------:R-:W-:Y:S02]  /*7180*/  LEA.HI R11, R9.reuse, R8.reuse, RZ, 0x3 ;  /* 0x00000008090b7211 */ /* 0x0c0fe400078f18ff */
[----:B------:R-:W-:Y:S02]  /*7190*/  LEA.HI R12, R9, R8, RZ, 0x2 ;  /* 0x00000008090c7211 */ /* 0x000fe400078f10ff */
[----:B------:R-:W-:Y:S02]  /*71a0*/  LOP3.LUT R5, R13, 0xfffffffe, RZ, 0xc0, !PT ;  /* 0xfffffffe0d057812 */ /* 0x000fe400078ec0ff */
[--C-:B------:R-:W-:Y:S02]  /*71b0*/  SHF.R.S32.HI R9, RZ, 0x3, R11.reuse ;  /* 0x00000003ff097819 */ /* 0x100fe4000001140b */
[----:B------:R-:W-:Y:S01]  /*71c0*/  SHF.R.S32.HI R14, RZ, 0x1f, R11 ;  /* 0x0000001fff0e7819 */ /* 0x000fe2000001140b */
[----:B------:R-:W-:Y:S01]  /*71d0*/  IMAD.IADD R5, R15, 0x1, -R5 ;  /* 0x000000010f057824 */ /* 0x000fe200078e0a05 */
[----:B------:R-:W-:-:S02]  /*71e0*/  SHF.R.S32.HI R11, RZ, 0x2, R12 ;  /* 0x00000002ff0b7819 */ /* 0x000fc4000001140c */
[----:B------:R-:W-:Y:S01]  /*71f0*/  LEA.HI R14, R14, R9, RZ, 0x4 ;  /* 0x000000090e0e7211 */ /* 0x000fe200078f20ff */
[----:B------:R-:W-:Y:S01]  /*7200*/  IMAD R8, R5, -0x40, R6 ;  /* 0xffffffc005087824 */ /* 0x000fe200078e0206 */
[----:B------:R-:W-:Y:S01]  /*7210*/  LEA.HI R12, R12, R11, RZ, 0x1 ;  /* 0x0000000b0c0c7211 */ /* 0x000fe200078f08ff */
[C---:B------:R-:W-:Y:S01]  /*7220*/  VIADD R13, R11.reuse, 0x10 ;  /* 0x000000100b0d7836 */ /* 0x040fe20000000000 */
[----:B------:R-:W-:Y:S01]  /*7230*/  LOP3.LUT R14, R14, 0x1ffffff0, RZ, 0xc0, !PT ;  /* 0x1ffffff00e0e7812 */ /* 0x000fe200078ec0ff */
[C---:B------:R-:W-:Y:S01]  /*7240*/  VIADD R15, R11.reuse, 0x18 ;  /* 0x000000180b0f7836 */ /* 0x040fe20000000000 */
[----:B------:R-:W-:Y:S02]  /*7250*/  IADD3 R5, R11, 0x8, RZ ;  /* 0x000000080b057810 */ /* 0x000fe40007ffe0ff */
[----:B------:R-:W-:Y:S01]  /*7260*/  LOP3.LUT R12, R12, 0xfffffffe, RZ, 0xc0, !PT ;  /* 0xfffffffe0c0c7812 */ /* 0x000fe200078ec0ff */
[----:B------:R-:W-:Y:S01]  /*7270*/  IMAD.IADD R9, R9, 0x1, -R14 ;  /* 0x0000000109097824 */ /* 0x000fe200078e0a0e */
[----:B------:R-:W-:-:S02]  /*7280*/  LEA.HI R6, R5, R5, RZ, 0x1 ;  /* 0x0000000505067211 */ /* 0x000fc400078f08ff */
[----:B------:R-:W-:Y:S02]  /*7290*/  IADD3 R12, R11, -R12, RZ ;  /* 0x8000000c0b0c7210 */ /* 0x000fe40007ffe0ff */
[----:B------:R-:W-:Y:S02]  /*72a0*/  LOP3.LUT R10, R6, 0xfffffffe, RZ, 0xc0, !PT ;  /* 0xfffffffe060a7812 */ /* 0x000fe400078ec0ff */
[----:B------:R-:W-:Y:S02]  /*72b0*/  LEA R11, R9, R12, 0x3 ;  /* 0x0000000c090b7211 */ /* 0x000fe400078e18ff */
[----:B------:R-:W-:Y:S01]  /*72c0*/  LEA.HI R9, R13, R13, RZ, 0x1 ;  /* 0x0000000d0d097211 */ /* 0x000fe200078f08ff */
[----:B------:R-:W-:Y:S01]  /*72d0*/  IMAD.IADD R10, R5, 0x1, -R10 ;  /* 0x00000001050a7824 */ /* 0x000fe200078e0a0a */
[--C-:B------:R-:W-:Y:S01]  /*72e0*/  SHF.R.S32.HI R5, RZ, 0x1, R6.reuse ;  /* 0x00000001ff057819 */ /* 0x100fe20000011406 */
[----:B------:R1:W-:Y:S01]  /*72f0*/  STL [R1+0x54], R11 ;  /* 0x0000540b01007387 */ /* 0x0003e20000100800 */
[----:B------:R-:W-:-:S02]  /*7300*/  SHF.R.S32.HI R6, RZ, 0x1f, R6 ;  /* 0x0000001fff067819 */ /* 0x000fc40000011406 */
[--C-:B------:R-:W-:Y:S02]  /*7310*/  SHF.R.S32.HI R14, RZ, 0x1f, R9.reuse ;  /* 0x0000001fff0e7819 */ /* 0x100fe40000011409 */
[----:B------:R-:W-:Y:S02]  /*7320*/  LEA.HI R17, R15, R15, RZ, 0x1 ;  /* 0x0000000f0f117211 */ /* 0x000fe400078f08ff */
[----:B------:R-:W-:Y:S02]  /*7330*/  LOP3.LUT R12, R9, 0xfffffffe, RZ, 0xc0, !PT ;  /* 0xfffffffe090c7812 */ /* 0x000fe400078ec0ff */
[----:B------:R-:W-:Y:S02]  /*7340*/  LEA.HI R6, R6, R5, RZ, 0x4 ;  /* 0x0000000506067211 */ /* 0x000fe400078f20ff */
[----:B-1----:R-:W-:Y:S01]  /*7350*/  SHF.R.S32.HI R11, RZ, 0x1, R9 ;  /* 0x00000001ff0b7819 */ /* 0x002fe20000011409 */
[----:B------:R-:W-:Y:S01]  /*7360*/  IMAD.IADD R12, R13, 0x1, -R12 ;  /* 0x000000010d0c7824 */ /* 0x000fe200078e0a0c */
[----:B------:R-:W-:-:S02]  /*7370*/  SHF.R.S32.HI R9, RZ, 0x1, R17 ;  /* 0x00000001ff097819 */ /* 0x000fc40000011411 */
[----:B------:R-:W-:Y:S02]  /*7380*/  LEA.HI R14, R14, R11, RZ, 0x4 ;  /* 0x0000000b0e0e7211 */ /* 0x000fe400078f20ff */
[----:B------:R-:W-:Y:S02]  /*7390*/  SHF.R.S32.HI R18, RZ, 0x1f, R17 ;  /* 0x0000001fff127819 */ /* 0x000fe40000011411 */
[----:B------:R-:W-:Y:S02]  /*73a0*/  LOP3.LUT R6, R6, 0x1ffffff0, RZ, 0xc0, !PT ;  /* 0x1ffffff006067812 */ /* 0x000fe400078ec0ff */
[----:B------:R-:W-:Y:S02]  /*73b0*/  LOP3.LUT R14, R14, 0x1ffffff0, RZ, 0xc0, !PT ;  /* 0x1ffffff00e0e7812 */ /* 0x000fe400078ec0ff */
[----:B------:R-:W-:Y:S02]  /*73c0*/  LEA.HI R13, R18, R9, RZ, 0x4 ;  /* 0x00000009120d7211 */ /* 0x000fe400078f20ff */
[----:B------:R-:W-:Y:S01]  /*73d0*/  IADD3 R5, R5, -R6, RZ ;  /* 0x8000000605057210 */ /* 0x000fe20007ffe0ff */
[----:B------:R-:W-:Y:S01]  /*73e0*/  IMAD.IADD R11, R11, 0x1, -R14 ;  /* 0x000000010b0b7824 */ /* 0x000fe200078e0a0e */
[----:B------:R-:W-:Y:S01]  /*73f0*/  LOP3.LUT R18, R17, 0xfffffffe, RZ, 0xc0, !PT ;  /* 0xfffffffe11127812 */ /* 0x000fe200078ec0ff */
[----:B------:R-:W-:Y:S01]  /*7400*/  IMAD R6, R22, 0x2000, R16 ;  /* 0x0000200016067824 */ /* 0x000fe200078e0210 */
[----:B------:R-:W-:Y:S01]  /*7410*/  LOP3.LUT R20, R13, 0x1ffffff0, RZ, 0xc0, !PT ;  /* 0x1ffffff00d147812 */ /* 0x000fe200078ec0ff */
[----:B------:R-:W-:Y:S01]  /*7420*/  IMAD R10, R5, 0x8, R10 ;  /* 0x00000008050a7824 */ /* 0x000fe200078e020a */
[----:B------:R-:W-:Y:S01]  /*7430*/  LEA R5, R11, R12, 0x3 ;  /* 0x0000000c0b057211 */ /* 0x000fe200078e18ff */
[----:B------:R-:W-:Y:S01]  /*7440*/  IMAD.IADD R18, R15, 0x1, -R18 ;  /* 0x000000010f127824 */ /* 0x000fe200078e0a12 */
[----:B------:R-:W-:Y:S01]  /*7450*/  IADD3 R9, R9, -R20, RZ ;  /* 0x8000001409097210 */ /* 0x000fe20007ffe0ff */
[----:B------:R-:W-:Y:S01]  /*7460*/  IMAD.MOV.U32 R11, RZ, RZ, 0x40000040 ;  /* 0x40000040ff0b7424 */ /* 0x000fe200078e00ff */
[----:B------:R1:W-:Y:S01]  /*7470*/  STL [R1+0x4c], R10 ;  /* 0x00004c0a01007387 */ /* 0x0003e20000100800 */
[----:B------:R-:W-:Y:S01]  /*7480*/  IMAD.MOV.U32 R15, RZ, RZ, 0x40000040 ;  /* 0x40000040ff0f7424 */ /* 0x000fe200078e00ff */
[----:B------:R-:W-:-:S02]  /*7490*/  MOV R13, 0x40000040 ;  /* 0x40000040000d7802 */ /* 0x000fc40000000f00 */
[----:B------:R2:W-:Y:S01]  /*74a0*/  STL [R1+0x48], R5 ;  /* 0x0000480501007387 */ /* 0x0005e20000100800 */
[----:B-1----:R-:W-:Y:S02]  /*74b0*/  IMAD R10, R9, 0x8, R18 ;  /* 0x00000008090a7824 */ /* 0x002fe400078e0212 */
[C---:B------:R-:W-:Y:S01]  /*74c0*/  VIADD R9, R6.reuse, 0x4000 ;  /* 0x0000400006097836 */ /* 0x040fe20000000000 */
[----:B--2---:R-:W-:Y:S02]  /*74d0*/  IADD3 R5, R6, 0x20c00, RZ ;  /* 0x00020c0006057810 */ /* 0x004fe40007ffe0ff */
[----:B------:R1:W-:Y:S01]  /*74e0*/  STL [R1+0x44], R10 ;  /* 0x0000440a01007387 */ /* 0x0003e20000100800 */
        /* <DEDUP_REMOVED lines=31> */
.L_x_1721:
[----:B------:R-:W-:-:S05]  /*76e0*/  IMAD.U32 R5, RZ, RZ, UR36 ;  /* 0x00000024ff057e24 */ /* 0x000fca000f8e00ff */
[----:B------:R-:W-:-:S04]  /*76f0*/  LOP3.LUT R5, R5, 0x1, RZ, 0xfc, !PT ;  /* 0x0000000105057812 */ /* 0x000fc800078efcff */
[----:B------:R-:W-:-:S13]  /*7700*/  ISETP.NE.AND P0, PT, R5, 0x3, PT ;  /* 0x000000030500780c */ /* 0x000fda0003f05270 */
[----:B------:R-:W-:Y:S05]  /*7710*/  @!P0 BRA `(.L_x_1711) ;  /* 0x0000000000048947 */ /* 0x000fea0003800000 */
[----:B------:R-:W-:Y:S01]  /*7720*/  BPT.TRAP 0x1 ;  /* 0x000000040000795c */ /* 0x000fe20000300000 */
.L_x_1711:
[----:B------:R-:W-:Y:S02]  /*7730*/  LEA R6, R0, R16, 0x3 ;  /* 0x0000001000067211 */ /* 0x000fe400078e18ff */
[----:B--2---:R-:W-:-:S04]  /*7740*/  SHF.L.U32 R23, R4, 0x1f, RZ ;  /* 0x0000001f04177819 */ /* 0x004fc800000006ff */
[----:B------:R1:W2:Y:S01]  /*7750*/  SYNCS.PHASECHK.TRANS64.TRYWAIT P1, [R6+URZ+0x30c10], R23 ;  /* 0x030c1017060075a7 */ /* 0x0002a2000802017f */
[----:B------:R-:W-:Y:S05]  /*7760*/  @!P0 BRA `(.L_x_1712) ;  /* 0x0000000000048947 */ /* 0x000fea0003800000 */
[----:B------:R-:W-:Y:S01]  /*7770*/  BPT.TRAP 0x1 ;  /* 0x000000040000795c */ /* 0x000fe20000300000 */
.L_x_1712:
[----:B------:R-:W-:-:S05]  /*7780*/  VIADD R5, R16, 0x10000 ;  /* 0x0001000010057836 */ /* 0x000fca0000000000 */
[----:B------:R-:W-:-:S04]  /*7790*/  SHF.R.U32.HI R5, RZ, 0x4, R5 ;  /* 0x00000004ff057819 */ /* 0x000fc80000011605 */
[----:B------:R-:W-:-:S04]  /*77a0*/  LOP3.LUT R5, R5, 0x3fff, RZ, 0xc0, !PT ;  /* 0x00003fff05057812 */ /* 0x000fc800078ec0ff */
[----:B------:R-:W-:Y:S01]  /*77b0*/  LOP3.LUT R9, R5, 0x10000, RZ, 0xfc, !PT ;  /* 0x0001000005097812 */ /* 0x000fe200078efcff */
[----:B--2---:R-:W-:Y:S06]  /*77c0*/  @P1 BRA `(.L_x_1713) ;  /* 0x0000000000081947 */ /* 0x004fec0003800000 */
[----:B------:R-:W2:Y:S02]  /*77d0*/  SYNCS.PHASECHK.TRANS64.TRYWAIT P1, [R6+URZ+0x30c10], R23 ;  /* 0x030c1017060075a7 */ /* 0x000ea4000802017f */
[----:B--2---:R-:W-:Y:S05]  /*77e0*/  @!P1 BRA `(.L_x_1714) ;  /* 0x000000f400f89947 */ /* 0x004fea0003800000 */
.L_x_1713:
        /* <DEDUP_REMOVED lines=63> */
.L_x_1715:
[----:B------:R1:W1:Y:S01]  /*7be0*/  SYNCS.PHASECHK.TRANS64.TRYWAIT P1, [R6+URZ+0x30c30], R23 ;  /* 0x030c3017060075a7 */ /* 0x000262000802017f */
[----:B------:R-:W-:Y:S05]  /*7bf0*/  @!P0 BRA `(.L_x_1716) ;  /* 0x0000000000048947 */ /* 0x000fea0003800000 */
[----:B------:R-:W-:Y:S01]  /*7c00*/  BPT.TRAP 0x1 ;  /* 0x000000040000795c */ /* 0x000fe20000300000 */
.L_x_1716:
[----:B-1----:R-:W-:Y:S05]  /*7c10*/  @P1 BRA `(.L_x_1717) ;  /* 0x0000000000081947 */ /* 0x002fea0003800000 */
[----:B------:R-:W1:Y:S02]  /*7c20*/  SYNCS.PHASECHK.TRANS64.TRYWAIT P1, [R6+URZ+0x30c30], R23 ;  /* 0x030c3017060075a7 */ /* 0x000e64000802017f */
[----:B-1----:R-:W-:Y:S05]  /*7c30*/  @!P1 BRA `(.L_x_1718) ;  /* 0x000000f000f89947 */ /* 0x002fea0003800000 */
.L_x_1717:
        /* <DEDUP_REMOVED lines=954> */
.L_x_1719:
        /* <DEDUP_REMOVED lines=70> */
.L_x_1720:
        /* <DEDUP_REMOVED lines=12> */
.L_x_1710:
[----:B------:R-:W-:-:S06]  /*bd00*/  UISETP.GE.AND UP0, UPT, UR43, UR42, UPT ;  /* 0x0000002a2b00728c */ /* 0x000fcc000bf06270 */
[----:B------:R-:W-:-:S13]  /*bd10*/  PLOP3.LUT P0, PT, PT, PT, UP0, 0x80, 0x0 ;  /* 0x000000000000781c */ /* 0x000fda0003f0f008 */
[----:B------:R-:W-:Y:S05]  /*bd20*/  @P0 BRA `(.L_x_1722) ;  /* 0x0000005800200947 */ /* 0x000fea0003800000 */
[----:B------:R-:W2:Y:S04]  /*bd30*/  LDL.LU R12, [R1+0x68] ;  /* 0x00006800010c7983 */ /* 0x000ea80000300800 */
[----:B------:R-:W3:Y:S01]  /*bd40*/  LDL.LU R20, [R1+0x50] ;  /* 0x0000500001147983 */ /* 0x000ee20000300800 */
[----:B------:R-:W4:Y:S01]  /*bd50*/  S2R R5, SR_TID.X ;  /* 0x0000000000057919 */ /* 0x000f220000002100 */
[----:B------:R-:W5:Y:S01]  /*bd60*/  S2R R10, SR_TID.X ;  /* 0x00000000000a7919 */ /* 0x000f620000002100 */
[----:B----4-:R-:W-:Y:S01]  /*bd70*/  VIADD R5, R5, 0xffffff80 ;  /* 0xffffff8005057836 */ /* 0x010fe20000000000 */
[C---:B-----5:R-:W-:Y:S01]  /*bd80*/  IADD3 R13, R10.reuse, -0x80, RZ ;  /* 0xffffff800a0d7810 */ /* 0x060fe20007ffe0ff */
[----:B------:R-:W-:-:S03]  /*bd90*/  VIADD R14, R10, 0xffffff80 ;  /* 0xffffff800a0e7836 */ /* 0x000fc60000000000 */
[----:B------:R-:W-:Y:S02]  /*bda0*/  SHF.R.S32.HI R6, RZ, 0x1f, R5 ;  /* 0x0000001fff067819 */ /* 0x000fe40000011405 */
[----:B------:R-:W-:Y:S02]  /*bdb0*/  SHF.R.S32.HI R13, RZ, 0x1f, R13 ;  /* 0x0000001fff0d7819 */ /* 0x000fe4000001140d */
[----:B------:R-:W-:Y:S02]  /*bdc0*/  LEA.HI R7, R6, R5, RZ, 0x5 ;  /* 0x0000000506077211 */ /* 0x000fe400078f28ff */
[----:B------:R-:W-:-:S04]  /*bdd0*/  LEA.HI R13, R13, R14, RZ, 0x7 ;  /* 0x0000000e0d0d7211 */ /* 0x000fc800078f38ff */
[----:B------:R-:W-:Y:S01]  /*bde0*/  SHF.R.S32.HI R13, RZ, 0x7, R13 ;  /* 0x00000007ff0d7819 */ /* 0x000fe2000001140d */
[----:B------:R-:W4:Y:S01]  /*bdf0*/  S2UR UR4, SR_CTAID.X ;  /* 0x00000000000479c3 */ /* 0x000f220000002500 */
[----:B------:R-:W-:Y:S01]  /*be00*/  IMAD.MOV.U32 R25, RZ, RZ, 0x40000040 ;  /* 0x40000040ff197424 */ /* 0x000fe200078e00ff */
[----:B------:R-:W-:Y:S01]  /*be10*/  MOV R23, 0x40000040 ;  /* 0x4000004000177802 */ /* 0x000fe20000000f00 */
[----:B------:R-:W-:Y:S01]  /*be20*/  IMAD.MOV.U32 R21, RZ, RZ, 0x40000040 ;  /* 0x40000040ff157424 */ /* 0x000fe200078e00ff */
[----:B----4-:R-:W-:Y:S01]  /*be30*/  UIMAD UR4, UR4, -0x80, UR40 ;  /* 0xffffff80040478a4 */ /* 0x010fe2000f8e0228 */
[----:B--2---:R-:W-:-:S04]  /*be40*/  SHF.R.S32.HI R11, RZ, 0x1f, R12 ;  /* 0x0000001fff0b7819 */ /* 0x004fc8000001140c */
[CC--:B------:R-:W-:Y:S02]  /*be50*/  LEA.HI R8, R11.reuse, R12.reuse, RZ, 0x2 ;  /* 0x0000000c0b087211 */ /* 0x0c0fe400078f10ff */
[----:B------:R-:W-:Y:S02]  /*be60*/  LEA.HI R11, R11, R12, RZ, 0x5 ;  /* 0x0000000c0b0b7211 */ /* 0x000fe400078f28ff */
[--C-:B------:R-:W-:Y:S02]  /*be70*/  SHF.R.S32.HI R9, RZ, 0x2, R8.reuse ;  /* 0x00000002ff097819 */ /* 0x100fe40000011408 */
[----:B------:R-:W-:Y:S02]  /*be80*/  SHF.R.S32.HI R8, RZ, 0x1f, R8 ;  /* 0x0000001fff087819 */ /* 0x000fe40000011408 */
[----:B------:R-:W-:Y:S02]  /*be90*/  SHF.R.S32.HI R11, RZ, 0x5, R11 ;  /* 0x00000005ff0b7819 */ /* 0x000fe4000001140b */
[----:B------:R-:W-:-:S02]  /*bea0*/  LEA.HI R10, R8, R9, RZ, 0x3 ;  /* 0x00000009080a7211 */ /* 0x000fc400078f18ff */
[----:B------:R-:W-:Y:S02]  /*beb0*/  LOP3.LUT R8, R7, 0xffffffe0, RZ, 0xc0, !PT ;  /* 0xffffffe007087812 */ /* 0x000fe400078ec0ff */
[----:B------:R-:W-:Y:S02]  /*bec0*/  LEA.HI R7, R13, R13, RZ, 0x1 ;  /* 0x0000000d0d077211 */ /* 0x000fe400078f08ff */
[----:B------:R-:W-:Y:S01]  /*bed0*/  LOP3.LUT R10, R10, 0xfffffff8, RZ, 0xc0, !PT ;  /* 0xfffffff80a0a7812 */ /* 0x000fe200078ec0ff */
[----:B------:R-:W-:Y:S01]  /*bee0*/  IMAD.IADD R8, R5, 0x1, -R8 ;  /* 0x0000000105087824 */ /* 0x000fe200078e0a08 */
[----:B------:R-:W-:-:S03]  /*bef0*/  LOP3.LUT R12, R7, 0x3fffffe, RZ, 0xc0, !PT ;  /* 0x03fffffe070c7812 */ /* 0x000fc600078ec0ff */
[----:B------:R-:W-:Y:S01]  /*bf00*/  IMAD.IADD R10, R9, 0x1, -R10 ;  /* 0x00000001090a7824 */ /* 0x000fe200078e0a0a */
[----:B------:R-:W-:Y:S02]  /*bf10*/  SHF.R.S32.HI R7, RZ, 0x1f, R8 ;  /* 0x0000001fff077819 */ /* 0x000fe40000011408 */
[----:B------:R-:W-:Y:S02]  /*bf20*/  LEA.HI R9, R6, R5, RZ, 0x2 ;  /* 0x0000000506097211 */ /* 0x000fe400078f10ff */
[CC--:B------:R-:W-:Y:S02]  /*bf30*/  LEA.HI R6, R7.reuse, R8.reuse, RZ, 0x3 ;  /* 0x0000000807067211 */ /* 0x0c0fe400078f18ff */
[----:B------:R-:W-:Y:S01]  /*bf40*/  LEA.HI R8, R7, R8, RZ, 0x2 ;  /* 0x0000000807087211 */ /* 0x000fe200078f10ff */
[----:B------:R-:W-:Y:S01]  /*bf50*/  IMAD R10, R11, 0x10, R10 ;  /* 0x000000100b0a7824 */ /* 0x000fe200078e020a */
[----:B------:R-:W-:Y:S02]  /*bf60*/  IADD3 R13, R13, -R12, RZ ;  /* 0x8000000c0d0d7210 */ /* 0x000fe40007ffe0ff */
[----:B------:R-:W-:-:S02]  /*bf70*/  LOP3.LUT R12, R9, 0xfffffffc, RZ, 0xc0, !PT ;  /* 0xfffffffc090c7812 */ /* 0x000fc400078ec0ff */
[----:B------:R-:W-:Y:S02]  /*bf80*/  SHF.R.S32.HI R7, RZ, 0x3, R6 ;  /* 0x00000003ff077819 */ /* 0x000fe40000011406 */
[----:B------:R-:W-:Y:S02]  /*bf90*/  SHF.R.S32.HI R11, RZ, 0x2, R8 ;  /* 0x00000002ff0b7819 */ /* 0x000fe40000011408 */
[----:B------:R-:W-:Y:S01]  /*bfa0*/  SHF.R.S32.HI R6, RZ, 0x1f, R6 ;  /* 0x0000001fff067819 */ /* 0x000fe20000011406 */
[----:B------:R-:W-:Y:S02]  /*bfb0*/  IMAD.IADD R9, R5, 0x1, -R12 ;  /* 0x0000000105097824 */ /* 0x000fe400078e0a0c */
[C---:B------:R-:W-:Y:S01]  /*bfc0*/  VIADD R5, R11.reuse, 0x8 ;  /* 0x000000080b057836 */ /* 0x040fe20000000000 */
[----:B------:R-:W-:Y:S01]  /*bfd0*/  LEA.HI R6, R6, R7, RZ, 0x4 ;  /* 0x0000000706067211 */ /* 0x000fe200078f20ff */
[----:B------:R-:W-:Y:S01]  /*bfe0*/  VIADD R12, R11, 0x10 ;  /* 0x000000100b0c7836 */ /* 0x000fe20000000000 */
[----:B------:R-:W-:-:S02]  /*bff0*/  LEA R19, R13, R10, 0x6 ;  /* 0x0000000a0d137211 */ /* 0x000fc400078e30ff */
[----:B------:R-:W-:Y:S02]  /*c000*/  LOP3.LUT R6, R6, 0x1ffffff0, RZ, 0xc0, !PT ;  /* 0x1ffffff006067812 */ /* 0x000fe400078ec0ff */
[----:B------:R-:W-:Y:S02]  /*c010*/  LEA.HI R10, R5, R5, RZ, 0x1 ;  /* 0x00000005050a7211 */ /* 0x000fe400078f08ff */
[----:B------:R-:W-:Y:S02]  /*c020*/  LEA.HI R8, R8, R11, RZ, 0x1 ;  /* 0x0000000b08087211 */ /* 0x000fe400078f08ff */
[----:B------:R-:W-:Y:S02]  /*c030*/  LEA.HI R13, R12, R12, RZ, 0x1 ;  /* 0x0000000c0c0d7211 */ /* 0x000fe400078f08ff */
[----:B------:R-:W-:Y:S01]  /*c040*/  IADD3 R7, R7, -R6, RZ ;  /* 0x8000000607077210 */ /* 0x000fe20007ffe0ff */
[----:B------:R-:W-:Y:S01]  /*c050*/  VIADD R14, R11, 0x18 ;  /* 0x000000180b0e7836 */ /* 0x000fe20000000000 */
[----:B------:R-:W-:-:S02]  /*c060*/  LOP3.LUT R6, R10, 0xfffffffe, RZ, 0xc0, !PT ;  /* 0xfffffffe0a067812 */ /* 0x000fc400078ec0ff */
[----:B------:R-:W-:Y:S02]  /*c070*/  LOP3.LUT R8, R8, 0xfffffffe, RZ, 0xc0, !PT ;  /* 0xfffffffe08087812 */ /* 0x000fe400078ec0ff */
[----:B------:R-:W-:Y:S02]  /*c080*/  LOP3.LUT R15, R13, 0xfffffffe, RZ, 0xc0, !PT ;  /* 0xfffffffe0d0f7812 */ /* 0x000fe400078ec0ff */
[----:B------:R-:W-:Y:S01]  /*c090*/  IADD3 R6, R5, -R6, RZ ;  /* 0x8000000605067210 */ /* 0x000fe20007ffe0ff */
[----:B------:R-:W-:Y:S01]  /*c0a0*/  IMAD.IADD R8, R11, 0x1, -R8 ;  /* 0x000000010b087824 */ /* 0x000fe200078e0a08 */
[--C-:B------:R-:W-:Y:S01]  /*c0b0*/  SHF.R.S32.HI R5, RZ, 0x1, R10.reuse ;  /* 0x00000001ff057819 */ /* 0x100fe2000001140a */
[----:B------:R-:W-:Y:S01]  /*c0c0*/  IMAD.IADD R15, R12, 0x1, -R15 ;  /* 0x000000010c0f7824 */ /* 0x000fe200078e0a0f */
[----:B------:R-:W-:Y:S02]  /*c0d0*/  LEA.HI R17, R14, R14, RZ, 0x1 ;  /* 0x0000000e0e117211 */ /* 0x000fe400078f08ff */
[----:B------:R-:W-:-:S02]  /*c0e0*/  SHF.R.S32.HI R10, RZ, 0x1f, R10 ;  /* 0x0000001fff0a7819 */ /* 0x000fc4000001140a */
[--C-:B------:R-:W-:Y:S02]  /*c0f0*/  SHF.R.S32.HI R11, RZ, 0x1, R13.reuse ;  /* 0x00000001ff0b7819 */ /* 0x100fe4000001140d */
[----:B------:R-:W-:Y:S02]  /*c100*/  SHF.R.S32.HI R12, RZ, 0x1f, R13 ;  /* 0x0000001fff0c7819 */ /* 0x000fe4000001140d */
[--C-:B------:R-:W-:Y:S02]  /*c110*/  SHF.R.S32.HI R13, RZ, 0x1, R17.reuse ;  /* 0x00000001ff0d7819 */ /* 0x100fe40000011411 */
[----:B-1----:R-:W-:Y:S02]  /*c120*/  SHF.R.S32.HI R18, RZ, 0x1f, R17 ;  /* 0x0000001fff127819 */ /* 0x002fe40000011411 */
[----:B------:R-:W-:Y:S02]  /*c130*/  LEA.HI R10, R10, R5, RZ, 0x4 ;  /* 0x000000050a0a7211 */ /* 0x000fe400078f20ff */
[----:B------:R-:W-:-:S02]  /*c140*/  LEA.HI R12, R12, R11, RZ, 0x4 ;  /* 0x0000000b0c0c7211 */ /* 0x000fc400078f20ff */
[----:B------:R-:W-:Y:S02]  /*c150*/  LEA.HI R18, R18, R13, RZ, 0x4 ;  /* 0x0000000d12127211 */ /* 0x000fe400078f20ff */
[----:B------:R-:W-:Y:S02]  /*c160*/  LOP3.LUT R10, R10, 0x1ffffff0, RZ, 0xc0, !PT ;  /* 0x1ffffff00a0a7812 */ /* 0x000fe400078ec0ff */
[----:B------:R-:W-:Y:S02]  /*c170*/  LOP3.LUT R12, R12, 0x1ffffff0, RZ, 0xc0, !PT ;  /* 0x1ffffff00c0c7812 */ /* 0x000fe400078ec0ff */
[----:B------:R-:W-:Y:S02]  /*c180*/  LOP3.LUT R17, R17, 0xfffffffe, RZ, 0xc0, !PT ;  /* 0xfffffffe11117812 */ /* 0x000fe400078ec0ff */
[----:B------:R-:W-:Y:S02]  /*c190*/  LOP3.LUT R18, R18, 0x1ffffff0, RZ, 0xc0, !PT ;  /* 0x1ffffff012127812 */ /* 0x000fe400078ec0ff */
[----:B------:R-:W-:Y:S01]  /*c1a0*/  IADD3 R5, R5, -R10, RZ ;  /* 0x8000000a05057210 */ /* 0x000fe20007ffe0ff */
[----:B------:R-:W-:Y:S01]  /*c1b0*/  IMAD.IADD R12, R11, 0x1, -R12 ;  /* 0x000000010b0c7824 */ /* 0x000fe200078e0a0c */
[----:B------:R-:W-:Y:S01]  /*c1c0*/  LEA R8, R7, R8, 0x3 ;  /* 0x0000000807087211 */ /* 0x000fe200078e18ff */
[----:B------:R-:W-:-:S02]  /*c1d0*/  IMAD.IADD R17, R14, 0x1, -R17 ;  /* 0x000000010e117824 */ /* 0x000fc400078e0a11 */
[----:B------:R-:W-:Y:S02]  /*c1e0*/  IMAD.IADD R18, R13, 0x1, -R18 ;  /* 0x000000010d127824 */ /* 0x000fe400078e0a12 */
[----:B------:R-:W-:Y:S02]  /*c1f0*/  IMAD R7, R5, 0x8, R6 ;  /* 0x0000000805077824 */ /* 0x000fe400078e0206 */
[----:B------:R-:W-:Y:S01]  /*c200*/  IMAD R5, R12, 0x8, R15 ;  /* 0x000000080c057824 */ /* 0x000fe200078e020f */
[----:B------:R-:W-:Y:S01]  /*c210*/  STL [R1+0x84], R8 ;  /* 0x0000840801007387 */ /* 0x000fe20000100800 */
[----:B------:R-:W-:-:S03]  /*c220*/  LEA R6, R18, R17, 0x3 ;  /* 0x0000001112067211 */ /* 0x000fc600078e18ff */
[----:B------:R-:W-:Y:S04]  /*c230*/  STL [R1+0x80], R7 ;  /* 0x0000800701007387 */ /* 0x000fe80000100800 */
[----:B------:R3:W-:Y:S04]  /*c240*/  STL [R1+0x7c], R5 ;  /* 0x00007c0501007387 */ /* 0x0007e80000100800 */
[----:B------:R1:W-:Y:S01]  /*c250*/  STL [R1+0x78], R6 ;  /* 0x0000780601007387 */ /* 0x0003e20000100800 */
[----:B---3--:R-:W-:-:S04]  /*c260*/  IMAD R5, R20, 0x2000, R16 ;  /* 0x0000200014057824 */ /* 0x008fc800078e0210 */
[C---:B-1----:R-:W-:Y:S01]  /*c270*/  VIADD R6, R5.reuse, 0x4000 ;  /* 0x0000400005067836 */ /* 0x042fe20000000000 */
[----:B------:R-:W-:Y:S02]  /*c280*/  IADD3 R7, R5, 0x20c00, RZ ;  /* 0x00020c0005077810 */ /* 0x000fe40007ffe0ff */
[----:B------:R-:W-:Y:S02]  /*c290*/  SHF.R.U32.HI R5, RZ, 0x4, R5 ;  /* 0x00000004ff057819 */ /* 0x000fe40000011605 */
[----:B------:R-:W-:Y:S02]  /*c2a0*/  SHF.R.U32.HI R6, RZ, 0x4, R6 ;  /* 0x00000004ff067819 */ /* 0x000fe40000011606 */
[----:B------:R-:W-:Y:S02]  /*c2b0*/  SHF.R.U32.HI R7, RZ, 0x4, R7 ;  /* 0x00000004ff077819 */ /* 0x000fe40000011607 */
[----:B------:R-:W-:Y:S02]  /*c2c0*/  LOP3.LUT R5, R5, 0x3fff, RZ, 0xc0, !PT ;  /* 0x00003fff05057812 */ /* 0x000fe400078ec0ff */
[----:B------:R-:W-:-:S02]  /*c2d0*/  LOP3.LUT R6, R6, 0x3fff, RZ, 0xc0, !PT ;  /* 0x00003fff06067812 */ /* 0x000fc400078ec0ff */
[----:B------:R-:W-:Y:S02]  /*c2e0*/  LOP3.LUT R7, R7, 0x3fff, RZ, 0xc0, !PT ;  /* 0x00003fff07077812 */ /* 0x000fe400078ec0ff */
[----:B------:R-:W-:Y:S01]  /*c2f0*/  LOP3.LUT R12, R5, 0x10000, RZ, 0xfc, !PT ;  /* 0x00010000050c7812 */ /* 0x000fe200078efcff */
[----:B------:R-:W1:Y:S01]  /*c300*/  S2R R8, SR_CTAID.X ;  /* 0x0000000000087919 */ /* 0x000e620000002500 */
[----:B------:R-:W-:Y:S02]  /*c310*/  LOP3.LUT R5, R6, 0x10000, RZ, 0xfc, !PT ;  /* 0x0001000006057812 */ /* 0x000fe400078efcff */
[----:B------:R-:W-:Y:S01]  /*c320*/  LOP3.LUT R6, R7, 0x10000, RZ, 0xfc, !PT ;  /* 0x0001000007067812 */ /* 0x000fe200078efcff */
[C---:B------:R-:W-:Y:S01]  /*c330*/  VIADD R24, R12.reuse, 0x2 ;  /* 0x000000020c187836 */ /* 0x040fe20000000000 */
[----:B------:R2:W-:Y:S01]  /*c340*/  STL [R1+0x6c], R12 ;  /* 0x00006c0c01007387 */ /* 0x0005e20000100800 */
[C---:B------:R-:W-:Y:S01]  /*c350*/  VIADD R22, R12.reuse, 0x4 ;  /* 0x000000040c167836 */ /* 0x040fe20000000000 */
[----:B------:R-:W-:Y:S01]  /*c360*/  IADD3 R20, R12, 0x6, RZ ;  /* 0x000000060c147810 */ /* 0x000fe20007ffe0ff */
[----:B------:R-:W-:Y:S01]  /*c370*/  IMAD.MOV.U32 R11, RZ, RZ, 0x40000040 ;  /* 0x40000040ff0b7424 */ /* 0x000fe200078e00ff */
[----:B------:R-:W-:Y:S01]  /*c380*/  STL [R1+0x74], R6 ;  /* 0x0000740601007387 */ /* 0x000fe20000100800 */
[C---:B------:R-:W-:Y:S01]  /*c390*/  IADD3 R10, R5.reuse, 0x6, RZ ;  /* 0x00000006050a7810 */ /* 0x040fe20007ffe0ff */
[----:B------:R-:W-:Y:S01]  /*c3a0*/  VIADD R14, R5, 0x2 ;  /* 0x00000002050e7836 */ /* 0x000fe20000000000 */
[----:B------:R-:W-:Y:S01]  /*c3b0*/  MOV R13, 0x40000040 ;  /* 0x40000040000d7802 */ /* 0x000fe20000000f00 */
[----:B------:R3:W-:Y:S01]  /*c3c0*/  STL [R1+0x68], R5 ;  /* 0x0000680501007387 */ /* 0x0007e20000100800 */
[----:B------:R-:W-:-:S02]  /*c3d0*/  IMAD.MOV.U32 R15, RZ, RZ, 0x40000040 ;  /* 0x40000040ff0f7424 */ /* 0x000fc400078e00ff */
[----:B--2---:R-:W-:Y:S01]  /*c3e0*/  VIADD R12, R5, 0x4 ;  /* 0x00000004050c7836 */ /* 0x004fe20000000000 */
[----:B------:R2:W-:Y:S04]  /*c3f0*/  STL.64 [R1+0x60], R24 ;  /* 0x0000601801007387 */ /* 0x0005e80000100a00 */
[----:B------:R2:W-:Y:S04]  /*c400*/  STL.64 [R1+0x58], R22 ;  /* 0x0000581601007387 */ /* 0x0005e80000100a00 */
[----:B------:R2:W-:Y:S04]  /*c410*/  STL.64 [R1+0x50], R20 ;  /* 0x0000501401007387 */ /* 0x0005e80000100a00 */
[----:B------:R2:W-:Y:S04]  /*c420*/  STL.64 [R1+0x38], R10 ;  /* 0x0000380a01007387 */ /* 0x0005e80000100a00 */
[----:B------:R2:W-:Y:S04]  /*c430*/  STL.64 [R1+0x48], R14 ;  /* 0x0000480e01007387 */ /* 0x0005e80000100a00 */
[----:B------:R2:W-:Y:S01]  /*c440*/  STL.64 [R1+0x40], R12 ;  /* 0x0000400c01007387 */ /* 0x0005e20000100a00 */
[C---:B---3--:R-:W-:Y:S01]  /*c450*/  VIADD R5, R9.reuse, 0x4 ;  /* 0x0000000409057836 */ /* 0x048fe20000000000 */
[C---:B------:R-:W-:Y:S01]  /*c460*/  IADD3 R6, R9.reuse, 0xc, RZ ;  /* 0x0000000c09067810 */ /* 0x040fe20007ffe0ff */
[C---:B------:R-:W-:Y:S01]  /*c470*/  VIADD R7, R9.reuse, 0x8 ;  /* 0x0000000809077836 */ /* 0x040fe20000000000 */
[C---:B------:R-:W-:Y:S01]  /*c480*/  IADD3 R6, R9.reuse, 0x18, RZ ;  /* 0x0000001809067810 */ /* 0x040fe20007ffe0ff */
[----:B------:R-:W-:-:S02]  /*c490*/  VIADD R5, R9, 0x10 ;  /* 0x0000001009057836 */ /* 0x000fc40000000000 */
[----:B------:R-:W-:Y:S01]  /*c4a0*/  VIADD R7, R9, 0x14 ;  /* 0x0000001409077836 */ /* 0x000fe20000000000 */
[----:B------:R-:W-:Y:S01]  /*c4b0*/  IADD3 R7, -R19, UR4, RZ ;  /* 0x0000000413077c10 */ /* 0x000fe2000fffe1ff */
[----:B------:R-:W-:Y:S02]  /*c4c0*/  VIADD R5, R9, 0x1c ;  /* 0x0000001c09057836 */ /* 0x000fe40000000000 */
[----:B-1----:R-:W-:-:S07]  /*c4d0*/  IMAD R8, R8, -0x80, -R19 ;  /* 0xffffff8008087824 */ /* 0x002fce00078e0a13 */
.L_x_1733:
[----:B------:R-:W-:-:S05]  /*c4e0*/  IMAD.U32 R5, RZ, RZ, UR36 ;  /* 0x00000024ff057e24 */ /* 0x000fca000f8e00ff */
[----:B------:R-:W-:-:S04]  /*c4f0*/  LOP3.LUT R5, R5, 0x1, RZ, 0xfc, !PT ;  /* 0x0000000105057812 */ /* 0x000fc800078efcff */
[----:B------:R-:W-:-:S13]  /*c500*/  ISETP.NE.AND P6, PT, R5, 0x3, PT ;  /* 0x000000030500780c */ /* 0x000fda0003fc5270 */
[----:B------:R-:W-:Y:S05]  /*c510*/  @!P6 BRA `(.L_x_1723) ;  /* 0x000000000004e947 */ /* 0x000fea0003800000 */
[----:B------:R-:W-:Y:S01]  /*c520*/  BPT.TRAP 0x1 ;  /* 0x000000040000795c */ /* 0x000fe20000300000 */
.L_x_1723:
[----:B------:R-:W-:Y:S02]  /*c530*/  LEA R6, R0, R16, 0x3 ;  /* 0x0000001000067211 */ /* 0x000fe400078e18ff */
[----:B--2---:R-:W-:-:S04]  /*c540*/  SHF.L.U32 R23, R4, 0x1f, RZ ;  /* 0x0000001f04177819 */ /* 0x004fc800000006ff */
[----:B------:R1:W2:Y:S01]  /*c550*/  SYNCS.PHASECHK.TRANS64.TRYWAIT P0, [R6+URZ+0x30c10], R23 ;  /* 0x030c1017060075a7 */ /* 0x0002a2000800017f */
[----:B------:R-:W-:Y:S05]  /*c560*/  @!P6 BRA `(.L_x_1724) ;  /* 0x000000000004e947 */ /* 0x000fea0003800000 */
[----:B------:R-:W-:Y:S01]  /*c570*/  BPT.TRAP 0x1 ;  /* 0x000000040000795c */ /* 0x000fe20000300000 */
.L_x_1724:
[----:B------:R-:W-:-:S05]  /*c580*/  VIADD R5, R16, 0x10000 ;  /* 0x0001000010057836 */ /* 0x000fca0000000000 */
[----:B------:R-:W-:-:S04]  /*c590*/  SHF.R.U32.HI R5, RZ, 0x4, R5 ;  /* 0x00000004ff057819 */ /* 0x000fc80000011605 */
[----:B------:R-:W-:-:S04]  /*c5a0*/  LOP3.LUT R5, R5, 0x3fff, RZ, 0xc0, !PT ;  /* 0x00003fff05057812 */ /* 0x000fc800078ec0ff */
[----:B------:R-:W-:Y:S01]  /*c5b0*/  LOP3.LUT R11, R5, 0x10000, RZ, 0xfc, !PT ;  /* 0x00010000050b7812 */ /* 0x000fe200078efcff */
[----:B--2---:R-:W-:Y:S06]  /*c5c0*/  @P0 BRA `(.L_x_1725) ;  /* 0x0000000000080947 */ /* 0x004fec0003800000 */
[----:B------:R-:W2:Y:S02]  /*c5d0*/  SYNCS.PHASECHK.TRANS64.TRYWAIT P0, [R6+URZ+0x30c10], R23 ;  /* 0x030c1017060075a7 */ /* 0x000ea4000800017f */
[----:B--2---:R-:W-:Y:S05]  /*c5e0*/  @!P0 BRA `(.L_x_1726) ;  /* 0x000000a800a08947 */ /* 0x004fea0003800000 */
.L_x_1725:
        /* <DEDUP_REMOVED lines=63> */
.L_x_1727:
[----:B------:R1:W1:Y:S01]  /*c9e0*/  SYNCS.PHASECHK.TRANS64.TRYWAIT P0, [R6+URZ+0x30c30], R23 ;  /* 0x030c3017060075a7 */ /* 0x000262000800017f */
[----:B------:R-:W-:Y:S05]  /*c9f0*/  @!P6 BRA `(.L_x_1728) ;  /* 0x000000000004e947 */ /* 0x000fea0003800000 */
[----:B------:R-:W-:Y:S01]  /*ca00*/  BPT.TRAP 0x1 ;  /* 0x000000040000795c */ /* 0x000fe20000300000 */
.L_x_1728:
[----:B-1----:R-:W-:Y:S05]  /*ca10*/  @P0 BRA `(.L_x_1729) ;  /* 0x0000000000080947 */ /* 0x002fea0003800000 */
[----:B------:R-:W1:Y:S02]  /*ca20*/  SYNCS.PHASECHK.TRANS64.TRYWAIT P0, [R6+URZ+0x30c30], R23 ;  /* 0x030c3017060075a7 */ /* 0x000e64000800017f */
[----:B-1----:R-:W-:Y:S05]  /*ca30*/  @!P0 BRA `(.L_x_1730) ;  /* 0x000000a400a08947 */ /* 0x002fea0003800000 */
.L_x_1729:
        /* <DEDUP_REMOVED lines=93> */
[----:B------:R2:W-:Y:S04]  /*d010*/  STL [R1+0x88], R2 ;  /* 0x0000880201007387 */ /* 0x0005e80000100800 */
[----:B-1----:R-:W3:Y:S01]  /*d020*/  LDL.64 R4, [R1+0x48] ;  /* 0x0000480001047983 */ /* 0x002ee20000100a00 */
[----:B------:R-:W-:Y:S01]  /*d030*/  WARPGROUP.ARRIVE ;  /* 0x00000000000079c5 */ /* 0x000fe20000000000 */
[----:B------:R1:W-:Y:S01]  /*d040*/  MUFU.TANH R166, R92 ;  /* 0x0000005c00a67308 */ /* 0x0003e20000002400 */
[----:B------:R-:W-:Y:S01]  /*d050*/  FMUL.FTZ R100, R100, UR9 ;  /* 0x0000000964647c20 */ /* 0x000fe20008410000 */
[----:B--2---:R-:W2:Y:S01]  /*d060*/  LDC R2, c[0x0][0x74c] ;  /* 0x0001d300ff027b82 */ /* 0x004ea20000000800 */
[----:B------:R-:W-:Y:S01]  /*d070*/  FMUL.FTZ R101, R101, UR9 ;  /* 0x0000000965657c20 */ /* 0x000fe20008410000 */
[----:B------:R-:W-:Y:S01]  /*d080*/  FMUL.FTZ R120, R120, UR9 ;  /* 0x0000000978787c20 */ /* 0x000fe20008410000 */
[----:B------:R-:W-:Y:S01]  /*d090*/  HGMMA.64x128x16.F32.BF16 R24, gdesc[UR4], RZ, !UPT, gsb0 ;  /* 0x01e00000041879f0 */ /* 0x000fe2000c0018ff */
        /* <DEDUP_REMOVED lines=11> */
[----:B----4-:R-:W4:Y:S01]  /*d150*/  LDL.64 R98, [R1+0x38] ;  /* 0x0000380001627983 */ /* 0x010f220000100a00 */
[----:B------:R-:W-:Y:S01]  /*d160*/  UMOV UR14, UR4 ;  /* 0x00000004000e7c82 */ /* 0x000fe20008000000 */
[----:B------:R-:W-:Y:S01]  /*d170*/  FMUL.FTZ R124, R124, UR9 ;  /* 0x000000097c7c7c20 */ /* 0x000fe20008410000 */
        /* <DEDUP_REMOVED lines=9> */
[----:B------:R-:W-:-:S03]  /*d210*/  FMUL.FTZ R106, R106, UR9 ;  /* 0x000000096a6a7c20 */ /* 0x000fc60008410000 */
[----:B------:R1:W-:Y:S08]  /*d220*/  MUFU.TANH R169, R89 ;  /* 0x0000005900a97308 */ /* 0x0003f00000002400 */
[----:B------:R2:W4:Y:S08]  /*d230*/  MUFU.TANH R203, R23 ;  /* 0x0000001700cb7308 */ /* 0x0005300000002400 */
[----:B------:R-:W4:Y:S08]  /*d240*/  MUFU.TANH R171, R137 ;  /* 0x0000008900ab7308 */ /* 0x000f300000002400 */
[----:B------:R2:W-:Y:S01]  /*d250*/  MUFU.TANH R167, R91 ;  /* 0x0000005b00a77308 */ /* 0x0005e20000002400 */
[----:B---3--:R-:W-:Y:S01]  /*d260*/  R2UR UR12, R4 ;  /* 0x00000000040c72ca */ /* 0x008fe200000e0000 */
[----:B------:R-:W-:-:S02]  /*d270*/  WARPGROUP.DEPBAR.LE gsb0, 0x0 ;  /* 0x00008000000079c5 */ /* 0x000fc40000010000 */
[----:B------:R-:W-:Y:S01]  /*d280*/  R2UR UR13, R5 ;  /* 0x00000000050d72ca */ /* 0x000fe200000e0000 */
[----:B------:R-:W-:Y:S01]  /*d290*/  ULEA UR4, UR43, -UR41, 0x7 ;  /* 0x800000292b047291 */ /* 0x000fe2000f8e383f */
[----:B------:R-:W3:Y:S01]  /*d2a0*/  LDL.64 R4, [R1+0x40] ;  /* 0x0000400001047983 */ /* 0x000ee20000100a00 */
[----:B------:R-:W-:Y:S01]  /*d2b0*/  WARPGROUP.ARRIVE ;  /* 0x00000000000079c5 */ /* 0x000fe20000000000 */
[----:B-1----:R-:W-:Y:S01]  /*d2c0*/  FMUL.FTZ R90, R96, UR9 ;  /* 0x00000009605a7c20 */ /* 0x002fe20008410000 */
[----:B------:R-:W-:Y:S01]  /*d2d0*/  FMUL.FTZ R88, R94, UR9 ;  /* 0x000000095e587c20 */ /* 0x000fe20008410000 */
[----:B------:R-:W-:Y:S01]  /*d2e0*/  FMUL.FTZ R89, R95, UR9 ;  /* 0x000000095f597c20 */ /* 0x000fe20008410000 */
[----:B--2---:R-:W-:Y:S01]  /*d2f0*/  IADD3 R2, -R2, 0x8, RZ ;  /* 0x0000000802027810 */ /* 0x004fe20007ffe1ff */
[----:B------:R-:W1:Y:S01]  /*d300*/  LDC.64 R94, c[0x0][0x748] ;  /* 0x0001d200ff5e7b82 */ /* 0x000e620000000a00 */
[----:B------:R1:W-:Y:S01]  /*d310*/  MUFU.TANH R6, R126 ;  /* 0x0000007e00067308 */ /* 0x0003e20000002400 */
[----:B------:R-:W-:Y:S01]  /*d320*/  FMUL.FTZ R23, R93, UR9 ;  /* 0x000000095d177c20 */ /* 0x000fe20008410000 */
[----:B------:R-:W-:-:S02]  /*d330*/  FMUL.FTZ R91, R97, UR9 ;  /* 0x00000009615b7c20 */ /* 0x000fc40008410000 */
[----:B------:R-:W-:Y:S01]  /*d340*/  HGMMA.64x128x16.F32.BF16 R24, gdesc[UR12], R24, gsb0 ;  /* 0x01e000000c1879f0 */ /* 0x000fe20008001818 */
[----:B------:R-:W-:Y:S01]  /*d350*/  LEA R96, R3, UR4, 0x1 ;  /* 0x0000000403607c11 */ /* 0x000fe2000f8e08ff */
[----:B------:R-:W-:Y:S01]  /*d360*/  UIADD3 UR4, UR6, 0x4, URZ ;  /* 0x0000000406047890 */ /* 0x000fe2000fffe03f */
[----:B----4-:R-:W-:Y:S01]  /*d370*/  R2UR UR5, R99 ;  /* 0x00000000630572ca */ /* 0x010fe200000e0000 */
[----:B------:R-:W-:Y:S01]  /*d380*/  UMOV UR15, 0x40000040 ;  /* 0x40000040000f7882 */ /* 0x000fe20000000000 */
[----:B------:R-:W-:Y:S01]  /*d390*/  UMOV UR7, 0x40000040 ;  /* 0x4000004000077882 */ /* 0x000fe20000000000 */
[----:B------:R-:W2:Y:S01]  /*d3a0*/  MUFU.TANH R23, R23 ;  /* 0x0000001700177308 */ /* 0x000ea20000002400 */
[----:B------:R-:W-:Y:S02]  /*d3b0*/  FMUL.FTZ R93, R103, UR9 ;  /* 0x00000009675d7c20 */ /* 0x000fe40008410000 */
[----:B------:R-:W-:Y:S01]  /*d3c0*/  UMOV UR14, UR4 ;  /* 0x00000004000e7c82 */ /* 0x000fe20008000000 */
[----:B------:R-:W-:-:S04]  /*d3d0*/  IMAD.IADD R96, R7, 0x1, R96 ;  /* 0x0000000107607824 */ /* 0x000fc800078e0260 */
[----:B------:R-:W-:Y:S01]  /*d3e0*/  IMAD.IADD R221, R2, 0x1, -R96 ;  /* 0x0000000102dd7824 */ /* 0x000fe200078e0a60 */
[----:B------:R-:W-:Y:S01]  /*d3f0*/  UIADD3 UR6, UR6, 0x6, URZ ;  /* 0x0000000606067890 */ /* 0x000fe2000fffe03f */
[----:B------:R-:W4:Y:S01]  /*d400*/  MUFU.TANH R90, R90 ;  /* 0x0000005a005a7308 */ /* 0x000f220000002400 */
        /* <DEDUP_REMOVED lines=15> */
[----:B------:R-:W-:Y:S08]  /*d500*/  MUFU.TANH R156, R109 ;  /* 0x0000006d009c7308 */ /* 0x000ff00000002400 */
[----:B------:R-:W-:Y:S08]  /*d510*/  MUFU.TANH R161, R104 ;  /* 0x0000006800a17308 */ /* 0x000ff00000002400 */
[----:B------:R-:W-:Y:S01]  /*d520*/  MUFU.TANH R160, R105 ;  /* 0x0000006900a07308 */ /* 0x000fe20000002400 */
[----:B------:R-:W-:-:S07]  /*d530*/  FMUL.FTZ R110, R110, UR9 ;  /* 0x000000096e6e7c20 */ /* 0x000fce0008410000 */
[----:B------:R-:W-:Y:S01]  /*d540*/  MUFU.TANH R153, R112 ;  /* 0x0000007000997308 */ /* 0x000fe20000002400 */
[----:B------:R-:W-:Y:S02]  /*d550*/  WARPGROUP.DEPBAR.LE gsb0, 0x0 ;  /* 0x00008000000079c5 */ /* 0x000fe40000010000 */
[----:B------:R-:W1:Y:S01]  /*d560*/  LDS R224, [R224+0x400] ;  /* 0x00040000e0e07984 */ /* 0x000e620000000800 */
[----:B------:R-:W-:Y:S01]  /*d570*/  WARPGROUP.ARRIVE ;  /* 0x00000000000079c5 */ /* 0x000fe20000000000 */
[----:B------:R-:W-:-:S03]  /*d580*/  SEL R218, R95, 0x80, P1 ;  /* 0x000000805fda7807 */ /* 0x000fc60000800000 */
[----:B------:R-:W1:Y:S01]  /*d590*/  MUFU.TANH R93, R93 ;  /* 0x0000005d005d7308 */ /* 0x000e620000002400 */
[C---:B------:R-:W-:Y:S02]  /*d5a0*/  ISETP.GE.AND P3, PT, R126.reuse, RZ, PT ;  /* 0x000000ff7e00720c */ /* 0x040fe40003f66270 */
[C---:B------:R-:W-:Y:S02]  /*d5b0*/  ISETP.GE.AND P4, PT, R126.reuse, 0x1, PT ;  /* 0x000000017e00780c */ /* 0x040fe40003f86270 */
[----:B------:R-:W-:Y:S02]  /*d5c0*/  ISETP.GE.AND P1, PT, R126, 0x9, PT ;  /* 0x000000097e00780c */ /* 0x000fe40003f26270 */
[----:B------:R-:W-:Y:S01]  /*d5d0*/  R2UR UR4, R98 ;  /* 0x00000000620472ca */ /* 0x000fe200000e0000 */
[----:B------:R-:W-:Y:S01]  /*d5e0*/  MUFU.TANH R141, R124 ;  /* 0x0000007c008d7308 */ /* 0x000fe20000002400 */
[C---:B------:R-:W-:Y:S02]  /*d5f0*/  ISETP.GT.OR P3, PT, R218.reuse, RZ, !P3 ;  /* 0x000000ffda00720c */ /* 0x040fe40005f64670 */
[----:B------:R-:W-:-:S02]  /*d600*/  ISETP.GT.OR P4, PT, R218, 0x1, !P4 ;  /* 0x00000001da00780c */ /* 0x000fc40006784670 */
[----:B------:R-:W-:Y:S02]  /*d610*/  ISETP.GT.OR P1, PT, R218, 0x9, !P1 ;  /* 0x00000009da00780c */ /* 0x000fe40004f24670 */
        /* <DEDUP_REMOVED lines=11> */
[----:B------:R-:W-:-:S06]  /*d6d0*/  FMUL.FTZ R119, R119, UR9 ;  /* 0x0000000977777c20 */ /* 0x000fcc0008410000 */
        /* <DEDUP_REMOVED lines=8> */
[----:B---3--:R-:W-:-:S02]  /*d760*/  R2UR UR12, R4 ;  /* 0x00000000040c72ca */ /* 0x008fc400000e0000 */
[----:B------:R-:W-:-:S13]  /*d770*/  R2UR UR13, R5 ;  /* 0x00000000050d72ca */ /* 0x000fda00000e0000 */
[----:B------:R-:W-:Y:S01]  /*d780*/  HGMMA.64x128x16.F32.BF16 R24, gdesc[UR12], R24, gsb0 ;  /* 0x01e000000c1879f0 */ /* 0x000fe20008001818 */
[----:B------:R3:W-:Y:S02]  /*d790*/  MUFU.TANH R4, R128 ;  /* 0x0000008000047308 */ /* 0x0007e40000002400 */
[----:B---3--:R-:W-:Y:S02]  /*d7a0*/  SEL R128, R94, 0x80, !P0 ;  /* 0x000000805e807807 */ /* 0x008fe40004000000 */
        /* <DEDUP_REMOVED lines=49> */
[----:B------:R-:W-:-:S06]  /*dac0*/  WARPGROUP.ARRIVE ;  /* 0x00000000000079c5 */ /* 0x000fcc0000000000 */
[----:B------:R-:W-:Y:S01]  /*dad0*/  HGMMA.64x128x16.F32.BF16 R24, gdesc[UR4], R24, gsb0 ;  /* 0x01e00000041879f0 */ /* 0x000fe20008001818 */
[----:B------:R-:W-:Y:S01]  /*dae0*/  FSEL R122, R169, -INF , !P3 ;  /* 0xff800000a97a7808 */ /* 0x000fe20005800000 */
[----:B------:R-:W3:Y:S01]  /*daf0*/  MUFU.TANH R155, R110 ;  /* 0x0000006e009b7308 */ /* 0x000ee20000002400 */
        /* <DEDUP_REMOVED lines=12> */
[----:B----4-:R-:W-:Y:S01]  /*dbc0*/  FSEL R103, R90, -INF , !P0 ;  /* 0xff8000005a677808 */ /* 0x010fe20004000000 */
[----:B------:R-:W-:Y:S01]  /*dbd0*/  FMUL.FTZ R138, R129, UR9 ;  /* 0x00000009818a7c20 */ /* 0x000fe20008410000 */
[----:B-1----:R-:W-:Y:S01]  /*dbe0*/  FSEL R109, R91, -INF , !P1 ;  /* 0xff8000005b6d7808 */ /* 0x002fe20004800000 */
[----:B------:R1:W-:Y:S01]  /*dbf0*/  MUFU.TANH R146, R119 ;  /* 0x0000007700927308 */ /* 0x0003e20000002400 */
[C---:B------:R-:W-:Y:S01]  /*dc00*/  ISETP.GE.AND P0, PT, R128.reuse, 0x28, PT ;  /* 0x000000288000780c */ /* 0x040fe20003f06270 */
[----:B------:R-:W4:Y:S01]  /*dc10*/  SHFL.IDX PT, R226, R224, R9, 0x1f ;  /* 0x00001f09e0e27589 */ /* 0x000f2200000e0000 */
[----:B------:R-:W-:-:S02]  /*dc20*/  ISETP.GE.AND P1, PT, R128, 0x29, PT ;  /* 0x000000298000780c */ /* 0x000fc40003f26270 */
[C---:B------:R-:W-:Y:S01]  /*dc30*/  IADD3 R231, R9.reuse, 0x8, RZ ;  /* 0x0000000809e77810 */ /* 0x040fe20007ffe0ff */
[----:B------:R-:W-:Y:S01]  /*dc40*/  VIADD R232, R9, 0xc ;  /* 0x0000000c09e87836 */ /* 0x000fe20000000000 */
[C---:B------:R-:W-:Y:S01]  /*dc50*/  ISETP.GT.OR P2, PT, R218.reuse, 0x38, !P2 ;  /* 0x00000038da00780c */ /* 0x040fe20005744670 */
[----:B------:R-:W4:Y:S01]  /*dc60*/  MUFU.TANH R149, R115 ;  /* 0x0000007300957308 */ /* 0x000f220000002400 */
[----:B------:R-:W-:Y:S01]  /*dc70*/  ISETP.GT.OR P3, PT, R218, 0x39, !P3 ;  /* 0x00000039da00780c */ /* 0x000fe20005f64670 */
[----:B------:R-:W-:Y:S01]  /*dc80*/  ULDC UR4, c[0x0][0x744] ;  /* 0x0001d10000047ab9 */ /* 0x000fe20000000800 */
        /* <DEDUP_REMOVED lines=31> */
[----:B-1----:R-:W-:Y:S02]  /*de80*/  FSEL R119, R160, -INF , !P1 ;  /* 0xff800000a0777808 */ /* 0x002fe40004800000 */
[----:B------:R-:W-:-:S02]  /*de90*/  ISETP.GE.AND P0, PT, R126, 0x58, PT ;  /* 0x000000587e00780c */ /* 0x000fc40003f06270 */
[----:B------:R-:W-:Y:S02]  /*dea0*/  ISETP.GE.AND P1, PT, R126, 0x59, PT ;  /* 0x000000597e00780c */ /* 0x000fe40003f26270 */
[C---:B------:R-:W-:Y:S02]  /*deb0*/  ISETP.GT.OR P2, PT, R218.reuse, 0x48, !P2 ;  /* 0x00000048da00780c */ /* 0x040fe40005744670 */
[C---:B------:R-:W-:Y:S02]  /*dec0*/  ISETP.GT.OR P3, PT, R218.reuse, 0x49, !P3 ;  /* 0x00000049da00780c */ /* 0x040fe40005f64670 */
[C---:B------:R-:W-:Y:S02]  /*ded0*/  ISETP.GT.OR P5, PT, R218.reuse, 0x50, !P5 ;  /* 0x00000050da00780c */ /* 0x040fe40006fa4670 */
[C---:B------:R-:W-:Y:S02]  /*dee0*/  ISETP.GT.OR P4, PT, R218.reuse, 0x51, !P4 ;  /* 0x00000051da00780c */ /* 0x040fe40006784670 */
[----:B------:R-:W-:-:S02]  /*def0*/  ISETP.GT.OR P0, PT, R218, 0x58, !P0 ;  /* 0x00000058da00780c */ /* 0x000fc40004704670 */
[----:B------:R-:W-:Y:S01]  /*df00*/  ISETP.GT.OR P1, PT, R218, 0x59, !P1 ;  /* 0x00000059da00780c */ /* 0x000fe20004f24670 */
[----:B------:R-:W1:Y:S01]  /*df10*/  MUFU.TANH R147, R118 ;  /* 0x0000007600937308 */ /* 0x000e620000002400 */
        /* <DEDUP_REMOVED lines=20> */
[----:B---3--:R-:W-:Y:S02]  /*e060*/  FSEL R111, R155, -INF , !P5 ;  /* 0xff8000009b6f7808 */ /* 0x008fe40006800000 */
[----:B--2---:R-:W-:Y:S02]  /*e070*/  FSEL R104, R154, -INF , !P4 ;  /* 0xff8000009a687808 */ /* 0x004fe40006000000 */
[----:B------:R-:W-:-:S02]  /*e080*/  ISETP.GE.AND P2, PT, R128, 0x58, PT ;  /* 0x000000588000780c */ /* 0x000fc40003f46270 */
[----:B------:R-:W-:Y:S02]  /*e090*/  ISETP.GE.AND P3, PT, R128, 0x59, PT ;  /* 0x000000598000780c */ /* 0x000fe40003f66270 */
[C---:B------:R-:W-:Y:S02]  /*e0a0*/  ISETP.GE.AND P5, PT, R126.reuse, 0x60, PT ;  /* 0x000000607e00780c */ /* 0x040fe40003fa6270 */
[C---:B------:R-:W-:Y:S02]  /*e0b0*/  ISETP.GE.AND P4, PT, R126.reuse, 0x61, PT ;  /* 0x000000617e00780c */ /* 0x040fe40003f86270 */
[----:B------:R-:W-:Y:S02]  /*e0c0*/  FSEL R100, R151, -INF , !P0 ;  /* 0xff80000097647808 */ /* 0x000fe40004000000 */
[----:B----4-:R-:W-:Y:S02]  /*e0d0*/  FSEL R115, R149, -INF , !P1 ;  /* 0xff80000095737808 */ /* 0x010fe40004800000 */
        /* <DEDUP_REMOVED lines=8> */
[----:B------:R2:W3:Y:S01]  /*e160*/  MUFU.TANH R5, R127 ;  /* 0x0000007f00057308 */ /* 0x0004e20000002400 */
[----:B-1----:R-:W-:Y:S02]  /*e170*/  FSEL R95, R147, -INF , !P2 ;  /* 0xff800000935f7808 */ /* 0x002fe40005000000 */
        /* <DEDUP_REMOVED lines=8> */
[----:B--2---:R-:W-:Y:S02]  /*e200*/  FSEL R127, R141, -INF , !P0 ;  /* 0xff8000008d7f7808 */ /* 0x004fe40004000000 */
[----:B------:R-:W-:Y:S02]  /*e210*/  FSEL R126, R140, -INF , !P1 ;  /* 0xff8000008c7e7808 */ /* 0x000fe40004800000 */
[----:B------:R-:W-:-:S02]  /*e220*/  ISETP.GE.AND P0, PT, R128, 0x60, PT ;  /* 0x000000608000780c */ /* 0x000fc40003f06270 */
[----:B------:R-:W-:Y:S02]  /*e230*/  ISETP.GE.AND P1, PT, R128, 0x61, PT ;  /* 0x000000618000780c */ /* 0x000fe40003f26270 */
[----:B------:R-:W-:Y:S02]  /*e240*/  ISETP.GT.OR P2, PT, R218, 0x70, !P2 ;  /* 0x00000070da00780c */ /* 0x000fe40005744670 */
[C---:B------:R-:W-:Y:S02]  /*e250*/  ISETP.GT.OR P0, PT, R221.reuse, 0x60, !P0 ;  /* 0x00000060dd00780c */ /* 0x040fe40004704670 */
[----:B------:R-:W-:Y:S02]  /*e260*/  ISETP.GT.OR P1, PT, R221, 0x61, !P1 ;  /* 0x00000061dd00780c */ /* 0x000fe40004f24670 */
[----:B-1----:R-:W-:Y:S02]  /*e270*/  FSEL R130, R4, -INF , !P2 ;  /* 0xff80000004827808 */ /* 0x002fe40005000000 */
[----:B------:R-:W-:-:S02]  /*e280*/  FSEL R131, R143, -INF , !P0 ;  /* 0xff8000008f837808 */ /* 0x000fc40004000000 */
[----:B------:R-:W-:Y:S02]  /*e290*/  FSEL R137, R142, -INF , !P1 ;  /* 0xff8000008e897808 */ /* 0x000fe40004800000 */
[C---:B------:R-:W-:Y:S02]  /*e2a0*/  ISETP.GE.AND P2, PT, R128.reuse, 0x68, PT ;  /* 0x000000688000780c */ /* 0x040fe40003f46270 */
[C---:B------:R-:W-:Y:S02]  /*e2b0*/  ISETP.GE.AND P0, PT, R128.reuse, 0x69, PT ;  /* 0x000000698000780c */ /* 0x040fe40003f06270 */
[----:B------:R-:W-:Y:S02]  /*e2c0*/  ISETP.GE.AND P1, PT, R128, 0x70, PT ;  /* 0x000000708000780c */ /* 0x000fe40003f26270 */
[C---:B------:R-:W-:Y:S02]  /*e2d0*/  ISETP.GT.OR P2, PT, R221.reuse, 0x68, !P2 ;  /* 0x00000068dd00780c */ /* 0x040fe40005744670 */
[----:B------:R-:W-:-:S02]  /*e2e0*/  ISETP.GT.OR P0, PT, R221, 0x69, !P0 ;  /* 0x00000069dd00780c */ /* 0x000fc40004704670 */
[----:B------:R-:W-:Y:S02]  /*e2f0*/  ISETP.GT.OR P1, PT, R221, 0x70, !P1 ;  /* 0x00000070dd00780c */ /* 0x000fe40004f24670 */
[----:B------:R-:W-:Y:S02]  /*e300*/  R2UR UR8, R136 ;  /* 0x00000000880872ca */ /* 0x000fe400000e0000 */
[----:B------:R-:W-:Y:S02]  /*e310*/  FSEL R129, R6, -INF , !P2 ;  /* 0xff80000006817808 */ /* 0x000fe40005000000 */
[----:B---3--:R-:W-:Y:S02]  /*e320*/  FSEL R139, R5, -INF , !P0 ;  /* 0xff800000058b7808 */ /* 0x008fe40004000000 */
[----:B----4-:R-:W-:Y:S02]  /*e330*/  FSEL R136, R2, -INF , !P1 ;  /* 0xff80000002887808 */ /* 0x010fe40004800000 */
[----:B------:R-:W-:-:S02]  /*e340*/  ISETP.GE.AND P2, PT, R128, 0x71, PT ;  /* 0x000000718000780c */ /* 0x000fc40003f46270 */
        /* <DEDUP_REMOVED lines=19> */
[----:B--2---:R-:W-:Y:S01]  /*e480*/  FFMA.FTZ R216, R216, UR4, -R218 ;  /* 0x00000004d8d87c23 */ /* 0x004fe200080108da */
[C---:B------:R-:W-:Y:S02]  /*e490*/  VIADD R27, R9.reuse, 0x10 ;  /* 0x00000010091b7836 */ /* 0x040fe40000000000 */
[----:B------:R-:W-:Y:S01]  /*e4a0*/  FADD.FTZ R226, R26, -R226 ;  /* 0x800000e21ae27221 */ /* 0x000fe20000010000 */
[----:B------:R-:W-:Y:S01]  /*e4b0*/  IADD3 R221, R9, 0x14, RZ ;  /* 0x0000001409dd7810 */ /* 0x000fe20007ffe0ff */
[----:B------:R-:W-:-:S02]  /*e4c0*/  FFMA.FTZ R26, R214, UR4, -R218 ;  /* 0x00000004d61a7c23 */ /* 0x000fc400080108da */
[----:B------:R2:W4:Y:S01]  /*e4d0*/  MUFU.EX2 R214, R216 ;  /* 0x000000d800d67308 */ /* 0x0005220000000800 */
[----:B------:R-:W4:Y:S01]  /*e4e0*/  SHFL.IDX PT, R231, R17, R231, 0x1f ;  /* 0x00001fe711e77589 */ /* 0x000f2200000e0000 */
[--C-:B---3--:R-:W-:Y:S01]  /*e4f0*/  FADD.FTZ R218, R30, -R24.reuse ;  /* 0x800000181eda7221 */ /* 0x108fe20000010000 */
[----:B--2---:R-:W-:Y:S02]  /*e500*/  FADD.FTZ R216, R28, -R24 ;  /* 0x800000181cd87221 */ /* 0x004fe40000010000 */
[----:B------:R-:W2:Y:S04]  /*e510*/  SHFL.IDX PT, R28, R224, R27, 0x1f ;  /* 0x00001f1be01c7589 */ /* 0x000ea800000e0000 */
[----:B------:R1:W-:Y:S04]  /*e520*/  SHFL.IDX PT, R27, R224, R221, 0x1f ;  /* 0x00001fdde01b7589 */ /* 0x0003e800000e0000 */
[----:B------:R3:W2:Y:S01]  /*e530*/  SHFL.IDX PT, R30, R17, R232, 0x1f ;  /* 0x00001fe8111e7589 */ /* 0x0006a200000e0000 */
[----:B-1----:R-:W-:Y:S01]  /*e540*/  FADD.FTZ R221, R29, -R223 ;  /* 0x800000df1ddd7221 */ /* 0x002fe20000010000 */
[----:B------:R-:W-:-:S02]  /*e550*/  VIADD R29, R9, 0x18 ;  /* 0x00000018091d7836 */ /* 0x000fc40000000000 */
[----:B------:R-:W-:Y:S01]  /*e560*/  FADD.FTZ R223, R31, -R223 ;  /* 0x800000df1fdf7221 */ /* 0x000fe20000010000 */
[----:B------:R-:W-:-:S03]  /*e570*/  IADD3 R31, R9, 0x10, RZ ;  /* 0x00000010091f7810 */ /* 0x000fc60007ffe0ff */
[----:B------:R-:W1:Y:S04]  /*e580*/  SHFL.IDX PT, R29, R224, R29, 0x1f ;  /* 0x00001f1de01d7589 */ /* 0x000e6800000e0000 */
[----:B------:R-:W1:Y:S01]  /*e590*/  SHFL.IDX PT, R31, R17, R31, 0x1f ;  /* 0x00001f1f111f7589 */ /* 0x000e6200000e0000 */
[----:B---3--:R-:W-:Y:S01]  /*e5a0*/  VIADD R232, R9, 0x1c ;  /* 0x0000001c09e87836 */ /* 0x008fe20000000000 */
[----:B------:R3:W1:Y:S01]  /*e5b0*/  MUFU.EX2 R24, R26 ;  /* 0x0000001a00187308 */ /* 0x0006620000000800 */
[----:B------:R-:W-:-:S04]  /*e5c0*/  FFMA.FTZ R219, R219, UR4, -R25 ;  /* 0x00000004dbdb7c23 */ /* 0x000fc80008010819 */
[----:B------:R1:W-:Y:S01]  /*e5d0*/  SHFL.IDX PT, R232, R224, R232, 0x1f ;  /* 0x00001fe8e0e87589 */ /* 0x0003e200000e0000 */
[----:B---3--:R-:W-:Y:S01]  /*e5e0*/  FFMA.FTZ R26, R228, UR4, -R25 ;  /* 0x00000004e41a7c23 */ /* 0x008fe20008010819 */
[--C-:B----4-:R-:W-:Y:S01]  /*e5f0*/  FFMA.FTZ R25, R225, UR4, -R231.reuse ;  /* 0x00000004e1197c23 */ /* 0x110fe200080108e7 */
[----:B------:R-:W-:Y:S01]  /*e600*/  FFMA.FTZ R231, R222, UR4, -R231 ;  /* 0x00000004dee77c23 */ /* 0x000fe200080108e7 */
[--C-:B--2---:R-:W-:Y:S01]  /*e610*/  FADD.FTZ R222, R32, -R28.reuse ;  /* 0x8000001c20de7221 */ /* 0x104fe20000010000 */
[----:B------:R-:W-:Y:S02]  /*e620*/  VIADD R32, R9, 0x14 ;  /* 0x0000001409207836 */ /* 0x000fe40000000000 */
[----:B-1----:R-:W-:Y:S01]  /*e630*/  FADD.FTZ R224, R34, -R28 ;  /* 0x8000001c22e07221 */ /* 0x002fe20000010000 */
[--C-:B------:R-:W-:Y:S01]  /*e640*/  FFMA.FTZ R28, R220, UR4, -R30.reuse ;  /* 0x00000004dc1c7c23 */ /* 0x100fe2000801081e */
[----:B------:R-:W-:Y:S01]  /*e650*/  FFMA.FTZ R30, R217, UR4, -R30 ;  /* 0x00000004d91e7c23 */ /* 0x000fe2000801081e */
[--C-:B------:R-:W-:Y:S01]  /*e660*/  FADD.FTZ R217, R36, -R29.reuse ;  /* 0x8000001d24d97221 */ /* 0x100fe20000010000 */
[----:B------:R-:W-:Y:S01]  /*e670*/  FADD.FTZ R220, R38, -R29 ;  /* 0x8000001d26dc7221 */ /* 0x000fe20000010000 */
[----:B------:R-:W1:Y:S01]  /*e680*/  SHFL.IDX PT, R32, R17, R32, 0x1f ;  /* 0x00001f2011207589 */ /* 0x000e6200000e0000 */
[--C-:B------:R-:W-:Y:S01]  /*e690*/  FFMA.FTZ R29, R215, UR4, -R31.reuse ;  /* 0x00000004d71d7c23 */ /* 0x100fe2000801081f */
[----:B------:R-:W-:Y:S01]  /*e6a0*/  FFMA.FTZ R31, R213, UR4, -R31 ;  /* 0x00000004d51f7c23 */ /* 0x000fe2000801081f */
[----:B------:R-:W-:Y:S01]  /*e6b0*/  FFMA.FTZ R213, -R18, R18, 1 ;  /* 0x3f80000012d57423 */ /* 0x000fe20000010112 */
[----:B------:R-:W-:Y:S01]  /*e6c0*/  FMUL.FTZ R229, R214, R229 ;  /* 0x000000e5d6e57220 */ /* 0x000fe20000410000 */
[----:B------:R-:W-:-:S03]  /*e6d0*/  VIADD R34, R9, 0x18 ;  /* 0x0000001809227836 */ /* 0x000fc60000000000 */
[----:B------:R-:W-:Y:S01]  /*e6e0*/  FMUL.FTZ R213, R213, R229 ;  /* 0x000000e5d5d57220 */ /* 0x000fe20000410000 */
[----:B------:R-:W-:Y:S01]  /*e6f0*/  IADD3 R229, R9, 0x1c, RZ ;  /* 0x0000001c09e57810 */ /* 0x000fe20007ffe0ff */
[--C-:B------:R-:W-:Y:S02]  /*e700*/  FADD.FTZ R225, R33, -R27.reuse ;  /* 0x8000001b21e17221 */ /* 0x100fe40000010000 */
[----:B------:R-:W2:Y:S04]  /*e710*/  SHFL.IDX PT, R33, R17, R34, 0x1f ;  /* 0x00001f2211217589 */ /* 0x000ea800000e0000 */
[----:B------:R-:W3:Y:S01]  /*e720*/  SHFL.IDX PT, R34, R17, R229, 0x1f ;  /* 0x00001fe511227589 */ /* 0x000ee200000e0000 */
[----:B------:R-:W-:Y:S01]  /*e730*/  FMUL.FTZ R226, R24, R226 ;  /* 0x000000e218e27220 */ /* 0x000fe20000410000 */
[----:B------:R-:W4:Y:S01]  /*e740*/  MUFU.EX2 R219, R219 ;  /* 0x000000db00db7308 */ /* 0x000f220000000800 */
[----:B------:R-:W-:Y:S01]  /*e750*/  FADD.FTZ R228, R35, -R27 ;  /* 0x8000001b23e47221 */ /* 0x000fe20000010000 */
[--C-:B-1----:R-:W-:Y:S01]  /*e760*/  FFMA.FTZ R211, R211, UR4, -R32.reuse ;  /* 0x00000004d3d37c23 */ /* 0x102fe20008010820 */
[----:B------:R-:W-:Y:S01]  /*e770*/  FFMA.FTZ R32, R210, UR4, -R32 ;  /* 0x00000004d2207c23 */ /* 0x000fe20008010820 */
[----:B------:R-:W-:Y:S01]  /*e780*/  FFMA.FTZ R210, -R19, R19, 1 ;  /* 0x3f80000013d27423 */ /* 0x000fe20000010113 */
[----:B------:R-:W1:Y:S03]  /*e790*/  SHFL.IDX PT, R35, R15, R9, 0x1f ;  /* 0x00001f090f237589 */ /* 0x000e6600000e0000 */
[----:B------:R2:W-:Y:S01]  /*e7a0*/  MUFU.EX2 R18, R31 ;  /* 0x0000001f00127308 */ /* 0x0005e20000000800 */
[----:B------:R-:W-:Y:S01]  /*e7b0*/  FMUL.FTZ R210, R210, R226 ;  /* 0x000000e2d2d27220 */ /* 0x000fe20000410000 */
[C---:B------:R-:W-:Y:S01]  /*e7c0*/  VIADD R226, R9.reuse, 0x4 ;  /* 0x0000000409e27836 */ /* 0x040fe20000000000 */
[----:B------:R-:W-:-:S05]  /*e7d0*/  IADD3 R36, R9, 0xc, RZ ;  /* 0x0000000c09247810 */ /* 0x000fca0007ffe0ff */
[----:B------:R4:W-:Y:S01]  /*e7e0*/  MUFU.EX2 R19, R32 ;  /* 0x0000002000137308 */ /* 0x0009e20000000800 */
[--C-:B--2---:R-:W-:Y:S01]  /*e7f0*/  FFMA.FTZ R31, R208, UR4, -R33.reuse ;  /* 0x00000004d01f7c23 */ /* 0x104fe20008010821 */
[----:B----4-:R-:W-:Y:S01]  /*e800*/  FFMA.FTZ R32, R209, UR4, -R33 ;  /* 0x00000004d1207c23 */ /* 0x010fe20008010821 */
[--C-:B---3--:R-:W-:Y:S01]  /*e810*/  FFMA.FTZ R33, R206, UR4, -R34.reuse ;  /* 0x00000004ce217c23 */ /* 0x108fe20008010822 */
[----:B------:R-:W-:Y:S02]  /*e820*/  FFMA.FTZ R34, R207, UR4, -R34 ;  /* 0x00000004cf227c23 */ /* 0x000fe40008010822 */
[----:B------:R-:W-:Y:S02]  /*e830*/  SHFL.IDX PT, R207, R15, R226, 0x1f ;  /* 0x00001fe20fcf7589 */ /* 0x000fe400000e0000 */
[----:B------:R2:W-:Y:S01]  /*e840*/  MUFU.EX2 R27, R231 ;  /* 0x000000e7001b7308 */ /* 0x0005e20000000800 */
[----:B------:R-:W-:Y:S01]  /*e850*/  FFMA.FTZ R208, -R230, R230, 1 ;  /* 0x3f800000e6d07423 */ /* 0x000fe200000101e6 */
[----:B------:R-:W-:Y:S01]  /*e860*/  FMUL.FTZ R227, R219, R227 ;  /* 0x000000e3dbe37220 */ /* 0x000fe20000410000 */
[----:B------:R-:W-:-:S02]  /*e870*/  VIADD R215, R9, 0x8 ;  /* 0x0000000809d77836 */ /* 0x000fc40000000000 */
[----:B--2---:R-:W-:Y:S02]  /*e880*/  FADD.FTZ R231, R37, -R232 ;  /* 0x800000e825e77221 */ /* 0x004fe40000010000 */
[----:B------:R2:W3:Y:S01]  /*e890*/  SHFL.IDX PT, R37, R15, R36, 0x1f ;  /* 0x00001f240f257589 */ /* 0x0004e200000e0000 */
[----:B------:R-:W-:Y:S01]  /*e8a0*/  FMUL.FTZ R208, R208, R227 ;  /* 0x000000e3d0d07220 */ /* 0x000fe20000410000 */
[----:B------:R4:W-:Y:S01]  /*e8b0*/  MUFU.EX2 R17, R211 ;  /* 0x000000d300117308 */ /* 0x0009e20000000800 */
[C---:B------:R-:W-:Y:S01]  /*e8c0*/  VIADD R227, R9.reuse, 0x10 ;  /* 0x0000001009e37836 */ /* 0x040fe20000000000 */
[----:B------:R-:W3:Y:S01]  /*e8d0*/  SHFL.IDX PT, R209, R15, R215, 0x1f ;  /* 0x00001fd70fd17589 */ /* 0x000ee200000e0000 */
[--C-:B-1----:R-:W-:Y:S01]  /*e8e0*/  FFMA.FTZ R204, R204, UR4, -R35.reuse ;  /* 0x00000004cccc7c23 */ /* 0x102fe20008010823 */
[C---:B------:R-:W-:Y:S01]  /*e8f0*/  IADD3 R230, R9.reuse, 0x18, RZ ;  /* 0x0000001809e67810 */ /* 0x040fe20007ffe0ff */
[----:B----4-:R-:W-:Y:S02]  /*e900*/  VIADD R211, R9, 0x14 ;  /* 0x0000001409d37836 */ /* 0x010fe40000000000 */
[----:B--2---:R-:W-:-:S02]  /*e910*/  FFMA.FTZ R36, R205, UR4, -R35 ;  /* 0x00000004cd247c23 */ /* 0x004fc40008010823 */
[----:B------:R-:W1:Y:S04]  /*e920*/  SHFL.IDX PT, R205, R15, R227, 0x1f ;  /* 0x00001fe30fcd7589 */ /* 0x000e6800000e0000 */
[----:B------:R-:W2:Y:S01]  /*e930*/  SHFL.IDX PT, R38, R15, R211, 0x1f ;  /* 0x00001fd30f267589 */ /* 0x000ea200000e0000 */
[----:B------:R-:W-:Y:S01]  /*e940*/  FADD.FTZ R232, R39, -R232 ;  /* 0x800000e827e87221 */ /* 0x000fe20000010000 */
[----:B------:R4:W-:Y:S02]  /*e950*/  MUFU.EX2 R35, R204 ;  /* 0x000000cc00237308 */ /* 0x0009e40000000800 */
[----:B------:R-:W2:Y:S01]  /*e960*/  SHFL.IDX PT, R39, R15, R230, 0x1f ;  /* 0x00001fe60f277589 */ /* 0x000ea200000e0000 */
[----:B---3--:R-:W-:Y:S01]  /*e970*/  FFMA.FTZ R120, R120, UR4, -R37 ;  /* 0x0000000478787c23 */ /* 0x008fe20008010825 */
        /* <DEDUP_REMOVED lines=9> */
[----:B------:R-:W-:Y:S02]  /*ea10*/  VIADD R209, R9, 0xc ;  /* 0x0000000c09d17836 */ /* 0x000fe40000000000 */
[--C-:B------:R-:W-:Y:S01]  /*ea20*/  FFMA.FTZ R123, R103, UR4, -R205.reuse ;  /* 0x00000004677b7c23 */ /* 0x100fe200080108cd */
[----:B---3--:R3:W-:Y:S01]  /*ea30*/  MUFU.EX2 R15, R204 ;  /* 0x000000cc000f7308 */ /* 0x0087e20000000800 */
[--C-:B--2---:R-:W-:Y:S01]  /*ea40*/  FFMA.FTZ R109, R109, UR4, -R38.reuse ;  /* 0x000000046d6d7c23 */ /* 0x104fe20008010826 */
[----:B------:R-:W-:Y:S01]  /*ea50*/  FFMA.FTZ R103, R94, UR4, -R38 ;  /* 0x000000045e677c23 */ /* 0x000fe20008010826 */
[----:B------:R-:W-:Y:S01]  /*ea60*/  FFMA.FTZ R114, R114, UR4, -R205 ;  /* 0x0000000472727c23 */ /* 0x000fe200080108cd */
[----:B------:R-:W-:-:S04]  /*ea70*/  FFMA.FTZ R112, R112, UR4, -R39 ;  /* 0x0000000470707c23 */ /* 0x000fc80008010827 */
[----:B------:R2:W-:Y:S01]  /*ea80*/  MUFU.EX2 R38, R206 ;  /* 0x000000ce00267308 */ /* 0x0005e20000000800 */
[----:B---3--:R-:W3:Y:S01]  /*ea90*/  SHFL.IDX PT, R204, R10, R9, 0x1f ;  /* 0x00001f090acc7589 */ /* 0x008ee200000e0000 */
[----:B------:R-:W-:Y:S01]  /*eaa0*/  FFMA.FTZ R107, R107, UR4, -R39 ;  /* 0x000000046b6b7c23 */ /* 0x000fe20008010827 */
[----:B----4-:R-:W-:Y:S01]  /*eab0*/  FFMA.FTZ R205, R97, UR4, -R122 ;  /* 0x0000000461cd7c23 */ /* 0x010fe2000801087a */
[--C-:B------:R-:W-:Y:S01]  /*eac0*/  FFMA.FTZ R119, R119, UR4, -R124.reuse ;  /* 0x0000000477777c23 */ /* 0x100fe2000801087c */
[----:B--2---:R-:W2:Y:S03]  /*ead0*/  SHFL.IDX PT, R206, R10, R209, 0x1f ;  /* 0x00001fd10ace7589 */ /* 0x004ea600000e0000 */
[----:B------:R4:W-:Y:S01]  /*eae0*/  MUFU.EX2 R39, R125 ;  /* 0x0000007d00277308 */ /* 0x0009e20000000800 */
[----:B------:R-:W-:Y:S01]  /*eaf0*/  FFMA.FTZ R124, R98, UR4, -R124 ;  /* 0x00000004627c7c23 */ /* 0x000fe2000801087c */
[----:B------:R-:W2:Y:S04]  /*eb00*/  SHFL.IDX PT, R97, R10, R227, 0x1f ;  /* 0x00001fe30a617589 */ /* 0x000ea800000e0000 */
[----:B------:R-:W-:Y:S04]  /*eb10*/  SHFL.IDX PT, R98, R10, R230, 0x1f ;  /* 0x00001fe60a627589 */ /* 0x000fe800000e0000 */
[----:B----4-:R-:W4:Y:S01]  /*eb20*/  SHFL.IDX PT, R125, R10, R211, 0x1f ;  /* 0x00001fd30a7d7589 */ /* 0x010f2200000e0000 */
[----:B------:R1:W-:Y:S02]  /*eb30*/  MUFU.EX2 R94, R120 ;  /* 0x00000078005e7308 */ /* 0x0003e40000000800 */
[----:B-1----:R-:W-:-:S02]  /*eb40*/  FFMA.FTZ R120, R99, UR4, -R207 ;  /* 0x0000000463787c23 */ /* 0x002fc400080108cf */
[----:B------:R-:W1:Y:S04]  /*eb50*/  SHFL.IDX PT, R99, R12, R9, 0x1f ;  /* 0x00001f090c637589 */ /* 0x000e6800000e0000 */
[----:B------:R-:W1:Y:S01]  /*eb60*/  MUFU.EX2 R29, R29 ;  /* 0x0000001d001d7308 */ /* 0x000e620000000800 */
[--C-:B---3--:R-:W-:Y:S01]  /*eb70*/  FFMA.FTZ R117, R117, UR4, -R204.reuse ;  /* 0x0000000475757c23 */ /* 0x108fe200080108cc */
[----:B------:R-:W-:Y:S01]  /*eb80*/  FFMA.FTZ R106, R106, UR4, -R204 ;  /* 0x000000046a6a7c23 */ /* 0x000fe200080108cc */
[--C-:B--2---:R-:W-:Y:S01]  /*eb90*/  FFMA.FTZ R105, R105, UR4, -R206.reuse ;  /* 0x0000000469697c23 */ /* 0x104fe200080108ce */
        /* <DEDUP_REMOVED lines=59> */
[--C-:B------:R-:W-:Y:S01]  /*ef50*/  FFMA.FTZ R206, R206, UR4, -R112.reuse ;  /* 0x00000004cece7c23 */ /* 0x100fe20008010870 */
[----:B------:R-:W-:Y:S01]  /*ef60*/  FFMA.FTZ R207, R207, UR4, -R112 ;  /* 0x00000004cfcf7c23 */ /* 0x000fe20008010870 */
[----:B------:R3:W-:Y:S01]  /*ef70*/  MUFU.EX2 R95, R109 ;  /* 0x0000006d005f7308 */ /* 0x0007e20000000800 */
[----:B------:R-:W-:Y:S01]  /*ef80*/  FMUL.FTZ R112, R235, R221 ;  /* 0x000000ddeb707220 */ /* 0x000fe20000410000 */
[--C-:B------:R-:W-:Y:S01]  /*ef90*/  FADD.FTZ R45, R45, -R217.reuse ;  /* 0x800000d92d2d7221 */ /* 0x100fe20000010000 */
[----:B------:R-:W-:Y:S01]  /*efa0*/  FADD.FTZ R47, R47, -R217 ;  /* 0x800000d92f2f7221 */ /* 0x000fe20000010000 */
[----:B------:R-:W4:Y:S04]  /*efb0*/  SHFL.IDX PT, R221, R14, R226, 0x1f ;  /* 0x00001fe20edd7589 */ /* 0x000f2800000e0000 */
[----:B------:R-:W-:Y:S04]  /*efc0*/  LDS R217, [R11+0x400] ;  /* 0x000400000bd97984 */ /* 0x000fe80000000800 */
[----:B---3--:R2:W-:Y:S01]  /*efd0*/  SHFL.IDX PT, R109, R12, R227, 0x1f ;  /* 0x00001fe30c6d7589 */ /* 0x0085e200000e0000 */
[----:B------:R-:W3:Y:S01]  /*efe0*/  MUFU.EX2 R36, R36 ;  /* 0x0000002400247308 */ /* 0x000ee20000000800 */
[----:B--2---:R-:W-:-:S02]  /*eff0*/  FMUL.FTZ R227, R32, R220 ;  /* 0x000000dc20e37220 */ /* 0x004fc40000410000 */
[----:B------:R-:W2:Y:S01]  /*f000*/  SHFL.IDX PT, R220, R14, R229, 0x1f ;  /* 0x00001fe50edc7589 */ /* 0x000ea200000e0000 */
[--C-:B-1----:R-:W-:Y:S01]  /*f010*/  FADD.FTZ R40, R40, -R218.reuse ;  /* 0x800000da28287221 */ /* 0x102fe20000010000 */
[----:B------:R-:W-:Y:S01]  /*f020*/  FFMA.FTZ R20, -R20, R20, 1 ;  /* 0x3f80000014147423 */ /* 0x000fe20000010114 */
[----:B------:R-:W-:Y:S01]  /*f030*/  FMUL.FTZ R224, R18, R224 ;  /* 0x000000e012e07220 */ /* 0x000fe20000410000 */
[----:B------:R-:W-:Y:S01]  /*f040*/  IADD3 R235, R9, 0x10, RZ ;  /* 0x0000001009eb7810 */ /* 0x000fe20007ffe0ff */
[----:B------:R-:W-:Y:S01]  /*f050*/  FMUL.FTZ R225, R17, R225 ;  /* 0x000000e111e17220 */ /* 0x000fe20000410000 */
[----:B------:R-:W-:Y:S01]  /*f060*/  FADD.FTZ R42, R42, -R218 ;  /* 0x800000da2a2a7221 */ /* 0x000fe20000010000 */
[----:B------:R-:W-:Y:S01]  /*f070*/  FFMA.FTZ R11, -R170, R170, 1 ;  /* 0x3f800000aa0b7423 */ /* 0x000fe200000101aa */
[----:B------:R-:W-:Y:S01]  /*f080*/  FMUL.FTZ R40, R35, R40 ;  /* 0x0000002823287220 */ /* 0x000fe20000410000 */
[----:B------:R-:W-:Y:S01]  /*f090*/  FFMA.FTZ R21, -R21, R21, 1 ;  /* 0x3f80000015157423 */ /* 0x000fe20000010115 */
[----:B------:R-:W-:-:S02]  /*f0a0*/  VIADD R234, R9, 0x14 ;  /* 0x0000001409ea7836 */ /* 0x000fc40000000000 */
[--C-:B----4-:R-:W-:Y:S01]  /*f0b0*/  FADD.FTZ R41, R41, -R221.reuse ;  /* 0x800000dd29297221 */ /* 0x110fe20000010000 */
[----:B------:R-:W1:Y:S01]  /*f0c0*/  MUFU.EX2 R30, R30 ;  /* 0x0000001e001e7308 */ /* 0x000e620000000800 */
[----:B------:R-:W-:Y:S01]  /*f0d0*/  FMUL.FTZ R22, R20, R22 ;  /* 0x0000001614167220 */ /* 0x000fe20000410000 */
[----:B------:R-:W-:Y:S01]  /*f0e0*/  FMUL.FTZ R20, R211, R224 ;  /* 0x000000e0d3147220 */ /* 0x000fe20000410000 */
[----:B------:R-:W-:Y:S01]  /*f0f0*/  FADD.FTZ R43, R43, -R221 ;  /* 0x800000dd2b2b7221 */ /* 0x000fe20000010000 */
[----:B------:R-:W4:Y:S01]  /*f100*/  SHFL.IDX PT, R224, R14, R235, 0x1f ;  /* 0x00001feb0ee07589 */ /* 0x000f2200000e0000 */
[----:B------:R-:W-:Y:S01]  /*f110*/  FMUL.FTZ R11, R11, R40 ;  /* 0x000000280b0b7220 */ /* 0x000fe20000410000 */
[----:B---3--:R-:W-:Y:S01]  /*f120*/  FMUL.FTZ R42, R36, R42 ;  /* 0x0000002a242a7220 */ /* 0x008fe20000410000 */
[----:B------:R-:W-:Y:S01]  /*f130*/  FMUL.FTZ R21, R21, R225 ;  /* 0x000000e115157220 */ /* 0x000fe20000410000 */
[----:B------:R-:W-:Y:S01]  /*f140*/  FFMA.FTZ R40, -R169, R169, 1 ;  /* 0x3f800000a9287423 */ /* 0x000fe200000101a9 */
[----:B------:R-:W-:Y:S01]  /*f150*/  FMUL.FTZ R221, R15, R41 ;  /* 0x000000290fdd7220 */ /* 0x000fe20000410000 */
[--C-:B--2---:R-:W-:Y:S01]  /*f160*/  FADD.FTZ R53, R53, -R220.reuse ;  /* 0x800000dc35357221 */ /* 0x104fe20000010000 */
[----:B------:R-:W-:Y:S01]  /*f170*/  FADD.FTZ R55, R55, -R220 ;  /* 0x800000dc37377221 */ /* 0x000fe20000010000 */
[----:B------:R-:W-:Y:S01]  /*f180*/  FFMA.FTZ R220, -R168, R168, 1 ;  /* 0x3f800000a8dc7423 */ /* 0x000fe200000101a8 */
[----:B------:R-:W2:Y:S01]  /*f190*/  SHFL.IDX PT, R225, R14, R234, 0x1f ;  /* 0x00001fea0ee17589 */ /* 0x000ea200000e0000 */
[----:B------:R-:W-:-:S02]  /*f1a0*/  FADD.FTZ R46, R46, -R222 ;  /* 0x800000de2e2e7221 */ /* 0x000fc40000010000 */
[----:B------:R-:W-:Y:S01]  /*f1b0*/  FMUL.FTZ R41, R220, R42 ;  /* 0x0000002adc297220 */ /* 0x000fe20000410000 */
[----:B------:R-:W-:Y:S01]  /*f1c0*/  FMUL.FTZ R42, R40, R221 ;  /* 0x000000dd282a7220 */ /* 0x000fe20000410000 */
[----:B------:R-:W-:Y:S01]  /*f1d0*/  FFMA.FTZ R40, -R23, R23, 1 ;  /* 0x3f80000017287423 */ /* 0x000fe20000010117 */
[----:B------:R-:W-:Y:S01]  /*f1e0*/  FFMA.FTZ R23, -R88, R88, 1 ;  /* 0x3f80000058177423 */ /* 0x000fe20000010158 */
[----:B------:R-:W-:-:S04]  /*f1f0*/  FMUL.FTZ R46, R39, R46 ;  /* 0x0000002e272e7220 */ /* 0x000fc80000410000 */
[----:B------:R-:W-:Y:S01]  /*f200*/  FMUL.FTZ R23, R23, R46 ;  /* 0x0000002e17177220 */ /* 0x000fe20000410000 */
[----:B------:R-:W-:Y:S02]  /*f210*/  FFMA.FTZ R46, -R92, R92, 1 ;  /* 0x3f8000005c2e7423 */ /* 0x000fe4000001015c */
[----:B------:R-:W3:Y:S01]  /*f220*/  SHFL.IDX PT, R92, R217, R233, 0x1f ;  /* 0x00001fe9d95c7589 */ /* 0x000ee200000e0000 */
[----:B-1----:R-:W-:-:S04]  /*f230*/  FMUL.FTZ R223, R30, R223 ;  /* 0x000000df1edf7220 */ /* 0x002fc80000410000 */
[----:B------:R-:W-:Y:S02]  /*f240*/  FMUL.FTZ R209, R209, R223 ;  /* 0x000000dfd1d17220 */ /* 0x000fe40000410000 */
[----:B------:R1:W3:Y:S01]  /*f250*/  SHFL.IDX PT, R223, R14, R230, 0x1f ;  /* 0x00001fe60edf7589 */ /* 0x0002e200000e0000 */
[----:B----4-:R-:W-:Y:S01]  /*f260*/  FADD.FTZ R48, R48, -R224 ;  /* 0x800000e030307221 */ /* 0x010fe20000010000 */
[----:B------:R-:W-:Y:S01]  /*f270*/  FMUL.FTZ R45, R94, R45 ;  /* 0x0000002d5e2d7220 */ /* 0x000fe20000410000 */
[--C-:B--2---:R-:W-:Y:S01]  /*f280*/  FADD.FTZ R49, R49, -R225.reuse ;  /* 0x800000e131317221 */ /* 0x104fe20000010000 */
[----:B------:R-:W-:Y:S01]  /*f290*/  FFMA.FTZ R211, -R200, R200, 1 ;  /* 0x3f800000c8d37423 */ /* 0x000fe200000101c8 */
[----:B------:R-:W-:Y:S01]  /*f2a0*/  FMUL.FTZ R228, R19, R228 ;  /* 0x000000e413e47220 */ /* 0x000fe20000410000 */
[----:B------:R-:W-:Y:S01]  /*f2b0*/  FFMA.FTZ R89, -R89, R89, 1 ;  /* 0x3f80000059597423 */ /* 0x000fe20000010159 */
[----:B------:R-:W-:Y:S01]  /*f2c0*/  FMUL.FTZ R47, R10, R47 ;  /* 0x0000002f0a2f7220 */ /* 0x000fe20000410000 */
[----:B------:R-:W-:Y:S01]  /*f2d0*/  FFMA.FTZ R90, -R90, R90, 1 ;  /* 0x3f8000005a5a7423 */ /* 0x000fe2000001015a */
[----:B------:R-:W-:Y:S01]  /*f2e0*/  FMUL.FTZ R48, R96, R48 ;  /* 0x0000003060307220 */ /* 0x000fe20000410000 */
[----:B------:R-:W-:Y:S01]  /*f2f0*/  FFMA.FTZ R226, -R203, R203, 1 ;  /* 0x3f800000cbe27423 */ /* 0x000fe200000101cb */
[----:B------:R-:W-:Y:S01]  /*f300*/  FMUL.FTZ R45, R40, R45 ;  /* 0x0000002d282d7220 */ /* 0x000fe20000410000 */
[----:B------:R-:W-:Y:S01]  /*f310*/  FADD.FTZ R51, R51, -R225 ;  /* 0x800000e133337221 */ /* 0x000fe20000010000 */
[----:B------:R-:W-:Y:S01]  /*f320*/  FFMA.FTZ R218, -R167, R167, 1 ;  /* 0x3f800000a7da7423 */ /* 0x000fe200000101a7 */
[----:B------:R-:W-:Y:S01]  /*f330*/  FMUL.FTZ R43, R37, R43 ;  /* 0x0000002b252b7220 */ /* 0x000fe20000410000 */
[----:B------:R-:W-:Y:S01]  /*f340*/  FMUL.FTZ R40, R95, R49 ;  /* 0x000000315f287220 */ /* 0x000fe20000410000 */
[----:B------:R-:W-:Y:S01]  /*f350*/  FMUL.FTZ R211, R211, R228 ;  /* 0x000000e4d3d37220 */ /* 0x000fe20000410000 */
[----:B------:R-:W-:Y:S01]  /*f360*/  FMUL.FTZ R49, R89, R47 ;  /* 0x0000002f59317220 */ /* 0x000fe20000410000 */
[----:B------:R-:W-:Y:S01]  /*f370*/  FADD.FTZ R44, R44, -R222 ;  /* 0x800000de2c2c7221 */ /* 0x000fe20000010000 */
[----:B------:R-:W-:Y:S01]  /*f380*/  FFMA.FTZ R91, -R91, R91, 1 ;  /* 0x3f8000005b5b7423 */ /* 0x000fe2000001015b */
[----:B------:R-:W-:Y:S01]  /*f390*/  FMUL.FTZ R47, R90, R48 ;  /* 0x000000305a2f7220 */ /* 0x000fe20000410000 */
[----:B------:R-:W-:Y:S01]  /*f3a0*/  IADD3 R228, R9, 0x8, RZ ;  /* 0x0000000809e47810 */ /* 0x000fe20007ffe0ff */
[----:B-1----:R-:W-:Y:S01]  /*f3b0*/  FMUL.FTZ R14, R226, R227 ;  /* 0x000000e3e20e7220 */ /* 0x002fe20000410000 */
[----:B------:R-:W-:Y:S01]  /*f3c0*/  FFMA.FTZ R90, -R165, R165, 1 ;  /* 0x3f800000a55a7423 */ /* 0x000fe200000101a5 */
[----:B------:R-:W-:Y:S01]  /*f3d0*/  FMUL.FTZ R43, R218, R43 ;  /* 0x0000002bda2b7220 */ /* 0x000fe20000410000 */
[----:B------:R-:W-:-:S02]  /*f3e0*/  VIADD R227, R9, 0x4 ;  /* 0x0000000409e37836 */ /* 0x000fc40000000000 */
[----:B------:R-:W-:Y:S01]  /*f3f0*/  FMUL.FTZ R51, R98, R51 ;  /* 0x0000003362337220 */ /* 0x000fe20000410000 */
[----:B------:R-:W-:Y:S01]  /*f400*/  FFMA.FTZ R218, -R166, R166, 1 ;  /* 0x3f800000a6da7423 */ /* 0x000fe200000101a6 */
[----:B------:R-:W-:Y:S01]  /*f410*/  FMUL.FTZ R44, R38, R44 ;  /* 0x0000002c262c7220 */ /* 0x000fe20000410000 */
[----:B------:R-:W-:Y:S01]  /*f420*/  FMUL.FTZ R48, R91, R40 ;  /* 0x000000285b307220 */ /* 0x000fe20000410000 */
[----:B------:R-:W1:Y:S01]  /*f430*/  SHFL.IDX PT, R89, R217, R9, 0x1f ;  /* 0x00001f09d9597589 */ /* 0x000e6200000e0000 */
[----:B------:R-:W2:Y:S01]  /*f440*/  MUFU.EX2 R107, R107 ;  /* 0x0000006b006b7308 */ /* 0x000ea20000000800 */
[--C-:B---3--:R-:W-:Y:S01]  /*f450*/  FADD.FTZ R61, R61, -R92.reuse ;  /* 0x8000005c3d3d7221 */ /* 0x108fe20000010000 */
[----:B------:R-:W-:Y:S01]  /*f460*/  FMUL.FTZ R51, R90, R51 ;  /* 0x000000335a337220 */ /* 0x000fe20000410000 */
[----:B------:R-:W3:Y:S01]  /*f470*/  SHFL.IDX PT, R40, R217, R228, 0x1f ;  /* 0x00001fe4d9287589 */ /* 0x000ee200000e0000 */
[----:B------:R-:W-:Y:S01]  /*f480*/  FADD.FTZ R92, R63, -R92 ;  /* 0x8000005c3f5c7221 */ /* 0x000fe20000010000 */
[----:B------:R-:W-:Y:S01]  /*f490*/  FADD.FTZ R50, R50, -R224 ;  /* 0x800000e032327221 */ /* 0x000fe20000010000 */
[----:B------:R-:W-:Y:S01]  /*f4a0*/  FMUL.FTZ R44, R218, R44 ;  /* 0x0000002cda2c7220 */ /* 0x000fe20000410000 */
[----:B------:R-:W4:Y:S01]  /*f4b0*/  SHFL.IDX PT, R88, R217, R227, 0x1f ;  /* 0x00001fe3d9587589 */ /* 0x000f2200000e0000 */
[----:B------:R-:W1:Y:S03]  /*f4c0*/  MUFU.EX2 R205, R205 ;  /* 0x000000cd00cd7308 */ /* 0x000e660000000800 */
[----:B------:R-:W4:Y:S04]  /*f4d0*/  SHFL.IDX PT, R90, R217, R230, 0x1f ;  /* 0x00001fe6d95a7589 */ /* 0x000f2800000e0000 */
[----:B------:R-:W-:Y:S01]  /*f4e0*/  LDS R63, [R13+0x400] ;  /* 0x000400000d3f7984 */ /* 0x000fe20000000800 */
[----:B------:R-:W3:Y:S03]  /*f4f0*/  MUFU.EX2 R122, R122 ;  /* 0x0000007a007a7308 */ /* 0x000ee60000000800 */
[----:B------:R-:W4:Y:S01]  /*f500*/  SHFL.IDX PT, R218, R217, R235, 0x1f ;  /* 0x00001febd9da7589 */ /* 0x000f2200000e0000 */
[----:B------:R-:W-:-:S03]  /*f510*/  FMUL.FTZ R50, R97, R50 ;  /* 0x0000003261327220 */ /* 0x000fc60000410000 */
[----:B------:R-:W-:Y:S01]  /*f520*/  SHFL.IDX PT, R91, R217, R234, 0x1f ;  /* 0x00001fead95b7589 */ /* 0x000fe200000e0000 */
[----:B------:R-:W-:-:S03]  /*f530*/  FADD.FTZ R52, R52, -R223 ;  /* 0x800000df34347221 */ /* 0x000fc60000010000 */
[----:B------:R-:W4:Y:S01]  /*f540*/  SHFL.IDX PT, R217, R217, R229, 0x1f ;  /* 0x00001fe5d9d97589 */ /* 0x000f2200000e0000 */
[----:B------:R-:W4:Y:S01]  /*f550*/  MUFU.EX2 R117, R117 ;  /* 0x0000007500757308 */ /* 0x000f220000000800 */
[----:B------:R-:W-:Y:S01]  /*f560*/  FMUL.FTZ R46, R46, R50 ;  /* 0x000000322e2e7220 */ /* 0x000fe20000410000 */
[----:B------:R-:W-:Y:S01]  /*f570*/  FFMA.FTZ R50, -R164, R164, 1 ;  /* 0x3f800000a4327423 */ /* 0x000fe200000101a4 */
[----:B------:R-:W-:Y:S01]  /*f580*/  FMUL.FTZ R52, R99, R52 ;  /* 0x0000003463347220 */ /* 0x000fe20000410000 */
[----:B------:R-:W-:-:S04]  /*f590*/  FADD.FTZ R54, R54, -R223 ;  /* 0x800000df36367221 */ /* 0x000fc80000010000 */
[----:B------:R-:W4:Y:S01]  /*f5a0*/  MUFU.EX2 R124, R124 ;  /* 0x0000007c007c7308 */ /* 0x000f220000000800 */
[----:B------:R-:W-:Y:S01]  /*f5b0*/  FMUL.FTZ R50, R50, R52 ;  /* 0x0000003432327220 */ /* 0x000fe20000410000 */
[----:B------:R-:W-:Y:S01]  /*f5c0*/  FFMA.FTZ R52, -R162, R162, 1 ;  /* 0x3f800000a2347423 */ /* 0x000fe200000101a2 */
[----:B--2---:R-:W-:Y:S01]  /*f5d0*/  FMUL.FTZ R54, R107, R54 ;  /* 0x000000366b367220 */ /* 0x004fe20000410000 */
[----:B------:R-:W-:-:S04]  /*f5e0*/  FFMA.FTZ R220, -R163, R163, 1 ;  /* 0x3f800000a3dc7423 */ /* 0x000fc800000101a3 */
[----:B------:R-:W2:Y:S01]  /*f5f0*/  MUFU.EX2 R26, R26 ;  /* 0x0000001a001a7308 */ /* 0x000ea20000000800 */
[----:B-1----:R-:W-:Y:S01]  /*f600*/  FMUL.FTZ R53, R205, R53 ;  /* 0x00000035cd357220 */ /* 0x002fe20000410000 */
[----:B------:R-:W-:Y:S01]  /*f610*/  FFMA.FTZ R93, -R93, R93, 1 ;  /* 0x3f8000005d5d7423 */ /* 0x000fe2000001015d */
[----:B---3--:R-:W-:-:S05]  /*f620*/  FMUL.FTZ R55, R122, R55 ;  /* 0x000000377a377220 */ /* 0x008fca0000410000 */
[----:B------:R-:W1:Y:S01]  /*f630*/  MUFU.EX2 R111, R111 ;  /* 0x0000006f006f7308 */ /* 0x000e620000000800 */
[----:B------:R-:W-:-:S07]  /*f640*/  FMUL.FTZ R52, R52, R54 ;  /* 0x0000003634347220 */ /* 0x000fce0000410000 */
[----:B------:R-:W3:Y:S01]  /*f650*/  MUFU.TANH R138, R138 ;  /* 0x0000008a008a7308 */ /* 0x000ee20000002400 */
[----:B------:R-:W-:-:S07]  /*f660*/  FMUL.FTZ R54, R220, R53 ;  /* 0x00000035dc367220 */ /* 0x000fce0000410000 */
[----:B------:R-:W3:Y:S01]  /*f670*/  MUFU.EX2 R100, R100 ;  /* 0x0000006400647308 */ /* 0x000ee20000000800 */
[----:B------:R-:W-:-:S07]  /*f680*/  FMUL.FTZ R53, R93, R55 ;  /* 0x000000375d357220 */ /* 0x000fce0000410000 */
[----:B------:R-:W3:Y:S01]  /*f690*/  MUFU.EX2 R106, R106 ;  /* 0x0000006a006a7308 */ /* 0x000ee20000000800 */
[----:B------:R-:W-:-:S07]  /*f6a0*/  FADD.FTZ R56, R56, -R89 ;  /* 0x8000005938387221 */ /* 0x000fce0000010000 */
[----:B------:R-:W3:Y:S01]  /*f6b0*/  MUFU.EX2 R25, R25 ;  /* 0x0000001900197308 */ /* 0x000ee20000000800 */
[----:B------:R-:W-:-:S07]  /*f6c0*/  FADD.FTZ R55, R60, -R40 ;  /* 0x800000283c377221 */ /* 0x000fce0000010000 */
[----:B------:R-:W3:Y:S01]  /*f6d0*/  MUFU.EX2 R102, R102 ;  /* 0x0000006600667308 */ /* 0x000ee20000000800 */
[----:B------:R-:W-:-:S07]  /*f6e0*/  FADD.FTZ R40, R62, -R40 ;  /* 0x800000283e287221 */ /* 0x000fce0000010000 */
[----:B------:R-:W3:Y:S01]  /*f6f0*/  MUFU.EX2 R116, R116 ;  /* 0x0000007400747308 */ /* 0x000ee20000000800 */
[----:B----4-:R-:W-:Y:S01]  /*f700*/  FADD.FTZ R59, R59, -R88 ;  /* 0x800000583b3b7221 */ /* 0x010fe20000010000 */
[----:B------:R-:W-:-:S06]  /*f710*/  FADD.FTZ R62, R68, -R90 ;  /* 0x8000005a443e7221 */ /* 0x000fcc0000010000 */
[----:B------:R-:W4:Y:S01]  /*f720*/  MUFU.EX2 R104, R104 ;  /* 0x0000006800687308 */ /* 0x000f220000000800 */
[----:B------:R-:W-:-:S07]  /*f730*/  FFMA.FTZ R68, -R161, R161, 1 ;  /* 0x3f800000a1447423 */ /* 0x000fce00000101a1 */
[----:B------:R-:W4:Y:S01]  /*f740*/  MUFU.EX2 R101, R101 ;  /* 0x0000006500657308 */ /* 0x000f220000000800 */
[----:B------:R-:W-:Y:S01]  /*f750*/  FMUL.FTZ R56, R117, R56 ;  /* 0x0000003875387220 */ /* 0x000fe20000410000 */
        /* <DEDUP_REMOVED lines=10> */
[----:B--2---:R-:W-:Y:S01]  /*f800*/  FMUL.FTZ R212, R26, R212 ;  /* 0x000000d41ad47220 */ /* 0x004fe20000410000 */
[--C-:B------:R-:W-:Y:S01]  /*f810*/  FFMA.FTZ R130, R130, UR4, -R109.reuse ;  /* 0x0000000482827c23 */ /* 0x100fe2000801086d */
[----:B------:R-:W-:Y:S01]  /*f820*/  FFMA.FTZ R136, R136, UR4, -R109 ;  /* 0x0000000488887c23 */ /* 0x000fe2000801086d */
[----:B------:R-:W-:Y:S01]  /*f830*/  FADD.FTZ R65, R65, -R91 ;  /* 0x8000005b41417221 */ /* 0x000fe20000010000 */
[----:B------:R-:W-:Y:S01]  /*f840*/  FMUL.FTZ R68, R68, R56 ;  /* 0x0000003844447220 */ /* 0x000fe20000410000 */
[----:B------:R-:W-:Y:S01]  /*f850*/  FFMA.FTZ R71, -R155, R155, 1 ;  /* 0x3f8000009b477423 */ /* 0x000fe2000001019b */
[----:B-1----:R-:W-:Y:S01]  /*f860*/  FMUL.FTZ R40, R111, R40 ;  /* 0x000000286f287220 */ /* 0x002fe20000410000 */
[----:B---3--:R-:W-:Y:S01]  /*f870*/  FSEL R109, R138, -INF , !P3 ;  /* 0xff8000008a6d7808 */ /* 0x008fe20005800000 */
        /* <DEDUP_REMOVED lines=20> */
[----:B----4-:R-:W-:Y:S01]  /*f9c0*/  FMUL.FTZ R92, R104, R92 ;  /* 0x0000005c685c7220 */ /* 0x010fe20000410000 */
        /* <DEDUP_REMOVED lines=216> */
[----:B----4-:R-:W-:-:S04]  /*10750*/  IMAD R11, R0, 0x4000, R220 ;  /* 0x00004000000b7824 */ /* 0x010fc800078e02dc */
        /* <DEDUP_REMOVED lines=147> */
.L_x_1731:
        /* <DEDUP_REMOVED lines=70> */
.L_x_1732:
        /* <DEDUP_REMOVED lines=11> */
[----:B---3--:R-:W-:Y:S05]  /*115a0*/  @!P1 BRA `(.L_x_1733) ;  /* 0xffffffac00cc9947 */ /* 0x008fea000383ffff */
.L_x_1722:
        /* <DEDUP_REMOVED lines=34> */
.L_x_1690:
[----:B------:R-:W-:Y:S05]  /*117d0*/  @P0 BRA `(.L_x_1734) ;  /* 0x0000001000a00947 */ /* 0x000fea0003800000 */
[----:B------:R-:W2:Y:S01]  /*117e0*/  S2R R0, SR_TID.X ;  /* 0x0000000000007919 */ /* 0x000ea20000002100 */
[----:B------:R-:W3:Y:S01]  /*117f0*/  S2UR UR5, SR_CgaCtaId ;  /* 0x00000000000579c3 */ /* 0x000ee20000008800 */
[----:B------:R-:W-:Y:S01]  /*11800*/  UMOV UR4, 0x400 ;  /* 0x0000040000047882 */ /* 0x000fe20000000000 */
[----:B------:R-:W-:-:S06]  /*11810*/  F2FP.BF16.F32.PACK_AB R172, R173, R172 ;  /* 0x000000acadac723e */ /* 0x000fcc00000010ff */
[----:B------:R-:W-:Y:S01]  /*11820*/  BAR.SYNC.DEFER_BLOCKING 0x1, 0x100 ;  /* 0x0044000000007b1d */ /* 0x000fe20000010000 */
        /* <DEDUP_REMOVED lines=10> */
[----:B---3--:R-:W-:Y:S01]  /*118d0*/  ULEA UR6, UR5, UR4, 0x18 ;  /* 0x0000000405067291 */ /* 0x008fe2000f8ec03f */
[----:B------:R-:W-:Y:S02]  /*118e0*/  F2FP.BF16.F32.PACK_AB R190, R193, R192 ;  /* 0x000000c0c1be723e */ /* 0x000fe400000010ff */
[----:B------:R-:W-:Y:S01]  /*118f0*/  F2FP.BF16.F32.PACK_AB R191, R195, R194 ;  /* 0x000000c2c3bf723e */ /* 0x000fe200000010ff */
[----:B------:R-:W-:Y:S01]  /*11900*/  ULDC.64 UR4, c[0x0][0x870] ;  /* 0x00021c0000047ab9 */ /* 0x000fe20000000a00 */
[----:B------:R-:W-:Y:S01]  /*11910*/  F2FP.BF16.F32.PACK_AB R197, R199, R198 ;  /* 0x000000c6c7c5723e */ /* 0x000fe200000010ff */
[----:B--2---:R-:W-:Y:S01]  /*11920*/  VIADD R11, R0, 0xffffff80 ;  /* 0xffffff80000b7836 */ /* 0x004fe20000000000 */
[----:B------:R-:W-:-:S02]  /*11930*/  F2FP.BF16.F32.PACK_AB R140, R141, R140 ;  /* 0x0000008c8d8c723e */ /* 0x000fc400000010ff */
[----:B------:R-:W-:Y:S02]  /*11940*/  F2FP.BF16.F32.PACK_AB R198, R201, R200 ;  /* 0x000000c8c9c6723e */ /* 0x000fe400000010ff */
[----:B------:R-:W-:Y:S02]  /*11950*/  SHF.R.S32.HI R10, RZ, 0x1f, R11 ;  /* 0x0000001fff0a7819 */ /* 0x000fe4000001140b */
[----:B------:R-:W-:Y:S02]  /*11960*/  F2FP.BF16.F32.PACK_AB R199, R203, R202 ;  /* 0x000000cacbc7723e */ /* 0x000fe400000010ff */
[CC--:B------:R-:W-:Y:S02]  /*11970*/  LEA.HI R7, R10.reuse, R11.reuse, RZ, 0x4 ;  /* 0x0000000b0a077211 */ /* 0x0c0fe400078f20ff */
[----:B------:R-:W-:Y:S02]  /*11980*/  LEA.HI R4, R10, R11, RZ, 0x5 ;  /* 0x0000000b0a047211 */ /* 0x000fe400078f28ff */
[----:B------:R-:W-:-:S02]  /*11990*/  LOP3.LUT R0, R7, 0xfffffff0, RZ, 0xc0, !PT ;  /* 0xfffffff007007812 */ /* 0x000fc400078ec0ff */
[----:B------:R-:W-:Y:S02]  /*119a0*/  SHF.R.U32.HI R7, RZ, 0x1, R7 ;  /* 0x00000001ff077819 */ /* 0x000fe40000011607 */
[----:B------:R-:W-:Y:S01]  /*119b0*/  F2FP.BF16.F32.PACK_AB R141, R143, R142 ;  /* 0x0000008e8f8d723e */ /* 0x000fe200000010ff */
[----:B------:R-:W-:Y:S01]  /*119c0*/  IMAD.IADD R0, R11, 0x1, -R0 ;  /* 0x000000010b007824 */ /* 0x000fe200078e0a00 */
[----:B------:R-:W-:Y:S02]  /*119d0*/  F2FP.BF16.F32.PACK_AB R148, R149, R148 ;  /* 0x000000949594723e */ /* 0x000fe400000010ff */
[----:B------:R-:W-:Y:S02]  /*119e0*/  F2FP.BF16.F32.PACK_AB R142, R145, R144 ;  /* 0x00000090918e723e */ /* 0x000fe400000010ff */
[----:B------:R-:W-:Y:S02]  /*119f0*/  SHF.R.S32.HI R3, RZ, 0x1f, R0 ;  /* 0x0000001fff037819 */ /* 0x000fe40000011400 */
[----:B------:R-:W-:-:S02]  /*11a00*/  F2FP.BF16.F32.PACK_AB R143, R147, R146 ;  /* 0x00000092938f723e */ /* 0x000fc400000010ff */
[----:B------:R-:W-:Y:S02]  /*11a10*/  LEA.HI R3, R3, R0, RZ, 0x3 ;  /* 0x0000000003037211 */ /* 0x000fe400078f18ff */
[----:B------:R-:W-:Y:S02]  /*11a20*/  F2FP.BF16.F32.PACK_AB R149, R151, R150 ;  /* 0x000000969795723e */ /* 0x000fe400000010ff */
[C---:B------:R-:W-:Y:S02]  /*11a30*/  LOP3.LUT R5, R3.reuse, 0xfffffff8, RZ, 0xc0, !PT ;  /* 0xfffffff803057812 */ /* 0x040fe400078ec0ff */
[----:B------:R-:W-:Y:S02]  /*11a40*/  SHF.L.U32 R3, R3, 0x6, RZ ;  /* 0x0000000603037819 */ /* 0x000fe400000006ff */
[----:B------:R-:W-:Y:S02]  /*11a50*/  IADD3 R5, R0, -R5, RZ ;  /* 0x8000000500057210 */ /* 0x000fe40007ffe0ff */
[----:B------:R-:W-:-:S02]  /*11a60*/  LOP3.LUT R3, R3, 0x7ffffe00, RZ, 0xc0, !PT ;  /* 0x7ffffe0003037812 */ /* 0x000fc400078ec0ff */
[C---:B------:R-:W-:Y:S01]  /*11a70*/  R2P PR, R5.reuse, 0x6 ;  /* 0x0000000605007804 */ /* 0x040fe20000000000 */
[----:B------:R-:W-:Y:S01]  /*11a80*/  IMAD.SHL.U32 R0, R5, 0x40, RZ ;  /* 0x0000004005007824 */ /* 0x000fe200078e00ff */
[----:B------:R-:W-:Y:S01]  /*11a90*/  F2FP.BF16.F32.PACK_AB R156, R157, R156 ;  /* 0x0000009c9d9c723e */ /* 0x000fe200000010ff */
[----:B------:R-:W-:Y:S01]  /*11aa0*/  IMAD.MOV.U32 R5, RZ, RZ, 0x40 ;  /* 0x00000040ff057424 */ /* 0x000fe200078e00ff */
[----:B------:R-:W-:Y:S02]  /*11ab0*/  F2FP.BF16.F32.PACK_AB R150, R153, R152 ;  /* 0x000000989996723e */ /* 0x000fe400000010ff */
        /* <DEDUP_REMOVED lines=16> */
[C---:B------:R-:W-:Y:S02]  /*11bc0*/  IADD3 R2, R3.reuse, 0x4000, R0 ;  /* 0x0000400003027810 */ /* 0x040fe40007ffe000 */
[----:B------:R-:W-:Y:S02]  /*11bd0*/  IADD3 R3, R3, R6, RZ ;  /* 0x0000000603037210 */ /* 0x000fe40007ffe0ff */
[----:B------:R-:W-:Y:S01]  /*11be0*/  F2FP.BF16.F32.PACK_AB R158, R161, R160 ;  /* 0x000000a0a19e723e */ /* 0x000fe200000010ff */
[----:B------:R-:W-:Y:S01]  /*11bf0*/  STSM.16.M88.4 [R2], R180 ;  /* 0x000000b402007844 */ /* 0x000fe20000000200 */
[----:B------:R-:W-:-:S02]  /*11c00*/  F2FP.BF16.F32.PACK_AB R159, R163, R162 ;  /* 0x000000a2a39f723e */ /* 0x000fc400000010ff */
[----:B------:R-:W-:Y:S01]  /*11c10*/  F2FP.BF16.F32.PACK_AB R165, R167, R166 ;  /* 0x000000a6a7a5723e */ /* 0x000fe200000010ff */
[----:B------:R-:W-:Y:S01]  /*11c20*/  STSM.16.M88.4 [R6], R188 ;  /* 0x000000bc06007844 */ /* 0x000fe20000000200 */
[----:B------:R-:W-:Y:S02]  /*11c30*/  F2FP.BF16.F32.PACK_AB R166, R169, R168 ;  /* 0x000000a8a9a6723e */ /* 0x000fe400000010ff */
[----:B------:R-:W-:Y:S01]  /*11c40*/  F2FP.BF16.F32.PACK_AB R167, R171, R170 ;  /* 0x000000aaaba7723e */ /* 0x000fe200000010ff */
[----:B------:R-:W-:Y:S01]  /*11c50*/  STSM.16.M88.4 [R3], R196 ;  /* 0x000000c403007844 */ /* 0x000fe20000000200 */
[----:B------:R-:W-:-:S03]  /*11c60*/  ISETP.NE.U32.AND P4, PT, RZ, UR4, PT ;  /* 0x00000004ff007c0c */ /* 0x000fc6000bf85070 */
[----:B------:R-:W-:Y:S01]  /*11c70*/  STSM.16.M88.4 [R0], R140 ;  /* 0x0000008c00007844 */ /* 0x000fe20000000200 */
[----:B------:R-:W-:Y:S01]  /*11c80*/  ISETP.NE.AND.EX P4, PT, RZ, UR5, PT, P4 ;  /* 0x00000005ff007c0c */ /* 0x000fe2000bf85340 */
[----:B------:R-:W-:Y:S02]  /*11c90*/  ULDC.64 UR4, c[0x0][0x870] ;  /* 0x00021c0000047ab9 */ /* 0x000fe40000000a00 */
[----:B------:R-:W-:Y:S01]  /*11ca0*/  STSM.16.M88.4 [R2+-0x4000], R148 ;  /* 0xffc0009402007844 */ /* 0x000fe20000000200 */
[----:B------:R-:W-:-:S03]  /*11cb0*/  UIMAD.WIDE UR4, UR37, 0x4, UR4 ;  /* 0x00000004250478a5 */ /* 0x000fc6000f8e0204 */
[----:B------:R2:W-:Y:S03]  /*11cc0*/  STSM.16.M88.4 [R6+-0x4000], R156 ;  /* 0xffc0009c06007844 */ /* 0x0005e60000000200 */
[----:B------:R-:W-:Y:S01]  /*11cd0*/  IMAD.U32 R4, RZ, RZ, UR4 ;  /* 0x00000004ff047e24 */ /* 0x000fe2000f8e00ff */
[----:B------:R3:W-:Y:S01]  /*11ce0*/  STSM.16.M88.4 [R3+-0x4000], R164 ;  /* 0xffc000a403007844 */ /* 0x0007e20000000200 */
[----:B------:R-:W-:Y:S01]  /*11cf0*/  IMAD.U32 R5, RZ, RZ, UR5 ;  /* 0x00000005ff057e24 */ /* 0x000fe2000f8e00ff */
[----:B------:R-:W-:Y:S01]  /*11d00*/  ULDC.64 UR4, c[0x0][0x878] ;  /* 0x00021e0000047ab9 */ /* 0x000fe20000000a00 */
[----:B------:R-:W-:Y:S06]  /*11d10*/  BAR.SYNC.DEFER_BLOCKING 0x1, 0x100 ;  /* 0x0044000000007b1d */ /* 0x000fec0000010000 */
[----:B------:R-:W4:Y:S01]  /*11d20*/  @P4 LDG.E R7, desc[UR38][R4.64] ;  /* 0x0000002604074981 */ /* 0x000f22000c1e1900 */
[----:B------:R-:W-:Y:S01]  /*11d30*/  UISETP.NE.U32.AND UP0, UPT, UR4, URZ, UPT ;  /* 0x0000003f0400728c */ /* 0x000fe2000bf05070 */
[----:B------:R-:W-:Y:S01]  /*11d40*/  LEA.HI R19, R10, R11, RZ, 0x3 ;  /* 0x0000000b0a137211 */ /* 0x000fe200078f18ff */
[----:B------:R-:W-:-:S02]  /*11d50*/  ULDC UR7, c[0x0][0x808] ;  /* 0x0002020000077ab9 */ /* 0x000fc40000000800 */
[----:B------:R-:W-:Y:S01]  /*11d60*/  UISETP.NE.AND.EX UP0, UPT, UR5, URZ, UPT, UP0 ;  /* 0x0000003f0500728c */ /* 0x000fe2000bf05300 */
[----:B--2---:R-:W-:Y:S02]  /*11d70*/  LOP3.LUT R6, R19, 0x1ffffff8, RZ, 0xc0, !PT ;  /* 0x1ffffff813067812 */ /* 0x004fe400078ec0ff */
[----:B------:R-:W-:Y:S01]  /*11d80*/  SHF.R.S32.HI R19, RZ, 0x3, R19 ;  /* 0x00000003ff137819 */ /* 0x000fe20000011413 */
[----:B------:R-:W2:Y:S01]  /*11d90*/  S2R R27, SR_CTAID.X ;  /* 0x00000000001b7919 */ /* 0x000ea20000002500 */
[----:B------:R-:W-:Y:S02]  /*11da0*/  IADD3 R6, R11, -R6, RZ ;  /* 0x800000060b067210 */ /* 0x000fe40007ffe0ff */
[----:B------:R-:W-:Y:S01]  /*11db0*/  PLOP3.LUT P0, PT, PT, PT, UP0, 0x80, 0x0 ;  /* 0x000000000000781c */ /* 0x000fe20003f0f008 */
[----:B------:R-:W1:Y:S01]  /*11dc0*/  S2R R31, SR_CTAID.Y ;  /* 0x00000000001f7919 */ /* 0x000e620000002600 */
[----:B------:R-:W-:Y:S01]  /*11dd0*/  IMAD.SHL.U32 R8, R19, 0x40, RZ ;  /* 0x0000004013087824 */ /* 0x000fe200078e00ff */
[----:B------:R-:W-:Y:S01]  /*11de0*/  MOV R0, UR7 ;  /* 0x0000000700007c02 */ /* 0x000fe20008000f00 */
[----:B------:R-:W-:Y:S01]  /*11df0*/  @UP0 ULDC.64 UR4, c[0x0][0x878] ;  /* 0x00021e0000040ab9 */ /* 0x000fe20000000a00 */
[----:B------:R-:W-:Y:S01]  /*11e00*/  IMAD.SHL.U32 R20, R6, 0x8, RZ ;  /* 0x0000000806147824 */ /* 0x000fe200078e00ff */
[----:B------:R-:W-:Y:S01]  /*11e10*/  @UP0 UIMAD.WIDE UR4, UR37, 0x4, UR4 ;  /* 0x00000004250408a5 */ /* 0x000fe2000f8e0204 */
[----:B------:R-:W-:-:S02]  /*11e20*/  LOP3.LUT R9, R8, 0x1c0, RZ, 0xc0, !PT ;  /* 0x000001c008097812 */ /* 0x000fc400078ec0ff */
[----:B------:R-:W-:Y:S02]  /*11e30*/  LEA.HI R8, R10, R11, RZ, 0x6 ;  /* 0x0000000b0a087211 */ /* 0x000fe400078f30ff */
[----:B------:R-:W-:Y:S01]  /*11e40*/  LOP3.LUT R6, R9, 0x38, R20, 0xf8, !PT ;  /* 0x0000003809067812 */ /* 0x000fe200078ef814 */
[----:B------:R-:W-:Y:S01]  /*11e50*/  IMAD.U32 R2, RZ, RZ, UR4 ;  /* 0x00000004ff027e24 */ /* 0x000fe2000f8e00ff */
[----:B------:R-:W-:Y:S01]  /*11e60*/  SHF.R.U32.HI R9, RZ, 0x3, R9 ;  /* 0x00000003ff097819 */ /* 0x000fe20000011609 */
[----:B---3--:R-:W-:Y:S01]  /*11e70*/  IMAD.U32 R3, RZ, RZ, UR5 ;  /* 0x00000005ff037e24 */ /* 0x008fe2000f8e00ff */
[----:B------:R-:W-:Y:S02]  /*11e80*/  SHF.L.U32 R8, R8, 0x3, RZ ;  /* 0x0000000308087819 */ /* 0x000fe400000006ff */
[----:B------:R-:W-:Y:S02]  /*11e90*/  LOP3.LUT R9, R6, R9, RZ, 0x3c, !PT ;  /* 0x0000000906097212 */ /* 0x000fe400078e3cff */
[----:B------:R3:W5:Y:S02]  /*11ea0*/  @P0 LDG.E R0, desc[UR38][R2.64] ;  /* 0x0000002602000981 */ /* 0x000764000c1e1900 */
[----:B------:R-:W-:-:S02]  /*11eb0*/  LOP3.LUT R8, R9, 0x7ffffe00, R8, 0xf8, !PT ;  /* 0x7ffffe0009087812 */ /* 0x000fc400078ef808 */
[----:B---3--:R-:W-:Y:S02]  /*11ec0*/  CS2R R2, SRZ ;  /* 0x0000000000027805 */ /* 0x008fe4000001ff00 */
[--C-:B----4-:R-:W-:Y:S01]  /*11ed0*/  @P4 SHF.R.S32.HI R3, RZ, 0x1f, R7.reuse ;  /* 0x0000001fff034819 */ /* 0x110fe20000011407 */
[----:B------:R-:W-:Y:S01]  /*11ee0*/  @P4 IMAD.MOV.U32 R2, RZ, RZ, R7 ;  /* 0x000000ffff024224 */ /* 0x000fe200078e0007 */
[----:B-12---:R-:W-:Y:S06]  /*11ef0*/  @P0 BRA `(.L_x_1735) ;  /* 0x0000000000100947 */ /* 0x006fec0003800000 */
[----:B------:R-:W-:Y:S05]  /*11f00*/  @!P4 BRA `(.L_x_1735) ;  /* 0x00000000000cc947 */ /* 0x000fea0003800000 */
[----:B------:R-:W2:Y:S04]  /*11f10*/  LDG.E R7, desc[UR38][R4.64] ;  /* 0x0000002604077981 */ /* 0x000ea8000c1e1900 */
[----:B-----5:R-:W2:Y:S02]  /*11f20*/  LDG.E R0, desc[UR38][R4.64+0x4] ;  /* 0x0000042604007981 */ /* 0x020ea4000c1e1900 */
[----:B--2---:R-:W-:-:S07]  /*11f30*/  IMAD.IADD R0, R0, 0x1, -R7 ;  /* 0x0000000100007824 */ /* 0x004fce00078e0a07 */
.L_x_1735:
[----:B------:R-:W-:Y:S01]  /*11f40*/  LEA R30, R8, UR6, 0x1 ;  /* 0x00000006081e7c11 */ /* 0x000fe2000f8e08ff */
[----:B------:R-:W1:Y:S01]  /*11f50*/  LDC R33, c[0x0][0x83c] ;  /* 0x00020f00ff217b82 */ /* 0x000e620000000800 */
[----:B------:R-:W-:Y:S01]  /*11f60*/  SHF.R.S32.HI R32, RZ, 0x1f, R31 ;  /* 0x0000001fff207819 */ /* 0x000fe2000001141f */
[----:B-----5:R-:W-:Y:S01]  /*11f70*/  IMAD R0, R27, -0x80, R0 ;  /* 0xffffff801b007824 */ /* 0x020fe200078e0200 */
[--C-:B------:R-:W-:Y:S01]  /*11f80*/  SHF.R.S32.HI R21, RZ, 0x1f, R20.reuse ;  /* 0x0000001fff157819 */ /* 0x100fe20000011414 */
[----:B------:R2:W3:Y:S01]  /*11f90*/  LDS.128 R12, [R30+0x1000] ;  /* 0x001000001e0c7984 */ /* 0x0004e20000000c00 */
[----:B------:R-:W-:Y:S01]  /*11fa0*/  ULDC.64 UR4, c[0x0][0x850] ;  /* 0x0002140000047ab9 */ /* 0x000fe20000000a00 */
[----:B------:R-:W-:Y:S01]  /*11fb0*/  IADD3 R2, P0, R19, R2, RZ ;  /* 0x0000000213027210 */ /* 0x000fe20007f1e0ff */
[----:B------:R-:W-:Y:S01]  /*11fc0*/  IMAD R18, R32, UR4, RZ ;  /* 0x0000000420127c24 */ /* 0x000fe2000f8e02ff */
[----:B------:R2:W4:Y:S01]  /*11fd0*/  LDS.128 R8, [R30+0x2000] ;  /* 0x002000001e087984 */ /* 0x0005220000000c00 */
[----:B------:R-:W-:Y:S01]  /*11fe0*/  IMAD.WIDE.U32 R16, R31, UR4, R20 ;  /* 0x000000041f107c25 */ /* 0x000fe2000f8e0014 */
[----:B------:R-:W-:Y:S01]  /*11ff0*/  USHF.R.S32.HI UR4, URZ, 0x1f, UR37 ;  /* 0x0000001f3f047899 */ /* 0x000fe20008011425 */
[----:B------:R-:W-:Y:S01]  /*12000*/  VIMNMX R22, R0, 0x80, PT ;  /* 0x0000008000167848 */ /* 0x000fe20003fe0100 */
[----:B------:R2:W2:Y:S01]  /*12010*/  LDS.128 R4, [R30+0x3000] ;  /* 0x003000001e047984 */ /* 0x0004a20000000c00 */
[----:B------:R-:W2:Y:S01]  /*12020*/  LDC R35, c[0x0][0x80c] ;  /* 0x00020300ff237b82 */ /* 0x000ea20000000800 */
[----:B------:R-:W-:Y:S01]  /*12030*/  IADD3 R0, R19, 0x20, RZ ;  /* 0x0000002013007810 */ /* 0x000fe20007ffe0ff */
[----:B------:R-:W-:Y:S01]  /*12040*/  IMAD R23, R31, UR5, R18 ;  /* 0x000000051f177c24 */ /* 0x000fe2000f8e0212 */
[CC--:B------:R-:W-:Y:S01]  /*12050*/  ISETP.GE.AND P3, PT, R19.reuse, R22.reuse, PT ;  /* 0x000000161300720c */ /* 0x0c0fe20003f66270 */
[----:B------:R-:W-:Y:S01]  /*12060*/  VIADD R18, R19, 0x40 ;  /* 0x0000004013127836 */ /* 0x000fe20000000000 */
[----:B------:R-:W-:Y:S01]  /*12070*/  MOV R34, UR4 ;  /* 0x0000000400227c02 */ /* 0x000fe20008000f00 */
[----:B------:R-:W-:Y:S01]  /*12080*/  ULDC.64 UR4, c[0x0][0x858] ;  /* 0x0002160000047ab9 */ /* 0x000fe20000000a00 */
[----:B------:R-:W-:Y:S01]  /*12090*/  ISETP.GE.AND P2, PT, R0, R22, PT ;  /* 0x000000160000720c */ /* 0x000fe20003f46270 */
[----:B------:R-:W-:Y:S01]  /*120a0*/  IMAD.IADD R17, R17, 0x1, R23 ;  /* 0x0000000111117824 */ /* 0x000fe200078e0217 */
[----:B------:R-:W-:Y:S01]  /*120b0*/  SEL R34, R34, RZ, !P4 ;  /* 0x000000ff22227207 */ /* 0x000fe20006000000 */
[----:B------:R-:W-:Y:S01]  /*120c0*/  BSSY B0, `(.L_x_1736) ;  /* 0x000001a000007945 */ /* 0x000fe20003800000 */
[----:B-1----:R-:W-:-:S02]  /*120d0*/  ISETP.GE.OR P6, PT, R20, R33, P3 ;  /* 0x000000211400720c */ /* 0x002fc40001fc6670 */
[----:B------:R-:W-:Y:S01]  /*120e0*/  SEL R37, RZ, UR37, P4 ;  /* 0x00000025ff257c07 */ /* 0x000fe2000a000000 */
[----:B------:R-:W-:Y:S01]  /*120f0*/  IMAD R0, R34, UR4, RZ ;  /* 0x0000000422007c24 */ /* 0x000fe2000f8e02ff */
[C---:B------:R-:W-:Y:S01]  /*12100*/  LEA.HI.X.SX32 R3, R19.reuse, R3, 0x1, P0 ;  /* 0x0000000313037211 */ /* 0x040fe200000f0eff */
[----:B------:R-:W-:Y:S01]  /*12110*/  VIADD R19, R19, 0x60 ;  /* 0x0000006013137836 */ /* 0x000fe20000000000 */
[-C--:B------:R-:W-:Y:S01]  /*12120*/  ISETP.GE.AND P1, PT, R18, R22.reuse, PT ;  /* 0x000000161200720c */ /* 0x080fe20003f26270 */
[C---:B------:R-:W-:Y:S01]  /*12130*/  IMAD R23, R37.reuse, UR5, R0 ;  /* 0x0000000525177c24 */ /* 0x040fe2000f8e0200 */
[CC--:B------:R-:W-:Y:S01]  /*12140*/  ISETP.GE.OR P5, PT, R20.reuse, R33.reuse, P2 ;  /* 0x000000211400720c */ /* 0x0c0fe200017a6670 */
[----:B------:R-:W-:Y:S01]  /*12150*/  IMAD.WIDE.U32 R28, R37, UR4, R16 ;  /* 0x00000004251c7c25 */ /* 0x000fe2000f8e0010 */
[----:B------:R-:W-:Y:S02]  /*12160*/  ISETP.GE.AND P0, PT, R19, R22, PT ;  /* 0x000000161300720c */ /* 0x000fe40003f06270 */
[----:B------:R-:W-:Y:S01]  /*12170*/  ISETP.GE.OR P4, PT, R20, R33, P1 ;  /* 0x000000211400720c */ /* 0x000fe20000f86670 */
[----:B------:R-:W-:-:S04]  /*12180*/  IMAD.WIDE R26, R27, 0x80, R2 ;  /* 0x000000801b1a7825 */ /* 0x000fc800078e0202 */
[----:B------:R-:W-:Y:S01]  /*12190*/  IMAD.IADD R23, R29, 0x1, R23 ;  /* 0x000000011d177824 */ /* 0x000fe200078e0217 */
[----:B--234-:R-:W-:Y:S07]  /*121a0*/  @P6 BRA `(.L_x_1737) ;  /* 0x00000000002c6947 */ /* 0x01cfee0003800000 */
[----:B------:R-:W1:Y:S01]  /*121b0*/  LDS.128 R16, [R30+0x4000] ;  /* 0x004000001e107984 */ /* 0x000e620000000c00 */
        /* <DEDUP_REMOVED lines=10> */
.L_x_1737:
[----:B------:R-:W-:Y:S05]  /*12260*/  BSYNC B0 ;  /* 0x0000000000007941 */ /* 0x000fea0003800000 */
.L_x_1736:
[----:B-1----:R1:W2:Y:S01]  /*12270*/  LDS.128 R16, [R30+0x5000] ;  /* 0x005000001e107984 */ /* 0x0022a20000000c00 */
[----:B------:R-:W-:Y:S01]  /*12280*/  BSSY B0, `(.L_x_1738) ;  /* 0x0000010000007945 */ /* 0x000fe20003800000 */
[----:B------:R-:W-:-:S03]  /*12290*/  ISETP.GE.OR P6, PT, R20, R33, P0 ;  /* 0x000000211400720c */ /* 0x000fc600007c6670 */
        /* <DEDUP_REMOVED lines=14> */
.L_x_1739:
[----:B------:R-:W-:Y:S05]  /*12380*/  BSYNC B0 ;  /* 0x0000000000007941 */ /* 0x000fea0003800000 */
.L_x_1738:
[----:B--23--:R2:W3:Y:S01]  /*12390*/  LDS.128 R16, [R30+0x6000] ;  /* 0x006000001e107984 */ /* 0x00c4e20000000c00 */
        /* <DEDUP_REMOVED lines=11> */
[----:B------:R-:W-:Y:S02]  /*12450*/  LEA R24, P4, R2, UR4, 0x1 ;  /* 0x0000000402187c11 */ /* 0x000fe4000f8808ff */
[----:B------:R-:W-:-:S04]  /*12460*/  IADD3 R3, R3, R25, RZ ;  /* 0x0000001903037210 */ /* 0x000fc80007ffe0ff */
[----:B------:R-:W-:-:S05]  /*12470*/  LEA.HI.X R25, R2, UR5, R3, 0x1, P4 ;  /* 0x0000000502197c11 */ /* 0x000fca000a0f0c03 */
[----:B---3--:R4:W-:Y:S02]  /*12480*/  STG.E.128 desc[UR38][R24.64], R16 ;  /* 0x0000001018007986 */ /* 0x0089e4000c101d26 */
.L_x_1741:
[----:B------:R-:W-:Y:S05]  /*12490*/  BSYNC B0 ;  /* 0x0000000000007941 */ /* 0x000fea0003800000 */
.L_x_1740:
[----:B---34-:R3:W4:Y:S01]  /*124a0*/  LDS.128 R16, [R30+0x7000] ;  /* 0x007000001e107984 */ /* 0x0187220000000c00 */
[----:B------:R-:W-:Y:S04]  /*124b0*/  BSSY B0, `(.L_x_1742) ;  /* 0x000000f000007945 */ /* 0x000fe80003800000 */
        /* <DEDUP_REMOVED lines=14> */
.L_x_1743:
[----:B------:R-:W-:Y:S05]  /*125a0*/  BSYNC B0 ;  /* 0x0000000000007941 */ /* 0x000fea0003800000 */
.L_x_1742:
[----:B----4-:R4:W1:Y:S01]  /*125b0*/  LDS.128 R16, [R30] ;  /* 0x000000001e107984 */ /* 0x0108620000000c00 */
[----:B------:R-:W-:Y:S01]  /*125c0*/  ULDC.64 UR4, c[0x0][0x820] ;  /* 0x0002080000047ab9 */ /* 0x000fe20000000a00 */
[-C--:B------:R-:W-:Y:S01]  /*125d0*/  ISETP.GE.OR P3, PT, R20, R35.reuse, P3 ;  /* 0x000000231400720c */ /* 0x080fe20001f66670 */
        /* <DEDUP_REMOVED lines=10> */
[C---:B------:R-:W-:Y:S02]  /*12680*/  IMAD R21, R37.reuse, UR5, R0 ;  /* 0x0000000525157c24 */ /* 0x040fe4000f8e0200 */
[----:B------:R-:W-:-:S05]  /*12690*/  IMAD.WIDE.U32 R24, R37, UR4, R2 ;  /* 0x0000000425187c25 */ /* 0x000fca000f8e0002 */
        /* <DEDUP_REMOVED lines=12> */
.L_x_1745:
[----:B------:R-:W-:Y:S05]  /*12760*/  BSYNC B0 ;  /* 0x0000000000007941 */ /* 0x000fea0003800000 */
.L_x_1744:
        /* <DEDUP_REMOVED lines=14> */
[----:B------:R1:W-:Y:S02]  /*12850*/  STG.E.128 desc[UR38][R16.64], R12 ;  /* 0x0000000c10007986 */ /* 0x0003e4000c101d26 */
.L_x_1747:
[----:B------:R-:W-:Y:S05]  /*12860*/  BSYNC B0 ;  /* 0x0000000000007941 */ /* 0x000fea0003800000 */
.L_x_1746:
        /* <DEDUP_REMOVED lines=15> */
.L_x_1749:
[----:B------:R-:W-:Y:S05]  /*12960*/  BSYNC B0 ;  /* 0x0000000000007941 */ /* 0x000fea0003800000 */
.L_x_1748:
        /* <DEDUP_REMOVED lines=15> */
.L_x_1734:
[----:B------:R-:W-:Y:S01]  /*12a60*/  ULDC.64 UR4, c[0x0][0x870] ;  /* 0x00021c0000047ab9 */ /* 0x000fe20000000a00 */
[----:B------:R-:W-:Y:S01]  /*12a70*/  ULDC.64 UR6, c[0x0][0x870] ;  /* 0x00021c0000067ab9 */ /* 0x000fe20000000a00 */
[----:B------:R-:W-:Y:S01]  /*12a80*/  UIMAD.WIDE UR4, UR37, 0x4, UR4 ;  /* 0x00000004250478a5 */ /* 0x000fe2000f8e0204 */
[----:B------:R-:W-:-:S04]  /*12a90*/  ISETP.NE.U32.AND P0, PT, RZ, UR6, PT ;  /* 0x00000006ff007c0c */ /* 0x000fc8000bf05070 */
[----:B------:R-:W-:Y:S01]  /*12aa0*/  ISETP.NE.AND.EX P4, PT, RZ, UR7, PT, P0 ;  /* 0x00000007ff007c0c */ /* 0x000fe2000bf85300 */
[----:B------:R-:W-:Y:S01]  /*12ab0*/  IMAD.U32 R5, RZ, RZ, UR5 ;  /* 0x00000005ff057e24 */ /* 0x000fe2000f8e00ff */
[----:B------:R-:W-:Y:S01]  /*12ac0*/  MOV R4, UR4 ;  /* 0x0000000400047c02 */ /* 0x000fe20008000f00 */
[----:B------:R-:W-:Y:S02]  /*12ad0*/  ULDC.64 UR4, c[0x0][0x878] ;  /* 0x00021e0000047ab9 */ /* 0x000fe40000000a00 */
[----:B------:R-:W-:-:S04]  /*12ae0*/  UISETP.NE.U32.AND UP0, UPT, UR4, URZ, UPT ;  /* 0x0000003f0400728c */ /* 0x000fc8000bf05070 */
[----:B------:R-:W-:Y:S01]  /*12af0*/  UISETP.NE.AND.EX UP0, UPT, UR5, URZ, UPT, UP0 ;  /* 0x0000003f0500728c */ /* 0x000fe2000bf05300 */
[----:B------:R-:W-:-:S03]  /*12b00*/  ULDC UR6, c[0x0][0x808] ;  /* 0x0002020000067ab9 */ /* 0x000fc60000000800 */
[----:B------:R-:W2:Y:S01]  /*12b10*/  @P4 LDG.E R9, desc[UR38][R4.64] ;  /* 0x0000002604094981 */ /* 0x000ea2000c1e1900 */
[----:B------:R-:W-:Y:S01]  /*12b20*/  IMAD.U32 R0, RZ, RZ, UR6 ;  /* 0x00000006ff007e24 */ /* 0x000fe2000f8e00ff */
[----:B------:R-:W-:-:S05]  /*12b30*/  PLOP3.LUT P0, PT, PT, PT, UP0, 0x80, 0x0 ;  /* 0x000000000000781c */ /* 0x000fca0003f0f008 */
[----:B------:R-:W-:Y:S02]  /*12b40*/  @UP0 ULDC.64 UR4, c[0x0][0x878] ;  /* 0x00021e0000040ab9 */ /* 0x000fe40000000a00 */
[----:B------:R-:W-:-:S06]  /*12b50*/  @UP0 UIMAD.WIDE UR4, UR37, 0x4, UR4 ;  /* 0x00000004250408a5 */ /* 0x000fcc000f8e0204 */
[----:B------:R-:W-:Y:S01]  /*12b60*/  MOV R6, UR4 ;  /* 0x0000000400067c02 */ /* 0x000fe20008000f00 */
[----:B------:R-:W-:-:S05]  /*12b70*/  IMAD.U32 R7, RZ, RZ, UR5 ;  /* 0x00000005ff077e24 */ /* 0x000fca000f8e00ff */
[----:B------:R3:W5:Y:S01]  /*12b80*/  @P0 LDG.E R0, desc[UR38][R6.64] ;  /* 0x0000002606000981 */ /* 0x000762000c1e1900 */
[----:B------:R-:W4:Y:S01]  /*12b90*/  S2R R2, SR_TID.X ;  /* 0x0000000000027919 */ /* 0x000f220000002100 */
[----:B------:R-:W1:Y:S01]  /*12ba0*/  S2R R15, SR_CTAID.X ;  /* 0x00000000000f7919 */ /* 0x000e620000002500 */
[----:B------:R-:W1:Y:S01]  /*12bb0*/  S2R R19, SR_CTAID.Y ;  /* 0x0000000000137919 */ /* 0x000e620000002600 */
[----:B----4-:R-:W-:-:S05]  /*12bc0*/  VIADD R8, R2, 0xffffff80 ;  /* 0xffffff8002087836 */ /* 0x010fca0000000000 */
[----:B------:R-:W-:-:S04]  /*12bd0*/  SHF.R.S32.HI R3, RZ, 0x1f, R8 ;  /* 0x0000001fff037819 */ /* 0x000fc80000011408 */
[----:B------:R-:W-:Y:S02]  /*12be0*/  LEA.HI R10, R3, R8, RZ, 0x3 ;  /* 0x00000008030a7211 */ /* 0x000fe400078f18ff */
[----:B------:R-:W-:Y:S02]  /*12bf0*/  CS2R R2, SRZ ;  /* 0x0000000000027805 */ /* 0x000fe4000001ff00 */
[----:B------:R-:W-:-:S04]  /*12c00*/  LOP3.LUT R11, R10, 0x1ffffff8, RZ, 0xc0, !PT ;  /* 0x1ffffff80a0b7812 */ /* 0x000fc800078ec0ff */
[----:B------:R-:W-:Y:S02]  /*12c10*/  IADD3 R11, R8, -R11, RZ ;  /* 0x8000000b080b7210 */ /* 0x000fe40007ffe0ff */
[--C-:B--2---:R-:W-:Y:S01]  /*12c20*/  @P4 SHF.R.S32.HI R3, RZ, 0x1f, R9.reuse ;  /* 0x0000001fff034819 */ /* 0x104fe20000011409 */
[----:B------:R-:W-:Y:S01]  /*12c30*/  @P4 IMAD.MOV.U32 R2, RZ, RZ, R9 ;  /* 0x000000ffff024224 */ /* 0x000fe200078e0009 */
[----:B-1-3--:R-:W-:Y:S06]  /*12c40*/  @P0 BRA `(.L_x_1750) ;  /* 0x0000000000100947 */ /* 0x00afec0003800000 */
[----:B------:R-:W-:Y:S05]  /*12c50*/  @!P4 BRA `(.L_x_1750) ;  /* 0x00000000000cc947 */ /* 0x000fea0003800000 */
[----:B------:R-:W2:Y:S04]  /*12c60*/  LDG.E R7, desc[UR38][R4.64] ;  /* 0x0000002604077981 */ /* 0x000ea8000c1e1900 */
[----:B-----5:R-:W2:Y:S02]  /*12c70*/  LDG.E R0, desc[UR38][R4.64+0x4] ;  /* 0x0000042604007981 */ /* 0x020ea4000c1e1900 */
[----:B--2---:R-:W-:-:S07]  /*12c80*/  IMAD.IADD R0, R0, 0x1, -R7 ;  /* 0x0000000100007824 */ /* 0x004fce00078e0a07 */
.L_x_1750:
[----:B------:R-:W1:Y:S01]  /*12c90*/  LDC R21, c[0x0][0x80c] ;  /* 0x00020300ff157b82 */ /* 0x000e620000000800 */
[----:B------:R-:W-:Y:S01]  /*12ca0*/  SHF.R.S32.HI R7, RZ, 0x3, R10 ;  /* 0x00000003ff077819 */ /* 0x000fe2000001140a */
[----:B------:R-:W-:Y:S01]  /*12cb0*/  ULDC.64 UR4, c[0x0][0x820] ;  /* 0x0002080000047ab9 */ /* 0x000fe20000000a00 */
[----:B------:R-:W-:Y:S01]  /*12cc0*/  SHF.L.U32 R10, R11, 0x3, RZ ;  /* 0x000000030b0a7819 */ /* 0x000fe200000006ff */
[----:B-----5:R-:W-:Y:S01]  /*12cd0*/  IMAD R0, R15, -0x80, R0 ;  /* 0xffffff800f007824 */ /* 0x020fe200078e0200 */
[----:B------:R-:W-:Y:S01]  /*12ce0*/  SHF.R.S32.HI R14, RZ, 0x1f, R19 ;  /* 0x0000001fff0e7819 */ /* 0x000fe20000011413 */
[C---:B------:R-:W-:Y:S01]  /*12cf0*/  VIADD R17, R7.reuse, 0x40 ;  /* 0x0000004007117836 */ /* 0x040fe20000000000 */
[--C-:B------:R-:W-:Y:S01]  /*12d00*/  SHF.R.S32.HI R11, RZ, 0x1f, R10.reuse ;  /* 0x0000001fff0b7819 */ /* 0x100fe2000001140a */
[----:B------:R-:W2:Y:S01]  /*12d10*/  LDC R23, c[0x0][0x83c] ;  /* 0x00020f00ff177b82 */ /* 0x000ea20000000800 */
[C---:B------:R-:W-:Y:S01]  /*12d20*/  IADD3 R2, P0, R7.reuse, R2, RZ ;  /* 0x0000000207027210 */ /* 0x040fe20007f1e0ff */
[----:B------:R-:W-:Y:S01]  /*12d30*/  IMAD R6, R14, UR4, RZ ;  /* 0x000000040e067c24 */ /* 0x000fe2000f8e02ff */
[-C--:B------:R-:W-:Y:S01]  /*12d40*/  ISETP.GE.AND P3, PT, R7, R0.reuse, PT ;  /* 0x000000000700720c */ /* 0x080fe20003f66270 */
[----:B------:R-:W-:Y:S01]  /*12d50*/  IMAD.WIDE.U32 R4, R19, UR4, R10 ;  /* 0x0000000413047c25 */ /* 0x000fe2000f8e000a */
[----:B------:R-:W-:Y:S01]  /*12d60*/  USHF.R.S32.HI UR4, URZ, 0x1f, UR37 ;  /* 0x0000001f3f047899 */ /* 0x000fe20008011425 */
[C---:B------:R-:W-:Y:S01]  /*12d70*/  LEA.HI.X.SX32 R3, R7.reuse, R3, 0x1, P0 ;  /* 0x0000000307037211 */ /* 0x040fe200000f0eff */
[----:B------:R-:W-:Y:S01]  /*12d80*/  BSSY B0, `(.L_x_1751) ;  /* 0x000001f000007945 */ /* 0x000fe20003800000 */
[C---:B------:R-:W-:Y:S01]  /*12d90*/  VIADD R13, R7.reuse, 0x20 ;  /* 0x00000020070d7836 */ /* 0x040fe20000000000 */
[----:B------:R-:W-:Y:S01]  /*12da0*/  IADD3 R7, R7, 0x60, RZ ;  /* 0x0000006007077810 */ /* 0x000fe20007ffe0ff */
[----:B------:R-:W-:Y:S01]  /*12db0*/  IMAD R9, R19, UR5, R6 ;  /* 0x0000000513097c24 */ /* 0x000fe2000f8e0206 */
[-C--:B------:R-:W-:Y:S01]  /*12dc0*/  ISETP.GE.AND P1, PT, R17, R0.reuse, PT ;  /* 0x000000001100720c */ /* 0x080fe20003f26270 */
[----:B------:R-:W-:Y:S01]  /*12dd0*/  IMAD.U32 R12, RZ, RZ, UR4 ;  /* 0x00000004ff0c7e24 */ /* 0x000fe2000f8e00ff */
[----:B------:R-:W-:Y:S01]  /*12de0*/  ULDC.64 UR4, c[0x0][0x828] ;  /* 0x00020a0000047ab9 */ /* 0x000fe20000000a00 */
[----:B------:R-:W-:Y:S01]  /*12df0*/  ISETP.GE.AND P2, PT, R13, R0, PT ;  /* 0x000000000d00720c */ /* 0x000fe20003f46270 */
[----:B------:R-:W-:Y:S01]  /*12e00*/  IMAD.IADD R5, R5, 0x1, R9 ;  /* 0x0000000105057824 */ /* 0x000fe200078e0209 */
[----:B-1----:R-:W-:-:S02]  /*12e10*/  ISETP.GE.OR P6, PT, R10, R21, P3 ;  /* 0x000000150a00720c */ /* 0x002fc40001fc6670 */
[----:B------:R-:W-:Y:S02]  /*12e20*/  SEL R12, R12, RZ, !P4 ;  /* 0x000000ff0c0c7207 */ /* 0x000fe40006000000 */
[----:B------:R-:W-:Y:S01]  /*12e30*/  ISETP.GE.AND P0, PT, R7, R0, PT ;  /* 0x000000000700720c */ /* 0x000fe20003f06270 */
[----:B------:R-:W-:Y:S01]  /*12e40*/  IMAD.WIDE R6, R15, 0x80, R2 ;  /* 0x000000800f067825 */ /* 0x000fe200078e0202 */
[----:B------:R-:W-:Y:S02]  /*12e50*/  SEL R17, RZ, UR37, P4 ;  /* 0x00000025ff117c07 */ /* 0x000fe4000a000000 */
[-C--:B------:R-:W-:Y:S01]  /*12e60*/  ISETP.GE.OR P5, PT, R10, R21.reuse, P2 ;  /* 0x000000150a00720c */ /* 0x080fe200017a6670 */
[----:B------:R-:W-:Y:S01]  /*12e70*/  IMAD R0, R12, UR4, RZ ;  /* 0x000000040c007c24 */ /* 0x000fe2000f8e02ff */
[----:B------:R-:W-:Y:S01]  /*12e80*/  ISETP.GE.OR P4, PT, R10, R21, P1 ;  /* 0x000000150a00720c */ /* 0x000fe20000f86670 */
[----:B------:R-:W-:-:S04]  /*12e90*/  IMAD.WIDE.U32 R8, R17, UR4, R4 ;  /* 0x0000000411087c25 */ /* 0x000fc8000f8e0004 */
[----:B------:R-:W-:-:S05]  /*12ea0*/  IMAD R13, R17, UR5, R0 ;  /* 0x00000005110d7c24 */ /* 0x000fca000f8e0200 */
[----:B------:R-:W-:Y:S01]  /*12eb0*/  IADD3 R5, R9, R13, RZ ;  /* 0x0000000d09057210 */ /* 0x000fe20007ffe0ff */
[----:B--2---:R-:W-:Y:S06]  /*12ec0*/  @P6 BRA `(.L_x_1752) ;  /* 0x0000000000286947 */ /* 0x004fec0003800000 */
        /* <DEDUP_REMOVED lines=10> */
.L_x_1752:
[----:B------:R-:W-:Y:S05]  /*12f70*/  BSYNC B0 ;  /* 0x0000000000007941 */ /* 0x000fea0003800000 */
.L_x_1751:
[----:B------:R-:W-:Y:S01]  /*12f80*/  BSSY B0, `(.L_x_1753) ;  /* 0x0000010000007945 */ /* 0x000fe20003800000 */
[----:B------:R-:W-:-:S03]  /*12f90*/  ISETP.GE.OR P6, PT, R10, R21, P0 ;  /* 0x000000150a00720c */ /* 0x000fc600007c6670 */
[----:B------:R-:W-:Y:S10]  /*12fa0*/  @P5 BRA `(.L_x_1754) ;  /* 0x0000000000345947 */ /* 0x000ff40003800000 */
        /* <DEDUP_REMOVED lines=13> */
.L_x_1754:
[----:B------:R-:W-:Y:S05]  /*13080*/  BSYNC B0 ;  /* 0x0000000000007941 */ /* 0x000fea0003800000 */
.L_x_1753:
        /* <DEDUP_REMOVED lines=11> */
[----:B--2---:R-:W-:Y:S01]  /*13140*/  LEA R20, P4, R2, UR4, 0x1 ;  /* 0x0000000402147c11 */ /* 0x004fe2000f8808ff */
[----:B------:R-:W-:-:S05]  /*13150*/  IMAD.IADD R3, R3, 0x1, R13 ;  /* 0x0000000103037824 */ /* 0x000fca00078e020d */
[----:B------:R-:W-:-:S05]  /*13160*/  LEA.HI.X R21, R2, UR5, R3, 0x1, P4 ;  /* 0x0000000502157c11 */ /* 0x000fca000a0f0c03 */
[----:B------:R3:W-:Y:S02]  /*13170*/  STG.E.128 desc[UR38][R20.64], RZ ;  /* 0x000000ff14007986 */ /* 0x0007e4000c101d26 */
.L_x_1756:
[----:B------:R-:W-:Y:S05]  /*13180*/  BSYNC B0 ;  /* 0x0000000000007941 */ /* 0x000fea0003800000 */
.L_x_1755:
        /* <DEDUP_REMOVED lines=15> */
.L_x_1758:
[----:B------:R-:W-:Y:S05]  /*13280*/  BSYNC B0 ;  /* 0x0000000000007941 */ /* 0x000fea0003800000 */
.L_x_1757:
        /* <DEDUP_REMOVED lines=26> */
.L_x_1760:
[----:B------:R-:W-:Y:S05]  /*13430*/  BSYNC B0 ;  /* 0x0000000000007941 */ /* 0x000fea0003800000 */
.L_x_1759:
[----:B------:R-:W-:Y:S04]  /*13440*/  BSSY B0, `(.L_x_1761) ;  /* 0x000000f000007945 */ /* 0x000fe80003800000 */
[----:B------:R-:W-:Y:S05]  /*13450*/  @P2 BRA `(.L_x_1762) ;  /* 0x0000000000342947 */ /* 0x000fea0003800000 */
[----:B----4-:R-:W-:Y:S01]  /*13460*/  IADD3 R11, P2, R6, 0x20, RZ ;  /* 0x00000020060b7810 */ /* 0x010fe20007f5e0ff */
        /* <DEDUP_REMOVED lines=12> */
.L_x_1762:
[----:B------:R-:W-:Y:S05]  /*13530*/  BSYNC B0 ;  /* 0x0000000000007941 */ /* 0x000fea0003800000 */
.L_x_1761:
        /* <DEDUP_REMOVED lines=15> */
.L_x_1764:
[----:B------:R-:W-:Y:S05]  /*13630*/  BSYNC B0 ;  /* 0x0000000000007941 */ /* 0x000fea0003800000 */
.L_x_1763:
        /* <DEDUP_REMOVED lines=15> */
.L_x_1679:
[----:B------:R-:W-:-:S08]  /*13730*/  NOP ;  /* 0x0000000000007918 */ /* 0x000fd00000000000 */
[----:B------:R-:W1:-:S00]  /*13740*/  USETMAXREG.DEALLOC.CTAPOOL 0x18 ;  /* 0x00000018000079c8 */ /* 0x000e4000080e0500 */
        /* <DEDUP_REMOVED lines=19> */
.L_x_1766:
        /* <DEDUP_REMOVED lines=13> */
.L_x_1768:
[----:B------:R-:W-:-:S05]  /*13950*/  ULDC UR4, c[0x0][0x8bc] ;  /* 0x00022f0000047ab9 */ /* 0x000fca0000000800 */
.L_x_1767:
[----:B-1----:R-:W-:-:S04]  /*13960*/  USHF.L.U32 UR11, UR14, 0x7, URZ ;  /* 0x000000070e0b7899 */ /* 0x002fc8000800063f */
[----:B------:R-:W-:-:S04]  /*13970*/  UISETP.GE.AND UP0, UPT, UR11, UR4, UPT ;  /* 0x000000040b00728c */ /* 0x000fc8000bf06270 */
[----:B--2---:R-:W-:-:S06]  /*13980*/  USEL UR12, UR12, 0xffffffff, !UP0 ;  /* 0xffffffff0c0c7887 */ /* 0x004fcc000c000000 */
[----:B------:R-:W-:-:S13]  /*13990*/  ISETP.LE.AND P0, PT, RZ, UR12, PT ;  /* 0x0000000cff007c0c */ /* 0x000fda000bf03270 */
[----:B------:R-:W-:Y:S05]  /*139a0*/  @!P0 BRA `(.L_x_1684) ;  /* 0x0000003400248947 */ /* 0x000fea0003800000 */
[----:B------:R-:W-:Y:S01]  /*139b0*/  ULDC.64 UR4, c[0x0][0x770] ;  /* 0x0001dc0000047ab9 */ /* 0x000fe20000000a00 */
[----:B------:R-:W1:Y:S01]  /*139c0*/  S2UR UR13, SR_CTAID.Y ;  /* 0x00000000000d79c3 */ /* 0x000e620000002600 */
[----:B------:R-:W-:Y:S01]  /*139d0*/  UISETP.NE.U32.AND UP0, UPT, UR4, URZ, UPT ;  /* 0x0000003f0400728c */ /* 0x000fe2000bf05070 */
[----:B------:R-:W-:-:S03]  /*139e0*/  ULDC.64 UR8, c[0x0][0x788] ;  /* 0x0001e20000087ab9 */ /* 0x000fc60000000a00 */
        /* <DEDUP_REMOVED lines=9> */
[----:B------:R-:W-:-:S06]  /*13a80*/  UISETP.NE.AND.EX UP1, UPT, UR5, URZ, UPT, UP1 ;  /* 0x0000003f0500728c */ /* 0x000fcc000bf25310 */
[----:B------:R-:W-:-:S05]  /*13a90*/  PLOP3.LUT P2, PT, PT, PT, UP1, 0x80, 0x0 ;  /* 0x000000000000781c */ /* 0x000fca0003f4f018 */
[----:B------:R-:W-:Y:S02]  /*13aa0*/  @UP1 ULDC.64 UR4, c[0x0][0x780] ;  /* 0x0001e00000041ab9 */ /* 0x000fe40000000a00 */
[----:B------:R-:W-:-:S06]  /*13ab0*/  @UP1 UIMAD.WIDE UR4, UR12, 0x4, UR4 ;  /* 0x000000040c0418a5 */ /* 0x000fcc000f8e0204 */
[----:B------:R-:W-:Y:S01]  /*13ac0*/  MOV R4, UR4 ;  /* 0x0000000400047c02 */ /* 0x000fe20008000f00 */
[----:B------:R-:W-:-:S05]  /*13ad0*/  IMAD.U32 R5, RZ, RZ, UR5 ;  /* 0x00000005ff057e24 */ /* 0x000fca000f8e00ff */
[----:B------:R-:W3:Y:S01]  /*13ae0*/  @P2 LDG.E R4, desc[UR38][R4.64] ;  /* 0x0000002604042981 */ /* 0x000ee2000c1e1900 */
[----:B------:R-:W-:Y:S01]  /*13af0*/  PLOP3.LUT P0, PT, PT, PT, UP0, 0x80, 0x0 ;  /* 0x000000000000781c */ /* 0x000fe20003f0f008 */
[----:B-1----:R-:W-:-:S12]  /*13b00*/  USHF.R.S32.HI UR16, URZ, 0x1f, UR13 ;  /* 0x0000001f3f107899 */ /* 0x002fd8000801140d */
[----:B--2---:R-:W-:Y:S02]  /*13b10*/  @P0 R2UR UR4, R0 ;  /* 0x00000000000402ca */ /* 0x004fe400000e0000 */
[----:B------:R-:W-:Y:S01]  /*13b20*/  ISETP.NE.U32.AND P0, PT, RZ, UR8, PT ;  /* 0x00000008ff007c0c */ /* 0x000fe2000bf05070 */
[----:B------:R-:W-:-:S03]  /*13b30*/  ULDC UR8, c[0x0][0x280] ;  /* 0x0000a00000087ab9 */ /* 0x000fc60000000800 */
[----:B------:R-:W-:-:S07]  /*13b40*/  ISETP.NE.AND.EX P0, PT, RZ, UR9, PT, P0 ;  /* 0x00000009ff007c0c */ /* 0x000fce000bf05300 */
[----:B------:R-:W-:-:S04]  /*13b50*/  @UP0 ULEA UR4, UR12, UR4, 0x7 ;  /* 0x000000040c040291 */ /* 0x000fc8000f8e383f */
[----:B------:R-:W-:-:S04]  /*13b60*/  @UP0 USHF.R.S32.HI UR5, URZ, 0x1f, UR4 ;  /* 0x0000001f3f050899 */ /* 0x000fc80008011404 */
[----:B------:R-:W-:-:S04]  /*13b70*/  @UP0 ULEA.HI UR5, UR5, UR4, URZ, 0x7 ;  /* 0x0000000405050291 */ /* 0x000fc8000f8f383f */
[----:B------:R-:W-:Y:S01]  /*13b80*/  @UP0 USHF.L.U32 UR5, UR5, 0x6, URZ ;  /* 0x0000000605050899 */ /* 0x000fe2000800063f */
[----:B---3--:R-:W-:-:S03]  /*13b90*/  @P2 R2UR UR8, R4 ;  /* 0x00000000040822ca */ /* 0x008fc600000e0000 */
[----:B------:R-:W-:-:S04]  /*13ba0*/  @UP0 ULOP3.LUT UR7, UR5, 0xffffe000, URZ, 0xc0, !UPT ;  /* 0xffffe00005070892 */ /* 0x000fc8000f8ec03f */
[----:B------:R-:W-:Y:S01]  /*13bb0*/  @UP0 USHF.R.S32.HI UR9, URZ, 0x1f, UR7 ;  /* 0x0000001f3f090899 */ /* 0x000fe20008011407 */
[----:B------:R-:W-:Y:S11]  /*13bc0*/  @P2 BRA `(.L_x_1769) ;  /* 0x0000000000142947 */ /* 0x000ff60003800000 */
[----:B------:R-:W-:Y:S05]  /*13bd0*/  @!P1 BRA `(.L_x_1769) ;  /* 0x0000000000109947 */ /* 0x000fea0003800000 */
[----:B------:R-:W2:Y:S04]  /*13be0*/  LDG.E R5, desc[UR38][R2.64] ;  /* 0x0000002602057981 */ /* 0x000ea8000c1e1900 */
[----:B------:R-:W2:Y:S02]  /*13bf0*/  LDG.E R0, desc[UR38][R2.64+0x4] ;  /* 0x0000042602007981 */ /* 0x000ea4000c1e1900 */
[----:B--2---:R-:W-:-:S04]  /*13c00*/  IADD3 R0, -R5, R0, RZ ;  /* 0x0000000005007210 */ /* 0x004fc80007ffe1ff */
[----:B------:R-:W-:-:S15]  /*13c10*/  R2UR UR8, R0 ;  /* 0x00000000000872ca */ /* 0x000fde00000e0000 */
.L_x_1769:
[----:B------:R-:W-:Y:S01]  /*13c20*/  UMOV UR4, URZ ;  /* 0x0000003f00047c82 */ /* 0x000fe20008000000 */
[----:B------:R-:W-:Y:S01]  /*13c30*/  UMOV UR5, URZ ;  /* 0x0000003f00057c82 */ /* 0x000fe20008000000 */
[----:B------:R-:W-:Y:S01]  /*13c40*/  ULDC UR6, c[0x0][0x290] ;  /* 0x0000a40000067ab9 */ /* 0x000fe20000000800 */
[----:B------:R-:W-:Y:S01]  /*13c50*/  @UP0 UMOV UR4, UR7 ;  /* 0x0000000700040c82 */ /* 0x000fe20008000000 */
[----:B------:R-:W-:Y:S01]  /*13c60*/  @UP0 UMOV UR5, UR9 ;  /* 0x0000000900050c82 */ /* 0x000fe20008000000 */
        /* <DEDUP_REMOVED lines=8> */
.L_x_1770:
        /* <DEDUP_REMOVED lines=9> */
[----:B------:R-:W2:Y:S02]  /*13d80*/  LDG.E R5, desc[UR38][R2.64+0x4] ;  /* 0x0000042602057981 */ /* 0x000ea4000c1e1900 */
[----:B--2---:R-:W-:-:S05]  /*13d90*/  IMAD.IADD R0, R5, 0x1, -R0 ;  /* 0x0000000105007824 */ /* 0x004fca00078e0a00 */
[----:B------:R-:W-:-:S15]  /*13da0*/  R2UR UR6, R0 ;  /* 0x00000000000672ca */ /* 0x000fde00000e0000 */
.L_x_1771:
[----:B------:R-:W-:Y:S01]  /*13db0*/  UIADD3 UR7, -UR6, UR8, UR11 ;  /* 0x0000000806077290 */ /* 0x000fe2000fffe10b */
[----:B------:R-:W-:Y:S01]  /*13dc0*/  ISETP.LE.AND P0, PT, RZ, UR14, PT ;  /* 0x0000000eff007c0c */ /* 0x000fe2000bf03270 */
[----:B------:R-:W-:Y:S02]  /*13dd0*/  ULDC UR9, c[0x0][0x74c] ;  /* 0x0001d30000097ab9 */ /* 0x000fe40000000800 */
[----:B------:R-:W-:Y:S02]  /*13de0*/  UIADD3 UR9, UR7, -UR9, URZ ;  /* 0x8000000907097290 */ /* 0x000fe4000fffe03f */
        /* <DEDUP_REMOVED lines=10> */
[----:B------:R-:W-:Y:S07]  /*13e90*/  @!P0 BRA `(.L_x_1772) ;  /* 0x00000000001c8947 */ /* 0x000fee0003800000 */
[----:B------:R-:W-:Y:S01]  /*13ea0*/  UIADD3 UR8, UR11, 0xff, UR8 ;  /* 0x000000ff0b087890 */ /* 0x000fe2000fffe008 */
[----:B------:R-:W-:-:S03]  /*13eb0*/  ULDC UR9, c[0x0][0x748] ;  /* 0x0001d20000097ab9 */ /* 0x000fc60000000800 */
[----:B------:R-:W-:-:S04]  /*13ec0*/  UIADD3 UR8, UR8, UR9, -UR6 ;  /* 0x0000000908087290 */ /* 0x000fc8000fffe806 */
[----:B------:R-:W-:-:S04]  /*13ed0*/  USHF.R.S32.HI UR6, URZ, 0x1f, UR8 ;  /* 0x0000001f3f067899 */ /* 0x000fc80008011408 */
[----:B------:R-:W-:-:S04]  /*13ee0*/  ULEA.HI UR6, UR6, UR8, URZ, 0x7 ;  /* 0x0000000806067291 */ /* 0x000fc8000f8f383f */
[----:B------:R-:W-:-:S06]  /*13ef0*/  USHF.R.S32.HI UR6, URZ, 0x7, UR6 ;  /* 0x000000073f067899 */ /* 0x000fcc0008011406 */
[----:B------:R-:W-:-:S07]  /*13f00*/  VIMNMX R2, R2, UR6, PT ;  /* 0x0000000602027c48 */ /* 0x000fce000bfe0100 */
.L_x_1772:
[----:B------:R-:W-:-:S13]  /*13f10*/  ISETP.GT.AND P0, PT, R2, UR7, PT ;  /* 0x0000000702007c0c */ /* 0x000fda000bf04270 */
[----:B------:R-:W-:Y:S05]  /*13f20*/  @!P0 BRA `(.L_x_1684) ;  /* 0x0000002c00c48947 */ /* 0x000fea0003800000 */
[----:B------:R-:W-:Y:S01]  /*13f30*/  ULDC.64 UR14, c[0x0][0x2d8] ;  /* 0x0000b600000e7ab9 */ /* 0x000fe20000000a00 */
[----:B------:R-:W-:Y:S01]  /*13f40*/  VIADD R0, R2, -UR7 ;  /* 0x8000000702007c36 */ /* 0x000fe20008000000 */
[----:B------:R-:W-:Y:S02]  /*13f50*/  UIMAD UR10, UR16, UR14, URZ ;  /* 0x0000000e100a72a4 */ /* 0x000fe4000f8e023f */
[----:B------:R-:W-:Y:S02]  /*13f60*/  UIMAD.WIDE.U32 UR8, UR13, UR14, URZ ;  /* 0x0000000e0d0872a5 */ /* 0x000fe4000f8e003f */
[----:B------:R-:W-:Y:S01]  /*13f70*/  USHF.R.S32.HI UR6, URZ, 0x1f, UR12 ;  /* 0x0000001f3f067899 */ /* 0x000fe2000801140c */
[----:B------:R-:W-:Y:S01]  /*13f80*/  LOP3.LUT R0, R0, 0x1, RZ, 0xc0, !PT ;  /* 0x0000000100007812 */ /* 0x000fe200078ec0ff */
[----:B------:R-:W-:Y:S02]  /*13f90*/  UIMAD UR13, UR13, UR15, UR10 ;  /* 0x0000000f0d0d72a4 */ /* 0x000fe4000f8e020a */
[----:B------:R-:W-:Y:S01]  /*13fa0*/  UIADD3 UR10, UP1, UR4, UR8, URZ ;  /* 0x00000008040a7290 */ /* 0x000fe2000ff3e03f */
[----:B------:R-:W-:Y:S01]  /*13fb0*/  ISETP.NE.U32.AND P1, PT, R0, 0x1, PT ;  /* 0x000000010000780c */ /* 0x000fe20003f25070 */
[----:B------:R-:W-:-:S02]  /*13fc0*/  UIADD3 UR13, UR9, UR13, URZ ;  /* 0x0000000d090d7290 */ /* 0x000fc4000fffe03f */
[----:B------:R-:W-:Y:S01]  /*13fd0*/  USEL UR6, UR6, URZ, !UP0 ;  /* 0x0000003f06067287 */ /* 0x000fe2000c000000 */
[----:B------:R-:W-:Y:S01]  /*13fe0*/  ULDC.64 UR26, c[0x0][0x2e0] ;  /* 0x0000b800001a7ab9 */ /* 0x000fe20000000a00 */
[----:B------:R-:W-:Y:S02]  /*13ff0*/  USEL UR12, UR12, URZ, !UP0 ;  /* 0x0000003f0c0c7287 */ /* 0x000fe4000c000000 */
[----:B------:R-:W-:Y:S02]  /*14000*/  UIADD3.X UR11, UR5, UR13, URZ, UP1, !UPT ;  /* 0x0000000d050b7290 */ /* 0x000fe40008ffe43f */
[----:B------:R-:W-:Y:S02]  /*14010*/  UIMAD UR14, UR6, UR26, URZ ;  /* 0x0000001a060e72a4 */ /* 0x000fe4000f8e023f */
[----:B------:R-:W-:Y:S02]  /*14020*/  UIMAD.WIDE.U32 UR10, UR12, UR26, UR10 ;  /* 0x0000001a0c0a72a5 */ /* 0x000fe4000f8e000a */
[----:B------:R-:W-:Y:S01]  /*14030*/  UIMAD UR14, UR12, UR27, UR14 ;  /* 0x0000001b0c0e72a4 */ /* 0x000fe2000f8e020e */
[----:B------:R-:W-:-:S03]  /*14040*/  ELECT P0, URZ, PT ;  /* 0x00000000003f782f */ /* 0x000fc60003800000 */
        /* <DEDUP_REMOVED lines=20> */
.L_x_1775:
[----:B------:R-:W-:Y:S05]  /*14190*/  BSYNC B0 ;  /* 0x0000000000007941 */ /* 0x000fea0003800000 */
.L_x_1774:
        /* <DEDUP_REMOVED lines=19> */
.L_x_1777:
[----:B------:R-:W-:Y:S05]  /*142d0*/  BSYNC B0 ;  /* 0x0000000000007941 */ /* 0x000fea0003800000 */
.L_x_1776:
[----:B------:R-:W-:Y:S06]  /*142e0*/  BAR.ARV 0xa, 0xa0 ;  /* 0x0282800000007b1d */ /* 0x000fec0000002000 */
[----:B------:R-:W-:Y:S04]  /*142f0*/  BSSY B0, `(.L_x_1778) ;  /* 0x0000003000007945 */ /* 0x000fe80003800000 */
[----:B------:R-:W-:Y:S05]  /*14300*/  @!P0 BRA `(.L_x_1779) ;  /* 0x0000000000048947 */ /* 0x000fea0003800000 */
[----:B------:R-:W-:-:S04]  /*14310*/  DEPBAR.LE SB0, 0x0 ;  /* 0x000080000000791a */ /* 0x000fc80000000000 */
.L_x_1779:
[----:B------:R-:W-:Y:S05]  /*14320*/  BSYNC B0 ;  /* 0x0000000000007941 */ /* 0x000fea0003800000 */
.L_x_1778:
[----:B------:R-:W-:Y:S06]  /*14330*/  BAR.ARV 0xb, 0xa0 ;  /* 0x02c2800000007b1d */ /* 0x000fec0000002000 */
[----:B------:R-:W-:Y:S01]  /*14340*/  UIADD3 UR15, UR7, 0x1, URZ ;  /* 0x00000001070f7890 */ /* 0x000fe2000fffe03f */
[----:B------:R-:W-:Y:S11]  /*14350*/  BRA `(.L_x_1780) ;  /* 0x0000000000047947 */ /* 0x000ff60003800000 */
.L_x_1773:
[----:B------:R-:W-:-:S05]  /*14360*/  UMOV UR15, UR7 ;  /* 0x00000007000f7c82 */ /* 0x000fca0008000000 */
.L_x_1780:
[----:B------:R-:W-:-:S06]  /*14370*/  UIADD3 UR6, UR7, 0x1, URZ ;  /* 0x0000000107067890 */ /* 0x000fcc000fffe03f */
[----:B------:R-:W-:-:S13]  /*14380*/  ISETP.NE.AND P1, PT, R2, UR6, PT ;  /* 0x0000000602007c0c */ /* 0x000fda000bf25270 */
[----:B------:R-:W-:Y:S05]  /*14390*/  @!P1 BRA `(.L_x_1684) ;  /* 0x0000002800a89947 */ /* 0x000fea0003800000 */
[----:B------:R-:W-:Y:S01]  /*143a0*/  UMOV UR16, UR8 ;  /* 0x0000000800107c82 */ /* 0x000fe20008000000 */
[----:B------:R-:W-:Y:S01]  /*143b0*/  UMOV UR17, UR13 ;  /* 0x0000000d00117c82 */ /* 0x000fe20008000000 */
[----:B------:R-:W-:Y:S01]  /*143c0*/  ULDC.64 UR18, c[0x0][0x2c0] ;  /* 0x0000b00000127ab9 */ /* 0x000fe20000000a00 */
[----:B------:R-:W-:Y:S01]  /*143d0*/  UIMAD.WIDE.U32 UR16, UR12, UR26, UR16 ;  /* 0x0000001a0c1072a5 */ /* 0x000fe2000f8e0010 */
[----:B------:R-:W-:Y:S01]  /*143e0*/  UMOV UR6, URZ ;  /* 0x0000003f00067c82 */ /* 0x000fe20008000000 */
[----:B------:R-:W-:Y:S02]  /*143f0*/  ULDC.64 UR30, c[0x0][0x2c0] ;  /* 0x0000b000001e7ab9 */ /* 0x000fe40000000a00 */
[----:B------:R-:W-:-:S04]  /*14400*/  UIADD3 UR25, UP0, UR4, UR16, URZ ;  /* 0x0000001004197290 */ /* 0x000fc8000ff1e03f */
[----:B------:R-:W-:Y:S02]  /*14410*/  UIADD3.X UR16, UR5, UR14, UR17, UP0, !UPT ;  /* 0x0000000e05107290 */ /* 0x000fe400087fe411 */
[----:B------:R-:W-:Y:S02]  /*14420*/  ULEA UR24, UP0, UR25, UR18, 0x2 ;  /* 0x0000001219187291 */ /* 0x000fe4000f80103f */
[----:B------:R-:W-:Y:S02]  /*14430*/  USHF.L.U32 UR18, UR15, 0xd, URZ ;  /* 0x0000000d0f127899 */ /* 0x000fe4000800063f */
        /* <DEDUP_REMOVED lines=8> */
.L_x_1793:
        /* <DEDUP_REMOVED lines=9> */
[----:B------:R-:W-:Y:S01]  /*14550*/  UMOV UR28, 0x400 ;  /* 0x00000400001c7882 */ /* 0x000fe20000000000 */
[----:B------:R-:W-:Y:S02]  /*14560*/  UMOV UR42, 0x0 ;  /* 0x00000000002a7882 */ /* 0x000fe40000000000 */
[----:B------:R-:W-:Y:S02]  /*14570*/  ULEA.HI.X.SX32 UR41, UR19, UR27, 0x1, UP0 ;  /* 0x0000001b13297291 */ /* 0x000fe400080f0e3f */
[----:B------:R-:W-:Y:S01]  /*14580*/  ULEA UR40, UP0, UR37, UR30, 0x2 ;  /* 0x0000001e25287291 */ /* 0x000fe2000f80103f */
[----:B------:R-:W-:-:S03]  /*14590*/  UMOV UR43, 0x14f00000 ;  /* 0x14f00000002b7882 */ /* 0x000fc60000000000 */
[----:B------:R-:W-:Y:S02]  /*145a0*/  ULEA.HI.X UR41, UR37, UR31, UR41, 0x2, UP0 ;  /* 0x0000001f25297291 */ /* 0x000fe400080f1429 */
[----:B-1----:R-:W-:-:S03]  /*145b0*/  ULEA UR28, UR29, UR28, 0x18 ;  /* 0x0000001c1d1c7291 */ /* 0x002fc6000f8ec03f */
[----:B------:R-:W-:Y:S01]  /*145c0*/  UMOV UR29, 0x400 ;  /* 0x00000400001d7882 */ /* 0x000fe20000000000 */
[----:B------:R-:W-:-:S09]  /*145d0*/  UIADD3 UR28, UR28, 0x8000, URZ ;  /* 0x000080001c1c7890 */ /* 0x000fd2000fffe03f */
[----:B------:R1:W-:Y:S02]  /*145e0*/  UBLKRED.G.S.ADD.F32.RN [UR40], [UR28], UR29, desc[UR42] ;  /* 0x00002a281c0073bb */ /* 0x0003e400080a141d */
[----:B-1----:R0:W-:Y:S02]  /*145f0*/  UTMACMDFLUSH ;  /* 0x00000000000079b7 */ /* 0x0021e40000000000 */
.L_x_1782:
[----:B------:R-:W-:Y:S05]  /*14600*/  BSYNC B0 ;  /* 0x0000000000007941 */ /* 0x000fea0003800000 */
.L_x_1781:
        /* <DEDUP_REMOVED lines=13> */
.L_x_1784:
[----:B------:R-:W-:Y:S05]  /*146e0*/  BSYNC B0 ;  /* 0x0000000000007941 */ /* 0x000fea0003800000 */
.L_x_1783:
[----:B------:R-:W-:Y:S06]  /*146f0*/  BAR.ARV 0xa, 0xa0 ;  /* 0x0282800000007b1d */ /* 0x000fec0000002000 */
[----:B------:R-:W-:Y:S04]  /*14700*/  BSSY B0, `(.L_x_1785) ;  /* 0x0000003000007945 */ /* 0x000fe80003800000 */
[----:B------:R-:W-:Y:S05]  /*14710*/  @!P0 BRA `(.L_x_1786) ;  /* 0x0000000000048947 */ /* 0x000fea0003800000 */
[----:B------:R-:W-:-:S04]  /*14720*/  DEPBAR.LE SB0, 0x0 ;  /* 0x000080000000791a */ /* 0x000fc80000000000 */
.L_x_1786:
[----:B------:R-:W-:Y:S05]  /*14730*/  BSYNC B0 ;  /* 0x0000000000007941 */ /* 0x000fea0003800000 */
.L_x_1785:
        /* <DEDUP_REMOVED lines=13> */
.L_x_1788:
[----:B------:R-:W-:Y:S05]  /*14810*/  BSYNC B0 ;  /* 0x0000000000007941 */ /* 0x000fea0003800000 */
.L_x_1787:
        /* <DEDUP_REMOVED lines=13> */
.L_x_1790:
[----:B------:R-:W-:Y:S05]  /*148f0*/  BSYNC B0 ;  /* 0x0000000000007941 */ /* 0x000fea0003800000 */
.L_x_1789:
[----:B------:R-:W-:Y:S01]  /*14900*/  UIADD3 UR15, UR15, 0x2, URZ ;  /* 0x000000020f0f7890 */ /* 0x000fe2000fffe03f */
[----:B------:R-:W-:Y:S06]  /*14910*/  BAR.ARV 0xa, 0xa0 ;  /* 0x0282800000007b1d */ /* 0x000fec0000002000 */
[----:B------:R-:W-:Y:S01]  /*14920*/  BSSY B0, `(.L_x_1791) ;  /* 0x0000004000007945 */ /* 0x000fe20003800000 */
[----:B------:R-:W-:-:S03]  /*14930*/  ISETP.LE.AND P1, PT, R2, UR15, PT ;  /* 0x0000000f02007c0c */ /* 0x000fc6000bf23270 */
[----:B------:R-:W-:Y:S10]  /*14940*/  @!P0 BRA `(.L_x_1792) ;  /* 0x0000000000048947 */ /* 0x000ff40003800000 */
[----:B------:R-:W-:-:S04]  /*14950*/  DEPBAR.LE SB0, 0x0 ;  /* 0x000080000000791a */ /* 0x000fc80000000000 */
.L_x_1792:
[----:B------:R-:W-:Y:S05]  /*14960*/  BSYNC B0 ;  /* 0x0000000000007941 */ /* 0x000fea0003800000 */
.L_x_1791:
[----:B------:R-:W-:Y:S06]  /*14970*/  BAR.ARV 0xb, 0xa0 ;  /* 0x02c2800000007b1d */ /* 0x000fec0000002000 */
[----:B------:R-:W-:Y:S02]  /*14980*/  UIADD3 UR19, UR19, 0x4000, URZ ;  /* 0x0000400013137890 */ /* 0x000fe4000fffe03f */
[----:B------:R-:W-:Y:S01]  /*14990*/  UIADD3 UR6, UR6, 0x4000, URZ ;  /* 0x0000400006067890 */ /* 0x000fe2000fffe03f */
[----:B------:R-:W-:Y:S11]  /*149a0*/  @!P1 BRA `(.L_x_1793) ;  /* 0xfffffff800c49947 */ /* 0x000ff6000383ffff */
[----:B------:R-:W-:Y:S05]  /*149b0*/  BRA `(.L_x_1684) ;  /* 0x0000002400207947 */ /* 0x000fea0003800000 */
.L_x_1765:
[----:B------:R-:W-:Y:S01]  /*149c0*/  ULDC.64 UR4, c[0x0][0x8d8] ;  /* 0x0002360000047ab9 */ /* 0x000fe20000000a00 */
[----:B------:R-:W1:Y:S01]  /*149d0*/  S2UR UR21, SR_CTAID.X ;  /* 0x00000000001579c3 */ /* 0x000e620000002500 */
[----:B------:R-:W-:-:S04]  /*149e0*/  ISETP.NE.U32.AND P0, PT, RZ, UR4, PT ;  /* 0x00000004ff007c0c */ /* 0x000fc8000bf05070 */
[----:B------:R-:W-:-:S03]  /*149f0*/  ISETP.NE.AND.EX P0, PT, RZ, UR5, PT, P0 ;  /* 0x00000005ff007c0c */ /* 0x000fc6000bf05300 */
[----:B------:R-:W2:Y:S08]  /*14a00*/  S2UR UR13, SR_CTAID.Z ;  /* 0x00000000000d79c3 */ /* 0x000eb00000002700 */
[----:B------:R-:W3:Y:S02]  /*14a10*/  S2UR UR20, SR_CTAID.Y ;  /* 0x00000000001479c3 */ /* 0x000ee40000002600 */
[----:B------:R-:W-:Y:S05]  /*14a20*/  @!P0 BRA `(.L_x_1794) ;  /* 0x00000000001c8947 */ /* 0x000fea0003800000 */
[----:B------:R-:W-:Y:S02]  /*14a30*/  ULDC.64 UR4, c[0x0][0x8d8] ;  /* 0x0002360000047ab9 */ /* 0x000fe40000000a00 */
[----:B--2---:R-:W-:-:S06]  /*14a40*/  UIMAD.WIDE UR4, UR13, 0x4, UR4 ;  /* 0x000000040d0478a5 */ /* 0x004fcc000f8e0204 */
[----:B------:R-:W-:Y:S01]  /*14a50*/  MOV R2, UR4 ;  /* 0x0000000400027c02 */ /* 0x000fe20008000f00 */
[----:B------:R-:W-:-:S05]  /*14a60*/  IMAD.U32 R3, RZ, RZ, UR5 ;  /* 0x00000005ff037e24 */ /* 0x000fca000f8e00ff */
[----:B------:R-:W2:Y:S02]  /*14a70*/  LDG.E R2, desc[UR38][R2.64] ;  /* 0x0000002602027981 */ /* 0x000ea4000c1e1900 */
[----:B--2---:R-:W-:Y:S01]  /*14a80*/  R2UR UR4, R2 ;  /* 0x00000000020472ca */ /* 0x004fe200000e0000 */
[----:B------:R-:W-:-:S14]  /*14a90*/  BRA `(.L_x_1795) ;  /* 0x00000000003c7947 */ /* 0x000fdc0003800000 */
.L_x_1794:
[----:B------:R-:W-:Y:S02]  /*14aa0*/  ULDC.64 UR4, c[0x0][0x8d0] ;  /* 0x0002340000047ab9 */ /* 0x000fe40000000a00 */
[----:B------:R-:W-:-:S04]  /*14ab0*/  ISETP.NE.U32.AND P0, PT, RZ, UR4, PT ;  /* 0x00000004ff007c0c */ /* 0x000fc8000bf05070 */
[----:B------:R-:W-:-:S13]  /*14ac0*/  ISETP.NE.AND.EX P0, PT, RZ, UR5, PT, P0 ;  /* 0x00000005ff007c0c */ /* 0x000fda000bf05300 */
[----:B------:R-:W-:Y:S05]  /*14ad0*/  @!P0 BRA `(.L_x_1796) ;  /* 0x0000000000288947 */ /* 0x000fea0003800000 */
[----:B------:R-:W-:Y:S02]  /*14ae0*/  ULDC.64 UR4, c[0x0][0x8d0] ;  /* 0x0002340000047ab9 */ /* 0x000fe40000000a00 */
[----:B--2---:R-:W-:-:S06]  /*14af0*/  UIMAD.WIDE UR4, UR13, 0x4, UR4 ;  /* 0x000000040d0478a5 */ /* 0x004fcc000f8e0204 */
[----:B------:R-:W-:Y:S01]  /*14b00*/  MOV R2, UR4 ;  /* 0x0000000400027c02 */ /* 0x000fe20008000f00 */
[----:B------:R-:W-:-:S05]  /*14b10*/  IMAD.U32 R3, RZ, RZ, UR5 ;  /* 0x00000005ff037e24 */ /* 0x000fca000f8e00ff */
[----:B------:R-:W2:Y:S04]  /*14b20*/  LDG.E R0, desc[UR38][R2.64] ;  /* 0x0000002602007981 */ /* 0x000ea8000c1e1900 */
[----:B------:R-:W4:Y:S01]  /*14b30*/  LDG.E R4, desc[UR38][R2.64+0x4] ;  /* 0x0000042602047981 */ /* 0x000f22000c1e1900 */
[----:B--2---:R-:W-:Y:S02]  /*14b40*/  R2UR UR4, R0 ;  /* 0x00000000000472ca */ /* 0x004fe400000e0000 */
[----:B----4-:R-:W-:-:S13]  /*14b50*/  R2UR UR5, R4 ;  /* 0x00000000040572ca */ /* 0x010fda00000e0000 */
[----:B------:R-:W-:Y:S01]  /*14b60*/  UIADD3 UR4, -UR4, UR5, URZ ;  /* 0x0000000504047290 */ /* 0x000fe2000fffe13f */
[----:B------:R-:W-:Y:S11]  /*14b70*/  BRA `(.L_x_1795) ;  /* 0x0000000000047947 */ /* 0x000ff60003800000 */
.L_x_1796:
[----:B------:R-:W-:-:S05]  /*14b80*/  ULDC UR4, c[0x0][0x8bc] ;  /* 0x00022f0000047ab9 */ /* 0x000fca0000000800 */
.L_x_1795:
[----:B-1----:R-:W-:Y:S01]  /*14b90*/  USHF.L.U32 UR8, UR21, 0x7, URZ ;  /* 0x0000000715087899 */ /* 0x002fe2000800063f */
[----:B------:R-:W-:Y:S01]  /*14ba0*/  MOV R10, 0x1 ;  /* 0x00000001000a7802 */ /* 0x000fe20000000f00 */
[----:B------:R-:W-:Y:S02]  /*14bb0*/  IMAD.MOV.U32 R0, RZ, RZ, RZ ;  /* 0x000000ffff007224 */ /* 0x000fe400078e00ff */
[----:B------:R-:W-:-:S04]  /*14bc0*/  UISETP.GE.AND UP0, UPT, UR8, UR4, UPT ;  /* 0x000000040800728c */ /* 0x000fc8000bf06270 */
[----:B--2---:R-:W-:-:S06]  /*14bd0*/  USEL UR13, UR13, 0xffffffff, !UP0 ;  /* 0xffffffff0d0d7887 */ /* 0x004fcc000c000000 */
[----:B------:R-:W-:-:S13]  /*14be0*/  ISETP.LE.AND P0, PT, RZ, UR13, PT ;  /* 0x0000000dff007c0c */ /* 0x000fda000bf03270 */
[----:B------:R-:W-:Y:S05]  /*14bf0*/  @!P0 BRA `(.L_x_1797) ;  /* 0x0000001c00fc8947 */ /* 0x000fea0003800000 */
[----:B------:R-:W-:Y:S01]  /*14c00*/  ULDC.64 UR18, c[0x0][0x770] ;  /* 0x0001dc0000127ab9 */ /* 0x000fe20000000a00 */
[----:B------:R-:W-:Y:S01]  /*14c10*/  ULDC.64 UR14, c[0x0][0x770] ;  /* 0x0001dc00000e7ab9 */ /* 0x000fe20000000a00 */
[----:B------:R-:W-:Y:S02]  /*14c20*/  UISETP.NE.U32.AND UP1, UPT, UR18, URZ, UPT ;  /* 0x0000003f1200728c */ /* 0x000fe4000bf25070 */
[----:B------:R-:W-:Y:S02]  /*14c30*/  UIMAD.WIDE UR14, UR13, 0x4, UR14 ;  /* 0x000000040d0e78a5 */ /* 0x000fe4000f8e020e */
[----:B------:R-:W-:Y:S01]  /*14c40*/  UISETP.NE.AND.EX UP1, UPT, UR19, URZ, UPT, UP1 ;  /* 0x0000003f1300728c */ /* 0x000fe2000bf25310 */
[----:B------:R-:W-:Y:S01]  /*14c50*/  ULDC.64 UR4, c[0x0][0x778] ;  /* 0x0001de0000047ab9 */ /* 0x000fe20000000a00 */
[----:B------:R-:W-:Y:S02]  /*14c60*/  ULDC.64 UR6, c[0x0][0x780] ;  /* 0x0001e00000067ab9 */ /* 0x000fe40000000a00 */
[----:B------:R-:W-:Y:S01]  /*14c70*/  MOV R2, UR14 ;  /* 0x0000000e00027c02 */ /* 0x000fe20008000f00 */
[----:B------:R-:W-:Y:S01]  /*14c80*/  IMAD.U32 R3, RZ, RZ, UR15 ;  /* 0x0000000fff037e24 */ /* 0x000fe2000f8e00ff */
[----:B------:R-:W-:Y:S01]  /*14c90*/  PLOP3.LUT P1, PT, PT, PT, UP1, 0x80, 0x0 ;  /* 0x000000000000781c */ /* 0x000fe20003f2f018 */
[----:B------:R-:W-:-:S02]  /*14ca0*/  UISETP.NE.U32.AND UP0, UPT, UR4, URZ, UPT ;  /* 0x0000003f0400728c */ /* 0x000fc4000bf05070 */
[----:B------:R-:W-:Y:S02]  /*14cb0*/  UISETP.NE.U32.AND UP2, UPT, UR6, URZ, UPT ;  /* 0x0000003f0600728c */ /* 0x000fe4000bf45070 */
[----:B------:R-:W-:Y:S02]  /*14cc0*/  UISETP.NE.AND.EX UP0, UPT, UR5, URZ, UPT, UP0 ;  /* 0x0000003f0500728c */ /* 0x000fe4000bf05300 */
[----:B------:R-:W-:Y:S01]  /*14cd0*/  UISETP.NE.AND.EX UP2, UPT, UR7, URZ, UPT, UP2 ;  /* 0x0000003f0700728c */ /* 0x000fe2000bf45320 */
[----:B------:R-:W-:Y:S01]  /*14ce0*/  ULDC.64 UR16, c[0x0][0x778] ;  /* 0x0001de0000107ab9 */ /* 0x000fe20000000a00 */
[----:B------:R-:W-:-:S04]  /*14cf0*/  ULDC.64 UR22, c[0x0][0x788] ;  /* 0x0001e20000167ab9 */ /* 0x000fc80000000a00 */
[----:B------:R-:W2:Y:S01]  /*14d00*/  @P1 LDG.E R6, desc[UR38][R2.64] ;  /* 0x0000002602061981 */ /* 0x000ea2000c1e1900 */
[----:B------:R-:W-:Y:S01]  /*14d10*/  PLOP3.LUT P2, PT, PT, PT, UP0, 0x80, 0x0 ;  /* 0x000000000000781c */ /* 0x000fe20003f4f008 */
[----:B------:R-:W-:Y:S01]  /*14d20*/  UIMAD.WIDE UR16, UR13, 0x4, UR16 ;  /* 0x000000040d1078a5 */ /* 0x000fe2000f8e0210 */
[----:B------:R-:W-:Y:S01]  /*14d30*/  PLOP3.LUT P3, PT, PT, PT, UP2, 0x80, 0x0 ;  /* 0x000000000000781c */ /* 0x000fe20003f6f028 */
[----:B------:R1:W4:Y:S01]  /*14d40*/  @P1 LDG.E R0, desc[UR38][R2.64] ;  /* 0x0000002602001981 */ /* 0x000322000c1e1900 */
[----:B------:R-:W-:Y:S02]  /*14d50*/  @UP2 ULDC.64 UR4, c[0x0][0x780] ;  /* 0x0001e00000042ab9 */ /* 0x000fe40000000a00 */
[----:B------:R-:W-:Y:S01]  /*14d60*/  @UP2 UIMAD.WIDE UR4, UR13, 0x4, UR4 ;  /* 0x000000040d0428a5 */ /* 0x000fe2000f8e0204 */
[----:B-1----:R-:W-:Y:S01]  /*14d70*/  MOV R2, UR16 ;  /* 0x0000001000027c02 */ /* 0x002fe20008000f00 */
[----:B------:R-:W-:-:S05]  /*14d80*/  IMAD.U32 R3, RZ, RZ, UR17 ;  /* 0x00000011ff037e24 */ /* 0x000fca000f8e00ff */
[----:B------:R1:W5:Y:S02]  /*14d90*/  @P2 LDG.E R4, desc[UR38][R2.64] ;  /* 0x0000002602042981 */ /* 0x000364000c1e1900 */
[----:B-1----:R-:W-:Y:S01]  /*14da0*/  MOV R2, UR4 ;  /* 0x0000000400027c02 */ /* 0x002fe20008000f00 */
[----:B------:R-:W-:-:S05]  /*14db0*/  IMAD.U32 R3, RZ, RZ, UR5 ;  /* 0x00000005ff037e24 */ /* 0x000fca000f8e00ff */
[----:B------:R-:W3:Y:S01]  /*14dc0*/  @P3 LDG.E R5, desc[UR38][R2.64] ;  /* 0x0000002602053981 */ /* 0x000ee2000c1e1900 */
[----:B------:R-:W-:Y:S01]  /*14dd0*/  ISETP.NE.U32.AND P0, PT, RZ, UR22, PT ;  /* 0x00000016ff007c0c */ /* 0x000fe2000bf05070 */
[----:B------:R-:W-:Y:S01]  /*14de0*/  UMOV UR7, URZ ;  /* 0x0000003f00077c82 */ /* 0x000fe20008000000 */
[----:B------:R-:W-:Y:S01]  /*14df0*/  UMOV UR11, URZ ;  /* 0x0000003f000b7c82 */ /* 0x000fe20008000000 */
[----:B------:R-:W-:Y:S01]  /*14e00*/  ULDC UR9, c[0x0][0x280] ;  /* 0x0000a00000097ab9 */ /* 0x000fe20000000800 */
[----:B------:R-:W-:Y:S02]  /*14e10*/  ISETP.NE.AND.EX P0, PT, RZ, UR23, PT, P0 ;  /* 0x00000017ff007c0c */ /* 0x000fe4000bf05300 */
[----:B--2---:R-:W-:Y:S02]  /*14e20*/  @P1 R2UR UR4, R6 ;  /* 0x00000000060412ca */ /* 0x004fe400000e0000 */
[----:B----4-:R-:W-:-:S11]  /*14e30*/  @P1 R2UR UR7, R0 ;  /* 0x00000000000712ca */ /* 0x010fd600000e0000 */
[----:B------:R-:W-:-:S04]  /*14e40*/  @UP1 ULEA UR4, UR13, UR4, 0x7 ;  /* 0x000000040d041291 */ /* 0x000fc8000f8e383f */
[----:B------:R-:W-:Y:S01]  /*14e50*/  @UP1 USHF.R.S32.HI UR5, URZ, 0x1f, UR4 ;  /* 0x0000001f3f051899 */ /* 0x000fe20008011404 */
[----:B-----5:R-:W-:-:S03]  /*14e60*/  @P2 R2UR UR11, R4 ;  /* 0x00000000040b22ca */ /* 0x020fc600000e0000 */
[----:B------:R-:W-:-:S04]  /*14e70*/  @UP1 ULEA.HI UR5, UR5, UR4, URZ, 0x7 ;  /* 0x0000000405051291 */ /* 0x000fc8000f8f383f */
[----:B------:R-:W-:-:S04]  /*14e80*/  @UP1 ULOP3.LUT UR6, UR5, 0xffffff80, URZ, 0xc0, !UPT ;  /* 0xffffff8005061892 */ /* 0x000fc8000f8ec03f */
[----:B------:R-:W-:Y:S01]  /*14e90*/  @UP1 USHF.R.S32.HI UR12, URZ, 0x1f, UR6 ;  /* 0x0000001f3f0c1899 */ /* 0x000fe20008011406 */
[----:B---3--:R-:W-:Y:S01]  /*14ea0*/  @P3 R2UR UR9, R5 ;  /* 0x00000000050932ca */ /* 0x008fe200000e0000 */
[----:B------:R-:W-:-:S14]  /*14eb0*/  @P3 BRA `(.L_x_1798) ;  /* 0x0000000000203947 */ /* 0x000fdc0003800000 */
[----:B------:R-:W-:Y:S05]  /*14ec0*/  @!P1 BRA `(.L_x_1798) ;  /* 0x00000000001c9947 */ /* 0x000fea0003800000 */
[----:B------:R-:W-:Y:S01]  /*14ed0*/  MOV R2, UR14 ;  /* 0x0000000e00027c02 */ /* 0x000fe20008000f00 */
[----:B------:R-:W-:-:S05]  /*14ee0*/  IMAD.U32 R3, RZ, RZ, UR15 ;  /* 0x0000000fff037e24 */ /* 0x000fca000f8e00ff */
[----:B------:R-:W2:Y:S04]  /*14ef0*/  LDG.E R0, desc[UR38][R2.64] ;  /* 0x0000002602007981 */ /* 0x000ea8000c1e1900 */
[----:B------:R-:W3:Y:S01]  /*14f00*/  LDG.E R4, desc[UR38][R2.64+0x4] ;  /* 0x0000042602047981 */ /* 0x000ee2000c1e1900 */
[----:B--2---:R-:W-:Y:S02]  /*14f10*/  R2UR UR4, R0 ;  /* 0x00000000000472ca */ /* 0x004fe400000e0000 */
[----:B---3--:R-:W-:-:S13]  /*14f20*/  R2UR UR9, R4 ;  /* 0x00000000040972ca */ /* 0x008fda00000e0000 */
[----:B------:R-:W-:-:S12]  /*14f30*/  UIADD3 UR9, -UR4, UR9, URZ ;  /* 0x0000000904097290 */ /* 0x000fd8000fffe13f */
.L_x_1798:
        /* <DEDUP_REMOVED lines=13> */
.L_x_1799:
        /* <DEDUP_REMOVED lines=8> */
.L_x_1800:
        /* <DEDUP_REMOVED lines=9> */
[----:B------:R-:W-:-:S04]  /*15120*/  ULEA.HI UR6, UR12, UR6, URZ, 0x7 ;  /* 0x000000060c067291 */ /* 0x000fc8000f8f383f */
[----:B------:R-:W-:Y:S01]  /*15130*/  VIMNMX R4, RZ, UR14, !PT ;  /* 0x0000000eff047c48 */ /* 0x000fe2000ffe0100 */
[----:B------:R-:W-:Y:S01]  /*15140*/  USHF.R.S32.HI UR6, URZ, 0x7, UR6 ;  /* 0x000000073f067899 */ /* 0x000fe20008011406 */
[----:B------:R-:W-:Y:S11]  /*15150*/  @!P0 BRA `(.L_x_1801) ;  /* 0x0000000000208947 */ /* 0x000ff60003800000 */
[----:B------:R-:W-:Y:S01]  /*15160*/  UIADD3 UR9, UR8, 0xff, UR9 ;  /* 0x000000ff08097890 */ /* 0x000fe2000fffe009 */
[----:B------:R-:W-:-:S03]  /*15170*/  ULDC UR12, c[0x0][0x748] ;  /* 0x0001d200000c7ab9 */ /* 0x000fc60000000800 */
[----:B------:R-:W-:-:S04]  /*15180*/  UIADD3 UR9, UR9, UR12, -UR10 ;  /* 0x0000000c09097290 */ /* 0x000fc8000fffe80a */
[----:B------:R-:W-:-:S04]  /*15190*/  USHF.R.S32.HI UR10, URZ, 0x1f, UR9 ;  /* 0x0000001f3f0a7899 */ /* 0x000fc80008011409 */
[----:B------:R-:W-:-:S04]  /*151a0*/  ULEA.HI UR10, UR10, UR9, URZ, 0x7 ;  /* 0x000000090a0a7291 */ /* 0x000fc8000f8f383f */
[----:B------:R-:W-:-:S04]  /*151b0*/  USHF.R.S32.HI UR10, URZ, 0x7, UR10 ;  /* 0x000000073f0a7899 */ /* 0x000fc8000801140a */
[----:B------:R-:W-:-:S04]  /*151c0*/  UISETP.LT.AND UP1, UPT, UR6, UR10, UPT ;  /* 0x0000000a0600728c */ /* 0x000fc8000bf21270 */
[----:B------:R-:W-:-:S12]  /*151d0*/  USEL UR6, UR6, UR10, UP1 ;  /* 0x0000000a06067287 */ /* 0x000fd80008800000 */
.L_x_1801:
[----:B------:R-:W-:Y:S02]  /*151e0*/  ISETP.LT.AND P0, PT, R4, UR6, PT ;  /* 0x0000000604007c0c */ /* 0x000fe4000bf01270 */
[----:B------:R-:W-:-:S11]  /*151f0*/  MOV R0, RZ ;  /* 0x000000ff00007202 */ /* 0x000fd60000000f00 */
[----:B------:R-:W-:Y:S05]  /*15200*/  @!P0 BRA `(.L_x_1797) ;  /* 0x0000001800788947 */ /* 0x000fea0003800000 */
[----:B------:R-:W-:Y:S01]  /*15210*/  USHF.R.S32.HI UR10, URZ, 0x1f, UR20 ;  /* 0x0000001f3f0a7899 */ /* 0x000fe20008011414 */
[----:B------:R-:W-:Y:S01]  /*15220*/  BSSY B0, `(.L_x_1797) ;  /* 0x000019c000007945 */ /* 0x000fe20003800000 */
[----:B------:R-:W-:Y:S01]  /*15230*/  ULDC.64 UR16, c[0x0][0x718] ;  /* 0x0001c60000107ab9 */ /* 0x000fe20000000a00 */
[----:B------:R-:W-:Y:S01]  /*15240*/  UISETP.NE.U32.AND UP1, UPT, UR18, URZ, UPT ;  /* 0x0000003f1200728c */ /* 0x000fe2000bf25070 */
[----:B------:R-:W-:Y:S01]  /*15250*/  IMAD.MOV.U32 R0, RZ, RZ, RZ ;  /* 0x000000ffff007224 */ /* 0x000fe200078e00ff */
[----:B------:R-:W-:Y:S01]  /*15260*/  UIMAD UR9, UR10, UR16, URZ ;  /* 0x000000100a0972a4 */ /* 0x000fe2000f8e023f */
[----:B------:R-:W-:Y:S01]  /*15270*/  ULDC UR12, c[0x0][0x2e8] ;  /* 0x0000ba00000c7ab9 */ /* 0x000fe20000000800 */
[----:B------:R-:W-:Y:S01]  /*15280*/  UMOV UR14, UR4 ;  /* 0x00000004000e7c82 */ /* 0x000fe20008000000 */
[----:B------:R-:W-:Y:S01]  /*15290*/  UMOV UR15, UR5 ;  /* 0x00000005000f7c82 */ /* 0x000fe20008000000 */
[----:B------:R-:W-:Y:S02]  /*152a0*/  UIMAD UR22, UR20, UR17, UR9 ;  /* 0x00000011141672a4 */ /* 0x000fe4000f8e0209 */
[----:B------:R-:W-:-:S02]  /*152b0*/  UISETP.NE.AND.EX UP1, UPT, UR19, URZ, UPT, UP1 ;  /* 0x0000003f1300728c */ /* 0x000fc4000bf25310 */
[----:B------:R-:W-:Y:S02]  /*152c0*/  USHF.R.S32.HI UR9, URZ, 0x1f, UR13 ;  /* 0x0000001f3f097899 */ /* 0x000fe4000801140d */
[----:B------:R-:W-:Y:S02]  /*152d0*/  UISETP.NE.AND UP2, UPT, UR12, 0x1, UPT ;  /* 0x000000010c00788c */ /* 0x000fe4000bf45270 */
[----:B------:R-:W-:Y:S01]  /*152e0*/  UIMAD.WIDE.U32 UR4, UR20, UR16, UR14 ;  /* 0x00000010140472a5 */ /* 0x000fe2000f8e000e */
[----:B------:R-:W-:Y:S01]  /*152f0*/  ULDC.64 UR18, c[0x0][0x730] ;  /* 0x0001cc0000127ab9 */ /* 0x000fe20000000a00 */
[----:B------:R-:W-:Y:S02]  /*15300*/  USEL UR9, UR9, URZ, !UP1 ;  /* 0x0000003f09097287 */ /* 0x000fe4000c800000 */
[----:B------:R-:W-:Y:S01]  /*15310*/  UIMAD UR10, UR10, UR18, URZ ;  /* 0x000000120a0a72a4 */ /* 0x000fe2000f8e023f */
[----:B------:R-:W-:Y:S01]  /*15320*/  ELECT P0, URZ, PT ;  /* 0x00000000003f782f */ /* 0x000fe20003800000 */
[----:B------:R-:W-:Y:S01]  /*15330*/  ULDC.64 UR16, c[0x0][0x720] ;  /* 0x0001c80000107ab9 */ /* 0x000fe20000000a00 */
[----:B------:R-:W-:-:S02]  /*15340*/  USEL UR21, UR13, URZ, !UP1 ;  /* 0x0000003f0d157287 */ /* 0x000fc4000c800000 */
[----:B------:R-:W-:Y:S02]  /*15350*/  UIADD3 UR23, UR5, UR22, URZ ;  /* 0x0000001605177290 */ /* 0x000fe4000fffe03f */
[----:B------:R-:W-:Y:S01]  /*15360*/  UIMAD UR5, UR9, UR16, URZ ;  /* 0x00000010090572a4 */ /* 0x000fe2000f8e023f */
[----:B------:R-:W-:Y:S01]  /*15370*/  UMOV UR22, UR4 ;  /* 0x0000000400167c82 */ /* 0x000fe20008000000 */
[----:B------:R-:W-:Y:S02]  /*15380*/  UIMAD.WIDE.U32 UR14, UR20, UR18, UR14 ;  /* 0x00000012140e72a5 */ /* 0x000fe4000f8e000e */
[----:B------:R-:W-:Y:S02]  /*15390*/  UIMAD UR10, UR20, UR19, UR10 ;  /* 0x00000013140a72a4 */ /* 0x000fe4000f8e020a */
[----:B------:R-:W-:Y:S01]  /*153a0*/  UIMAD.WIDE.U32 UR22, UR16, UR21, UR22 ;  /* 0x00000015101672a5 */ /* 0x000fe2000f8e0016 */
[----:B------:R-:W-:Y:S02]  /*153b0*/  ULDC.64 UR18, c[0x0][0x738] ;  /* 0x0001ce0000127ab9 */ /* 0x000fe40000000a00 */
[----:B------:R-:W-:Y:S01]  /*153c0*/  @UP2 ULDC UR16, c[0x0][0x2ec] ;  /* 0x0000bb0000102ab9 */ /* 0x000fe20000000800 */
[----:B------:R-:W-:-:S02]  /*153d0*/  UIMAD UR5, UR17, UR21, UR5 ;  /* 0x00000015110572a4 */ /* 0x000fc4000f8e0205 */
[----:B------:R-:W-:Y:S02]  /*153e0*/  UIADD3 UR15, UR15, UR10, URZ ;  /* 0x0000000a0f0f7290 */ /* 0x000fe4000fffe03f */
[----:B------:R-:W-:Y:S02]  /*153f0*/  UIMAD UR9, UR9, UR18, URZ ;  /* 0x00000012090972a4 */ /* 0x000fe4000f8e023f */
[----:B------:R-:W-:Y:S02]  /*15400*/  UIMAD.WIDE.U32 UR16, UR20, UR16, URZ ;  /* 0x00000010141072a5 */ /* 0x000fe4000f8e003f */
[----:B------:R-:W-:Y:S01]  /*15410*/  UIADD3 UR11, UR8, UR11, URZ ;  /* 0x0000000b080b7290 */ /* 0x000fe2000fffe03f */
[----:B------:R-:W-:Y:S02]  /*15420*/  UMOV UR12, UR20 ;  /* 0x00000014000c7c82 */ /* 0x000fe40008000000 */
[----:B------:R-:W-:Y:S01]  /*15430*/  @UP2 ULDC UR8, c[0x0][0x2f0] ;  /* 0x0000bc0000082ab9 */ /* 0x000fe20000000800 */
[----:B------:R-:W-:-:S02]  /*15440*/  UIMAD UR4, UR19, UR21, UR9 ;  /* 0x00000015130472a4 */ /* 0x000fc4000f8e0209 */
[----:B------:R-:W-:Y:S02]  /*15450*/  UIMAD.WIDE.U32 UR14, UR18, UR21, UR14 ;  /* 0x00000015120e72a5 */ /* 0x000fe4000f8e000e */
[----:B------:R-:W-:Y:S02]  /*15460*/  USEL UR13, UR13, URZ, !UP0 ;  /* 0x0000003f0d0d7287 */ /* 0x000fe4000c000000 */
        /* <DEDUP_REMOVED lines=9> */
.L_x_1831:
        /* <DEDUP_REMOVED lines=15> */
.L_x_1804:
[----:B------:R-:W-:Y:S01]  /*155f0*/  R2UR UR19, R4 ;  /* 0x00000000041372ca */ /* 0x000fe200000e0000 */
[----:B------:R-:W2:Y:S01]  /*15600*/  LDC.64 R12, c[0x0][0x198] ;  /* 0x00006600ff0c7b82 */ /* 0x000ea20000000a00 */
        /* <DEDUP_REMOVED lines=10> */
[----:B------:R-:W-:Y:S01]  /*156b0*/  UMOV UR27, UR11 ;  /* 0x0000000b001b7c82 */ /* 0x000fe20008000000 */
[----:B------:R-:W-:Y:S01]  /*156c0*/  USHF.L.U32 UR19, UR19, 0x7, URZ ;  /* 0x0000000713137899 */ /* 0x000fe2000800063f */
[----:B------:R-:W-:Y:S01]  /*156d0*/  IMAD.MOV.U32 R16, RZ, RZ, RZ ;  /* 0x000000ffff107224 */ /* 0x000fe200078e00ff */
[----:B------:R-:W-:Y:S01]  /*156e0*/  UMOV UR28, UR12 ;  /* 0x0000000c001c7c82 */ /* 0x000fe20008000000 */
[----:B------:R-:W-:Y:S01]  /*156f0*/  UMOV UR29, UR13 ;  /* 0x0000000d001d7c82 */ /* 0x000fe20008000000 */
[----:B------:R-:W-:-:S02]  /*15700*/  UIADD3 UR8, UP0, UR19, UR22, URZ ;  /* 0x0000001613087290 */ /* 0x000fc4000ff1e03f */
[----:B------:R-:W-:Y:S01]  /*15710*/  IMAD.U32 R3, RZ, RZ, UR19 ;  /* 0x00000013ff037e24 */ /* 0x000fe2000f8e00ff */
[----:B------:R-:W-:Y:S01]  /*15720*/  UIADD3 UR19, UR19, UR7, URZ ;  /* 0x0000000713137290 */ /* 0x000fe2000fffe03f */
[----:B------:R-:W-:Y:S02]  /*15730*/  UMOV UR26, UR18 ;  /* 0x00000012001a7c82 */ /* 0x000fe40008000000 */
[----:B------:R-:W-:Y:S01]  /*15740*/  PLOP3.LUT P1, PT, PT, PT, UP0, 0x80, 0x0 ;  /* 0x000000000000781c */ /* 0x000fe20003f2f008 */
[----:B-1----:R-:W-:Y:S01]  /*15750*/  IMAD.U32 R0, RZ, RZ, UR8 ;  /* 0x00000008ff007e24 */ /* 0x002fe2000f8e00ff */
[----:B--2---:R-:W-:Y:S01]  /*15760*/  MOV R6, R13 ;  /* 0x0000000d00067202 */ /* 0x004fe20000000f00 */
[----:B------:R-:W-:Y:S01]  /*15770*/  IMAD.MOV.U32 R7, RZ, RZ, R12 ;  /* 0x000000ffff077224 */ /* 0x000fe200078e000c */
[----:B------:R-:W-:Y:S02]  /*15780*/  LEA.HI.X.SX32 R3, R3, R14, 0x1, P1 ;  /* 0x0000000e03037211 */ /* 0x000fe400008f0eff */
[----:B------:R-:W-:-:S02]  /*15790*/  LEA R2, P1, R0, R9, 0x2 ;  /* 0x0000000900027211 */ /* 0x000fc400078210ff */
[----:B------:R-:W-:Y:S02]  /*157a0*/  R2UR UR8, R15 ;  /* 0x000000000f0872ca */ /* 0x000fe400000e0000 */
[----:B------:R-:W-:Y:S02]  /*157b0*/  LEA.HI.X R0, R0, R8, R3, 0x2, P1 ;  /* 0x0000000800007211 */ /* 0x000fe400008f1403 */
[----:B------:R-:W-:Y:S02]  /*157c0*/  R2UR UR30, R2 ;  /* 0x00000000021e72ca */ /* 0x000fe400000e0000 */
[----:B------:R-:W-:Y:S02]  /*157d0*/  R2UR UR31, R0 ;  /* 0x00000000001f72ca */ /* 0x000fe400000e0000 */
[----:B------:R-:W-:-:S04]  /*157e0*/  IADD3 R0, P1, R7, 0x2f0, RZ ;  /* 0x000002f007007810 */ /* 0x000fc80007f3e0ff */
[----:B------:R-:W-:Y:S01]  /*157f0*/  R2UR UR44, R0 ;  /* 0x00000000002c72ca */ /* 0x000fe200000e0000 */
[----:B------:R-:W-:Y:S01]  /*15800*/  UIADD3 UR16, UR8, 0x10000, URZ ;  /* 0x0001000008107890 */ /* 0x000fe2000fffe03f */
[C---:B------:R-:W-:Y:S01]  /*15810*/  IADD3 R0, P2, R7.reuse, 0x3f0, RZ ;  /* 0x000003f007007810 */ /* 0x040fe20007f5e0ff */
[----:B------:R-:W-:Y:S02]  /*15820*/  UIADD3 UR17, UR8, 0x30c10, URZ ;  /* 0x00030c1008117890 */ /* 0x000fe4000fffe03f */
[----:B------:R-:W-:Y:S01]  /*15830*/  UIADD3 UR42, UR8, 0x20000, URZ ;  /* 0x00020000082a7890 */ /* 0x000fe2000fffe03f */
[----:B------:R-:W-:Y:S01]  /*15840*/  R2UR UR46, R0 ;  /* 0x00000000002e72ca */ /* 0x000fe200000e0000 */
[----:B------:R-:W-:Y:S01]  /*15850*/  IMAD.X R0, RZ, RZ, R6, P1 ;  /* 0x000000ffff007224 */ /* 0x000fe200008e0606 */
[----:B------:R-:W-:Y:S01]  /*15860*/  IADD3 R2, P1, R7, 0xf0, RZ ;  /* 0x000000f007027810 */ /* 0x000fe20007f3e0ff */
[----:B------:R-:W-:Y:S01]  /*15870*/  UIADD3 UR9, UR8, 0x30c00, URZ ;  /* 0x00030c0008097890 */ /* 0x000fe2000fffe03f */
[----:B------:R-:W-:-:S02]  /*15880*/  UMOV UR43, UR17 ;  /* 0x00000011002b7c82 */ /* 0x000fc40008000000 */
[----:B------:R-:W-:Y:S01]  /*15890*/  IADD3.X R3, RZ, R6, RZ, P1, !PT ;  /* 0x00000006ff037210 */ /* 0x000fe20000ffe4ff */
[----:B------:R-:W-:Y:S01]  /*158a0*/  UIADD3 UR24, UR8, 0x4000, URZ ;  /* 0x0000400008187890 */ /* 0x000fe2000fffe03f */
[----:B------:R-:W-:Y:S02]  /*158b0*/  R2UR UR32, R2 ;  /* 0x00000000022072ca */ /* 0x000fe400000e0000 */
[----:B------:R-:W-:Y:S01]  /*158c0*/  R2UR UR33, R3 ;  /* 0x00000000032172ca */ /* 0x000fe200000e0000 */
[----:B------:R-:W-:Y:S01]  /*158d0*/  UMOV UR25, UR9 ;  /* 0x0000000900197c82 */ /* 0x000fe20008000000 */
[----:B------:R-:W-:Y:S01]  /*158e0*/  R2UR UR45, R0 ;  /* 0x00000000002d72ca */ /* 0x000fe200000e0000 */
[----:B------:R-:W-:-:S05]  /*158f0*/  IMAD.X R0, RZ, RZ, R6, P2 ;  /* 0x000000ffff007224 */ /* 0x000fca00010e0606 */
[----:B------:R-:W-:Y:S02]  /*15900*/  R2UR UR47, R0 ;  /* 0x00000000002f72ca */ /* 0x000fe400000e0000 */
[----:B------:R-:W-:-:S03]  /*15910*/  MOV R0, 0x8000 ;  /* 0x0000800000007802 */ /* 0x000fc60000000f00 */
[----:B------:R1:W-:Y:S01]  /*15920*/  UTMALDG.4D [UR16], [UR32], desc[UR34] ;  /* 0x00002210200075b4 */ /* 0x0003e20008019000 */
[----:B------:R1:W-:Y:S01]  /*15930*/  UBLKCP.S.G [UR42], [UR30], UR37 ;  /* 0x0000002a1e0073ba */ /* 0x0003e20008000225 */
[----:B------:R2:W-:Y:S01]  /*15940*/  SYNCS.ARRIVE.TRANS64 RZ, [R15+URZ+0x30c00], R0 ;  /* 0x030c00000fff79a7 */ /* 0x0005e2000800003f */
[----:B------:R1:W-:Y:S01]  /*15950*/  UTMALDG.4D [UR8], [UR44], desc[UR40] ;  /* 0x000028082c0075b4 */ /* 0x0003e20008019000 */
[----:B--2---:R-:W-:-:S05]  /*15960*/  IMAD.U32 R0, RZ, RZ, UR6 ;  /* 0x00000006ff007e24 */ /* 0x004fca000f8e00ff */
[----:B------:R-:W-:Y:S01]  /*15970*/  IADD3 R5, R0, -0x1, RZ ;  /* 0xffffffff00057810 */ /* 0x000fe20007ffe0ff */
[----:B------:R1:W-:Y:S03]  /*15980*/  UTMALDG.4D [UR24], [UR46], desc[UR40] ;  /* 0x000028182e0075b4 */ /* 0x0003e60008019000 */
[----:B------:R-:W-:Y:S01]  /*15990*/  ISETP.GE.AND P1, PT, R4, R5, PT ;  /* 0x000000050400720c */ /* 0x000fe20003f26270 */
[----:B------:R1:W-:-:S12]  /*159a0*/  STL [R1], R5 ;  /* 0x0000000501007387 */ /* 0x0003d80000100800 */
[----:B-1----:R-:W-:Y:S05]  /*159b0*/  @P1 BRA `(.L_x_1805) ;  /* 0x0000000c00c81947 */ /* 0x002fea0003800000 */
[----:B------:R-:W-:Y:S01]  /*159c0*/  R2UR UR8, R4 ;  /* 0x00000000040872ca */ /* 0x000fe200000e0000 */
[----:B------:R-:W-:Y:S01]  /*159d0*/  UIADD3 UR9, UR6, -0x2, URZ ;  /* 0xfffffffe06097890 */ /* 0x000fe2000fffe03f */
[----:B------:R-:W-:-:S05]  /*159e0*/  IMAD.MOV.U32 R10, RZ, RZ, 0x1 ;  /* 0x00000001ff0a7424 */ /* 0x000fca00078e00ff */
[----:B------:R-:W-:-:S06]  /*159f0*/  ISETP.NE.AND P1, PT, R4, UR9, PT ;  /* 0x0000000904007c0c */ /* 0x000fcc000bf25270 */
[----:B------:R-:W-:-:S04]  /*15a00*/  ULOP3.LUT UR8, URZ, UR8, URZ, 0x33, !UPT ;  /* 0x000000083f087292 */ /* 0x000fc8000f8e333f */
[----:B------:R-:W-:-:S06]  /*15a10*/  UIADD3 UR8, UR8, UR6, URZ ;  /* 0x0000000608087290 */ /* 0x000fcc000fffe03f */
[----:B------:R-:W-:-:S04]  /*15a20*/  MOV R0, UR8 ;  /* 0x0000000800007c02 */ /* 0x000fc80008000f00 */
[----:B------:R-:W-:Y:S02]  /*15a30*/  LOP3.LUT R5, R0, 0x1, RZ, 0xc0, !PT ;  /* 0x0000000100057812 */ /* 0x000fe400078ec0ff */
[----:B------:R-:W-:-:S03]  /*15a40*/  MOV R0, R4 ;  /* 0x0000000400007202 */ /* 0x000fc60000000f00 */
[----:B------:R1:W-:Y:S01]  /*15a50*/  STL [R1+0x4], R5 ;  /* 0x0000040501007387 */ /* 0x0003e20000100800 */
[----:B------:R-:W-:Y:S05]  /*15a60*/  @!P1 BRA `(.L_x_1806) ;  /* 0x0000000800689947 */ /* 0x000fea0003800000 */
[----:B------:R-:W-:Y:S01]  /*15a70*/  R2UR UR9, R5 ;  /* 0x00000000050972ca */ /* 0x000fe200000e0000 */
[----:B------:R-:W-:Y:S01]  /*15a80*/  IMAD.MOV.U32 R0, RZ, RZ, R4 ;  /* 0x000000ffff007224 */ /* 0x000fe200078e0004 */
[----:B------:R-:W-:-:S11]  /*15a90*/  MOV R10, 0x1 ;  /* 0x00000001000a7802 */ /* 0x000fd60000000f00 */
[----:B------:R-:W-:-:S06]  /*15aa0*/  UIADD3 UR8, UR8, -UR9, URZ ;  /* 0x8000000908087290 */ /* 0x000fcc000fffe03f */
[----:B------:R-:W-:-:S07]  /*15ab0*/  IMAD.U32 R17, RZ, RZ, UR8 ;  /* 0x00000008ff117e24 */ /* 0x000fce000f8e00ff */
.L_x_1815:
[----:B-123--:R-:W-:-:S04]  /*15ac0*/  SHF.L.U32 R18, R10, 0x1f, RZ ;  /* 0x0000001f0a127819 */ /* 0x00efc800000006ff */
[----:B------:R-:W2:Y:S02]  /*15ad0*/  SYNCS.PHASECHK.TRANS64.TRYWAIT P1, [R15+URZ+0x30c40], R18 ;  /* 0x030c40120f0075a7 */ /* 0x000ea4000802017f */
[----:B--2---:R-:W-:Y:S05]  /*15ae0*/  @!P1 BRA `(.L_x_1807) ;  /* 0x00000014009c9947 */ /* 0x004fea0003800000 */
.L_x_1832:
[----:B------:R-:W-:Y:S05]  /*15af0*/  @P0 BRA `(.L_x_1808) ;  /* 0x00000000001c0947 */ /* 0x000fea0003800000 */
[----:B------:R-:W3:Y:S02]  /*15b00*/  S2R R2, SR_TID.X ;  /* 0x0000000000027919 */ /* 0x000ee40000002100 */
[----:B---3--:R-:W-:Y:S02]  /*15b10*/  LOP3.LUT R3, R2, 0x1f, RZ, 0xc0, !PT ;  /* 0x0000001f02037812 */ /* 0x008fe400078ec0ff */
[----:B------:R-:W-:Y:S02]  /*15b20*/  MOV R2, 0x4200 ;  /* 0x0000420000027802 */ /* 0x000fe40000000f00 */
[----:B------:R-:W-:Y:S02]  /*15b30*/  ISETP.NE.AND P1, PT, R3, RZ, PT ;  /* 0x000000ff0300720c */ /* 0x000fe40003f25270 */
[----:B------:R3:W-:Y:S11]  /*15b40*/  SYNCS.ARRIVE.TRANS64 RZ, [R15+URZ+0x30c30], R2 ;  /* 0x030c30020fff79a7 */ /* 0x0007f6000800003f */
[----:B---3--:R-:W-:Y:S05]  /*15b50*/  @!P1 BRA `(.L_x_1808) ;  /* 0x0000000000049947 */ /* 0x008fea0003800000 */
[----:B------:R-:W-:Y:S01]  /*15b60*/  BPT.TRAP 0x1 ;  /* 0x000000040000795c */ /* 0x000fe20000300000 */
.L_x_1808:
[----:B------:R-:W3:Y:S01]  /*15b70*/  LDC.64 R12, c[0x0][0x728] ;  /* 0x0001ca00ff0c7b82 */ /* 0x000ee20000000a00 */
[----:B------:R-:W-:Y:S01]  /*15b80*/  IMAD.SHL.U32 R19, R0, 0x80, RZ ;  /* 0x0000008000137824 */ /* 0x000fe200078e00ff */
[----:B------:R-:W-:Y:S01]  /*15b90*/  R2UR UR8, R15 ;  /* 0x000000000f0872ca */ /* 0x000fe200000e0000 */
[----:B------:R-:W-:Y:S01]  /*15ba0*/  UMOV UR28, 0x0 ;  /* 0x00000000001c7882 */ /* 0x000fe20000000000 */
[----:B------:R-:W-:Y:S01]  /*15bb0*/  UMOV UR29, 0x14f00000 ;  /* 0x14f00000001d7882 */ /* 0x000fe20000000000 */
[----:B------:R-:W-:Y:S01]  /*15bc0*/  UMOV UR18, URZ ;  /* 0x0000003f00127c82 */ /* 0x000fe20008000000 */
[C---:B------:R-:W-:Y:S01]  /*15bd0*/  IADD3 R2, P1, R19.reuse, UR14, RZ ;  /* 0x0000000e13027c10 */ /* 0x040fe2000ff3e0ff */
[----:B------:R-:W-:Y:S01]  /*15be0*/  UMOV UR10, 0x20 ;  /* 0x00000020000a7882 */ /* 0x000fe20000000000 */
[----:B-1----:R-:W1:Y:S01]  /*15bf0*/  LDC.64 R4, c[0x0][0x198] ;  /* 0x00006600ff047b82 */ /* 0x002e620000000a00 */
[----:B------:R-:W-:-:S06]  /*15c00*/  R2UR UR19, R19 ;  /* 0x00000000131372ca */ /* 0x000fcc00000e0000 */
[----:B------:R-:W-:Y:S02]  /*15c10*/  UIADD3 UR16, UR8, 0x18000, URZ ;  /* 0x0001800008107890 */ /* 0x000fe4000fffe03f */
[----:B------:R-:W-:Y:S02]  /*15c20*/  UIADD3 UR17, UR8, 0x30c30, URZ ;  /* 0x00030c3008117890 */ /* 0x000fe4000fffe03f */
[----:B------:R-:W-:-:S03]  /*15c30*/  UIADD3 UR8, UR8, 0x20400, URZ ;  /* 0x0002040008087890 */ /* 0x000fc6000fffe03f */
[----:B------:R-:W-:Y:S01]  /*15c40*/  UIADD3 UR19, UR19, UR7, URZ ;  /* 0x0000000713137290 */ /* 0x000fe2000fffe03f */
[----:B---3--:R-:W-:Y:S01]  /*15c50*/  LEA R3, P2, R2, R12, 0x2 ;  /* 0x0000000c02037211 */ /* 0x008fe200078410ff */
[----:B------:R-:W-:-:S03]  /*15c60*/  UMOV UR9, UR17 ;  /* 0x0000001100097c82 */ /* 0x000fc60008000000 */
[----:B------:R-:W-:Y:S02]  /*15c70*/  R2UR UR24, R3 ;  /* 0x00000000031872ca */ /* 0x000fe400000e0000 */
[----:B------:R-:W-:Y:S02]  /*15c80*/  LEA.HI.X.SX32 R3, R19, R11, 0x1, P1 ;  /* 0x0000000b13037211 */ /* 0x000fe400008f0eff */
[----:B-1----:R-:W-:Y:S01]  /*15c90*/  MOV R7, R4 ;  /* 0x0000000400077202 */ /* 0x002fe20000000f00 */
        /* <DEDUP_REMOVED lines=10> */
[----:B-1-3--:R-:W-:Y:S05]  /*15d40*/  @!P1 BRA `(.L_x_1809) ;  /* 0x0000001400189947 */ /* 0x00afea0003800000 */
.L_x_1833:
[----:B------:R-:W-:Y:S05]  /*15d50*/  @P0 BRA `(.L_x_1810) ;  /* 0x00000000001c0947 */ /* 0x000fea0003800000 */
[----:B------:R-:W3:Y:S02]  /*15d60*/  S2R R2, SR_TID.X ;  /* 0x0000000000027919 */ /* 0x000ee40000002100 */
[----:B---3--:R-:W-:Y:S01]  /*15d70*/  LOP3.LUT R3, R2, 0x1f, RZ, 0xc0, !PT ;  /* 0x0000001f02037812 */ /* 0x008fe200078ec0ff */
[----:B------:R-:W-:-:S03]  /*15d80*/  IMAD.MOV.U32 R2, RZ, RZ, 0x4200 ;  /* 0x00004200ff027424 */ /* 0x000fc600078e00ff */
[----:B------:R-:W-:Y:S01]  /*15d90*/  ISETP.NE.AND P1, PT, R3, RZ, PT ;  /* 0x000000ff0300720c */ /* 0x000fe20003f25270 */
[----:B------:R3:W-:-:S12]  /*15da0*/  SYNCS.ARRIVE.TRANS64 RZ, [R15+URZ+0x30c18], R2 ;  /* 0x030c18020fff79a7 */ /* 0x0007d8000800003f */
[----:B---3--:R-:W-:Y:S05]  /*15db0*/  @!P1 BRA `(.L_x_1810) ;  /* 0x0000000000049947 */ /* 0x008fea0003800000 */
[----:B------:R-:W-:Y:S01]  /*15dc0*/  BPT.TRAP 0x1 ;  /* 0x000000040000795c */ /* 0x000fe20000300000 */
.L_x_1810:
[----:B------:R-:W-:Y:S01]  /*15dd0*/  IADD3 R19, R19, 0x80, RZ ;  /* 0x0000008013137810 */ /* 0x000fe20007ffe0ff */
[----:B------:R-:W-:Y:S01]  /*15de0*/  ULDC.64 UR8, c[0x0][0x700] ;  /* 0x0001c00000087ab9 */ /* 0x000fe20000000a00 */
[----:B------:R-:W-:Y:S01]  /*15df0*/  R2UR UR26, R15 ;  /* 0x000000000f1a72ca */ /* 0x000fe200000e0000 */
[----:B------:R-:W-:Y:S01]  /*15e00*/  IMAD.U32 R9, RZ, RZ, UR8 ;  /* 0x00000008ff097e24 */ /* 0x000fe2000f8e00ff */
[C---:B------:R-:W-:Y:S01]  /*15e10*/  IADD3 R2, P1, R19.reuse, UR22, RZ ;  /* 0x0000001613027c10 */ /* 0x040fe2000ff3e0ff */
[----:B------:R-:W-:Y:S01]  /*15e20*/  VIADD R21, R19, UR7 ;  /* 0x0000000713157c36 */ /* 0x000fe20008000000 */
[----:B------:R-:W-:Y:S01]  /*15e30*/  SHF.R.S32.HI R20, RZ, 0x1f, R19 ;  /* 0x0000001fff147819 */ /* 0x000fe20000011413 */
[----:B------:R-:W-:Y:S01]  /*15e40*/  UMOV UR24, 0x0 ;  /* 0x0000000000187882 */ /* 0x000fe20000000000 */
[----:B------:R-:W-:Y:S01]  /*15e50*/  LEA R3, P2, R2, R9, 0x2 ;  /* 0x0000000902037211 */ /* 0x000fe200078410ff */
[----:B------:R-:W-:Y:S01]  /*15e60*/  UMOV UR25, 0x14f00000 ;  /* 0x14f0000000197882 */ /* 0x000fe20000000000 */
[----:B------:R-:W-:Y:S01]  /*15e70*/  MOV R8, UR9 ;  /* 0x0000000900087c02 */ /* 0x000fe20008000f00 */
[----:B------:R-:W-:Y:S01]  /*15e80*/  UMOV UR18, URZ ;  /* 0x0000003f00127c82 */ /* 0x000fe20008000000 */
[----:B------:R-:W-:Y:S01]  /*15e90*/  R2UR UR28, R3 ;  /* 0x00000000031c72ca */ /* 0x000fe200000e0000 */
[----:B------:R-:W-:Y:S01]  /*15ea0*/  IMAD.X R3, R20, 0x1, R14, P1 ;  /* 0x0000000114037824 */ /* 0x000fe200008e060e */
[----:B------:R-:W-:Y:S01]  /*15eb0*/  R2UR UR19, R21 ;  /* 0x00000000151372ca */ /* 0x000fe200000e0000 */
[----:B------:R-:W-:-:S02]  /*15ec0*/  UIADD3 UR16, UR26, 0x14000, URZ ;  /* 0x000140001a107890 */ /* 0x000fc4000fffe03f */
[----:B------:R-:W-:Y:S01]  /*15ed0*/  UIADD3 UR17, UR26, 0x30c18, URZ ;  /* 0x00030c181a117890 */ /* 0x000fe2000fffe03f */
[----:B------:R-:W-:Y:S01]  /*15ee0*/  LEA.HI.X R3, R2, R8, R3, 0x2, P2 ;  /* 0x0000000802037211 */ /* 0x000fe200010f1403 */
[----:B------:R-:W-:Y:S01]  /*15ef0*/  UIADD3 UR26, UR26, 0x20200, URZ ;  /* 0x000202001a1a7890 */ /* 0x000fe2000fffe03f */
[----:B------:R-:W-:Y:S01]  /*15f00*/  IADD3 R2, P1, R7, 0xf0, RZ ;  /* 0x000000f007027810 */ /* 0x000fe20007f3e0ff */
[----:B------:R-:W-:Y:S01]  /*15f10*/  UMOV UR10, 0x20 ;  /* 0x00000020000a7882 */ /* 0x000fe20000000000 */
        /* <DEDUP_REMOVED lines=9> */
.L_x_1834:
[----:B------:R-:W-:Y:S05]  /*15fb0*/  @P0 BRA `(.L_x_1812) ;  /* 0x00000000001c0947 */ /* 0x000fea0003800000 */
[----:B-123--:R-:W-:-:S04]  /*15fc0*/  MOV R18, 0x4200 ;  /* 0x0000420000127802 */ /* 0x00efc80000000f00 */
[----:B------:R1:W-:Y:S02]  /*15fd0*/  SYNCS.ARRIVE.TRANS64 RZ, [R15+URZ+0x30c38], R18 ;  /* 0x030c38120fff79a7 */ /* 0x0003e4000800003f */
[----:B-1----:R-:W1:Y:S02]  /*15fe0*/  S2R R18, SR_TID.X ;  /* 0x0000000000127919 */ /* 0x002e640000002100 */
[----:B-1----:R-:W-:-:S04]  /*15ff0*/  LOP3.LUT R18, R18, 0x1f, RZ, 0xc0, !PT ;  /* 0x0000001f12127812 */ /* 0x002fc800078ec0ff */
[----:B------:R-:W-:-:S13]  /*16000*/  ISETP.NE.AND P1, PT, R18, RZ, PT ;  /* 0x000000ff1200720c */ /* 0x000fda0003f25270 */
[----:B------:R-:W-:Y:S05]  /*16010*/  @!P1 BRA `(.L_x_1812) ;  /* 0x0000000000049947 */ /* 0x000fea0003800000 */
[----:B------:R-:W-:Y:S01]  /*16020*/  BPT.TRAP 0x1 ;  /* 0x000000040000795c */ /* 0x000fe20000300000 */
.L_x_1812:
[----:B------:R-:W-:Y:S01]  /*16030*/  IADD3 R19, P1, R19, UR14, RZ ;  /* 0x0000000e13137c10 */ /* 0x000fe2000ff3e0ff */
[----:B------:R-:W-:Y:S01]  /*16040*/  UMOV UR24, 0x0 ;  /* 0x0000000000187882 */ /* 0x000fe20000000000 */
[----:B------:R-:W-:Y:S01]  /*16050*/  R2UR UR26, R15 ;  /* 0x000000000f1a72ca */ /* 0x000fe200000e0000 */
[----:B------:R-:W-:Y:S01]  /*16060*/  UMOV UR25, 0x14f00000 ;  /* 0x14f0000000197882 */ /* 0x000fe20000000000 */
[----:B------:R-:W-:Y:S01]  /*16070*/  R2UR UR19, R21 ;  /* 0x00000000151372ca */ /* 0x000fe200000e0000 */
[----:B------:R-:W-:Y:S01]  /*16080*/  IMAD.X R20, R20, 0x1, R11, P1 ;  /* 0x0000000114147824 */ /* 0x000fe200008e060b */
[C---:B------:R-:W-:Y:S01]  /*16090*/  LEA R12, P1, R19.reuse, R12, 0x2 ;  /* 0x0000000c130c7211 */ /* 0x040fe200078210ff */
        /* <DEDUP_REMOVED lines=16> */
[----:B----45:R-:W-:Y:S05]  /*161a0*/  @!P1 BRA `(.L_x_1813) ;  /* 0x0000001000289947 */ /* 0x030fea0003800000 */
.L_x_1836:
[----:B------:R-:W-:Y:S05]  /*161b0*/  @P0 BRA `(.L_x_1814) ;  /* 0x00000000001c0947 */ /* 0x000fea0003800000 */
[----:B------:R-:W5:Y:S01]  /*161c0*/  S2R R5, SR_TID.X ;  /* 0x0000000000057919 */ /* 0x000f620000002100 */
[----:B----4-:R-:W-:-:S04]  /*161d0*/  MOV R4, 0x4200 ;  /* 0x0000420000047802 */ /* 0x010fc80000000f00 */
[----:B------:R4:W-:Y:S01]  /*161e0*/  SYNCS.ARRIVE.TRANS64 RZ, [R15+URZ+0x30c10], R4 ;  /* 0x030c10040fff79a7 */ /* 0x0009e2000800003f */
[----:B-----5:R-:W-:-:S04]  /*161f0*/  LOP3.LUT R5, R5, 0x1f, RZ, 0xc0, !PT ;  /* 0x0000001f05057812 */ /* 0x020fc800078ec0ff */
[----:B------:R-:W-:-:S13]  /*16200*/  ISETP.NE.AND P1, PT, R5, RZ, PT ;  /* 0x000000ff0500720c */ /* 0x000fda0003f25270 */
[----:B----4-:R-:W-:Y:S05]  /*16210*/  @!P1 BRA `(.L_x_1814) ;  /* 0x0000000000049947 */ /* 0x010fea0003800000 */
[----:B------:R-:W-:Y:S01]  /*16220*/  BPT.TRAP 0x1 ;  /* 0x000000040000795c */ /* 0x000fe20000300000 */
.L_x_1814:
        /* <DEDUP_REMOVED lines=8> */
[----:B------:R-:W-:Y:S02]  /*162b0*/  UIADD3 UR10, UR10, 0x2, URZ ;  /* 0x000000020a0a7890 */ /* 0x000fe4000fffe03f */
[----:B------:R-:W-:Y:S02]  /*162c0*/  UIADD3 UR16, UR26, 0x10000, URZ ;  /* 0x000100001a107890 */ /* 0x000fe4000fffe03f */
[----:B------:R-:W-:Y:S02]  /*162d0*/  USHF.L.U32 UR19, UR10, 0x7, URZ ;  /* 0x000000070a137899 */ /* 0x000fe4000800063f */
[----:B------:R-:W-:Y:S02]  /*162e0*/  UIADD3 UR17, UR26, 0x30c10, URZ ;  /* 0x00030c101a117890 */ /* 0x000fe4000fffe03f */
[----:B------:R-:W-:Y:S02]  /*162f0*/  UIADD3 UR8, UP0, UR19, UR22, URZ ;  /* 0x0000001613087290 */ /* 0x000fe4000ff1e03f */
[----:B------:R-:W-:Y:S01]  /*16300*/  MOV R5, UR19 ;  /* 0x0000001300057c02 */ /* 0x000fe20008000f00 */
[----:B------:R-:W-:-:S02]  /*16310*/  UIADD3 UR19, UR19, UR7, URZ ;  /* 0x0000000713137290 */ /* 0x000fc4000fffe03f */
[----:B------:R-:W-:Y:S01]  /*16320*/  UIADD3 UR26, UR26, 0x20000, URZ ;  /* 0x000200001a1a7890 */ /* 0x000fe2000fffe03f */
[----:B------:R-:W-:Y:S01]  /*16330*/  IMAD.U32 R0, RZ, RZ, UR8 ;  /* 0x00000008ff007e24 */ /* 0x000fe2000f8e00ff */
[----:B------:R-:W-:Y:S01]  /*16340*/  PLOP3.LUT P2, PT, PT, PT, UP0, 0x80, 0x0 ;  /* 0x000000000000781c */ /* 0x000fe20003f4f008 */
[----:B------:R-:W-:Y:S01]  /*16350*/  UMOV UR27, UR17 ;  /* 0x00000011001b7c82 */ /* 0x000fe20008000000 */
[----:B------:R-:W-:Y:S02]  /*16360*/  R2UR UR8, R2 ;  /* 0x00000000020872ca */ /* 0x000fe400000e0000 */
[----:B----4-:R-:W-:Y:S02]  /*16370*/  LEA R4, P1, R0, R9, 0x2 ;  /* 0x0000000900047211 */ /* 0x010fe400078210ff */
[----:B------:R-:W-:Y:S02]  /*16380*/  LEA.HI.X.SX32 R5, R5, R14, 0x1, P2 ;  /* 0x0000000e05057211 */ /* 0x000fe400010f0eff */
[----:B------:R-:W-:-:S02]  /*16390*/  R2UR UR30, R4 ;  /* 0x00000000041e72ca */ /* 0x000fc400000e0000 */
[----:B------:R-:W-:Y:S02]  /*163a0*/  LEA.HI.X R0, R0, R8, R5, 0x2, P1 ;  /* 0x0000000800007211 */ /* 0x000fe400008f1405 */
[----:B------:R-:W-:Y:S02]  /*163b0*/  ISETP.NE.AND P1, PT, R17, RZ, PT ;  /* 0x000000ff1100720c */ /* 0x000fe40003f25270 */
[----:B------:R-:W-:Y:S01]  /*163c0*/  R2UR UR31, R0 ;  /* 0x00000000001f72ca */ /* 0x000fe200000e0000 */
[----:B------:R4:W-:Y:S01]  /*163d0*/  UTMALDG.4D [UR16], [UR8], desc[UR24] ;  /* 0x00001810080075b4 */ /* 0x0009e20008019000 */
[----:B------:R-:W-:-:S11]  /*163e0*/  MOV R0, UR10 ;  /* 0x0000000a00007c02 */ /* 0x000fd60008000f00 */
[----:B------:R4:W-:Y:S02]  /*163f0*/  UBLKCP.S.G [UR26], [UR30], UR28 ;  /* 0x0000001a1e0073ba */ /* 0x0009e4000800021c */
[----:B----4-:R-:W-:Y:S05]  /*16400*/  @P1 BRA `(.L_x_1815) ;  /* 0xfffffff400ac1947 */ /* 0x010fea000383ffff */
.L_x_1806:
[----:B------:R-:W4:Y:S02]  /*16410*/  LDL.LU R4, [R1+0x4] ;  /* 0x0000040001047983 */ /* 0x000f240000300800 */
[----:B----4-:R-:W-:Y:S02]  /*16420*/  ISETP.NE.AND P1, PT, R4, RZ, PT ;  /* 0x000000ff0400720c */ /* 0x010fe40003f25270 */
[----:B------:R4:W5:Y:S11]  /*16430*/  LDL R4, [R1] ;  /* 0x0000000001047983 */ /* 0x0009760000100800 */
[----:B----4-:R-:W-:Y:S05]  /*16440*/  @!P1 BRA `(.L_x_1805) ;  /* 0x0000000400249947 */ /* 0x010fea0003800000 */
[----:B------:R-:W-:-:S04]  /*16450*/  SHF.L.U32 R12, R10, 0x1f, RZ ;  /* 0x0000001f0a0c7819 */ /* 0x000fc800000006ff */
[----:B------:R-:W4:Y:S02]  /*16460*/  SYNCS.PHASECHK.TRANS64.TRYWAIT P1, [R15+URZ+0x30c40], R12 ;  /* 0x030c400c0f0075a7 */ /* 0x000f24000802017f */
[----:B----4-:R-:W-:Y:S05]  /*16470*/  @!P1 BRA `(.L_x_1816) ;  /* 0x0000000c008c9947 */ /* 0x010fea0003800000 */
.L_x_1837:
[----:B------:R-:W-:Y:S05]  /*16480*/  @P0 BRA `(.L_x_1817) ;  /* 0x00000000001c0947 */ /* 0x000fea0003800000 */
[----:B-----5:R-:W1:Y:S02]  /*16490*/  S2R R4, SR_TID.X ;  /* 0x0000000000047919 */ /* 0x020e640000002100 */
[----:B-1----:R-:W-:Y:S01]  /*164a0*/  LOP3.LUT R5, R4, 0x1f, RZ, 0xc0, !PT ;  /* 0x0000001f04057812 */ /* 0x002fe200078ec0ff */
[----:B------:R-:W-:-:S03]  /*164b0*/  IMAD.MOV.U32 R4, RZ, RZ, 0x4200 ;  /* 0x00004200ff047424 */ /* 0x000fc600078e00ff */
[----:B------:R-:W-:Y:S01]  /*164c0*/  ISETP.NE.AND P1, PT, R5, RZ, PT ;  /* 0x000000ff0500720c */ /* 0x000fe20003f25270 */
[----:B------:R1:W-:-:S12]  /*164d0*/  SYNCS.ARRIVE.TRANS64 RZ, [R15+URZ+0x30c30], R4 ;  /* 0x030c30040fff79a7 */ /* 0x0003d8000800003f */
[----:B-1----:R-:W-:Y:S05]  /*164e0*/  @!P1 BRA `(.L_x_1817) ;  /* 0x0000000000049947 */ /* 0x002fea0003800000 */
[----:B------:R-:W-:Y:S01]  /*164f0*/  BPT.TRAP 0x1 ;  /* 0x000000040000795c */ /* 0x000fe20000300000 */
.L_x_1817:
[----:B-1---5:R-:W1:Y:S01]  /*16500*/  LDC.64 R4, c[0x0][0x728] ;  /* 0x0001ca00ff047b82 */ /* 0x022e620000000a00 */
        /* <DEDUP_REMOVED lines=10> */
[----:B------:R-:W-:Y:S02]  /*165b0*/  UIADD3 UR19, UR19, UR7, URZ ;  /* 0x0000000713137290 */ /* 0x000fe4000fffe03f */
[----:B------:R-:W-:Y:S01]  /*165c0*/  UIADD3 UR26, UR26, 0x20400, URZ ;  /* 0x000204001a1a7890 */ /* 0x000fe2000fffe03f */
[----:B-1----:R-:W-:Y:S02]  /*165d0*/  LEA R4, P2, R13, R4, 0x2 ;  /* 0x000000040d047211 */ /* 0x002fe400078410ff */
        /* <DEDUP_REMOVED lines=13> */
.L_x_1838:
[----:B------:R-:W-:Y:S05]  /*166b0*/  @P0 BRA `(.L_x_1819) ;  /* 0x00000000001c0947 */ /* 0x000fea0003800000 */
[----:B------:R-:W2:Y:S02]  /*166c0*/  S2R R4, SR_TID.X ;  /* 0x0000000000047919 */ /* 0x000ea40000002100 */
[----:B--2---:R-:W-:Y:S02]  /*166d0*/  LOP3.LUT R5, R4, 0x1f, RZ, 0xc0, !PT ;  /* 0x0000001f04057812 */ /* 0x004fe400078ec0ff */
[----:B------:R-:W-:Y:S02]  /*166e0*/  MOV R4, 0x4200 ;  /* 0x0000420000047802 */ /* 0x000fe40000000f00 */
[----:B------:R-:W-:Y:S02]  /*166f0*/  ISETP.NE.AND P0, PT, R5, RZ, PT ;  /* 0x000000ff0500720c */ /* 0x000fe40003f05270 */
[----:B------:R2:W-:Y:S11]  /*16700*/  SYNCS.ARRIVE.TRANS64 RZ, [R15+URZ+0x30c18], R4 ;  /* 0x030c18040fff79a7 */ /* 0x0005f6000800003f */
[----:B--2---:R-:W-:Y:S05]  /*16710*/  @!P0 BRA `(.L_x_1819) ;  /* 0x0000000000048947 */ /* 0x004fea0003800000 */
[----:B------:R-:W-:Y:S01]  /*16720*/  BPT.TRAP 0x1 ;  /* 0x000000040000795c */ /* 0x000fe20000300000 */
.L_x_1819:
[----:B------:R2:W5:Y:S01]  /*16730*/  LDL.LU R4, [R1] ;  /* 0x0000000001047983 */ /* 0x0005620000300800 */
[----:B------:R-:W-:Y:S01]  /*16740*/  R2UR UR19, R0 ;  /* 0x00000000001372ca */ /* 0x000fe200000e0000 */
[----:B------:R-:W-:Y:S01]  /*16750*/  UMOV UR24, 0x0 ;  /* 0x0000000000187882 */ /* 0x000fe20000000000 */
[----:B------:R-:W-:Y:S01]  /*16760*/  R2UR UR26, R15 ;  /* 0x000000000f1a72ca */ /* 0x000fe200000e0000 */
[----:B------:R-:W-:Y:S01]  /*16770*/  UMOV UR25, 0x14f00000 ;  /* 0x14f0000000197882 */ /* 0x000fe20000000000 */
[----:B------:R-:W-:Y:S01]  /*16780*/  R2UR UR9, R3 ;  /* 0x00000000030972ca */ /* 0x000fe200000e0000 */
[----:B------:R-:W-:Y:S01]  /*16790*/  UMOV UR18, URZ ;  /* 0x0000003f00127c82 */ /* 0x000fe20008000000 */
[----:B------:R-:W-:-:S07]  /*167a0*/  UMOV UR10, 0x20 ;  /* 0x00000020000a7882 */ /* 0x000fce0000000000 */
[----:B------:R-:W-:Y:S02]  /*167b0*/  UIADD3 UR19, UR19, 0x80, URZ ;  /* 0x0000008013137890 */ /* 0x000fe4000fffe03f */
[----:B------:R-:W-:Y:S02]  /*167c0*/  UIADD3 UR16, UR26, 0x14000, URZ ;  /* 0x000140001a107890 */ /* 0x000fe4000fffe03f */
[----:B------:R-:W-:Y:S02]  /*167d0*/  UIADD3 UR8, UP0, UR19, UR22, URZ ;  /* 0x0000001613087290 */ /* 0x000fe4000ff1e03f */
[----:B------:R-:W-:Y:S01]  /*167e0*/  IMAD.U32 R5, RZ, RZ, UR19 ;  /* 0x00000013ff057e24 */ /* 0x000fe2000f8e00ff */
[----:B------:R-:W-:Y:S02]  /*167f0*/  UIADD3 UR17, UR26, 0x30c18, URZ ;  /* 0x00030c181a117890 */ /* 0x000fe4000fffe03f */
[----:B------:R-:W-:Y:S01]  /*16800*/  UIADD3 UR19, UR19, UR7, URZ ;  /* 0x0000000713137290 */ /* 0x000fe2000fffe03f */
[----:B------:R-:W-:Y:S01]  /*16810*/  PLOP3.LUT P0, PT, PT, PT, UP0, 0x80, 0x0 ;  /* 0x000000000000781c */ /* 0x000fe20003f0f008 */
[----:B------:R-:W-:Y:S01]  /*16820*/  UIADD3 UR26, UR26, 0x20200, URZ ;  /* 0x000202001a1a7890 */ /* 0x000fe2000fffe03f */
[----:B------:R-:W-:-:S02]  /*16830*/  MOV R0, UR8 ;  /* 0x0000000800007c02 */ /* 0x000fc40008000f00 */
[----:B------:R-:W-:Y:S01]  /*16840*/  LEA.HI.X.SX32 R5, R5, R14, 0x1, P0 ;  /* 0x0000000e05057211 */ /* 0x000fe200000f0eff */
[----:B------:R-:W-:Y:S01]  /*16850*/  UMOV UR27, UR17 ;  /* 0x00000011001b7c82 */ /* 0x000fe20008000000 */
[----:B------:R-:W-:Y:S02]  /*16860*/  LEA R9, P0, R0, R9, 0x2 ;  /* 0x0000000900097211 */ /* 0x000fe400078010ff */
[----:B------:R-:W-:Y:S02]  /*16870*/  R2UR UR8, R2 ;  /* 0x00000000020872ca */ /* 0x000fe400000e0000 */
[----:B------:R-:W-:Y:S02]  /*16880*/  LEA.HI.X R8, R0, R8, R5, 0x2, P0 ;  /* 0x0000000800087211 */ /* 0x000fe400000f1405 */
[----:B------:R-:W-:Y:S02]  /*16890*/  R2UR UR28, R9 ;  /* 0x00000000091c72ca */ /* 0x000fe400000e0000 */
[----:B------:R-:W-:-:S07]  /*168a0*/  R2UR UR29, R8 ;  /* 0x00000000081d72ca */ /* 0x000fce00000e0000 */
[----:B------:R2:W-:Y:S06]  /*168b0*/  UTMALDG.4D [UR16], [UR8], desc[UR24] ;  /* 0x00001810080075b4 */ /* 0x0005ec0008019000 */
[----:B------:R2:W-:Y:S02]  /*168c0*/  UBLKCP.S.G [UR26], [UR28], UR10 ;  /* 0x0000001a1c0073ba */ /* 0x0005e4000800020a */
[----:B--2---:R-:W-:-:S07]  /*168d0*/  IMAD.MOV.U32 R16, RZ, RZ, 0x1 ;  /* 0x00000001ff107424 */ /* 0x004fce00078e00ff */
.L_x_1805:
[----:B------:R-:W1:Y:S01]  /*168e0*/  S2R R0, SR_TID.X ;  /* 0x0000000000007919 */ /* 0x000e620000002100 */
[----:B------:R-:W-:Y:S02]  /*168f0*/  LEA R3, R16, R15, 0x3 ;  /* 0x0000000f10037211 */ /* 0x000fe400078e18ff */
[----:B-1----:R-:W-:Y:S02]  /*16900*/  LOP3.LUT R2, R0, 0x7f, RZ, 0xc0, !PT ;  /* 0x0000007f00027812 */ /* 0x002fe400078ec0ff */
[----:B------:R-:W-:Y:S02]  /*16910*/  SHF.L.U32 R0, R10, 0x1f, RZ ;  /* 0x0000001f0a007819 */ /* 0x000fe400000006ff */
[----:B------:R-:W-:Y:S02]  /*16920*/  ISETP.NE.AND P1, PT, R2, RZ, PT ;  /* 0x000000ff0200720c */ /* 0x000fe40003f25270 */
[----:B------:R-:W1:Y:S02]  /*16930*/  SYNCS.PHASECHK.TRANS64.TRYWAIT P0, [R3+URZ+0x30c40], R0 ;  /* 0x030c4000030075a7 */ /* 0x000e64000800017f */
[----:B-1----:R-:W-:Y:S09]  /*16940*/  @!P0 BRA `(.L_x_1820) ;  /* 0x0000000800808947 */ /* 0x002ff20003800000 */
.L_x_1839:
[----:B------:R-:W-:Y:S05]  /*16950*/  @P1 BRA `(.L_x_1821) ;  /* 0x0000000000181947 */ /* 0x000fea0003800000 */
[----:B------:R-:W1:Y:S01]  /*16960*/  S2R R2, SR_TID.X ;  /* 0x0000000000027919 */ /* 0x000e620000002100 */
[----:B------:R-:W-:-:S04]  /*16970*/  IMAD.MOV.U32 R0, RZ, RZ, 0x4200 ;  /* 0x00004200ff007424 */ /* 0x000fc800078e00ff */
[----:B------:R1:W-:Y:S02]  /*16980*/  SYNCS.ARRIVE.TRANS64 RZ, [R3+URZ+0x30c30], R0 ;  /* 0x030c300003ff79a7 */ /* 0x0003e4000800003f */
[----:B-1----:R-:W-:-:S13]  /*16990*/  LOP3.LUT P0, RZ, R2, 0x1f, RZ, 0xc0, !PT ;  /* 0x0000001f02ff7812 */ /* 0x002fda000780c0ff */
[----:B------:R-:W-:Y:S05]  /*169a0*/  @!P0 BRA `(.L_x_1821) ;  /* 0x0000000000048947 */ /* 0x000fea0003800000 */
[----:B------:R-:W-:Y:S01]  /*169b0*/  BPT.TRAP 0x1 ;  /* 0x000000040000795c */ /* 0x000fe20000300000 */
.L_x_1821:
[----:B-----5:R-:W-:Y:S01]  /*169c0*/  R2UR UR19, R4 ;  /* 0x00000000041372ca */ /* 0x020fe200000e0000 */
[----:B------:R-:W-:Y:S01]  /*169d0*/  ULDC.64 UR26, c[0x0][0x728] ;  /* 0x0001ca00001a7ab9 */ /* 0x000fe20000000a00 */
[C---:B------:R-:W-:Y:S01]  /*169e0*/  LEA R0, R16.reuse, R15, 0xe ;  /* 0x0000000f10007211 */ /* 0x040fe200078e70ff */
[----:B--234-:R-:W-:Y:S01]  /*169f0*/  IMAD R15, R16, 0x200, R15 ;  /* 0x00000200100f7824 */ /* 0x01cfe200078e020f */
[----:B------:R-:W-:Y:S02]  /*16a00*/  R2UR UR9, R11 ;  /* 0x000000000b0972ca */ /* 0x000fe400000e0000 */
[----:B------:R-:W-:Y:S02]  /*16a10*/  R2UR UR17, R3 ;  /* 0x00000000031172ca */ /* 0x000fe400000e0000 */
[----:B------:R-:W-:Y:S01]  /*16a20*/  R2UR UR16, R0 ;  /* 0x00000000001072ca */ /* 0x000fe200000e0000 */
[----:B------:R-:W-:Y:S01]  /*16a30*/  VIADD R0, R16, 0x1 ;  /* 0x0000000110007836 */ /* 0x000fe20000000000 */
        /* <DEDUP_REMOVED lines=9> */
[----:B------:R-:W-:Y:S02]  /*16ad0*/  ULEA.HI.X.SX32 UR9, UR19, UR9, 0x1, UP0 ;  /* 0x0000000913097291 */ /* 0x000fe400080f0e3f */
[----:B------:R-:W-:Y:S01]  /*16ae0*/  ULEA UR8, UP0, UR18, UR26, 0x2 ;  /* 0x0000001a12087291 */ /* 0x000fe2000f80103f */
[----:B------:R-:W-:Y:S01]  /*16af0*/  SEL R3, RZ, 0x1, P0 ;  /* 0x00000001ff037807 */ /* 0x000fe20000000000 */
[----:B------:R-:W-:Y:S01]  /*16b00*/  UIADD3 UR19, UR19, UR7, URZ ;  /* 0x0000000713137290 */ /* 0x000fe2000fffe03f */
[----:B------:R-:W-:Y:S01]  /*16b10*/  SEL R0, R0, RZ, P0 ;  /* 0x000000ff00007207 */ /* 0x000fe20000000000 */
[----:B------:R-:W-:Y:S01]  /*16b20*/  UIADD3 UR16, UR16, 0x18000, URZ ;  /* 0x0001800010107890 */ /* 0x000fe2000fffe03f */
[----:B------:R-:W-:Y:S01]  /*16b30*/  LOP3.LUT R10, R10, R3, RZ, 0x3c, !PT ;  /* 0x000000030a0a7212 */ /* 0x000fe200078e3cff */
[----:B------:R-:W-:-:S02]  /*16b40*/  ULEA.HI.X UR9, UR18, UR27, UR9, 0x2, UP0 ;  /* 0x0000001b12097291 */ /* 0x000fc400080f1409 */
[----:B------:R-:W-:Y:S01]  /*16b50*/  UIADD3 UR28, UR10, 0x20400, URZ ;  /* 0x000204000a1c7890 */ /* 0x000fe2000fffe03f */
[----:B------:R-:W-:Y:S01]  /*16b60*/  UMOV UR26, 0x0 ;  /* 0x00000000001a7882 */ /* 0x000fe20000000000 */
[----:B------:R-:W-:Y:S01]  /*16b70*/  UMOV UR27, 0x14f00000 ;  /* 0x14f00000001b7882 */ /* 0x000fe20000000000 */
[----:B------:R-:W-:Y:S01]  /*16b80*/  UMOV UR18, URZ ;  /* 0x0000003f00127c82 */ /* 0x000fe20008000000 */
[----:B------:R-:W-:Y:S01]  /*16b90*/  UMOV UR29, UR17 ;  /* 0x00000011001d7c82 */ /* 0x000fe20008000000 */
[----:B------:R-:W-:Y:S01]  /*16ba0*/  UMOV UR10, 0x20 ;  /* 0x00000020000a7882 */ /* 0x000fe20000000000 */
[----:B------:R1:W-:Y:S03]  /*16bb0*/  UTMALDG.4D [UR16], [UR24], desc[UR26] ;  /* 0x00001a10180075b4 */ /* 0x0003e60008019000 */
[----:B------:R1:W-:Y:S02]  /*16bc0*/  UBLKCP.S.G [UR28], [UR8], UR10 ;  /* 0x0000001c080073ba */ /* 0x0003e4000800020a */
[----:B-1----:R-:W-:Y:S01]  /*16bd0*/  NOP ;  /* 0x0000000000007918 */ /* 0x002fe20000000000 */
.L_x_1802:
[----:B------:R-:W-:Y:S05]  /*16be0*/  BSYNC B0 ;  /* 0x0000000000007941 */ /* 0x000fea0003800000 */
.L_x_1797:
[----:B------:R-:W-:-:S03]  /*16bf0*/  UMOV UR8, 0xffffffff ;  /* 0xffffffff00087882 */ /* 0x000fc60000000000 */
[----:B------:R-:W-:Y:S05]  /*16c00*/  BRA.DIV UR8, `(.L_x_1822) ;  /* 0x0000000608e47947 */ /* 0x000fea000b800000 */
[----:B------:R-:W-:-:S13]  /*16c10*/  ELECT P6, URZ, PT ;  /* 0x00000000003f782f */ /* 0x000fda00038c0000 */
.L_x_1842:
[----:B------:R-:W-:Y:S05]  /*16c20*/  @!P6 BRA `(.L_x_1684) ;  /* 0x000000000084e947 */ /* 0x000fea0003800000 */
[----:B------:R-:W-:-:S06]  /*16c30*/  ULOP3.LUT UR8, UR36, 0x2, URZ, 0xfc, !UPT ;  /* 0x0000000224087892 */ /* 0x000fcc000f8efc3f */
[----:B------:R-:W-:-:S04]  /*16c40*/  MOV R2, UR8 ;  /* 0x0000000800027c02 */ /* 0x000fc80008000f00 */
[----:B------:R-:W-:-:S13]  /*16c50*/  ISETP.NE.AND P2, PT, R2, 0x3, PT ;  /* 0x000000030200780c */ /* 0x000fda0003f45270 */
[----:B------:R-:W-:Y:S05]  /*16c60*/  @!P2 BRA `(.L_x_1823) ;  /* 0x000000000004a947 */ /* 0x000fea0003800000 */
[----:B---3--:R-:W-:Y:S01]  /*16c70*/  BPT.TRAP 0x1 ;  /* 0x000000040000795c */ /* 0x008fe20000300000 */
.L_x_1823:
        /* <DEDUP_REMOVED lines=9> */
[----:B------:R-:W1:Y:S01]  /*16d10*/  SYNCS.PHASECHK.TRANS64.TRYWAIT P0, [R7+URZ], R4 ;  /* 0x00000004070075a7 */ /* 0x000e62000800017f */
[----:B------:R-:W-:Y:S02]  /*16d20*/  SEL R6, R2, RZ, P1 ;  /* 0x000000ff02067207 */ /* 0x000fe40000800000 */
[----:B------:R-:W-:Y:S02]  /*16d30*/  LOP3.LUT R5, R10, R5, RZ, 0x3c, !PT ;  /* 0x000000050a057212 */ /* 0x000fe400078e3cff */
[----:B------:R-:W-:Y:S02]  /*16d40*/  LEA R3, R6, R3, 0x3 ;  /* 0x0000000306037211 */ /* 0x000fe400078e18ff */
[----:B------:R-:W-:Y:S01]  /*16d50*/  SHF.L.U32 R2, R5, 0x1f, RZ ;  /* 0x0000001f05027819 */ /* 0x000fe200000006ff */
[----:B-1----:R-:W-:Y:S06]  /*16d60*/  @!P0 BRA `(.L_x_1824) ;  /* 0x0000000400ac8947 */ /* 0x002fec0003800000 */
.L_x_1843:
[----:B------:R-:W2:Y:S02]  /*16d70*/  SYNCS.PHASECHK.TRANS64.TRYWAIT P0, [R3+URZ], R2 ;  /* 0x00000002030075a7 */ /* 0x000ea4000800017f */
[----:B--2---:R-:W-:Y:S05]  /*16d80*/  @!P0 BRA `(.L_x_1825) ;  /* 0x0000000400b88947 */ /* 0x004fea0003800000 */
.L_x_1844:
[----:B------:R-:W-:Y:S05]  /*16d90*/  @!P2 BRA `(.L_x_1826) ;  /* 0x000000000004a947 */ /* 0x000fea0003800000 */
[----:B---3--:R-:W-:Y:S01]  /*16da0*/  BPT.TRAP 0x1 ;  /* 0x000000040000795c */ /* 0x008fe20000300000 */
.L_x_1826:
[----:B--2---:R-:W-:-:S05]  /*16db0*/  VIADD R3, R8, 0x30c40 ;  /* 0x00030c4008037836 */ /* 0x004fca0000000000 */
[----:B------:R-:W-:-:S04]  /*16dc0*/  LEA R5, R0, R3, 0x3 ;  /* 0x0000000300057211 */ /* 0x000fc800078e18ff */
[----:B------:R-:W2:Y:S02]  /*16dd0*/  SYNCS.PHASECHK.TRANS64.TRYWAIT P0, [R5+URZ], R4 ;  /* 0x00000004050075a7 */ /* 0x000ea4000800017f */
[----:B--2---:R-:W-:Y:S05]  /*16de0*/  @!P0 BRA `(.L_x_1827) ;  /* 0x0000000400b48947 */ /* 0x004fea0003800000 */
.L_x_1845:
[----:B------:R-:W-:-:S07]  /*16df0*/  IMAD R3, R6, 0x8, R3 ;  /* 0x0000000806037824 */ /* 0x000fce00078e0203 */
.L_x_1828:
[----:B----4-:R4:W1:Y:S02]  /*16e00*/  SYNCS.PHASECHK.TRANS64.TRYWAIT P0, [R3+URZ], R2 ;  /* 0x00000002030075a7 */ /* 0x010864000800017f */
[----:B-1----:R-:W-:Y:S05]  /*16e10*/  @!P0 NANOSLEEP.SYNCS 0x989680 ;  /* 0x009896800000895d */ /* 0x002fea0003900000 */
[----:B------:R-:W1:Y:S02]  /*16e20*/  @!P0 SYNCS.PHASECHK.TRANS64 P0, [R3+URZ], R2 ;  /* 0x00000002030085a7 */ /* 0x000e64000800007f */
[----:B-1----:R-:W-:Y:S05]  /*16e30*/  @!P0 BRA `(.L_x_1828) ;  /* 0xfffffffc00f08947 */ /* 0x002fea000383ffff */
.L_x_1684:
[----:B---3--:R-:W-:Y:S05]  /*16e40*/  BSYNC B6 ;  /* 0x0000000000067941 */ /* 0x008fea0003800000 */
.L_x_1678:
[----:B------:R-:W-:Y:S05]  /*16e50*/  EXIT ;  /* 0x000000000000794d */ /* 0x000fea0003800000 */
.L_x_1695:
[----:B------:R-:W-:Y:S01]  /*16e60*/  MOV R13, R18 ;  /* 0x00000012000d7202 */ /* 0x000fe20000000f00 */
[----:B------:R-:W-:Y:S01]  /*16e70*/  IMAD.MOV.U32 R12, RZ, RZ, RZ ;  /* 0x000000ffff0c7224 */ /* 0x000fe200078e00ff */
[----:B------:R-:W-:Y:S01]  /*16e80*/  MOV R11, 0x1f ;  /* 0x0000001f000b7802 */ /* 0x000fe20000000f00 */
[----:B------:R-:W-:-:S07]  /*16e90*/  IMAD.MOV.U32 R15, RZ, RZ, -0x1 ;  /* 0xffffffffff0f7424 */ /* 0x000fce00078e00ff */
[----:B------:R-:W-:Y:S05]  /*16ea0*/  WARPSYNC.COLLECTIVE R15, `(.L_x_1829) ;  /* 0x000000000f087348 */ /* 0x000fea0003c00000 */
[----:B------:R1:W2:Y:S02]  /*16eb0*/  SHFL.IDX P6, R14, R13, R12, R11 ;  /* 0x0000000c0d0e7389 */ /* 0x0002a400000c000b */
[----:B-12---:R-:W-:Y:S01]  /*16ec0*/  ENDCOLLECTIVE ;  /* 0x000000000000791b */ /* 0x006fe20003800000 */
.L_x_1829:
[----:B------:R-:W-:Y:S05]  /*16ed0*/  BRA `(.L_x_1830) ;  /* 0xfffffea400507947 */ /* 0x000fea000383ffff */
.L_x_1697:
[----:B--2---:R2:W3:Y:S02]  /*16ee0*/  SYNCS.PHASECHK.TRANS64.TRYWAIT P0, [R16+URZ+0x30c00], R11 ;  /* 0x030c000b100075a7 */ /* 0x0044e4000800017f */
[----:B---3--:R-:W-:Y:S05]  /*16ef0*/  @!P0 NANOSLEEP.SYNCS 0x989680 ;  /* 0x009896800000895d */ /* 0x008fea0003900000 */
[----:B------:R-:W3:Y:S02]  /*16f00*/  @!P0 SYNCS.PHASECHK.TRANS64 P0, [R16+URZ+0x30c00], R11 ;  /* 0x030c000b100085a7 */ /* 0x000ee4000800007f */
[----:B---3--:R-:W-:Y:S05]  /*16f10*/  @!P0 BRA `(.L_x_1697) ;  /* 0xfffffffc00f08947 */ /* 0x008fea000383ffff */
[----:B------:R-:W-:Y:S05]  /*16f20*/  BRA `(.L_x_1696) ;  /* 0xfffffea4009c7947 */ /* 0x000fea000383ffff */
.L_x_1702:
[----:B--2---:R2:W3:Y:S02]  /*16f30*/  SYNCS.PHASECHK.TRANS64.TRYWAIT P0, [R6+URZ+0x30c10], R23 ;  /* 0x030c1017060075a7 */ /* 0x0044e4000800017f */
[----:B---3--:R-:W-:Y:S05]  /*16f40*/  @!P0 NANOSLEEP.SYNCS 0x989680 ;  /* 0x009896800000895d */ /* 0x008fea0003900000 */
[----:B------:R-:W3:Y:S02]  /*16f50*/  @!P0 SYNCS.PHASECHK.TRANS64 P0, [R6+URZ+0x30c10], R23 ;  /* 0x030c1017060085a7 */ /* 0x000ee4000800007f */
[----:B---3--:R-:W-:Y:S05]  /*16f60*/  @!P0 BRA `(.L_x_1702) ;  /* 0xfffffffc00f08947 */ /* 0x008fea000383ffff */
[----:B------:R-:W-:Y:S05]  /*16f70*/  BRA `(.L_x_1701) ;  /* 0xfffffeac00d47947 */ /* 0x000fea000383ffff */
.L_x_1706:
[----:B------:R1:W1:Y:S02]  /*16f80*/  SYNCS.PHASECHK.TRANS64.TRYWAIT P0, [R6+URZ+0x30c30], R23 ;  /* 0x030c3017060075a7 */ /* 0x000264000800017f */
[----:B-1----:R-:W-:Y:S05]  /*16f90*/  @!P0 NANOSLEEP.SYNCS 0x989680 ;  /* 0x009896800000895d */ /* 0x002fea0003900000 */
[----:B------:R-:W1:Y:S02]  /*16fa0*/  @!P0 SYNCS.PHASECHK.TRANS64 P0, [R6+URZ+0x30c30], R23 ;  /* 0x030c3017060085a7 */ /* 0x000e64000800007f */
[----:B-1----:R-:W-:Y:S05]  /*16fb0*/  @!P0 BRA `(.L_x_1706) ;  /* 0xfffffffc00f08947 */ /* 0x002fea000383ffff */
[----:B------:R-:W-:Y:S05]  /*16fc0*/  BRA `(.L_x_1705) ;  /* 0xfffffeb000dc7947 */ /* 0x000fea000383ffff */
.L_x_1714:
[----:B--2---:R2:W3:Y:S02]  /*16fd0*/  SYNCS.PHASECHK.TRANS64.TRYWAIT P1, [R6+URZ+0x30c10], R23 ;  /* 0x030c1017060075a7 */ /* 0x0044e4000802017f */
[----:B---3--:R-:W-:Y:S05]  /*16fe0*/  @!P1 NANOSLEEP.SYNCS 0x989680 ;  /* 0x009896800000995d */ /* 0x008fea0003900000 */
[----:B------:R-:W3:Y:S02]  /*16ff0*/  @!P1 SYNCS.PHASECHK.TRANS64 P1, [R6+URZ+0x30c10], R23 ;  /* 0x030c1017060095a7 */ /* 0x000ee4000802007f */
[----:B---3--:R-:W-:Y:S05]  /*17000*/  @!P1 BRA `(.L_x_1714) ;  /* 0xfffffffc00f09947 */ /* 0x008fea000383ffff */
[----:B------:R-:W-:Y:S05]  /*17010*/  BRA `(.L_x_1713) ;  /* 0xffffff0400f47947 */ /* 0x000fea000383ffff */
.L_x_1718:
[----:B------:R1:W1:Y:S02]  /*17020*/  SYNCS.PHASECHK.TRANS64.TRYWAIT P1, [R6+URZ+0x30c30], R23 ;  /* 0x030c3017060075a7 */ /* 0x000264000802017f */
[----:B-1----:R-:W-:Y:S05]  /*17030*/  @!P1 NANOSLEEP.SYNCS 0x989680 ;  /* 0x009896800000995d */ /* 0x002fea0003900000 */
[----:B------:R-:W1:Y:S02]  /*17040*/  @!P1 SYNCS.PHASECHK.TRANS64 P1, [R6+URZ+0x30c30], R23 ;  /* 0x030c3017060095a7 */ /* 0x000e64000802007f */
[----:B-1----:R-:W-:Y:S05]  /*17050*/  @!P1 BRA `(.L_x_1718) ;  /* 0xfffffffc00f09947 */ /* 0x002fea000383ffff */
[----:B------:R-:W-:Y:S05]  /*17060*/  BRA `(.L_x_1717) ;  /* 0xffffff0800f47947 */ /* 0x000fea000383ffff */
.L_x_1726:
[----:B--2---:R2:W3:Y:S02]  /*17070*/  SYNCS.PHASECHK.TRANS64.TRYWAIT P0, [R6+URZ+0x30c10], R23 ;  /* 0x030c1017060075a7 */ /* 0x0044e4000800017f */
[----:B---3--:R-:W-:Y:S05]  /*17080*/  @!P0 NANOSLEEP.SYNCS 0x989680 ;  /* 0x009896800000895d */ /* 0x008fea0003900000 */
[----:B------:R-:W3:Y:S02]  /*17090*/  @!P0 SYNCS.PHASECHK.TRANS64 P0, [R6+URZ+0x30c10], R23 ;  /* 0x030c1017060085a7 */ /* 0x000ee4000800007f */
[----:B---3--:R-:W-:Y:S05]  /*170a0*/  @!P0 BRA `(.L_x_1726) ;  /* 0xfffffffc00f08947 */ /* 0x008fea000383ffff */
[----:B------:R-:W-:Y:S05]  /*170b0*/  BRA `(.L_x_1725) ;  /* 0xffffff54004c7947 */ /* 0x000fea000383ffff */
.L_x_1730:
[----:B------:R1:W1:Y:S02]  /*170c0*/  SYNCS.PHASECHK.TRANS64.TRYWAIT P0, [R6+URZ+0x30c30], R23 ;  /* 0x030c3017060075a7 */ /* 0x000264000800017f */
[----:B-1----:R-:W-:Y:S05]  /*170d0*/  @!P0 NANOSLEEP.SYNCS 0x989680 ;  /* 0x009896800000895d */ /* 0x002fea0003900000 */
[----:B------:R-:W1:Y:S02]  /*170e0*/  @!P0 SYNCS.PHASECHK.TRANS64 P0, [R6+URZ+0x30c30], R23 ;  /* 0x030c3017060085a7 */ /* 0x000e64000800007f */
[----:B-1----:R-:W-:Y:S05]  /*170f0*/  @!P0 BRA `(.L_x_1730) ;  /* 0xfffffffc00f08947 */ /* 0x002fea000383ffff */
[----:B------:R-:W-:Y:S05]  /*17100*/  BRA `(.L_x_1729) ;  /* 0xffffff58004c7947 */ /* 0x000fea000383ffff */
.L_x_1803:
[----:B-1----:R1:W2:Y:S02]  /*17110*/  SYNCS.PHASECHK.TRANS64.TRYWAIT P0, [R15+URZ+0x30c20], R0 ;  /* 0x030c20000f0075a7 */ /* 0x0022a4000800017f */
[----:B--2---:R-:W-:Y:S05]  /*17120*/  @!P0 NANOSLEEP.SYNCS 0x989680 ;  /* 0x009896800000895d */ /* 0x004fea0003900000 */
[----:B------:R-:W2:Y:S02]  /*17130*/  @!P0 SYNCS.PHASECHK.TRANS64 P0, [R15+URZ+0x30c20], R0 ;  /* 0x030c20000f0085a7 */ /* 0x000ea4000800007f */
[----:B--2---:R-:W-:Y:S05]  /*17140*/  @!P0 BRA `(.L_x_1803) ;  /* 0xfffffffc00f08947 */ /* 0x004fea000383ffff */
[----:B------:R-:W-:Y:S05]  /*17150*/  BRA `(.L_x_1831) ;  /* 0xffffffe000e87947 */ /* 0x000fea000383ffff */
.L_x_1807:
[----:B--2---:R2:W3:Y:S02]  /*17160*/  SYNCS.PHASECHK.TRANS64.TRYWAIT P1, [R15+URZ+0x30c40], R18 ;  /* 0x030c40120f0075a7 */ /* 0x0044e4000802017f */
[----:B---3--:R-:W-:Y:S05]  /*17170*/  @!P1 NANOSLEEP.SYNCS 0x989680 ;  /* 0x009896800000995d */ /* 0x008fea0003900000 */
[----:B------:R-:W3:Y:S02]  /*17180*/  @!P1 SYNCS.PHASECHK.TRANS64 P1, [R15+URZ+0x30c40], R18 ;  /* 0x030c40120f0095a7 */ /* 0x000ee4000802007f */
[----:B---3--:R-:W-:Y:S05]  /*17190*/  @!P1 BRA `(.L_x_1807) ;  /* 0xfffffffc00f09947 */ /* 0x008fea000383ffff */
[----:B------:R-:W-:Y:S05]  /*171a0*/  BRA `(.L_x_1832) ;  /* 0xffffffe800507947 */ /* 0x000fea000383ffff */
.L_x_1809:
[----:B-1----:R1:W3:Y:S02]  /*171b0*/  SYNCS.PHASECHK.TRANS64.TRYWAIT P1, [R15+URZ+0x30c28], R18 ;  /* 0x030c28120f0075a7 */ /* 0x0022e4000802017f */
[----:B---3--:R-:W-:Y:S05]  /*171c0*/  @!P1 NANOSLEEP.SYNCS 0x989680 ;  /* 0x009896800000995d */ /* 0x008fea0003900000 */
[----:B------:R-:W3:Y:S02]  /*171d0*/  @!P1 SYNCS.PHASECHK.TRANS64 P1, [R15+URZ+0x30c28], R18 ;  /* 0x030c28120f0095a7 */ /* 0x000ee4000802007f */
[----:B---3--:R-:W-:Y:S05]  /*171e0*/  @!P1 BRA `(.L_x_1809) ;  /* 0xfffffffc00f09947 */ /* 0x008fea000383ffff */
[----:B------:R-:W-:Y:S05]  /*171f0*/  BRA `(.L_x_1833) ;  /* 0xffffffe800d47947 */ /* 0x000fea000383ffff */
.L_x_1811:
[----:B---3--:R3:W4:Y:S02]  /*17200*/  SYNCS.PHASECHK.TRANS64.TRYWAIT P1, [R15+URZ+0x30c48], R18 ;  /* 0x030c48120f0075a7 */ /* 0x008724000802017f */
[----:B----4-:R-:W-:Y:S05]  /*17210*/  @!P1 NANOSLEEP.SYNCS 0x989680 ;  /* 0x009896800000995d */ /* 0x010fea0003900000 */
[----:B------:R-:W4:Y:S02]  /*17220*/  @!P1 SYNCS.PHASECHK.TRANS64 P1, [R15+URZ+0x30c48], R18 ;  /* 0x030c48120f0095a7 */ /* 0x000f24000802007f */
[----:B----4-:R-:W-:Y:S05]  /*17230*/  @!P1 BRA `(.L_x_1811) ;  /* 0xfffffffc00f09947 */ /* 0x010fea000383ffff */
[----:B------:R-:W-:Y:S05]  /*17240*/  BRA `(.L_x_1834) ;  /* 0xffffffec00587947 */ /* 0x000fea000383ffff */
.L_x_1813:
[----:B------:R-:W-:-:S07]  /*17250*/  SHF.L.U32 R4, R10, 0x1f, RZ ;  /* 0x0000001f0a047819 */ /* 0x000fce00000006ff */
.L_x_1835:
[----:B----4-:R4:W1:Y:S02]  /*17260*/  SYNCS.PHASECHK.TRANS64.TRYWAIT P1, [R15+URZ+0x30c20], R4 ;  /* 0x030c20040f0075a7 */ /* 0x010864000802017f */
[----:B-1----:R-:W-:Y:S05]  /*17270*/  @!P1 NANOSLEEP.SYNCS 0x989680 ;  /* 0x009896800000995d */ /* 0x002fea0003900000 */
[----:B------:R-:W1:Y:S02]  /*17280*/  @!P1 SYNCS.PHASECHK.TRANS64 P1, [R15+URZ+0x30c20], R4 ;  /* 0x030c20040f0095a7 */ /* 0x000e64000802007f */
[----:B-1----:R-:W-:Y:S05]  /*17290*/  @!P1 BRA `(.L_x_1835) ;  /* 0xfffffffc00f09947 */ /* 0x002fea000383ffff */
[----:B------:R-:W-:Y:S05]  /*172a0*/  BRA `(.L_x_1836) ;  /* 0xffffffec00c07947 */ /* 0x000fea000383ffff */
.L_x_1816:
[----:B----4-:R4:W1:Y:S02]  /*172b0*/  SYNCS.PHASECHK.TRANS64.TRYWAIT P1, [R15+URZ+0x30c40], R12 ;  /* 0x030c400c0f0075a7 */ /* 0x010864000802017f */
[----:B-1----:R-:W-:Y:S05]  /*172c0*/  @!P1 NANOSLEEP.SYNCS 0x989680 ;  /* 0x009896800000995d */ /* 0x002fea0003900000 */
[----:B------:R-:W1:Y:S02]  /*172d0*/  @!P1 SYNCS.PHASECHK.TRANS64 P1, [R15+URZ+0x30c40], R12 ;  /* 0x030c400c0f0095a7 */ /* 0x000e64000802007f */
[----:B-1----:R-:W-:Y:S05]  /*172e0*/  @!P1 BRA `(.L_x_1816) ;  /* 0xfffffffc00f09947 */ /* 0x002fea000383ffff */
[----:B------:R-:W-:Y:S05]  /*172f0*/  BRA `(.L_x_1837) ;  /* 0xfffffff000607947 */ /* 0x000fea000383ffff */
.L_x_1818:
[----:B-1----:R1:W2:Y:S02]  /*17300*/  SYNCS.PHASECHK.TRANS64.TRYWAIT P1, [R15+URZ+0x30c28], R12 ;  /* 0x030c280c0f0075a7 */ /* 0x0022a4000802017f */
[----:B--2---:R-:W-:Y:S05]  /*17310*/  @!P1 NANOSLEEP.SYNCS 0x989680 ;  /* 0x009896800000995d */ /* 0x004fea0003900000 */
[----:B------:R-:W2:Y:S02]  /*17320*/  @!P1 SYNCS.PHASECHK.TRANS64 P1, [R15+URZ+0x30c28], R12 ;  /* 0x030c280c0f0095a7 */ /* 0x000ea4000802007f */
[----:B--2---:R-:W-:Y:S05]  /*17330*/  @!P1 BRA `(.L_x_1818) ;  /* 0xfffffffc00f09947 */ /* 0x004fea000383ffff */
[----:B------:R-:W-:Y:S05]  /*17340*/  BRA `(.L_x_1838) ;  /* 0xfffffff000d87947 */ /* 0x000fea000383ffff */
.L_x_1820:
[----:B------:R1:W1:Y:S02]  /*17350*/  SYNCS.PHASECHK.TRANS64.TRYWAIT P0, [R3+URZ+0x30c40], R0 ;  /* 0x030c4000030075a7 */ /* 0x000264000800017f */
[----:B-1----:R-:W-:Y:S05]  /*17360*/  @!P0 NANOSLEEP.SYNCS 0x989680 ;  /* 0x009896800000895d */ /* 0x002fea0003900000 */
[----:B------:R-:W1:Y:S02]  /*17370*/  @!P0 SYNCS.PHASECHK.TRANS64 P0, [R3+URZ+0x30c40], R0 ;  /* 0x030c4000030085a7 */ /* 0x000e64000800007f */
[----:B-1----:R-:W-:Y:S05]  /*17380*/  @!P0 BRA `(.L_x_1820) ;  /* 0xfffffffc00f08947 */ /* 0x002fea000383ffff */
[----:B------:R-:W-:Y:S05]  /*17390*/  BRA `(.L_x_1839) ;  /* 0xfffffff4006c7947 */ /* 0x000fea000383ffff */
.L_x_1822:
[----:B------:R-:W-:Y:S01]  /*173a0*/  BSSY B0, `(.L_x_1840) ;  /* 0x0000006000007945 */ /* 0x000fe20003800000 */
[----:B------:R-:W-:-:S07]  /*173b0*/  MOV R15, 0xffffffff ;  /* 0xffffffff000f7802 */ /* 0x000fce0000000f00 */
[----:B---3--:R-:W-:Y:S05]  /*173c0*/  WARPSYNC.COLLECTIVE R15, `(.L_x_1841) ;  /* 0x000000000f0c7348 */ /* 0x008fea0003c00000 */
[----:B------:R-:W-:Y:S02]  /*173d0*/  ELECT P6, UR62, PT ;  /* 0x00000000003e782f */ /* 0x000fe400038c0000 */
[----:B------:R-:W-:Y:S01]  /*173e0*/  MOV R14, UR62 ;  /* 0x0000003e000e7c02 */ /* 0x000fe20008000f00 */
[----:B---3--:R-:W-:Y:S10]  /*173f0*/  ENDCOLLECTIVE ;  /* 0x000000000000791b */ /* 0x008ff40003800000 */
.L_x_1841:
[----:B------:R-:W-:Y:S05]  /*17400*/  BSYNC B0 ;  /* 0x0000000000007941 */ /* 0x000fea0003800000 */
.L_x_1840:
[----:B------:R-:W-:Y:S05]  /*17410*/  BRA `(.L_x_1842) ;  /* 0xfffffff800007947 */ /* 0x000fea000383ffff */
.L_x_1824:
[----:B-1----:R1:W2:Y:S02]  /*17420*/  SYNCS.PHASECHK.TRANS64.TRYWAIT P0, [R7+URZ], R4 ;  /* 0x00000004070075a7 */ /* 0x0022a4000800017f */
[----:B--2---:R-:W-:Y:S05]  /*17430*/  @!P0 NANOSLEEP.SYNCS 0x989680 ;  /* 0x009896800000895d */ /* 0x004fea0003900000 */
[----:B------:R-:W2:Y:S02]  /*17440*/  @!P0 SYNCS.PHASECHK.TRANS64 P0, [R7+URZ], R4 ;  /* 0x00000004070085a7 */ /* 0x000ea4000800007f */
[----:B--2---:R-:W-:Y:S05]  /*17450*/  @!P0 BRA `(.L_x_1824) ;  /* 0xfffffffc00f08947 */ /* 0x004fea000383ffff */
[----:B------:R-:W-:Y:S05]  /*17460*/  BRA `(.L_x_1843) ;  /* 0xfffffff800407947 */ /* 0x000fea000383ffff */
.L_x_1825:
[----:B--2---:R2:W4:Y:S02]  /*17470*/  SYNCS.PHASECHK.TRANS64.TRYWAIT P0, [R3+URZ], R2 ;  /* 0x00000002030075a7 */ /* 0x004524000800017f */
[----:B----4-:R-:W-:Y:S05]  /*17480*/  @!P0 NANOSLEEP.SYNCS 0x989680 ;  /* 0x009896800000895d */ /* 0x010fea0003900000 */
[----:B------:R-:W4:Y:S02]  /*17490*/  @!P0 SYNCS.PHASECHK.TRANS64 P0, [R3+URZ], R2 ;  /* 0x00000002030085a7 */ /* 0x000f24000800007f */
[----:B----4-:R-:W-:Y:S05]  /*174a0*/  @!P0 BRA `(.L_x_1825) ;  /* 0xfffffffc00f08947 */ /* 0x010fea000383ffff */
[----:B------:R-:W-:Y:S05]  /*174b0*/  BRA `(.L_x_1844) ;  /* 0xfffffff800347947 */ /* 0x000fea000383ffff */
.L_x_1827:
[----:B--2---:R2:W4:Y:S02]  /*174c0*/  SYNCS.PHASECHK.TRANS64.TRYWAIT P0, [R5+URZ], R4 ;  /* 0x00000004050075a7 */ /* 0x004524000800017f */
[----:B----4-:R-:W-:Y:S05]  /*174d0*/  @!P0 NANOSLEEP.SYNCS 0x989680 ;  /* 0x009896800000895d */ /* 0x010fea0003900000 */
[----:B------:R-:W4:Y:S02]  /*174e0*/  @!P0 SYNCS.PHASECHK.TRANS64 P0, [R5+URZ], R4 ;  /* 0x00000004050085a7 */ /* 0x000f24000800007f */
[----:B----4-:R-:W-:Y:S05]  /*174f0*/  @!P0 BRA `(.L_x_1827) ;  /* 0xfffffffc00f08947 */ /* 0x010fea000383ffff */
[----:B------:R-:W-:Y:S05]  /*17500*/  BRA `(.L_x_1845) ;  /* 0xfffffff800387947 */ /* 0x000fea000383ffff */
.L_x_1846:
        /* <DEDUP_REMOVED lines=15> */
.L_x_7386:


//--------------------- .text._ZN7cutlass13device_kernelIN5flash11enable_sm90INS1_16FlashAttnBwdSm90INS1_25CollectiveMainloopBwdSm90ILi2ELi2ELi2EN4cute5tupleIJNS5_1CILi1EEES8_S8_EEENS6_IJNS7_ILi128EEESA_NS7_ILi64EEEEEENS_10bfloat16_tEfNS_4arch4Sm90ELb0ELb1ELb1ELb1ELb1ELb1ELb0ELb0ELi2ELi1ELi2ELi2ELb0EEENS1_21CollectiveEpilogueBwdISC_SD_SF_Li256ELb1ELb0ELi1EEENS1_19SingleTileSchedulerILb1ELb0ELb0ELi128EEEEEEEEEvNT_6ParamsE --------------------------
	.section	.text._ZN7cutlass13device_kernelIN5flash11enable_sm90INS1_16FlashAttnBwdSm90INS1_25CollectiveMainloopBwdSm90ILi2ELi2ELi2EN4cute5tupleIJNS5_1CILi1EEES8_S8_EEENS6_IJNS7_ILi128EEESA_NS7_ILi64EEEEEENS_10bfloat16_tEfNS_4arch4Sm90ELb0ELb1ELb1ELb1ELb1ELb1ELb0ELb0ELi2ELi1ELi2ELi2ELb0EEENS1_21CollectiveEpilogueBwdISC_SD_SF_Li256ELb1ELb0ELi1EEENS1_19SingleTileSchedulerILb1ELb0ELb0ELi128EEEEEEEEEvNT_6ParamsE,"ax",@progbits
	.align	128
.text._ZN7cutlass13device_kernelIN5flash11enable_sm90INS1_16FlashAttnBwdSm90INS1_25CollectiveMainloopBwdSm90ILi2ELi2ELi2EN4cute5tupleIJNS5_1CILi1EEES8_S8_EEENS6_IJNS7_ILi128EEESA_NS7_ILi64EEEEEENS_10bfloat16_tEfNS_4arch4Sm90ELb0ELb1ELb1ELb1ELb1ELb1ELb0ELb0ELi2ELi1ELi2ELi2ELb0EEENS1_21CollectiveEpilogueBwdISC_SD_SF_Li256ELb1ELb0ELi1EEENS1_19SingleTileSchedulerILb1ELb0ELb0ELi128EEEEEEEEEvNT_6ParamsE:
        .type           _ZN7cutlass13device_kernelIN5flash11enable_sm90INS1_16FlashAttnBwdSm90INS1_25CollectiveMainloopBwdSm90ILi2ELi2ELi2EN4cute5tupleIJNS5_1CILi1EEES8_S8_EEENS6_IJNS7_ILi128EEESA_NS7_ILi64EEEEEENS_10bfloat16_tEfNS_4arch4Sm90ELb0ELb1ELb1ELb1ELb1ELb1ELb0ELb0ELi2ELi1ELi2ELi2ELb0EEENS1_21CollectiveEpilogueBwdISC_SD_SF_Li256ELb1ELb0ELi1EEENS1_19SingleTileSchedulerILb1ELb0ELb0ELi128EEEEEEEEEvNT_6ParamsE,@function
        .size           _ZN7cutlass13device_kernelIN5flash11enable_sm90INS1_16FlashAttnBwdSm90INS1_25CollectiveMainloopBwdSm90ILi2ELi2ELi2EN4cute5tupleIJNS5_1CILi1EEES8_S8_EEENS6_IJNS7_ILi128EEESA_NS7_ILi64EEEEEENS_10bfloat16_tEfNS_4arch4Sm90ELb0ELb1ELb1ELb1ELb1ELb1ELb0ELb0ELi2ELi1ELi2ELi2ELb0EEENS1_21CollectiveEpilogueBwdISC_SD_SF_Li256ELb1ELb0ELi1EEENS1_19SingleTileSchedulerILb1ELb0ELb0ELi128EEEEEEEEEvNT_6ParamsE,(.L_x_7387 - _ZN7cutlass13device_kernelIN5flash11enable_sm90INS1_16FlashAttnBwdSm90INS1_25CollectiveMainloopBwdSm90ILi2ELi2ELi2EN4cute5tupleIJNS5_1CILi1EEES8_S8_EEENS6_IJNS7_ILi128EEESA_NS7_ILi64EEEEEENS_10bfloat16_tEfNS_4arch4Sm90ELb0ELb1ELb1ELb1ELb1ELb1ELb0ELb0ELi2ELi1ELi2ELi2ELb0EEENS1_21CollectiveEpilogueBwdISC_SD_SF_Li256ELb1ELb0ELi1EEENS1_19SingleTileSchedulerILb1ELb0ELb0ELi128EEEEEEEEEvNT_6ParamsE)
        .other          _ZN7cutlass13device_kernelIN5flash11enable_sm90INS1_16FlashAttnBwdSm90INS1_25CollectiveMainloopBwdSm90ILi2ELi2ELi2EN4cute5tupleIJNS5_1CILi1EEES8_S8_EEENS6_IJNS7_ILi128EEESA_NS7_ILi64EEEEEENS_10bfloat16_tEfNS_4arch4Sm90ELb0ELb1ELb1ELb1ELb1ELb1ELb0ELb0ELi2ELi1ELi2ELi2ELb0EEENS1_21CollectiveEpilogueBwdISC_SD_SF_Li256ELb1ELb0ELi1EEENS1_19SingleTileSchedulerILb1ELb0ELb0ELi128EEEEEEEEEvNT_6ParamsE,@"STO_CUDA_ENTRY STV_DEFAULT"
_ZN7cutlass13device_kernelIN5flash11enable_sm90INS1_16FlashAttnBwdSm90INS1_25CollectiveMainloopBwdSm90ILi2ELi2ELi2EN4cute5tupleIJNS5_1CILi1EEES8_S8_EEENS6_IJNS7_ILi128EEESA_NS7_ILi64EEEEEENS_10bfloat16_tEfNS_4arch4Sm90ELb0ELb1ELb1ELb1ELb1ELb1ELb0ELb0ELi2ELi1ELi2ELi2ELb0EEENS1_21CollectiveEpilogueBwdISC_SD_SF_Li256ELb1ELb0ELi1EEENS1_19SingleTileSchedulerILb1ELb0ELb0ELi128EEEEEEEEEvNT_6ParamsE:
        /* <DEDUP_REMOVED lines=24> */
.L_x_1848:
[----:B------:R-:W-:Y:S05]  /*0180*/  BSYNC B0 ;  /* 0x0000000000007941 */ /* 0x000fea0003800000 */
.L_x_1847:
        /* <DEDUP_REMOVED lines=37> */
.L_x_1849:
        /* <DEDUP_REMOVED lines=22> */
.L_x_1850:
[----:B------:R-:W-:Y:S01]  /*0540*/  PLOP3.LUT P0, PT, PT, PT, UP0, 0x80, 0x0 ;  /* 0x000000000000781c */ /* 0x000fe20003f0f008 */
[----:B------:R-:W-:Y:S01]  /*0550*/  NOP ;  /* 0x0000000000007918 */ /* 0x000fe20000000000 */
[----:B------:R-:W-:Y:S01]  /*0560*/  ULDC.64 UR38, c[0x0][0x208] ;  /* 0x0000820000267ab9 */ /* 0x000fe20000000a00 */
[----:B------:R-:W-:Y:S01]  /*0570*/  BSSY B6, `(.L_x_1851) ;  /* 0x0001774000067945 */ /* 0x000fe20003800000 */
[----:B-12-4-:R-:W-:Y:S09]  /*0580*/  BAR.SYNC.DEFER_BLOCKING 0x0 ;  /* 0x0000000000007b1d */ /* 0x016ff20000010000 */
[----:B------:R-:W-:Y:S05]  /*0590*/  @!P0 BRA `(.L_x_1852) ;  /* 0x00000130003c8947 */ /* 0x000fea0003800000 */
.L_x_1853:
        /* <DEDUP_REMOVED lines=24> */
.L_x_1854:
        /* <DEDUP_REMOVED lines=14> */
.L_x_1856:
[----:B------:R-:W-:-:S05]  /*0800*/  ULDC UR4, c[0x0][0x8bc] ;  /* 0x00022f0000047ab9 */ /* 0x000fca0000000800 */
.L_x_1855:
        /* <DEDUP_REMOVED lines=19> */
.L_x_1858:
        /* <DEDUP_REMOVED lines=14> */
.L_x_1859:
        /* <DEDUP_REMOVED lines=11> */
.L_x_1860:
        /* <DEDUP_REMOVED lines=13> */
.L_x_1861:
        /* <DEDUP_REMOVED lines=50> */
.L_x_1862:
        /* <DEDUP_REMOVED lines=28> */
.L_x_1865:
        /* <DEDUP_REMOVED lines=15> */
.L_x_1864:
        /* <DEDUP_REMOVED lines=22> */
.L_x_1867:
        /* <DEDUP_REMOVED lines=15> */
.L_x_1866:
[----:B------:R-:W-:Y:S01]  /*13c0*/  SHF.R.S32.HI R6, RZ, 0x1f, R17 ;  /* 0x0000001fff067819 */ /* 0x000fe20000011411 */
[----:B------:R-:W-:-:S03]  /*13d0*/  UMOV UR4, 0xffffffff ;  /* 0xffffffff00047882 */ /* 0x000fc60000000000 */
[----:B------:R-:W-:-:S04]  /*13e0*/  LEA.HI R0, R6, R17, RZ, 0x7 ;  /* 0x0000001106007211 */ /* 0x000fc800078f38ff */
[----:B------:R-:W-:Y:S01]  /*13f0*/  SHF.R.S32.HI R18, RZ, 0x7, R0 ;  /* 0x00000007ff127819 */ /* 0x000fe20000011400 */
[----:B------:R-:W-:Y:S06]  /*1400*/  BRA.DIV UR4, `(.L_x_1868) ;  /* 0x0000016a04307947 */ /* 0x000fec000b800000 */
[----:B------:R1:W2:Y:S02]  /*1410*/  SHFL.IDX PT, R14, R18, RZ, 0x1f ;  /* 0x00001fff120e7589 */ /* 0x0002a400000e0000 */
.L_x_2031:
        /* <DEDUP_REMOVED lines=24> */
.L_x_1869:
        /* <DEDUP_REMOVED lines=131> */
.L_x_1882:
[----:B------:R-:W-:-:S06]  /*1dd0*/  ULOP3.LUT UR4, UR36, 0x1, URZ, 0xfc, !UPT ;  /* 0x0000000124047892 */ /* 0x000fcc000f8efc3f */
[----:B------:R-:W-:-:S04]  /*1de0*/  MOV R5, UR4 ;  /* 0x0000000400057c02 */ /* 0x000fc80008000f00 */
[----:B------:R-:W-:-:S13]  /*1df0*/  ISETP.NE.AND P6, PT, R5, 0x3, PT ;  /* 0x000000030500780c */ /* 0x000fda0003fc5270 */
[----:B------:R-:W-:Y:S05]  /*1e00*/  @!P6 BRA `(.L_x_1872) ;  /* 0x000000000004e947 */ /* 0x000fea0003800000 */
[----:B------:R-:W-:Y:S01]  /*1e10*/  BPT.TRAP 0x1 ;  /* 0x000000040000795c */ /* 0x000fe20000300000 */
.L_x_1872:
[----:B------:R-:W-:Y:S01]  /*1e20*/  IMAD R6, R0, 0x8, R16 ;  /* 0x0000000800067824 */ /* 0x000fe200078e0210 */
[----:B------:R-:W-:-:S04]  /*1e30*/  SHF.L.U32 R23, R4, 0x1f, RZ ;  /* 0x0000001f04177819 */ /* 0x000fc800000006ff */
[----:B------:R1:W2:Y:S01]  /*1e40*/  SYNCS.PHASECHK.TRANS64.TRYWAIT P0, [R6+URZ+0x30c10], R23 ;  /* 0x030c1017060075a7 */ /* 0x0002a2000800017f */
[----:B------:R-:W-:Y:S05]  /*1e50*/  @!P6 BRA `(.L_x_1873) ;  /* 0x000000000004e947 */ /* 0x000fea0003800000 */
[----:B------:R-:W-:Y:S01]  /*1e60*/  BPT.TRAP 0x1 ;  /* 0x000000040000795c */ /* 0x000fe20000300000 */
.L_x_1873:
[----:B------:R-:W-:-:S05]  /*1e70*/  VIADD R5, R16, 0x10000 ;  /* 0x0001000010057836 */ /* 0x000fca0000000000 */
[----:B------:R-:W-:-:S04]  /*1e80*/  SHF.R.U32.HI R5, RZ, 0x4, R5 ;  /* 0x00000004ff057819 */ /* 0x000fc80000011605 */
[----:B------:R-:W-:Y:S01]  /*1e90*/  LOP3.LUT R5, R5, 0x3fff, RZ, 0xc0, !PT ;  /* 0x00003fff05057812 */ /* 0x000fe200078ec0ff */
[----:B--2---:R-:W-:Y:S06]  /*1ea0*/  @P0 BRA `(.L_x_1874) ;  /* 0x0000000000080947 */ /* 0x004fec0003800000 */
[----:B------:R-:W2:Y:S02]  /*1eb0*/  SYNCS.PHASECHK.TRANS64.TRYWAIT P0, [R6+URZ+0x30c10], R23 ;  /* 0x030c1017060075a7 */ /* 0x000ea4000800017f */
[----:B--2---:R-:W-:Y:S05]  /*1ec0*/  @!P0 BRA `(.L_x_1875) ;  /* 0x0000015c00b48947 */ /* 0x004fea0003800000 */
.L_x_1874:
        /* <DEDUP_REMOVED lines=65> */
.L_x_1876:
[----:B------:R1:W1:Y:S01]  /*22e0*/  SYNCS.PHASECHK.TRANS64.TRYWAIT P0, [R6+URZ+0x30c30], R23 ;  /* 0x030c3017060075a7 */ /* 0x000262000800017f */
[----:B------:R-:W-:Y:S05]  /*22f0*/  @!P6 BRA `(.L_x_1877) ;  /* 0x000000000004e947 */ /* 0x000fea0003800000 */
[----:B------:R-:W-:Y:S01]  /*2300*/  BPT.TRAP 0x1 ;  /* 0x000000040000795c */ /* 0x000fe20000300000 */
.L_x_1877:
[----:B-1----:R-:W-:Y:S05]  /*2310*/  @P0 BRA `(.L_x_1878) ;  /* 0x0000000000080947 */ /* 0x002fea0003800000 */
[----:B------:R-:W1:Y:S02]  /*2320*/  SYNCS.PHASECHK.TRANS64.TRYWAIT P0, [R6+URZ+0x30c30], R23 ;  /* 0x030c3017060075a7 */ /* 0x000e64000800017f */
[----:B-1----:R-:W-:Y:S05]  /*2330*/  @!P0 BRA `(.L_x_1879) ;  /* 0x0000015800ac8947 */ /* 0x002fea0003800000 */
.L_x_1878:
        /* <DEDUP_REMOVED lines=1123> */
.L_x_1880:
        /* <DEDUP_REMOVED lines=68> */
.L_x_1881:
        /* <DEDUP_REMOVED lines=12> */
.L_x_1871:
        /* <DEDUP_REMOVED lines=15> */
[----:B------:R-:W3:Y:S04]  /*6f60*/  LDL.LU R11, [R1+0x6c] ;  /* 0x00006c00010b7983 */ /* 0x000ee80000300800 */
[----:B------:R-:W4:Y:S01]  /*6f70*/  LDL R6, [R1+0x68] ;  /* 0x0000680001067983 */ /* 0x000f220000100800 */
[----:B------:R-:W-:Y:S01]  /*6f80*/  UIMAD UR4, UR6, -0x80, UR40 ;  /* 0xffffff80060478a4 */ /* 0x000fe2000f8e0228 */
[----:B------:R-:W-:Y:S01]  /*6f90*/  IMAD.MOV.U32 R21, RZ, RZ, 0x40000040 ;  /* 0x40000040ff157424 */ /* 0x000fe200078e00ff */
[----:B------:R-:W5:Y:S01]  /*6fa0*/  S2R R5, SR_TID.X ;  /* 0x0000000000057919 */ /* 0x000f620000002100 */
[----:B------:R-:W-:-:S03]  /*6fb0*/  IMAD.MOV.U32 R19, RZ, RZ, 0x40000040 ;  /* 0x40000040ff137424 */ /* 0x000fc600078e00ff */
[----:B------:R-:W-:Y:S02]  /*6fc0*/  IMAD.U32 R14, RZ, RZ, UR4 ;  /* 0x00000004ff0e7e24 */ /* 0x000fe4000f8e00ff */
[----:B-----5:R-:W-:-:S05]  /*6fd0*/  VIADD R8, R5, 0xffffff80 ;  /* 0xffffff8005087836 */ /* 0x020fca0000000000 */
[----:B------:R-:W-:-:S04]  /*6fe0*/  SHF.R.S32.HI R7, RZ, 0x1f, R8 ;  /* 0x0000001fff077819 */ /* 0x000fc80000011408 */
[----:B------:R-:W-:-:S04]  /*6ff0*/  LEA.HI R5, R7, R8, RZ, 0x5 ;  /* 0x0000000807057211 */ /* 0x000fc800078f28ff */
[----:B------:R-:W-:Y:S01]  /*7000*/  LOP3.LUT R5, R5, 0xffffffe0, RZ, 0xc0, !PT ;  /* 0xffffffe005057812 */ /* 0x000fe200078ec0ff */
[----:B--2---:R-:W-:Y:S02]  /*7010*/  IMAD.MOV.U32 R15, RZ, RZ, R10 ;  /* 0x000000ffff0f7224 */ /* 0x004fe400078e000a */
[----:B------:R-:W2:Y:S01]  /*7020*/  S2R R10, SR_TID.X ;  /* 0x00000000000a7919 */ /* 0x000ea20000002100 */
[----:B---3--:R-:W-:Y:S02]  /*7030*/  LEA.HI R9, R11, R12, RZ, 0x5 ;  /* 0x0000000c0b097211 */ /* 0x008fe400078f28ff */
[--C-:B----4-:R-:W-:Y:S02]  /*7040*/  SHF.R.S32.HI R11, RZ, 0x2, R6.reuse ;  /* 0x00000002ff0b7819 */ /* 0x110fe40000011406 */
[----:B------:R-:W-:Y:S02]  /*7050*/  SHF.R.S32.HI R6, RZ, 0x1f, R6 ;  /* 0x0000001fff067819 */ /* 0x000fe40000011406 */
[----:B------:R-:W-:-:S02]  /*7060*/  SHF.R.S32.HI R13, RZ, 0x5, R9 ;  /* 0x00000005ff0d7819 */ /* 0x000fc40000011409 */
[----:B------:R-:W-:Y:S02]  /*7070*/  LEA.HI R12, R6, R11, RZ, 0x3 ;  /* 0x0000000b060c7211 */ /* 0x000fe400078f18ff */
[----:B------:R-:W-:Y:S01]  /*7080*/  IADD3 R9, R8, -R5, RZ ;  /* 0x8000000508097210 */ /* 0x000fe20007ffe0ff */
[----:B------:R-:W-:Y:S01]  /*7090*/  IMAD R6, R13, -0x10, R14 ;  /* 0xfffffff00d067824 */ /* 0x000fe200078e020e */
[----:B------:R-:W-:Y:S02]  /*70a0*/  LOP3.LUT R12, R12, 0xfffffff8, RZ, 0xc0, !PT ;  /* 0xfffffff80c0c7812 */ /* 0x000fe400078ec0ff */
[----:B------:R-:W-:Y:S02]  /*70b0*/  LEA.HI R13, R7, R8, RZ, 0x2 ;  /* 0x00000008070d7211 */ /* 0x000fe400078f10ff */
[----:B------:R-:W-:Y:S02]  /*70c0*/  IADD3 R6, R6, R12, -R11 ;  /* 0x0000000c06067210 */ /* 0x000fe40007ffe80b */
[----:B------:R-:W-:-:S04]  /*70d0*/  LOP3.LUT R13, R13, 0xfffffffc, RZ, 0xc0, !PT ;  /* 0xfffffffc0d0d7812 */ /* 0x000fc800078ec0ff */
[----:B------:R-:W-:Y:S01]  /*70e0*/  IADD3 R8, R8, -R13, RZ ;  /* 0x8000000d08087210 */ /* 0x000fe20007ffe0ff */
[C---:B--2---:R-:W-:Y:S01]  /*70f0*/  VIADD R17, R10.reuse, 0xffffff80 ;  /* 0xffffff800a117836 */ /* 0x044fe20000000000 */
[----:B-1----:R-:W-:-:S04]  /*7100*/  IADD3 R18, R10, -0x80, RZ ;  /* 0xffffff800a127810 */ /* 0x002fc80007ffe0ff */
[----:B------:R-:W-:-:S04]  /*7110*/  SHF.R.S32.HI R17, RZ, 0x1f, R17 ;  /* 0x0000001fff117819 */ /* 0x000fc80000011411 */
[----:B------:R-:W-:-:S04]  /*7120*/  LEA.HI R17, R17, R18, RZ, 0x7 ;  /* 0x0000001211117211 */ /* 0x000fc800078f38ff */
[----:B------:R-:W-:-:S04]  /*7130*/  SHF.R.S32.HI R17, RZ, 0x7, R17 ;  /* 0x00000007ff117819 */ /* 0x000fc80000011411 */
[----:B------:R-:W-:-:S04]  /*7140*/  LEA.HI R10, R17, R17, RZ, 0x1 ;  /* 0x00000011110a7211 */ /* 0x000fc800078f08ff */
[----:B------:R-:W-:Y:S02]  /*7150*/  LOP3.LUT R5, R10, 0xfffffffe, RZ, 0xc0, !PT ;  /* 0xfffffffe0a057812 */ /* 0x000fe400078ec0ff */
[----:B------:R-:W-:-:S03]  /*7160*/  SHF.R.S32.HI R10, RZ, 0x1f, R9 ;  /* 0x0000001fff0a7819 */ /* 0x000fc60000011409 */
[----:B------:R-:W-:Y:S01]  /*7170*/  IMAD.IADD R5, R17, 0x1, -R5 ;  /* 0x0000000111057824 */ /* 0x000fe200078e0a05 */
[CC--:B------:R-:W-:Y:S01]  /*7180*/  LEA.HI R11, R10.reuse, R9.reuse, RZ, 0x2 ;  /* 0x000000090a0b7211 */ /* 0x0c0fe200078f10ff */
[----:B------:R-:W-:Y:S01]  /*7190*/  IMAD.MOV.U32 R17, RZ, RZ, R15 ;  /* 0x000000ffff117224 */ /* 0x000fe200078e000f */
[----:B------:R-:W-:Y:S01]  /*71a0*/  LEA.HI R7, R10, R9, RZ, 0x3 ;  /* 0x000000090a077211 */ /* 0x000fe200078f18ff */
[----:B------:R-:W-:Y:S01]  /*71b0*/  IMAD R9, R5, -0x40, R6 ;  /* 0xffffffc005097824 */ /* 0x000fe200078e0206 */
[----:B------:R-:W-:Y:S02]  /*71c0*/  SHF.R.S32.HI R12, RZ, 0x2, R11 ;  /* 0x00000002ff0c7819 */ /* 0x000fe4000001140b */
[--C-:B------:R-:W-:Y:S02]  /*71d0*/  SHF.R.S32.HI R10, RZ, 0x3, R7.reuse ;  /* 0x00000003ff0a7819 */ /* 0x100fe40000011407 */
[----:B------:R-:W-:Y:S01]  /*71e0*/  SHF.R.S32.HI R7, RZ, 0x1f, R7 ;  /* 0x0000001fff077819 */ /* 0x000fe20000011407 */
[C---:B------:R-:W-:Y:S01]  /*71f0*/  VIADD R5, R12.reuse, 0x8 ;  /* 0x000000080c057836 */ /* 0x040fe20000000000 */
[----:B------:R-:W-:Y:S01]  /*7200*/  LEA.HI R11, R11, R12, RZ, 0x1 ;  /* 0x0000000c0b0b7211 */ /* 0x000fe200078f08ff */
[----:B------:R-:W-:Y:S01]  /*7210*/  VIADD R13, R12, 0x10 ;  /* 0x000000100c0d7836 */ /* 0x000fe20000000000 */
[----:B------:R-:W-:-:S02]  /*7220*/  LEA.HI R7, R7, R10, RZ, 0x4 ;  /* 0x0000000a07077211 */ /* 0x000fc400078f20ff */
[----:B------:R-:W-:Y:S02]  /*7230*/  LOP3.LUT R11, R11, 0xfffffffe, RZ, 0xc0, !PT ;  /* 0xfffffffe0b0b7812 */ /* 0x000fe400078ec0ff */
[----:B------:R-:W-:Y:S02]  /*7240*/  LOP3.LUT R7, R7, 0x1ffffff0, RZ, 0xc0, !PT ;  /* 0x1ffffff007077812 */ /* 0x000fe400078ec0ff */
[----:B------:R-:W-:Y:S01]  /*7250*/  LEA.HI R6, R5, R5, RZ, 0x1 ;  /* 0x0000000505067211 */ /* 0x000fe200078f08ff */
[----:B------:R-:W-:Y:S01]  /*7260*/  IMAD.IADD R11, R12, 0x1, -R11 ;  /* 0x000000010c0b7824 */ /* 0x000fe200078e0a0b */
[----:B------:R-:W-:Y:S01]  /*7270*/  IADD3 R10, R10, -R7, RZ ;  /* 0x800000070a0a7210 */ /* 0x000fe20007ffe0ff */
[----:B------:R-:W-:Y:S01]  /*7280*/  VIADD R12, R12, 0x18 ;  /* 0x000000180c0c7836 */ /* 0x000fe20000000000 */
[----:B------:R-:W-:Y:S02]  /*7290*/  LOP3.LUT R14, R6, 0xfffffffe, RZ, 0xc0, !PT ;  /* 0xfffffffe060e7812 */ /* 0x000fe400078ec0ff */
[----:B------:R-:W-:-:S02]  /*72a0*/  LEA.HI R15, R13, R13, RZ, 0x1 ;  /* 0x0000000d0d0f7211 */ /* 0x000fc400078f08ff */
[----:B------:R-:W-:Y:S01]  /*72b0*/  LEA R7, R10, R11, 0x3 ;  /* 0x0000000b0a077211 */ /* 0x000fe200078e18ff */
[----:B------:R-:W-:Y:S01]  /*72c0*/  IMAD.IADD R14, R5, 0x1, -R14 ;  /* 0x00000001050e7824 */ /* 0x000fe200078e0a0e */
[--C-:B------:R-:W-:Y:S02]  /*72d0*/  SHF.R.S32.HI R5, RZ, 0x1, R6.reuse ;  /* 0x00000001ff057819 */ /* 0x100fe40000011406 */
[----:B------:R-:W-:Y:S01]  /*72e0*/  LOP3.LUT R18, R15, 0xfffffffe, RZ, 0xc0, !PT ;  /* 0xfffffffe0f127812 */ /* 0x000fe200078ec0ff */
[----:B------:R1:W-:Y:S01]  /*72f0*/  STL [R1+0x4c], R7 ;  /* 0x00004c0701007387 */ /* 0x0003e20000100800 */
[----:B------:R-:W-:Y:S02]  /*7300*/  SHF.R.S32.HI R6, RZ, 0x1f, R6 ;  /* 0x0000001fff067819 */ /* 0x000fe40000011406 */
[--C-:B------:R-:W-:Y:S01]  /*7310*/  SHF.R.S32.HI R11, RZ, 0x1, R15.reuse ;  /* 0x00000001ff0b7819 */ /* 0x100fe2000001140f */
[----:B------:R-:W-:Y:S01]  /*7320*/  IMAD.IADD R18, R13, 0x1, -R18 ;  /* 0x000000010d127824 */ /* 0x000fe200078e0a12 */
[----:B------:R-:W-:-:S02]  /*7330*/  SHF.R.S32.HI R10, RZ, 0x1f, R15 ;  /* 0x0000001fff0a7819 */ /* 0x000fc4000001140f */
[----:B------:R-:W-:Y:S02]  /*7340*/  LEA.HI R6, R6, R5, RZ, 0x4 ;  /* 0x0000000506067211 */ /* 0x000fe400078f20ff */
[----:B-1----:R-:W-:-:S04]  /*7350*/  LEA.HI R7, R12, R12, RZ, 0x1 ;  /* 0x0000000c0c077211 */ /* 0x002fc800078f08ff */
[--C-:B------:R-:W-:Y:S02]  /*7360*/  SHF.R.S32.HI R13, RZ, 0x1, R7.reuse ;  /* 0x00000001ff0d7819 */ /* 0x100fe40000011407 */
[----:B------:R-:W-:Y:S02]  /*7370*/  SHF.R.S32.HI R20, RZ, 0x1f, R7 ;  /* 0x0000001fff147819 */ /* 0x000fe40000011407 */
[----:B------:R-:W-:Y:S02]  /*7380*/  LOP3.LUT R15, R7, 0xfffffffe, RZ, 0xc0, !PT ;  /* 0xfffffffe070f7812 */ /* 0x000fe400078ec0ff */
[----:B------:R-:W-:Y:S02]  /*7390*/  LEA.HI R7, R10, R11, RZ, 0x4 ;  /* 0x0000000b0a077211 */ /* 0x000fe400078f20ff */
[----:B------:R-:W-:Y:S01]  /*73a0*/  LOP3.LUT R10, R6, 0x1ffffff0, RZ, 0xc0, !PT ;  /* 0x1ffffff0060a7812 */ /* 0x000fe200078ec0ff */
[----:B------:R-:W-:Y:S01]  /*73b0*/  IMAD R6, R17, 0x2000, R16 ;  /* 0x0000200011067824 */ /* 0x000fe200078e0210 */
[----:B------:R-:W-:Y:S01]  /*73c0*/  IADD3 R15, R12, -R15, RZ ;  /* 0x8000000f0c0f7210 */ /* 0x000fe20007ffe0ff */
[----:B------:R-:W-:Y:S01]  /*73d0*/  VIADD R17, R8, 0x8 ;  /* 0x0000000808117836 */ /* 0x000fe20000000000 */
[----:B------:R-:W-:Y:S01]  /*73e0*/  LOP3.LUT R12, R7, 0x1ffffff0, RZ, 0xc0, !PT ;  /* 0x1ffffff0070c7812 */ /* 0x000fe200078ec0ff */
[----:B------:R-:W-:Y:S01]  /*73f0*/  IMAD.IADD R7, R5, 0x1, -R10 ;  /* 0x0000000105077824 */ /* 0x000fe200078e0a0a */
[----:B------:R-:W-:Y:S01]  /*7400*/  LEA.HI R20, R20, R13, RZ, 0x4 ;  /* 0x0000000d14147211 */ /* 0x000fe200078f20ff */
[C---:B------:R-:W-:Y:S01]  /*7410*/  VIADD R10, R6.reuse, 0x4000 ;  /* 0x00004000060a7836 */ /* 0x040fe20000000000 */
[----:B------:R-:W-:Y:S01]  /*7420*/  IADD3 R11, R11, -R12, RZ ;  /* 0x8000000c0b0b7210 */ /* 0x000fe20007ffe0ff */
[----:B------:R-:W-:Y:S01]  /*7430*/  IMAD R7, R7, 0x8, R14 ;  /* 0x0000000807077824 */ /* 0x000fe200078e020e */
[----:B------:R-:W-:Y:S01]  /*7440*/  IADD3 R5, R6, 0x20c00, RZ ;  /* 0x00020c0006057810 */ /* 0x000fe20007ffe0ff */
[----:B------:R-:W-:Y:S01]  /*7450*/  VIADD R17, R8, 0x14 ;  /* 0x0000001408117836 */ /* 0x000fe20000000000 */
[----:B------:R-:W-:-:S02]  /*7460*/  LOP3.LUT R20, R20, 0x1ffffff0, RZ, 0xc0, !PT ;  /* 0x1ffffff014147812 */ /* 0x000fc400078ec0ff */
[----:B------:R-:W-:Y:S01]  /*7470*/  SHF.R.U32.HI R6, RZ, 0x4, R6 ;  /* 0x00000004ff067819 */ /* 0x000fe20000011606 */
[----:B------:R1:W-:Y:S01]  /*7480*/  STL [R1+0x44], R7 ;  /* 0x0000440701007387 */ /* 0x0003e20000100800 */
[----:B------:R-:W-:Y:S01]  /*7490*/  SHF.R.U32.HI R10, RZ, 0x4, R10 ;  /* 0x00000004ff0a7819 */ /* 0x000fe2000001160a */
[----:B------:R-:W-:Y:S01]  /*74a0*/  IMAD.IADD R20, R13, 0x1, -R20 ;  /* 0x000000010d147824 */ /* 0x000fe200078e0a14 */
[----:B------:R-:W-:Y:S01]  /*74b0*/  SHF.R.U32.HI R5, RZ, 0x4, R5 ;  /* 0x00000004ff057819 */ /* 0x000fe20000011605 */
[----:B------:R-:W-:Y:S01]  /*74c0*/  IMAD.MOV.U32 R13, RZ, RZ, 0x40000040 ;  /* 0x40000040ff0d7424 */ /* 0x000fe200078e00ff */
[----:B------:R-:W-:Y:S02]  /*74d0*/  LOP3.LUT R6, R6, 0x3fff, RZ, 0xc0, !PT ;  /* 0x00003fff06067812 */ /* 0x000fe400078ec0ff */
[----:B------:R-:W-:Y:S02]  /*74e0*/  LOP3.LUT R10, R10, 0x3fff, RZ, 0xc0, !PT ;  /* 0x00003fff0a0a7812 */ /* 0x000fe400078ec0ff */
[----:B------:R-:W-:Y:S01]  /*74f0*/  LOP3.LUT R5, R5, 0x3fff, RZ, 0xc0, !PT ;  /* 0x00003fff05057812 */ /* 0x000fe200078ec0ff */
[----:B-1----:R-:W-:Y:S01]  /*7500*/  IMAD R7, R11, 0x8, R18 ;  /* 0x000000080b077824 */ /* 0x002fe200078e0212 */
[----:B------:R-:W-:Y:S01]  /*7510*/  LEA R12, R20, R15, 0x3 ;  /* 0x0000000f140c7211 */ /* 0x000fe200078e18ff */
[----:B------:R-:W-:Y:S01]  /*7520*/  IMAD.MOV.U32 R11, RZ, RZ, 0x40000040 ;  /* 0x40000040ff0b7424 */ /* 0x000fe200078e00ff */
[----:B------:R-:W-:-:S02]  /*7530*/  LOP3.LUT R5, R5, 0x10000, RZ, 0xfc, !PT ;  /* 0x0001000005057812 */ /* 0x000fc400078efcff */
[----:B------:R1:W-:Y:S01]  /*7540*/  STL [R1+0x40], R7 ;  /* 0x0000400701007387 */ /* 0x0003e20000100800 */
[----:B------:R-:W-:-:S03]  /*7550*/  MOV R15, 0x40000040 ;  /* 0x40000040000f7802 */ /* 0x000fc60000000f00 */
[----:B------:R-:W-:Y:S04]  /*7560*/  STL [R1+0x3c], R12 ;  /* 0x00003c0c01007387 */ /* 0x000fe80000100800 */
[----:B------:R2:W-:Y:S01]  /*7570*/  STL [R1+0x50], R5 ;  /* 0x0000500501007387 */ /* 0x0005e20000100800 */
[----:B-1----:R-:W-:Y:S02]  /*7580*/  LOP3.LUT R7, R6, 0x10000, RZ, 0xfc, !PT ;  /* 0x0001000006077812 */ /* 0x002fe400078efcff */
[----:B------:R-:W-:-:S03]  /*7590*/  LOP3.LUT R6, R10, 0x10000, RZ, 0xfc, !PT ;  /* 0x000100000a067812 */ /* 0x000fc600078efcff */
[C---:B------:R-:W-:Y:S01]  /*75a0*/  VIADD R20, R7.reuse, 0x4 ;  /* 0x0000000407147836 */ /* 0x040fe20000000000 */
[C---:B------:R-:W-:Y:S01]  /*75b0*/  IADD3 R14, R6.reuse, 0x2, RZ ;  /* 0x00000002060e7810 */ /* 0x040fe20007ffe0ff */
[----:B------:R-:W-:Y:S01]  /*75c0*/  VIADD R18, R7, 0x6 ;  /* 0x0000000607127836 */ /* 0x000fe20000000000 */
[----:B------:R1:W-:Y:S01]  /*75d0*/  STL [R1+0x8], R6 ;  /* 0x0000080601007387 */ /* 0x0003e20000100800 */
[----:B------:R-:W-:Y:S01]  /*75e0*/  VIADD R10, R6, 0x6 ;  /* 0x00000006060a7836 */ /* 0x000fe20000000000 */
[----:B--2---:R-:W-:Y:S01]  /*75f0*/  IADD3 R5, R8, 0x4, RZ ;  /* 0x0000000408057810 */ /* 0x004fe20007ffe0ff */
[----:B------:R-:W-:Y:S01]  /*7600*/  VIADD R12, R6, 0x4 ;  /* 0x00000004060c7836 */ /* 0x000fe20000000000 */
[----:B------:R2:W-:Y:S01]  /*7610*/  STL.64 [R1+0x30], R20 ;  /* 0x0000301401007387 */ /* 0x0005e20000100a00 */
[C---:B------:R-:W-:Y:S02]  /*7620*/  IADD3 R5, R8.reuse, 0x10, RZ ;  /* 0x0000001008057810 */ /* 0x040fe40007ffe0ff */
[C---:B------:R-:W-:Y:S01]  /*7630*/  IADD3 R5, R8.reuse, 0x1c, RZ ;  /* 0x0000001c08057810 */ /* 0x040fe20007ffe0ff */
[----:B------:R2:W-:Y:S01]  /*7640*/  STL.64 [R1+0x28], R18 ;  /* 0x0000281201007387 */ /* 0x0005e20000100a00 */
[----:B-1----:R-:W-:-:S03]  /*7650*/  VIADD R6, R8, 0xc ;  /* 0x0000000c08067836 */ /* 0x002fc60000000000 */
[----:B------:R2:W-:Y:S01]  /*7660*/  STL.64 [R1+0x10], R10 ;  /* 0x0000100a01007387 */ /* 0x0005e20000100a00 */
[----:B------:R-:W-:-:S03]  /*7670*/  VIADD R6, R8, 0x18 ;  /* 0x0000001808067836 */ /* 0x000fc60000000000 */
[----:B------:R2:W-:Y:S04]  /*7680*/  STL.64 [R1+0x20], R14 ;  /* 0x0000200e01007387 */ /* 0x0005e80000100a00 */
[----:B------:R2:W-:Y:S02]  /*7690*/  STL.64 [R1+0x18], R12 ;  /* 0x0000180c01007387 */ /* 0x0005e40000100a00 */
.L_x_1894:
[----:B------:R-:W-:-:S06]  /*76a0*/  ULOP3.LUT UR4, UR36, 0x1, URZ, 0xfc, !UPT ;  /* 0x0000000124047892 */ /* 0x000fcc000f8efc3f */
[----:B------:R-:W-:-:S04]  /*76b0*/  MOV R5, UR4 ;  /* 0x0000000400057c02 */ /* 0x000fc80008000f00 */
[----:B------:R-:W-:-:S13]  /*76c0*/  ISETP.NE.AND P0, PT, R5, 0x3, PT ;  /* 0x000000030500780c */ /* 0x000fda0003f05270 */
[----:B------:R-:W-:Y:S05]  /*76d0*/  @!P0 BRA `(.L_x_1884) ;  /* 0x0000000000048947 */ /* 0x000fea0003800000 */
[----:B------:R-:W-:Y:S01]  /*76e0*/  BPT.TRAP 0x1 ;  /* 0x000000040000795c */ /* 0x000fe20000300000 */
.L_x_1884:
[----:B------:R-:W-:Y:S01]  /*76f0*/  IMAD R6, R0, 0x8, R16 ;  /* 0x0000000800067824 */ /* 0x000fe200078e0210 */
[----:B--2---:R-:W-:-:S04]  /*7700*/  SHF.L.U32 R21, R4, 0x1f, RZ ;  /* 0x0000001f04157819 */ /* 0x004fc800000006ff */
[----:B------:R1:W2:Y:S01]  /*7710*/  SYNCS.PHASECHK.TRANS64.TRYWAIT P1, [R6+URZ+0x30c10], R21 ;  /* 0x030c1015060075a7 */ /* 0x0002a2000802017f */
[----:B------:R-:W-:Y:S05]  /*7720*/  @!P0 BRA `(.L_x_1885) ;  /* 0x0000000000048947 */ /* 0x000fea0003800000 */
[----:B------:R-:W-:Y:S01]  /*7730*/  BPT.TRAP 0x1 ;  /* 0x000000040000795c */ /* 0x000fe20000300000 */
.L_x_1885:
[----:B------:R-:W-:-:S05]  /*7740*/  VIADD R5, R16, 0x10000 ;  /* 0x0001000010057836 */ /* 0x000fca0000000000 */
[----:B------:R-:W-:-:S04]  /*7750*/  SHF.R.U32.HI R5, RZ, 0x4, R5 ;  /* 0x00000004ff057819 */ /* 0x000fc80000011605 */
[----:B------:R-:W-:-:S04]  /*7760*/  LOP3.LUT R5, R5, 0x3fff, RZ, 0xc0, !PT ;  /* 0x00003fff05057812 */ /* 0x000fc800078ec0ff */
[----:B------:R-:W-:Y:S01]  /*7770*/  LOP3.LUT R11, R5, 0x10000, RZ, 0xfc, !PT ;  /* 0x00010000050b7812 */ /* 0x000fe200078efcff */
[----:B--2---:R-:W-:Y:S06]  /*7780*/  @P1 BRA `(.L_x_1886) ;  /* 0x0000000000081947 */ /* 0x004fec0003800000 */
[----:B------:R-:W2:Y:S02]  /*7790*/  SYNCS.PHASECHK.TRANS64.TRYWAIT P1, [R6+URZ+0x30c10], R21 ;  /* 0x030c1015060075a7 */ /* 0x000ea4000802017f */
[----:B--2---:R-:W-:Y:S05]  /*77a0*/  @!P1 BRA `(.L_x_1887) ;  /* 0x0000010400a49947 */ /* 0x004fea0003800000 */
.L_x_1886:
[----:B------:R-:W3:Y:S01]  /*77b0*/  LDL.64 R22, [R1+0x30] ;  /* 0x0000300001167983 */ /* 0x000ee20000100a00 */
[----:B------:R-:W-:Y:S01]  /*77c0*/  LEA R11, R0, R11, 0xa ;  /* 0x0000000b000b7211 */ /* 0x000fe200078e50ff */
[----:B------:R-:W-:Y:S05]  /*77d0*/  WARPSYNC.ALL ;  /* 0x0000000000007948 */ /* 0x000fea0003800000 */
[----:B------:R-:W-:Y:S01]  /*77e0*/  R2UR UR4, R7 ;  /* 0x00000000070472ca */ /* 0x000fe200000e0000 */
[----:B------:R-:W4:Y:S01]  /*77f0*/  LDL.64 R18, [R1+0x28] ;  /* 0x0000280001127983 */ /* 0x000f220000100a00 */
[----:B------:R-:W-:Y:S01]  /*7800*/  R2UR UR6, R11 ;  /* 0x000000000b0672ca */ /* 0x000fe200000e0000 */
[----:B------:R-:W-:Y:S01]  /*7810*/  WARPGROUP.ARRIVE ;  /* 0x00000000000079c5 */ /* 0x000fe20000000000 */
[----:B------:R-:W-:Y:S01]  /*7820*/  UMOV UR5, 0x40000040 ;  /* 0x4000004000057882 */ /* 0x000fe20000000000 */
[----:B------:R-:W-:Y:S01]  /*7830*/  UMOV UR7, 0x40000040 ;  /* 0x4000004000077882 */ /* 0x000fe20000000000 */
[----:B------:R-:W5:Y:S04]  /*7840*/  LDL R14, [R1+0x40] ;  /* 0x00004000010e7983 */ /* 0x000f680000100800 */
[----:B------:R-:W2:Y:S04]  /*7850*/  LDL R15, [R1+0x4c] ;  /* 0x00004c00010f7983 */ /* 0x000ea80000100800 */
[----:B------:R-:W2:Y:S01]  /*7860*/  LDL R12, [R1+0x44] ;  /* 0x00004400010c7983 */ /* 0x000ea20000100800 */
[----:B------:R-:W-:Y:S01]  /*7870*/  HGMMA.64x128x16.F32.BF16 R76, gdesc[UR4], RZ, !UPT, gsb0 ;  /* 0x01e00000044c79f0 */ /* 0x000fe2000c0018ff */
[----:B------:R-:W-:-:S02]  /*7880*/  VIADD R10, R7, 0x2 ;  /* 0x00000002070a7836 */ /* 0x000fc40000000000 */
[----:B------:R-:W-:Y:S01]  /*7890*/  IMAD.MOV.U32 R11, RZ, RZ, 0x40000040 ;  /* 0x40000040ff0b7424 */ /* 0x000fe200078e00ff */
[----:B------:R-:W2:Y:S02]  /*78a0*/  LDL R13, [R1+0x3c] ;  /* 0x00003c00010d7983 */ /* 0x000ea40000100800 */
[----:B------:R-:W-:Y:S02]  /*78b0*/  R2UR UR8, R10 ;  /* 0x000000000a0872ca */ /* 0x000fe400000e0000 */
[----:B------:R-:W-:Y:S01]  /*78c0*/  R2UR UR9, R11 ;  /* 0x000000000b0972ca */ /* 0x000fe200000e0000 */
[----:B------:R-:W-:Y:S01]  /*78d0*/  UIADD3 UR4, UR6, 0x2, URZ ;  /* 0x0000000206047890 */ /* 0x000fe2000fffe03f */
[----:B------:R-:W-:-:S06]  /*78e0*/  UMOV UR11, 0x40000040 ;  /* 0x40000040000b7882 */ /* 0x000fcc0000000000 */
[----:B------:R-:W-:Y:S01]  /*78f0*/  UMOV UR10, UR4 ;  /* 0x00000004000a7c82 */ /* 0x000fe20008000000 */
[----:B------:R-:W-:Y:S01]  /*7900*/  UIADD3 UR4, UR6, 0x4, URZ ;  /* 0x0000000406047890 */ /* 0x000fe2000fffe03f */
[----:B------:R-:W-:Y:S02]  /*7910*/  WARPGROUP.DEPBAR.LE gsb0, 0x0 ;  /* 0x00008000000079c5 */ /* 0x000fe40000010000 */
[----:B------:R-:W-:-:S06]  /*7920*/  WARPGROUP.ARRIVE ;  /* 0x00000000000079c5 */ /* 0x000fcc0000000000 */
[----:B------:R-:W-:Y:S01]  /*7930*/  HGMMA.64x128x16.F32.BF16 R76, gdesc[UR8], R76, gsb0 ;  /* 0x01e00000084c79f0 */ /* 0x000fe2000800184c */
[----:B------:R-:W-:Y:S01]  /*7940*/  UMOV UR10, UR4 ;  /* 0x00000004000a7c82 */ /* 0x000fe20008000000 */
[----:B------:R-:W-:Y:S01]  /*7950*/  UMOV UR11, 0x40000040 ;  /* 0x40000040000b7882 */ /* 0x000fe20000000000 */
[----:B------:R-:W-:Y:S01]  /*7960*/  UIADD3 UR6, UR6, 0x6, URZ ;  /* 0x0000000606067890 */ /* 0x000fe2000fffe03f */
[----:B------:R-:W-:Y:S01]  /*7970*/  UMOV UR7, 0x40000040 ;  /* 0x4000004000077882 */ /* 0x000fe20000000000 */
[----:B---3--:R-:W-:Y:S02]  /*7980*/  R2UR UR8, R22 ;  /* 0x00000000160872ca */ /* 0x008fe400000e0000 */
[----:B------:R-:W-:Y:S01]  /*7990*/  R2UR UR9, R23 ;  /* 0x00000000170972ca */ /* 0x000fe200000e0000 */
[----:B------:R-:W-:Y:S02]  /*79a0*/  WARPGROUP.DEPBAR.LE gsb0, 0x0 ;  /* 0x00008000000079c5 */ /* 0x000fe40000010000 */
[----:B------:R-:W-:-:S10]  /*79b0*/  WARPGROUP.ARRIVE ;  /* 0x00000000000079c5 */ /* 0x000fd40000000000 */
[----:B------:R-:W-:Y:S01]  /*79c0*/  HGMMA.64x128x16.F32.BF16 R76, gdesc[UR8], R76, gsb0 ;  /* 0x01e00000084c79f0 */ /* 0x000fe2000800184c */
[----:B----4-:R-:W-:Y:S02]  /*79d0*/  R2UR UR4, R18 ;  /* 0x00000000120472ca */ /* 0x010fe400000e0000 */
[----:B------:R-:W-:Y:S01]  /*79e0*/  R2UR UR5, R19 ;  /* 0x00000000130572ca */ /* 0x000fe200000e0000 */
[C---:B-----5:R-:W-:Y:S01]  /*79f0*/  IMAD R14, R0.reuse, 0x80, R14 ;  /* 0x00000080000e7824 */ /* 0x060fe200078e020e */
[C---:B--2---:R-:W-:Y:S01]  /*7a00*/  LEA R10, R0.reuse, R15, 0x7 ;  /* 0x0000000f000a7211 */ /* 0x044fe200078e38ff */
[C---:B------:R-:W-:Y:S01]  /*7a10*/  IMAD R12, R0.reuse, 0x80, R12 ;  /* 0x00000080000c7824 */ /* 0x040fe200078e020c */
[----:B------:R-:W-:-:S03]  /*7a20*/  LEA R18, R0, R13, 0x7 ;  /* 0x0000000d00127211 */ /* 0x000fc600078e38ff */
[C---:B------:R-:W-:Y:S01]  /*7a30*/  IMAD R11, R3.reuse, 0x2, R12 ;  /* 0x00000002030b7824 */ /* 0x040fe200078e020c */
[C---:B------:R-:W-:Y:S01]  /*7a40*/  LEA R17, R3.reuse, R14, 0x1 ;  /* 0x0000000e03117211 */ /* 0x040fe200078e08ff */
[C---:B------:R-:W-:Y:S02]  /*7a50*/  IMAD R15, R3.reuse, 0x2, R10 ;  /* 0x00000002030f7824 */ /* 0x040fe400078e020a */
[----:B------:R-:W-:Y:S01]  /*7a60*/  IMAD R19, R3, 0x2, R18 ;  /* 0x0000000203137824 */ /* 0x000fe200078e0212 */
[----:B------:R-:W-:Y:S01]  /*7a70*/  LEA R10, R11, R16, 0x2 ;  /* 0x000000100b0a7211 */ /* 0x000fe200078e10ff */
[--C-:B------:R-:W-:Y:S02]  /*7a80*/  IMAD R18, R15, 0x4, R16.reuse ;  /* 0x000000040f127824 */ /* 0x100fe400078e0210 */
[--C-:B------:R-:W-:Y:S02]  /*7a90*/  IMAD R14, R17, 0x4, R16.reuse ;  /* 0x00000004110e7824 */ /* 0x100fe400078e0210 */
[----:B------:R-:W-:Y:S01]  /*7aa0*/  IMAD R13, R19, 0x4, R16 ;  /* 0x00000004130d7824 */ /* 0x000fe200078e0210 */
[----:B------:R-:W-:-:S02]  /*7ab0*/  WARPGROUP.DEPBAR.LE gsb0, 0x0 ;  /* 0x00008000000079c5 */ /* 0x000fc40000010000 */
[----:B------:R-:W-:-:S06]  /*7ac0*/  WARPGROUP.ARRIVE ;  /* 0x00000000000079c5 */ /* 0x000fcc0000000000 */
[----:B------:R-:W-:Y:S01]  /*7ad0*/  HGMMA.64x128x16.F32.BF16 R76, gdesc[UR4], R76, gsb0 ;  /* 0x01e00000044c79f0 */ /* 0x000fe2000800184c */
[----:B------:R-:W-:-:S04]  /*7ae0*/  IADD3 R12, R16, 0x20000, RZ ;  /* 0x00020000100c7810 */ /* 0x000fc80007ffe0ff */
[----:B------:R-:W-:Y:S01]  /*7af0*/  LEA R17, R17, R12, 0x2 ;  /* 0x0000000c11117211 */ /* 0x000fe200078e10ff */
[--C-:B------:R-:W-:Y:S02]  /*7b00*/  IMAD R15, R15, 0x4, R12.reuse ;  /* 0x000000040f0f7824 */ /* 0x100fe400078e020c */
        /* <DEDUP_REMOVED lines=9> */
.L_x_1888:
[----:B------:R1:W1:Y:S01]  /*7ba0*/  SYNCS.PHASECHK.TRANS64.TRYWAIT P1, [R6+URZ+0x30c30], R21 ;  /* 0x030c3015060075a7 */ /* 0x000262000802017f */
[----:B------:R-:W-:Y:S05]  /*7bb0*/  @!P0 BRA `(.L_x_1889) ;  /* 0x0000000000048947 */ /* 0x000fea0003800000 */
[----:B------:R-:W-:Y:S01]  /*7bc0*/  BPT.TRAP 0x1 ;  /* 0x000000040000795c */ /* 0x000fe20000300000 */
.L_x_1889:
[----:B-1----:R-:W-:Y:S05]  /*7bd0*/  @P1 BRA `(.L_x_1890) ;  /* 0x0000000000081947 */ /* 0x002fea0003800000 */
[----:B------:R-:W1:Y:S02]  /*7be0*/  SYNCS.PHASECHK.TRANS64.TRYWAIT P1, [R6+URZ+0x30c30], R21 ;  /* 0x030c3015060075a7 */ /* 0x000e64000802017f */
[----:B-1----:R-:W-:Y:S05]  /*7bf0*/  @!P1 BRA `(.L_x_1891) ;  /* 0x0000010000a49947 */ /* 0x002fea0003800000 */
.L_x_1890:
        /* <DEDUP_REMOVED lines=84> */
[----:B------:R-:W-:Y:S01]  /*8140*/  UMOV UR11, 0x40000040 ;  /* 0x40000040000b7882 */ /* 0x000fe20000000000 */
[C---:B------:R-:W-:Y:S01]  /*8150*/  VIADD R223, R8.reuse, 0x4 ;  /* 0x0000000408df7836 */ /* 0x040fe20000000000 */
[----:B------:R-:W-:Y:S01]  /*8160*/  STL [R1+0x94], R143 ;  /* 0x0000948f01007387 */ /* 0x000fe20000100800 */
[----:B------:R-:W-:Y:S03]  /*8170*/  MUFU.TANH R19, R19 ;  /* 0x0000001300137308 */ /* 0x000fe60000002400 */
[----:B------:R-:W-:Y:S04]  /*8180*/  STL [R1+0x90], R142 ;  /* 0x0000908e01007387 */ /* 0x000fe80000100800 */
[----:B------:R-:W-:Y:S01]  /*8190*/  STL [R1+0x8c], R141 ;  /* 0x00008c8d01007387 */ /* 0x000fe20000100800 */
[----:B------:R-:W1:Y:S03]  /*81a0*/  MUFU.TANH R21, R21 ;  /* 0x0000001500157308 */ /* 0x000e660000002400 */
[----:B------:R-:W-:Y:S04]  /*81b0*/  STL [R1+0x88], R140 ;  /* 0x0000888c01007387 */ /* 0x000fe80000100800 */
[----:B------:R-:W-:Y:S01]  /*81c0*/  STL [R1+0x84], R7 ;  /* 0x0000840701007387 */ /* 0x000fe20000100800 */
[C---:B------:R-:W-:Y:S01]  /*81d0*/  VIADD R230, R8.reuse, 0x8 ;  /* 0x0000000808e67836 */ /* 0x040fe20000000000 */
[----:B------:R-:W2:Y:S02]  /*81e0*/  MUFU.TANH R22, R22 ;  /* 0x0000001600167308 */ /* 0x000ea40000002400 */
[----:B------:R-:W-:Y:S04]  /*81f0*/  STL [R1+0x80], R6 ;  /* 0x0000800601007387 */ /* 0x000fe80000100800 */
[----:B------:R-:W-:Y:S02]  /*8200*/  STL [R1+0x7c], R5 ;  /* 0x00007c0501007387 */ /* 0x000fe40000100800 */
[----:B------:R-:W3:Y:S02]  /*8210*/  MUFU.TANH R20, R20 ;  /* 0x0000001400147308 */ /* 0x000ee40000002400 */
[----:B------:R-:W-:Y:S04]  /*8220*/  STL [R1+0x78], R4 ;  /* 0x0000780401007387 */ /* 0x000fe80000100800 */
[----:B------:R-:W-:Y:S01]  /*8230*/  STL [R1+0x74], R3 ;  /* 0x0000740301007387 */ /* 0x000fe20000100800 */
[----:B------:R-:W-:Y:S01]  /*8240*/  IADD3 R213, R8, 0xc, RZ ;  /* 0x0000000c08d57810 */ /* 0x000fe20007ffe0ff */
[----:B------:R-:W4:Y:S02]  /*8250*/  MUFU.TANH R23, R23 ;  /* 0x0000001700177308 */ /* 0x000f240000002400 */
[----:B------:R1:W-:Y:S01]  /*8260*/  STL [R1+0x70], R2 ;  /* 0x0000700201007387 */ /* 0x0003e20000100800 */
[----:B------:R-:W-:-:S02]  /*8270*/  ISETP.GT.AND P2, PT, R9, RZ, PT ;  /* 0x000000ff0900720c */ /* 0x000fc40003f44270 */
[----:B------:R-:W-:-:S03]  /*8280*/  ISETP.GT.AND P1, PT, R9, 0x8, PT ;  /* 0x000000080900780c */ /* 0x000fc60003f24270 */
[----:B------:R-:W4:Y:S01]  /*8290*/  MUFU.TANH R205, R205 ;  /* 0x000000cd00cd7308 */ /* 0x000f220000002400 */
[----:B-1----:R-:W2:Y:S01]  /*82a0*/  LDL.64 R2, [R1+0x20] ;  /* 0x0000200001027983 */ /* 0x002ea20000100a00 */
[----:B------:R-:W-:Y:S01]  /*82b0*/  WARPGROUP.ARRIVE ;  /* 0x00000000000079c5 */ /* 0x000fe20000000000 */
[----:B------:R-:W-:-:S05]  /*82c0*/  VIADD R217, R8, 0x14 ;  /* 0x0000001408d97836 */ /* 0x000fca0000000000 */
        /* <DEDUP_REMOVED lines=8> */
[----:B------:R-:W-:-:S03]  /*8350*/  FMUL.FTZ R93, R101, UR8 ;  /* 0x00000008655d7c20 */ /* 0x000fc60008410000 */
[----:B------:R4:W-:Y:S01]  /*8360*/  MUFU.TANH R154, R112 ;  /* 0x00000070009a7308 */ /* 0x0009e20000002400 */
[----:B---3--:R-:W3:Y:S01]  /*8370*/  LDL.64 R108, [R1+0x10] ;  /* 0x00001000016c7983 */ /* 0x008ee20000100a00 */
[----:B------:R-:W-:Y:S01]  /*8380*/  UIADD3 UR4, UR6, 0x2, URZ ;  /* 0x0000000206047890 */ /* 0x000fe2000fffe03f */
[----:B------:R-:W-:Y:S01]  /*8390*/  VIADD R220, R8, 0x10 ;  /* 0x0000001008dc7836 */ /* 0x000fe20000000000 */
[----:B------:R-:W-:-:S04]  /*83a0*/  ULDC UR5, c[0x0][0x744] ;  /* 0x0001d10000057ab9 */ /* 0x000fc80000000800 */
[----:B------:R-:W1:Y:S01]  /*83b0*/  MUFU.TANH R206, R206 ;  /* 0x000000ce00ce7308 */ /* 0x000e620000002400 */
[----:B------:R-:W-:Y:S01]  /*83c0*/  UMOV UR14, UR4 ;  /* 0x00000004000e7c82 */ /* 0x000fe20008000000 */
[----:B------:R-:W-:-:S06]  /*83d0*/  IADD3 R214, R8, 0x18, RZ ;  /* 0x0000001808d67810 */ /* 0x000fcc0007ffe0ff */
[----:B------:R-:W-:Y:S08]  /*83e0*/  MUFU.TANH R208, R208 ;  /* 0x000000d000d07308 */ /* 0x000ff00000002400 */
[----:B------:R-:W1:Y:S08]  /*83f0*/  MUFU.TANH R207, R207 ;  /* 0x000000cf00cf7308 */ /* 0x000e700000002400 */
[----:B------:R-:W1:Y:S08]  /*8400*/  MUFU.TANH R228, R228 ;  /* 0x000000e400e47308 */ /* 0x000e700000002400 */
        /* <DEDUP_REMOVED lines=12> */
[----:B----4-:R-:W-:Y:S01]  /*84d0*/  FMUL.FTZ R112, R118, UR8 ;  /* 0x0000000876707c20 */ /* 0x010fe20008410000 */
[----:B---3--:R-:W-:-:S05]  /*84e0*/  R2UR UR9, R109 ;  /* 0x000000006d0972ca */ /* 0x008fca00000e0000 */
[----:B------:R3:W-:Y:S01]  /*84f0*/  MUFU.TANH R153, R114 ;  /* 0x0000007200997308 */ /* 0x0007e20000002400 */
[----:B-1----:R-:W-:Y:S01]  /*8500*/  FMUL.FTZ R113, R134, UR8 ;  /* 0x0000000886717c20 */ /* 0x002fe20008410000 */
[----:B------:R-:W-:-:S06]  /*8510*/  UIADD3 UR6, UR6, 0x6, URZ ;  /* 0x0000000606067890 */ /* 0x000fcc000fffe03f */
[----:B------:R1:W-:Y:S01]  /*8520*/  MUFU.TANH R151, R115 ;  /* 0x0000007300977308 */ /* 0x0003e20000002400 */
[----:B---3--:R-:W-:Y:S01]  /*8530*/  FMUL.FTZ R114, R135, UR8 ;  /* 0x0000000887727c20 */ /* 0x008fe20008410000 */
[----:B------:R-:W-:Y:S02]  /*8540*/  WARPGROUP.DEPBAR.LE gsb0, 0x0 ;  /* 0x00008000000079c5 */ /* 0x000fe40000010000 */
[----:B------:R-:W-:-:S04]  /*8550*/  WARPGROUP.ARRIVE ;  /* 0x00000000000079c5 */ /* 0x000fc80000000000 */
[----:B------:R3:W-:Y:S01]  /*8560*/  MUFU.TANH R150, R116 ;  /* 0x0000007400967308 */ /* 0x0007e20000002400 */
[----:B-1----:R-:W-:-:S07]  /*8570*/  FMUL.FTZ R115, R136, UR8 ;  /* 0x0000000888737c20 */ /* 0x002fce0008410000 */
[----:B------:R1:W-:Y:S01]  /*8580*/  MUFU.TANH R149, R117 ;  /* 0x0000007500957308 */ /* 0x0003e20000002400 */
[----:B---3--:R-:W-:-:S07]  /*8590*/  FMUL.FTZ R116, R137, UR8 ;  /* 0x0000000889747c20 */ /* 0x008fce0008410000 */
[----:B------:R3:W-:Y:S01]  /*85a0*/  MUFU.TANH R147, R120 ;  /* 0x0000007800937308 */ /* 0x0007e20000002400 */
[----:B-1----:R-:W-:Y:S01]  /*85b0*/  FMUL.FTZ R117, R138, UR8 ;  /* 0x000000088a757c20 */ /* 0x002fe20008410000 */
[----:B---3--:R-:W-:Y:S01]  /*85c0*/  FMUL.FTZ R120, R139, UR8 ;  /* 0x000000088b787c20 */ /* 0x008fe20008410000 */
[----:B------:R-:W-:Y:S02]  /*85d0*/  R2UR UR8, R108 ;  /* 0x000000006c0872ca */ /* 0x000fe400000e0000 */
[----:B--2---:R-:W-:Y:S02]  /*85e0*/  R2UR UR12, R2 ;  /* 0x00000000020c72ca */ /* 0x004fe400000e0000 */
[----:B------:R-:W-:-:S13]  /*85f0*/  R2UR UR13, R3 ;  /* 0x00000000030d72ca */ /* 0x000fda00000e0000 */
[----:B------:R-:W-:Y:S01]  /*8600*/  HGMMA.64x128x16.F32.BF16 R24, gdesc[UR12], R24, gsb0 ;  /* 0x01e000000c1879f0 */ /* 0x000fe20008001818 */
[----:B------:R-:W-:Y:S01]  /*8610*/  UMOV UR10, UR6 ;  /* 0x00000006000a7c82 */ /* 0x000fe20008000000 */
[----:B------:R-:W1:Y:S04]  /*8620*/  SHFL.IDX PT, R96, R18, R8, 0x1f ;  /* 0x00001f0812607589 */ /* 0x000e6800000e0000 */
[----:B------:R-:W2:Y:S04]  /*8630*/  SHFL.IDX PT, R97, R18, R223, 0x1f ;  /* 0x00001fdf12617589 */ /* 0x000ea800000e0000 */
        /* <DEDUP_REMOVED lines=8> */
[--C-:B------:R-:W-:Y:S01]  /*86c0*/  FFMA.FTZ R99, R99, UR5, -R96.reuse ;  /* 0x0000000563637c23 */ /* 0x100fe20008010860 */
[----:B------:R-:W-:Y:S01]  /*86d0*/  FFMA.FTZ R98, R98, UR5, -R96 ;  /* 0x0000000562627c23 */ /* 0x000fe20008010860 */
[----:B------:R-:W-:-:S02]  /*86e0*/  WARPGROUP.DEPBAR.LE gsb0, 0x0 ;  /* 0x00008000000079c5 */ /* 0x000fc40000010000 */
[----:B------:R-:W-:-:S06]  /*86f0*/  WARPGROUP.ARRIVE ;  /* 0x00000000000079c5 */ /* 0x000fcc0000000000 */
[----:B------:R-:W-:Y:S01]  /*8700*/  HGMMA.64x128x16.F32.BF16 R24, gdesc[UR8], R24, gsb0 ;  /* 0x01e00000081879f0 */ /* 0x000fe20008001818 */
[----:B----4-:R-:W-:Y:S01]  /*8710*/  VIADD R128, R8, 0x1c ;  /* 0x0000001c08807836 */ /* 0x010fe20000000000 */
[----:B------:R-:W-:Y:S01]  /*8720*/  FSEL R96, R22, -INF , P1 ;  /* 0xff80000016607808 */ /* 0x000fe20000800000 */
[----:B------:R-:W4:Y:S01]  /*8730*/  SHFL.IDX PT, R101, R18, R220, 0x1f ;  /* 0x00001fdc12657589 */ /* 0x000f2200000e0000 */
[----:B------:R-:W-:Y:S01]  /*8740*/  FSEL R118, R20, -INF , P2 ;  /* 0xff80000014767808 */ /* 0x000fe20001000000 */
[----:B------:R3:W-:Y:S04]  /*8750*/  MUFU.TANH R161, R106 ;  /* 0x0000006a00a17308 */ /* 0x0007e80000002400 */
[----:B--2---:R-:W-:-:S04]  /*8760*/  FFMA.FTZ R118, R118, UR5, -R97 ;  /* 0x0000000576767c23 */ /* 0x004fc80008010861 */
[----:B------:R-:W-:Y:S01]  /*8770*/  MUFU.TANH R148, R119 ;  /* 0x0000007700947308 */ /* 0x000fe20000002400 */
[----:B---3--:R-:W2:Y:S07]  /*8780*/  SHFL.IDX PT, R106, R18, R128, 0x1f ;  /* 0x00001f80126a7589 */ /* 0x008eae00000e0000 */
[----:B------:R3:W-:Y:S08]  /*8790*/  MUFU.EX2 R119, R99 ;  /* 0x0000006300777308 */ /* 0x0007f00000000800 */
[----:B------:R-:W4:Y:S01]  /*87a0*/  MUFU.TANH R235, R235 ;  /* 0x000000eb00eb7308 */ /* 0x000f220000002400 */
[----:B---3--:R-:W-:Y:S01]  /*87b0*/  FFMA.FTZ R99, R96, UR5, -R97 ;  /* 0x0000000560637c23 */ /* 0x008fe20008010861 */
[----:B------:R-:W-:-:S02]  /*87c0*/  FSEL R96, R23, -INF , P2 ;  /* 0xff80000017607808 */ /* 0x000fc40001000000 */
[----:B------:R-:W-:-:S04]  /*87d0*/  FSEL R97, R205, -INF , P1 ;  /* 0xff800000cd617808 */ /* 0x000fc80000800000 */
[----:B------:R-:W-:Y:S01]  /*87e0*/  MUFU.TANH R225, R225 ;  /* 0x000000e100e17308 */ /* 0x000fe20000002400 */
[--C-:B------:R-:W-:Y:S01]  /*87f0*/  FFMA.FTZ R96, R96, UR5, -R95.reuse ;  /* 0x0000000560607c23 */ /* 0x100fe2000801085f */
[----:B------:R-:W-:-:S06]  /*8800*/  FFMA.FTZ R95, R97, UR5, -R95 ;  /* 0x00000005615f7c23 */ /* 0x000fcc000801085f */
[----:B------:R3:W-:Y:S01]  /*8810*/  MUFU.TANH R159, R107 ;  /* 0x0000006b009f7308 */ /* 0x0007e20000002400 */
[----:B------:R-:W-:Y:S01]  /*8820*/  FSEL R97, R204, -INF , P2 ;  /* 0xff800000cc617808 */ /* 0x000fe20001000000 */
[----:B---3--:R3:W2:Y:S06]  /*8830*/  SHFL.IDX PT, R107, R18, R214, 0x1f ;  /* 0x00001fd6126b7589 */ /* 0x0086ac00000e0000 */
[----:B------:R-:W2:Y:S01]  /*8840*/  MUFU.TANH R88, R88 ;  /* 0x0000005800587308 */ /* 0x000ea20000002400 */
[----:B------:R-:W-:-:S07]  /*8850*/  FSEL R102, R206, -INF , P1 ;  /* 0xff800000ce667808 */ /* 0x000fce0000800000 */
[----:B------:R1:W-:Y:S01]  /*8860*/  MUFU.TANH R144, R123 ;  /* 0x0000007b00907308 */ /* 0x0003e20000002400 */
[----:B------:R-:W-:Y:S07]  /*8870*/  SHFL.IDX PT, R221, R10, R217, 0x1f ;  /* 0x00001fd90add7589 */ /* 0x000fee00000e0000 */
[----:B------:R-:W2:Y:S01]  /*8880*/  MUFU.TANH R226, R226 ;  /* 0x000000e200e27308 */ /* 0x000ea20000002400 */
[----:B-1----:R-:W1:Y:S01]  /*8890*/  SHFL.IDX PT, R123, R10, R230, 0x1f ;  /* 0x00001fe60a7b7589 */ /* 0x002e6200000e0000 */
[----:B------:R-:W-:-:S06]  /*88a0*/  FFMA.FTZ R97, R97, UR5, -R104 ;  /* 0x0000000561617c23 */ /* 0x000fcc0008010868 */
[----:B------:R-:W1:Y:S01]  /*88b0*/  MUFU.TANH R237, R237 ;  /* 0x000000ed00ed7308 */ /* 0x000e620000002400 */
[----:B------:R-:W-:-:S07]  /*88c0*/  FFMA.FTZ R104, R102, UR5, -R104 ;  /* 0x0000000566687c23 */ /* 0x000fce0008010868 */
[----:B------:R-:W-:Y:S01]  /*88d0*/  MUFU.TANH R92, R92 ;  /* 0x0000005c005c7308 */ /* 0x000fe20000002400 */
[----:B------:R-:W-:-:S07]  /*88e0*/  FSEL R102, R207, -INF , P2 ;  /* 0xff800000cf667808 */ /* 0x000fce0001000000 */
[----:B------:R4:W-:Y:S01]  /*88f0*/  MUFU.TANH R145, R121 ;  /* 0x0000007900917308 */ /* 0x0009e20000002400 */
[----:B---3--:R-:W-:Y:S01]  /*8900*/  FSEL R18, R228, -INF , P1 ;  /* 0xff800000e4127808 */ /* 0x008fe20000800000 */
[----:B------:R-:W-:Y:S06]  /*8910*/  SHFL.IDX PT, R212, R10, R213, 0x1f ;  /* 0x00001fd50ad47589 */ /* 0x000fec00000e0000 */
[----:B------:R3:W-:Y:S01]  /*8920*/  MUFU.TANH R4, R131 ;  /* 0x0000008300047308 */ /* 0x0007e20000002400 */
[----:B----4-:R-:W4:Y:S01]  /*8930*/  SHFL.IDX PT, R121, R10, R8, 0x1f ;  /* 0x00001f080a797589 */ /* 0x010f2200000e0000 */
[----:B------:R-:W-:-:S06]  /*8940*/  FSEL R108, R235, -INF , P2 ;  /* 0xff800000eb6c7808 */ /* 0x000fcc0001000000 */
[----:B------:R-:W4:Y:S01]  /*8950*/  MUFU.TANH R231, R231 ;  /* 0x000000e700e77308 */ /* 0x000f220000002400 */
[----:B---3--:R-:W3:Y:S07]  /*8960*/  SHFL.IDX PT, R131, R14, R230, 0x1f ;  /* 0x00001fe60e837589 */ /* 0x008eee00000e0000 */
[----:B------:R-:W3:Y:S01]  /*8970*/  MUFU.TANH R89, R89 ;  /* 0x0000005900597308 */ /* 0x000ee20000002400 */
[----:B------:R-:W3:Y:S07]  /*8980*/  SHFL.IDX PT, R137, R10, R128, 0x1f ;  /* 0x00001f800a897589 */ /* 0x000eee00000e0000 */
[----:B------:R-:W3:Y:S01]  /*8990*/  MUFU.TANH R93, R93 ;  /* 0x0000005d005d7308 */ /* 0x000ee20000002400 */
[----:B------:R-:W-:-:S02]  /*89a0*/  WARPGROUP.DEPBAR.LE gsb0, 0x0 ;  /* 0x00008000000079c5 */ /* 0x000fc40000010000 */
[----:B------:R3:W-:Y:S05]  /*89b0*/  LDS R227, [R15+0x400] ;  /* 0x000400000fe37984 */ /* 0x0007ea0000000800 */
[----:B------:R2:W3:Y:S01]  /*89c0*/  MUFU.TANH R163, R103 ;  /* 0x0000006700a37308 */ /* 0x0004e20000002400 */
[----:B------:R-:W-:-:S07]  /*89d0*/  FFMA.FTZ R102, R102, UR5, -R101 ;  /* 0x0000000566667c23 */ /* 0x000fce0008010865 */
[----:B------:R1:W-:Y:S01]  /*89e0*/  MUFU.TANH R160, R105 ;  /* 0x0000006900a07308 */ /* 0x0003e20000002400 */
[----:B--2---:R-:W-:Y:S01]  /*89f0*/  FSEL R103, R208, -INF , P2 ;  /* 0xff800000d0677808 */ /* 0x004fe20001000000 */
[----:B------:R-:W-:Y:S01]  /*8a00*/  FFMA.FTZ R108, R108, UR5, -R106 ;  /* 0x000000056c6c7c23 */ /* 0x000fe2000801086a */
[----:B------:R-:W-:Y:S03]  /*8a10*/  SHFL.IDX PT, R211, R10, R220, 0x1f ;  /* 0x00001fdc0ad37589 */ /* 0x000fe600000e0000 */
[--C-:B------:R-:W-:Y:S02]  /*8a20*/  FFMA.FTZ R103, R103, UR5, -R100.reuse ;  /* 0x0000000567677c23 */ /* 0x100fe40008010864 */
[----:B------:R2:W-:Y:S01]  /*8a30*/  MUFU.TANH R157, R110 ;  /* 0x0000006e009d7308 */ /* 0x0005e20000002400 */
[----:B-1----:R-:W-:Y:S01]  /*8a40*/  FSEL R105, R209, -INF , P1 ;  /* 0xff800000d1697808 */ /* 0x002fe20000800000 */
[----:B------:R-:W-:Y:S01]  /*8a50*/  FFMA.FTZ R100, R18, UR5, -R100 ;  /* 0x0000000512647c23 */ /* 0x000fe20008010864 */
[----:B------:R-:W-:-:S05]  /*8a60*/  FSEL R18, R88, -INF , P2 ;  /* 0xff80000058127808 */ /* 0x000fca0001000000 */
[----:B------:R-:W1:Y:S01]  /*8a70*/  MUFU.TANH R91, R91 ;  /* 0x0000005b005b7308 */ /* 0x000e620000002400 */
[----:B--2---:R-:W-:Y:S01]  /*8a80*/  FSEL R110, R225, -INF , P1 ;  /* 0xff800000e16e7808 */ /* 0x004fe20000800000 */
[----:B------:R-:W-:Y:S01]  /*8a90*/  FFMA.FTZ R101, R105, UR5, -R101 ;  /* 0x0000000569657c23 */ /* 0x000fe20008010865 */
[----:B------:R-:W-:Y:S01]  /*8aa0*/  FSEL R105, R226, -INF , P1 ;  /* 0xff800000e2697808 */ /* 0x000fe20000800000 */
[----:B------:R-:W-:-:S04]  /*8ab0*/  IMAD R210, R0, 0x400, R210 ;  /* 0x0000040000d27824 */ /* 0x000fc800078e02d2 */
[----:B------:R2:W-:Y:S01]  /*8ac0*/  MUFU.TANH R155, R111 ;  /* 0x0000006f009b7308 */ /* 0x0005e20000002400 */
[----:B------:R-:W-:Y:S01]  /*8ad0*/  FFMA.FTZ R106, R110, UR5, -R106 ;  /* 0x000000056e6a7c23 */ /* 0x000fe2000801086a */
[----:B------:R-:W-:Y:S01]  /*8ae0*/  FSEL R110, R237, -INF , P2 ;  /* 0xff800000ed6e7808 */ /* 0x000fe20001000000 */
[----:B------:R-:W-:-:S05]  /*8af0*/  FFMA.FTZ R18, R18, UR5, -R107 ;  /* 0x0000000512127c23 */ /* 0x000fca000801086b */
[----:B------:R3:W-:Y:S01]  /*8b00*/  MUFU.TANH R2, R133 ;  /* 0x0000008500027308 */ /* 0x0007e20000002400 */
[----:B--2---:R-:W2:Y:S01]  /*8b10*/  SHFL.IDX PT, R111, R10, R223, 0x1f ;  /* 0x00001fdf0a6f7589 */ /* 0x004ea200000e0000 */
[----:B------:R-:W-:Y:S01]  /*8b20*/  FFMA.FTZ R107, R105, UR5, -R107 ;  /* 0x00000005696b7c23 */ /* 0x000fe2000801086b */
[----:B----4-:R-:W-:-:S05]  /*8b30*/  FSEL R105, R231, -INF , P2 ;  /* 0xff800000e7697808 */ /* 0x010fca0001000000 */
[----:B------:R-:W-:Y:S01]  /*8b40*/  MUFU.TANH R232, R232 ;  /* 0x000000e800e87308 */ /* 0x000fe20000002400 */
[----:B---3--:R-:W3:Y:S01]  /*8b50*/  SHFL.IDX PT, R133, R14, R223, 0x1f ;  /* 0x00001fdf0e857589 */ /* 0x008ee200000e0000 */
[----:B------:R-:W-:Y:S01]  /*8b60*/  R2UR UR4, R210 ;  /* 0x00000000d20472ca */ /* 0x000fe200000e0000 */
[----:B------:R-:W-:-:S05]  /*8b70*/  FFMA.FTZ R110, R110, UR5, -R123 ;  /* 0x000000056e6e7c23 */ /* 0x000fca000801087b */
[----:B------:R-:W4:Y:S01]  /*8b80*/  MUFU.TANH R236, R236 ;  /* 0x000000ec00ec7308 */ /* 0x000f220000002400 */
[----:B------:R3:W3:Y:S01]  /*8b90*/  SHFL.IDX PT, R139, R10, R214, 0x1f ;  /* 0x00001fd60a8b7589 */ /* 0x0006e200000e0000 */
[----:B------:R-:W-:-:S06]  /*8ba0*/  FSEL R109, R89, -INF , P1 ;  /* 0xff800000596d7808 */ /* 0x000fcc0000800000 */
[----:B------:R1:W-:Y:S01]  /*8bb0*/  MUFU.TANH R141, R125 ;  /* 0x0000007d008d7308 */ /* 0x0003e20000002400 */
[----:B------:R-:W-:-:S07]  /*8bc0*/  FSEL R210, R93, -INF , P2 ;  /* 0xff8000005dd27808 */ /* 0x000fce0001000000 */
[----:B------:R-:W2:Y:S01]  /*8bd0*/  MUFU.TANH R94, R94 ;  /* 0x0000005e005e7308 */ /* 0x000ea20000002400 */
[----:B-1----:R-:W-:Y:S01]  /*8be0*/  FSEL R125, R92, -INF , P1 ;  /* 0xff8000005c7d7808 */ /* 0x002fe20000800000 */
[----:B------:R-:W-:Y:S01]  /*8bf0*/  SHFL.IDX PT, R135, R14, R8, 0x1f ;  /* 0x00001f080e877589 */ /* 0x000fe200000e0000 */
[----:B------:R-:W-:-:S03]  /*8c00*/  FSEL R15, R163, -INF , P1 ;  /* 0xff800000a30f7808 */ /* 0x000fc60000800000 */
[----:B------:R-:W-:Y:S02]  /*8c10*/  FFMA.FTZ R123, R125, UR5, -R123 ;  /* 0x000000057d7b7c23 */ /* 0x000fe4000801087b */
[----:B------:R1:W-:Y:S01]  /*8c20*/  MUFU.TANH R140, R127 ;  /* 0x0000007f008c7308 */ /* 0x0003e20000002400 */
[----:B------:R-:W-:Y:S01]  /*8c30*/  FSEL R125, R153, -INF , P1 ;  /* 0xff800000997d7808 */ /* 0x000fe20000800000 */
[--C-:B------:R-:W-:Y:S01]  /*8c40*/  FFMA.FTZ R105, R105, UR5, -R121.reuse ;  /* 0x0000000569697c23 */ /* 0x100fe20008010879 */
[----:B------:R-:W-:-:S05]  /*8c50*/  FFMA.FTZ R121, R109, UR5, -R121 ;  /* 0x000000056d797c23 */ /* 0x000fca0008010879 */
[----:B------:R4:W-:Y:S01]  /*8c60*/  MUFU.TANH R3, R132 ;  /* 0x0000008400037308 */ /* 0x0009e20000002400 */
[----:B-1----:R-:W1:Y:S01]  /*8c70*/  SHFL.IDX PT, R127, R14, R220, 0x1f ;  /* 0x00001fdc0e7f7589 */ /* 0x002e6200000e0000 */
[----:B------:R-:W-:Y:S01]  /*8c80*/  FSEL R109, R91, -INF , P2 ;  /* 0xff8000005b6d7808 */ /* 0x000fe20001000000 */
[----:B------:R-:W-:-:S05]  /*8c90*/  FFMA.FTZ R210, R210, UR5, -R221 ;  /* 0x00000005d2d27c23 */ /* 0x000fca00080108dd */
[----:B------:R-:W1:Y:S01]  /*8ca0*/  MUFU.TANH R112, R112 ;  /* 0x0000007000707308 */ /* 0x000e620000002400 */
[----:B----4-:R-:W-:Y:S01]  /*8cb0*/  FSEL R132, R154, -INF , P2 ;  /* 0xff8000009a847808 */ /* 0x010fe20001000000 */
[----:B------:R-:W-:Y:S01]  /*8cc0*/  FFMA.FTZ R221, R15, UR5, -R221 ;  /* 0x000000050fdd7c23 */ /* 0x000fe200080108dd */
[----:B------:R-:W-:-:S05]  /*8cd0*/  FSEL R138, R160, -INF , P2 ;  /* 0xff800000a08a7808 */ /* 0x000fca0001000000 */
[----:B------:R4:W-:Y:S01]  /*8ce0*/  MUFU.TANH R143, R124 ;  /* 0x0000007c008f7308 */ /* 0x0009e20000002400 */
[--C-:B------:R-:W-:Y:S01]  /*8cf0*/  FFMA.FTZ R132, R132, UR5, -R131.reuse ;  /* 0x0000000584847c23 */ /* 0x100fe20008010883 */
[----:B------:R-:W-:Y:S01]  /*8d00*/  FFMA.FTZ R131, R125, UR5, -R131 ;  /* 0x000000057d837c23 */ /* 0x000fe20008010883 */
[----:B------:R-:W-:Y:S01]  /*8d10*/  FSEL R15, R159, -INF , P1 ;  /* 0xff8000009f0f7808 */ /* 0x000fe20000800000 */
[----:B------:R1:W1:Y:S01]  /*8d20*/  SHFL.IDX PT, R125, R14, R128, 0x1f ;  /* 0x00001f800e7d7589 */ /* 0x00026200000e0000 */
[----:B------:R-:W-:-:S03]  /*8d30*/  FFMA.FTZ R109, R109, UR5, -R212 ;  /* 0x000000056d6d7c23 */ /* 0x000fc600080108d4 */
[----:B------:R3:W-:Y:S01]  /*8d40*/  MUFU.TANH R146, R122 ;  /* 0x0000007a00927308 */ /* 0x0007e20000002400 */
[----:B----4-:R-:W-:Y:S01]  /*8d50*/  FSEL R124, R164, -INF , P1 ;  /* 0xff800000a47c7808 */ /* 0x010fe20000800000 */
[--C-:B------:R-:W-:Y:S01]  /*8d60*/  FFMA.FTZ R138, R138, UR5, -R137.reuse ;  /* 0x000000058a8a7c23 */ /* 0x100fe20008010889 */
[----:B------:R-:W-:Y:S01]  /*8d70*/  FSEL R234, R236, -INF , P2 ;  /* 0xff800000ecea7808 */ /* 0x000fe20001000000 */
[----:B------:R-:W-:Y:S01]  /*8d80*/  FFMA.FTZ R137, R15, UR5, -R137 ;  /* 0x000000050f897c23 */ /* 0x000fe20008010889 */
[----:B------:R-:W-:Y:S01]  /*8d90*/  FSEL R134, R156, -INF , P2 ;  /* 0xff8000009c867808 */ /* 0x000fe20001000000 */
[----:B------:R-:W-:Y:S02]  /*8da0*/  FFMA.FTZ R212, R124, UR5, -R212 ;  /* 0x000000057cd47c23 */ /* 0x000fe400080108d4 */
[----:B------:R4:W-:Y:S01]  /*8db0*/  MUFU.TANH R5, R129 ;  /* 0x0000008100057308 */ /* 0x0009e20000002400 */
[----:B---3--:R-:W-:Y:S02]  /*8dc0*/  FSEL R122, R232, -INF , P2 ;  /* 0xff800000e87a7808 */ /* 0x008fe40001000000 */
[----:B------:R-:W-:-:S05]  /*8dd0*/  FSEL R218, R162, -INF , P2 ;  /* 0xff800000a2da7808 */ /* 0x000fca0001000000 */
[----:B------:R-:W3:Y:S01]  /*8de0*/  MUFU.TANH R90, R90 ;  /* 0x0000005a005a7308 */ /* 0x000ee20000002400 */
[----:B----4-:R-:W4:Y:S01]  /*8df0*/  SHFL.IDX PT, R129, R14, R213, 0x1f ;  /* 0x00001fd50e817589 */ /* 0x010f2200000e0000 */
[----:B--2---:R-:W-:Y:S02]  /*8e00*/  FSEL R124, R94, -INF , P1 ;  /* 0xff8000005e7c7808 */ /* 0x004fe40000800000 */
[----:B------:R-:W-:Y:S01]  /*8e10*/  FSEL R15, R155, -INF , P1 ;  /* 0xff8000009b0f7808 */ /* 0x000fe20000800000 */
[----:B------:R-:W-:Y:S01]  /*8e20*/  FFMA.FTZ R122, R122, UR5, -R111 ;  /* 0x000000057a7a7c23 */ /* 0x000fe2000801086f */
[--C-:B------:R-:W-:Y:S01]  /*8e30*/  FFMA.FTZ R234, R234, UR5, -R211.reuse ;  /* 0x00000005eaea7c23 */ /* 0x100fe200080108d3 */
[----:B------:R-:W-:Y:S01]  /*8e40*/  FFMA.FTZ R211, R124, UR5, -R211 ;  /* 0x000000057cd37c23 */ /* 0x000fe200080108d3 */
[--C-:B------:R-:W-:Y:S01]  /*8e50*/  FFMA.FTZ R134, R134, UR5, -R133.reuse ;  /* 0x0000000586867c23 */ /* 0x100fe20008010885 */
[----:B------:R-:W2:Y:S01]  /*8e60*/  SHFL.IDX PT, R222, R227, R223, 0x1f ;  /* 0x00001fdfe3de7589 */ /* 0x000ea200000e0000 */
[----:B------:R-:W-:Y:S01]  /*8e70*/  FSEL R10, R161, -INF , P1 ;  /* 0xff800000a10a7808 */ /* 0x000fe20000800000 */
[----:B------:R-:W-:Y:S01]  /*8e80*/  FFMA.FTZ R133, R15, UR5, -R133 ;  /* 0x000000050f857c23 */ /* 0x000fe20008010885 */
[----:B-1----:R-:W-:Y:S01]  /*8e90*/  FSEL R128, R150, -INF , P2 ;  /* 0xff80000096807808 */ /* 0x002fe20001000000 */
[----:B------:R-:W1:Y:S01]  /*8ea0*/  SHFL.IDX PT, R124, R14, R217, 0x1f ;  /* 0x00001fd90e7c7589 */ /* 0x000e6200000e0000 */
[----:B------:R3:W-:Y:S01]  /*8eb0*/  MUFU.EX2 R15, R122 ;  /* 0x0000007a000f7308 */ /* 0x0007e20000000800 */
[----:B------:R-:W-:-:S02]  /*8ec0*/  FFMA.FTZ R218, R218, UR5, -R139 ;  /* 0x00000005dada7c23 */ /* 0x000fc4000801088b */
[----:B------:R-:W1:Y:S01]  /*8ed0*/  SHFL.IDX PT, R219, R227, R8, 0x1f ;  /* 0x00001f08e3db7589 */ /* 0x000e6200000e0000 */
[----:B------:R-:W-:Y:S01]  /*8ee0*/  FFMA.FTZ R139, R10, UR5, -R139 ;  /* 0x000000050a8b7c23 */ /* 0x000fe2000801088b */
[----:B------:R-:W-:Y:S02]  /*8ef0*/  FSEL R136, R158, -INF , P2 ;  /* 0xff8000009e887808 */ /* 0x000fe40001000000 */
[----:B------:R-:W1:Y:S01]  /*8f00*/  SHFL.IDX PT, R214, R14, R214, 0x1f ;  /* 0x00001fd60ed67589 */ /* 0x000e6200000e0000 */
[----:B---3--:R-:W-:-:S03]  /*8f10*/  FSEL R122, R112, -INF , P1 ;  /* 0xff800000707a7808 */ /* 0x008fc60000800000 */
[----:B------:R3:W1:Y:S01]  /*8f20*/  SHFL.IDX PT, R229, R227, R213, 0x1f ;  /* 0x00001fd5e3e57589 */ /* 0x00066200000e0000 */
[----:B------:R-:W-:Y:S01]  /*8f30*/  FSEL R10, R157, -INF , P1 ;  /* 0xff8000009d0a7808 */ /* 0x000fe20000800000 */
[--C-:B------:R-:W-:Y:S01]  /*8f40*/  FFMA.FTZ R128, R128, UR5, -R127.reuse ;  /* 0x0000000580807c23 */ /* 0x100fe2000801087f */
[----:B------:R-:W-:Y:S01]  /*8f50*/  FFMA.FTZ R127, R122, UR5, -R127 ;  /* 0x000000057a7f7c23 */ /* 0x000fe2000801087f */
[----:B------:R-:W-:Y:S01]  /*8f60*/  FSEL R122, R145, -INF , P2 ;  /* 0xff800000917a7808 */ /* 0x000fe20001000000 */
[--C-:B------:R-:W-:Y:S01]  /*8f70*/  FFMA.FTZ R136, R136, UR5, -R135.reuse ;  /* 0x0000000588887c23 */ /* 0x100fe20008010887 */
[----:B------:R4:W1:Y:S01]  /*8f80*/  MUFU.TANH R6, R130 ;  /* 0x0000008200067308 */ /* 0x0008620000002400 */
[----:B------:R-:W-:-:S07]  /*8f90*/  FFMA.FTZ R135, R10, UR5, -R135 ;  /* 0x000000050a877c23 */ /* 0x000fce0008010887 */
[----:B------:R2:W1:Y:S01]  /*8fa0*/  MUFU.TANH R142, R126 ;  /* 0x0000007e008e7308 */ /* 0x0004620000002400 */
[----:B---3--:R-:W-:Y:S01]  /*8fb0*/  FSEL R213, R144, -INF , P1 ;  /* 0xff80000090d57808 */ /* 0x008fe20000800000 */
[--C-:B------:R-:W-:Y:S01]  /*8fc0*/  FFMA.FTZ R122, R122, UR5, -R125.reuse ;  /* 0x000000057a7a7c23 */ /* 0x100fe2000801087d */
[----:B----4-:R-:W-:Y:S01]  /*8fd0*/  FSEL R130, R152, -INF , P2 ;  /* 0xff80000098827808 */ /* 0x010fe20001000000 */
[----:B------:R3:W-:Y:S02]  /*8fe0*/  SHFL.IDX PT, R224, R227, R220, 0x1f ;  /* 0x00001fdce3e07589 */ /* 0x0007e400000e0000 */
[----:B------:R-:W-:Y:S02]  /*8ff0*/  FFMA.FTZ R125, R213, UR5, -R125 ;  /* 0x00000005d57d7c23 */ /* 0x000fe4000801087d */
[----:B------:R4:W-:Y:S01]  /*9000*/  MUFU.EX2 R10, R121 ;  /* 0x00000079000a7308 */ /* 0x0009e20000000800 */
[----:B------:R1:W1:Y:S01]  /*9010*/  SHFL.IDX PT, R213, R13, R223, 0x1f ;  /* 0x00001fdf0dd57589 */ /* 0x00026200000e0000 */
[----:B--2---:R-:W-:Y:S01]  /*9020*/  FSEL R126, R90, -INF , P1 ;  /* 0xff8000005a7e7808 */ /* 0x004fe20000800000 */
[----:B------:R-:W-:-:S02]  /*9030*/  FFMA.FTZ R130, R130, UR5, -R129 ;  /* 0x0000000582827c23 */ /* 0x000fc40008010881 */
[----:B------:R-:W-:Y:S01]  /*9040*/  SHFL.IDX PT, R233, R13, R8, 0x1f ;  /* 0x00001f080de97589 */ /* 0x000fe200000e0000 */
[----:B----4-:R-:W-:Y:S01]  /*9050*/  FSEL R121, R151, -INF , P1 ;  /* 0xff80000097797808 */ /* 0x010fe20000800000 */
[----:B------:R-:W-:Y:S01]  /*9060*/  FFMA.FTZ R111, R126, UR5, -R111 ;  /* 0x000000057e6f7c23 */ /* 0x000fe2000801086f */
[----:B------:R-:W-:Y:S01]  /*9070*/  FSEL R14, R148, -INF , P1 ;  /* 0xff800000940e7808 */ /* 0x000fe20000800000 */
[----:B------:R-:W-:Y:S08]  /*9080*/  MUFU.EX2 R98, R98 ;  /* 0x0000006200627308 */ /* 0x000ff00000000800 */
[----:B------:R-:W2:Y:S01]  /*9090*/  MUFU.EX2 R118, R118 ;  /* 0x0000007600767308 */ /* 0x000ea20000000800 */
[----:B------:R-:W-:Y:S01]  /*90a0*/  FFMA.FTZ R129, R121, UR5, -R129 ;  /* 0x0000000579817c23 */ /* 0x000fe20008010881 */
[----:B------:R-:W-:Y:S01]  /*90b0*/  FSEL R121, R149, -INF , P2 ;  /* 0xff80000095797808 */ /* 0x000fe20001000000 */
[----:B---3--:R-:W-:Y:S01]  /*90c0*/  FADD.FTZ R220, R25, -R222 ;  /* 0x800000de19dc7221 */ /* 0x008fe20000010000 */
[----:B------:R-:W-:-:S04]  /*90d0*/  FSEL R126, R147, -INF , P2 ;  /* 0xff800000937e7808 */ /* 0x000fc80001000000 */
[----:B------:R-:W3:Y:S01]  /*90e0*/  MUFU.EX2 R99, R99 ;  /* 0x0000006300637308 */ /* 0x000ee20000000800 */
[----:B------:R-:W-:Y:S01]  /*90f0*/  FSEL R216, R146, -INF , P1 ;  /* 0xff80000092d87808 */ /* 0x000fe20000800000 */
[--C-:B-1----:R-:W-:Y:S01]  /*9100*/  FFMA.FTZ R121, R121, UR5, -R124.reuse ;  /* 0x0000000579797c23 */ /* 0x102fe2000801087c */
[----:B------:R-:W-:Y:S01]  /*9110*/  IADD3 R25, R8, 0x18, RZ ;  /* 0x0000001808197810 */ /* 0x000fe20007ffe0ff */
[----:B------:R-:W-:Y:S01]  /*9120*/  FFMA.FTZ R124, R14, UR5, -R124 ;  /* 0x000000050e7c7c23 */ /* 0x000fe2000801087c */
[--C-:B------:R-:W-:Y:S01]  /*9130*/  FADD.FTZ R223, R24, -R219.reuse ;  /* 0x800000db18df7221 */ /* 0x100fe20000010000 */
[----:B------:R-:W-:Y:S02]  /*9140*/  FFMA.FTZ R126, R126, UR5, -R214 ;  /* 0x000000057e7e7c23 */ /* 0x000fe400080108d6 */
[----:B------:R-:W1:Y:S01]  /*9150*/  MUFU.TANH R113, R113 ;  /* 0x0000007100717308 */ /* 0x000e620000002400 */
[----:B------:R-:W4:Y:S01]  /*9160*/  SHFL.IDX PT, R217, R227, R217, 0x1f ;  /* 0x00001fd9e3d97589 */ /* 0x000f2200000e0000 */
[----:B------:R-:W-:Y:S01]  /*9170*/  FADD.FTZ R219, R26, -R219 ;  /* 0x800000db1adb7221 */ /* 0x000fe20000010000 */
[----:B------:R-:W-:-:S05]  /*9180*/  VIADD R26, R8, 0x1c ;  /* 0x0000001c081a7836 */ /* 0x000fca0000000000 */
[----:B------:R-:W1:Y:S01]  /*9190*/  MUFU.TANH R114, R114 ;  /* 0x0000007200727308 */ /* 0x000e620000002400 */
[----:B------:R-:W2:Y:S07]  /*91a0*/  SHFL.IDX PT, R215, R227, R230, 0x1f ;  /* 0x00001fe6e3d77589 */ /* 0x000eae00000e0000 */
[----:B------:R-:W1:Y:S01]  /*91b0*/  MUFU.EX2 R96, R96 ;  /* 0x0000006000607308 */ /* 0x000e620000000800 */
[----:B------:R-:W-:Y:S01]  /*91c0*/  SHFL.IDX PT, R230, R13, R230, 0x1f ;  /* 0x00001fe60de67589 */ /* 0x000fe200000e0000 */
[----:B------:R-:W-:-:S06]  /*91d0*/  FFMA.FTZ R22, -R22, R22, 1 ;  /* 0x3f80000016167423 */ /* 0x000fcc0000010116 */
[----:B------:R-:W1:Y:S08]  /*91e0*/  MUFU.TANH R115, R115 ;  /* 0x0000007300737308 */ /* 0x000e700000002400 */
[----:B------:R-:W1:Y:S08]  /*91f0*/  MUFU.EX2 R95, R95 ;  /* 0x0000005f005f7308 */ /* 0x000e700000000800 */
[----:B------:R-:W-:Y:S08]  /*9200*/  MUFU.TANH R117, R117 ;  /* 0x0000007500757308 */ /* 0x000ff00000002400 */
[----:B------:R-:W1:Y:S01]  /*9210*/  MUFU.TANH R116, R116 ;  /* 0x0000007400747308 */ /* 0x000e620000002400 */
[----:B------:R-:W-:-:S07]  /*9220*/  FFMA.FTZ R23, -R23, R23, 1 ;  /* 0x3f80000017177423 */ /* 0x000fce0000010117 */
[----:B------:R-:W-:Y:S08]  /*9230*/  MUFU.EX2 R97, R97 ;  /* 0x0000006100617308 */ /* 0x000ff00000000800 */
[----:B------:R-:W-:Y:S08]  /*9240*/  MUFU.TANH R120, R120 ;  /* 0x0000007800787308 */ /* 0x000ff00000002400 */
[----:B------:R-:W-:Y:S01]  /*9250*/  MUFU.EX2 R104, R104 ;  /* 0x0000006800687308 */ /* 0x000fe20000000800 */
[----:B------:R-:W-:Y:S01]  /*9260*/  FFMA.FTZ R207, -R207, R207, 1 ;  /* 0x3f800000cfcf7423 */ /* 0x000fe200000101cf */
[----:B------:R-:W-:Y:S01]  /*9270*/  FFMA.FTZ R228, -R228, R228, 1 ;  /* 0x3f800000e4e47423 */ /* 0x000fe200000101e4 */
[----:B------:R-:W-:Y:S05]  /*9280*/  LDS R17, [R17+0x400] ;  /* 0x0004000011117984 */ /* 0x000fea0000000800 */
[----:B------:R3:W-:Y:S08]  /*9290*/  MUFU.EX2 R14, R123 ;  /* 0x0000007b000e7308 */ /* 0x0007f00000000800 */
[----:B------:R4:W-:Y:S01]  /*92a0*/  MUFU.EX2 R24, R212 ;  /* 0x000000d400187308 */ /* 0x0009e20000000800 */
[----:B---3--:R-:W-:Y:S01]  /*92b0*/  FFMA.FTZ R123, R216, UR5, -R214 ;  /* 0x00000005d87b7c23 */ /* 0x008fe200080108d6 */
[--C-:B------:R-:W-:Y:S01]  /*92c0*/  FADD.FTZ R214, R29, -R229.reuse ;  /* 0x800000e51dd67221 */ /* 0x100fe20000010000 */
[----:B------:R-:W-:Y:S01]  /*92d0*/  FSEL R29, R141, -INF , P2 ;  /* 0xff8000008d1d7808 */ /* 0x000fe20001000000 */
[----:B----4-:R-:W-:-:S02]  /*92e0*/  FADD.FTZ R212, R31, -R229 ;  /* 0x800000e51fd47221 */ /* 0x010fc40000010000 */
[----:B------:R3:W4:Y:S01]  /*92f0*/  SHFL.IDX PT, R229, R227, R25, 0x1f ;  /* 0x00001f19e3e57589 */ /* 0x00072200000e0000 */
[----:B------:R-:W-:Y:S01]  /*9300*/  FSEL R31, R140, -INF , P1 ;  /* 0xff8000008c1f7808 */ /* 0x000fe20000800000 */
[----:B------:R-:W-:Y:S01]  /*9310*/  FADD.FTZ R222, R27, -R222 ;  /* 0x800000de1bde7221 */ /* 0x000fe20000010000 */
[----:B------:R-:W-:Y:S01]  /*9320*/  VIADD R27, R8, 0xc ;  /* 0x0000000c081b7836 */ /* 0x000fe20000000000 */
[----:B------:R-:W1:Y:S01]  /*9330*/  SHFL.IDX PT, R227, R227, R26, 0x1f ;  /* 0x00001f1ae3e37589 */ /* 0x000e6200000e0000 */
[--C-:B------:R-:W-:Y:S01]  /*9340*/  FFMA.FTZ R29, R29, UR5, -R213.reuse ;  /* 0x000000051d1d7c23 */ /* 0x100fe200080108d5 */
[----:B------:R-:W-:Y:S01]  /*9350*/  FFMA.FTZ R31, R31, UR5, -R213 ;  /* 0x000000051f1f7c23 */ /* 0x000fe200080108d5 */
[--C-:B------:R-:W-:Y:S01]  /*9360*/  FADD.FTZ R213, R32, -R224.reuse ;  /* 0x800000e020d57221 */ /* 0x100fe20000010000 */
[----:B------:R-:W-:Y:S02]  /*9370*/  FADD.FTZ R34, R34, -R224 ;  /* 0x800000e022227221 */ /* 0x000fe40000010000 */
[----:B------:R4:W1:Y:S01]  /*9380*/  SHFL.IDX PT, R224, R13, R27, 0x1f ;  /* 0x00001f1b0de07589 */ /* 0x00086200000e0000 */
[----:B---3--:R3:W-:Y:S01]  /*9390*/  MUFU.EX2 R25, R234 ;  /* 0x000000ea00197308 */ /* 0x0087e20000000800 */
[--C-:B------:R-:W-:Y:S01]  /*93a0*/  FADD.FTZ R33, R33, -R217.reuse ;  /* 0x800000d921217221 */ /* 0x100fe20000010000 */
[----:B------:R-:W-:Y:S01]  /*93b0*/  FADD.FTZ R35, R35, -R217 ;  /* 0x800000d923237221 */ /* 0x000fe20000010000 */
[----:B------:R-:W-:Y:S01]  /*93c0*/  FSEL R32, R6, -INF , P1 ;  /* 0xff80000006207808 */ /* 0x000fe20000800000 */
[----:B------:R-:W-:Y:S01]  /*93d0*/  FMUL.FTZ R223, R119, R223 ;  /* 0x000000df77df7220 */ /* 0x000fe20000410000 */
[----:B--2---:R-:W-:Y:S01]  /*93e0*/  FADD.FTZ R216, R28, -R215 ;  /* 0x800000d71cd87221 */ /* 0x004fe20000010000 */
[----:B---3--:R-:W-:-:S02]  /*93f0*/  IADD3 R234, R8, 0x10, RZ ;  /* 0x0000001008ea7810 */ /* 0x008fc40007ffe0ff */
[----:B----4-:R2:W-:Y:S01]  /*9400*/  MUFU.EX2 R27, R210 ;  /* 0x000000d2001b7308 */ /* 0x0105e20000000800 */
[--C-:B------:R-:W-:Y:S01]  /*9410*/  FADD.FTZ R217, R36, -R229.reuse ;  /* 0x800000e524d97221 */ /* 0x100fe20000010000 */
[----:B------:R-:W-:Y:S01]  /*9420*/  FADD.FTZ R36, R38, -R229 ;  /* 0x800000e526247221 */ /* 0x000fe20000010000 */
[----:B------:R-:W-:Y:S01]  /*9430*/  FFMA.FTZ R38, -R19, R19, 1 ;  /* 0x3f80000013267423 */ /* 0x000fe20000010113 */
[----:B------:R-:W-:-:S04]  /*9440*/  FADD.FTZ R215, R30, -R215 ;  /* 0x800000d71ed77221 */ /* 0x000fc80000010000 */
[----:B------:R3:W-:Y:S01]  /*9450*/  MUFU.EX2 R26, R211 ;  /* 0x000000d3001a7308 */ /* 0x0007e20000000800 */
[----:B--2---:R-:W-:Y:S01]  /*9460*/  FFMA.FTZ R210, R32, UR5, -R230 ;  /* 0x0000000520d27c23 */ /* 0x004fe200080108e6 */
[----:B------:R-:W-:Y:S01]  /*9470*/  FSEL R28, R143, -INF , P2 ;  /* 0xff8000008f1c7808 */ /* 0x000fe20001000000 */
[----:B------:R2:W4:Y:S01]  /*9480*/  SHFL.IDX PT, R32, R13, R234, 0x1f ;  /* 0x00001fea0d207589 */ /* 0x00052200000e0000 */
[----:B------:R-:W-:Y:S01]  /*9490*/  FSEL R30, R142, -INF , P1 ;  /* 0xff8000008e1e7808 */ /* 0x000fe20000800000 */
[----:B------:R-:W-:Y:S01]  /*94a0*/  FMUL.FTZ R38, R38, R223 ;  /* 0x000000df26267220 */ /* 0x000fe20000410000 */
[----:B------:R-:W-:Y:S02]  /*94b0*/  FSEL R223, R4, -INF , P1 ;  /* 0xff80000004df7808 */ /* 0x000fe40000800000 */
[----:B------:R1:W-:Y:S01]  /*94c0*/  MUFU.EX2 R19, R221 ;  /* 0x000000dd00137308 */ /* 0x0003e20000000800 */
[----:B---3--:R-:W-:Y:S01]  /*94d0*/  FSEL R211, R7, -INF , P2 ;  /* 0xff80000007d37808 */ /* 0x008fe20001000000 */
[----:B--2---:R-:W-:-:S04]  /*94e0*/  VIADD R234, R8, 0x14 ;  /* 0x0000001408ea7836 */ /* 0x004fc80000000000 */
[----:B------:R-:W-:Y:S01]  /*94f0*/  FFMA.FTZ R211, R211, UR5, -R230 ;  /* 0x00000005d3d37c23 */ /* 0x000fe200080108e6 */
[----:B-1----:R-:W-:Y:S01]  /*9500*/  FADD.FTZ R221, R39, -R227 ;  /* 0x800000e327dd7221 */ /* 0x002fe20000010000 */
[----:B------:R-:W-:Y:S01]  /*9510*/  FFMA.FTZ R39, -R21, R21, 1 ;  /* 0x3f80000015277423 */ /* 0x000fe20000010115 */
[----:B------:R-:W-:Y:S01]  /*9520*/  FFMA.FTZ R21, -R20, R20, 1 ;  /* 0x3f80000014157423 */ /* 0x000fe20000010114 */
[--C-:B------:R-:W-:Y:S01]  /*9530*/  FFMA.FTZ R28, R28, UR5, -R233.reuse ;  /* 0x000000051c1c7c23 */ /* 0x100fe200080108e9 */
[----:B------:R1:W-:Y:S01]  /*9540*/  MUFU.EX2 R20, R218 ;  /* 0x000000da00147308 */ /* 0x0003e20000000800 */
[----:B------:R-:W-:Y:S01]  /*9550*/  FFMA.FTZ R30, R30, UR5, -R233 ;  /* 0x000000051e1e7c23 */ /* 0x000fe200080108e9 */
[----:B------:R2:W3:Y:S01]  /*9560*/  SHFL.IDX PT, R230, R13, R234, 0x1f ;  /* 0x00001fea0de67589 */ /* 0x0004e200000e0000 */
[----:B------:R-:W-:Y:S01]  /*9570*/  FMUL.FTZ R229, R118, R220 ;  /* 0x000000dc76e57220 */ /* 0x000fe20000410000 */
[----:B------:R-:W-:Y:S02]  /*9580*/  VIADD R233, R8, 0x18 ;  /* 0x0000001808e97836 */ /* 0x000fe40000000000 */
[----:B-1----:R-:W-:Y:S01]  /*9590*/  FMUL.FTZ R218, R98, R219 ;  /* 0x000000db62da7220 */ /* 0x002fe20000410000 */
[----:B------:R-:W-:-:S02]  /*95a0*/  FFMA.FTZ R219, R223, UR5, -R224 ;  /* 0x00000005dfdb7c23 */ /* 0x000fc400080108e0 */
[----:B------:R-:W-:Y:S01]  /*95b0*/  LDS R223, [R11+0x400] ;  /* 0x000400000bdf7984 */ /* 0x000fe20000000800 */
[----:B------:R-:W-:Y:S01]  /*95c0*/  FMUL.FTZ R39, R39, R218 ;  /* 0x000000da27277220 */ /* 0x000fe20000410000 */
[----:B------:R-:W-:Y:S01]  /*95d0*/  FADD.FTZ R37, R37, -R227 ;  /* 0x800000e325257221 */ /* 0x000fe20000010000 */
[----:B------:R-:W-:Y:S01]  /*95e0*/  FMUL.FTZ R218, R21, R229 ;  /* 0x000000e515da7220 */ /* 0x000fe20000410000 */
[----:B------:R-:W-:Y:S01]  /*95f0*/  FSEL R227, R5, -INF , P2 ;  /* 0xff80000005e37808 */ /* 0x000fe20001000000 */
[----:B------:R-:W1:Y:S01]  /*9600*/  SHFL.IDX PT, R229, R13, R233, 0x1f ;  /* 0x00001fe90de57589 */ /* 0x000e6200000e0000 */
[----:B--2---:R-:W-:-:S03]  /*9610*/  IADD3 R234, R8, 0x1c, RZ ;  /* 0x0000001c08ea7810 */ /* 0x004fc60007ffe0ff */
[----:B------:R-:W-:Y:S02]  /*9620*/  FFMA.FTZ R220, R227, UR5, -R224 ;  /* 0x00000005e3dc7c23 */ /* 0x000fe400080108e0 */
[----:B------:R2:W1:Y:S01]  /*9630*/  SHFL.IDX PT, R227, R13, R234, 0x1f ;  /* 0x00001fea0de37589 */ /* 0x00046200000e0000 */
[----:B------:R-:W-:Y:S01]  /*9640*/  FMUL.FTZ R224, R99, R222 ;  /* 0x000000de63e07220 */ /* 0x000fe20000410000 */
[----:B------:R4:W-:Y:S01]  /*9650*/  MUFU.EX2 R21, R139 ;  /* 0x0000008b00157308 */ /* 0x0009e20000000800 */
[----:B--2---:R-:W-:-:S07]  /*9660*/  FSEL R13, R3, -INF , P2 ;  /* 0xff800000030d7808 */ /* 0x004fce0001000000 */
[----:B------:R2:W-:Y:S01]  /*9670*/  MUFU.EX2 R11, R138 ;  /* 0x0000008a000b7308 */ /* 0x0005e20000000800 */
[----:B----4-:R-:W-:Y:S01]  /*9680*/  FSEL R139, R113, -INF , P1 ;  /* 0xff800000718b7808 */ /* 0x010fe20000800000 */
[----:B------:R-:W-:-:S06]  /*9690*/  FFMA.FTZ R222, R13, UR5, -R32 ;  /* 0x000000050dde7c23 */ /* 0x000fcc0008010820 */
[----:B------:R-:W4:Y:S01]  /*96a0*/  MUFU.EX2 R102, R102 ;  /* 0x0000006600667308 */ /* 0x000f220000000800 */
[----:B--2---:R-:W-:Y:S01]  /*96b0*/  FMUL.FTZ R138, R22, R224 ;  /* 0x000000e0168a7220 */ /* 0x004fe20000410000 */
[----:B------:R-:W-:Y:S02]  /*96c0*/  FSEL R224, R2, -INF , P2 ;  /* 0xff80000002e07808 */ /* 0x000fe40001000000 */
[----:B------:R-:W-:Y:S01]  /*96d0*/  FSEL R22, R114, -INF , P1 ;  /* 0xff80000072167808 */ /* 0x000fe20000800000 */
[----:B------:R-:W-:Y:S01]  /*96e0*/  FFMA.FTZ R139, R139, UR5, -R32 ;  /* 0x000000058b8b7c23 */ /* 0x000fe20008010820 */
[----:B------:R-:W-:Y:S02]  /*96f0*/  FMUL.FTZ R32, R96, R216 ;  /* 0x000000d860207220 */ /* 0x000fe40000410000 */
[----:B------:R-:W2:Y:S01]  /*9700*/  MUFU.EX2 R101, R101 ;  /* 0x0000006500657308 */ /* 0x000ea20000000800 */
[--C-:B---3--:R-:W-:Y:S01]  /*9710*/  FFMA.FTZ R224, R224, UR5, -R230.reuse ;  /* 0x00000005e0e07c23 */ /* 0x108fe200080108e6 */
[----:B------:R-:W-:Y:S01]  /*9720*/  FFMA.FTZ R216, R22, UR5, -R230 ;  /* 0x0000000516d87c23 */ /* 0x000fe200080108e6 */
[----:B------:R-:W-:Y:S01]  /*9730*/  FSEL R230, R115, -INF , P2 ;  /* 0xff80000073e67808 */ /* 0x000fe20001000000 */
[----:B------:R-:W-:-:S04]  /*9740*/  FMUL.FTZ R233, R95, R215 ;  /* 0x000000d75fe97220 */ /* 0x000fc80000410000 */
[----:B------:R-:W-:Y:S01]  /*9750*/  MUFU.EX2 R100, R100 ;  /* 0x0000006400647308 */ /* 0x000fe20000000800 */
[----:B-1----:R-:W-:Y:S01]  /*9760*/  FFMA.FTZ R215, R230, UR5, -R229 ;  /* 0x00000005e6d77c23 */ /* 0x002fe200080108e5 */
[----:B------:R-:W-:-:S06]  /*9770*/  FSEL R230, R116, -INF , P2 ;  /* 0xff80000074e67808 */ /* 0x000fcc0001000000 */
[----:B------:R1:W-:Y:S01]  /*9780*/  MUFU.EX2 R13, R137 ;  /* 0x00000089000d7308 */ /* 0x0003e20000000800 */
[----:B----4-:R-:W-:Y:S01]  /*9790*/  FMUL.FTZ R213, R102, R213 ;  /* 0x000000d566d57220 */ /* 0x010fe20000410000 */
[----:B-1----:R-:W-:Y:S01]  /*97a0*/  FMUL.FTZ R137, R23, R32 ;  /* 0x0000002017897220 */ /* 0x002fe20000410000 */
[----:B------:R-:W-:Y:S01]  /*97b0*/  FSEL R32, R117, -INF , P1 ;  /* 0xff80000075207808 */ /* 0x000fe20000800000 */
[----:B------:R-:W-:-:S04]  /*97c0*/  FFMA.FTZ R23, -R205, R205, 1 ;  /* 0x3f800000cd177423 */ /* 0x000fc800000101cd */
[----:B------:R-:W1:Y:S01]  /*97d0*/  MUFU.EX2 R18, R18 ;  /* 0x0000001200127308 */ /* 0x000e620000000800 */
[----:B------:R-:W-:Y:S01]  /*97e0*/  FFMA.FTZ R205, R32, UR5, -R229 ;  /* 0x0000000520cd7c23 */ /* 0x000fe200080108e5 */
[----:B------:R-:W-:Y:S01]  /*97f0*/  FSEL R229, R120, -INF , P1 ;  /* 0xff80000078e57808 */ /* 0x000fe20000800000 */
[----:B------:R-:W-:-:S05]  /*9800*/  FFMA.FTZ R32, -R204, R204, 1 ;  /* 0x3f800000cc207423 */ /* 0x000fca00000101cc */
[----:B------:R3:W-:Y:S01]  /*9810*/  MUFU.EX2 R22, R136 ;  /* 0x0000008800167308 */ /* 0x0007e20000000800 */
[----:B------:R-:W-:Y:S01]  /*9820*/  FFMA.FTZ R209, -R209, R209, 1 ;  /* 0x3f800000d1d17423 */ /* 0x000fe200000101d1 */
[----:B--2---:R-:W-:Y:S01]  /*9830*/  FMUL.FTZ R34, R101, R34 ;  /* 0x0000002265227220 */ /* 0x004fe20000410000 */
[----:B---3--:R-:W-:Y:S01]  /*9840*/  FMUL.FTZ R136, R23, R233 ;  /* 0x000000e917887220 */ /* 0x008fe20000410000 */
[----:B------:R-:W-:Y:S01]  /*9850*/  FMUL.FTZ R233, R97, R214 ;  /* 0x000000d661e97220 */ /* 0x000fe20000410000 */
[--C-:B------:R-:W-:Y:S01]  /*9860*/  FFMA.FTZ R214, R230, UR5, -R227.reuse ;  /* 0x00000005e6d67c23 */ /* 0x100fe200080108e3 */
[C---:B------:R-:W-:Y:S02]  /*9870*/  VIADD R230, R8.reuse, 0x8 ;  /* 0x0000000808e67836 */ /* 0x040fe40000000000 */
[----:B------:R2:W-:Y:S01]  /*9880*/  MUFU.EX2 R23, R135 ;  /* 0x0000008700177308 */ /* 0x0005e20000000800 */
[----:B------:R-:W-:Y:S01]  /*9890*/  FFMA.FTZ R204, R229, UR5, -R227 ;  /* 0x00000005e5cc7c23 */ /* 0x000fe200080108e3 */
[----:B------:R-:W-:Y:S01]  /*98a0*/  FMUL.FTZ R207, R207, R213 ;  /* 0x000000d5cfcf7220 */ /* 0x000fe20000410000 */
[----:B------:R-:W-:Y:S01]  /*98b0*/  VIADD R229, R8, 0x4 ;  /* 0x0000000408e57836 */ /* 0x000fe20000000000 */
[----:B------:R3:W-:Y:S01]  /*98c0*/  SHFL.IDX PT, R213, R223, R230, 0x1f ;  /* 0x00001fe6dfd57589 */ /* 0x0007e200000e0000 */
[----:B------:R-:W-:Y:S01]  /*98d0*/  FFMA.FTZ R227, -R208, R208, 1 ;  /* 0x3f800000d0e37423 */ /* 0x000fe200000101d0 */
[----:B--2---:R-:W-:-:S02]  /*98e0*/  FMUL.FTZ R135, R32, R233 ;  /* 0x000000e920877220 */ /* 0x004fc40000410000 */
[----:B------:R-:W2:Y:S01]  /*98f0*/  MUFU.EX2 R103, R103 ;  /* 0x0000006700677308 */ /* 0x000ea20000000800 */
[C---:B------:R-:W-:Y:S01]  /*9900*/  VIADD R233, R8.reuse, 0x14 ;  /* 0x0000001408e97836 */ /* 0x040fe20000000000 */
[----:B---3--:R-:W-:-:S06]  /*9910*/  IADD3 R230, R8, 0xc, RZ ;  /* 0x0000000c08e67810 */ /* 0x008fcc0007ffe0ff */
[----:B------:R3:W-:Y:S01]  /*9920*/  MUFU.EX2 R32, R134 ;  /* 0x0000008600207308 */ /* 0x0007e20000000800 */
[----:B------:R-:W-:Y:S01]  /*9930*/  FMUL.FTZ R208, R104, R212 ;  /* 0x000000d468d07220 */ /* 0x000fe20000410000 */
[----:B-1----:R-:W-:Y:S01]  /*9940*/  FMUL.FTZ R217, R18, R217 ;  /* 0x000000d912d97220 */ /* 0x002fe20000410000 */
[----:B------:R-:W-:Y:S01]  /*9950*/  SHFL.IDX PT, R212, R223, R229, 0x1f ;  /* 0x00001fe5dfd47589 */ /* 0x000fe200000e0000 */
[----:B---3--:R-:W-:Y:S01]  /*9960*/  FMUL.FTZ R134, R209, R34 ;  /* 0x00000022d1867220 */ /* 0x008fe20000410000 */
[----:B------:R-:W-:Y:S02]  /*9970*/  FMUL.FTZ R34, R100, R35 ;  /* 0x0000002364227220 */ /* 0x000fe40000410000 */
[----:B------:R-:W1:Y:S01]  /*9980*/  SHFL.IDX PT, R209, R223, R8, 0x1f ;  /* 0x00001f08dfd17589 */ /* 0x000e6200000e0000 */
[----:B------:R-:W-:Y:S01]  /*9990*/  FFMA.FTZ R35, -R88, R88, 1 ;  /* 0x3f80000058237423 */ /* 0x000fe20000010158 */
[----:B------:R-:W3:Y:S01]  /*99a0*/  MUFU.EX2 R108, R108 ;  /* 0x0000006c006c7308 */ /* 0x000ee20000000800 */
[----:B------:R-:W-:Y:S01]  /*99b0*/  FMUL.FTZ R88, R228, R34 ;  /* 0x00000022e4587220 */ /* 0x000fe20000410000 */
[----:B------:R4:W-:Y:S04]  /*99c0*/  SHFL.IDX PT, R229, R223, R230, 0x1f ;  /* 0x00001fe6dfe57589 */ /* 0x0009e800000e0000 */
[----:B------:R-:W1:Y:S02]  /*99d0*/  SHFL.IDX PT, R228, R223, R233, 0x1f ;  /* 0x00001fe9dfe47589 */ /* 0x000e6400000e0000 */
[----:B------:R2:W-:Y:S01]  /*99e0*/  MUFU.EX2 R34, R132 ;  /* 0x0000008400227308 */ /* 0x0005e20000000800 */
[----:B----4-:R-:W-:Y:S01]  /*99f0*/  IADD3 R230, R8, 0x18, RZ ;  /* 0x0000001808e67810 */ /* 0x010fe20007ffe0ff */
[----:B--2---:R-:W-:-:S04]  /*9a00*/  FMUL.FTZ R132, R35, R217 ;  /* 0x000000d923847220 */ /* 0x004fc80000410000 */
[----:B------:R-:W2:Y:S02]  /*9a10*/  SHFL.IDX PT, R217, R223, R230, 0x1f ;  /* 0x00001fe6dfd97589 */ /* 0x000ea400000e0000 */
[----:B------:R-:W4:Y:S01]  /*9a20*/  MUFU.EX2 R105, R105 ;  /* 0x0000006900697308 */ /* 0x000f220000000800 */
[----:B------:R-:W-:Y:S01]  /*9a30*/  FFMA.FTZ R206, -R206, R206, 1 ;  /* 0x3f800000cece7423 */ /* 0x000fe200000101ce */
[----:B------:R-:W-:Y:S01]  /*9a40*/  FMUL.FTZ R33, R103, R33 ;  /* 0x0000002167217220 */ /* 0x000fe20000410000 */
[----:B---3--:R-:W-:Y:S02]  /*9a50*/  FMUL.FTZ R37, R108, R37 ;  /* 0x000000256c257220 */ /* 0x008fe40000410000 */
[----:B------:R-:W-:-:S03]  /*9a60*/  FMUL.FTZ R208, R206, R208 ;  /* 0x000000d0ced07220 */ /* 0x000fc60000410000 */
[----:B------:R-:W3:Y:S01]  /*9a70*/  MUFU.EX2 R107, R107 ;  /* 0x0000006b006b7308 */ /* 0x000ee20000000800 */
[----:B------:R-:W-:-:S07]  /*9a80*/  FMUL.FTZ R206, R227, R33 ;  /* 0x00000021e3ce7220 */ /* 0x000fce0000410000 */
[----:B------:R-:W2:Y:S01]  /*9a90*/  MUFU.EX2 R111, R111 ;  /* 0x0000006f006f7308 */ /* 0x000ea20000000800 */
[----:B-1----:R-:W-:-:S07]  /*9aa0*/  FADD.FTZ R40, R40, -R209 ;  /* 0x800000d128287221 */ /* 0x002fce0000010000 */
[----:B------:R-:W1:Y:S01]  /*9ab0*/  MUFU.EX2 R106, R106 ;  /* 0x0000006a006a7308 */ /* 0x000e620000000800 */
[----:B------:R-:W-:-:S07]  /*9ac0*/  FADD.FTZ R42, R42, -R209 ;  /* 0x800000d12a2a7221 */ /* 0x000fce0000010000 */
[----:B------:R4:W-:Y:S01]  /*9ad0*/  MUFU.EX2 R33, R133 ;  /* 0x0000008500217308 */ /* 0x0009e20000000800 */
[----:B------:R-:W-:-:S07]  /*9ae0*/  FADD.FTZ R209, R49, -R228 ;  /* 0x800000e431d17221 */ /* 0x000fce0000010000 */
[----:B------:R-:W1:Y:S01]  /*9af0*/  MUFU.EX2 R110, R110 ;  /* 0x0000006e006e7308 */ /* 0x000e620000000800 */
[----:B----4-:R-:W-:Y:S01]  /*9b00*/  FFMA.FTZ R133, -R235, R235, 1 ;  /* 0x3f800000eb857423 */ /* 0x010fe200000101eb */
[----:B------:R-:W-:-:S03]  /*9b10*/  FMUL.FTZ R49, R105, R40 ;  /* 0x0000002869317220 */ /* 0x000fc60000410000 */
[----:B------:R-:W-:-:S03]  /*9b20*/  FMUL.FTZ R133, R133, R37 ;  /* 0x0000002585857220 */ /* 0x000fc60000410000 */
[----:B------:R-:W4:Y:S01]  /*9b30*/  MUFU.EX2 R109, R109 ;  /* 0x0000006d006d7308 */ /* 0x000f220000000800 */
[--C-:B------:R-:W-:Y:S01]  /*9b40*/  FADD.FTZ R43, R43, -R212.reuse ;  /* 0x800000d42b2b7221 */ /* 0x100fe20000010000 */
[----:B------:R-:W-:-:S06]  /*9b50*/  FADD.FTZ R41, R41, -R212 ;  /* 0x800000d429297221 */ /* 0x000fcc0000010000 */
[----:B------:R1:W-:Y:S01]  /*9b60*/  MUFU.EX2 R37, R129 ;  /* 0x0000008100257308 */ /* 0x0003e20000000800 */
[----:B---3--:R-:W-:Y:S01]  /*9b70*/  FMUL.FTZ R36, R107, R36 ;  /* 0x000000246b247220 */ /* 0x008fe20000410000 */
[----:B--2---:R-:W-:Y:S01]  /*9b80*/  FADD.FTZ R212, R52, -R217 ;  /* 0x800000d934d47221 */ /* 0x004fe20000010000 */
[----:B------:R-:W-:Y:S02]  /*9b90*/  VIADD R227, R8, 0x10 ;  /* 0x0000001008e37836 */ /* 0x000fe40000000000 */
[----:B-1----:R-:W-:Y:S01]  /*9ba0*/  FADD.FTZ R129, R45, -R229 ;  /* 0x800000e52d817221 */ /* 0x002fe20000010000 */
[----:B------:R-:W-:Y:S01]  /*9bb0*/  FFMA.FTZ R45, -R231, R231, 1 ;  /* 0x3f800000e72d7423 */ /* 0x000fe200000101e7 */
[----:B------:R-:W-:Y:S01]  /*9bc0*/  FFMA.FTZ R226, -R226, R226, 1 ;  /* 0x3f800000e2e27423 */ /* 0x000fe200000101e2 */
[----:B------:R-:W-:Y:S02]  /*9bd0*/  FMUL.FTZ R52, R111, R43 ;  /* 0x0000002b6f347220 */ /* 0x000fe40000410000 */
[----:B------:R-:W-:Y:S01]  /*9be0*/  FMUL.FTZ R45, R45, R49 ;  /* 0x000000312d2d7220 */ /* 0x000fe20000410000 */
[----:B------:R-:W-:Y:S01]  /*9bf0*/  FFMA.FTZ R49, -R90, R90, 1 ;  /* 0x3f8000005a317423 */ /* 0x000fe2000001015a */
[--C-:B------:R-:W-:Y:S01]  /*9c00*/  FADD.FTZ R44, R44, -R213.reuse ;  /* 0x800000d52c2c7221 */ /* 0x100fe20000010000 */
[----:B------:R-:W-:Y:S01]  /*9c10*/  FFMA.FTZ R225, -R225, R225, 1 ;  /* 0x3f800000e1e17423 */ /* 0x000fe200000101e1 */
[----:B------:R-:W-:Y:S01]  /*9c20*/  FMUL.FTZ R221, R106, R221 ;  /* 0x000000dd6add7220 */ /* 0x000fe20000410000 */
[----:B------:R-:W-:Y:S01]  /*9c30*/  FADD.FTZ R46, R46, -R213 ;  /* 0x800000d52e2e7221 */ /* 0x000fe20000010000 */
[----:B------:R1:W2:Y:S01]  /*9c40*/  MUFU.EX2 R35, R131 ;  /* 0x0000008300237308 */ /* 0x0002a20000000800 */
[----:B------:R-:W-:Y:S01]  /*9c50*/  FMUL.FTZ R49, R49, R52 ;  /* 0x0000003431317220 */ /* 0x000fe20000410000 */
[----:B------:R-:W-:Y:S01]  /*9c60*/  FFMA.FTZ R52, -R237, R237, 1 ;  /* 0x3f800000ed347423 */ /* 0x000fe200000101ed */
[----:B------:R-:W-:Y:S01]  /*9c70*/  FMUL.FTZ R44, R110, R44 ;  /* 0x0000002c6e2c7220 */ /* 0x000fe20000410000 */
[----:B------:R-:W3:Y:S01]  /*9c80*/  SHFL.IDX PT, R227, R223, R227, 0x1f ;  /* 0x00001fe3dfe37589 */ /* 0x000ee200000e0000 */
[----:B------:R-:W-:Y:S01]  /*9c90*/  FFMA.FTZ R92, -R92, R92, 1 ;  /* 0x3f8000005c5c7423 */ /* 0x000fe2000001015c */
[----:B------:R-:W-:Y:S01]  /*9ca0*/  FFMA.FTZ R91, -R91, R91, 1 ;  /* 0x3f8000005b5b7423 */ /* 0x000fe2000001015b */
[----:B------:R-:W-:Y:S01]  /*9cb0*/  FMUL.FTZ R46, R14, R46 ;  /* 0x0000002e0e2e7220 */ /* 0x000fe20000410000 */
[----:B-1----:R-:W-:-:S02]  /*9cc0*/  FMUL.FTZ R131, R226, R36 ;  /* 0x00000024e2837220 */ /* 0x002fc40000410000 */
[----:B------:R1:W-:Y:S01]  /*9cd0*/  MUFU.EX2 R36, R130 ;  /* 0x0000008200247308 */ /* 0x0003e20000000800 */
[----:B----4-:R-:W-:Y:S01]  /*9ce0*/  FMUL.FTZ R129, R109, R129 ;  /* 0x000000816d817220 */ /* 0x010fe20000410000 */
[----:B------:R-:W4:Y:S01]  /*9cf0*/  SHFL.IDX PT, R223, R223, R234, 0x1f ;  /* 0x00001feadfdf7589 */ /* 0x000f2200000e0000 */
[----:B------:R-:W-:Y:S01]  /*9d00*/  FMUL.FTZ R52, R52, R44 ;  /* 0x0000002c34347220 */ /* 0x000fe20000410000 */
[----:B------:R-:W-:Y:S01]  /*9d10*/  FMUL.FTZ R44, R92, R46 ;  /* 0x0000002e5c2c7220 */ /* 0x000fe20000410000 */
[----:B-1----:R-:W-:Y:S01]  /*9d20*/  FMUL.FTZ R130, R225, R221 ;  /* 0x000000dde1827220 */ /* 0x002fe20000410000 */
[----:B------:R-:W-:Y:S02]  /*9d30*/  VIADD R221, R8, 0x8 ;  /* 0x0000000808dd7836 */ /* 0x000fe40000000000 */
[----:B------:R-:W-:-:S03]  /*9d40*/  FMUL.FTZ R46, R91, R129 ;  /* 0x000000815b2e7220 */ /* 0x000fc60000410000 */
[----:B------:R-:W1:Y:S01]  /*9d50*/  SHFL.IDX PT, R91, R17, R221, 0x1f ;  /* 0x00001fdd115b7589 */ /* 0x000e6200000e0000 */
[----:B------:R-:W-:Y:S01]  /*9d60*/  FFMA.FTZ R232, -R232, R232, 1 ;  /* 0x3f800000e8e87423 */ /* 0x000fe200000101e8 */
[----:B------:R-:W-:Y:S01]  /*9d70*/  FMUL.FTZ R41, R15, R41 ;  /* 0x000000290f297220 */ /* 0x000fe20000410000 */
[----:B------:R-:W-:Y:S01]  /*9d80*/  FADD.FTZ R47, R47, -R229 ;  /* 0x800000e52f2f7221 */ /* 0x000fe20000010000 */
[--C-:B---3--:R-:W-:Y:S01]  /*9d90*/  FADD.FTZ R48, R48, -R227.reuse ;  /* 0x800000e330307221 */ /* 0x108fe20000010000 */
[----:B------:R-:W-:Y:S01]  /*9da0*/  FADD.FTZ R50, R50, -R227 ;  /* 0x800000e332327221 */ /* 0x000fe20000010000 */
[----:B------:R-:W-:Y:S01]  /*9db0*/  FMUL.FTZ R43, R232, R41 ;  /* 0x00000029e82b7220 */ /* 0x000fe20000410000 */
[----:B------:R-:W-:Y:S01]  /*9dc0*/  FFMA.FTZ R236, -R236, R236, 1 ;  /* 0x3f800000ecec7423 */ /* 0x000fe200000101ec */
[----:B------:R-:W-:Y:S01]  /*9dd0*/  FFMA.FTZ R93, -R93, R93, 1 ;  /* 0x3f8000005d5d7423 */ /* 0x000fe2000001015d */
[----:B------:R-:W-:Y:S01]  /*9de0*/  FMUL.FTZ R47, R24, R47 ;  /* 0x0000002f182f7220 */ /* 0x000fe20000410000 */
[----:B------:R-:W-:Y:S01]  /*9df0*/  FMUL.FTZ R48, R25, R48 ;  /* 0x0000003019307220 */ /* 0x000fe20000410000 */
[----:B----4-:R-:W-:Y:S01]  /*9e00*/  FADD.FTZ R40, R53, -R223 ;  /* 0x800000df35287221 */ /* 0x010fe20000010000 */
[----:B------:R-:W-:Y:S01]  /*9e10*/  FFMA.FTZ R53, -R164, R164, 1 ;  /* 0x3f800000a4357423 */ /* 0x000fe200000101a4 */
[----:B------:R-:W-:Y:S01]  /*9e20*/  FMUL.FTZ R41, R26, R50 ;  /* 0x000000321a297220 */ /* 0x000fe20000410000 */
[----:B------:R-:W-:Y:S01]  /*9e30*/  FFMA.FTZ R94, -R94, R94, 1 ;  /* 0x3f8000005e5e7423 */ /* 0x000fe2000001015e */
[----:B------:R-:W-:Y:S01]  /*9e40*/  FMUL.FTZ R209, R27, R209 ;  /* 0x000000d11bd17220 */ /* 0x000fe20000410000 */
[----:B------:R-:W-:-:S02]  /*9e50*/  VIADD R225, R8, 0x4 ;  /* 0x0000000408e17836 */ /* 0x000fc40000000000 */
[----:B------:R-:W-:Y:S02]  /*9e60*/  VIADD R235, R8, 0x10 ;  /* 0x0000001008eb7836 */ /* 0x000fe40000000000 */
[----:B------:R-:W-:Y:S01]  /*9e70*/  FMUL.FTZ R53, R53, R47 ;  /* 0x0000002f35357220 */ /* 0x000fe20000410000 */
[----:B------:R-:W-:Y:S01]  /*9e80*/  FMUL.FTZ R50, R236, R48 ;  /* 0x00000030ec327220 */ /* 0x000fe20000410000 */
[----:B------:R-:W-:Y:S01]  /*9e90*/  FMUL.FTZ R47, R94, R41 ;  /* 0x000000295e2f7220 */ /* 0x000fe20000410000 */
[--C-:B-1----:R-:W-:Y:S01]  /*9ea0*/  FADD.FTZ R60, R60, -R91.reuse ;  /* 0x8000005b3c3c7221 */ /* 0x102fe20000010000 */
[----:B------:R-:W-:Y:S01]  /*9eb0*/  FADD.FTZ R62, R62, -R91 ;  /* 0x8000005b3e3e7221 */ /* 0x000fe20000010000 */
[----:B------:R-:W-:Y:S01]  /*9ec0*/  IADD3 R226, R8, 0xc, RZ ;  /* 0x0000000c08e27810 */ /* 0x000fe20007ffe0ff */
[----:B------:R-:W-:Y:S01]  /*9ed0*/  LDS R91, [R12+0x400] ;  /* 0x000400000c5b7984 */ /* 0x000fe20000000800 */
[----:B------:R-:W-:-:S03]  /*9ee0*/  FMUL.FTZ R48, R93, R209 ;  /* 0x000000d15d307220 */ /* 0x000fc60000410000 */
[----:B------:R-:W1:Y:S04]  /*9ef0*/  SHFL.IDX PT, R41, R17, R8, 0x1f ;  /* 0x00001f0811297589 */ /* 0x000e6800000e0000 */
[----:B------:R-:W3:Y:S04]  /*9f00*/  SHFL.IDX PT, R90, R17, R225, 0x1f ;  /* 0x00001fe1115a7589 */ /* 0x000ee800000e0000 */
[----:B------:R-:W4:Y:S04]  /*9f10*/  SHFL.IDX PT, R93, R17, R235, 0x1f ;  /* 0x00001feb115d7589 */ /* 0x000f2800000e0000 */
[----:B------:R-:W2:Y:S04]  /*9f20*/  SHFL.IDX PT, R129, R17, R233, 0x1f ;  /* 0x00001fe911817589 */ /* 0x000ea800000e0000 */
[----:B------:R-:W2:Y:S04]  /*9f30*/  SHFL.IDX PT, R92, R17, R230, 0x1f ;  /* 0x00001fe6115c7589 */ /* 0x000ea800000e0000 */
[----:B------:R-:W2:Y:S04]  /*9f40*/  SHFL.IDX PT, R209, R17, R226, 0x1f ;  /* 0x00001fe211d17589 */ /* 0x000ea800000e0000 */
[----:B------:R1:W2:Y:S01]  /*9f50*/  SHFL.IDX PT, R94, R17, R234, 0x1f ;  /* 0x00001fea115e7589 */ /* 0x0002a200000e0000 */
[----:B------:R-:W-:Y:S01]  /*9f60*/  FADD.FTZ R223, R55, -R223 ;  /* 0x800000df37df7221 */ /* 0x000fe20000010000 */
[----:B------:R-:W2:Y:S01]  /*9f70*/  MUFU.EX2 R127, R127 ;  /* 0x0000007f007f7308 */ /* 0x000ea20000000800 */
        /* <DEDUP_REMOVED lines=14> */
[----:B---3--:R-:W-:Y:S01]  /*a060*/  FADD.FTZ R57, R57, -R90 ;  /* 0x8000005a39397221 */ /* 0x008fe20000010000 */
[--C-:B----4-:R-:W-:Y:S01]  /*a070*/  FADD.FTZ R64, R64, -R93.reuse ;  /* 0x8000005d40407221 */ /* 0x110fe20000010000 */
[----:B------:R1:W-:Y:S01]  /*a080*/  MUFU.EX2 R17, R28 ;  /* 0x0000001c00117308 */ /* 0x0003e20000000800 */
[----:B------:R-:W-:Y:S01]  /*a090*/  FADD.FTZ R93, R66, -R93 ;  /* 0x8000005d425d7221 */ /* 0x000fe20000010000 */
[----:B--2---:R-:W-:Y:S01]  /*a0a0*/  FADD.FTZ R66, R65, -R129 ;  /* 0x8000008141427221 */ /* 0x004fe20000010000 */
[----:B------:R-:W-:Y:S01]  /*a0b0*/  FMUL.FTZ R42, R89, R42 ;  /* 0x0000002a592a7220 */ /* 0x000fe20000410000 */
[----:B------:R-:W-:Y:S01]  /*a0c0*/  FADD.FTZ R65, R68, -R92 ;  /* 0x8000005c44417221 */ /* 0x000fe20000010000 */
[----:B------:R-:W-:Y:S01]  /*a0d0*/  FFMA.FTZ R89, -R163, R163, 1 ;  /* 0x3f800000a3597423 */ /* 0x000fe200000101a3 */
[----:B------:R-:W-:Y:S01]  /*a0e0*/  FMUL.FTZ R51, R19, R51 ;  /* 0x0000003313337220 */ /* 0x000fe20000410000 */
[--C-:B------:R-:W-:Y:S01]  /*a0f0*/  FADD.FTZ R63, R63, -R209.reuse ;  /* 0x800000d13f3f7221 */ /* 0x100fe20000010000 */
        /* <DEDUP_REMOVED lines=23> */
[----:B------:R-:W3:Y:S01]  /*a270*/  MUFU.EX2 R124, R124 ;  /* 0x0000007c007c7308 */ /* 0x000ee20000000800 */
[----:B------:R-:W-:Y:S01]  /*a280*/  FMUL.FTZ R89, R89, R212 ;  /* 0x000000d459597220 */ /* 0x000fe20000410000 */
[----:B------:R-:W-:Y:S01]  /*a290*/  FADD.FTZ R61, R61, -R209 ;  /* 0x800000d13d3d7221 */ /* 0x000fe20000010000 */
[----:B------:R-:W-:Y:S01]  /*a2a0*/  FADD.FTZ R67, R67, -R129 ;  /* 0x8000008143437221 */ /* 0x000fe20000010000 */
[----:B------:R-:W-:Y:S01]  /*a2b0*/  FMUL.FTZ R57, R57, R63 ;  /* 0x0000003f39397220 */ /* 0x000fe20000410000 */
[----:B------:R-:W-:Y:S01]  /*a2c0*/  FMUL.FTZ R56, R56, R93 ;  /* 0x0000005d38387220 */ /* 0x000fe20000410000 */
[----:B------:R-:W1:Y:S01]  /*a2d0*/  SHFL.IDX PT, R62, R91, R221, 0x1f ;  /* 0x00001fdd5b3e7589 */ /* 0x000e6200000e0000 */
[----:B------:R-:W-:-:S03]  /*a2e0*/  FADD.FTZ R58, R58, -R41 ;  /* 0x800000293a3a7221 */ /* 0x000fc60000010000 */
[----:B------:R-:W-:Y:S01]  /*a2f0*/  SHFL.IDX PT, R212, R91, R8, 0x1f ;  /* 0x00001f085bd47589 */ /* 0x000fe200000e0000 */
[----:B------:R-:W1:Y:S03]  /*a300*/  MUFU.EX2 R126, R126 ;  /* 0x0000007e007e7308 */ /* 0x000e660000000800 */
[----:B------:R-:W-:Y:S04]  /*a310*/  SHFL.IDX PT, R63, R91, R225, 0x1f ;  /* 0x00001fe15b3f7589 */ /* 0x000fe800000e0000 */
[----:B------:R-:W-:Y:S04]  /*a320*/  SHFL.IDX PT, R112, R91, R226, 0x1f ;  /* 0x00001fe25b707589 */ /* 0x000fe800000e0000 */
[----:B------:R-:W-:Y:S04]  /*a330*/  SHFL.IDX PT, R209, R91, R235, 0x1f ;  /* 0x00001feb5bd17589 */ /* 0x000fe800000e0000 */
[----:B------:R-:W-:Y:S04]  /*a340*/  SHFL.IDX PT, R93, R91, R233, 0x1f ;  /* 0x00001fe95b5d7589 */ /* 0x000fe800000e0000 */
[----:B------:R-:W-:Y:S04]  /*a350*/  SHFL.IDX PT, R129, R91, R230, 0x1f ;  /* 0x00001fe65b817589 */ /* 0x000fe800000e0000 */
[----:B------:R-:W1:Y:S01]  /*a360*/  SHFL.IDX PT, R91, R91, R234, 0x1f ;  /* 0x00001fea5b5b7589 */ /* 0x000e6200000e0000 */
[----:B------:R-:W1:Y:S01]  /*a370*/  MUFU.EX2 R122, R122 ;  /* 0x0000007a007a7308 */ /* 0x000e620000000800 */
[----:B------:R-:W-:Y:S01]  /*a380*/  FFMA.FTZ R69, -R157, R157, 1 ;  /* 0x3f8000009d457423 */ /* 0x000fe2000001019d */
[----:B------:R-:W-:Y:S01]  /*a390*/  FMUL.FTZ R58, R23, R58 ;  /* 0x0000003a173a7220 */ /* 0x000fe20000410000 */
[----:B------:R1:W5:Y:S04]  /*a3a0*/  LDL.LU R163, [R1+0xe4] ;  /* 0x0000e40001a37983 */ /* 0x0003680000300800 */
[----:B------:R1:W5:Y:S01]  /*a3b0*/  LDL.LU R162, [R1+0xe0] ;  /* 0x0000e00001a27983 */ /* 0x0003620000300800 */
[----:B------:R-:W1:Y:S03]  /*a3c0*/  MUFU.EX2 R125, R125 ;  /* 0x0000007d007d7308 */ /* 0x000e660000000800 */
[----:B------:R1:W5:Y:S01]  /*a3d0*/  LDL.LU R161, [R1+0xdc] ;  /* 0x0000dc0001a17983 */ /* 0x0003620000300800 */
[----:B------:R-:W-:Y:S01]  /*a3e0*/  FMUL.FTZ R59, R33, R59 ;  /* 0x0000003b213b7220 */ /* 0x000fe20000410000 */
[----:B------:R-:W-:-:S02]  /*a3f0*/  FMUL.FTZ R69, R69, R58 ;  /* 0x0000003a45457220 */ /* 0x000fc40000410000 */
[----:B------:R1:W5:Y:S01]  /*a400*/  LDL.LU R160, [R1+0xd8] ;  /* 0x0000d80001a07983 */ /* 0x0003620000300800 */
[----:B------:R4:W-:Y:S01]  /*a410*/  MUFU.EX2 R41, R29 ;  /* 0x0000001d00297308 */ /* 0x0009e20000000800 */
[----:B------:R-:W-:Y:S02]  /*a420*/  FFMA.FTZ R58, -R150, R150, 1 ;  /* 0x3f800000963a7423 */ /* 0x000fe40000010196 */
[----:B------:R1:W5:Y:S01]  /*a430*/  LDL.LU R159, [R1+0xd4] ;  /* 0x0000d400019f7983 */ /* 0x0003620000300800 */
[----:B--2---:R-:W-:Y:S01]  /*a440*/  FMUL.FTZ R64, R128, R64 ;  /* 0x0000004080407220 */ /* 0x004fe20000410000 */
[----:B------:R-:W-:Y:S02]  /*a450*/  FADD.FTZ R92, R70, -R92 ;  /* 0x8000005c465c7221 */ /* 0x000fe40000010000 */
[----:B------:R2:W5:Y:S01]  /*a460*/  LDL.LU R158, [R1+0xd0] ;  /* 0x0000d000019e7983 */ /* 0x0005620000300800 */
[----:B----4-:R-:W-:-:S03]  /*a470*/  FFMA.FTZ R29, -R155, R155, 1 ;  /* 0x3f8000009b1d7423 */ /* 0x010fc6000001019b */
[----:B------:R2:W5:Y:S01]  /*a480*/  LDL.LU R157, [R1+0xcc] ;  /* 0x0000cc00019d7983 */ /* 0x0005620000300800 */
[----:B------:R-:W-:Y:S01]  /*a490*/  FFMA.FTZ R70, -R154, R154, 1 ;  /* 0x3f8000009a467423 */ /* 0x000fe2000001019a */
[----:B------:R4:W2:Y:S02]  /*a4a0*/  MUFU.EX2 R12, R31 ;  /* 0x0000001f000c7308 */ /* 0x0008a40000000800 */
[----:B------:R1:W5:Y:S01]  /*a4b0*/  LDL.LU R156, [R1+0xc8] ;  /* 0x0000c800019c7983 */ /* 0x0003620000300800 */
[----:B------:R-:W-:Y:S01]  /*a4c0*/  FMUL.FTZ R29, R29, R59 ;  /* 0x0000003b1d1d7220 */ /* 0x000fe20000410000 */
[----:B------:R-:W-:Y:S02]  /*a4d0*/  FMUL.FTZ R64, R58, R64 ;  /* 0x000000403a407220 */ /* 0x000fe40000410000 */
[----:B------:R1:W5:Y:S01]  /*a4e0*/  LDL.LU R155, [R1+0xc4] ;  /* 0x0000c400019b7983 */ /* 0x0003620000300800 */
[----:B------:R-:W-:Y:S01]  /*a4f0*/  FFMA.FTZ R59, -R149, R149, 1 ;  /* 0x3f800000953b7423 */ /* 0x000fe20000010195 */
[----:B------:R-:W-:Y:S01]  /*a500*/  FMUL.FTZ R66, R121, R66 ;  /* 0x0000004279427220 */ /* 0x000fe20000410000 */
[----:B----4-:R-:W-:Y:S01]  /*a510*/  FFMA.FTZ R31, -R152, R152, 1 ;  /* 0x3f800000981f7423 */ /* 0x010fe20000010198 */
[----:B------:R4:W5:Y:S01]  /*a520*/  LDL.LU R154, [R1+0xc0] ;  /* 0x0000c000019a7983 */ /* 0x0009620000300800 */
[----:B------:R-:W-:Y:S01]  /*a530*/  FFMA.FTZ R58, -R148, R148, 1 ;  /* 0x3f800000943a7423 */ /* 0x000fe20000010194 */
[----:B---3--:R-:W-:-:S02]  /*a540*/  FMUL.FTZ R67, R124, R67 ;  /* 0x000000437c437220 */ /* 0x008fc40000410000 */
[----:B------:R4:W5:Y:S01]  /*a550*/  LDL.LU R153, [R1+0xbc] ;  /* 0x0000bc0001997983 */ /* 0x0009620000300800 */
[----:B------:R-:W-:Y:S01]  /*a560*/  FMUL.FTZ R61, R36, R61 ;  /* 0x0000003d243d7220 */ /* 0x000fe20000410000 */
[----:B------:R-:W-:Y:S02]  /*a570*/  FMUL.FTZ R60, R34, R60 ;  /* 0x0000003c223c7220 */ /* 0x000fe40000410000 */
[----:B------:R4:W5:Y:S01]  /*a580*/  LDL.LU R152, [R1+0xb8] ;  /* 0x0000b80001987983 */ /* 0x0009620000300800 */
[----:B------:R-:W-:-:S03]  /*a590*/  FMUL.FTZ R59, R59, R66 ;  /* 0x000000423b3b7220 */ /* 0x000fc60000410000 */
[----:B------:R4:W5:Y:S01]  /*a5a0*/  LDL.LU R151, [R1+0xb4] ;  /* 0x0000b40001977983 */ /* 0x0009620000300800 */
[----:B------:R-:W-:Y:S01]  /*a5b0*/  FMUL.FTZ R58, R58, R67 ;  /* 0x000000433a3a7220 */ /* 0x000fe20000410000 */
[----:B------:R-:W-:Y:S02]  /*a5c0*/  FFMA.FTZ R66, -R147, R147, 1 ;  /* 0x3f80000093427423 */ /* 0x000fe40000010193 */
[----:B------:R4:W5:Y:S01]  /*a5d0*/  LDL.LU R150, [R1+0xb0] ;  /* 0x0000b00001967983 */ /* 0x0009620000300800 */
[----:B-1----:R-:W-:Y:S01]  /*a5e0*/  FMUL.FTZ R65, R126, R65 ;  /* 0x000000417e417220 */ /* 0x002fe20000410000 */
[----:B------:R-:W-:Y:S02]  /*a5f0*/  FMUL.FTZ R31, R31, R61 ;  /* 0x0000003d1f1f7220 */ /* 0x000fe40000410000 */
[----:B------:R4:W5:Y:S01]  /*a600*/  LDL.LU R149, [R1+0xac] ;  /* 0x0000ac0001957983 */ /* 0x0009620000300800 */
[----:B------:R-:W-:Y:S01]  /*a610*/  FFMA.FTZ R67, -R146, R146, 1 ;  /* 0x3f80000092437423 */ /* 0x000fe20000010192 */
[----:B------:R-:W-:-:S02]  /*a620*/  FMUL.FTZ R70, R70, R60 ;  /* 0x0000003c46467220 */ /* 0x000fc40000410000 */
[----:B------:R4:W5:Y:S01]  /*a630*/  LDL.LU R148, [R1+0xa8] ;  /* 0x0000a80001947983 */ /* 0x0009620000300800 */
[----:B------:R-:W-:Y:S01]  /*a640*/  FFMA.FTZ R61, -R145, R145, 1 ;  /* 0x3f800000913d7423 */ /* 0x000fe20000010191 */
[----:B------:R-:W-:Y:S02]  /*a650*/  FMUL.FTZ R90, R122, R90 ;  /* 0x0000005a7a5a7220 */ /* 0x000fe40000410000 */
[----:B------:R4:W5:Y:S01]  /*a660*/  LDL.LU R147, [R1+0xa4] ;  /* 0x0000a40001937983 */ /* 0x0009620000300800 */
[----:B------:R-:W-:Y:S01]  /*a670*/  FFMA.FTZ R60, -R144, R144, 1 ;  /* 0x3f800000903c7423 */ /* 0x000fe20000010190 */
[--C-:B------:R-:W-:Y:S01]  /*a680*/  FADD.FTZ R76, R76, -R62.reuse ;  /* 0x8000003e4c4c7221 */ /* 0x100fe20000010000 */
[----:B------:R-:W-:Y:S01]  /*a690*/  FADD.FTZ R78, R78, -R62 ;  /* 0x8000003e4e4e7221 */ /* 0x000fe20000010000 */
        /* <DEDUP_REMOVED lines=35> */
[----:B------:R-:W-:-:S03]  /*a8d0*/  FFMA.FTZ R212, -R2, R2, 1 ;  /* 0x3f80000002d47423 */ /* 0x000fc60000010102 */
[----:B------:R4:W5:Y:S04]  /*a8e0*/  LDL.LU R4, [R1+0x78] ;  /* 0x0000780001047983 */ /* 0x0009680000300800 */
[----:B------:R4:W5:Y:S04]  /*a8f0*/  LDL.LU R3, [R1+0x74] ;  /* 0x0000740001037983 */ /* 0x0009680000300800 */
[----:B------:R4:W5:Y:S04]  /*a900*/  LDL.LU R2, [R1+0x70] ;  /* 0x0000700001027983 */ /* 0x0009680000300800 */
[----:B------:R-:W3:Y:S01]  /*a910*/  LDL R213, [R1+0x54] ;  /* 0x0000540001d57983 */ /* 0x000ee20000100800 */
[----:B------:R-:W1:Y:S01]  /*a920*/  MUFU.EX2 R123, R123 ;  /* 0x0000007b007b7308 */ /* 0x000e620000000800 */
[----:B------:R-:W-:Y:S01]  /*a930*/  FADD.FTZ R73, R73, -R63 ;  /* 0x8000003f49497221 */ /* 0x000fe20000010000 */
[----:B------:R-:W-:-:S06]  /*a940*/  FMUL.FTZ R72, R17, R72 ;  /* 0x0000004811487220 */ /* 0x000fcc0000410000 */
[----:B------:R-:W4:Y:S01]  /*a950*/  MUFU.EX2 R205, R205 ;  /* 0x000000cd00cd7308 */ /* 0x000f220000000800 */
[----:B------:R-:W-:-:S07]  /*a960*/  FADD.FTZ R63, R75, -R63 ;  /* 0x8000003f4b3f7221 */ /* 0x000fce0000010000 */
[----:B------:R-:W4:Y:S08]  /*a970*/  MUFU.EX2 R204, R204 ;  /* 0x000000cc00cc7308 */ /* 0x000f300000000800 */
[----:B------:R-:W4:Y:S08]  /*a980*/  MUFU.EX2 R222, R222 ;  /* 0x000000de00de7308 */ /* 0x000f300000000800 */
[----:B------:R-:W4:Y:S08]  /*a990*/  MUFU.EX2 R139, R139 ;  /* 0x0000008b008b7308 */ /* 0x000f300000000800 */
[----:B------:R-:W4:Y:S08]  /*a9a0*/  MUFU.EX2 R224, R224 ;  /* 0x000000e000e07308 */ /* 0x000f300000000800 */
[----:B------:R-:W4:Y:S08]  /*a9b0*/  MUFU.EX2 R216, R216 ;  /* 0x000000d800d87308 */ /* 0x000f300000000800 */
[----:B------:R-:W4:Y:S08]  /*a9c0*/  MUFU.EX2 R211, R211 ;  /* 0x000000d300d37308 */ /* 0x000f300000000800 */
[----:B------:R-:W4:Y:S08]  /*a9d0*/  MUFU.EX2 R210, R210 ;  /* 0x000000d200d27308 */ /* 0x000f300000000800 */
[----:B------:R-:W4:Y:S08]  /*a9e0*/  MUFU.EX2 R220, R220 ;  /* 0x000000dc00dc7308 */ /* 0x000f300000000800 */
[----:B------:R-:W4:Y:S01]  /*a9f0*/  MUFU.EX2 R219, R219 ;  /* 0x000000db00db7308 */ /* 0x000f220000000800 */
[----:B------:R-:W-:-:S07]  /*aa00*/  FMUL.FTZ R62, R62, R72 ;  /* 0x000000483e3e7220 */ /* 0x000fce0000410000 */
[----:B------:R-:W4:Y:S08]  /*aa10*/  MUFU.EX2 R215, R215 ;  /* 0x000000d700d77308 */ /* 0x000f300000000800 */
[----:B------:R-:W4:Y:S01]  /*aa20*/  MUFU.EX2 R214, R214 ;  /* 0x000000d600d67308 */ /* 0x000f220000000800 */
[----:B------:R-:W-:Y:S01]  /*aa30*/  FMUL.FTZ R74, R40, R74 ;  /* 0x0000004a284a7220 */ /* 0x000fe20000410000 */
[----:B--2---:R-:W-:Y:S01]  /*aa40*/  FMUL.FTZ R72, R12, R63 ;  /* 0x0000003f0c487220 */ /* 0x004fe20000410000 */
[----:B------:R-:W-:-:S02]  /*aa50*/  F2FP.BF16.F32.PACK_AB R69, R29, R69 ;  /* 0x000000451d45723e */ /* 0x000fc400000010ff */
[----:B------:R-:W-:Y:S01]  /*aa60*/  FMUL.FTZ R63, R65, R74 ;  /* 0x0000004a413f7220 */ /* 0x000fe20000410000 */
[----:B------:R-:W-:Y:S01]  /*aa70*/  FMUL.FTZ R90, R90, R72 ;  /* 0x000000485a5a7220 */ /* 0x000fe20000410000 */
[----:B------:R-:W-:Y:S01]  /*aa80*/  FFMA.FTZ R72, -R115, R115, 1 ;  /* 0x3f80000073487423 */ /* 0x000fe20000010173 */
[----:B------:R-:W-:Y:S01]  /*aa90*/  FFMA.FTZ R65, -R116, R116, 1 ;  /* 0x3f80000074417423 */ /* 0x000fe20000010174 */
[----:B-1----:R-:W-:Y:S01]  /*aaa0*/  FMUL.FTZ R92, R123, R92 ;  /* 0x0000005c7b5c7220 */ /* 0x002fe20000410000 */
[----:B------:R-:W-:Y:S01]  /*aab0*/  FFMA.FTZ R115, -R117, R117, 1 ;  /* 0x3f80000075737423 */ /* 0x000fe20000010175 */
[----:B------:R-:W-:Y:S01]  /*aac0*/  FFMA.FTZ R116, -R120, R120, 1 ;  /* 0x3f80000078747423 */ /* 0x000fe20000010178 */
[----:B----4-:R-:W-:Y:S01]  /*aad0*/  FMUL.FTZ R86, R205, R86 ;  /* 0x00000056cd567220 */ /* 0x010fe20000410000 */
        /* <DEDUP_REMOVED lines=208> */
.L_x_1892:
        /* <DEDUP_REMOVED lines=68> */
.L_x_1893:
        /* <DEDUP_REMOVED lines=12> */
.L_x_1883:
[----:B------:R-:W-:-:S06]  /*bce0*/  UISETP.GE.AND UP0, UPT, UR43, UR42, UPT ;  /* 0x0000002a2b00728c */ /* 0x000fcc000bf06270 */
[----:B------:R-:W-:-:S13]  /*bcf0*/  PLOP3.LUT P0, PT, PT, PT, UP0, 0x80, 0x0 ;  /* 0x000000000000781c */ /* 0x000fda0003f0f008 */
[----:B------:R-:W-:Y:S05]  /*bd00*/  @P0 BRA `(.L_x_1895) ;  /* 0x0000005800000947 */ /* 0x000fea0003800000 */
[----:B------:R-:W2:Y:S01]  /*bd10*/  LDL.LU R21, [R1+0x48] ;  /* 0x0000480001157983 */ /* 0x000ea20000300800 */
[----:B------:R-:W3:Y:S01]  /*bd20*/  S2UR UR4, SR_CTAID.X ;  /* 0x00000000000479c3 */ /* 0x000ee20000002500 */
[----:B------:R-:W-:Y:S01]  /*bd30*/  MOV R19, 0x40000040 ;  /* 0x4000004000137802 */ /* 0x000fe20000000f00 */
[----:B------:R-:W4:Y:S01]  /*bd40*/  S2R R6, SR_TID.X ;  /* 0x0000000000067919 */ /* 0x000f220000002100 */
[----:B------:R-:W5:Y:S01]  /*bd50*/  S2R R5, SR_TID.X ;  /* 0x0000000000057919 */ /* 0x000f620000002100 */
[----:B---3--:R-:W-:Y:S01]  /*bd60*/  UIMAD UR4, UR4, -0x80, UR40 ;  /* 0xffffff80040478a4 */ /* 0x008fe2000f8e0228 */
[----:B----4-:R-:W-:Y:S01]  /*bd70*/  VIADD R9, R6, 0xffffff80 ;  /* 0xffffff8006097836 */ /* 0x010fe20000000000 */
[----:B-----5:R-:W-:-:S04]  /*bd80*/  IADD3 R5, R5, -0x80, RZ ;  /* 0xffffff8005057810 */ /* 0x020fc80007ffe0ff */
[----:B------:R-:W-:Y:S02]  /*bd90*/  SHF.R.S32.HI R8, RZ, 0x1f, R9 ;  /* 0x0000001fff087819 */ /* 0x000fe40000011409 */
[----:B------:R-:W-:Y:S02]  /*bda0*/  SHF.R.S32.HI R6, RZ, 0x1f, R5 ;  /* 0x0000001fff067819 */ /* 0x000fe40000011405 */
[----:B------:R-:W-:Y:S02]  /*bdb0*/  LEA.HI R11, R8, R9, RZ, 0x7 ;  /* 0x00000009080b7211 */ /* 0x000fe400078f38ff */
[----:B------:R-:W-:Y:S02]  /*bdc0*/  LEA.HI R7, R6, R5, RZ, 0x5 ;  /* 0x0000000506077211 */ /* 0x000fe400078f28ff */
[----:B------:R-:W-:Y:S02]  /*bdd0*/  LOP3.LUT R10, R11, 0xffffff80, RZ, 0xc0, !PT ;  /* 0xffffff800b0a7812 */ /* 0x000fe400078ec0ff */
[----:B------:R-:W-:-:S02]  /*bde0*/  LOP3.LUT R8, R7, 0xffffffe0, RZ, 0xc0, !PT ;  /* 0xffffffe007087812 */ /* 0x000fc400078ec0ff */
[----:B------:R-:W-:Y:S01]  /*bdf0*/  LEA.HI R6, R6, R5, RZ, 0x2 ;  /* 0x0000000506067211 */ /* 0x000fe200078f10ff */
[----:B------:R-:W-:Y:S01]  /*be00*/  IMAD.IADD R9, R9, 0x1, -R10 ;  /* 0x0000000109097824 */ /* 0x000fe200078e0a0a */
[----:B------:R-:W-:Y:S01]  /*be10*/  SHF.R.S32.HI R22, RZ, 0x7, R11 ;  /* 0x00000007ff167819 */ /* 0x000fe2000001140b */
[C---:B------:R-:W-:Y:S01]  /*be20*/  IMAD.IADD R8, R5.reuse, 0x1, -R8 ;  /* 0x0000000105087824 */ /* 0x040fe200078e0a08 */
[----:B------:R-:W-:Y:S02]  /*be30*/  LOP3.LUT R6, R6, 0xfffffffc, RZ, 0xc0, !PT ;  /* 0xfffffffc06067812 */ /* 0x000fe400078ec0ff */
[----:B------:R-:W-:Y:S02]  /*be40*/  SHF.R.S32.HI R12, RZ, 0x1f, R9 ;  /* 0x0000001fff0c7819 */ /* 0x000fe40000011409 */
[----:B------:R-:W-:Y:S02]  /*be50*/  SHF.R.S32.HI R7, RZ, 0x1f, R8 ;  /* 0x0000001fff077819 */ /* 0x000fe40000011408 */
[----:B------:R-:W-:-:S02]  /*be60*/  IADD3 R10, R5, -R6, RZ ;  /* 0x80000006050a7210 */ /* 0x000fc40007ffe0ff */
[CC--:B------:R-:W-:Y:S02]  /*be70*/  LEA.HI R6, R12.reuse, R9.reuse, RZ, 0x2 ;  /* 0x000000090c067211 */ /* 0x0c0fe400078f10ff */
[----:B------:R-:W-:Y:S02]  /*be80*/  LEA.HI R5, R7, R8, RZ, 0x3 ;  /* 0x0000000807057211 */ /* 0x000fe400078f18ff */
[----:B------:R-:W-:Y:S02]  /*be90*/  LEA.HI R13, R12, R9, RZ, 0x5 ;  /* 0x000000090c0d7211 */ /* 0x000fe400078f28ff */
[--C-:B------:R-:W-:Y:S02]  /*bea0*/  SHF.R.S32.HI R9, RZ, 0x2, R6.reuse ;  /* 0x00000002ff097819 */ /* 0x100fe40000011406 */
[----:B------:R-:W-:Y:S02]  /*beb0*/  SHF.R.S32.HI R12, RZ, 0x1f, R6 ;  /* 0x0000001fff0c7819 */ /* 0x000fe40000011406 */
[----:B------:R-:W-:-:S02]  /*bec0*/  SHF.R.S32.HI R6, RZ, 0x3, R5 ;  /* 0x00000003ff067819 */ /* 0x000fc40000011405 */
[----:B------:R-:W-:Y:S02]  /*bed0*/  SHF.R.S32.HI R5, RZ, 0x1f, R5 ;  /* 0x0000001fff057819 */ /* 0x000fe40000011405 */
[----:B------:R-:W-:Y:S02]  /*bee0*/  LEA.HI R7, R7, R8, RZ, 0x2 ;  /* 0x0000000807077211 */ /* 0x000fe400078f10ff */
[----:B------:R-:W-:Y:S02]  /*bef0*/  LEA.HI R5, R5, R6, RZ, 0x4 ;  /* 0x0000000605057211 */ /* 0x000fe400078f20ff */
[----:B------:R-:W-:Y:S02]  /*bf00*/  SHF.R.S32.HI R8, RZ, 0x2, R7 ;  /* 0x00000002ff087819 */ /* 0x000fe40000011407 */
[----:B------:R-:W-:Y:S02]  /*bf10*/  LEA.HI R12, R12, R9, RZ, 0x3 ;  /* 0x000000090c0c7211 */ /* 0x000fe400078f18ff */
[----:B------:R-:W-:-:S02]  /*bf20*/  LOP3.LUT R5, R5, 0x1ffffff0, RZ, 0xc0, !PT ;  /* 0x1ffffff005057812 */ /* 0x000fc400078ec0ff */
[----:B------:R-:W-:Y:S02]  /*bf30*/  LEA.HI R7, R7, R8, RZ, 0x1 ;  /* 0x0000000807077211 */ /* 0x000fe400078f08ff */
[----:B------:R-:W-:Y:S02]  /*bf40*/  LEA.HI R11, R22, R22, RZ, 0x1 ;  /* 0x00000016160b7211 */ /* 0x000fe400078f08ff */
[----:B------:R-:W-:Y:S02]  /*bf50*/  LOP3.LUT R12, R12, 0xfffffff8, RZ, 0xc0, !PT ;  /* 0xfffffff80c0c7812 */ /* 0x000fe400078ec0ff */
[----:B------:R-:W-:Y:S01]  /*bf60*/  IADD3 R6, R6, -R5, RZ ;  /* 0x8000000506067210 */ /* 0x000fe20007ffe0ff */
[----:B------:R-:W-:Y:S01]  /*bf70*/  VIADD R5, R8, 0x8 ;  /* 0x0000000808057836 */ /* 0x000fe20000000000 */
[----:B------:R-:W-:Y:S01]  /*bf80*/  LOP3.LUT R7, R7, 0xfffffffe, RZ, 0xc0, !PT ;  /* 0xfffffffe07077812 */ /* 0x000fe200078ec0ff */
[----:B------:R-:W-:Y:S01]  /*bf90*/  IMAD.IADD R12, R9, 0x1, -R12 ;  /* 0x00000001090c7824 */ /* 0x000fe200078e0a0c */
[----:B------:R-:W-:-:S02]  /*bfa0*/  LOP3.LUT R11, R11, 0x3fffffe, RZ, 0xc0, !PT ;  /* 0x03fffffe0b0b7812 */ /* 0x000fc400078ec0ff */
[----:B------:R-:W-:Y:S02]  /*bfb0*/  SHF.R.S32.HI R15, RZ, 0x5, R13 ;  /* 0x00000005ff0f7819 */ /* 0x000fe4000001140d */
[----:B------:R-:W-:Y:S01]  /*bfc0*/  IADD3 R7, R8, -R7, RZ ;  /* 0x8000000708077210 */ /* 0x000fe20007ffe0ff */
[----:B------:R-:W-:Y:S01]  /*bfd0*/  IMAD.IADD R22, R22, 0x1, -R11 ;  /* 0x0000000116167824 */ /* 0x000fe200078e0a0b */
[----:B------:R-:W-:Y:S01]  /*bfe0*/  LEA.HI R9, R5, R5, RZ, 0x1 ;  /* 0x0000000505097211 */ /* 0x000fe200078f08ff */
[----:B------:R-:W-:Y:S01]  /*bff0*/  IMAD R17, R15, 0x10, R12 ;  /* 0x000000100f117824 */ /* 0x000fe200078e020c */
[C---:B------:R-:W-:Y:S01]  /*c000*/  IADD3 R15, R8.reuse, 0x18, RZ ;  /* 0x00000018080f7810 */ /* 0x040fe20007ffe0ff */
[----:B------:R-:W-:Y:S01]  /*c010*/  VIADD R11, R8, 0x10 ;  /* 0x00000010080b7836 */ /* 0x000fe20000000000 */
[----:B------:R-:W-:Y:S01]  /*c020*/  LOP3.LUT R12, R9, 0xfffffffe, RZ, 0xc0, !PT ;  /* 0xfffffffe090c7812 */ /* 0x000fe200078ec0ff */
[----:B------:R-:W-:Y:S02]  /*c030*/  IMAD R6, R6, 0x8, R7 ;  /* 0x0000000806067824 */ /* 0x000fe400078e0207 */
[----:B------:R-:W-:Y:S01]  /*c040*/  IMAD R17, R22, 0x40, R17 ;  /* 0x0000004016117824 */ /* 0x000fe200078e0211 */
[----:B------:R-:W-:Y:S01]  /*c050*/  LEA.HI R13, R11, R11, RZ, 0x1 ;  /* 0x0000000b0b0d7211 */ /* 0x000fe200078f08ff */
[----:B------:R-:W-:Y:S01]  /*c060*/  IMAD.IADD R12, R5, 0x1, -R12 ;  /* 0x00000001050c7824 */ /* 0x000fe200078e0a0c */
[----:B------:R3:W-:Y:S01]  /*c070*/  STL [R1+0x64], R6 ;  /* 0x0000640601007387 */ /* 0x0007e20000100800 */
[----:B------:R-:W-:-:S02]  /*c080*/  SHF.R.S32.HI R5, RZ, 0x1, R9 ;  /* 0x00000001ff057819 */ /* 0x000fc40000011409 */
[--C-:B------:R-:W-:Y:S02]  /*c090*/  SHF.R.S32.HI R7, RZ, 0x1, R13.reuse ;  /* 0x00000001ff077819 */ /* 0x100fe4000001140d */
[----:B------:R-:W-:Y:S02]  /*c0a0*/  SHF.R.S32.HI R8, RZ, 0x1f, R13 ;  /* 0x0000001fff087819 */ /* 0x000fe4000001140d */
[----:B------:R-:W-:Y:S01]  /*c0b0*/  LOP3.LUT R14, R13, 0xfffffffe, RZ, 0xc0, !PT ;  /* 0xfffffffe0d0e7812 */ /* 0x000fe200078ec0ff */
[----:B------:R-:W-:Y:S01]  /*c0c0*/  IMAD.MOV.U32 R13, RZ, RZ, 0x40000040 ;  /* 0x40000040ff0d7424 */ /* 0x000fe200078e00ff */
[----:B------:R-:W-:Y:S02]  /*c0d0*/  LEA.HI R8, R8, R7, RZ, 0x4 ;  /* 0x0000000708087211 */ /* 0x000fe400078f20ff */
[----:B---3--:R-:W-:Y:S01]  /*c0e0*/  SHF.R.S32.HI R6, RZ, 0x1f, R9 ;  /* 0x0000001fff067819 */ /* 0x008fe20000011409 */
[----:B------:R-:W-:Y:S01]  /*c0f0*/  IMAD.IADD R14, R11, 0x1, -R14 ;  /* 0x000000010b0e7824 */ /* 0x000fe200078e0a0e */
[----:B------:R-:W-:-:S02]  /*c100*/  LEA.HI R11, R15, R15, RZ, 0x1 ;  /* 0x0000000f0f0b7211 */ /* 0x000fc400078f08ff */
[----:B------:R-:W-:Y:S02]  /*c110*/  LEA.HI R6, R6, R5, RZ, 0x4 ;  /* 0x0000000506067211 */ /* 0x000fe400078f20ff */
[----:B------:R-:W-:Y:S02]  /*c120*/  LOP3.LUT R8, R8, 0x1ffffff0, RZ, 0xc0, !PT ;  /* 0x1ffffff008087812 */ /* 0x000fe400078ec0ff */
[----:B------:R-:W-:Y:S02]  /*c130*/  LOP3.LUT R6, R6, 0x1ffffff0, RZ, 0xc0, !PT ;  /* 0x1ffffff006067812 */ /* 0x000fe400078ec0ff */
[--C-:B------:R-:W-:Y:S02]  /*c140*/  SHF.R.S32.HI R9, RZ, 0x1, R11.reuse ;  /* 0x00000001ff097819 */ /* 0x100fe4000001140b */
[----:B------:R-:W-:Y:S01]  /*c150*/  SHF.R.S32.HI R20, RZ, 0x1f, R11 ;  /* 0x0000001fff147819 */ /* 0x000fe2000001140b */
[----:B------:R-:W-:Y:S01]  /*c160*/  IMAD.IADD R5, R5, 0x1, -R6 ;  /* 0x0000000105057824 */ /* 0x000fe200078e0a06 */
[----:B------:R-:W-:-:S02]  /*c170*/  IADD3 R7, R7, -R8, RZ ;  /* 0x8000000807077210 */ /* 0x000fc40007ffe0ff */
[----:B------:R-:W-:Y:S01]  /*c180*/  LEA.HI R20, R20, R9, RZ, 0x4 ;  /* 0x0000000914147211 */ /* 0x000fe200078f20ff */
[----:B------:R-:W-:Y:S01]  /*c190*/  IMAD R6, R5, 0x8, R12 ;  /* 0x0000000805067824 */ /* 0x000fe200078e020c */
[----:B-1----:R-:W-:Y:S01]  /*c1a0*/  LOP3.LUT R18, R11, 0xfffffffe, RZ, 0xc0, !PT ;  /* 0xfffffffe0b127812 */ /* 0x002fe200078ec0ff */
[----:B------:R-:W-:Y:S01]  /*c1b0*/  IMAD R7, R7, 0x8, R14 ;  /* 0x0000000807077824 */ /* 0x000fe200078e020e */
[----:B------:R-:W-:Y:S01]  /*c1c0*/  LOP3.LUT R20, R20, 0x1ffffff0, RZ, 0xc0, !PT ;  /* 0x1ffffff014147812 */ /* 0x000fe200078ec0ff */
[----:B------:R-:W1:Y:S01]  /*c1d0*/  S2R R8, SR_CTAID.X ;  /* 0x0000000000087919 */ /* 0x000e620000002500 */
[----:B------:R-:W-:Y:S01]  /*c1e0*/  IADD3 R18, R15, -R18, RZ ;  /* 0x800000120f127210 */ /* 0x000fe20007ffe0ff */
[----:B------:R-:W-:Y:S01]  /*c1f0*/  IMAD.MOV.U32 R15, RZ, RZ, 0x40000040 ;  /* 0x40000040ff0f7424 */ /* 0x000fe200078e00ff */
[----:B------:R3:W-:Y:S01]  /*c200*/  STL [R1+0x60], R6 ;  /* 0x0000600601007387 */ /* 0x0007e20000100800 */
[----:B------:R-:W-:-:S03]  /*c210*/  IMAD.IADD R9, R9, 0x1, -R20 ;  /* 0x0000000109097824 */ /* 0x000fc600078e0a14 */
[----:B------:R4:W-:Y:S01]  /*c220*/  STL [R1+0x5c], R7 ;  /* 0x00005c0701007387 */ /* 0x0009e20000100800 */
[----:B------:R-:W-:-:S05]  /*c230*/  IMAD R9, R9, 0x8, R18 ;  /* 0x0000000809097824 */ /* 0x000fca00078e0212 */
[----:B------:R5:W-:Y:S01]  /*c240*/  STL [R1+0x58], R9 ;  /* 0x0000580901007387 */ /* 0x000be20000100800 */
[----:B-1----:R-:W-:Y:S01]  /*c250*/  IMAD R8, R8, -0x80, -R17 ;  /* 0xffffff8008087824 */ /* 0x002fe200078e0a11 */
[----:B--2---:R-:W-:-:S04]  /*c260*/  LEA R5, R21, R16, 0xd ;  /* 0x0000001015057211 */ /* 0x004fc800078e68ff */
[C---:B---3--:R-:W-:Y:S01]  /*c270*/  IADD3 R6, R5.reuse, 0x4000, RZ ;  /* 0x0000400005067810 */ /* 0x048fe20007ffe0ff */
[----:B----4-:R-:W-:Y:S01]  /*c280*/  VIADD R7, R5, 0x20c00 ;  /* 0x00020c0005077836 */ /* 0x010fe20000000000 */
[----:B------:R-:W-:Y:S02]  /*c290*/  SHF.R.U32.HI R5, RZ, 0x4, R5 ;  /* 0x00000004ff057819 */ /* 0x000fe40000011605 */
[----:B------:R-:W-:Y:S02]  /*c2a0*/  SHF.R.U32.HI R6, RZ, 0x4, R6 ;  /* 0x00000004ff067819 */ /* 0x000fe40000011606 */
[----:B------:R-:W-:Y:S02]  /*c2b0*/  SHF.R.U32.HI R7, RZ, 0x4, R7 ;  /* 0x00000004ff077819 */ /* 0x000fe40000011607 */
[----:B------:R-:W-:Y:S02]  /*c2c0*/  LOP3.LUT R6, R6, 0x3fff, RZ, 0xc0, !PT ;  /* 0x00003fff06067812 */ /* 0x000fe400078ec0ff */
[----:B------:R-:W-:-:S02]  /*c2d0*/  LOP3.LUT R5, R5, 0x3fff, RZ, 0xc0, !PT ;  /* 0x00003fff05057812 */ /* 0x000fc400078ec0ff */
[----:B------:R-:W-:Y:S02]  /*c2e0*/  LOP3.LUT R7, R7, 0x3fff, RZ, 0xc0, !PT ;  /* 0x00003fff07077812 */ /* 0x000fe400078ec0ff */
[----:B------:R-:W-:Y:S02]  /*c2f0*/  LOP3.LUT R6, R6, 0x10000, RZ, 0xfc, !PT ;  /* 0x0001000006067812 */ /* 0x000fe400078efcff */
[----:B-----5:R-:W-:Y:S02]  /*c300*/  LOP3.LUT R9, R5, 0x10000, RZ, 0xfc, !PT ;  /* 0x0001000005097812 */ /* 0x020fe400078efcff */
[----:B------:R-:W-:Y:S01]  /*c310*/  LOP3.LUT R5, R7, 0x10000, RZ, 0xfc, !PT ;  /* 0x0001000007057812 */ /* 0x000fe200078efcff */
[C---:B------:R-:W-:Y:S01]  /*c320*/  VIADD R12, R6.reuse, 0x6 ;  /* 0x00000006060c7836 */ /* 0x040fe20000000000 */
[C---:B------:R-:W-:Y:S01]  /*c330*/  IADD3 R14, R6.reuse, 0x4, RZ ;  /* 0x00000004060e7810 */ /* 0x040fe20007ffe0ff */
[----:B------:R-:W-:Y:S01]  /*c340*/  VIADD R18, R6, 0x2 ;  /* 0x0000000206127836 */ /* 0x000fe20000000000 */
[----:B------:R1:W-:Y:S01]  /*c350*/  STL [R1+0x34], R6 ;  /* 0x0000340601007387 */ /* 0x0003e20000100800 */
[----:B------:R-:W-:-:S02]  /*c360*/  IADD3 R7, R10, 0x8, RZ ;  /* 0x000000080a077810 */ /* 0x000fc40007ffe0ff */
[----:B------:R-:W-:Y:S01]  /*c370*/  IADD3 R7, R10, 0x14, RZ ;  /* 0x000000140a077810 */ /* 0x000fe20007ffe0ff */
[----:B------:R2:W-:Y:S01]  /*c380*/  STL [R1+0x50], R5 ;  /* 0x0000500501007387 */ /* 0x0005e20000100800 */
[----:B------:R-:W-:-:S03]  /*c390*/  IADD3 R7, -R17, UR4, RZ ;  /* 0x0000000411077c10 */ /* 0x000fc6000fffe1ff */
[----:B------:R3:W-:Y:S01]  /*c3a0*/  STL.64 [R1+0x38], R12 ;  /* 0x0000380c01007387 */ /* 0x0007e20000100a00 */
[----:B-1----:R-:W-:-:S03]  /*c3b0*/  VIADD R6, R10, 0xc ;  /* 0x0000000c0a067836 */ /* 0x002fc60000000000 */
[----:B------:R3:W-:Y:S01]  /*c3c0*/  STL.64 [R1+0x48], R18 ;  /* 0x0000481201007387 */ /* 0x0007e20000100a00 */
[C---:B------:R-:W-:Y:S02]  /*c3d0*/  VIADD R6, R10.reuse, 0x18 ;  /* 0x000000180a067836 */ /* 0x040fe40000000000 */
[C---:B--2---:R-:W-:Y:S01]  /*c3e0*/  VIADD R5, R10.reuse, 0x4 ;  /* 0x000000040a057836 */ /* 0x044fe20000000000 */
[----:B------:R3:W-:Y:S01]  /*c3f0*/  STL.64 [R1+0x40], R14 ;  /* 0x0000400e01007387 */ /* 0x0007e20000100a00 */
[C---:B------:R-:W-:Y:S02]  /*c400*/  VIADD R5, R10.reuse, 0x10 ;  /* 0x000000100a057836 */ /* 0x040fe40000000000 */
[----:B------:R-:W-:-:S07]  /*c410*/  VIADD R5, R10, 0x1c ;  /* 0x0000001c0a057836 */ /* 0x000fce0000000000 */
.L_x_1906:
[----:B------:R-:W-:-:S04]  /*c420*/  MOV R5, UR36 ;  /* 0x0000002400057c02 */ /* 0x000fc80008000f00 */
[----:B------:R-:W-:-:S04]  /*c430*/  LOP3.LUT R5, R5, 0x1, RZ, 0xfc, !PT ;  /* 0x0000000105057812 */ /* 0x000fc800078efcff */
[----:B------:R-:W-:-:S13]  /*c440*/  ISETP.NE.AND P6, PT, R5, 0x3, PT ;  /* 0x000000030500780c */ /* 0x000fda0003fc5270 */
[----:B------:R-:W-:Y:S05]  /*c450*/  @!P6 BRA `(.L_x_1896) ;  /* 0x000000000004e947 */ /* 0x000fea0003800000 */
[----:B------:R-:W-:Y:S01]  /*c460*/  BPT.TRAP 0x1 ;  /* 0x000000040000795c */ /* 0x000fe20000300000 */
.L_x_1896:
[----:B------:R-:W-:Y:S01]  /*c470*/  IMAD R6, R0, 0x8, R16 ;  /* 0x0000000800067824 */ /* 0x000fe200078e0210 */
[----:B------:R-:W-:-:S04]  /*c480*/  SHF.L.U32 R21, R4, 0x1f, RZ ;  /* 0x0000001f04157819 */ /* 0x000fc800000006ff */
[----:B------:R1:W2:Y:S01]  /*c490*/  SYNCS.PHASECHK.TRANS64.TRYWAIT P0, [R6+URZ+0x30c10], R21 ;  /* 0x030c1015060075a7 */ /* 0x0002a2000800017f */
[----:B------:R-:W-:Y:S05]  /*c4a0*/  @!P6 BRA `(.L_x_1897) ;  /* 0x000000000004e947 */ /* 0x000fea0003800000 */
[----:B------:R-:W-:Y:S01]  /*c4b0*/  BPT.TRAP 0x1 ;  /* 0x000000040000795c */ /* 0x000fe20000300000 */
.L_x_1897:
[----:B------:R-:W-:-:S05]  /*c4c0*/  VIADD R5, R16, 0x10000 ;  /* 0x0001000010057836 */ /* 0x000fca0000000000 */
[----:B------:R-:W-:-:S04]  /*c4d0*/  SHF.R.U32.HI R5, RZ, 0x4, R5 ;  /* 0x00000004ff057819 */ /* 0x000fc80000011605 */
[----:B------:R-:W-:-:S04]  /*c4e0*/  LOP3.LUT R5, R5, 0x3fff, RZ, 0xc0, !PT ;  /* 0x00003fff05057812 */ /* 0x000fc800078ec0ff */
[----:B------:R-:W-:Y:S01]  /*c4f0*/  LOP3.LUT R11, R5, 0x10000, RZ, 0xfc, !PT ;  /* 0x00010000050b7812 */ /* 0x000fe200078efcff */
[----:B--2---:R-:W-:Y:S06]  /*c500*/  @P0 BRA `(.L_x_1898) ;  /* 0x0000000000080947 */ /* 0x004fec0003800000 */
[----:B------:R-:W2:Y:S02]  /*c510*/  SYNCS.PHASECHK.TRANS64.TRYWAIT P0, [R6+URZ+0x30c10], R21 ;  /* 0x030c1015060075a7 */ /* 0x000ea4000800017f */
[----:B--2---:R-:W-:Y:S05]  /*c520*/  @!P0 BRA `(.L_x_1899) ;  /* 0x000000b8006c8947 */ /* 0x004fea0003800000 */
.L_x_1898:
[----:B------:R-:W-:Y:S01]  /*c530*/  LEA R11, R0, R11, 0xa ;  /* 0x0000000b000b7211 */ /* 0x000fe200078e50ff */
[----:B------:R-:W-:Y:S05]  /*c540*/  WARPSYNC.ALL ;  /* 0x0000000000007948 */ /* 0x000fea0003800000 */
[----:B------:R-:W-:Y:S01]  /*c550*/  R2UR UR4, R9 ;  /* 0x00000000090472ca */ /* 0x000fe200000e0000 */
[----:B---3--:R-:W3:Y:S01]  /*c560*/  LDL R18, [R1+0x64] ;  /* 0x0000640001127983 */ /* 0x008ee20000100800 */
        /* <DEDUP_REMOVED lines=9> */
[----:B------:R-:W-:Y:S01]  /*c600*/  UIADD3 UR4, UR6, 0x2, URZ ;  /* 0x0000000206047890 */ /* 0x000fe2000fffe03f */
[----:B------:R-:W-:Y:S01]  /*c610*/  IMAD.MOV.U32 R13, RZ, RZ, 0x40000040 ;  /* 0x40000040ff0d7424 */ /* 0x000fe200078e00ff */
[----:B------:R-:W-:Y:S01]  /*c620*/  UMOV UR11, 0x40000040 ;  /* 0x40000040000b7882 */ /* 0x000fe20000000000 */
[----:B------:R-:W-:Y:S01]  /*c630*/  UMOV UR7, 0x40000040 ;  /* 0x4000004000077882 */ /* 0x000fe20000000000 */
[----:B------:R-:W-:-:S02]  /*c640*/  R2UR UR8, R12 ;  /* 0x000000000c0872ca */ /* 0x000fc400000e0000 */
[----:B------:R-:W-:Y:S01]  /*c650*/  R2UR UR9, R13 ;  /* 0x000000000d0972ca */ /* 0x000fe200000e0000 */
[----:B------:R-:W-:Y:S01]  /*c660*/  UMOV UR10, UR4 ;  /* 0x00000004000a7c82 */ /* 0x000fe20008000000 */
[----:B------:R-:W-:Y:S01]  /*c670*/  IMAD.MOV.U32 R13, RZ, RZ, 0x40000040 ;  /* 0x40000040ff0d7424 */ /* 0x000fe200078e00ff */
[----:B------:R-:W-:Y:S01]  /*c680*/  IADD3 R12, R9, 0x4, RZ ;  /* 0x00000004090c7810 */ /* 0x000fe20007ffe0ff */
        /* <DEDUP_REMOVED lines=17> */
[----:B------:R-:W-:Y:S02]  /*c7a0*/  IMAD R13, R3, 0x2, R12 ;  /* 0x00000002030d7824 */ /* 0x000fe400078e020c */
[C---:B----4-:R-:W-:Y:S01]  /*c7b0*/  IMAD R14, R0.reuse, 0x80, R14 ;  /* 0x00000080000e7824 */ /* 0x050fe200078e020e */
[----:B-----5:R-:W-:-:S04]  /*c7c0*/  LEA R18, R0, R17, 0x7 ;  /* 0x0000001100127211 */ /* 0x020fc800078e38ff */
[C---:B------:R-:W-:Y:S01]  /*c7d0*/  LEA R17, R3.reuse, R14, 0x1 ;  /* 0x0000000e03117211 */ /* 0x040fe200078e08ff */
[----:B--2---:R-:W-:Y:S02]  /*c7e0*/  IMAD R20, R0, 0x80, R15 ;  /* 0x0000008000147824 */ /* 0x004fe400078e020f */
[----:B------:R-:W-:Y:S01]  /*c7f0*/  IMAD R15, R3, 0x2, R18 ;  /* 0x00000002030f7824 */ /* 0x000fe200078e0212 */
[-C--:B------:R-:W-:Y:S01]  /*c800*/  LEA R18, R13, R16.reuse, 0x2 ;  /* 0x000000100d127211 */ /* 0x080fe200078e10ff */
[----:B------:R-:W-:Y:S02]  /*c810*/  IMAD R19, R3, 0x2, R20 ;  /* 0x0000000203137824 */ /* 0x000fe400078e0214 */
[--C-:B------:R-:W-:Y:S02]  /*c820*/  IMAD R12, R17, 0x4, R16.reuse ;  /* 0x00000004110c7824 */ /* 0x100fe400078e0210 */
[----:B------:R-:W-:Y:S01]  /*c830*/  IMAD R11, R15, 0x4, R16 ;  /* 0x000000040f0b7824 */ /* 0x000fe200078e0210 */
[----:B------:R-:W-:Y:S01]  /*c840*/  LEA R14, R19, R16, 0x2 ;  /* 0x00000010130e7211 */ /* 0x000fe200078e10ff */
        /* <DEDUP_REMOVED lines=15> */
.L_x_1900:
[----:B------:R1:W1:Y:S01]  /*c940*/  SYNCS.PHASECHK.TRANS64.TRYWAIT P0, [R6+URZ+0x30c30], R21 ;  /* 0x030c3015060075a7 */ /* 0x000262000800017f */
[----:B------:R-:W-:Y:S05]  /*c950*/  @!P6 BRA `(.L_x_1901) ;  /* 0x000000000004e947 */ /* 0x000fea0003800000 */
[----:B------:R-:W-:Y:S01]  /*c960*/  BPT.TRAP 0x1 ;  /* 0x000000040000795c */ /* 0x000fe20000300000 */
.L_x_1901:
[----:B-1----:R-:W-:Y:S05]  /*c970*/  @P0 BRA `(.L_x_1902) ;  /* 0x0000000000080947 */ /* 0x002fea0003800000 */
[----:B------:R-:W1:Y:S02]  /*c980*/  SYNCS.PHASECHK.TRANS64.TRYWAIT P0, [R6+URZ+0x30c30], R21 ;  /* 0x030c3015060075a7 */ /* 0x000e64000800017f */
[----:B-1----:R-:W-:Y:S05]  /*c990*/  @!P0 BRA `(.L_x_1903) ;  /* 0x000000b400648947 */ /* 0x002fea0003800000 */
.L_x_1902:
[----:B------:R-:W2:Y:S01]  /*c9a0*/  LDL R26, [R1+0x34] ;  /* 0x00003400011a7983 */ /* 0x000ea20000100800 */
[----:B------:R-:W-:Y:S01]  /*c9b0*/  ULDC UR9, c[0x0][0x75c] ;  /* 0x0001d70000097ab9 */ /* 0x000fe20000000800 */
[----:B------:R-:W-:Y:S02]  /*c9c0*/  IADD3 R24, R16, 0x18000, RZ ;  /* 0x0001800010187810 */ /* 0x000fe40007ffe0ff */
[----:B------:R1:W-:Y:S01]  /*c9d0*/  STL [R1+0x110], R200 ;  /* 0x000110c801007387 */ /* 0x0003e20000100800 */
[----:B------:R-:W-:Y:S01]  /*c9e0*/  FMUL.FTZ R88, R88, UR9 ;  /* 0x0000000958587c20 */ /* 0x000fe20008410000 */
[----:B------:R-:W-:Y:S01]  /*c9f0*/  FMUL.FTZ R99, R99, UR9 ;  /* 0x0000000963637c20 */ /* 0x000fe20008410000 */
[----:B------:R-:W-:Y:S01]  /*ca00*/  SHF.R.U32.HI R24, RZ, 0x4, R24 ;  /* 0x00000004ff187819 */ /* 0x000fe20000011618 */
[----:B------:R-:W-:Y:S01]  /*ca10*/  STL [R1+0x10c], R201 ;  /* 0x00010cc901007387 */ /* 0x000fe20000100800 */
[----:B------:R-:W-:Y:S01]  /*ca20*/  FMUL.FTZ R75, R75, UR9 ;  /* 0x000000094b4b7c20 */ /* 0x000fe20008410000 */
[----:B------:R-:W-:Y:S01]  /*ca30*/  FMUL.FTZ R83, R83, UR9 ;  /* 0x0000000953537c20 */ /* 0x000fe20008410000 */
[----:B------:R-:W-:Y:S01]  /*ca40*/  LOP3.LUT R137, R24, 0x3fff, RZ, 0xc0, !PT ;  /* 0x00003fff18897812 */ /* 0x000fe200078ec0ff */
[----:B------:R-:W-:Y:S01]  /*ca50*/  STL [R1+0x108], R202 ;  /* 0x000108ca01007387 */ /* 0x000fe20000100800 */
[----:B------:R-:W-:Y:S01]  /*ca60*/  FMUL.FTZ R85, R85, UR9 ;  /* 0x0000000955557c20 */ /* 0x000fe20008410000 */
[----:B------:R-:W-:Y:S01]  /*ca70*/  FMUL.FTZ R19, R72, UR9 ;  /* 0x0000000948137c20 */ /* 0x000fe20008410000 */
[----:B------:R-:W-:Y:S01]  /*ca80*/  LOP3.LUT R25, R137, 0x10000, RZ, 0xfc, !PT ;  /* 0x0001000089197812 */ /* 0x000fe200078efcff */
[----:B------:R-:W-:Y:S01]  /*ca90*/  STL [R1+0x104], R203 ;  /* 0x000104cb01007387 */ /* 0x000fe20000100800 */
[----:B------:R-:W-:Y:S01]  /*caa0*/  FMUL.FTZ R230, R73, UR9 ;  /* 0x0000000949e67c20 */ /* 0x000fe20008410000 */
[----:B------:R-:W-:Y:S01]  /*cab0*/  FMUL.FTZ R20, R74, UR9 ;  /* 0x000000094a147c20 */ /* 0x000fe20008410000 */
[----:B-1----:R-:W-:Y:S01]  /*cac0*/  MUFU.TANH R200, R75 ;  /* 0x0000004b00c87308 */ /* 0x002fe20000002400 */
[----:B------:R1:W-:Y:S01]  /*cad0*/  STL [R1+0x100], R171 ;  /* 0x000100ab01007387 */ /* 0x0003e20000100800 */
[----:B------:R-:W-:-:S02]  /*cae0*/  IMAD R25, R0, 0x400, R25 ;  /* 0x0000040000197824 */ /* 0x000fc400078e0219 */
        /* <DEDUP_REMOVED lines=12> */
[----:B------:R-:W-:-:S02]  /*cbb0*/  FMUL.FTZ R138, R86, UR9 ;  /* 0x00000009568a7c20 */ /* 0x000fc40008410000 */
[----:B------:R-:W-:Y:S01]  /*cbc0*/  STL [R1+0xf0], R167 ;  /* 0x0000f0a701007387 */ /* 0x000fe20000100800 */
[----:B------:R-:W-:Y:S01]  /*cbd0*/  R2UR UR6, R25 ;  /* 0x00000000190672ca */ /* 0x000fe200000e0000 */
[----:B------:R-:W-:Y:S02]  /*cbe0*/  MUFU.TANH R201, R83 ;  /* 0x0000005300c97308 */ /* 0x000fe40000002400 */
[----:B------:R-:W-:Y:S04]  /*cbf0*/  STL [R1+0xec], R166 ;  /* 0x0000eca601007387 */ /* 0x000fe80000100800 */
[----:B------:R-:W-:Y:S01]  /*cc00*/  STL [R1+0xe8], R165 ;  /* 0x0000e8a501007387 */ /* 0x000fe20000100800 */
[----:B-1----:R-:W-:Y:S01]  /*cc10*/  FMUL.FTZ R88, R93, UR9 ;  /* 0x000000095d587c20 */ /* 0x002fe20008410000 */
[----:B------:R1:W-:Y:S02]  /*cc20*/  MUFU.TANH R202, R85 ;  /* 0x0000005500ca7308 */ /* 0x0003e40000002400 */
[----:B------:R-:W-:Y:S04]  /*cc30*/  STL [R1+0xe4], R164 ;  /* 0x0000e4a401007387 */ /* 0x000fe80000100800 */
[----:B------:R-:W-:Y:S01]  /*cc40*/  STL [R1+0xe0], R163 ;  /* 0x0000e0a301007387 */ /* 0x000fe20000100800 */
[----:B------:R-:W-:Y:S01]  /*cc50*/  FMUL.FTZ R136, R87, UR9 ;  /* 0x0000000957887c20 */ /* 0x000fe20008410000 */
[----:B------:R-:W-:Y:S01]  /*cc60*/  UMOV UR5, 0x40000040 ;  /* 0x4000004000057882 */ /* 0x000fe20000000000 */
[----:B------:R-:W-:Y:S01]  /*cc70*/  UMOV UR7, 0x40000040 ;  /* 0x4000004000077882 */ /* 0x000fe20000000000 */
[----:B------:R-:W-:Y:S01]  /*cc80*/  STL [R1+0xdc], R162 ;  /* 0x0000dca201007387 */ /* 0x000fe20000100800 */
[----:B------:R-:W-:Y:S01]  /*cc90*/  UMOV UR15, 0x40000040 ;  /* 0x40000040000f7882 */ /* 0x000fe20000000000 */
[----:B------:R-:W-:Y:S01]  /*cca0*/  FMUL.FTZ R204, R91, UR9 ;  /* 0x000000095bcc7c20 */ /* 0x000fe20008410000 */
[----:B--2---:R-:W-:Y:S01]  /*ccb0*/  R2UR UR4, R26 ;  /* 0x000000001a0472ca */ /* 0x004fe200000e0000 */
[----:B------:R-:W-:Y:S01]  /*ccc0*/  STL [R1+0xd8], R161 ;  /* 0x0000d8a101007387 */ /* 0x000fe20000100800 */
[----:B------:R-:W-:Y:S01]  /*ccd0*/  FMUL.FTZ R139, R89, UR9 ;  /* 0x00000009598b7c20 */ /* 0x000fe20008410000 */
[----:B------:R-:W-:Y:S01]  /*cce0*/  FMUL.FTZ R126, R126, UR9 ;  /* 0x000000097e7e7c20 */ /* 0x000fe20008410000 */
[----:B------:R-:W2:Y:S01]  /*ccf0*/  MUFU.TANH R19, R19 ;  /* 0x0000001300137308 */ /* 0x000ea20000002400 */
[----:B------:R-:W-:Y:S04]  /*cd00*/  STL [R1+0xd4], R160 ;  /* 0x0000d4a001007387 */ /* 0x000fe80000100800 */
[----:B------:R-:W-:Y:S01]  /*cd10*/  STL [R1+0xd0], R159 ;  /* 0x0000d09f01007387 */ /* 0x000fe20000100800 */
[----:B------:R-:W-:-:S02]  /*cd20*/  ISETP.GT.AND P2, PT, R8, RZ, PT ;  /* 0x000000ff0800720c */ /* 0x000fc40003f44270 */
[----:B------:R-:W3:Y:S01]  /*cd30*/  MUFU.TANH R230, R230 ;  /* 0x000000e600e67308 */ /* 0x000ee20000002400 */
[----:B------:R-:W-:Y:S04]  /*cd40*/  STL [R1+0xcc], R158 ;  /* 0x0000cc9e01007387 */ /* 0x000fe80000100800 */
[----:B------:R-:W-:Y:S01]  /*cd50*/  STL [R1+0xc8], R157 ;  /* 0x0000c89d01007387 */ /* 0x000fe20000100800 */
[C---:B------:R-:W-:Y:S02]  /*cd60*/  ISETP.GT.AND P3, PT, R7.reuse, 0x8, PT ;  /* 0x000000080700780c */ /* 0x040fe40003f64270 */
        /* <DEDUP_REMOVED lines=30> */
[----:B------:R-:W-:Y:S04]  /*cf50*/  STL [R1+0x7c], R6 ;  /* 0x00007c0601007387 */ /* 0x000fe80000100800 */
[----:B------:R-:W-:Y:S04]  /*cf60*/  STL [R1+0x78], R5 ;  /* 0x0000780501007387 */ /* 0x000fe80000100800 */
[----:B------:R1:W-:Y:S04]  /*cf70*/  STL [R1+0x74], R4 ;  /* 0x0000740401007387 */ /* 0x0003e80000100800 */
[----:B------:R2:W-:Y:S04]  /*cf80*/  STL [R1+0x70], R2 ;  /* 0x0000700201007387 */ /* 0x0005e80000100800 */
[----:B-1----:R-:W3:Y:S01]  /*cf90*/  LDL.64 R4, [R1+0x48] ;  /* 0x0000480001047983 */ /* 0x002ee20000100a00 */
[----:B------:R-:W-:Y:S01]  /*cfa0*/  FMUL.FTZ R93, R98, UR9 ;  /* 0x00000009625d7c20 */ /* 0x000fe20008410000 */
[----:B------:R1:W-:Y:S01]  /*cfb0*/  MUFU.TANH R166, R99 ;  /* 0x0000006300a67308 */ /* 0x0003e20000002400 */
[----:B------:R-:W-:Y:S01]  /*cfc0*/  WARPGROUP.ARRIVE ;  /* 0x00000000000079c5 */ /* 0x000fe20000000000 */
[----:B------:R-:W-:Y:S01]  /*cfd0*/  FMUL.FTZ R91, R96, UR9 ;  /* 0x00000009605b7c20 */ /* 0x000fe20008410000 */
[----:B--2---:R-:W2:Y:S01]  /*cfe0*/  LDC R2, c[0x0][0x74c] ;  /* 0x0001d300ff027b82 */ /* 0x004ea20000000800 */
[----:B------:R-:W-:Y:S01]  /*cff0*/  FMUL.FTZ R89, R94, UR9 ;  /* 0x000000095e597c20 */ /* 0x000fe20008410000 */
[----:B------:R-:W-:Y:S01]  /*d000*/  FMUL.FTZ R205, R92, UR9 ;  /* 0x000000095ccd7c20 */ /* 0x000fe20008410000 */
[----:B------:R-:W-:Y:S01]  /*d010*/  FMUL.FTZ R92, R97, UR9 ;  /* 0x00000009615c7c20 */ /* 0x000fe20008410000 */
[----:B------:R-:W-:Y:S01]  /*d020*/  HGMMA.64x128x16.F32.BF16 R24, gdesc[UR4], RZ, !UPT, gsb0 ;  /* 0x01e00000041879f0 */ /* 0x000fe2000c0018ff */
[----:B------:R4:W2:Y:S01]  /*d030*/  MUFU.TANH R203, R138 ;  /* 0x0000008a00cb7308 */ /* 0x0008a20000002400 */
[----:B-1----:R-:W2:Y:S01]  /*d040*/  LDL.64 R98, [R1+0x40] ;  /* 0x0000400001627983 */ /* 0x002ea20000100a00 */
[----:B------:R-:W-:Y:S01]  /*d050*/  UIADD3 UR4, UR6, 0x2, URZ ;  /* 0x0000000206047890 */ /* 0x000fe2000fffe03f */
[----:B------:R-:W-:Y:S01]  /*d060*/  FMUL.FTZ R100, R100, UR9 ;  /* 0x0000000964647c20 */ /* 0x000fe20008410000 */
[----:B------:R-:W-:Y:S01]  /*d070*/  FMUL.FTZ R101, R101, UR9 ;  /* 0x0000000965657c20 */ /* 0x000fe20008410000 */
[----:B------:R-:W-:Y:S01]  /*d080*/  FMUL.FTZ R120, R120, UR9 ;  /* 0x0000000978787c20 */ /* 0x000fe20008410000 */
[----:B------:R-:W-:Y:S01]  /*d090*/  FMUL.FTZ R122, R122, UR9 ;  /* 0x000000097a7a7c20 */ /* 0x000fe20008410000 */
[----:B------:R-:W-:Y:S01]  /*d0a0*/  FMUL.FTZ R123, R123, UR9 ;  /* 0x000000097b7b7c20 */ /* 0x000fe20008410000 */
[----:B------:R1:W-:Y:S01]  /*d0b0*/  MUFU.TANH R9, R126 ;  /* 0x0000007e00097308 */ /* 0x0003e20000002400 */
[----:B------:R-:W-:Y:S01]  /*d0c0*/  UMOV UR14, UR4 ;  /* 0x00000004000e7c82 */ /* 0x000fe20008000000 */
[----:B------:R-:W-:Y:S01]  /*d0d0*/  ULEA UR4, UR43, -UR41, 0x7 ;  /* 0x800000292b047291 */ /* 0x000fe2000f8e383f */
[----:B----4-:R-:W-:Y:S01]  /*d0e0*/  FMUL.FTZ R138, R90, UR9 ;  /* 0x000000095a8a7c20 */ /* 0x010fe20008410000 */
[----:B------:R-:W-:Y:S01]  /*d0f0*/  FMUL.FTZ R90, R95, UR9 ;  /* 0x000000095f5a7c20 */ /* 0x000fe20008410000 */
[----:B------:R-:W-:Y:S01]  /*d100*/  FMUL.FTZ R102, R102, UR9 ;  /* 0x0000000966667c20 */ /* 0x000fe20008410000 */
[----:B------:R-:W1:Y:S01]  /*d110*/  LDC.64 R94, c[0x0][0x748] ;  /* 0x0001d200ff5e7b82 */ /* 0x000e620000000a00 */
[----:B------:R-:W-:Y:S01]  /*d120*/  FMUL.FTZ R103, R103, UR9 ;  /* 0x0000000967677c20 */ /* 0x000fe20008410000 */
[----:B------:R-:W-:Y:S01]  /*d130*/  LEA R96, R3, UR4, 0x1 ;  /* 0x0000000403607c11 */ /* 0x000fe2000f8e08ff */
[----:B------:R-:W-:Y:S01]  /*d140*/  UIADD3 UR4, UR6, 0x4, URZ ;  /* 0x0000000406047890 */ /* 0x000fe2000fffe03f */
[----:B------:R-:W4:Y:S01]  /*d150*/  MUFU.TANH R136, R136 ;  /* 0x0000008800887308 */ /* 0x000f220000002400 */
[----:B------:R-:W-:Y:S01]  /*d160*/  FMUL.FTZ R109, R109, UR9 ;  /* 0x000000096d6d7c20 */ /* 0x000fe20008410000 */
[----:B------:R-:W-:Y:S01]  /*d170*/  FMUL.FTZ R104, R104, UR9 ;  /* 0x0000000968687c20 */ /* 0x000fe20008410000 */
        /* <DEDUP_REMOVED lines=13> */
[----:B------:R-:W-:Y:S08]  /*d250*/  MUFU.TANH R88, R88 ;  /* 0x0000005800587308 */ /* 0x000ff00000002400 */
[----:B------:R-:W-:Y:S01]  /*d260*/  MUFU.TANH R168, R204 ;  /* 0x000000cc00a87308 */ /* 0x000fe20000002400 */
[----:B---3--:R-:W-:Y:S01]  /*d270*/  R2UR UR12, R4 ;  /* 0x00000000040c72ca */ /* 0x008fe200000e0000 */
[----:B------:R-:W-:-:S02]  /*d280*/  WARPGROUP.DEPBAR.LE gsb0, 0x0 ;  /* 0x00008000000079c5 */ /* 0x000fc40000010000 */
[----:B------:R-:W-:-:S04]  /*d290*/  R2UR UR13, R5 ;  /* 0x00000000050d72ca */ /* 0x000fc800000e0000 */
[----:B------:R-:W-:Y:S01]  /*d2a0*/  MUFU.TANH R91, R91 ;  /* 0x0000005b005b7308 */ /* 0x000fe20000002400 */
[----:B------:R-:W3:Y:S01]  /*d2b0*/  LDL.64 R4, [R1+0x38] ;  /* 0x0000380001047983 */ /* 0x000ee20000100a00 */
[----:B------:R-:W-:Y:S01]  /*d2c0*/  WARPGROUP.ARRIVE ;  /* 0x00000000000079c5 */ /* 0x000fe20000000000 */
[----:B------:R-:W-:Y:S02]  /*d2d0*/  IADD3 R96, R7, R96, RZ ;  /* 0x0000006007607210 */ /* 0x000fe40007ffe0ff */
[----:B--2---:R-:W-:Y:S01]  /*d2e0*/  IADD3 R2, -R2, 0x8, RZ ;  /* 0x0000000802027810 */ /* 0x004fe20007ffe1ff */
[----:B------:R-:W-:Y:S01]  /*d2f0*/  UIADD3 UR6, UR6, 0x6, URZ ;  /* 0x0000000606067890 */ /* 0x000fe2000fffe03f */
[----:B------:R-:W-:Y:S01]  /*d300*/  UMOV UR7, 0x40000040 ;  /* 0x4000004000077882 */ /* 0x000fe20000000000 */
[----:B------:R-:W2:Y:S01]  /*d310*/  MUFU.TANH R167, R205 ;  /* 0x000000cd00a77308 */ /* 0x000ea20000002400 */
[----:B------:R-:W-:Y:S01]  /*d320*/  HGMMA.64x128x16.F32.BF16 R24, gdesc[UR12], R24, gsb0 ;  /* 0x01e000000c1879f0 */ /* 0x000fe20008001818 */
[----:B------:R-:W-:-:S02]  /*d330*/  R2UR UR12, R98 ;  /* 0x00000000620c72ca */ /* 0x000fc400000e0000 */
[----:B------:R-:W-:Y:S01]  /*d340*/  R2UR UR13, R99 ;  /* 0x00000000630d72ca */ /* 0x000fe200000e0000 */
[----:B------:R-:W-:Y:S01]  /*d350*/  UMOV UR14, UR4 ;  /* 0x00000004000e7c82 */ /* 0x000fe20008000000 */
[----:B------:R-:W-:Y:S01]  /*d360*/  UMOV UR15, 0x40000040 ;  /* 0x40000040000f7882 */ /* 0x000fe20000000000 */
[--C-:B-1----:R-:W-:Y:S01]  /*d370*/  IMAD.IADD R126, R94, 0x1, -R96.reuse ;  /* 0x000000015e7e7824 */ /* 0x102fe200078e0a60 */
[----:B------:R-:W1:Y:S01]  /*d380*/  MUFU.TANH R92, R92 ;  /* 0x0000005c005c7308 */ /* 0x000e620000002400 */
[--C-:B------:R-:W-:Y:S01]  /*d390*/  IMAD.IADD R221, R2, 0x1, -R96.reuse ;  /* 0x0000000102dd7824 */ /* 0x100fe200078e0a60 */
[----:B------:R-:W-:Y:S02]  /*d3a0*/  IADD3 R95, RZ, -R96, -R95 ;  /* 0x80000060ff5f7210 */ /* 0x000fe40007ffe85f */
[----:B------:R-:W-:Y:S02]  /*d3b0*/  SEL R126, R126, 0x80, !P2 ;  /* 0x000000807e7e7807 */ /* 0x000fe40005000000 */
[----:B------:R-:W-:-:S02]  /*d3c0*/  IADD3 R94, R94, 0x8, -R96 ;  /* 0x000000085e5e7810 */ /* 0x000fc40007ffe860 */
[----:B------:R-:W-:Y:S01]  /*d3d0*/  SEL R221, R221, 0x80, P3 ;  /* 0x00000080dddd7807 */ /* 0x000fe20001800000 */
[----:B------:R-:W-:Y:S01]  /*d3e0*/  MUFU.TANH R169, R138 ;  /* 0x0000008a00a97308 */ /* 0x000fe20000002400 */
[----:B------:R-:W-:Y:S02]  /*d3f0*/  SEL R218, R95, 0x80, P1 ;  /* 0x000000805fda7807 */ /* 0x000fe40000800000 */
[C---:B------:R-:W-:Y:S02]  /*d400*/  ISETP.GE.AND P3, PT, R126.reuse, RZ, PT ;  /* 0x000000ff7e00720c */ /* 0x040fe40003f66270 */
[C---:B------:R-:W-:Y:S02]  /*d410*/  ISETP.GE.AND P4, PT, R126.reuse, 0x1, PT ;  /* 0x000000017e00780c */ /* 0x040fe40003f86270 */
[----:B------:R-:W-:Y:S01]  /*d420*/  ISETP.GE.AND P1, PT, R126, 0x9, PT ;  /* 0x000000097e00780c */ /* 0x000fe20003f26270 */
        /* <DEDUP_REMOVED lines=15> */
[----:B------:R-:W-:Y:S02]  /*d520*/  WARPGROUP.DEPBAR.LE gsb0, 0x0 ;  /* 0x00008000000079c5 */ /* 0x000fe40000010000 */
[----:B------:R-:W4:Y:S01]  /*d530*/  LDS R224, [R224+0x400] ;  /* 0x00040000e0e07984 */ /* 0x000f220000000800 */
[----:B------:R-:W-:-:S04]  /*d540*/  WARPGROUP.ARRIVE ;  /* 0x00000000000079c5 */ /* 0x000fc80000000000 */
[----:B------:R-:W-:Y:S02]  /*d550*/  MUFU.TANH R141, R124 ;  /* 0x0000007c008d7308 */ /* 0x000fe40000002400 */
[----:B------:R-:W-:Y:S01]  /*d560*/  HGMMA.64x128x16.F32.BF16 R24, gdesc[UR12], R24, gsb0 ;  /* 0x01e000000c1879f0 */ /* 0x000fe20008001818 */
[C---:B------:R-:W-:Y:S02]  /*d570*/  ISETP.GT.OR P3, PT, R218.reuse, RZ, !P3 ;  /* 0x000000ffda00720c */ /* 0x040fe40005f64670 */
[----:B------:R-:W-:-:S03]  /*d580*/  ISETP.GT.OR P4, PT, R218, 0x1, !P4 ;  /* 0x00000001da00780c */ /* 0x000fc60006784670 */
[----:B------:R-:W1:Y:S01]  /*d590*/  MUFU.TANH R157, R108 ;  /* 0x0000006c009d7308 */ /* 0x000e620000002400 */
[----:B------:R-:W-:Y:S02]  /*d5a0*/  ISETP.GT.OR P1, PT, R218, 0x9, !P1 ;  /* 0x00000009da00780c */ /* 0x000fe40004f24670 */
[----:B------:R-:W-:Y:S02]  /*d5b0*/  FSEL R216, R19, -INF , !P3 ;  /* 0xff80000013d87808 */ /* 0x000fe40005800000 */
[----:B------:R-:W-:Y:S02]  /*d5c0*/  FSEL R219, R230, -INF , !P4 ;  /* 0xff800000e6db7808 */ /* 0x000fe40006000000 */
[C---:B------:R-:W-:Y:S01]  /*d5d0*/  ISETP.GE.AND P2, PT, R126.reuse, 0x10, PT ;  /* 0x000000107e00780c */ /* 0x040fe20003f46270 */
[----:B------:R-:W1:Y:S01]  /*d5e0*/  MUFU.TANH R152, R113 ;  /* 0x0000007100987308 */ /* 0x000e620000002400 */
[C---:B------:R-:W-:Y:S02]  /*d5f0*/  ISETP.GE.AND P3, PT, R126.reuse, 0x11, PT ;  /* 0x000000117e00780c */ /* 0x040fe40003f66270 */
[----:B------:R-:W-:-:S02]  /*d600*/  ISETP.GE.AND P5, PT, R126, 0x18, PT ;  /* 0x000000187e00780c */ /* 0x000fc40003fa6270 */
[----:B------:R-:W-:Y:S02]  /*d610*/  ISETP.GE.AND P4, PT, R126, 0x19, PT ;  /* 0x000000197e00780c */ /* 0x000fe40003f86270 */
[----:B------:R-:W-:Y:S01]  /*d620*/  FSEL R220, R236, -INF , !P1 ;  /* 0xff800000ecdc7808 */ /* 0x000fe20004800000 */
[----:B------:R-:W-:Y:S01]  /*d630*/  MUFU.TANH R144, R121 ;  /* 0x0000007900907308 */ /* 0x000fe20000002400 */
[C---:B------:R-:W-:Y:S02]  /*d640*/  ISETP.GT.OR P2, PT, R218.reuse, 0x10, !P2 ;  /* 0x00000010da00780c */ /* 0x040fe40005744670 */
[C---:B------:R-:W-:Y:S02]  /*d650*/  ISETP.GT.OR P3, PT, R218.reuse, 0x11, !P3 ;  /* 0x00000011da00780c */ /* 0x040fe40005f64670 */
[C---:B------:R-:W-:Y:S02]  /*d660*/  ISETP.GT.OR P5, PT, R218.reuse, 0x18, !P5 ;  /* 0x00000018da00780c */ /* 0x040fe40006fa4670 */
[----:B------:R-:W-:Y:S01]  /*d670*/  ISETP.GT.OR P4, PT, R218, 0x19, !P4 ;  /* 0x00000019da00780c */ /* 0x000fe20006784670 */
[----:B------:R-:W-:Y:S01]  /*d680*/  MUFU.TANH R140, R125 ;  /* 0x0000007d008c7308 */ /* 0x000fe20000002400 */
[----:B------:R-:W-:-:S02]  /*d690*/  FSEL R215, R233, -INF , !P2 ;  /* 0xff800000e9d77808 */ /* 0x000fc40005000000 */
[----:B------:R-:W-:Y:S02]  /*d6a0*/  FSEL R211, R21, -INF , !P3 ;  /* 0xff80000015d37808 */ /* 0x000fe40005800000 */
[----:B------:R-:W-:Y:S02]  /*d6b0*/  FSEL R208, R23, -INF , !P5 ;  /* 0xff80000017d07808 */ /* 0x000fe40006800000 */
[----:B------:R-:W-:Y:S01]  /*d6c0*/  FSEL R206, R202, -INF , !P4 ;  /* 0xff800000cace7808 */ /* 0x000fe20006000000 */
[----:B------:R-:W1:Y:S01]  /*d6d0*/  MUFU.TANH R150, R116 ;  /* 0x0000007400967308 */ /* 0x000e620000002400 */
[----:B------:R-:W-:Y:S01]  /*d6e0*/  FMUL.FTZ R111, R111, UR9 ;  /* 0x000000096f6f7c20 */ /* 0x000fe20008410000 */
[----:B------:R-:W-:Y:S01]  /*d6f0*/  FMUL.FTZ R119, R119, UR9 ;  /* 0x0000000977777c20 */ /* 0x000fe20008410000 */
[----:B------:R-:W-:-:S05]  /*d700*/  FMUL.FTZ R115, R115, UR9 ;  /* 0x0000000973737c20 */ /* 0x000fca0008410000 */
[----:B------:R-:W1:Y:S01]  /*d710*/  MUFU.TANH R148, R117 ;  /* 0x0000007500947308 */ /* 0x000e620000002400 */
[----:B------:R-:W-:-:S07]  /*d720*/  FMUL.FTZ R118, R118, UR9 ;  /* 0x0000000976767c20 */ /* 0x000fce0008410000 */
[----:B------:R-:W-:Y:S08]  /*d730*/  MUFU.TANH R158, R107 ;  /* 0x0000006b009e7308 */ /* 0x000ff00000002400 */
[----:B------:R-:W-:Y:S08]  /*d740*/  MUFU.TANH R151, R114 ;  /* 0x0000007200977308 */ /* 0x000ff00000002400 */
[----:B------:R-:W1:Y:S08]  /*d750*/  MUFU.TANH R159, R106 ;  /* 0x0000006a009f7308 */ /* 0x000e700000002400 */
[----:B------:R-:W1:Y:S08]  /*d760*/  MUFU.TANH R155, R110 ;  /* 0x0000006e009b7308 */ /* 0x000e700000002400 */
[----:B------:R-:W1:Y:S01]  /*d770*/  MUFU.TANH R154, R111 ;  /* 0x0000006f009a7308 */ /* 0x000e620000002400 */
[----:B------:R-:W-:-:S02]  /*d780*/  WARPGROUP.DEPBAR.LE gsb0, 0x0 ;  /* 0x00008000000079c5 */ /* 0x000fc40000010000 */
[----:B---3--:R-:W-:-:S05]  /*d790*/  R2UR UR5, R5 ;  /* 0x00000000050572ca */ /* 0x008fca00000e0000 */
        /* <DEDUP_REMOVED lines=11> */
[----:B------:R3:W-:Y:S01]  /*d850*/  MUFU.TANH R146, R119 ;  /* 0x0000007700927308 */ /* 0x0007e20000002400 */
[----:B------:R-:W-:Y:S01]  /*d860*/  ISETP.GT.OR P0, PT, R221, RZ, !P0 ;  /* 0x000000ffdd00720c */ /* 0x000fe20004704670 */
[----:B------:R-:W-:Y:S01]  /*d870*/  FMUL.FTZ R127, R127, UR9 ;  /* 0x000000097f7f7c20 */ /* 0x000fe20008410000 */
[----:B------:R-:W-:Y:S01]  /*d880*/  ISETP.GE.AND P2, PT, R128, 0x8, PT ;  /* 0x000000088000780c */ /* 0x000fe20003f46270 */
[----:B------:R-:W-:Y:S01]  /*d890*/  FMUL.FTZ R130, R130, UR9 ;  /* 0x0000000982827c20 */ /* 0x000fe20008410000 */
[C---:B------:R-:W-:Y:S01]  /*d8a0*/  ISETP.GE.AND P3, PT, R128.reuse, 0x9, PT ;  /* 0x000000098000780c */ /* 0x040fe20003f66270 */
[----:B------:R-:W-:Y:S01]  /*d8b0*/  FMUL.FTZ R212, R131, UR9 ;  /* 0x0000000983d47c20 */ /* 0x000fe20008410000 */
[C---:B------:R-:W-:Y:S01]  /*d8c0*/  ISETP.GE.AND P5, PT, R128.reuse, 0x10, PT ;  /* 0x000000108000780c */ /* 0x040fe20003fa6270 */
[----:B------:R-:W3:Y:S01]  /*d8d0*/  MUFU.TANH R149, R115 ;  /* 0x0000007300957308 */ /* 0x000ee20000002400 */
[----:B------:R-:W-:Y:S01]  /*d8e0*/  ISETP.GE.AND P4, PT, R128, 0x11, PT ;  /* 0x000000118000780c */ /* 0x000fe20003f86270 */
[----:B------:R-:W-:Y:S01]  /*d8f0*/  IMAD R137, R0, 0x400, R137 ;  /* 0x0000040000897824 */ /* 0x000fe200078e0289 */
[----:B------:R-:W-:Y:S01]  /*d900*/  FSEL R214, R20, -INF , !P0 ;  /* 0xff80000014d67808 */ /* 0x000fe20004000000 */
[----:B------:R-:W-:Y:S01]  /*d910*/  FMUL.FTZ R129, R129, UR9 ;  /* 0x0000000981817c20 */ /* 0x000fe20008410000 */
[----:B------:R-:W-:-:S02]  /*d920*/  FSEL R228, R200, -INF , !P1 ;  /* 0xff800000c8e47808 */ /* 0x000fc40004800000 */
[----:B------:R-:W-:Y:S01]  /*d930*/  IADD3 R223, R10, 0x4, RZ ;  /* 0x000000040adf7810 */ /* 0x000fe20007ffe0ff */
[----:B------:R-:W3:Y:S01]  /*d940*/  MUFU.TANH R147, R118 ;  /* 0x0000007600937308 */ /* 0x000ee20000002400 */
[C---:B------:R-:W-:Y:S01]  /*d950*/  ISETP.GE.AND P0, PT, R128.reuse, 0x18, PT ;  /* 0x000000188000780c */ /* 0x040fe20003f06270 */
[----:B----4-:R-:W4:Y:S01]  /*d960*/  SHFL.IDX PT, R226, R224, R10, 0x1f ;  /* 0x00001f0ae0e27589 */ /* 0x010f2200000e0000 */
[----:B------:R-:W-:Y:S01]  /*d970*/  ISETP.GE.AND P1, PT, R128, 0x19, PT ;  /* 0x000000198000780c */ /* 0x000fe20003f26270 */
[C---:B------:R-:W-:Y:S01]  /*d980*/  VIADD R231, R10.reuse, 0x8 ;  /* 0x000000080ae77836 */ /* 0x040fe20000000000 */
        /* <DEDUP_REMOVED lines=28> */
[----:B--2---:R-:W-:-:S02]  /*db50*/  FSEL R123, R167, -INF , !P5 ;  /* 0xff800000a77b7808 */ /* 0x004fc40006800000 */
[----:B------:R-:W-:Y:S02]  /*db60*/  FSEL R120, R88, -INF , !P4 ;  /* 0xff80000058787808 */ /* 0x000fe40006000000 */
[C---:B------:R-:W-:Y:S02]  /*db70*/  ISETP.GE.AND P2, PT, R126.reuse, 0x38, PT ;  /* 0x000000387e00780c */ /* 0x040fe40003f46270 */
[----:B------:R-:W-:Y:S02]  /*db80*/  ISETP.GE.AND P3, PT, R126, 0x39, PT ;  /* 0x000000397e00780c */ /* 0x000fe40003f66270 */
[C---:B------:R-:W-:Y:S02]  /*db90*/  ISETP.GE.AND P5, PT, R128.reuse, 0x20, PT ;  /* 0x000000208000780c */ /* 0x040fe40003fa6270 */
[----:B------:R-:W-:Y:S02]  /*dba0*/  ISETP.GE.AND P4, PT, R128, 0x21, PT ;  /* 0x000000218000780c */ /* 0x000fe40003f86270 */
[----:B------:R-:W-:-:S02]  /*dbb0*/  FSEL R103, R91, -INF , !P0 ;  /* 0xff8000005b677808 */ /* 0x000fc40004000000 */
[----:B-1----:R-:W-:Y:S02]  /*dbc0*/  FSEL R109, R92, -INF , !P1 ;  /* 0xff8000005c6d7808 */ /* 0x002fe40004800000 */
        /* <DEDUP_REMOVED lines=80> */
[----:B------:R1:W2:Y:S01]  /*e0d0*/  MUFU.TANH R6, R127 ;  /* 0x0000007f00067308 */ /* 0x0002a20000002400 */
        /* <DEDUP_REMOVED lines=8> */
[----:B------:R3:W4:Y:S01]  /*e160*/  MUFU.TANH R2, R130 ;  /* 0x0000008200027308 */ /* 0x0007220000002400 */
[----:B-1----:R-:W-:-:S02]  /*e170*/  FSEL R127, R141, -INF , !P0 ;  /* 0xff8000008d7f7808 */ /* 0x002fc40004000000 */
[----:B------:R-:W-:Y:S02]  /*e180*/  FSEL R126, R140, -INF , !P1 ;  /* 0xff8000008c7e7808 */ /* 0x000fe40004800000 */
[C---:B------:R-:W-:Y:S02]  /*e190*/  ISETP.GE.AND P0, PT, R128.reuse, 0x60, PT ;  /* 0x000000608000780c */ /* 0x040fe40003f06270 */
[----:B------:R-:W-:Y:S02]  /*e1a0*/  ISETP.GE.AND P1, PT, R128, 0x61, PT ;  /* 0x000000618000780c */ /* 0x000fe40003f26270 */
[----:B------:R-:W-:Y:S02]  /*e1b0*/  ISETP.GT.OR P2, PT, R218, 0x70, !P2 ;  /* 0x00000070da00780c */ /* 0x000fe40005744670 */
[C---:B------:R-:W-:Y:S02]  /*e1c0*/  ISETP.GT.OR P0, PT, R221.reuse, 0x60, !P0 ;  /* 0x00000060dd00780c */ /* 0x040fe40004704670 */
[----:B------:R-:W-:-:S02]  /*e1d0*/  ISETP.GT.OR P1, PT, R221, 0x61, !P1 ;  /* 0x00000061dd00780c */ /* 0x000fc40004f24670 */
[----:B---3--:R-:W-:Y:S02]  /*e1e0*/  FSEL R130, R5, -INF , !P2 ;  /* 0xff80000005827808 */ /* 0x008fe40005000000 */
        /* <DEDUP_REMOVED lines=10> */
[----:B--2---:R-:W-:Y:S02]  /*e290*/  FSEL R139, R6, -INF , !P0 ;  /* 0xff800000068b7808 */ /* 0x004fe40004000000 */
[----:B----4-:R-:W-:-:S02]  /*e2a0*/  FSEL R137, R2, -INF , !P1 ;  /* 0xff80000002897808 */ /* 0x010fc40004800000 */
[C---:B------:R-:W-:Y:S02]  /*e2b0*/  ISETP.GE.AND P0, PT, R128.reuse, 0x78, PT ;  /* 0x000000788000780c */ /* 0x040fe40003f06270 */
[----:B-1----:R-:W-:Y:S02]  /*e2c0*/  FSEL R129, R9, -INF , !P2 ;  /* 0xff80000009817808 */ /* 0x002fe40005000000 */
        /* <DEDUP_REMOVED lines=8> */
[----:B------:R-:W-:Y:S02]  /*e350*/  WARPGROUP.DEPBAR.LE gsb0, 0x0 ;  /* 0x00008000000079c5 */ /* 0x000fe40000010000 */
[----:B------:R-:W-:Y:S01]  /*e360*/  FADD.FTZ R229, R24, -R226 ;  /* 0x800000e218e57221 */ /* 0x000fe20000010000 */
[C---:B------:R-:W-:Y:S01]  /*e370*/  ISETP.GT.OR P2, PT, R221.reuse, 0x71, !P2 ;  /* 0x00000071dd00780c */ /* 0x040fe20005744670 */
[----:B------:R-:W3:Y:S01]  /*e380*/  SHFL.IDX PT, R24, R224, R231, 0x1f ;  /* 0x00001fe7e0187589 */ /* 0x000ee200000e0000 */
[----:B------:R-:W-:-:S02]  /*e390*/  ISETP.GT.OR P0, PT, R221, 0x78, !P0 ;  /* 0x00000078dd00780c */ /* 0x000fc40004704670 */
[----:B------:R-:W-:Y:S01]  /*e3a0*/  ISETP.GT.OR P1, PT, R221, 0x79, !P1 ;  /* 0x00000079dd00780c */ /* 0x000fe20004f24670 */
[----:B------:R-:W-:Y:S01]  /*e3b0*/  LDS R17, [R17+0x400] ;  /* 0x0004000011117984 */ /* 0x000fe20000000800 */
[----:B-1----:R-:W-:-:S03]  /*e3c0*/  FADD.FTZ R227, R25, -R212 ;  /* 0x800000d419e37221 */ /* 0x002fc60000010000 */
[----:B------:R-:W-:Y:S04]  /*e3d0*/  SHFL.IDX PT, R25, R18, R223, 0x1f ;  /* 0x00001fdf12197589 */ /* 0x000fe800000e0000 */
[----:B------:R-:W1:Y:S01]  /*e3e0*/  SHFL.IDX PT, R223, R224, R232, 0x1f ;  /* 0x00001fe8e0df7589 */ /* 0x000e6200000e0000 */
[----:B------:R-:W-:Y:S01]  /*e3f0*/  FADD.FTZ R212, R27, -R212 ;  /* 0x800000d41bd47221 */ /* 0x000fe20000010000 */
[----:B--2---:R-:W-:Y:S01]  /*e400*/  FFMA.FTZ R216, R216, UR4, -R218 ;  /* 0x00000004d8d87c23 */ /* 0x004fe200080108da */
        /* <DEDUP_REMOVED lines=14> */
[----:B------:R-:W-:-:S03]  /*e4f0*/  VIADD R31, R10, 0x10 ;  /* 0x000000100a1f7836 */ /* 0x000fc60000000000 */
[----:B------:R-:W1:Y:S04]  /*e500*/  SHFL.IDX PT, R29, R224, R29, 0x1f ;  /* 0x00001f1de01d7589 */ /* 0x000e6800000e0000 */
[----:B------:R-:W1:Y:S01]  /*e510*/  SHFL.IDX PT, R31, R18, R31, 0x1f ;  /* 0x00001f1f121f7589 */ /* 0x000e6200000e0000 */
[----:B---3--:R-:W-:Y:S01]  /*e520*/  IADD3 R232, R10, 0x1c, RZ ;  /* 0x0000001c0ae87810 */ /* 0x008fe20007ffe0ff */
[----:B------:R3:W1:Y:S01]  /*e530*/  MUFU.EX2 R24, R26 ;  /* 0x0000001a00187308 */ /* 0x0006620000000800 */
[----:B------:R-:W-:-:S04]  /*e540*/  FFMA.FTZ R219, R219, UR4, -R25 ;  /* 0x00000004dbdb7c23 */ /* 0x000fc80008010819 */
[----:B------:R2:W-:Y:S01]  /*e550*/  SHFL.IDX PT, R232, R224, R232, 0x1f ;  /* 0x00001fe8e0e87589 */ /* 0x0005e200000e0000 */
[----:B---3--:R-:W-:Y:S01]  /*e560*/  FFMA.FTZ R26, R228, UR4, -R25 ;  /* 0x00000004e41a7c23 */ /* 0x008fe20008010819 */
[--C-:B----4-:R-:W-:Y:S01]  /*e570*/  FFMA.FTZ R25, R225, UR4, -R231.reuse ;  /* 0x00000004e1197c23 */ /* 0x110fe200080108e7 */
[----:B------:R-:W-:Y:S01]  /*e580*/  FFMA.FTZ R231, R222, UR4, -R231 ;  /* 0x00000004dee77c23 */ /* 0x000fe200080108e7 */
[--C-:B--2---:R-:W-:Y:S01]  /*e590*/  FADD.FTZ R222, R32, -R28.reuse ;  /* 0x8000001c20de7221 */ /* 0x104fe20000010000 */
[----:B------:R-:W-:Y:S01]  /*e5a0*/  FADD.FTZ R224, R34, -R28 ;  /* 0x8000001c22e07221 */ /* 0x000fe20000010000 */
[--C-:B------:R-:W-:Y:S01]  /*e5b0*/  FFMA.FTZ R28, R220, UR4, -R30.reuse ;  /* 0x00000004dc1c7c23 */ /* 0x100fe2000801081e */
[----:B------:R-:W-:Y:S01]  /*e5c0*/  FFMA.FTZ R30, R217, UR4, -R30 ;  /* 0x00000004d91e7c23 */ /* 0x000fe2000801081e */
[----:B------:R-:W-:Y:S02]  /*e5d0*/  VIADD R32, R10, 0x14 ;  /* 0x000000140a207836 */ /* 0x000fe40000000000 */
[--C-:B-1----:R-:W-:Y:S01]  /*e5e0*/  FADD.FTZ R217, R36, -R29.reuse ;  /* 0x8000001d24d97221 */ /* 0x102fe20000010000 */
[----:B------:R-:W-:Y:S01]  /*e5f0*/  FADD.FTZ R220, R38, -R29 ;  /* 0x8000001d26dc7221 */ /* 0x000fe20000010000 */
[--C-:B------:R-:W-:Y:S01]  /*e600*/  FFMA.FTZ R29, R215, UR4, -R31.reuse ;  /* 0x00000004d71d7c23 */ /* 0x100fe2000801081f */
[----:B------:R-:W-:Y:S01]  /*e610*/  FFMA.FTZ R31, R213, UR4, -R31 ;  /* 0x00000004d51f7c23 */ /* 0x000fe2000801081f */
[----:B------:R-:W-:Y:S01]  /*e620*/  FFMA.FTZ R213, -R19, R19, 1 ;  /* 0x3f80000013d57423 */ /* 0x000fe20000010113 */
[----:B------:R-:W-:Y:S01]  /*e630*/  FMUL.FTZ R229, R214, R229 ;  /* 0x000000e5d6e57220 */ /* 0x000fe20000410000 */
[----:B------:R-:W1:Y:S01]  /*e640*/  SHFL.IDX PT, R32, R18, R32, 0x1f ;  /* 0x00001f2012207589 */ /* 0x000e6200000e0000 */
[----:B------:R-:W-:-:S02]  /*e650*/  IADD3 R34, R10, 0x18, RZ ;  /* 0x000000180a227810 */ /* 0x000fc40007ffe0ff */
[----:B------:R-:W-:Y:S01]  /*e660*/  FMUL.FTZ R213, R213, R229 ;  /* 0x000000e5d5d57220 */ /* 0x000fe20000410000 */
[C---:B------:R-:W-:Y:S02]  /*e670*/  VIADD R229, R10.reuse, 0x1c ;  /* 0x0000001c0ae57836 */ /* 0x040fe40000000000 */
[--C-:B------:R-:W-:Y:S02]  /*e680*/  FADD.FTZ R225, R33, -R27.reuse ;  /* 0x8000001b21e17221 */ /* 0x100fe40000010000 */
[----:B------:R-:W2:Y:S04]  /*e690*/  SHFL.IDX PT, R33, R18, R34, 0x1f ;  /* 0x00001f2212217589 */ /* 0x000ea800000e0000 */
[----:B------:R-:W3:Y:S01]  /*e6a0*/  SHFL.IDX PT, R34, R18, R229, 0x1f ;  /* 0x00001fe512227589 */ /* 0x000ee200000e0000 */
[----:B------:R-:W-:Y:S01]  /*e6b0*/  FADD.FTZ R228, R35, -R27 ;  /* 0x8000001b23e47221 */ /* 0x000fe20000010000 */
[----:B------:R-:W-:-:S02]  /*e6c0*/  VIADD R215, R10, 0x4 ;  /* 0x000000040ad77836 */ /* 0x000fc40000000000 */
[----:B------:R-:W4:Y:S01]  /*e6d0*/  SHFL.IDX PT, R35, R12, R10, 0x1f ;  /* 0x00001f0a0c237589 */ /* 0x000f2200000e0000 */
[----:B------:R2:W-:Y:S01]  /*e6e0*/  MUFU.EX2 R19, R31 ;  /* 0x0000001f00137308 */ /* 0x0005e20000000800 */
[--C-:B-1----:R-:W-:Y:S01]  /*e6f0*/  FFMA.FTZ R211, R211, UR4, -R32.reuse ;  /* 0x00000004d3d37c23 */ /* 0x102fe20008010820 */
[----:B------:R-:W-:Y:S01]  /*e700*/  FFMA.FTZ R32, R210, UR4, -R32 ;  /* 0x00000004d2207c23 */ /* 0x000fe20008010820 */
[----:B------:R-:W-:-:S05]  /*e710*/  FFMA.FTZ R210, -R20, R20, 1 ;  /* 0x3f80000014d27423 */ /* 0x000fca0000010114 */
[----:B------:R1:W-:Y:S01]  /*e720*/  MUFU.EX2 R20, R32 ;  /* 0x0000002000147308 */ /* 0x0003e20000000800 */
[--C-:B--2---:R-:W-:Y:S01]  /*e730*/  FFMA.FTZ R31, R208, UR4, -R33.reuse ;  /* 0x00000004d01f7c23 */ /* 0x104fe20008010821 */
[----:B-1----:R-:W-:Y:S01]  /*e740*/  FFMA.FTZ R32, R209, UR4, -R33 ;  /* 0x00000004d1207c23 */ /* 0x002fe20008010821 */
[----:B---3--:R-:W-:-:S05]  /*e750*/  FFMA.FTZ R33, R206, UR4, -R34 ;  /* 0x00000004ce217c23 */ /* 0x008fca0008010822 */
[----:B------:R-:W1:Y:S01]  /*e760*/  MUFU.EX2 R219, R219 ;  /* 0x000000db00db7308 */ /* 0x000e620000000800 */
[----:B------:R-:W2:Y:S01]  /*e770*/  SHFL.IDX PT, R206, R12, R215, 0x1f ;  /* 0x00001fd70cce7589 */ /* 0x000ea200000e0000 */
[----:B------:R-:W-:Y:S01]  /*e780*/  FMUL.FTZ R226, R24, R226 ;  /* 0x000000e218e27220 */ /* 0x000fe20000410000 */
[----:B------:R-:W-:Y:S01]  /*e790*/  FFMA.FTZ R208, -R230, R230, 1 ;  /* 0x3f800000e6d07423 */ /* 0x000fe200000101e6 */
[--C-:B----4-:R-:W-:Y:S01]  /*e7a0*/  FFMA.FTZ R204, R204, UR4, -R35.reuse ;  /* 0x00000004cccc7c23 */ /* 0x110fe20008010823 */
[----:B------:R-:W-:Y:S01]  /*e7b0*/  FFMA.FTZ R36, R205, UR4, -R35 ;  /* 0x00000004cd247c23 */ /* 0x000fe20008010823 */
[----:B------:R-:W-:Y:S01]  /*e7c0*/  FMUL.FTZ R210, R210, R226 ;  /* 0x000000e2d2d27220 */ /* 0x000fe20000410000 */
[C---:B------:R-:W-:Y:S01]  /*e7d0*/  IADD3 R209, R10.reuse, 0x8, RZ ;  /* 0x000000080ad17810 */ /* 0x040fe20007ffe0ff */
[----:B------:R3:W-:Y:S01]  /*e7e0*/  MUFU.EX2 R18, R211 ;  /* 0x000000d300127308 */ /* 0x0007e20000000800 */
[C---:B------:R-:W-:Y:S02]  /*e7f0*/  VIADD R226, R10.reuse, 0xc ;  /* 0x0000000c0ae27836 */ /* 0x040fe40000000000 */
[----:B------:R-:W-:-:S02]  /*e800*/  VIADD R230, R10, 0x18 ;  /* 0x000000180ae67836 */ /* 0x000fc40000000000 */
[----:B-1----:R-:W-:Y:S01]  /*e810*/  FMUL.FTZ R227, R219, R227 ;  /* 0x000000e3dbe37220 */ /* 0x002fe20000410000 */
[----:B---3--:R-:W-:Y:S02]  /*e820*/  VIADD R211, R10, 0x10 ;  /* 0x000000100ad37836 */ /* 0x008fe40000000000 */
[----:B------:R2:W-:Y:S01]  /*e830*/  MUFU.EX2 R35, R204 ;  /* 0x000000cc00237308 */ /* 0x0005e20000000800 */
[----:B------:R-:W-:Y:S01]  /*e840*/  FMUL.FTZ R208, R208, R227 ;  /* 0x000000e3d0d07220 */ /* 0x000fe20000410000 */
[----:B------:R-:W-:Y:S01]  /*e850*/  IADD3 R227, R10, 0x14, RZ ;  /* 0x000000140ae37810 */ /* 0x000fe20007ffe0ff */
[----:B------:R-:W-:-:S05]  /*e860*/  FFMA.FTZ R34, R207, UR4, -R34 ;  /* 0x00000004cf227c23 */ /* 0x000fca0008010822 */
[----:B------:R1:W-:Y:S01]  /*e870*/  MUFU.EX2 R27, R231 ;  /* 0x000000e7001b7308 */ /* 0x0003e20000000800 */
[--C-:B--2---:R-:W-:Y:S01]  /*e880*/  FFMA.FTZ R204, R122, UR4, -R206.reuse ;  /* 0x000000047acc7c23 */ /* 0x104fe200080108ce */
[----:B------:R-:W-:Y:S01]  /*e890*/  FFMA.FTZ R206, R124, UR4, -R206 ;  /* 0x000000047cce7c23 */ /* 0x000fe200080108ce */
[----:B------:R-:W-:Y:S04]  /*e8a0*/  SHFL.IDX PT, R207, R12, R209, 0x1f ;  /* 0x00001fd10ccf7589 */ /* 0x000fe800000e0000 */
[----:B------:R-:W-:Y:S01]  /*e8b0*/  SHFL.IDX PT, R38, R12, R227, 0x1f ;  /* 0x00001fe30c267589 */ /* 0x000fe200000e0000 */
[--C-:B-1----:R-:W-:Y:S01]  /*e8c0*/  FADD.FTZ R231, R37, -R232.reuse ;  /* 0x800000e825e77221 */ /* 0x102fe20000010000 */
[----:B------:R-:W-:Y:S02]  /*e8d0*/  FADD.FTZ R232, R39, -R232 ;  /* 0x800000e827e87221 */ /* 0x000fe40000010000 */
[----:B------:R-:W-:Y:S04]  /*e8e0*/  SHFL.IDX PT, R37, R12, R226, 0x1f ;  /* 0x00001fe20c257589 */ /* 0x000fe800000e0000 */
[----:B------:R-:W-:Y:S04]  /*e8f0*/  SHFL.IDX PT, R39, R12, R211, 0x1f ;  /* 0x00001fd30c277589 */ /* 0x000fe800000e0000 */
[----:B------:R-:W1:Y:S04]  /*e900*/  SHFL.IDX PT, R122, R12, R230, 0x1f ;  /* 0x00001fe60c7a7589 */ /* 0x000e6800000e0000 */
[----:B------:R2:W3:Y:S02]  /*e910*/  SHFL.IDX PT, R124, R12, R229, 0x1f ;  /* 0x00001fe50c7c7589 */ /* 0x0004e400000e0000 */
[----:B--2---:R2:W-:Y:S02]  /*e920*/  MUFU.EX2 R12, R204 ;  /* 0x000000cc000c7308 */ /* 0x0045e40000000800 */
[----:B--2---:R-:W2:Y:S01]  /*e930*/  SHFL.IDX PT, R204, R11, R215, 0x1f ;  /* 0x00001fd70bcc7589 */ /* 0x004ea200000e0000 */
[--C-:B-1----:R-:W-:Y:S01]  /*e940*/  FFMA.FTZ R112, R112, UR4, -R122.reuse ;  /* 0x0000000470707c23 */ /* 0x102fe2000801087a */
[----:B------:R-:W-:-:S02]  /*e950*/  FFMA.FTZ R107, R107, UR4, -R122 ;  /* 0x000000046b6b7c23 */ /* 0x000fc4000801087a */
[----:B------:R-:W1:Y:S01]  /*e960*/  SHFL.IDX PT, R205, R11, R10, 0x1f ;  /* 0x00001f0a0bcd7589 */ /* 0x000e6200000e0000 */
[----:B---3--:R-:W-:-:S03]  /*e970*/  FFMA.FTZ R122, R97, UR4, -R124 ;  /* 0x00000004617a7c23 */ /* 0x008fc6000801087c */
[----:B------:R-:W3:Y:S01]  /*e980*/  SHFL.IDX PT, R97, R11, R211, 0x1f ;  /* 0x00001fd30b617589 */ /* 0x000ee200000e0000 */
[--C-:B------:R-:W-:Y:S01]  /*e990*/  FFMA.FTZ R123, R123, UR4, -R207.reuse ;  /* 0x000000047b7b7c23 */ /* 0x100fe200080108cf */
[----:B------:R-:W-:Y:S02]  /*e9a0*/  FFMA.FTZ R125, R125, UR4, -R207 ;  /* 0x000000047d7d7c23 */ /* 0x000fe400080108cf */
[----:B------:R-:W-:Y:S01]  /*e9b0*/  SHFL.IDX PT, R207, R11, R209, 0x1f ;  /* 0x00001fd10bcf7589 */ /* 0x000fe200000e0000 */
[--C-:B--2---:R-:W-:Y:S01]  /*e9c0*/  FFMA.FTZ R119, R119, UR4, -R204.reuse ;  /* 0x0000000477777c23 */ /* 0x104fe200080108cc */
[----:B------:R-:W-:Y:S02]  /*e9d0*/  FFMA.FTZ R204, R98, UR4, -R204 ;  /* 0x0000000462cc7c23 */ /* 0x000fe400080108cc */
[----:B------:R-:W2:Y:S01]  /*e9e0*/  SHFL.IDX PT, R98, R11, R230, 0x1f ;  /* 0x00001fe60b627589 */ /* 0x000ea200000e0000 */
[--C-:B------:R-:W-:Y:S01]  /*e9f0*/  FFMA.FTZ R120, R120, UR4, -R37.reuse ;  /* 0x0000000478787c23 */ /* 0x100fe20008010825 */
[----:B------:R-:W-:Y:S01]  /*ea00*/  FFMA.FTZ R121, R121, UR4, -R37 ;  /* 0x0000000479797c23 */ /* 0x000fe20008010825 */
[--C-:B------:R-:W-:Y:S01]  /*ea10*/  FFMA.FTZ R109, R109, UR4, -R38.reuse ;  /* 0x000000046d6d7c23 */ /* 0x100fe20008010826 */
[----:B------:R4:W-:Y:S01]  /*ea20*/  MUFU.EX2 R37, R206 ;  /* 0x000000ce00257308 */ /* 0x0009e20000000800 */
[--C-:B------:R-:W-:Y:S01]  /*ea30*/  FFMA.FTZ R103, R103, UR4, -R39.reuse ;  /* 0x0000000467677c23 */ /* 0x100fe20008010827 */
[----:B------:R-:W-:Y:S01]  /*ea40*/  FFMA.FTZ R114, R114, UR4, -R39 ;  /* 0x0000000472727c23 */ /* 0x000fe20008010827 */
[--C-:B-1----:R-:W-:Y:S01]  /*ea50*/  FFMA.FTZ R117, R117, UR4, -R205.reuse ;  /* 0x0000000475757c23 */ /* 0x102fe200080108cd */
[----:B------:R-:W-:Y:S01]  /*ea60*/  FFMA.FTZ R106, R106, UR4, -R205 ;  /* 0x000000046a6a7c23 */ /* 0x000fe200080108cd */
[----:B----4-:R-:W-:-:S03]  /*ea70*/  FFMA.FTZ R206, R94, UR4, -R38 ;  /* 0x000000045ece7c23 */ /* 0x010fc60008010826 */
[----:B------:R1:W-:Y:S01]  /*ea80*/  MUFU.EX2 R38, R123 ;  /* 0x0000007b00267308 */ /* 0x0003e20000000800 */
[----:B------:R-:W-:Y:S01]  /*ea90*/  SHFL.IDX PT, R205, R11, R229, 0x1f ;  /* 0x00001fe50bcd7589 */ /* 0x000fe200000e0000 */
[--C-:B---3--:R-:W-:Y:S01]  /*eaa0*/  FFMA.FTZ R101, R101, UR4, -R97.reuse ;  /* 0x0000000465657c23 */ /* 0x108fe20008010861 */
[----:B------:R-:W-:Y:S02]  /*eab0*/  FFMA.FTZ R100, R100, UR4, -R97 ;  /* 0x0000000464647c23 */ /* 0x000fe40008010861 */
[----:B-1----:R-:W1:Y:S03]  /*eac0*/  SHFL.IDX PT, R123, R11, R226, 0x1f ;  /* 0x00001fe20b7b7589 */ /* 0x002e6600000e0000 */
[----:B------:R3:W-:Y:S02]  /*ead0*/  MUFU.EX2 R39, R125 ;  /* 0x0000007d00277308 */ /* 0x0007e40000000800 */
[----:B---3--:R3:W-:Y:S06]  /*eae0*/  SHFL.IDX PT, R125, R11, R227, 0x1f ;  /* 0x00001fe30b7d7589 */ /* 0x0087ec00000e0000 */
[----:B------:R2:W-:Y:S08]  /*eaf0*/  MUFU.EX2 R97, R114 ;  /* 0x0000007200617308 */ /* 0x0005f00000000800 */
[----:B---3--:R3:W-:Y:S01]  /*eb00*/  MUFU.EX2 R11, R121 ;  /* 0x00000079000b7308 */ /* 0x0087e20000000800 */
[----:B--2---:R-:W-:Y:S01]  /*eb10*/  FFMA.FTZ R114, R95, UR4, -R98 ;  /* 0x000000045f727c23 */ /* 0x004fe20008010862 */
[----:B---3--:R-:W2:Y:S06]  /*eb20*/  SHFL.IDX PT, R121, R14, R215, 0x1f ;  /* 0x00001fd70e797589 */ /* 0x008eac00000e0000 */
[----:B------:R3:W-:Y:S01]  /*eb30*/  MUFU.EX2 R95, R109 ;  /* 0x0000006d005f7308 */ /* 0x0007e20000000800 */
[----:B------:R-:W-:-:S07]  /*eb40*/  FFMA.FTZ R124, R96, UR4, -R124 ;  /* 0x00000004607c7c23 */ /* 0x000fce000801087c */
[----:B------:R4:W-:Y:S01]  /*eb50*/  MUFU.EX2 R94, R120 ;  /* 0x00000078005e7308 */ /* 0x0009e20000000800 */
[----:B---3--:R-:W3:Y:S01]  /*eb60*/  SHFL.IDX PT, R109, R14, R211, 0x1f ;  /* 0x00001fd30e6d7589 */ /* 0x008ee200000e0000 */
[----:B----4-:R-:W-:-:S03]  /*eb70*/  FFMA.FTZ R120, R99, UR4, -R207 ;  /* 0x0000000463787c23 */ /* 0x010fc600080108cf */
[----:B------:R-:W4:Y:S03]  /*eb80*/  SHFL.IDX PT, R99, R14, R10, 0x1f ;  /* 0x00001f0a0e637589 */ /* 0x000f2600000e0000 */
[----:B------:R-:W3:Y:S01]  /*eb90*/  MUFU.EX2 R25, R25 ;  /* 0x0000001900197308 */ /* 0x000ee20000000800 */
[----:B-1----:R-:W-:-:S07]  /*eba0*/  FFMA.FTZ R105, R105, UR4, -R123 ;  /* 0x0000000469697c23 */ /* 0x002fce000801087b */
[----:B------:R1:W-:Y:S01]  /*ebb0*/  MUFU.EX2 R96, R103 ;  /* 0x0000006700607308 */ /* 0x0003e20000000800 */
[----:B------:R-:W-:Y:S01]  /*ebc0*/  FFMA.FTZ R104, R104, UR4, -R123 ;  /* 0x0000000468687c23 */ /* 0x000fe2000801087b */
[----:B-1----:R-:W1:Y:S04]  /*ebd0*/  SHFL.IDX PT, R103, R14, R226, 0x1f ;  /* 0x00001fe20e677589 */ /* 0x002e6800000e0000 */
[----:B------:R-:W1:Y:S01]  /*ebe0*/  SHFL.IDX PT, R123, R14, R209, 0x1f ;  /* 0x00001fd10e7b7589 */ /* 0x000e6200000e0000 */
[--C-:B--2---:R-:W-:Y:S01]  /*ebf0*/  FFMA.FTZ R108, R108, UR4, -R121.reuse ;  /* 0x000000046c6c7c23 */ /* 0x104fe20008010879 */
[----:B------:R-:W-:Y:S02]  /*ec00*/  FFMA.FTZ R138, R138, UR4, -R121 ;  /* 0x000000048a8a7c23 */ /* 0x000fe40008010879 */
[----:B------:R-:W2:Y:S01]  /*ec10*/  SHFL.IDX PT, R121, R14, R227, 0x1f ;  /* 0x00001fe30e797589 */ /* 0x000ea200000e0000 */
        /* <DEDUP_REMOVED lines=13> */
[----:B---3--:R-:W3:Y:S01]  /*ecf0*/  SHFL.IDX PT, R112, R14, R230, 0x1f ;  /* 0x00001fe60e707589 */ /* 0x008ee200000e0000 */
[----:B------:R-:W4:Y:S01]  /*ed00*/  MUFU.TANH R132, R132 ;  /* 0x0000008400847308 */ /* 0x000f220000002400 */
[--C-:B-1----:R-:W-:Y:S01]  /*ed10*/  FFMA.FTZ R126, R126, UR4, -R103.reuse ;  /* 0x000000047e7e7c23 */ /* 0x102fe20008010867 */
[----:B------:R-:W-:-:S02]  /*ed20*/  FFMA.FTZ R139, R139, UR4, -R103 ;  /* 0x000000048b8b7c23 */ /* 0x000fc40008010867 */
[----:B------:R-:W1:Y:S04]  /*ed30*/  SHFL.IDX PT, R103, R14, R229, 0x1f ;  /* 0x00001fe50e677589 */ /* 0x000e6800000e0000 */
[----:B------:R-:W3:Y:S01]  /*ed40*/  MUFU.TANH R134, R134 ;  /* 0x0000008600867308 */ /* 0x000ee20000002400 */
[--C-:B------:R-:W-:Y:S01]  /*ed50*/  FFMA.FTZ R127, R127, UR4, -R123.reuse ;  /* 0x000000047f7f7c23 */ /* 0x100fe2000801087b */
        /* <DEDUP_REMOVED lines=9> */
[----:B--2---:R-:W-:-:S07]  /*edf0*/  FFMA.FTZ R123, R123, UR4, -R121 ;  /* 0x000000047b7b7c23 */ /* 0x004fce0008010879 */
[----:B------:R-:W2:Y:S01]  /*ee00*/  MUFU.EX2 R32, R32 ;  /* 0x0000002000207308 */ /* 0x000ea20000000800 */
[--C-:B------:R-:W-:Y:S01]  /*ee10*/  FFMA.FTZ R110, R110, UR4, -R205.reuse ;  /* 0x000000046e6e7c23 */ /* 0x100fe200080108cd */
[----:B------:R-:W-:Y:S01]  /*ee20*/  FFMA.FTZ R118, R118, UR4, -R205 ;  /* 0x0000000476767c23 */ /* 0x000fe200080108cd */
[----:B------:R-:W-:-:S05]  /*ee30*/  FFMA.FTZ R121, R125, UR4, -R121 ;  /* 0x000000047d797c23 */ /* 0x000fca0008010879 */
[----:B------:R-:W2:Y:S01]  /*ee40*/  MUFU.EX2 R31, R31 ;  /* 0x0000001f001f7308 */ /* 0x000ea20000000800 */
[----:B----4-:R-:W-:Y:S01]  /*ee50*/  FSEL R125, R132, -INF , !P5 ;  /* 0xff800000847d7808 */ /* 0x010fe20006800000 */
[----:B------:R-:W-:Y:S01]  /*ee60*/  FMUL.FTZ R218, R27, R218 ;  /* 0x000000da1bda7220 */ /* 0x000fe20000410000 */
[----:B---3--:R-:W-:Y:S01]  /*ee70*/  FSEL R205, R134, -INF , !P0 ;  /* 0xff80000086cd7808 */ /* 0x008fe20004000000 */
[----:B------:R-:W-:Y:S01]  /*ee80*/  FFMA.FTZ R235, -R235, R235, 1 ;  /* 0x3f800000ebeb7423 */ /* 0x000fe200000101eb */
[----:B------:R-:W-:Y:S01]  /*ee90*/  FFMA.FTZ R116, R116, UR4, -R98 ;  /* 0x0000000474747c23 */ /* 0x000fe20008010862 */
[----:B------:R-:W-:Y:S01]  /*eea0*/  FFMA.FTZ R111, R111, UR4, -R207 ;  /* 0x000000046f6f7c23 */ /* 0x000fe200080108cf */
[--C-:B------:R-:W-:Y:S01]  /*eeb0*/  FFMA.FTZ R125, R125, UR4, -R112.reuse ;  /* 0x000000047d7d7c23 */ /* 0x100fe20008010870 */
[----:B------:R-:W3:Y:S01]  /*eec0*/  MUFU.EX2 R26, R26 ;  /* 0x0000001a001a7308 */ /* 0x000ee20000000800 */
[----:B------:R-:W-:Y:S01]  /*eed0*/  FFMA.FTZ R205, R205, UR4, -R112 ;  /* 0x00000004cdcd7c23 */ /* 0x000fe20008010870 */
[----:B-1----:R-:W-:Y:S01]  /*eee0*/  FSEL R207, R135, -INF , !P1 ;  /* 0xff80000087cf7808 */ /* 0x002fe20004800000 */
[----:B------:R-:W-:Y:S01]  /*eef0*/  FMUL.FTZ R112, R235, R218 ;  /* 0x000000daeb707220 */ /* 0x000fe20000410000 */
[----:B------:R-:W-:Y:S01]  /*ef00*/  FMUL.FTZ R221, R28, R221 ;  /* 0x000000dd1cdd7220 */ /* 0x000fe20000410000 */
[----:B------:R-:W-:Y:S01]  /*ef10*/  FFMA.FTZ R209, -R233, R233, 1 ;  /* 0x3f800000e9d17423 */ /* 0x000fe200000101e9 */
[----:B------:R-:W-:-:S02]  /*ef20*/  FFMA.FTZ R211, -R234, R234, 1 ;  /* 0x3f800000ead37423 */ /* 0x000fc400000101ea */
[----:B------:R1:W-:Y:S01]  /*ef30*/  MUFU.EX2 R98, R206 ;  /* 0x000000ce00627308 */ /* 0x0003e20000000800 */
[----:B------:R-:W-:Y:S01]  /*ef40*/  FMUL.FTZ R222, R29, R222 ;  /* 0x000000de1dde7220 */ /* 0x000fe20000410000 */
[--C-:B------:R-:W-:Y:S01]  /*ef50*/  FADD.FTZ R40, R40, -R216.reuse ;  /* 0x800000d828287221 */ /* 0x100fe20000010000 */
[----:B------:R-:W-:Y:S01]  /*ef60*/  FADD.FTZ R42, R42, -R216 ;  /* 0x800000d82a2a7221 */ /* 0x000fe20000010000 */
[----:B------:R-:W-:Y:S01]  /*ef70*/  FFMA.FTZ R236, -R236, R236, 1 ;  /* 0x3f800000ecec7423 */ /* 0x000fe200000101ec */
[----:B------:R-:W4:Y:S01]  /*ef80*/  SHFL.IDX PT, R218, R17, R215, 0x1f ;  /* 0x00001fd711da7589 */ /* 0x000f2200000e0000 */
[C---:B------:R-:W-:Y:S01]  /*ef90*/  VIADD R234, R10.reuse, 0x8 ;  /* 0x000000080aea7836 */ /* 0x040fe20000000000 */
[----:B------:R-:W-:Y:S02]  /*efa0*/  IADD3 R233, R10, 0xc, RZ ;  /* 0x0000000c0ae97810 */ /* 0x000fe40007ffe0ff */
[----:B-1----:R-:W-:Y:S01]  /*efb0*/  FSEL R206, R133, -INF , !P4 ;  /* 0xff80000085ce7808 */ /* 0x002fe20006000000 */
[----:B------:R-:W1:Y:S01]  /*efc0*/  MUFU.EX2 R30, R30 ;  /* 0x0000001e001e7308 */ /* 0x000e620000000800 */
[----:B------:R1:W-:Y:S01]  /*efd0*/  LDS R216, [R13+0x400] ;  /* 0x000400000dd87984 */ /* 0x0003e20000000800 */
[----:B--2---:R-:W-:Y:S01]  /*efe0*/  FMUL.FTZ R226, R32, R220 ;  /* 0x000000dc20e27220 */ /* 0x004fe20000410000 */
[--C-:B------:R-:W-:Y:S01]  /*eff0*/  FFMA.FTZ R207, R207, UR4, -R103.reuse ;  /* 0x00000004cfcf7c23 */ /* 0x100fe20008010867 */
[----:B------:R-:W-:Y:S01]  /*f000*/  FFMA.FTZ R206, R206, UR4, -R103 ;  /* 0x00000004cece7c23 */ /* 0x000fe20008010867 */
[----:B------:R-:W-:Y:S01]  /*f010*/  FMUL.FTZ R209, R209, R222 ;  /* 0x000000ded1d17220 */ /* 0x000fe20000410000 */
[----:B------:R-:W2:Y:S01]  /*f020*/  SHFL.IDX PT, R220, R17, R229, 0x1f ;  /* 0x00001fe511dc7589 */ /* 0x000ea200000e0000 */
[----:B------:R-:W-:Y:S01]  /*f030*/  FMUL.FTZ R103, R236, R221 ;  /* 0x000000ddec677220 */ /* 0x000fe20000410000 */
[----:B------:R-:W-:-:S02]  /*f040*/  FMUL.FTZ R222, R31, R217 ;  /* 0x000000d91fde7220 */ /* 0x000fc40000410000 */
[----:B------:R-:W2:Y:S04]  /*f050*/  SHFL.IDX PT, R221, R17, R234, 0x1f ;  /* 0x00001fea11dd7589 */ /* 0x000ea800000e0000 */
[----:B------:R-:W2:Y:S01]  /*f060*/  SHFL.IDX PT, R217, R17, R233, 0x1f ;  /* 0x00001fe911d97589 */ /* 0x000ea200000e0000 */
[----:B------:R-:W2:Y:S01]  /*f070*/  MUFU.EX2 R36, R36 ;  /* 0x0000002400247308 */ /* 0x000ea20000000800 */
[----:B------:R-:W-:Y:S01]  /*f080*/  FFMA.FTZ R14, -R200, R200, 1 ;  /* 0x3f800000c80e7423 */ /* 0x000fe200000101c8 */
[----:B---3--:R-:W-:Y:S01]  /*f090*/  FMUL.FTZ R212, R26, R212 ;  /* 0x000000d41ad47220 */ /* 0x008fe20000410000 */
[----:B-1----:R-:W-:Y:S01]  /*f0a0*/  FMUL.FTZ R223, R30, R223 ;  /* 0x000000df1edf7220 */ /* 0x002fe20000410000 */
[----:B------:R-:W-:Y:S02]  /*f0b0*/  VIADD R235, R10, 0x10 ;  /* 0x000000100aeb7836 */ /* 0x000fe40000000000 */
[----:B------:R-:W-:Y:S01]  /*f0c0*/  FMUL.FTZ R224, R19, R224 ;  /* 0x000000e013e07220 */ /* 0x000fe20000410000 */
[----:B------:R-:W-:Y:S01]  /*f0d0*/  FMUL.FTZ R14, R14, R212 ;  /* 0x000000d40e0e7220 */ /* 0x000fe20000410000 */
[----:B------:R-:W-:Y:S01]  /*f0e0*/  FFMA.FTZ R212, -R21, R21, 1 ;  /* 0x3f80000015d47423 */ /* 0x000fe20000010115 */
[----:B------:R-:W-:Y:S01]  /*f0f0*/  FFMA.FTZ R21, -R22, R22, 1 ;  /* 0x3f80000016157423 */ /* 0x000fe20000010116 */
[----:B------:R-:W-:Y:S01]  /*f100*/  FMUL.FTZ R22, R18, R225 ;  /* 0x000000e112167220 */ /* 0x000fe20000410000 */
[----:B------:R-:W-:Y:S01]  /*f110*/  FMUL.FTZ R211, R211, R223 ;  /* 0x000000dfd3d37220 */ /* 0x000fe20000410000 */
[----:B------:R-:W-:Y:S01]  /*f120*/  FFMA.FTZ R13, -R171, R171, 1 ;  /* 0x3f800000ab0d7423 */ /* 0x000fe200000101ab */
[----:B------:R-:W1:Y:S01]  /*f130*/  SHFL.IDX PT, R223, R17, R235, 0x1f ;  /* 0x00001feb11df7589 */ /* 0x000e6200000e0000 */
[----:B------:R-:W-:Y:S01]  /*f140*/  FMUL.FTZ R40, R35, R40 ;  /* 0x0000002823287220 */ /* 0x000fe20000410000 */
[--C-:B----4-:R-:W-:Y:S01]  /*f150*/  FADD.FTZ R41, R41, -R218.reuse ;  /* 0x800000da29297221 */ /* 0x110fe20000010000 */
[----:B------:R-:W-:Y:S01]  /*f160*/  FMUL.FTZ R21, R21, R224 ;  /* 0x000000e015157220 */ /* 0x000fe20000410000 */
[----:B------:R-:W-:Y:S01]  /*f170*/  FMUL.FTZ R22, R212, R22 ;  /* 0x00000016d4167220 */ /* 0x000fe20000410000 */
[----:B------:R-:W-:Y:S01]  /*f180*/  FFMA.FTZ R212, -R23, R23, 1 ;  /* 0x3f80000017d47423 */ /* 0x000fe20000010117 */
[----:B------:R-:W3:Y:S01]  /*f190*/  SHFL.IDX PT, R224, R17, R227, 0x1f ;  /* 0x00001fe311e07589 */ /* 0x000ee200000e0000 */
[----:B------:R-:W-:Y:S01]  /*f1a0*/  FADD.FTZ R43, R43, -R218 ;  /* 0x800000da2b2b7221 */ /* 0x000fe20000010000 */
[--C-:B--2---:R-:W-:Y:S01]  /*f1b0*/  FADD.FTZ R53, R53, -R220.reuse ;  /* 0x800000dc35357221 */ /* 0x104fe20000010000 */
[----:B------:R-:W-:Y:S01]  /*f1c0*/  FADD.FTZ R55, R55, -R220 ;  /* 0x800000dc37377221 */ /* 0x000fe20000010000 */
[----:B------:R-:W-:Y:S01]  /*f1d0*/  FMUL.FTZ R13, R13, R40 ;  /* 0x000000280d0d7220 */ /* 0x000fe20000410000 */
[----:B------:R-:W-:Y:S01]  /*f1e0*/  FFMA.FTZ R218, -R169, R169, 1 ;  /* 0x3f800000a9da7423 */ /* 0x000fe200000101a9 */
[----:B------:R-:W-:Y:S01]  /*f1f0*/  FMUL.FTZ R42, R36, R42 ;  /* 0x0000002a242a7220 */ /* 0x000fe20000410000 */
[----:B------:R-:W-:Y:S01]  /*f200*/  FFMA.FTZ R40, -R170, R170, 1 ;  /* 0x3f800000aa287423 */ /* 0x000fe200000101aa */
[----:B------:R-:W-:Y:S01]  /*f210*/  FMUL.FTZ R220, R12, R41 ;  /* 0x000000290cdc7220 */ /* 0x000fe20000410000 */
[----:B------:R-:W-:Y:S01]  /*f220*/  FADD.FTZ R44, R44, -R221 ;  /* 0x800000dd2c2c7221 */ /* 0x000fe20000010000 */
        /* <DEDUP_REMOVED lines=8> */
[----:B------:R-:W2:Y:S01]  /*f2b0*/  SHFL.IDX PT, R222, R17, R230, 0x1f ;  /* 0x00001fe611de7589 */ /* 0x000ea200000e0000 */
        /* <DEDUP_REMOVED lines=10> */
[----:B------:R-:W-:-:S02]  /*f360*/  VIADD R228, R10, 0x4 ;  /* 0x000000040ae47836 */ /* 0x000fc40000000000 */
[----:B------:R-:W-:Y:S01]  /*f370*/  FMUL.FTZ R45, R40, R44 ;  /* 0x0000002c282d7220 */ /* 0x000fe20000410000 */
[----:B------:R-:W-:Y:S01]  /*f380*/  FMUL.FTZ R44, R89, R46 ;  /* 0x0000002e592c7220 */ /* 0x000fe20000410000 */
[----:B------:R-:W-:Y:S01]  /*f390*/  FMUL.FTZ R46, R88, R217 ;  /* 0x000000d9582e7220 */ /* 0x000fe20000410000 */
[----:B------:R-:W-:Y:S01]  /*f3a0*/  FFMA.FTZ R90, -R90, R90, 1 ;  /* 0x3f8000005a5a7423 */ /* 0x000fe2000001015a */
[----:B------:R-:W4:Y:S01]  /*f3b0*/  SHFL.IDX PT, R88, R216, R228, 0x1f ;  /* 0x00001fe4d8587589 */ /* 0x000f2200000e0000 */
[--C-:B-1----:R-:W-:Y:S01]  /*f3c0*/  FADD.FTZ R48, R48, -R223.reuse ;  /* 0x800000df30307221 */ /* 0x102fe20000010000 */
[----:B------:R-:W-:Y:S01]  /*f3d0*/  FADD.FTZ R50, R50, -R223 ;  /* 0x800000df32327221 */ /* 0x000fe20000010000 */
[--C-:B---3--:R-:W-:Y:S01]  /*f3e0*/  FADD.FTZ R49, R49, -R224.reuse ;  /* 0x800000e031317221 */ /* 0x108fe20000010000 */
        /* <DEDUP_REMOVED lines=9> */
[----:B--2---:R-:W-:Y:S01]  /*f480*/  FADD.FTZ R52, R52, -R222 ;  /* 0x800000de34347221 */ /* 0x004fe20000010000 */
[----:B------:R-:W-:Y:S01]  /*f490*/  FMUL.FTZ R48, R91, R48 ;  /* 0x000000305b307220 */ /* 0x000fe20000410000 */
[----:B------:R-:W-:Y:S01]  /*f4a0*/  FFMA.FTZ R90, -R166, R166, 1 ;  /* 0x3f800000a65a7423 */ /* 0x000fe200000101a6 */
[----:B------:R-:W-:Y:S01]  /*f4b0*/  FMUL.FTZ R47, R93, R40 ;  /* 0x000000285d2f7220 */ /* 0x000fe20000410000 */
[----:B------:R-:W-:Y:S01]  /*f4c0*/  FMUL.FTZ R91, R98, R51 ;  /* 0x00000033625b7220 */ /* 0x000fe20000410000 */
[----:B------:R-:W1:Y:S01]  /*f4d0*/  SHFL.IDX PT, R40, R216, R234, 0x1f ;  /* 0x00001fead8287589 */ /* 0x000e6200000e0000 */
[----:B------:R-:W-:Y:S01]  /*f4e0*/  FMUL.FTZ R49, R92, R49 ;  /* 0x000000315c317220 */ /* 0x000fe20000410000 */
[----:B------:R-:W-:-:S02]  /*f4f0*/  FMUL.FTZ R93, R99, R52 ;  /* 0x00000034635d7220 */ /* 0x000fc40000410000 */
[----:B------:R-:W2:Y:S01]  /*f500*/  SHFL.IDX PT, R89, R216, R10, 0x1f ;  /* 0x00001f0ad8597589 */ /* 0x000ea200000e0000 */
[----:B------:R-:W-:-:S03]  /*f510*/  FMUL.FTZ R52, R90, R91 ;  /* 0x0000005b5a347220 */ /* 0x000fc60000410000 */
[----:B------:R-:W3:Y:S01]  /*f520*/  SHFL.IDX PT, R92, R216, R233, 0x1f ;  /* 0x00001fe9d85c7589 */ /* 0x000ee200000e0000 */
[----:B------:R-:W-:-:S03]  /*f530*/  FFMA.FTZ R51, -R165, R165, 1 ;  /* 0x3f800000a5337423 */ /* 0x000fc600000101a5 */
[----:B------:R-:W3:Y:S01]  /*f540*/  SHFL.IDX PT, R90, R216, R230, 0x1f ;  /* 0x00001fe6d85a7589 */ /* 0x000ee200000e0000 */
[--C-:B----4-:R-:W-:Y:S01]  /*f550*/  FADD.FTZ R57, R57, -R88.reuse ;  /* 0x8000005839397221 */ /* 0x110fe20000010000 */
[----:B------:R-:W-:Y:S01]  /*f560*/  FADD.FTZ R59, R59, -R88 ;  /* 0x800000583b3b7221 */ /* 0x000fe20000010000 */
[----:B------:R-:W-:Y:S01]  /*f570*/  FMUL.FTZ R51, R51, R93 ;  /* 0x0000005d33337220 */ /* 0x000fe20000410000 */
[----:B------:R4:W-:Y:S01]  /*f580*/  LDS R88, [R15+0x400] ;  /* 0x000400000f587984 */ /* 0x0009e20000000800 */
[----:B------:R-:W4:Y:S03]  /*f590*/  MUFU.EX2 R117, R117 ;  /* 0x0000007500757308 */ /* 0x000f260000000800 */
[----:B------:R-:W4:Y:S04]  /*f5a0*/  SHFL.IDX PT, R93, R216, R235, 0x1f ;  /* 0x00001febd85d7589 */ /* 0x000f2800000e0000 */
[----:B------:R-:W-:Y:S01]  /*f5b0*/  SHFL.IDX PT, R91, R216, R227, 0x1f ;  /* 0x00001fe3d85b7589 */ /* 0x000fe200000e0000 */
[----:B------:R-:W4:Y:S03]  /*f5c0*/  MUFU.EX2 R106, R106 ;  /* 0x0000006a006a7308 */ /* 0x000f260000000800 */
[----:B------:R-:W4:Y:S05]  /*f5d0*/  SHFL.IDX PT, R216, R216, R229, 0x1f ;  /* 0x00001fe5d8d87589 */ /* 0x000f2a00000e0000 */
[----:B------:R-:W4:Y:S01]  /*f5e0*/  MUFU.EX2 R119, R119 ;  /* 0x0000007700777308 */ /* 0x000f220000000800 */
[----:B-1----:R-:W-:-:S07]  /*f5f0*/  FADD.FTZ R60, R60, -R40 ;  /* 0x800000283c3c7221 */ /* 0x002fce0000010000 */
[----:B------:R-:W1:Y:S01]  /*f600*/  MUFU.EX2 R204, R204 ;  /* 0x000000cc00cc7308 */ /* 0x000e620000000800 */
[----:B--2---:R-:W-:Y:S01]  /*f610*/  FADD.FTZ R56, R56, -R89 ;  /* 0x8000005938387221 */ /* 0x004fe20000010000 */
[----:B------:R-:W-:-:S06]  /*f620*/  FADD.FTZ R40, R62, -R40 ;  /* 0x800000283e287221 */ /* 0x000fcc0000010000 */
[----:B------:R-:W2:Y:S01]  /*f630*/  MUFU.EX2 R120, R120 ;  /* 0x0000007800787308 */ /* 0x000ea20000000800 */
[----:B---3--:R-:W-:Y:S01]  /*f640*/  FADD.FTZ R62, R61, -R92 ;  /* 0x8000005c3d3e7221 */ /* 0x008fe20000010000 */
[----:B------:R-:W-:-:S06]  /*f650*/  FADD.FTZ R58, R58, -R89 ;  /* 0x800000593a3a7221 */ /* 0x000fcc0000010000 */
[----:B------:R-:W3:Y:S01]  /*f660*/  MUFU.EX2 R111, R111 ;  /* 0x0000006f006f7308 */ /* 0x000ee20000000800 */
[----:B------:R-:W-:-:S07]  /*f670*/  FADD.FTZ R92, R63, -R92 ;  /* 0x8000005c3f5c7221 */ /* 0x000fce0000010000 */
[----:B------:R-:W3:Y:S01]  /*f680*/  MUFU.EX2 R100, R100 ;  /* 0x0000006400647308 */ /* 0x000ee20000000800 */
[----:B------:R-:W-:Y:S01]  /*f690*/  FADD.FTZ R63, R68, -R90 ;  /* 0x8000005a443f7221 */ /* 0x000fe20000010000 */
[----:B------:R-:W-:Y:S01]  /*f6a0*/  FFMA.FTZ R68, -R161, R161, 1 ;  /* 0x3f800000a1447423 */ /* 0x000fe200000101a1 */
[----:B----4-:R-:W-:-:S05]  /*f6b0*/  FMUL.FTZ R56, R117, R56 ;  /* 0x0000003875387220 */ /* 0x010fca0000410000 */
[----:B------:R-:W4:Y:S01]  /*f6c0*/  MUFU.EX2 R102, R102 ;  /* 0x0000006600667308 */ /* 0x000f220000000800 */
[----:B------:R-:W-:Y:S01]  /*f6d0*/  FFMA.FTZ R15, -R159, R159, 1 ;  /* 0x3f8000009f0f7423 */ /* 0x000fe2000001019f */
[----:B------:R-:W-:-:S06]  /*f6e0*/  FMUL.FTZ R58, R106, R58 ;  /* 0x0000003a6a3a7220 */ /* 0x000fcc0000410000 */
[----:B------:R-:W4:Y:S01]  /*f6f0*/  MUFU.EX2 R116, R116 ;  /* 0x0000007400747308 */ /* 0x000f220000000800 */
[----:B------:R-:W-:-:S07]  /*f700*/  FMUL.FTZ R68, R68, R56 ;  /* 0x0000003844447220 */ /* 0x000fce0000410000 */
[----:B------:R-:W4:Y:S01]  /*f710*/  MUFU.EX2 R104, R104 ;  /* 0x0000006800687308 */ /* 0x000f220000000800 */
[----:B------:R-:W-:Y:S01]  /*f720*/  FFMA.FTZ R61, -R160, R160, 1 ;  /* 0x3f800000a03d7423 */ /* 0x000fe200000101a0 */
[----:B------:R-:W-:-:S06]  /*f730*/  FMUL.FTZ R57, R119, R57 ;  /* 0x0000003977397220 */ /* 0x000fcc0000410000 */
[----:B------:R-:W4:Y:S01]  /*f740*/  MUFU.EX2 R107, R107 ;  /* 0x0000006b006b7308 */ /* 0x000f220000000800 */
[----:B------:R-:W-:-:S07]  /*f750*/  FADD.FTZ R66, R66, -R93 ;  /* 0x8000005d42427221 */ /* 0x000fce0000010000 */
[----:B------:R-:W4:Y:S01]  /*f760*/  MUFU.EX2 R122, R122 ;  /* 0x0000007a007a7308 */ /* 0x000f220000000800 */
[----:B-1----:R-:W-:-:S07]  /*f770*/  FMUL.FTZ R56, R204, R59 ;  /* 0x0000003bcc387220 */ /* 0x002fce0000410000 */
[----:B------:R-:W1:Y:S01]  /*f780*/  MUFU.EX2 R101, R101 ;  /* 0x0000006500657308 */ /* 0x000e620000000800 */
[----:B------:R-:W-:Y:S01]  /*f790*/  FMUL.FTZ R59, R15, R58 ;  /* 0x0000003a0f3b7220 */ /* 0x000fe20000410000 */
[----:B------:R-:W-:-:S06]  /*f7a0*/  FADD.FTZ R89, R69, -R216 ;  /* 0x800000d845597221 */ /* 0x000fcc0000010000 */
[----:B------:R-:W1:Y:S01]  /*f7b0*/  MUFU.EX2 R124, R124 ;  /* 0x0000007c007c7308 */ /* 0x000e620000000800 */
[----:B------:R-:W-:Y:S01]  /*f7c0*/  FFMA.FTZ R58, -R157, R157, 1 ;  /* 0x3f8000009d3a7423 */ /* 0x000fe2000001019d */
[----:B--2---:R-:W-:Y:S01]  /*f7d0*/  FMUL.FTZ R60, R120, R60 ;  /* 0x0000003c783c7220 */ /* 0x004fe20000410000 */
[----:B------:R-:W-:Y:S01]  /*f7e0*/  FADD.FTZ R65, R65, -R91 ;  /* 0x8000005b41417221 */ /* 0x000fe20000010000 */
[----:B------:R-:W-:Y:S01]  /*f7f0*/  FADD.FTZ R216, R71, -R216 ;  /* 0x800000d847d87221 */ /* 0x000fe20000010000 */
[----:B------:R-:W-:Y:S01]  /*f800*/  FMUL.FTZ R61, R61, R57 ;  /* 0x000000393d3d7220 */ /* 0x000fe20000410000 */
[----:B------:R-:W-:Y:S01]  /*f810*/  FFMA.FTZ R71, -R155, R155, 1 ;  /* 0x3f8000009b477423 */ /* 0x000fe2000001019b */
[----:B---3--:R-:W-:Y:S01]  /*f820*/  FMUL.FTZ R40, R111, R40 ;  /* 0x000000286f287220 */ /* 0x008fe20000410000 */
[----:B------:R-:W-:Y:S01]  /*f830*/  FFMA.FTZ R57, -R151, R151, 1 ;  /* 0x3f80000097397423 */ /* 0x000fe20000010197 */
[----:B------:R-:W-:Y:S01]  /*f840*/  FMUL.FTZ R66, R100, R66 ;  /* 0x0000004264427220 */ /* 0x000fe20000410000 */
[----:B------:R-:W-:Y:S01]  /*f850*/  FADD.FTZ R54, R54, -R222 ;  /* 0x800000de36367221 */ /* 0x000fe20000010000 */
[----:B------:R-:W-:Y:S01]  /*f860*/  FADD.FTZ R64, R64, -R93 ;  /* 0x8000005d40407221 */ /* 0x000fe20000010000 */
[----:B------:R-:W-:Y:S01]  /*f870*/  FMUL.FTZ R58, R58, R60 ;  /* 0x0000003c3a3a7220 */ /* 0x000fe20000410000 */
[----:B----4-:R-:W-:Y:S01]  /*f880*/  FMUL.FTZ R60, R102, R65 ;  /* 0x00000041663c7220 */ /* 0x010fe20000410000 */
        /* <DEDUP_REMOVED lines=8> */
[----:B------:R-:W2:Y:S01]  /*f910*/  LDL.LU R200, [R1+0x110] ;  /* 0x0001100001c87983 */ /* 0x000ea20000300800 */
[----:B------:R-:W-:Y:S01]  /*f920*/  FMUL.FTZ R220, R107, R54 ;  /* 0x000000366bdc7220 */ /* 0x000fe20000410000 */
[----:B------:R-:W-:Y:S01]  /*f930*/  FMUL.FTZ R221, R122, R53 ;  /* 0x000000357add7220 */ /* 0x000fe20000410000 */
[----:B------:R-:W-:Y:S01]  /*f940*/  FFMA.FTZ R15, -R154, R154, 1 ;  /* 0x3f8000009a0f7423 */ /* 0x000fe2000001019a */
[----:B-1----:R-:W-:Y:S01]  /*f950*/  FMUL.FTZ R64, R101, R64 ;  /* 0x0000004065407220 */ /* 0x002fe20000410000 */
[----:B------:R-:W2:Y:S01]  /*f960*/  LDL.LU R201, [R1+0x10c] ;  /* 0x00010c0001c97983 */ /* 0x000ea20000300800 */
[----:B------:R-:W-:Y:S01]  /*f970*/  FFMA.FTZ R215, -R202, R202, 1 ;  /* 0x3f800000cad77423 */ /* 0x000fe200000101ca */
[----:B------:R-:W-:Y:S01]  /*f980*/  FFMA.FTZ R225, -R203, R203, 1 ;  /* 0x3f800000cbe17423 */ /* 0x000fe200000101cb */
[----:B------:R-:W1:Y:S01]  /*f990*/  MUFU.EX2 R115, R115 ;  /* 0x0000007300737308 */ /* 0x000e620000000800 */
[----:B------:R-:W2:Y:S01]  /*f9a0*/  LDL.LU R202, [R1+0x108] ;  /* 0x0001080001ca7983 */ /* 0x000ea20000300800 */
[----:B------:R-:W-:Y:S01]  /*f9b0*/  FMUL.FTZ R222, R124, R55 ;  /* 0x000000377cde7220 */ /* 0x000fe20000410000 */
[----:B------:R-:W-:Y:S01]  /*f9c0*/  FMUL.FTZ R66, R66, R63 ;  /* 0x0000003f42427220 */ /* 0x000fe20000410000 */
[----:B------:R-:W-:Y:S01]  /*f9d0*/  FMUL.FTZ R53, R218, R220 ;  /* 0x000000dcda357220 */ /* 0x000fe20000410000 */
[----:B------:R-:W2:Y:S01]  /*f9e0*/  LDL.LU R203, [R1+0x104] ;  /* 0x0001040001cb7983 */ /* 0x000ea20000300800 */
[----:B------:R-:W-:Y:S01]  /*f9f0*/  FMUL.FTZ R55, R217, R221 ;  /* 0x000000ddd9377220 */ /* 0x000fe20000410000 */
[----:B------:R-:W-:Y:S01]  /*fa00*/  FADD.FTZ R67, R67, -R91 ;  /* 0x8000005b43437221 */ /* 0x000fe20000010000 */
[----:B------:R-:W3:Y:S01]  /*fa10*/  MUFU.EX2 R105, R105 ;  /* 0x0000006900697308 */ /* 0x000ee20000000800 */
[----:B------:R4:W5:Y:S01]  /*fa20*/  LDL.LU R171, [R1+0x100] ;  /* 0x0001000001ab7983 */ /* 0x0009620000300800 */
[----:B------:R-:W-:Y:S01]  /*fa30*/  FMUL.FTZ R15, R15, R92 ;  /* 0x0000005c0f0f7220 */ /* 0x000fe20000410000 */
[----:B------:R-:W-:-:S02]  /*fa40*/  FMUL.FTZ R64, R40, R64 ;  /* 0x0000004028407220 */ /* 0x000fc40000410000 */
[----:B------:R-:W4:Y:S04]  /*fa50*/  SHFL.IDX PT, R63, R88, R227, 0x1f ;  /* 0x00001fe3583f7589 */ /* 0x000f2800000e0000 */
[----:B------:R1:W5:Y:S01]  /*fa60*/  LDL.LU R170, [R1+0xfc] ;  /* 0x0000fc0001aa7983 */ /* 0x0003620000300800 */
[----:B------:R-:W4:Y:S03]  /*fa70*/  MUFU.EX2 R114, R114 ;  /* 0x0000007200727308 */ /* 0x000f260000000800 */
[----:B------:R-:W-:Y:S04]  /*fa80*/  SHFL.IDX PT, R91, R88, R10, 0x1f ;  /* 0x00001f0a585b7589 */ /* 0x000fe800000e0000 */
        /* <DEDUP_REMOVED lines=12> */
[----:B------:R-:W4:Y:S03]  /*fb50*/  MUFU.EX2 R118, R118 ;  /* 0x0000007600767308 */ /* 0x000f260000000800 */
[----:B------:R1:W5:Y:S04]  /*fb60*/  LDL.LU R165, [R1+0xe8] ;  /* 0x0000e80001a57983 */ /* 0x0003680000300800 */
[----:B------:R1:W5:Y:S04]  /*fb70*/  LDL.LU R164, [R1+0xe4] ;  /* 0x0000e40001a47983 */ /* 0x0003680000300800 */
[----:B------:R1:W5:Y:S01]  /*fb80*/  LDL.LU R163, [R1+0xe0] ;  /* 0x0000e00001a37983 */ /* 0x0003620000300800 */
[----:B------:R-:W-:-:S03]  /*fb90*/  FFMA.FTZ R69, -R158, R158, 1 ;  /* 0x3f8000009e457423 */ /* 0x000fc6000001019e */
[----:B------:R1:W5:Y:S01]  /*fba0*/  LDL.LU R162, [R1+0xdc] ;  /* 0x0000dc0001a27983 */ /* 0x0003620000300800 */
[----:B------:R-:W-:-:S03]  /*fbb0*/  FADD.FTZ R90, R70, -R90 ;  /* 0x8000005a465a7221 */ /* 0x000fc60000010000 */
[----:B------:R1:W5:Y:S01]  /*fbc0*/  LDL.LU R161, [R1+0xd8] ;  /* 0x0000d80001a17983 */ /* 0x0003620000300800 */
[----:B------:R-:W4:Y:S03]  /*fbd0*/  MUFU.EX2 R138, R138 ;  /* 0x0000008a008a7308 */ /* 0x000f260000000800 */
        /* <DEDUP_REMOVED lines=8> */
[----:B---3--:R-:W-:Y:S02]  /*fc60*/  FMUL.FTZ R62, R105, R62 ;  /* 0x0000003e693e7220 */ /* 0x008fe40000410000 */
        /* <DEDUP_REMOVED lines=8> */
[----:B----4-:R-:W-:Y:S02]  /*fcf0*/  FMUL.FTZ R90, R114, R90 ;  /* 0x0000005a725a7220 */ /* 0x010fe40000410000 */
        /* <DEDUP_REMOVED lines=64> */
[----:B------:R-:W2:Y:S08]  /*10100*/  MUFU.EX2 R123, R123 ;  /* 0x0000007b007b7308 */ /* 0x000eb00000000800 */
        /* <DEDUP_REMOVED lines=90> */
[----:B---3--:R-:W-:-:S05]  /*106b0*/  LEA R13, R0, R221, 0xe ;  /* 0x000000dd000d7211 */ /* 0x008fca00078e70ff */
        /* <DEDUP_REMOVED lines=147> */
.L_x_1904:
        /* <DEDUP_REMOVED lines=70> */
.L_x_1905:
[----:B------:R-:W-:Y:S01]  /*11450*/  UIADD3 UR43, UR43, 0x1, URZ ;  /* 0x000000012b2b7890 */ /* 0x000fe2000fffe03f */
[----:B------:R-:W-:Y:S02]  /*11460*/  VIADD R0, R0, 0x1 ;  /* 0x0000000100007836 */ /* 0x000fe40000000000 */
[----:B------:R-:W-:Y:S01]  /*11470*/  VIADD R6, R6, 0x30c20 ;  /* 0x00030c2006067836 */ /* 0x000fe20000000000 */
        /* <DEDUP_REMOVED lines=9> */
.L_x_1895:
        /* <DEDUP_REMOVED lines=34> */
.L_x_1863:
        /* <DEDUP_REMOVED lines=20> */
[----:B------:R-:W-:-:S02]  /*11870*/  F2FP.BF16.F32.PACK_AB R197, R199, R198 ;  /* 0x000000c6c7c5723e */ /* 0x000fc400000010ff */
[----:B--2---:R-:W-:Y:S02]  /*11880*/  IADD3 R11, R0, -0x80, RZ ;  /* 0xffffff80000b7810 */ /* 0x004fe40007ffe0ff */
[----:B------:R-:W-:Y:S02]  /*11890*/  F2FP.BF16.F32.PACK_AB R140, R141, R140 ;  /* 0x0000008c8d8c723e */ /* 0x000fe400000010ff */
[----:B------:R-:W-:Y:S02]  /*118a0*/  SHF.R.S32.HI R10, RZ, 0x1f, R11 ;  /* 0x0000001fff0a7819 */ /* 0x000fe4000001140b */
[----:B------:R-:W-:Y:S02]  /*118b0*/  F2FP.BF16.F32.PACK_AB R198, R201, R200 ;  /* 0x000000c8c9c6723e */ /* 0x000fe400000010ff */
[CC--:B------:R-:W-:Y:S02]  /*118c0*/  LEA.HI R7, R10.reuse, R11.reuse, RZ, 0x4 ;  /* 0x0000000b0a077211 */ /* 0x0c0fe400078f20ff */
[----:B------:R-:W-:-:S02]  /*118d0*/  LEA.HI R4, R10, R11, RZ, 0x5 ;  /* 0x0000000b0a047211 */ /* 0x000fc400078f28ff */
[----:B------:R-:W-:Y:S02]  /*118e0*/  LOP3.LUT R0, R7, 0xfffffff0, RZ, 0xc0, !PT ;  /* 0xfffffff007007812 */ /* 0x000fe400078ec0ff */
[----:B------:R-:W-:Y:S02]  /*118f0*/  SHF.R.U32.HI R7, RZ, 0x1, R7 ;  /* 0x00000001ff077819 */ /* 0x000fe40000011607 */
[----:B------:R-:W-:Y:S01]  /*11900*/  F2FP.BF16.F32.PACK_AB R199, R203, R202 ;  /* 0x000000cacbc7723e */ /* 0x000fe200000010ff */
[----:B------:R-:W-:Y:S01]  /*11910*/  IMAD.IADD R0, R11, 0x1, -R0 ;  /* 0x000000010b007824 */ /* 0x000fe200078e0a00 */
[----:B------:R-:W-:Y:S02]  /*11920*/  F2FP.BF16.F32.PACK_AB R141, R143, R142 ;  /* 0x0000008e8f8d723e */ /* 0x000fe400000010ff */
[----:B------:R-:W-:Y:S02]  /*11930*/  F2FP.BF16.F32.PACK_AB R148, R149, R148 ;  /* 0x000000949594723e */ /* 0x000fe400000010ff */
[----:B------:R-:W-:-:S02]  /*11940*/  SHF.R.S32.HI R3, RZ, 0x1f, R0 ;  /* 0x0000001fff037819 */ /* 0x000fc40000011400 */
[----:B------:R-:W-:Y:S02]  /*11950*/  F2FP.BF16.F32.PACK_AB R142, R145, R144 ;  /* 0x00000090918e723e */ /* 0x000fe400000010ff */
[----:B------:R-:W-:Y:S02]  /*11960*/  LEA.HI R3, R3, R0, RZ, 0x3 ;  /* 0x0000000003037211 */ /* 0x000fe400078f18ff */
[----:B------:R-:W-:Y:S02]  /*11970*/  F2FP.BF16.F32.PACK_AB R143, R147, R146 ;  /* 0x00000092938f723e */ /* 0x000fe400000010ff */
[C---:B------:R-:W-:Y:S01]  /*11980*/  LOP3.LUT R5, R3.reuse, 0xfffffff8, RZ, 0xc0, !PT ;  /* 0xfffffff803057812 */ /* 0x040fe200078ec0ff */
[----:B------:R-:W-:Y:S01]  /*11990*/  IMAD.SHL.U32 R3, R3, 0x40, RZ ;  /* 0x0000004003037824 */ /* 0x000fe200078e00ff */
[----:B------:R-:W-:Y:S02]  /*119a0*/  F2FP.BF16.F32.PACK_AB R149, R151, R150 ;  /* 0x000000969795723e */ /* 0x000fe400000010ff */
[----:B------:R-:W-:Y:S01]  /*119b0*/  F2FP.BF16.F32.PACK_AB R156, R157, R156 ;  /* 0x0000009c9d9c723e */ /* 0x000fe200000010ff */
[----:B------:R-:W-:Y:S01]  /*119c0*/  IMAD.IADD R5, R0, 0x1, -R5 ;  /* 0x0000000100057824 */ /* 0x000fe200078e0a05 */
[----:B------:R-:W-:-:S02]  /*119d0*/  LOP3.LUT R3, R3, 0x7ffffe00, RZ, 0xc0, !PT ;  /* 0x7ffffe0003037812 */ /* 0x000fc400078ec0ff */
[----:B------:R-:W-:Y:S02]  /*119e0*/  F2FP.BF16.F32.PACK_AB R150, R153, R152 ;  /* 0x000000989996723e */ /* 0x000fe400000010ff */
[C---:B------:R-:W-:Y:S02]  /*119f0*/  SHF.L.U32 R0, R5.reuse, 0x6, RZ ;  /* 0x0000000605007819 */ /* 0x040fe400000006ff */
[----:B------:R-:W-:Y:S02]  /*11a00*/  R2P PR, R5, 0x6 ;  /* 0x0000000605007804 */ /* 0x000fe40000000000 */
[----:B------:R-:W-:Y:S02]  /*11a10*/  LOP3.LUT R0, R0, 0x1c0, RZ, 0xc0, !PT ;  /* 0x000001c000007812 */ /* 0x000fe400078ec0ff */
[----:B------:R-:W-:Y:S02]  /*11a20*/  MOV R5, 0x40 ;  /* 0x0000004000057802 */ /* 0x000fe40000000f00 */
[----:B------:R-:W-:-:S02]  /*11a30*/  LOP3.LUT R7, R0, 0x8, R7, 0xf8, !PT ;  /* 0x0000000800077812 */ /* 0x000fc400078ef807 */
[----:B------:R-:W-:Y:S01]  /*11a40*/  SHF.R.U32.HI R2, RZ, 0x3, R0 ;  /* 0x00000003ff027819 */ /* 0x000fe20000011600 */
[----:B------:R-:W-:Y:S01]  /*11a50*/  IMAD.SHL.U32 R0, R4, 0x20, RZ ;  /* 0x0000002004007824 */ /* 0x000fe200078e00ff */
[----:B------:R-:W-:Y:S02]  /*11a60*/  SEL R5, R5, 0xffffffc0, !P2 ;  /* 0xffffffc005057807 */ /* 0x000fe40005000000 */
        /* <DEDUP_REMOVED lines=12> */
[----:B------:R-:W-:Y:S01]  /*11b30*/  IMAD.IADD R3, R3, 0x1, R6 ;  /* 0x0000000103037824 */ /* 0x000fe200078e0206 */
        /* <DEDUP_REMOVED lines=15> */
[----:B------:R-:W-:Y:S01]  /*11c30*/  MOV R4, UR4 ;  /* 0x0000000400047c02 */ /* 0x000fe20008000f00 */
        /* <DEDUP_REMOVED lines=9> */
[----:B--2---:R-:W-:Y:S01]  /*11cd0*/  LOP3.LUT R6, R19, 0x1ffffff8, RZ, 0xc0, !PT ;  /* 0x1ffffff813067812 */ /* 0x004fe200078ec0ff */
[----:B------:R-:W2:Y:S01]  /*11ce0*/  S2R R27, SR_CTAID.X ;  /* 0x00000000001b7919 */ /* 0x000ea20000002500 */
[----:B------:R-:W-:Y:S01]  /*11cf0*/  SHF.R.S32.HI R19, RZ, 0x3, R19 ;  /* 0x00000003ff137819 */ /* 0x000fe20000011413 */
[----:B------:R-:W-:Y:S01]  /*11d00*/  IMAD.U32 R0, RZ, RZ, UR7 ;  /* 0x00000007ff007e24 */ /* 0x000fe2000f8e00ff */
[----:B------:R-:W1:Y:S01]  /*11d10*/  S2R R31, SR_CTAID.Y ;  /* 0x00000000001f7919 */ /* 0x000e620000002600 */
[----:B------:R-:W-:Y:S01]  /*11d20*/  IMAD.IADD R6, R11, 0x1, -R6 ;  /* 0x000000010b067824 */ /* 0x000fe200078e0a06 */
[----:B------:R-:W-:Y:S02]  /*11d30*/  SHF.L.U32 R8, R19, 0x6, RZ ;  /* 0x0000000613087819 */ /* 0x000fe400000006ff */
[----:B------:R-:W-:Y:S02]  /*11d40*/  PLOP3.LUT P0, PT, PT, PT, UP0, 0x80, 0x0 ;  /* 0x000000000000781c */ /* 0x000fe40003f0f008 */
[----:B------:R-:W-:Y:S01]  /*11d50*/  @UP0 ULDC.64 UR4, c[0x0][0x878] ;  /* 0x00021e0000040ab9 */ /* 0x000fe20000000a00 */
[----:B------:R-:W-:Y:S01]  /*11d60*/  IMAD.SHL.U32 R20, R6, 0x8, RZ ;  /* 0x0000000806147824 */ /* 0x000fe200078e00ff */
[----:B------:R-:W-:Y:S01]  /*11d70*/  @UP0 UIMAD.WIDE UR4, UR37, 0x4, UR4 ;  /* 0x00000004250408a5 */ /* 0x000fe2000f8e0204 */
[----:B------:R-:W-:-:S02]  /*11d80*/  LOP3.LUT R9, R8, 0x1c0, RZ, 0xc0, !PT ;  /* 0x000001c008097812 */ /* 0x000fc400078ec0ff */
[----:B------:R-:W-:Y:S02]  /*11d90*/  LEA.HI R8, R10, R11, RZ, 0x6 ;  /* 0x0000000b0a087211 */ /* 0x000fe400078f30ff */
[----:B------:R-:W-:Y:S01]  /*11da0*/  LOP3.LUT R6, R9, 0x38, R20, 0xf8, !PT ;  /* 0x0000003809067812 */ /* 0x000fe200078ef814 */
[----:B---3--:R-:W-:Y:S01]  /*11db0*/  IMAD.U32 R3, RZ, RZ, UR5 ;  /* 0x00000005ff037e24 */ /* 0x008fe2000f8e00ff */
[----:B------:R-:W-:Y:S02]  /*11dc0*/  MOV R2, UR4 ;  /* 0x0000000400027c02 */ /* 0x000fe40008000f00 */
[----:B------:R-:W-:Y:S01]  /*11dd0*/  SHF.R.U32.HI R9, RZ, 0x3, R9 ;  /* 0x00000003ff097819 */ /* 0x000fe20000011609 */
[----:B------:R-:W-:Y:S02]  /*11de0*/  IMAD.SHL.U32 R8, R8, 0x8, RZ ;  /* 0x0000000808087824 */ /* 0x000fe400078e00ff */
[----:B------:R3:W5:Y:S01]  /*11df0*/  @P0 LDG.E R0, desc[UR38][R2.64] ;  /* 0x0000002602000981 */ /* 0x000762000c1e1900 */
[----:B------:R-:W-:-:S04]  /*11e00*/  LOP3.LUT R9, R6, R9, RZ, 0x3c, !PT ;  /* 0x0000000906097212 */ /* 0x000fc800078e3cff */
[----:B------:R-:W-:Y:S02]  /*11e10*/  LOP3.LUT R8, R9, 0x7ffffe00, R8, 0xf8, !PT ;  /* 0x7ffffe0009087812 */ /* 0x000fe400078ef808 */
[----:B---3--:R-:W-:Y:S02]  /*11e20*/  CS2R R2, SRZ ;  /* 0x0000000000027805 */ /* 0x008fe4000001ff00 */
[----:B----4-:R-:W-:Y:S02]  /*11e30*/  @P4 SHF.R.S32.HI R3, RZ, 0x1f, R7 ;  /* 0x0000001fff034819 */ /* 0x010fe40000011407 */
[----:B------:R-:W-:Y:S01]  /*11e40*/  @P4 MOV R2, R7 ;  /* 0x0000000700024202 */ /* 0x000fe20000000f00 */
[----:B-12---:R-:W-:Y:S06]  /*11e50*/  @P0 BRA `(.L_x_1908) ;  /* 0x0000000000100947 */ /* 0x006fec0003800000 */
[----:B------:R-:W-:Y:S05]  /*11e60*/  @!P4 BRA `(.L_x_1908) ;  /* 0x00000000000cc947 */ /* 0x000fea0003800000 */
[----:B------:R-:W2:Y:S04]  /*11e70*/  LDG.E R7, desc[UR38][R4.64] ;  /* 0x0000002604077981 */ /* 0x000ea8000c1e1900 */
[----:B-----5:R-:W2:Y:S02]  /*11e80*/  LDG.E R0, desc[UR38][R4.64+0x4] ;  /* 0x0000042604007981 */ /* 0x020ea4000c1e1900 */
[----:B--2---:R-:W-:-:S07]  /*11e90*/  IMAD.IADD R0, R0, 0x1, -R7 ;  /* 0x0000000100007824 */ /* 0x004fce00078e0a07 */
.L_x_1908:
        /* <DEDUP_REMOVED lines=10> */
[C---:B------:R-:W-:Y:S01]  /*11f40*/  IMAD.WIDE.U32 R16, R31.reuse, UR4, R20 ;  /* 0x000000041f107c25 */ /* 0x040fe2000f8e0014 */
[----:B------:R-:W-:Y:S01]  /*11f50*/  USHF.R.S32.HI UR4, URZ, 0x1f, UR37 ;  /* 0x0000001f3f047899 */ /* 0x000fe20008011425 */
[----:B------:R-:W-:Y:S01]  /*11f60*/  VIMNMX R22, R0, 0x80, PT ;  /* 0x0000008000167848 */ /* 0x000fe20003fe0100 */
[----:B------:R2:W2:Y:S01]  /*11f70*/  LDS.128 R4, [R30+0x3000] ;  /* 0x003000001e047984 */ /* 0x0004a20000000c00 */
[----:B------:R-:W2:Y:S01]  /*11f80*/  LDC R35, c[0x0][0x80c] ;  /* 0x00020300ff237b82 */ /* 0x000ea20000000800 */
[----:B------:R-:W-:Y:S01]  /*11f90*/  IMAD R23, R31, UR5, R18 ;  /* 0x000000051f177c24 */ /* 0x000fe2000f8e0212 */
[C---:B------:R-:W-:Y:S01]  /*11fa0*/  ISETP.GE.AND P3, PT, R19.reuse, R22, PT ;  /* 0x000000161300720c */ /* 0x040fe20003f66270 */
[----:B------:R-:W-:Y:S01]  /*11fb0*/  IMAD.U32 R34, RZ, RZ, UR4 ;  /* 0x00000004ff227e24 */ /* 0x000fe2000f8e00ff */
[----:B------:R-:W-:Y:S01]  /*11fc0*/  ULDC.64 UR4, c[0x0][0x858] ;  /* 0x0002160000047ab9 */ /* 0x000fe20000000a00 */
[----:B------:R-:W-:Y:S01]  /*11fd0*/  VIADD R0, R19, 0x20 ;  /* 0x0000002013007836 */ /* 0x000fe20000000000 */
[----:B------:R-:W-:Y:S01]  /*11fe0*/  IADD3 R17, R17, R23, RZ ;  /* 0x0000001711117210 */ /* 0x000fe20007ffe0ff */
[----:B------:R-:W-:Y:S01]  /*11ff0*/  BSSY B0, `(.L_x_1909) ;  /* 0x000001d000007945 */ /* 0x000fe20003800000 */
[----:B------:R-:W-:-:S02]  /*12000*/  SEL R34, R34, RZ, !P4 ;  /* 0x000000ff22227207 */ /* 0x000fc40006000000 */
[-C--:B------:R-:W-:Y:S02]  /*12010*/  ISETP.GE.AND P2, PT, R0, R22.reuse, PT ;  /* 0x000000160000720c */ /* 0x080fe40003f46270 */
[----:B-1----:R-:W-:Y:S01]  /*12020*/  ISETP.GE.OR P6, PT, R20, R33, P3 ;  /* 0x000000211400720c */ /* 0x002fe20001fc6670 */
[----:B------:R-:W-:Y:S01]  /*12030*/  IMAD R0, R34, UR4, RZ ;  /* 0x0000000422007c24 */ /* 0x000fe2000f8e02ff */
[----:B------:R-:W-:Y:S02]  /*12040*/  SEL R37, RZ, UR37, P4 ;  /* 0x00000025ff257c07 */ /* 0x000fe4000a000000 */
[C---:B------:R-:W-:Y:S02]  /*12050*/  IADD3 R18, R19.reuse, 0x40, RZ ;  /* 0x0000004013127810 */ /* 0x040fe40007ffe0ff */
[C---:B------:R-:W-:Y:S01]  /*12060*/  LEA.HI.X.SX32 R3, R19.reuse, R3, 0x1, P0 ;  /* 0x0000000313037211 */ /* 0x040fe200000f0eff */
[----:B------:R-:W-:Y:S01]  /*12070*/  VIADD R19, R19, 0x60 ;  /* 0x0000006013137836 */ /* 0x000fe20000000000 */
[-C--:B------:R-:W-:Y:S01]  /*12080*/  ISETP.GE.AND P1, PT, R18, R22.reuse, PT ;  /* 0x000000161200720c */ /* 0x080fe20003f26270 */
[C---:B------:R-:W-:Y:S01]  /*12090*/  IMAD R23, R37.reuse, UR5, R0 ;  /* 0x0000000525177c24 */ /* 0x040fe2000f8e0200 */
[----:B------:R-:W-:Y:S01]  /*120a0*/  ISETP.GE.OR P5, PT, R20, R33, P2 ;  /* 0x000000211400720c */ /* 0x000fe200017a6670 */
[----:B------:R-:W-:Y:S01]  /*120b0*/  IMAD.WIDE.U32 R28, R37, UR4, R16 ;  /* 0x00000004251c7c25 */ /* 0x000fe2000f8e0010 */
[----:B------:R-:W-:-:S02]  /*120c0*/  ISETP.GE.AND P0, PT, R19, R22, PT ;  /* 0x000000161300720c */ /* 0x000fc40003f06270 */
[----:B------:R-:W-:Y:S01]  /*120d0*/  ISETP.GE.OR P4, PT, R20, R33, P1 ;  /* 0x000000211400720c */ /* 0x000fe20000f86670 */
[----:B------:R-:W-:-:S04]  /*120e0*/  IMAD.WIDE R26, R27, 0x80, R2 ;  /* 0x000000801b1a7825 */ /* 0x000fc800078e0202 */
[----:B------:R-:W-:Y:S01]  /*120f0*/  IMAD.IADD R23, R29, 0x1, R23 ;  /* 0x000000011d177824 */ /* 0x000fe200078e0217 */
[----:B--234-:R-:W-:Y:S07]  /*12100*/  @P6 BRA `(.L_x_1910) ;  /* 0x00000000002c6947 */ /* 0x01cfee0003800000 */
[----:B------:R-:W1:Y:S01]  /*12110*/  LDS.128 R16, [R30+0x4000] ;  /* 0x004000001e107984 */ /* 0x000e620000000c00 */
        /* <DEDUP_REMOVED lines=9> */
[----:B-1----:R1:W-:Y:S02]  /*121b0*/  STG.E.128 desc[UR38][R24.64], R16 ;  /* 0x0000001018007986 */ /* 0x0023e4000c101d26 */
.L_x_1910:
[----:B------:R-:W-:Y:S05]  /*121c0*/  BSYNC B0 ;  /* 0x0000000000007941 */ /* 0x000fea0003800000 */
.L_x_1909:
        /* <DEDUP_REMOVED lines=17> */
.L_x_1912:
[----:B------:R-:W-:Y:S05]  /*122e0*/  BSYNC B0 ;  /* 0x0000000000007941 */ /* 0x000fea0003800000 */
.L_x_1911:
[----:B--23--:R2:W3:Y:S01]  /*122f0*/  LDS.128 R16, [R30+0x6000] ;  /* 0x006000001e107984 */ /* 0x00c4e20000000c00 */
        /* <DEDUP_REMOVED lines=15> */
.L_x_1914:
[----:B------:R-:W-:Y:S05]  /*123f0*/  BSYNC B0 ;  /* 0x0000000000007941 */ /* 0x000fea0003800000 */
.L_x_1913:
[----:B---34-:R3:W4:Y:S01]  /*12400*/  LDS.128 R16, [R30+0x7000] ;  /* 0x007000001e107984 */ /* 0x0187220000000c00 */
        /* <DEDUP_REMOVED lines=14> */
[----:B----4-:R4:W-:Y:S02]  /*124f0*/  STG.E.128 desc[UR38][R22.64], R16 ;  /* 0x0000001016007986 */ /* 0x0109e4000c101d26 */
.L_x_1916:
[----:B------:R-:W-:Y:S05]  /*12500*/  BSYNC B0 ;  /* 0x0000000000007941 */ /* 0x000fea0003800000 */
.L_x_1915:
        /* <DEDUP_REMOVED lines=27> */
.L_x_1918:
[----:B------:R-:W-:Y:S05]  /*126c0*/  BSYNC B0 ;  /* 0x0000000000007941 */ /* 0x000fea0003800000 */
.L_x_1917:
        /* <DEDUP_REMOVED lines=15> */
.L_x_1920:
[----:B------:R-:W-:Y:S05]  /*127c0*/  BSYNC B0 ;  /* 0x0000000000007941 */ /* 0x000fea0003800000 */
.L_x_1919:
        /* <DEDUP_REMOVED lines=15> */
.L_x_1922:
[----:B------:R-:W-:Y:S05]  /*128c0*/  BSYNC B0 ;  /* 0x0000000000007941 */ /* 0x000fea0003800000 */
.L_x_1921:
        /* <DEDUP_REMOVED lines=15> */
.L_x_1907:
        /* <DEDUP_REMOVED lines=16> */
[----:B------:R-:W-:Y:S01]  /*12ac0*/  IMAD.U32 R6, RZ, RZ, UR4 ;  /* 0x00000004ff067e24 */ /* 0x000fe2000f8e00ff */
[----:B------:R-:W-:-:S05]  /*12ad0*/  MOV R7, UR5 ;  /* 0x0000000500077c02 */ /* 0x000fca0008000f00 */
        /* <DEDUP_REMOVED lines=8> */
[----:B------:R-:W-:-:S05]  /*12b60*/  LOP3.LUT R11, R10, 0x1ffffff8, RZ, 0xc0, !PT ;  /* 0x1ffffff80a0b7812 */ /* 0x000fca00078ec0ff */
[----:B------:R-:W-:Y:S01]  /*12b70*/  IMAD.IADD R11, R8, 0x1, -R11 ;  /* 0x00000001080b7824 */ /* 0x000fe200078e0a0b */
[----:B--2---:R-:W-:Y:S02]  /*12b80*/  @P4 SHF.R.S32.HI R3, RZ, 0x1f, R9 ;  /* 0x0000001fff034819 */ /* 0x004fe40000011409 */
[----:B------:R-:W-:Y:S01]  /*12b90*/  @P4 MOV R2, R9 ;  /* 0x0000000900024202 */ /* 0x000fe20000000f00 */
[----:B-1-3--:R-:W-:Y:S06]  /*12ba0*/  @P0 BRA `(.L_x_1923) ;  /* 0x0000000000100947 */ /* 0x00afec0003800000 */
[----:B------:R-:W-:Y:S05]  /*12bb0*/  @!P4 BRA `(.L_x_1923) ;  /* 0x00000000000cc947 */ /* 0x000fea0003800000 */
[----:B------:R-:W2:Y:S04]  /*12bc0*/  LDG.E R7, desc[UR38][R4.64] ;  /* 0x0000002604077981 */ /* 0x000ea8000c1e1900 */
[----:B-----5:R-:W2:Y:S02]  /*12bd0*/  LDG.E R0, desc[UR38][R4.64+0x4] ;  /* 0x0000042604007981 */ /* 0x020ea4000c1e1900 */
[----:B--2---:R-:W-:-:S07]  /*12be0*/  IMAD.IADD R0, R0, 0x1, -R7 ;  /* 0x0000000100007824 */ /* 0x004fce00078e0a07 */
.L_x_1923:
[----:B------:R-:W1:Y:S01]  /*12bf0*/  LDC R21, c[0x0][0x80c] ;  /* 0x00020300ff157b82 */ /* 0x000e620000000800 */
[----:B------:R-:W-:Y:S01]  /*12c00*/  SHF.R.S32.HI R7, RZ, 0x3, R10 ;  /* 0x00000003ff077819 */ /* 0x000fe2000001140a */
[----:B------:R-:W-:Y:S01]  /*12c10*/  IMAD.SHL.U32 R10, R11, 0x8, RZ ;  /* 0x000000080b0a7824 */ /* 0x000fe200078e00ff */
[----:B------:R-:W-:Y:S01]  /*12c20*/  SHF.R.S32.HI R14, RZ, 0x1f, R19 ;  /* 0x0000001fff0e7819 */ /* 0x000fe20000011413 */
[----:B------:R-:W-:Y:S01]  /*12c30*/  ULDC.64 UR4, c[0x0][0x820] ;  /* 0x0002080000047ab9 */ /* 0x000fe20000000a00 */
[----:B-----5:R-:W-:Y:S01]  /*12c40*/  IMAD R0, R15, -0x80, R0 ;  /* 0xffffff800f007824 */ /* 0x020fe200078e0200 */
[C---:B------:R-:W-:Y:S01]  /*12c50*/  IADD3 R2, P0, R7.reuse, R2, RZ ;  /* 0x0000000207027210 */ /* 0x040fe20007f1e0ff */
[C---:B------:R-:W-:Y:S01]  /*12c60*/  VIADD R17, R7.reuse, 0x40 ;  /* 0x0000004007117836 */ /* 0x040fe20000000000 */
[--C-:B------:R-:W-:Y:S01]  /*12c70*/  SHF.R.S32.HI R11, RZ, 0x1f, R10.reuse ;  /* 0x0000001fff0b7819 */ /* 0x100fe2000001140a */
[----:B------:R-:W-:Y:S01]  /*12c80*/  IMAD R6, R14, UR4, RZ ;  /* 0x000000040e067c24 */ /* 0x000fe2000f8e02ff */
[----:B------:R-:W2:Y:S01]  /*12c90*/  LDC R23, c[0x0][0x83c] ;  /* 0x00020f00ff177b82 */ /* 0x000ea20000000800 */
[----:B------:R-:W-:Y:S01]  /*12ca0*/  ISETP.GE.AND P3, PT, R7, R0, PT ;  /* 0x000000000700720c */ /* 0x000fe20003f66270 */
[----:B------:R-:W-:Y:S01]  /*12cb0*/  BSSY B0, `(.L_x_1924) ;  /* 0x0000022000007945 */ /* 0x000fe20003800000 */
[----:B------:R-:W-:Y:S01]  /*12cc0*/  IMAD.WIDE.U32 R4, R19, UR4, R10 ;  /* 0x0000000413047c25 */ /* 0x000fe2000f8e000a */
[----:B------:R-:W-:Y:S01]  /*12cd0*/  USHF.R.S32.HI UR4, URZ, 0x1f, UR37 ;  /* 0x0000001f3f047899 */ /* 0x000fe20008011425 */
[----:B------:R-:W-:-:S02]  /*12ce0*/  LEA.HI.X.SX32 R3, R7, R3, 0x1, P0 ;  /* 0x0000000307037211 */ /* 0x000fc400000f0eff */
[C---:B------:R-:W-:Y:S01]  /*12cf0*/  IADD3 R13, R7.reuse, 0x20, RZ ;  /* 0x00000020070d7810 */ /* 0x040fe20007ffe0ff */
[----:B------:R-:W-:Y:S01]  /*12d00*/  VIADD R7, R7, 0x60 ;  /* 0x0000006007077836 */ /* 0x000fe20000000000 */
[-C--:B------:R-:W-:Y:S01]  /*12d10*/  ISETP.GE.AND P1, PT, R17, R0.reuse, PT ;  /* 0x000000001100720c */ /* 0x080fe20003f26270 */
[----:B------:R-:W-:Y:S01]  /*12d20*/  IMAD R9, R19, UR5, R6 ;  /* 0x0000000513097c24 */ /* 0x000fe2000f8e0206 */
[----:B------:R-:W-:Y:S01]  /*12d30*/  MOV R12, UR4 ;  /* 0x00000004000c7c02 */ /* 0x000fe20008000f00 */
[----:B------:R-:W-:Y:S01]  /*12d40*/  ULDC.64 UR4, c[0x0][0x828] ;  /* 0x00020a0000047ab9 */ /* 0x000fe20000000a00 */
[----:B------:R-:W-:Y:S01]  /*12d50*/  ISETP.GE.AND P2, PT, R13, R0, PT ;  /* 0x000000000d00720c */ /* 0x000fe20003f46270 */
[----:B------:R-:W-:Y:S01]  /*12d60*/  IMAD.IADD R5, R5, 0x1, R9 ;  /* 0x0000000105057824 */ /* 0x000fe200078e0209 */
[----:B-1----:R-:W-:Y:S02]  /*12d70*/  ISETP.GE.OR P6, PT, R10, R21, P3 ;  /* 0x000000150a00720c */ /* 0x002fe40001fc6670 */
[----:B------:R-:W-:-:S02]  /*12d80*/  SEL R12, R12, RZ, !P4 ;  /* 0x000000ff0c0c7207 */ /* 0x000fc40006000000 */
[----:B------:R-:W-:Y:S01]  /*12d90*/  ISETP.GE.AND P0, PT, R7, R0, PT ;  /* 0x000000000700720c */ /* 0x000fe20003f06270 */
[----:B------:R-:W-:Y:S01]  /*12da0*/  IMAD.WIDE R6, R15, 0x80, R2 ;  /* 0x000000800f067825 */ /* 0x000fe200078e0202 */
[----:B------:R-:W-:Y:S02]  /*12db0*/  SEL R17, RZ, UR37, P4 ;  /* 0x00000025ff117c07 */ /* 0x000fe4000a000000 */
[-C--:B------:R-:W-:Y:S01]  /*12dc0*/  ISETP.GE.OR P5, PT, R10, R21.reuse, P2 ;  /* 0x000000150a00720c */ /* 0x080fe200017a6670 */
[----:B------:R-:W-:Y:S01]  /*12dd0*/  IMAD R0, R12, UR4, RZ ;  /* 0x000000040c007c24 */ /* 0x000fe2000f8e02ff */
[----:B------:R-:W-:Y:S01]  /*12de0*/  ISETP.GE.OR P4, PT, R10, R21, P1 ;  /* 0x000000150a00720c */ /* 0x000fe20000f86670 */
[----:B------:R-:W-:-:S04]  /*12df0*/  IMAD.WIDE.U32 R8, R17, UR4, R4 ;  /* 0x0000000411087c25 */ /* 0x000fc8000f8e0004 */
[----:B------:R-:W-:-:S04]  /*12e00*/  IMAD R13, R17, UR5, R0 ;  /* 0x00000005110d7c24 */ /* 0x000fc8000f8e0200 */
[----:B------:R-:W-:Y:S01]  /*12e10*/  IMAD.IADD R5, R9, 0x1, R13 ;  /* 0x0000000109057824 */ /* 0x000fe200078e020d */
[----:B--2---:R-:W-:Y:S06]  /*12e20*/  @P6 BRA `(.L_x_1925) ;  /* 0x0000000000286947 */ /* 0x004fec0003800000 */
        /* <DEDUP_REMOVED lines=10> */
.L_x_1925:
[----:B------:R-:W-:Y:S05]  /*12ed0*/  BSYNC B0 ;  /* 0x0000000000007941 */ /* 0x000fea0003800000 */
.L_x_1924:
        /* <DEDUP_REMOVED lines=16> */
.L_x_1927:
[----:B------:R-:W-:Y:S05]  /*12fe0*/  BSYNC B0 ;  /* 0x0000000000007941 */ /* 0x000fea0003800000 */
.L_x_1926:
        /* <DEDUP_REMOVED lines=11> */
[----:B--2---:R-:W-:Y:S02]  /*130a0*/  LEA R20, P4, R2, UR4, 0x1 ;  /* 0x0000000402147c11 */ /* 0x004fe4000f8808ff */
[----:B------:R-:W-:-:S04]  /*130b0*/  IADD3 R3, R3, R13, RZ ;  /* 0x0000000d03037210 */ /* 0x000fc80007ffe0ff */
[----:B------:R-:W-:-:S05]  /*130c0*/  LEA.HI.X R21, R2, UR5, R3, 0x1, P4 ;  /* 0x0000000502157c11 */ /* 0x000fca000a0f0c03 */
[----:B------:R3:W-:Y:S02]  /*130d0*/  STG.E.128 desc[UR38][R20.64], RZ ;  /* 0x000000ff14007986 */ /* 0x0007e4000c101d26 */
.L_x_1929:
[----:B------:R-:W-:Y:S05]  /*130e0*/  BSYNC B0 ;  /* 0x0000000000007941 */ /* 0x000fea0003800000 */
.L_x_1928:
        /* <DEDUP_REMOVED lines=15> */
.L_x_1931:
[----:B------:R-:W-:Y:S05]  /*131e0*/  BSYNC B0 ;  /* 0x0000000000007941 */ /* 0x000fea0003800000 */
.L_x_1930:
        /* <DEDUP_REMOVED lines=26> */
.L_x_1933:
[----:B------:R-:W-:Y:S05]  /*13390*/  BSYNC B0 ;  /* 0x0000000000007941 */ /* 0x000fea0003800000 */
.L_x_1932:
[----:B------:R-:W-:Y:S04]  /*133a0*/  BSSY B0, `(.L_x_1934) ;  /* 0x000000f000007945 */ /* 0x000fe80003800000 */
[----:B------:R-:W-:Y:S05]  /*133b0*/  @P2 BRA `(.L_x_1935) ;  /* 0x0000000000342947 */ /* 0x000fea0003800000 */
[----:B----4-:R-:W-:Y:S01]  /*133c0*/  IADD3 R11, P2, R6, 0x20, RZ ;  /* 0x00000020060b7810 */ /* 0x010fe20007f5e0ff */
        /* <DEDUP_REMOVED lines=12> */
.L_x_1935:
[----:B------:R-:W-:Y:S05]  /*13490*/  BSYNC B0 ;  /* 0x0000000000007941 */ /* 0x000fea0003800000 */
.L_x_1934:
        /* <DEDUP_REMOVED lines=15> */
.L_x_1937:
[----:B------:R-:W-:Y:S05]  /*13590*/  BSYNC B0 ;  /* 0x0000000000007941 */ /* 0x000fea0003800000 */
.L_x_1936:
        /* <DEDUP_REMOVED lines=13> */
[----:B------:R1:W-:Y:S01]  /*13670*/  STG.E.128 desc[UR38][R4.64], RZ ;  /* 0x000000ff04007986 */ /* 0x0003e2000c101d26 */
[----:B------:R-:W-:Y:S05]  /*13680*/  BRA `(.L_x_1857) ;  /* 0x0000004400887947 */ /* 0x000fea0003800000 */
.L_x_1852:
        /* <DEDUP_REMOVED lines=21> */
.L_x_1939:
        /* <DEDUP_REMOVED lines=13> */
.L_x_1941:
[----:B------:R-:W-:-:S05]  /*138b0*/  ULDC UR4, c[0x0][0x8bc] ;  /* 0x00022f0000047ab9 */ /* 0x000fca0000000800 */
.L_x_1940:
        /* <DEDUP_REMOVED lines=13> */
[----:B------:R-:W-:Y:S01]  /*13990*/  IMAD.U32 R2, RZ, RZ, UR4 ;  /* 0x00000004ff027e24 */ /* 0x000fe2000f8e00ff */
[----:B------:R-:W-:Y:S01]  /*139a0*/  MOV R3, UR5 ;  /* 0x0000000500037c02 */ /* 0x000fe20008000f00 */
[----:B------:R-:W-:Y:S02]  /*139b0*/  ULDC.64 UR4, c[0x0][0x780] ;  /* 0x0001e00000047ab9 */ /* 0x000fe40000000a00 */
[----:B------:R-:W-:-:S04]  /*139c0*/  UISETP.NE.U32.AND UP1, UPT, UR4, URZ, UPT ;  /* 0x0000003f0400728c */ /* 0x000fc8000bf25070 */
[----:B------:R-:W2:Y:S01]  /*139d0*/  @P1 LDG.E R0, desc[UR38][R2.64] ;  /* 0x0000002602001981 */ /* 0x000ea2000c1e1900 */
[----:B------:R-:W-:-:S06]  /*139e0*/  UISETP.NE.AND.EX UP1, UPT, UR5, URZ, UPT, UP1 ;  /* 0x0000003f0500728c */ /* 0x000fcc000bf25310 */
[----:B------:R-:W-:-:S05]  /*139f0*/  PLOP3.LUT P2, PT, PT, PT, UP1, 0x80, 0x0 ;  /* 0x000000000000781c */ /* 0x000fca0003f4f018 */
[----:B------:R-:W-:Y:S02]  /*13a00*/  @UP1 ULDC.64 UR4, c[0x0][0x780] ;  /* 0x0001e00000041ab9 */ /* 0x000fe40000000a00 */
[----:B------:R-:W-:-:S06]  /*13a10*/  @UP1 UIMAD.WIDE UR4, UR16, 0x4, UR4 ;  /* 0x00000004100418a5 */ /* 0x000fcc000f8e0204 */
[----:B------:R-:W-:Y:S02]  /*13a20*/  IMAD.U32 R4, RZ, RZ, UR4 ;  /* 0x00000004ff047e24 */ /* 0x000fe4000f8e00ff */
[----:B------:R-:W-:-:S05]  /*13a30*/  IMAD.U32 R5, RZ, RZ, UR5 ;  /* 0x00000005ff057e24 */ /* 0x000fca000f8e00ff */
[----:B------:R-:W3:Y:S01]  /*13a40*/  @P2 LDG.E R4, desc[UR38][R4.64] ;  /* 0x0000002604042981 */ /* 0x000ee2000c1e1900 */
[----:B------:R-:W-:Y:S01]  /*13a50*/  PLOP3.LUT P0, PT, PT, PT, UP0, 0x80, 0x0 ;  /* 0x000000000000781c */ /* 0x000fe20003f0f008 */
[----:B------:R-:W-:Y:S01]  /*13a60*/  ULDC UR10, c[0x0][0x280] ;  /* 0x0000a000000a7ab9 */ /* 0x000fe20000000800 */
[----:B-1----:R-:W-:-:S11]  /*13a70*/  USHF.R.S32.HI UR17, URZ, 0x1f, UR7 ;  /* 0x0000001f3f117899 */ /* 0x002fd60008011407 */
[----:B--2---:R-:W-:Y:S02]  /*13a80*/  @P0 R2UR UR4, R0 ;  /* 0x00000000000402ca */ /* 0x004fe400000e0000 */
[----:B------:R-:W-:-:S04]  /*13a90*/  ISETP.NE.U32.AND P0, PT, RZ, UR8, PT ;  /* 0x00000008ff007c0c */ /* 0x000fc8000bf05070 */
        /* <DEDUP_REMOVED lines=14> */
.L_x_1942:
        /* <DEDUP_REMOVED lines=8> */
[----:B------:R-:W-:Y:S02]  /*13c00*/  IMAD.U32 R2, RZ, RZ, UR8 ;  /* 0x00000008ff027e24 */ /* 0x000fe4000f8e00ff */
[----:B------:R-:W-:-:S05]  /*13c10*/  IMAD.U32 R3, RZ, RZ, UR9 ;  /* 0x00000009ff037e24 */ /* 0x000fca000f8e00ff */
[----:B------:R-:W2:Y:S02]  /*13c20*/  LDG.E R2, desc[UR38][R2.64] ;  /* 0x0000002602027981 */ /* 0x000ea4000c1e1900 */
[----:B--2---:R-:W-:Y:S01]  /*13c30*/  R2UR UR11, R2 ;  /* 0x00000000020b72ca */ /* 0x004fe200000e0000 */
[----:B------:R-:W-:-:S14]  /*13c40*/  BRA `(.L_x_1944) ;  /* 0x0000000000307947 */ /* 0x000fdc0003800000 */
.L_x_1943:
        /* <DEDUP_REMOVED lines=8> */
[----:B------:R-:W2:Y:S04]  /*13cd0*/  LDG.E R0, desc[UR38][R2.64] ;  /* 0x0000002602007981 */ /* 0x000ea8000c1e1900 */
[----:B------:R-:W2:Y:S02]  /*13ce0*/  LDG.E R5, desc[UR38][R2.64+0x4] ;  /* 0x0000042602057981 */ /* 0x000ea4000c1e1900 */
[----:B--2---:R-:W-:-:S05]  /*13cf0*/  IMAD.IADD R0, R5, 0x1, -R0 ;  /* 0x0000000105007824 */ /* 0x004fca00078e0a00 */
[----:B------:R-:W-:-:S15]  /*13d00*/  R2UR UR11, R0 ;  /* 0x00000000000b72ca */ /* 0x000fde00000e0000 */
.L_x_1944:
[----:B------:R-:W-:Y:S01]  /*13d10*/  UIADD3 UR8, -UR11, UR10, UR6 ;  /* 0x0000000a0b087290 */ /* 0x000fe2000fffe106 */
[----:B------:R-:W-:Y:S01]  /*13d20*/  ISETP.LE.AND P0, PT, RZ, UR22, PT ;  /* 0x00000016ff007c0c */ /* 0x000fe2000bf03270 */
[----:B------:R-:W-:Y:S01]  /*13d30*/  ULDC UR9, c[0x0][0x74c] ;  /* 0x0001d30000097ab9 */ /* 0x000fe20000000800 */
[----:B------:R-:W-:Y:S02]  /*13d40*/  USHF.R.S32.HI UR13, URZ, 0x1f, UR16 ;  /* 0x0000001f3f0d7899 */ /* 0x000fe40008011410 */
[----:B------:R-:W-:Y:S02]  /*13d50*/  UIADD3 UR9, UR8, -UR9, URZ ;  /* 0x8000000908097290 */ /* 0x000fe4000fffe03f */
[----:B------:R-:W-:Y:S02]  /*13d60*/  UIADD3 UR8, UR10, 0x7f, URZ ;  /* 0x0000007f0a087890 */ /* 0x000fe4000fffe03f */
[----:B------:R-:W-:Y:S01]  /*13d70*/  USHF.R.S32.HI UR12, URZ, 0x1f, UR9 ;  /* 0x0000001f3f0c7899 */ /* 0x000fe20008011409 */
[----:B------:R-:W-:Y:S01]  /*13d80*/  ULDC UR15, c[0x0][0x288] ;  /* 0x0000a200000f7ab9 */ /* 0x000fe20000000800 */
[----:B------:R-:W-:-:S02]  /*13d90*/  USEL UR20, UR13, URZ, !UP0 ;  /* 0x0000003f0d147287 */ /* 0x000fc4000c000000 */
[----:B------:R-:W-:Y:S02]  /*13da0*/  ULEA.HI UR12, UR12, UR9, URZ, 0x7 ;  /* 0x000000090c0c7291 */ /* 0x000fe4000f8f383f */
[----:B------:R-:W-:Y:S02]  /*13db0*/  USHF.R.S32.HI UR9, URZ, 0x1f, UR8 ;  /* 0x0000001f3f097899 */ /* 0x000fe40008011408 */
[----:B------:R-:W-:Y:S02]  /*13dc0*/  USHF.R.S32.HI UR12, URZ, 0x7, UR12 ;  /* 0x000000073f0c7899 */ /* 0x000fe4000801140c */
[----:B------:R-:W-:Y:S02]  /*13dd0*/  ULEA.HI UR8, UR9, UR8, URZ, 0x7 ;  /* 0x0000000809087291 */ /* 0x000fe4000f8f383f */
[----:B------:R-:W-:Y:S02]  /*13de0*/  UIMAD UR13, UR16, UR15, URZ ;  /* 0x0000000f100d72a4 */ /* 0x000fe4000f8e023f */
[----:B------:R-:W-:-:S02]  /*13df0*/  UISETP.LT.AND UP1, UPT, URZ, UR12, UPT ;  /* 0x0000000c3f00728c */ /* 0x000fc4000bf21270 */
[----:B------:R-:W-:Y:S02]  /*13e00*/  USHF.R.S32.HI UR8, URZ, 0x7, UR8 ;  /* 0x000000073f087899 */ /* 0x000fe40008011408 */
[----:B------:R-:W-:Y:S02]  /*13e10*/  USEL UR14, UR16, URZ, !UP0 ;  /* 0x0000003f100e7287 */ /* 0x000fe4000c000000 */
[----:B------:R-:W-:Y:S02]  /*13e20*/  UIADD3 UR23, UP0, UR13, UR7, URZ ;  /* 0x000000070d177290 */ /* 0x000fe4000ff1e03f */
[----:B------:R-:W-:Y:S01]  /*13e30*/  USEL UR9, URZ, UR12, !UP1 ;  /* 0x0000000c3f097287 */ /* 0x000fe2000c800000 */
[----:B------:R-:W-:Y:S01]  /*13e40*/  MOV R9, UR8 ;  /* 0x0000000800097c02 */ /* 0x000fe20008000f00 */
[----:B------:R-:W-:Y:S10]  /*13e50*/  @!P0 BRA `(.L_x_1945) ;  /* 0x0000000000248947 */ /* 0x000ff40003800000 */
[----:B------:R-:W-:-:S03]  /*13e60*/  UIADD3 UR6, UR6, 0xff, UR10 ;  /* 0x000000ff06067890 */ /* 0x000fc6000fffe00a */
[----:B------:R-:W-:Y:S02]  /*13e70*/  ULDC UR10, c[0x0][0x748] ;  /* 0x0001d200000a7ab9 */ /* 0x000fe40000000800 */
[----:B------:R-:W-:-:S04]  /*13e80*/  UIADD3 UR6, UR6, UR10, -UR11 ;  /* 0x0000000a06067290 */ /* 0x000fc8000fffe80b */
[----:B------:R-:W-:-:S04]  /*13e90*/  USHF.R.S32.HI UR10, URZ, 0x1f, UR6 ;  /* 0x0000001f3f0a7899 */ /* 0x000fc80008011406 */
[----:B------:R-:W-:-:S04]  /*13ea0*/  ULEA.HI UR10, UR10, UR6, URZ, 0x7 ;  /* 0x000000060a0a7291 */ /* 0x000fc8000f8f383f */
[----:B------:R-:W-:-:S04]  /*13eb0*/  USHF.R.S32.HI UR10, URZ, 0x7, UR10 ;  /* 0x000000073f0a7899 */ /* 0x000fc8000801140a */
[----:B------:R-:W-:-:S04]  /*13ec0*/  UISETP.LT.AND UP1, UPT, UR8, UR10, UPT ;  /* 0x0000000a0800728c */ /* 0x000fc8000bf21270 */
[----:B------:R-:W-:-:S06]  /*13ed0*/  USEL UR10, UR8, UR10, UP1 ;  /* 0x0000000a080a7287 */ /* 0x000fcc0008800000 */
[----:B------:R-:W-:-:S07]  /*13ee0*/  IMAD.U32 R9, RZ, RZ, UR10 ;  /* 0x0000000aff097e24 */ /* 0x000fce000f8e00ff */
.L_x_1945:
[----:B------:R-:W-:Y:S02]  /*13ef0*/  ISETP.GT.AND P1, PT, R9, UR9, PT ;  /* 0x0000000909007c0c */ /* 0x000fe4000bf24270 */
[----:B------:R-:W-:Y:S01]  /*13f00*/  ELECT P0, URZ, PT ;  /* 0x00000000003f782f */ /* 0x000fe20003800000 */
[----:B------:R-:W-:-:S10]  /*13f10*/  ULEA.HI.X.SX32 UR10, UR13, UR17, 0x1, UP0 ;  /* 0x000000110d0a7291 */ /* 0x000fd400080f0e3f */
[----:B------:R-:W-:Y:S05]  /*13f20*/  @!P1 BRA `(.L_x_1946) ;  /* 0x0000001000849947 */ /* 0x000fea0003800000 */
[----:B------:R-:W1:Y:S01]  /*13f30*/  S2R R2, SR_TID.X ;  /* 0x0000000000027919 */ /* 0x000e620000002100 */
[----:B------:R-:W-:Y:S01]  /*13f40*/  ULDC.64 UR18, c[0x0][0x2d8] ;  /* 0x0000b60000127ab9 */ /* 0x000fe20000000a00 */
[----:B------:R-:W-:Y:S01]  /*13f50*/  VIADD R0, R9, -UR9 ;  /* 0x8000000909007c36 */ /* 0x000fe20008000000 */
[----:B------:R-:W-:Y:S02]  /*13f60*/  UIMAD UR6, UR17, UR18, URZ ;  /* 0x00000012110672a4 */ /* 0x000fe4000f8e023f */
[----:B------:R-:W-:Y:S02]  /*13f70*/  UIMAD.WIDE.U32 UR12, UR7, UR18, URZ ;  /* 0x00000012070c72a5 */ /* 0x000fe4000f8e003f */
[----:B------:R-:W-:Y:S01]  /*13f80*/  UIMAD UR19, UR7, UR19, UR6 ;  /* 0x00000013071372a4 */ /* 0x000fe2000f8e0206 */
[----:B------:R-:W-:Y:S01]  /*13f90*/  LOP3.LUT R0, R0, 0x1, RZ, 0xc0, !PT ;  /* 0x0000000100007812 */ /* 0x000fe200078ec0ff */
[----:B------:R-:W-:Y:S02]  /*13fa0*/  UIADD3 UR6, UP0, UR4, UR12, URZ ;  /* 0x0000000c04067290 */ /* 0x000fe4000ff1e03f */
[----:B------:R-:W-:Y:S01]  /*13fb0*/  UIADD3 UR19, UR13, UR19, URZ ;  /* 0x000000130d137290 */ /* 0x000fe2000fffe03f */
[----:B------:R-:W-:Y:S01]  /*13fc0*/  ISETP.NE.U32.AND P1, PT, R0, 0x1, PT ;  /* 0x000000010000780c */ /* 0x000fe20003f25070 */
[----:B------:R-:W-:Y:S01]  /*13fd0*/  ULDC.64 UR16, c[0x0][0x2e0] ;  /* 0x0000b80000107ab9 */ /* 0x000fe20000000a00 */
[----:B------:R-:W-:Y:S01]  /*13fe0*/  ULDC UR18, c[0x0][0x760] ;  /* 0x0001d80000127ab9 */ /* 0x000fe20000000800 */
[----:B------:R-:W-:-:S02]  /*13ff0*/  UIADD3.X UR7, UR5, UR19, URZ, UP0, !UPT ;  /* 0x0000001305077290 */ /* 0x000fc400087fe43f */
[----:B------:R-:W-:Y:S02]  /*14000*/  UIMAD UR11, UR20, UR16, URZ ;  /* 0x00000010140b72a4 */ /* 0x000fe4000f8e023f */
[----:B------:R-:W-:Y:S02]  /*14010*/  UIMAD.WIDE.U32 UR6, UR14, UR16, UR6 ;  /* 0x000000100e0672a5 */ /* 0x000fe4000f8e0006 */
[----:B------:R-:W-:Y:S02]  /*14020*/  UIMAD UR17, UR14, UR17, UR11 ;  /* 0x000000110e1172a4 */ /* 0x000fe4000f8e020b */
[----:B------:R-:W-:Y:S02]  /*14030*/  UIMAD UR11, UR15, UR18, URZ ;  /* 0x000000120f0b72a4 */ /* 0x000fe4000f8e023f */
[----:B------:R-:W-:Y:S01]  /*14040*/  UIADD3 UR24, UR7, UR17, URZ ;  /* 0x0000001107187290 */ /* 0x000fe2000fffe03f */
[----:B-1----:R-:W-:Y:S01]  /*14050*/  LOP3.LUT R10, R2, 0x1f, RZ, 0xc0, !PT ;  /* 0x0000001f020a7812 */ /* 0x002fe200078ec0ff */
[----:B------:R-:W-:Y:S10]  /*14060*/  @P1 BRA `(.L_x_1947) ;  /* 0x00000004006c1947 */ /* 0x000ff40003800000 */
        /* <DEDUP_REMOVED lines=11> */
.L_x_1950:
[----:B------:R-:W2:Y:S04]  /*14120*/  LDG.E.STRONG.GPU R0, desc[UR38][R2.64] ;  /* 0x0000002602007981 */ /* 0x000ea8000c1ef900 */
[----:B--2---:R-:W-:Y:S01]  /*14130*/  CCTL.IVALL ;  /* 0x00000000ff00798f */ /* 0x004fe20002000000 */
[----:B------:R-:W-:Y:S05]  /*14140*/  YIELD ;  /* 0x0000000000007946 */ /* 0x000fea0003800000 */
[----:B------:R-:W-:-:S13]  /*14150*/  ISETP.NE.AND P1, PT, R0, UR22, PT ;  /* 0x0000001600007c0c */ /* 0x000fda000bf25270 */
[----:B------:R-:W-:Y:S05]  /*14160*/  @P1 BRA `(.L_x_1950) ;  /* 0xfffffffc00ec1947 */ /* 0x000fea000383ffff */
.L_x_1949:
[----:B------:R-:W-:Y:S05]  /*14170*/  BSYNC B0 ;  /* 0x0000000000007941 */ /* 0x000fea0003800000 */
.L_x_1948:
[----:B------:R-:W-:-:S03]  /*14180*/  UMOV UR15, 0xffffffff ;  /* 0xffffffff000f7882 */ /* 0x000fc60000000000 */
[----:B------:R-:W-:Y:S05]  /*14190*/  BRA.DIV UR15, `(.L_x_1951) ;  /* 0x0000003e0f787947 */ /* 0x000fea000b800000 */
[----:B------:R-:W-:Y:S01]  /*141a0*/  NOP ;  /* 0x0000000000007918 */ /* 0x000fe20000000000 */
.L_x_2034:
        /* <DEDUP_REMOVED lines=22> */
.L_x_1953:
[----:B------:R-:W-:Y:S05]  /*14310*/  BSYNC B0 ;  /* 0x0000000000007941 */ /* 0x000fea0003800000 */
.L_x_1952:
        /* <DEDUP_REMOVED lines=20> */
.L_x_1955:
[----:B------:R-:W-:Y:S05]  /*14460*/  BSYNC B0 ;  /* 0x0000000000007941 */ /* 0x000fea0003800000 */
.L_x_1954:
[----:B------:R-:W-:Y:S06]  /*14470*/  BAR.ARV 0xa, 0xa0 ;  /* 0x0282800000007b1d */ /* 0x000fec0000002000 */
[----:B------:R-:W-:Y:S04]  /*14480*/  BSSY B0, `(.L_x_1956) ;  /* 0x0000003000007945 */ /* 0x000fe80003800000 */
[----:B------:R-:W-:Y:S05]  /*14490*/  @!P0 BRA `(.L_x_1957) ;  /* 0x0000000000048947 */ /* 0x000fea0003800000 */
[----:B------:R-:W-:-:S04]  /*144a0*/  DEPBAR.LE SB0, 0x0 ;  /* 0x000080000000791a */ /* 0x000fc80000000000 */
.L_x_1957:
[----:B------:R-:W-:Y:S05]  /*144b0*/  BSYNC B0 ;  /* 0x0000000000007941 */ /* 0x000fea0003800000 */
.L_x_1956:
        /* <DEDUP_REMOVED lines=19> */
.L_x_1959:
[----:B------:R-:W-:Y:S05]  /*145f0*/  BSYNC B0 ;  /* 0x0000000000007941 */ /* 0x000fea0003800000 */
.L_x_1958:
[----:B------:R-:W-:Y:S01]  /*14600*/  UIADD3 UR15, UR9, 0x1, URZ ;  /* 0x00000001090f7890 */ /* 0x000fe2000fffe03f */
[----:B------:R-:W-:Y:S11]  /*14610*/  BRA `(.L_x_1960) ;  /* 0x0000000000047947 */ /* 0x000ff60003800000 */
.L_x_1947:
[----:B------:R-:W-:-:S05]  /*14620*/  UMOV UR15, UR9 ;  /* 0x00000009000f7c82 */ /* 0x000fca0008000000 */
.L_x_1960:
[----:B------:R-:W-:-:S06]  /*14630*/  UIADD3 UR9, UR9, 0x1, URZ ;  /* 0x0000000109097890 */ /* 0x000fcc000fffe03f */
[----:B------:R-:W-:Y:S01]  /*14640*/  ISETP.NE.AND P1, PT, R9, UR9, PT ;  /* 0x0000000909007c0c */ /* 0x000fe2000bf25270 */
[----:B------:R-:W-:-:S12]  /*14650*/  UMOV UR9, UR15 ;  /* 0x0000000f00097c82 */ /* 0x000fd80008000000 */
[----:B------:R-:W-:Y:S05]  /*14660*/  @!P1 BRA `(.L_x_1946) ;  /* 0x0000000800b49947 */ /* 0x000fea0003800000 */
[----:B------:R-:W-:Y:S01]  /*14670*/  UMOV UR18, UR12 ;  /* 0x0000000c00127c82 */ /* 0x000fe20008000000 */
[----:B------:R-:W-:Y:S01]  /*14680*/  UMOV UR9, UR15 ;  /* 0x0000000f00097c82 */ /* 0x000fe20008000000 */
[----:B------:R-:W-:-:S03]  /*14690*/  UIMAD.WIDE.U32 UR12, UR14, UR16, UR18 ;  /* 0x000000100e0c72a5 */ /* 0x000fc6000f8e0012 */
[----:B------:R-:W-:Y:S01]  /*146a0*/  ULDC.64 UR18, c[0x0][0x2c0] ;  /* 0x0000b00000127ab9 */ /* 0x000fe20000000a00 */
[----:B------:R-:W-:-:S04]  /*146b0*/  UIADD3 UR4, UP0, UR4, UR12, URZ ;  /* 0x0000000c04047290 */ /* 0x000fc8000ff1e03f */
[----:B------:R-:W-:Y:S02]  /*146c0*/  UIADD3.X UR5, UR5, UR17, UR13, UP0, !UPT ;  /* 0x0000001105057290 */ /* 0x000fe400087fe40d */
[----:B------:R-:W-:-:S04]  /*146d0*/  ULEA UR14, UP0, UR4, UR18, 0x2 ;  /* 0x00000012040e7291 */ /* 0x000fc8000f80103f */
[----:B------:R-:W-:Y:S02]  /*146e0*/  ULEA.HI.X UR5, UR4, UR19, UR5, 0x2, UP0 ;  /* 0x0000001304057291 */ /* 0x000fe400080f1405 */
[----:B------:R-:W-:Y:S01]  /*146f0*/  UIADD3 UR14, UP0, UR14, 0x4000, URZ ;  /* 0x000040000e0e7890 */ /* 0x000fe2000ff1e03f */
[----:B------:R-:W-:-:S03]  /*14700*/  UMOV UR4, URZ ;  /* 0x0000003f00047c82 */ /* 0x000fc60008000000 */
[----:B------:R-:W-:-:S12]  /*14710*/  UIADD3.X UR5, URZ, UR5, URZ, UP0, !UPT ;  /* 0x000000053f057290 */ /* 0x000fd800087fe43f */
.L_x_1985:
        /* <DEDUP_REMOVED lines=11> */
.L_x_1963:
[----:B------:R-:W2:Y:S04]  /*147d0*/  LDG.E.STRONG.GPU R0, desc[UR38][R2.64] ;  /* 0x0000002602007981 */ /* 0x000ea8000c1ef900 */
[----:B--2---:R-:W-:Y:S01]  /*147e0*/  CCTL.IVALL ;  /* 0x00000000ff00798f */ /* 0x004fe20002000000 */
[----:B------:R-:W-:Y:S05]  /*147f0*/  YIELD ;  /* 0x0000000000007946 */ /* 0x000fea0003800000 */
[----:B------:R-:W-:-:S13]  /*14800*/  ISETP.NE.AND P1, PT, R0, UR22, PT ;  /* 0x0000001600007c0c */ /* 0x000fda000bf25270 */
[----:B------:R-:W-:Y:S05]  /*14810*/  @P1 BRA `(.L_x_1963) ;  /* 0xfffffffc00ec1947 */ /* 0x000fea000383ffff */
.L_x_1962:
[----:B------:R-:W-:Y:S05]  /*14820*/  BSYNC B0 ;  /* 0x0000000000007941 */ /* 0x000fea0003800000 */
.L_x_1961:
[----:B------:R-:W-:-:S03]  /*14830*/  UMOV UR16, 0xffffffff ;  /* 0xffffffff00107882 */ /* 0x000fc60000000000 */
[----:B------:R-:W-:Y:S05]  /*14840*/  BRA.DIV UR16, `(.L_x_1964) ;  /* 0x0000003610e87947 */ /* 0x000fea000b800000 */
[----:B------:R-:W-:Y:S01]  /*14850*/  NOP ;  /* 0x0000000000007918 */ /* 0x000fe20000000000 */
.L_x_2037:
        /* <DEDUP_REMOVED lines=8> */
[----:B------:R-:W-:Y:S01]  /*148e0*/  UIADD3 UR25, UP0, UR16, UR6, URZ ;  /* 0x0000000610197290 */ /* 0x000fe2000ff1e03f */
[----:B------:R-:W-:Y:S01]  /*148f0*/  UMOV UR26, 0x0 ;  /* 0x00000000001a7882 */ /* 0x000fe20000000000 */
[----:B------:R-:W-:Y:S01]  /*14900*/  UMOV UR27, 0x14f00000 ;  /* 0x14f00000001b7882 */ /* 0x000fe20000000000 */
[----:B-1----:R-:W-:Y:S02]  /*14910*/  ULEA UR18, UR18, UR17, 0x18 ;  /* 0x0000001112127291 */ /* 0x002fe4000f8ec03f */
[----:B------:R-:W-:-:S02]  /*14920*/  ULEA.HI.X.SX32 UR17, UR16, UR24, 0x1, UP0 ;  /* 0x0000001810117291 */ /* 0x000fc400080f0e3f */
[----:B------:R-:W-:Y:S02]  /*14930*/  ULEA UR16, UP0, UR25, UR20, 0x2 ;  /* 0x0000001419107291 */ /* 0x000fe4000f80103f */
[----:B------:R-:W-:Y:S02]  /*14940*/  UIADD3 UR18, UR18, 0x8000, URZ ;  /* 0x0000800012127890 */ /* 0x000fe4000fffe03f */
[----:B------:R-:W-:Y:S01]  /*14950*/  ULEA.HI.X UR17, UR25, UR21, UR17, 0x2, UP0 ;  /* 0x0000001519117291 */ /* 0x000fe200080f1411 */
[----:B------:R-:W-:-:S08]  /*14960*/  UMOV UR20, 0x400 ;  /* 0x0000040000147882 */ /* 0x000fd00000000000 */
[----:B------:R1:W-:Y:S02]  /*14970*/  UBLKRED.G.S.ADD.F32.RN [UR16], [UR18], UR20, desc[UR26] ;  /* 0x00001a10120073bb */ /* 0x0003e400080a1414 */
[----:B-1----:R0:W-:Y:S02]  /*14980*/  UTMACMDFLUSH ;  /* 0x00000000000079b7 */ /* 0x0021e40000000000 */
.L_x_1966:
[----:B------:R-:W-:Y:S05]  /*14990*/  BSYNC B0 ;  /* 0x0000000000007941 */ /* 0x000fea0003800000 */
.L_x_1965:
[----:B------:R-:W-:Y:S01]  /*149a0*/  ULEA UR18, UR15, UR4, 0xd ;  /* 0x000000040f127291 */ /* 0x000fe2000f8e683f */
[----:B------:R-:W-:Y:S06]  /*149b0*/  BAR.SYNC.DEFER_BLOCKING 0xe, 0xa0 ;  /* 0x0382800000007b1d */ /* 0x000fec0000010000 */
[----:B------:R-:W-:Y:S01]  /*149c0*/  UMOV UR16, UR14 ;  /* 0x0000000e00107c82 */ /* 0x000fe20008000000 */
[----:B------:R-:W-:Y:S01]  /*149d0*/  UMOV UR17, UR5 ;  /* 0x0000000500117c82 */ /* 0x000fe20008000000 */
[----:B------:R-:W-:Y:S01]  /*149e0*/  BSSY B0, `(.L_x_1967) ;  /* 0x000000d000007945 */ /* 0x000fe20003800000 */
[----:B------:R-:W-:-:S03]  /*149f0*/  UIMAD.WIDE UR16, UR18, 0x4, UR16 ;  /* 0x00000004121078a5 */ /* 0x000fc6000f8e0210 */
[----:B------:R-:W-:Y:S09]  /*14a00*/  @!P0 BRA `(.L_x_1968) ;  /* 0x0000000000288947 */ /* 0x000ff20003800000 */
        /* <DEDUP_REMOVED lines=10> */
.L_x_1968:
[----:B------:R-:W-:Y:S05]  /*14ab0*/  BSYNC B0 ;  /* 0x0000000000007941 */ /* 0x000fea0003800000 */
.L_x_1967:
[----:B------:R-:W-:Y:S06]  /*14ac0*/  BAR.ARV 0xa, 0xa0 ;  /* 0x0282800000007b1d */ /* 0x000fec0000002000 */
[----:B------:R-:W-:Y:S04]  /*14ad0*/  BSSY B0, `(.L_x_1969) ;  /* 0x0000003000007945 */ /* 0x000fe80003800000 */
[----:B------:R-:W-:Y:S05]  /*14ae0*/  @!P0 BRA `(.L_x_1970) ;  /* 0x0000000000048947 */ /* 0x000fea0003800000 */
[----:B------:R-:W-:-:S04]  /*14af0*/  DEPBAR.LE SB0, 0x0 ;  /* 0x000080000000791a */ /* 0x000fc80000000000 */
.L_x_1970:
[----:B------:R-:W-:Y:S05]  /*14b00*/  BSYNC B0 ;  /* 0x0000000000007941 */ /* 0x000fea0003800000 */
.L_x_1969:
        /* <DEDUP_REMOVED lines=19> */
.L_x_1972:
[----:B------:R-:W-:Y:S05]  /*14c40*/  BSYNC B0 ;  /* 0x0000000000007941 */ /* 0x000fea0003800000 */
.L_x_1971:
        /* <DEDUP_REMOVED lines=9> */
.L_x_1975:
[----:B------:R-:W2:Y:S04]  /*14ce0*/  LDG.E.STRONG.GPU R0, desc[UR38][R2.64] ;  /* 0x0000002602007981 */ /* 0x000ea8000c1ef900 */
[----:B--2---:R-:W-:Y:S01]  /*14cf0*/  CCTL.IVALL ;  /* 0x00000000ff00798f */ /* 0x004fe20002000000 */
[----:B------:R-:W-:Y:S05]  /*14d00*/  YIELD ;  /* 0x0000000000007946 */ /* 0x000fea0003800000 */
[----:B------:R-:W-:-:S13]  /*14d10*/  ISETP.NE.AND P1, PT, R0, UR22, PT ;  /* 0x0000001600007c0c */ /* 0x000fda000bf25270 */
[----:B------:R-:W-:Y:S05]  /*14d20*/  @P1 BRA `(.L_x_1975) ;  /* 0xfffffffc00ec1947 */ /* 0x000fea000383ffff */
.L_x_1974:
[----:B------:R-:W-:Y:S05]  /*14d30*/  BSYNC B0 ;  /* 0x0000000000007941 */ /* 0x000fea0003800000 */
.L_x_1973:
[----:B------:R-:W-:-:S03]  /*14d40*/  UMOV UR12, 0xffffffff ;  /* 0xffffffff000c7882 */ /* 0x000fc60000000000 */
[----:B------:R-:W-:Y:S05]  /*14d50*/  BRA.DIV UR12, `(.L_x_1976) ;  /* 0x000000320cc07947 */ /* 0x000fea000b800000 */
[----:B------:R-:W-:Y:S01]  /*14d60*/  NOP ;  /* 0x0000000000007918 */ /* 0x000fe20000000000 */
.L_x_2040:
        /* <DEDUP_REMOVED lines=15> */
.L_x_1978:
[----:B------:R-:W-:Y:S05]  /*14e60*/  BSYNC B0 ;  /* 0x0000000000007941 */ /* 0x000fea0003800000 */
.L_x_1977:
        /* <DEDUP_REMOVED lines=15> */
.L_x_1980:
[----:B------:R-:W-:Y:S05]  /*14f60*/  BSYNC B0 ;  /* 0x0000000000007941 */ /* 0x000fea0003800000 */
.L_x_1979:
[----:B------:R-:W-:Y:S06]  /*14f70*/  BAR.ARV 0xa, 0xa0 ;  /* 0x0282800000007b1d */ /* 0x000fec0000002000 */
[----:B------:R-:W-:Y:S04]  /*14f80*/  BSSY B0, `(.L_x_1981) ;  /* 0x0000003000007945 */ /* 0x000fe80003800000 */
[----:B------:R-:W-:Y:S05]  /*14f90*/  @!P0 BRA `(.L_x_1982) ;  /* 0x0000000000048947 */ /* 0x000fea0003800000 */
[----:B------:R-:W-:-:S04]  /*14fa0*/  DEPBAR.LE SB0, 0x0 ;  /* 0x000080000000791a */ /* 0x000fc80000000000 */
.L_x_1982:
[----:B------:R-:W-:Y:S05]  /*14fb0*/  BSYNC B0 ;  /* 0x0000000000007941 */ /* 0x000fea0003800000 */
.L_x_1981:
        /* <DEDUP_REMOVED lines=19> */
.L_x_1984:
[----:B------:R-:W-:Y:S05]  /*150f0*/  BSYNC B0 ;  /* 0x0000000000007941 */ /* 0x000fea0003800000 */
.L_x_1983:
[----:B------:R-:W-:Y:S02]  /*15100*/  UIADD3 UR9, UR9, 0x2, URZ ;  /* 0x0000000209097890 */ /* 0x000fe4000fffe03f */
[----:B------:R-:W-:-:S04]  /*15110*/  UIADD3 UR4, UR4, 0x4000, URZ ;  /* 0x0000400004047890 */ /* 0x000fc8000fffe03f */
[----:B------:R-:W-:-:S13]  /*15120*/  ISETP.LE.AND P1, PT, R9, UR9, PT ;  /* 0x0000000909007c0c */ /* 0x000fda000bf23270 */
[----:B------:R-:W-:Y:S05]  /*15130*/  @!P1 BRA `(.L_x_1985) ;  /* 0xfffffff400789947 */ /* 0x000fea000383ffff */
.L_x_1946:
        /* <DEDUP_REMOVED lines=35> */
[----:B------:R-:W-:Y:S01]  /*15370*/  MOV R3, UR6 ;  /* 0x0000000600037c02 */ /* 0x000fe20008000f00 */
[----:B------:R-:W-:-:S02]  /*15380*/  UFLO.U32 UR11, UR5 ;  /* 0x00000005000b72bd */ /* 0x000fc400080e0000 */
[----:B------:R-:W2:Y:S04]  /*15390*/  POPC R5, UR5 ;  /* 0x0000000500057d09 */ /* 0x000ea80008000000 */
[----:B-1----:R-:W-:Y:S01]  /*153a0*/  ISETP.EQ.U32.AND P0, PT, R2, UR11, PT ;  /* 0x0000000b02007c0c */ /* 0x002fe2000bf02070 */
[----:B------:R-:W-:-:S12]  /*153b0*/  IMAD.U32 R2, RZ, RZ, UR7 ;  /* 0x00000007ff027e24 */ /* 0x000fd8000f8e00ff */
[----:B--2---:R2:W-:Y:S02]  /*153c0*/  @P0 REDG.E.ADD.S32.STRONG.GPU desc[UR38][R2.64], R5 ;  /* 0x000000050200098e */ /* 0x0045e4000c10e3a6 */
.L_x_1988:
[----:B------:R-:W-:Y:S05]  /*153d0*/  BSYNC B0 ;  /* 0x0000000000007941 */ /* 0x000fea0003800000 */
.L_x_1987:
[----:B------:R-:W-:Y:S05]  /*153e0*/  BRA `(.L_x_1989) ;  /* 0x0000000000047947 */ /* 0x000fea0003800000 */
.L_x_1986:
[----:B------:R-:W-:-:S05]  /*153f0*/  UMOV UR4, UR9 ;  /* 0x0000000900047c82 */ /* 0x000fca0008000000 */
.L_x_1989:
        /* <DEDUP_REMOVED lines=11> */
.L_x_1994:
        /* <DEDUP_REMOVED lines=18> */
[----:B-12---:R-:W-:Y:S01]  /*155d0*/  IMAD.U32 R2, RZ, RZ, UR16 ;  /* 0x00000010ff027e24 */ /* 0x006fe2000f8e00ff */
[----:B------:R-:W-:-:S02]  /*155e0*/  UFLO.U32 UR13, UR11 ;  /* 0x0000000b000d72bd */ /* 0x000fc400080e0000 */
[----:B------:R-:W1:Y:S01]  /*155f0*/  POPC R5, UR11 ;  /* 0x0000000b00057d09 */ /* 0x000e620008000000 */
[----:B------:R-:W-:-:S03]  /*15600*/  IMAD.U32 R3, RZ, RZ, UR12 ;  /* 0x0000000cff037e24 */ /* 0x000fc6000f8e00ff */
[----:B---3--:R-:W-:-:S13]  /*15610*/  ISETP.EQ.U32.AND P0, PT, R0, UR13, PT ;  /* 0x0000000d00007c0c */ /* 0x008fda000bf02070 */
[----:B-1----:R3:W-:Y:S02]  /*15620*/  @P0 REDG.E.ADD.S32.STRONG.GPU desc[UR38][R2.64], R5 ;  /* 0x000000050200098e */ /* 0x0027e4000c10e3a6 */
.L_x_1991:
[----:B------:R-:W-:Y:S05]  /*15630*/  BSYNC B0 ;  /* 0x0000000000007941 */ /* 0x000fea0003800000 */
.L_x_1990:
        /* <DEDUP_REMOVED lines=24> */
.L_x_1993:
[----:B------:R-:W-:Y:S05]  /*157c0*/  BSYNC B0 ;  /* 0x0000000000007941 */ /* 0x000fea0003800000 */
.L_x_1992:
[----:B------:R-:W-:Y:S02]  /*157d0*/  UIADD3 UR7, UR7, 0x2, URZ ;  /* 0x0000000207077890 */ /* 0x000fe4000fffe03f */
[----:B------:R-:W-:Y:S02]  /*157e0*/  ULEA UR5, UR19, UR5, 0x1 ;  /* 0x0000000513057291 */ /* 0x000fe4000f8e083f */
[----:B------:R-:W-:Y:S02]  /*157f0*/  ULEA UR6, UR19, UR6, 0x1 ;  /* 0x0000000613067291 */ /* 0x000fe4000f8e083f */
[----:B------:R-:W-:-:S13]  /*15800*/  ISETP.NE.AND P0, PT, RZ, UR7, PT ;  /* 0x00000007ff007c0c */ /* 0x000fda000bf05270 */
[----:B------:R-:W-:Y:S05]  /*15810*/  @!P0 BRA `(.L_x_1857) ;  /* 0x0000002400248947 */ /* 0x000fea0003800000 */
[----:B------:R-:W-:Y:S05]  /*15820*/  BRA `(.L_x_1994) ;  /* 0xfffffffc00207947 */ /* 0x000fea000383ffff */
.L_x_1938:
        /* <DEDUP_REMOVED lines=14> */
.L_x_1995:
        /* <DEDUP_REMOVED lines=9> */
[----:B------:R-:W4:Y:S01]  /*159a0*/  LDG.E R4, desc[UR38][R2.64+0x4] ;  /* 0x0000042602047981 */ /* 0x000f22000c1e1900 */
[----:B--2---:R-:W-:Y:S02]  /*159b0*/  R2UR UR4, R0 ;  /* 0x00000000000472ca */ /* 0x004fe400000e0000 */
[----:B----4-:R-:W-:-:S13]  /*159c0*/  R2UR UR5, R4 ;  /* 0x00000000040572ca */ /* 0x010fda00000e0000 */
[----:B------:R-:W-:Y:S01]  /*159d0*/  UIADD3 UR4, -UR4, UR5, URZ ;  /* 0x0000000504047290 */ /* 0x000fe2000fffe13f */
[----:B------:R-:W-:Y:S11]  /*159e0*/  BRA `(.L_x_1996) ;  /* 0x0000000000047947 */ /* 0x000ff60003800000 */
.L_x_1997:
[----:B------:R-:W-:-:S05]  /*159f0*/  ULDC UR4, c[0x0][0x8bc] ;  /* 0x00022f0000047ab9 */ /* 0x000fca0000000800 */
.L_x_1996:
        /* <DEDUP_REMOVED lines=14> */
[----:B------:R-:W-:Y:S01]  /*15ae0*/  IMAD.U32 R2, RZ, RZ, UR14 ;  /* 0x0000000eff027e24 */ /* 0x000fe2000f8e00ff */
[----:B------:R-:W-:Y:S01]  /*15af0*/  MOV R3, UR15 ;  /* 0x0000000f00037c02 */ /* 0x000fe20008000f00 */
[----:B------:R-:W-:Y:S01]  /*15b00*/  ULDC.64 UR16, c[0x0][0x778] ;  /* 0x0001de0000107ab9 */ /* 0x000fe20000000a00 */
[----:B------:R-:W-:Y:S01]  /*15b10*/  PLOP3.LUT P1, PT, PT, PT, UP1, 0x80, 0x0 ;  /* 0x000000000000781c */ /* 0x000fe20003f2f018 */
[----:B------:R-:W-:-:S02]  /*15b20*/  UISETP.NE.U32.AND UP0, UPT, UR4, URZ, UPT ;  /* 0x0000003f0400728c */ /* 0x000fc4000bf05070 */
[----:B------:R-:W-:Y:S02]  /*15b30*/  UISETP.NE.U32.AND UP2, UPT, UR6, URZ, UPT ;  /* 0x0000003f0600728c */ /* 0x000fe4000bf45070 */
[----:B------:R-:W-:Y:S02]  /*15b40*/  UISETP.NE.AND.EX UP0, UPT, UR5, URZ, UPT, UP0 ;  /* 0x0000003f0500728c */ /* 0x000fe4000bf05300 */
[----:B------:R-:W-:Y:S01]  /*15b50*/  UISETP.NE.AND.EX UP2, UPT, UR7, URZ, UPT, UP2 ;  /* 0x0000003f0700728c */ /* 0x000fe2000bf45320 */
[----:B------:R-:W-:-:S05]  /*15b60*/  ULDC.64 UR22, c[0x0][0x788] ;  /* 0x0001e20000167ab9 */ /* 0x000fca0000000a00 */
[----:B------:R-:W2:Y:S01]  /*15b70*/  @P1 LDG.E R6, desc[UR38][R2.64] ;  /* 0x0000002602061981 */ /* 0x000ea2000c1e1900 */
[----:B------:R-:W-:Y:S01]  /*15b80*/  PLOP3.LUT P2, PT, PT, PT, UP0, 0x80, 0x0 ;  /* 0x000000000000781c */ /* 0x000fe20003f4f008 */
[----:B------:R-:W-:Y:S01]  /*15b90*/  UIMAD.WIDE UR16, UR13, 0x4, UR16 ;  /* 0x000000040d1078a5 */ /* 0x000fe2000f8e0210 */
[----:B------:R-:W-:Y:S01]  /*15ba0*/  PLOP3.LUT P3, PT, PT, PT, UP2, 0x80, 0x0 ;  /* 0x000000000000781c */ /* 0x000fe20003f6f028 */
[----:B------:R1:W4:Y:S01]  /*15bb0*/  @P1 LDG.E R0, desc[UR38][R2.64] ;  /* 0x0000002602001981 */ /* 0x000322000c1e1900 */
[----:B------:R-:W-:Y:S02]  /*15bc0*/  @UP2 ULDC.64 UR4, c[0x0][0x780] ;  /* 0x0001e00000042ab9 */ /* 0x000fe40000000a00 */
[----:B------:R-:W-:Y:S01]  /*15bd0*/  @UP2 UIMAD.WIDE UR4, UR13, 0x4, UR4 ;  /* 0x000000040d0428a5 */ /* 0x000fe2000f8e0204 */
[----:B-1----:R-:W-:Y:S02]  /*15be0*/  IMAD.U32 R2, RZ, RZ, UR16 ;  /* 0x00000010ff027e24 */ /* 0x002fe4000f8e00ff */
        /* <DEDUP_REMOVED lines=13> */
[----:B------:R-:W-:-:S04]  /*15cc0*/  @UP1 USHF.R.S32.HI UR5, URZ, 0x1f, UR4 ;  /* 0x0000001f3f051899 */ /* 0x000fc80008011404 */
[----:B------:R-:W-:Y:S01]  /*15cd0*/  @UP1 ULEA.HI UR5, UR5, UR4, URZ, 0x7 ;  /* 0x0000000405051291 */ /* 0x000fe2000f8f383f */
[----:B-----5:R-:W-:-:S03]  /*15ce0*/  @P2 R2UR UR11, R4 ;  /* 0x00000000040b22ca */ /* 0x020fc600000e0000 */
[----:B------:R-:W-:-:S04]  /*15cf0*/  @UP1 ULOP3.LUT UR6, UR5, 0xffffff80, URZ, 0xc0, !UPT ;  /* 0xffffff8005061892 */ /* 0x000fc8000f8ec03f */
[----:B------:R-:W-:Y:S01]  /*15d00*/  @UP1 USHF.R.S32.HI UR12, URZ, 0x1f, UR6 ;  /* 0x0000001f3f0c1899 */ /* 0x000fe20008011406 */
[----:B---3--:R-:W-:Y:S01]  /*15d10*/  @P3 R2UR UR9, R5 ;  /* 0x00000000050932ca */ /* 0x008fe200000e0000 */
[----:B------:R-:W-:-:S14]  /*15d20*/  @P3 BRA `(.L_x_1999) ;  /* 0x0000000000203947 */ /* 0x000fdc0003800000 */
[----:B------:R-:W-:Y:S05]  /*15d30*/  @!P1 BRA `(.L_x_1999) ;  /* 0x00000000001c9947 */ /* 0x000fea0003800000 */
[----:B------:R-:W-:Y:S01]  /*15d40*/  IMAD.U32 R2, RZ, RZ, UR14 ;  /* 0x0000000eff027e24 */ /* 0x000fe2000f8e00ff */
[----:B------:R-:W-:-:S05]  /*15d50*/  MOV R3, UR15 ;  /* 0x0000000f00037c02 */ /* 0x000fca0008000f00 */
[----:B------:R-:W2:Y:S04]  /*15d60*/  LDG.E R0, desc[UR38][R2.64] ;  /* 0x0000002602007981 */ /* 0x000ea8000c1e1900 */
[----:B------:R-:W3:Y:S01]  /*15d70*/  LDG.E R4, desc[UR38][R2.64+0x4] ;  /* 0x0000042602047981 */ /* 0x000ee2000c1e1900 */
[----:B--2---:R-:W-:Y:S02]  /*15d80*/  R2UR UR4, R0 ;  /* 0x00000000000472ca */ /* 0x004fe400000e0000 */
[----:B---3--:R-:W-:-:S13]  /*15d90*/  R2UR UR9, R4 ;  /* 0x00000000040972ca */ /* 0x008fda00000e0000 */
[----:B------:R-:W-:-:S12]  /*15da0*/  UIADD3 UR9, -UR4, UR9, URZ ;  /* 0x0000000904097290 */ /* 0x000fd8000fffe13f */
.L_x_1999:
        /* <DEDUP_REMOVED lines=13> */
.L_x_2000:
        /* <DEDUP_REMOVED lines=8> */
.L_x_2001:
        /* <DEDUP_REMOVED lines=21> */
.L_x_2002:
[----:B------:R-:W-:Y:S01]  /*16050*/  ISETP.LT.AND P0, PT, R4, UR6, PT ;  /* 0x0000000604007c0c */ /* 0x000fe2000bf01270 */
[----:B------:R-:W-:-:S12]  /*16060*/  IMAD.MOV.U32 R0, RZ, RZ, RZ ;  /* 0x000000ffff007224 */ /* 0x000fd800078e00ff */
[----:B------:R-:W-:Y:S05]  /*16070*/  @!P0 BRA `(.L_x_1998) ;  /* 0x0000001800788947 */ /* 0x000fea0003800000 */
[----:B------:R-:W-:Y:S01]  /*16080*/  USHF.R.S32.HI UR10, URZ, 0x1f, UR20 ;  /* 0x0000001f3f0a7899 */ /* 0x000fe20008011414 */
[----:B------:R-:W-:Y:S01]  /*16090*/  BSSY B0, `(.L_x_1998) ;  /* 0x000019c000007945 */ /* 0x000fe20003800000 */
[----:B------:R-:W-:Y:S01]  /*160a0*/  ULDC.64 UR16, c[0x0][0x718] ;  /* 0x0001c60000107ab9 */ /* 0x000fe20000000a00 */
[----:B------:R-:W-:Y:S01]  /*160b0*/  UISETP.NE.U32.AND UP1, UPT, UR18, URZ, UPT ;  /* 0x0000003f1200728c */ /* 0x000fe2000bf25070 */
[----:B------:R-:W-:Y:S01]  /*160c0*/  MOV R0, RZ ;  /* 0x000000ff00007202 */ /* 0x000fe20000000f00 */
        /* <DEDUP_REMOVED lines=42> */
.L_x_2041:
[----:B------:R-:W2:Y:S01]  /*16370*/  S2R R2, SR_TID.X ;  /* 0x0000000000027919 */ /* 0x000ea20000002100 */
[----:B------:R-:W-:Y:S01]  /*16380*/  MOV R11, UR4 ;  /* 0x00000004000b7c02 */ /* 0x000fe20008000f00 */
[----:B------:R-:W-:Y:S01]  /*16390*/  IMAD.U32 R14, RZ, RZ, UR5 ;  /* 0x00000005ff0e7e24 */ /* 0x000fe2000f8e00ff */
[----:B------:R-:W-:-:S03]  /*163a0*/  MOV R10, 0x1 ;  /* 0x00000001000a7802 */ /* 0x000fc60000000f00 */
[----:B------:R-:W-:Y:S02]  /*163b0*/  VIADD R14, R14, UR23 ;  /* 0x000000170e0e7c36 */ /* 0x000fe40008000000 */
        /* <DEDUP_REMOVED lines=10> */
.L_x_2005:
[----:B------:R-:W-:Y:S01]  /*16460*/  R2UR UR19, R4 ;  /* 0x00000000041372ca */ /* 0x000fe200000e0000 */
[----:B------:R-:W2:Y:S01]  /*16470*/  LDC.64 R12, c[0x0][0x198] ;  /* 0x00006600ff0c7b82 */ /* 0x000ea20000000a00 */
[----:B------:R-:W-:Y:S01]  /*16480*/  ULDC.64 UR16, c[0x0][0x700] ;  /* 0x0001c00000107ab9 */ /* 0x000fe20000000a00 */
[----:B------:R-:W-:Y:S01]  /*16490*/  UMOV UR34, 0x0 ;  /* 0x0000000000227882 */ /* 0x000fe20000000000 */
[----:B------:R-:W-:Y:S01]  /*164a0*/  MOV R9, UR16 ;  /* 0x0000001000097c02 */ /* 0x000fe20008000f00 */
[----:B------:R-:W-:Y:S01]  /*164b0*/  IMAD.U32 R8, RZ, RZ, UR17 ;  /* 0x00000011ff087e24 */ /* 0x000fe2000f8e00ff */
[----:B------:R-:W-:Y:S01]  /*164c0*/  UMOV UR35, 0x14f00000 ;  /* 0x14f0000000237882 */ /* 0x000fe20000000000 */
[----:B------:R-:W-:Y:S01]  /*164d0*/  UMOV UR18, URZ ;  /* 0x0000003f00127c82 */ /* 0x000fe20008000000 */
[----:B------:R-:W-:Y:S01]  /*164e0*/  UMOV UR37, 0x20 ;  /* 0x0000002000257882 */ /* 0x000fe20000000000 */
[----:B------:R-:W-:Y:S01]  /*164f0*/  UMOV UR40, 0x0 ;  /* 0x0000000000287882 */ /* 0x000fe20000000000 */
[----:B------:R-:W-:Y:S01]  /*16500*/  UMOV UR41, 0x10000000 ;  /* 0x1000000000297882 */ /* 0x000fe20000000000 */
[----:B------:R-:W-:Y:S01]  /*16510*/  UMOV UR10, UR18 ;  /* 0x00000012000a7c82 */ /* 0x000fe20008000000 */
[----:B------:R-:W-:Y:S01]  /*16520*/  UMOV UR27, UR11 ;  /* 0x0000000b001b7c82 */ /* 0x000fe20008000000 */
[----:B------:R-:W-:Y:S01]  /*16530*/  USHF.L.U32 UR19, UR19, 0x7, URZ ;  /* 0x0000000713137899 */ /* 0x000fe2000800063f */
[----:B------:R-:W-:Y:S01]  /*16540*/  MOV R16, RZ ;  /* 0x000000ff00107202 */ /* 0x000fe20000000f00 */
        /* <DEDUP_REMOVED lines=23> */
[----:B------:R-:W-:Y:S01]  /*166c0*/  UIADD3 UR9, UR8, 0x30c00, URZ ;  /* 0x00030c0008097890 */ /* 0x000fe2000fffe03f */
[----:B------:R-:W-:Y:S01]  /*166d0*/  IADD3.X R0, RZ, R6, RZ, P1, !PT ;  /* 0x00000006ff007210 */ /* 0x000fe20000ffe4ff */
[----:B------:R-:W-:Y:S01]  /*166e0*/  UIADD3 UR24, UR8, 0x4000, URZ ;  /* 0x0000400008187890 */ /* 0x000fe2000fffe03f */
[----:B------:R-:W-:Y:S01]  /*166f0*/  IADD3 R2, P1, R7, 0xf0, RZ ;  /* 0x000000f007027810 */ /* 0x000fe20007f3e0ff */
[----:B------:R-:W-:Y:S01]  /*16700*/  UMOV UR43, UR17 ;  /* 0x00000011002b7c82 */ /* 0x000fe20008000000 */
[----:B------:R-:W-:-:S02]  /*16710*/  R2UR UR45, R0 ;  /* 0x00000000002d72ca */ /* 0x000fc400000e0000 */
[----:B------:R-:W-:Y:S01]  /*16720*/  R2UR UR32, R2 ;  /* 0x00000000022072ca */ /* 0x000fe200000e0000 */
[----:B------:R-:W-:Y:S01]  /*16730*/  IMAD.X R3, RZ, RZ, R6, P1 ;  /* 0x000000ffff037224 */ /* 0x000fe200008e0606 */
[----:B------:R-:W-:Y:S01]  /*16740*/  IADD3.X R0, RZ, R6, RZ, P2, !PT ;  /* 0x00000006ff007210 */ /* 0x000fe200017fe4ff */
[----:B------:R-:W-:-:S03]  /*16750*/  UMOV UR25, UR9 ;  /* 0x0000000900197c82 */ /* 0x000fc60008000000 */
[----:B------:R-:W-:Y:S02]  /*16760*/  R2UR UR33, R3 ;  /* 0x00000000032172ca */ /* 0x000fe400000e0000 */
[----:B------:R-:W-:Y:S01]  /*16770*/  R2UR UR47, R0 ;  /* 0x00000000002f72ca */ /* 0x000fe200000e0000 */
[----:B------:R-:W-:-:S10]  /*16780*/  IMAD.MOV.U32 R0, RZ, RZ, 0x8000 ;  /* 0x00008000ff007424 */ /* 0x000fd400078e00ff */
[----:B------:R1:W-:Y:S01]  /*16790*/  UTMALDG.4D [UR16], [UR32], desc[UR34] ;  /* 0x00002210200075b4 */ /* 0x0003e20008019000 */
[----:B------:R1:W-:Y:S01]  /*167a0*/  UBLKCP.S.G [UR42], [UR30], UR37 ;  /* 0x0000002a1e0073ba */ /* 0x0003e20008000225 */
[----:B------:R2:W-:Y:S01]  /*167b0*/  SYNCS.ARRIVE.TRANS64 RZ, [R15+URZ+0x30c00], R0 ;  /* 0x030c00000fff79a7 */ /* 0x0005e2000800003f */
[----:B------:R1:W-:Y:S01]  /*167c0*/  UTMALDG.4D [UR8], [UR44], desc[UR40] ;  /* 0x000028082c0075b4 */ /* 0x0003e20008019000 */
[----:B--2---:R-:W-:-:S05]  /*167d0*/  MOV R0, UR6 ;  /* 0x0000000600007c02 */ /* 0x004fca0008000f00 */
[----:B------:R-:W-:Y:S01]  /*167e0*/  VIADD R5, R0, 0xffffffff ;  /* 0xffffffff00057836 */ /* 0x000fe20000000000 */
[----:B------:R1:W-:Y:S04]  /*167f0*/  UTMALDG.4D [UR24], [UR46], desc[UR40] ;  /* 0x000028182e0075b4 */ /* 0x0003e80008019000 */
[----:B------:R-:W-:Y:S01]  /*16800*/  ISETP.GE.AND P1, PT, R4, R5, PT ;  /* 0x000000050400720c */ /* 0x000fe20003f26270 */
[----:B------:R1:W-:-:S12]  /*16810*/  STL [R1], R5 ;  /* 0x0000000501007387 */ /* 0x0003d80000100800 */
[----:B-1----:R-:W-:Y:S05]  /*16820*/  @P1 BRA `(.L_x_2006) ;  /* 0x0000000c00c81947 */ /* 0x002fea0003800000 */
[----:B------:R-:W-:Y:S01]  /*16830*/  R2UR UR8, R4 ;  /* 0x00000000040872ca */ /* 0x000fe200000e0000 */
[----:B------:R-:W-:Y:S01]  /*16840*/  UIADD3 UR9, UR6, -0x2, URZ ;  /* 0xfffffffe06097890 */ /* 0x000fe2000fffe03f */
[----:B------:R-:W-:-:S05]  /*16850*/  MOV R10, 0x1 ;  /* 0x00000001000a7802 */ /* 0x000fca0000000f00 */
[----:B------:R-:W-:-:S06]  /*16860*/  ISETP.NE.AND P1, PT, R4, UR9, PT ;  /* 0x0000000904007c0c */ /* 0x000fcc000bf25270 */
[----:B------:R-:W-:-:S04]  /*16870*/  ULOP3.LUT UR8, URZ, UR8, URZ, 0x33, !UPT ;  /* 0x000000083f087292 */ /* 0x000fc8000f8e333f */
[----:B------:R-:W-:-:S06]  /*16880*/  UIADD3 UR8, UR8, UR6, URZ ;  /* 0x0000000608087290 */ /* 0x000fcc000fffe03f */
[----:B------:R-:W-:-:S05]  /*16890*/  IMAD.U32 R0, RZ, RZ, UR8 ;  /* 0x00000008ff007e24 */ /* 0x000fca000f8e00ff */
[----:B------:R-:W-:Y:S01]  /*168a0*/  LOP3.LUT R5, R0, 0x1, RZ, 0xc0, !PT ;  /* 0x0000000100057812 */ /* 0x000fe200078ec0ff */
[----:B------:R-:W-:-:S04]  /*168b0*/  IMAD.MOV.U32 R0, RZ, RZ, R4 ;  /* 0x000000ffff007224 */ /* 0x000fc800078e0004 */
[----:B------:R1:W-:Y:S01]  /*168c0*/  STL [R1+0x4], R5 ;  /* 0x0000040501007387 */ /* 0x0003e20000100800 */
[----:B------:R-:W-:Y:S05]  /*168d0*/  @!P1 BRA `(.L_x_2007) ;  /* 0x0000000800689947 */ /* 0x000fea0003800000 */
[----:B------:R-:W-:Y:S01]  /*168e0*/  R2UR UR9, R5 ;  /* 0x00000000050972ca */ /* 0x000fe200000e0000 */
[----:B------:R-:W-:Y:S01]  /*168f0*/  IMAD.MOV.U32 R10, RZ, RZ, 0x1 ;  /* 0x00000001ff0a7424 */ /* 0x000fe200078e00ff */
[----:B------:R-:W-:-:S11]  /*16900*/  MOV R0, R4 ;  /* 0x0000000400007202 */ /* 0x000fd60000000f00 */
[----:B------:R-:W-:-:S06]  /*16910*/  UIADD3 UR8, UR8, -UR9, URZ ;  /* 0x8000000908087290 */ /* 0x000fcc000fffe03f */
[----:B------:R-:W-:-:S07]  /*16920*/  MOV R17, UR8 ;  /* 0x0000000800117c02 */ /* 0x000fce0008000f00 */
.L_x_2016:
[----:B-123--:R-:W-:-:S04]  /*16930*/  SHF.L.U32 R18, R10, 0x1f, RZ ;  /* 0x0000001f0a127819 */ /* 0x00efc800000006ff */
[----:B------:R-:W2:Y:S02]  /*16940*/  SYNCS.PHASECHK.TRANS64.TRYWAIT P1, [R15+URZ+0x30c40], R18 ;  /* 0x030c40120f0075a7 */ /* 0x000ea4000802017f */
[----:B--2---:R-:W-:Y:S05]  /*16950*/  @!P1 BRA `(.L_x_2008) ;  /* 0x0000001400f09947 */ /* 0x004fea0003800000 */
.L_x_2042:
        /* <DEDUP_REMOVED lines=8> */
.L_x_2009:
[----:B------:R-:W3:Y:S01]  /*169e0*/  LDC.64 R12, c[0x0][0x728] ;  /* 0x0001ca00ff0c7b82 */ /* 0x000ee20000000a00 */
[----:B------:R-:W-:Y:S01]  /*169f0*/  SHF.L.U32 R19, R0, 0x7, RZ ;  /* 0x0000000700137819 */ /* 0x000fe200000006ff */
[----:B------:R-:W-:Y:S01]  /*16a00*/  UMOV UR28, 0x0 ;  /* 0x00000000001c7882 */ /* 0x000fe20000000000 */
[----:B------:R-:W-:Y:S01]  /*16a10*/  R2UR UR8, R15 ;  /* 0x000000000f0872ca */ /* 0x000fe200000e0000 */
[----:B------:R-:W-:Y:S01]  /*16a20*/  UMOV UR29, 0x14f00000 ;  /* 0x14f00000001d7882 */ /* 0x000fe20000000000 */
[C---:B------:R-:W-:Y:S01]  /*16a30*/  IADD3 R2, P1, R19.reuse, UR14, RZ ;  /* 0x0000000e13027c10 */ /* 0x040fe2000ff3e0ff */
[----:B------:R-:W-:Y:S01]  /*16a40*/  UMOV UR18, URZ ;  /* 0x0000003f00127c82 */ /* 0x000fe20008000000 */
[----:B------:R-:W-:Y:S01]  /*16a50*/  R2UR UR19, R19 ;  /* 0x00000000131372ca */ /* 0x000fe200000e0000 */
[----:B-1----:R-:W1:Y:S01]  /*16a60*/  LDC.64 R4, c[0x0][0x198] ;  /* 0x00006600ff047b82 */ /* 0x002e620000000a00 */
[----:B------:R-:W-:-:S07]  /*16a70*/  UMOV UR10, 0x20 ;  /* 0x00000020000a7882 */ /* 0x000fce0000000000 */
[----:B------:R-:W-:Y:S02]  /*16a80*/  UIADD3 UR16, UR8, 0x18000, URZ ;  /* 0x0001800008107890 */ /* 0x000fe4000fffe03f */
[----:B------:R-:W-:Y:S02]  /*16a90*/  UIADD3 UR17, UR8, 0x30c30, URZ ;  /* 0x00030c3008117890 */ /* 0x000fe4000fffe03f */
[----:B------:R-:W-:Y:S02]  /*16aa0*/  UIADD3 UR19, UR19, UR7, URZ ;  /* 0x0000000713137290 */ /* 0x000fe4000fffe03f */
[----:B------:R-:W-:Y:S01]  /*16ab0*/  UIADD3 UR8, UR8, 0x20400, URZ ;  /* 0x0002040008087890 */ /* 0x000fe2000fffe03f */
[----:B---3--:R-:W-:Y:S02]  /*16ac0*/  LEA R3, P2, R2, R12, 0x2 ;  /* 0x0000000c02037211 */ /* 0x008fe400078410ff */
[----:B------:R-:W-:Y:S02]  /*16ad0*/  UMOV UR9, UR17 ;  /* 0x0000001100097c82 */ /* 0x000fe40008000000 */
[----:B------:R-:W-:-:S02]  /*16ae0*/  R2UR UR24, R3 ;  /* 0x00000000031872ca */ /* 0x000fc400000e0000 */
[----:B------:R-:W-:Y:S01]  /*16af0*/  LEA.HI.X.SX32 R3, R19, R11, 0x1, P1 ;  /* 0x0000000b13037211 */ /* 0x000fe200008f0eff */
[----:B-1----:R-:W-:Y:S01]  /*16b00*/  IMAD.MOV.U32 R7, RZ, RZ, R4 ;  /* 0x000000ffff077224 */ /* 0x002fe200078e0004 */
[----:B------:R-:W-:Y:S02]  /*16b10*/  MOV R6, R5 ;  /* 0x0000000500067202 */ /* 0x000fe40000000f00 */
        /* <DEDUP_REMOVED lines=9> */
[----:B-1-3--:R-:W-:Y:S05]  /*16bb0*/  @!P1 BRA `(.L_x_2010) ;  /* 0x00000014006c9947 */ /* 0x00afea0003800000 */
.L_x_2043:
        /* <DEDUP_REMOVED lines=8> */
.L_x_2011:
[----:B------:R-:W-:Y:S01]  /*16c40*/  VIADD R19, R19, 0x80 ;  /* 0x0000008013137836 */ /* 0x000fe20000000000 */
[----:B------:R-:W-:Y:S01]  /*16c50*/  ULDC.64 UR8, c[0x0][0x700] ;  /* 0x0001c00000087ab9 */ /* 0x000fe20000000a00 */
[----:B------:R-:W-:Y:S01]  /*16c60*/  R2UR UR26, R15 ;  /* 0x000000000f1a72ca */ /* 0x000fe200000e0000 */
[----:B------:R-:W-:Y:S01]  /*16c70*/  IMAD.U32 R8, RZ, RZ, UR9 ;  /* 0x00000009ff087e24 */ /* 0x000fe2000f8e00ff */
[----:B------:R-:W-:Y:S01]  /*16c80*/  MOV R9, UR8 ;  /* 0x0000000800097c02 */ /* 0x000fe20008000f00 */
[----:B------:R-:W-:Y:S01]  /*16c90*/  UMOV UR24, 0x0 ;  /* 0x0000000000187882 */ /* 0x000fe20000000000 */
[C---:B------:R-:W-:Y:S01]  /*16ca0*/  IADD3 R2, P1, R19.reuse, UR22, RZ ;  /* 0x0000001613027c10 */ /* 0x040fe2000ff3e0ff */
[----:B------:R-:W-:Y:S01]  /*16cb0*/  UMOV UR25, 0x14f00000 ;  /* 0x14f0000000197882 */ /* 0x000fe20000000000 */
[----:B------:R-:W-:Y:S01]  /*16cc0*/  SHF.R.S32.HI R20, RZ, 0x1f, R19 ;  /* 0x0000001fff147819 */ /* 0x000fe20000011413 */
[----:B------:R-:W-:Y:S01]  /*16cd0*/  UMOV UR18, URZ ;  /* 0x0000003f00127c82 */ /* 0x000fe20008000000 */
[----:B------:R-:W-:Y:S01]  /*16ce0*/  LEA R3, P2, R2, R9, 0x2 ;  /* 0x0000000902037211 */ /* 0x000fe200078410ff */
[----:B------:R-:W-:Y:S01]  /*16cf0*/  UMOV UR10, 0x20 ;  /* 0x00000020000a7882 */ /* 0x000fe20000000000 */
[----:B------:R-:W-:-:S02]  /*16d00*/  IADD3 R21, R19, UR7, RZ ;  /* 0x0000000713157c10 */ /* 0x000fc4000fffe0ff */
[----:B------:R-:W-:Y:S01]  /*16d10*/  R2UR UR28, R3 ;  /* 0x00000000031c72ca */ /* 0x000fe200000e0000 */
[----:B------:R-:W-:Y:S01]  /*16d20*/  UIADD3 UR16, UR26, 0x14000, URZ ;  /* 0x000140001a107890 */ /* 0x000fe2000fffe03f */
[----:B------:R-:W-:Y:S01]  /*16d30*/  IADD3.X R3, R20, R14, RZ, P1, !PT ;  /* 0x0000000e14037210 */ /* 0x000fe20000ffe4ff */
[----:B------:R-:W-:Y:S01]  /*16d40*/  UIADD3 UR17, UR26, 0x30c18, URZ ;  /* 0x00030c181a117890 */ /* 0x000fe2000fffe03f */
[----:B------:R-:W-:Y:S01]  /*16d50*/  R2UR UR19, R21 ;  /* 0x00000000151372ca */ /* 0x000fe200000e0000 */
        /* <DEDUP_REMOVED lines=12> */
.L_x_2044:
[----:B------:R-:W-:Y:S05]  /*16e20*/  @P0 BRA `(.L_x_2013) ;  /* 0x00000000001c0947 */ /* 0x000fea0003800000 */
[----:B-123--:R-:W-:-:S04]  /*16e30*/  IMAD.MOV.U32 R18, RZ, RZ, 0x4200 ;  /* 0x00004200ff127424 */ /* 0x00efc800078e00ff */
[----:B------:R1:W-:Y:S02]  /*16e40*/  SYNCS.ARRIVE.TRANS64 RZ, [R15+URZ+0x30c38], R18 ;  /* 0x030c38120fff79a7 */ /* 0x0003e4000800003f */
[----:B-1----:R-:W1:Y:S02]  /*16e50*/  S2R R18, SR_TID.X ;  /* 0x0000000000127919 */ /* 0x002e640000002100 */
[----:B-1----:R-:W-:-:S04]  /*16e60*/  LOP3.LUT R18, R18, 0x1f, RZ, 0xc0, !PT ;  /* 0x0000001f12127812 */ /* 0x002fc800078ec0ff */
[----:B------:R-:W-:-:S13]  /*16e70*/  ISETP.NE.AND P1, PT, R18, RZ, PT ;  /* 0x000000ff1200720c */ /* 0x000fda0003f25270 */
[----:B------:R-:W-:Y:S05]  /*16e80*/  @!P1 BRA `(.L_x_2013) ;  /* 0x0000000000049947 */ /* 0x000fea0003800000 */
[----:B------:R-:W-:Y:S01]  /*16e90*/  BPT.TRAP 0x1 ;  /* 0x000000040000795c */ /* 0x000fe20000300000 */
.L_x_2013:
[----:B------:R-:W-:Y:S01]  /*16ea0*/  IADD3 R19, P1, R19, UR14, RZ ;  /* 0x0000000e13137c10 */ /* 0x000fe2000ff3e0ff */
[----:B------:R-:W-:Y:S01]  /*16eb0*/  UMOV UR24, 0x0 ;  /* 0x0000000000187882 */ /* 0x000fe20000000000 */
[----:B------:R-:W-:Y:S01]  /*16ec0*/  R2UR UR26, R15 ;  /* 0x000000000f1a72ca */ /* 0x000fe200000e0000 */
[----:B------:R-:W-:Y:S01]  /*16ed0*/  UMOV UR25, 0x14f00000 ;  /* 0x14f0000000197882 */ /* 0x000fe20000000000 */
[----:B------:R-:W-:Y:S01]  /*16ee0*/  IADD3.X R20, R20, R11, RZ, P1, !PT ;  /* 0x0000000b14147210 */ /* 0x000fe20000ffe4ff */
[----:B------:R-:W-:Y:S01]  /*16ef0*/  UMOV UR18, URZ ;  /* 0x0000003f00127c82 */ /* 0x000fe20008000000 */
[----:B------:R-:W-:Y:S01]  /*16f00*/  LEA R12, P1, R19, R12, 0x2 ;  /* 0x0000000c130c7211 */ /* 0x000fe200078210ff */
[----:B------:R-:W-:Y:S01]  /*16f10*/  UMOV UR10, 0x20 ;  /* 0x00000020000a7882 */ /* 0x000fe20000000000 */
[----:B------:R-:W-:Y:S02]  /*16f20*/  R2UR UR19, R21 ;  /* 0x00000000151372ca */ /* 0x000fe400000e0000 */
[----:B------:R-:W-:-:S02]  /*16f30*/  LEA.HI.X R20, R19, R13, R20, 0x2, P1 ;  /* 0x0000000d13147211 */ /* 0x000fc400008f1414 */
[----:B------:R-:W-:Y:S02]  /*16f40*/  R2UR UR8, R4 ;  /* 0x00000000040872ca */ /* 0x000fe400000e0000 */
[----:B------:R-:W-:Y:S01]  /*16f50*/  R2UR UR9, R5 ;  /* 0x00000000050972ca */ /* 0x000fe200000e0000 */
[----:B------:R-:W-:Y:S01]  /*16f60*/  UIADD3 UR16, UR26, 0x1c000, URZ ;  /* 0x0001c0001a107890 */ /* 0x000fe2000fffe03f */
[----:B------:R-:W-:Y:S01]  /*16f70*/  R2UR UR28, R12 ;  /* 0x000000000c1c72ca */ /* 0x000fe200000e0000 */
[----:B------:R-:W-:Y:S01]  /*16f80*/  UIADD3 UR17, UR26, 0x30c38, URZ ;  /* 0x00030c381a117890 */ /* 0x000fe2000fffe03f */
[----:B------:R-:W-:Y:S01]  /*16f90*/  R2UR UR29, R20 ;  /* 0x00000000141d72ca */ /* 0x000fe200000e0000 */
[----:B------:R-:W-:Y:S01]  /*16fa0*/  UIADD3 UR26, UR26, 0x20600, URZ ;  /* 0x000206001a1a7890 */ /* 0x000fe2000fffe03f */
[----:B------:R-:W-:-:S04]  /*16fb0*/  LOP3.LUT R10, R10, 0x1, RZ, 0x3c, !PT ;  /* 0x000000010a0a7812 */ /* 0x000fc800078e3cff */
[----:B------:R-:W-:Y:S01]  /*16fc0*/  SHF.L.U32 R4, R10, 0x1f, RZ ;  /* 0x0000001f0a047819 */ /* 0x000fe200000006ff */
[----:B------:R-:W-:Y:S02]  /*16fd0*/  UMOV UR27, UR17 ;  /* 0x00000011001b7c82 */ /* 0x000fe40008000000 */
[----:B------:R4:W-:Y:S04]  /*16fe0*/  UTMALDG.4D [UR16], [UR8], desc[UR24] ;  /* 0x00001810080075b4 */ /* 0x0009e80008019000 */
[----:B------:R4:W-:Y:S01]  /*16ff0*/  UBLKCP.S.G [UR26], [UR28], UR10 ;  /* 0x0000001a1c0073ba */ /* 0x0009e2000800020a */
[----:B------:R-:W5:Y:S02]  /*17000*/  SYNCS.PHASECHK.TRANS64.TRYWAIT P1, [R15+URZ+0x30c20], R4 ;  /* 0x030c20040f0075a7 */ /* 0x000f64000802017f */
[----:B----45:R-:W-:Y:S05]  /*17010*/  @!P1 BRA `(.L_x_2014) ;  /* 0x00000010007c9947 */ /* 0x030fea0003800000 */
.L_x_2046:
[----:B------:R-:W-:Y:S05]  /*17020*/  @P0 BRA `(.L_x_2015) ;  /* 0x00000000001c0947 */ /* 0x000fea0003800000 */
[----:B------:R-:W5:Y:S01]  /*17030*/  S2R R5, SR_TID.X ;  /* 0x0000000000057919 */ /* 0x000f620000002100 */
[----:B----4-:R-:W-:-:S04]  /*17040*/  IMAD.MOV.U32 R4, RZ, RZ, 0x4200 ;  /* 0x00004200ff047424 */ /* 0x010fc800078e00ff */
[----:B------:R4:W-:Y:S01]  /*17050*/  SYNCS.ARRIVE.TRANS64 RZ, [R15+URZ+0x30c10], R4 ;  /* 0x030c10040fff79a7 */ /* 0x0009e2000800003f */
[----:B-----5:R-:W-:-:S04]  /*17060*/  LOP3.LUT R5, R5, 0x1f, RZ, 0xc0, !PT ;  /* 0x0000001f05057812 */ /* 0x020fc800078ec0ff */
[----:B------:R-:W-:-:S13]  /*17070*/  ISETP.NE.AND P1, PT, R5, RZ, PT ;  /* 0x000000ff0500720c */ /* 0x000fda0003f25270 */
[----:B----4-:R-:W-:Y:S05]  /*17080*/  @!P1 BRA `(.L_x_2015) ;  /* 0x0000000000049947 */ /* 0x010fea0003800000 */
[----:B------:R-:W-:Y:S01]  /*17090*/  BPT.TRAP 0x1 ;  /* 0x000000040000795c */ /* 0x000fe20000300000 */
.L_x_2015:
[----:B------:R-:W-:Y:S01]  /*170a0*/  R2UR UR10, R0 ;  /* 0x00000000000a72ca */ /* 0x000fe200000e0000 */
[----:B------:R-:W-:Y:S01]  /*170b0*/  UMOV UR24, 0x0 ;  /* 0x0000000000187882 */ /* 0x000fe20000000000 */
[----:B------:R-:W-:Y:S01]  /*170c0*/  R2UR UR26, R15 ;  /* 0x000000000f1a72ca */ /* 0x000fe200000e0000 */
[----:B------:R-:W-:Y:S01]  /*170d0*/  UMOV UR25, 0x14f00000 ;  /* 0x14f0000000197882 */ /* 0x000fe20000000000 */
[----:B------:R-:W-:Y:S01]  /*170e0*/  IADD3 R17, R17, -0x2, RZ ;  /* 0xfffffffe11117810 */ /* 0x000fe20007ffe0ff */
[----:B------:R-:W-:Y:S01]  /*170f0*/  UMOV UR18, URZ ;  /* 0x0000003f00127c82 */ /* 0x000fe20008000000 */
[----:B------:R-:W-:Y:S01]  /*17100*/  R2UR UR9, R3 ;  /* 0x00000000030972ca */ /* 0x000fe200000e0000 */
[----:B------:R-:W-:-:S06]  /*17110*/  UMOV UR28, 0x20 ;  /* 0x00000020001c7882 */ /* 0x000fcc0000000000 */
[----:B------:R-:W-:Y:S02]  /*17120*/  UIADD3 UR10, UR10, 0x2, URZ ;  /* 0x000000020a0a7890 */ /* 0x000fe4000fffe03f */
[----:B------:R-:W-:Y:S02]  /*17130*/  UIADD3 UR16, UR26, 0x10000, URZ ;  /* 0x000100001a107890 */ /* 0x000fe4000fffe03f */
[----:B------:R-:W-:Y:S02]  /*17140*/  USHF.L.U32 UR19, UR10, 0x7, URZ ;  /* 0x000000070a137899 */ /* 0x000fe4000800063f */
[----:B------:R-:W-:Y:S02]  /*17150*/  UIADD3 UR17, UR26, 0x30c10, URZ ;  /* 0x00030c101a117890 */ /* 0x000fe4000fffe03f */
[----:B------:R-:W-:Y:S02]  /*17160*/  UIADD3 UR8, UP0, UR19, UR22, URZ ;  /* 0x0000001613087290 */ /* 0x000fe4000ff1e03f */
[----:B------:R-:W-:Y:S01]  /*17170*/  IMAD.U32 R5, RZ, RZ, UR19 ;  /* 0x00000013ff057e24 */ /* 0x000fe2000f8e00ff */
[----:B------:R-:W-:-:S02]  /*17180*/  UIADD3 UR19, UR19, UR7, URZ ;  /* 0x0000000713137290 */ /* 0x000fc4000fffe03f */
[----:B------:R-:W-:Y:S01]  /*17190*/  UIADD3 UR26, UR26, 0x20000, URZ ;  /* 0x000200001a1a7890 */ /* 0x000fe2000fffe03f */
[----:B------:R-:W-:Y:S01]  /*171a0*/  MOV R0, UR8 ;  /* 0x0000000800007c02 */ /* 0x000fe20008000f00 */
[----:B------:R-:W-:Y:S01]  /*171b0*/  UMOV UR27, UR17 ;  /* 0x00000011001b7c82 */ /* 0x000fe20008000000 */
[----:B------:R-:W-:Y:S02]  /*171c0*/  PLOP3.LUT P2, PT, PT, PT, UP0, 0x80, 0x0 ;  /* 0x000000000000781c */ /* 0x000fe40003f4f008 */
[----:B----4-:R-:W-:Y:S02]  /*171d0*/  LEA R4, P1, R0, R9, 0x2 ;  /* 0x0000000900047211 */ /* 0x010fe400078210ff */
[----:B------:R-:W-:Y:S02]  /*171e0*/  LEA.HI.X.SX32 R5, R5, R14, 0x1, P2 ;  /* 0x0000000e05057211 */ /* 0x000fe400010f0eff */
[----:B------:R-:W-:Y:S02]  /*171f0*/  R2UR UR8, R2 ;  /* 0x00000000020872ca */ /* 0x000fe400000e0000 */
[----:B------:R-:W-:-:S02]  /*17200*/  LEA.HI.X R0, R0, R8, R5, 0x2, P1 ;  /* 0x0000000800007211 */ /* 0x000fc400008f1405 */
[----:B------:R-:W-:Y:S02]  /*17210*/  R2UR UR30, R4 ;  /* 0x00000000041e72ca */ /* 0x000fe400000e0000 */
[----:B------:R-:W-:Y:S01]  /*17220*/  R2UR UR31, R0 ;  /* 0x00000000001f72ca */ /* 0x000fe200000e0000 */
[----:B------:R-:W-:Y:S01]  /*17230*/  IMAD.U32 R0, RZ, RZ, UR10 ;  /* 0x0000000aff007e24 */ /* 0x000fe2000f8e00ff */
[----:B------:R-:W-:-:S05]  /*17240*/  ISETP.NE.AND P1, PT, R17, RZ, PT ;  /* 0x000000ff1100720c */ /* 0x000fca0003f25270 */
[----:B------:R4:W-:Y:S06]  /*17250*/  UTMALDG.4D [UR16], [UR8], desc[UR24] ;  /* 0x00001810080075b4 */ /* 0x0009ec0008019000 */
[----:B------:R4:W-:Y:S02]  /*17260*/  UBLKCP.S.G [UR26], [UR30], UR28 ;  /* 0x0000001a1e0073ba */ /* 0x0009e4000800021c */
[----:B----4-:R-:W-:Y:S05]  /*17270*/  @P1 BRA `(.L_x_2016) ;  /* 0xfffffff400ac1947 */ /* 0x010fea000383ffff */
.L_x_2007:
[----:B------:R-:W4:Y:S02]  /*17280*/  LDL.LU R4, [R1+0x4] ;  /* 0x0000040001047983 */ /* 0x000f240000300800 */
[----:B----4-:R-:W-:Y:S02]  /*17290*/  ISETP.NE.AND P1, PT, R4, RZ, PT ;  /* 0x000000ff0400720c */ /* 0x010fe40003f25270 */
[----:B------:R4:W5:Y:S11]  /*172a0*/  LDL R4, [R1] ;  /* 0x0000000001047983 */ /* 0x0009760000100800 */
[----:B----4-:R-:W-:Y:S05]  /*172b0*/  @!P1 BRA `(.L_x_2006) ;  /* 0x0000000400249947 */ /* 0x010fea0003800000 */
[----:B------:R-:W-:-:S04]  /*172c0*/  SHF.L.U32 R12, R10, 0x1f, RZ ;  /* 0x0000001f0a0c7819 */ /* 0x000fc800000006ff */
[----:B------:R-:W4:Y:S02]  /*172d0*/  SYNCS.PHASECHK.TRANS64.TRYWAIT P1, [R15+URZ+0x30c40], R12 ;  /* 0x030c400c0f0075a7 */ /* 0x000f24000802017f */
[----:B----4-:R-:W-:Y:S05]  /*172e0*/  @!P1 BRA `(.L_x_2017) ;  /* 0x0000000c00e09947 */ /* 0x010fea0003800000 */
.L_x_2047:
[----:B------:R-:W-:Y:S05]  /*172f0*/  @P0 BRA `(.L_x_2018) ;  /* 0x00000000001c0947 */ /* 0x000fea0003800000 */
[----:B-----5:R-:W1:Y:S02]  /*17300*/  S2R R4, SR_TID.X ;  /* 0x0000000000047919 */ /* 0x020e640000002100 */
[----:B-1----:R-:W-:Y:S02]  /*17310*/  LOP3.LUT R5, R4, 0x1f, RZ, 0xc0, !PT ;  /* 0x0000001f04057812 */ /* 0x002fe400078ec0ff */
[----:B------:R-:W-:Y:S02]  /*17320*/  MOV R4, 0x4200 ;  /* 0x0000420000047802 */ /* 0x000fe40000000f00 */
[----:B------:R-:W-:Y:S02]  /*17330*/  ISETP.NE.AND P1, PT, R5, RZ, PT ;  /* 0x000000ff0500720c */ /* 0x000fe40003f25270 */
[----:B------:R1:W-:Y:S11]  /*17340*/  SYNCS.ARRIVE.TRANS64 RZ, [R15+URZ+0x30c30], R4 ;  /* 0x030c30040fff79a7 */ /* 0x0003f6000800003f */
[----:B-1----:R-:W-:Y:S05]  /*17350*/  @!P1 BRA `(.L_x_2018) ;  /* 0x0000000000049947 */ /* 0x002fea0003800000 */
[----:B------:R-:W-:Y:S01]  /*17360*/  BPT.TRAP 0x1 ;  /* 0x000000040000795c */ /* 0x000fe20000300000 */
.L_x_2018:
[----:B-1---5:R-:W1:Y:S01]  /*17370*/  LDC.64 R4, c[0x0][0x728] ;  /* 0x0001ca00ff047b82 */ /* 0x022e620000000a00 */
        /* <DEDUP_REMOVED lines=10> */
[----:B------:R-:W-:Y:S02]  /*17420*/  UIADD3 UR26, UR26, 0x20400, URZ ;  /* 0x000204001a1a7890 */ /* 0x000fe4000fffe03f */
[----:B------:R-:W-:Y:S01]  /*17430*/  UIADD3 UR19, UR19, UR7, URZ ;  /* 0x0000000713137290 */ /* 0x000fe2000fffe03f */
[----:B-1----:R-:W-:Y:S02]  /*17440*/  LEA R4, P2, R13, R4, 0x2 ;  /* 0x000000040d047211 */ /* 0x002fe400078410ff */
        /* <DEDUP_REMOVED lines=13> */
.L_x_2048:
[----:B------:R-:W-:Y:S05]  /*17520*/  @P0 BRA `(.L_x_2020) ;  /* 0x00000000001c0947 */ /* 0x000fea0003800000 */
[----:B------:R-:W2:Y:S02]  /*17530*/  S2R R4, SR_TID.X ;  /* 0x0000000000047919 */ /* 0x000ea40000002100 */
[----:B--2---:R-:W-:Y:S01]  /*17540*/  LOP3.LUT R5, R4, 0x1f, RZ, 0xc0, !PT ;  /* 0x0000001f04057812 */ /* 0x004fe200078ec0ff */
[----:B------:R-:W-:-:S03]  /*17550*/  IMAD.MOV.U32 R4, RZ, RZ, 0x4200 ;  /* 0x00004200ff047424 */ /* 0x000fc600078e00ff */
[----:B------:R-:W-:Y:S01]  /*17560*/  ISETP.NE.AND P0, PT, R5, RZ, PT ;  /* 0x000000ff0500720c */ /* 0x000fe20003f05270 */
[----:B------:R2:W-:-:S12]  /*17570*/  SYNCS.ARRIVE.TRANS64 RZ, [R15+URZ+0x30c18], R4 ;  /* 0x030c18040fff79a7 */ /* 0x0005d8000800003f */
[----:B--2---:R-:W-:Y:S05]  /*17580*/  @!P0 BRA `(.L_x_2020) ;  /* 0x0000000000048947 */ /* 0x004fea0003800000 */
[----:B------:R-:W-:Y:S01]  /*17590*/  BPT.TRAP 0x1 ;  /* 0x000000040000795c */ /* 0x000fe20000300000 */
.L_x_2020:
        /* <DEDUP_REMOVED lines=11> */
[----:B------:R-:W-:Y:S01]  /*17650*/  MOV R5, UR19 ;  /* 0x0000001300057c02 */ /* 0x000fe20008000f00 */
[----:B------:R-:W-:Y:S02]  /*17660*/  UIADD3 UR17, UR26, 0x30c18, URZ ;  /* 0x00030c181a117890 */ /* 0x000fe4000fffe03f */
[----:B------:R-:W-:Y:S01]  /*17670*/  UIADD3 UR19, UR19, UR7, URZ ;  /* 0x0000000713137290 */ /* 0x000fe2000fffe03f */
[----:B------:R-:W-:Y:S01]  /*17680*/  PLOP3.LUT P0, PT, PT, PT, UP0, 0x80, 0x0 ;  /* 0x000000000000781c */ /* 0x000fe20003f0f008 */
[----:B------:R-:W-:Y:S01]  /*17690*/  IMAD.U32 R0, RZ, RZ, UR8 ;  /* 0x00000008ff007e24 */ /* 0x000fe2000f8e00ff */
[----:B------:R-:W-:Y:S01]  /*176a0*/  R2UR UR8, R2 ;  /* 0x00000000020872ca */ /* 0x000fe200000e0000 */
[----:B------:R-:W-:Y:S01]  /*176b0*/  UIADD3 UR26, UR26, 0x20200, URZ ;  /* 0x000202001a1a7890 */ /* 0x000fe2000fffe03f */
[----:B------:R-:W-:Y:S01]  /*176c0*/  LEA.HI.X.SX32 R5, R5, R14, 0x1, P0 ;  /* 0x0000000e05057211 */ /* 0x000fe200000f0eff */
[----:B------:R-:W-:Y:S01]  /*176d0*/  UMOV UR27, UR17 ;  /* 0x00000011001b7c82 */ /* 0x000fe20008000000 */
[----:B------:R-:W-:-:S04]  /*176e0*/  LEA R9, P0, R0, R9, 0x2 ;  /* 0x0000000900097211 */ /* 0x000fc800078010ff */
[----:B------:R-:W-:Y:S02]  /*176f0*/  LEA.HI.X R8, R0, R8, R5, 0x2, P0 ;  /* 0x0000000800087211 */ /* 0x000fe400000f1405 */
[----:B------:R-:W-:Y:S02]  /*17700*/  R2UR UR28, R9 ;  /* 0x00000000091c72ca */ /* 0x000fe400000e0000 */
[----:B------:R-:W-:Y:S01]  /*17710*/  R2UR UR29, R8 ;  /* 0x00000000081d72ca */ /* 0x000fe200000e0000 */
[----:B------:R2:W-:-:S12]  /*17720*/  UTMALDG.4D [UR16], [UR8], desc[UR24] ;  /* 0x00001810080075b4 */ /* 0x0005d80008019000 */
[----:B------:R2:W-:Y:S02]  /*17730*/  UBLKCP.S.G [UR26], [UR28], UR10 ;  /* 0x0000001a1c0073ba */ /* 0x0005e4000800020a */
[----:B--2---:R-:W-:-:S07]  /*17740*/  MOV R16, 0x1 ;  /* 0x0000000100107802 */ /* 0x004fce0000000f00 */
.L_x_2006:
[----:B------:R-:W1:Y:S01]  /*17750*/  S2R R0, SR_TID.X ;  /* 0x0000000000007919 */ /* 0x000e620000002100 */
[----:B------:R-:W-:Y:S01]  /*17760*/  IMAD R3, R16, 0x8, R15 ;  /* 0x0000000810037824 */ /* 0x000fe200078e020f */
[----:B-1----:R-:W-:Y:S02]  /*17770*/  LOP3.LUT R2, R0, 0x7f, RZ, 0xc0, !PT ;  /* 0x0000007f00027812 */ /* 0x002fe400078ec0ff */
[----:B------:R-:W-:Y:S02]  /*17780*/  SHF.L.U32 R0, R10, 0x1f, RZ ;  /* 0x0000001f0a007819 */ /* 0x000fe400000006ff */
[----:B------:R-:W-:Y:S02]  /*17790*/  ISETP.NE.AND P1, PT, R2, RZ, PT ;  /* 0x000000ff0200720c */ /* 0x000fe40003f25270 */
[----:B------:R-:W1:Y:S02]  /*177a0*/  SYNCS.PHASECHK.TRANS64.TRYWAIT P0, [R3+URZ+0x30c40], R0 ;  /* 0x030c4000030075a7 */ /* 0x000e64000800017f */
[----:B-1----:R-:W-:Y:S09]  /*177b0*/  @!P0 BRA `(.L_x_2021) ;  /* 0x0000000800d48947 */ /* 0x002ff20003800000 */
.L_x_2049:
[----:B------:R-:W-:Y:S05]  /*177c0*/  @P1 BRA `(.L_x_2022) ;  /* 0x0000000000181947 */ /* 0x000fea0003800000 */
[----:B------:R-:W1:Y:S01]  /*177d0*/  S2R R2, SR_TID.X ;  /* 0x0000000000027919 */ /* 0x000e620000002100 */
[----:B------:R-:W-:-:S04]  /*177e0*/  MOV R0, 0x4200 ;  /* 0x0000420000007802 */ /* 0x000fc80000000f00 */
[----:B------:R1:W-:Y:S02]  /*177f0*/  SYNCS.ARRIVE.TRANS64 RZ, [R3+URZ+0x30c30], R0 ;  /* 0x030c300003ff79a7 */ /* 0x0003e4000800003f */
[----:B-1----:R-:W-:-:S13]  /*17800*/  LOP3.LUT P0, RZ, R2, 0x1f, RZ, 0xc0, !PT ;  /* 0x0000001f02ff7812 */ /* 0x002fda000780c0ff */
[----:B------:R-:W-:Y:S05]  /*17810*/  @!P0 BRA `(.L_x_2022) ;  /* 0x0000000000048947 */ /* 0x000fea0003800000 */
[----:B------:R-:W-:Y:S01]  /*17820*/  BPT.TRAP 0x1 ;  /* 0x000000040000795c */ /* 0x000fe20000300000 */
.L_x_2022:
[----:B-----5:R-:W-:Y:S01]  /*17830*/  R2UR UR19, R4 ;  /* 0x00000000041372ca */ /* 0x020fe200000e0000 */
[C---:B------:R-:W-:Y:S01]  /*17840*/  IMAD R0, R16.reuse, 0x4000, R15 ;  /* 0x0000400010007824 */ /* 0x040fe200078e020f */
[----:B------:R-:W-:Y:S01]  /*17850*/  R2UR UR9, R11 ;  /* 0x000000000b0972ca */ /* 0x000fe200000e0000 */
[----:B------:R-:W-:Y:S01]  /*17860*/  ULDC.64 UR26, c[0x0][0x728] ;  /* 0x0001ca00001a7ab9 */ /* 0x000fe20000000a00 */
[----:B--234-:R-:W-:Y:S02]  /*17870*/  LEA R15, R16, R15, 0x9 ;  /* 0x0000000f100f7211 */ /* 0x01cfe400078e48ff */
        /* <DEDUP_REMOVED lines=10> */
[----:B------:R-:W-:Y:S01]  /*17920*/  ULEA.HI.X.SX32 UR9, UR19, UR9, 0x1, UP0 ;  /* 0x0000000913097291 */ /* 0x000fe200080f0e3f */
[C---:B------:R-:W-:Y:S01]  /*17930*/  ISETP.NE.AND P0, PT, R0.reuse, 0x2, PT ;  /* 0x000000020000780c */ /* 0x040fe20003f05270 */
[----:B------:R-:W-:Y:S02]  /*17940*/  ULEA UR8, UP0, UR18, UR26, 0x2 ;  /* 0x0000001a12087291 */ /* 0x000fe4000f80103f */
[----:B------:R-:W-:Y:S01]  /*17950*/  UIADD3 UR17, UR17, 0x30c30, URZ ;  /* 0x00030c3011117890 */ /* 0x000fe2000fffe03f */
        /* <DEDUP_REMOVED lines=15> */
.L_x_2003:
[----:B------:R-:W-:Y:S05]  /*17a50*/  BSYNC B0 ;  /* 0x0000000000007941 */ /* 0x000fea0003800000 */
.L_x_1998:
[----:B------:R-:W-:-:S03]  /*17a60*/  UMOV UR8, 0xffffffff ;  /* 0xffffffff00087882 */ /* 0x000fc60000000000 */
[----:B------:R-:W-:Y:S05]  /*17a70*/  BRA.DIV UR8, `(.L_x_2023) ;  /* 0x0000000a08387947 */ /* 0x000fea000b800000 */
[----:B------:R-:W-:-:S13]  /*17a80*/  ELECT P6, URZ, PT ;  /* 0x00000000003f782f */ /* 0x000fda00038c0000 */
.L_x_2052:
[----:B------:R-:W-:Y:S05]  /*17a90*/  @!P6 BRA `(.L_x_1857) ;  /* 0x000000000084e947 */ /* 0x000fea0003800000 */
[----:B------:R-:W-:-:S06]  /*17aa0*/  ULOP3.LUT UR8, UR36, 0x2, URZ, 0xfc, !UPT ;  /* 0x0000000224087892 */ /* 0x000fcc000f8efc3f */
[----:B------:R-:W-:-:S05]  /*17ab0*/  IMAD.U32 R2, RZ, RZ, UR8 ;  /* 0x00000008ff027e24 */ /* 0x000fca000f8e00ff */
[----:B------:R-:W-:-:S13]  /*17ac0*/  ISETP.NE.AND P2, PT, R2, 0x3, PT ;  /* 0x000000030200780c */ /* 0x000fda0003f45270 */
[----:B------:R-:W-:Y:S05]  /*17ad0*/  @!P2 BRA `(.L_x_2024) ;  /* 0x000000000004a947 */ /* 0x000fea0003800000 */
[----:B---3--:R-:W-:Y:S01]  /*17ae0*/  BPT.TRAP 0x1 ;  /* 0x000000040000795c */ /* 0x008fe20000300000 */
.L_x_2024:
        /* <DEDUP_REMOVED lines=15> */
.L_x_2053:
[----:B------:R-:W2:Y:S02]  /*17be0*/  SYNCS.PHASECHK.TRANS64.TRYWAIT P0, [R3+URZ], R2 ;  /* 0x00000002030075a7 */ /* 0x000ea4000800017f */
[----:B--2---:R-:W-:Y:S05]  /*17bf0*/  @!P0 BRA `(.L_x_2026) ;  /* 0x00000008000c8947 */ /* 0x004fea0003800000 */
.L_x_2054:
[----:B------:R-:W-:Y:S05]  /*17c00*/  @!P2 BRA `(.L_x_2027) ;  /* 0x000000000004a947 */ /* 0x000fea0003800000 */
[----:B---3--:R-:W-:Y:S01]  /*17c10*/  BPT.TRAP 0x1 ;  /* 0x000000040000795c */ /* 0x008fe20000300000 */
.L_x_2027:
[----:B--2---:R-:W-:-:S05]  /*17c20*/  IADD3 R3, R8, 0x30c40, RZ ;  /* 0x00030c4008037810 */ /* 0x004fca0007ffe0ff */
[----:B------:R-:W-:-:S04]  /*17c30*/  IMAD R5, R0, 0x8, R3 ;  /* 0x0000000800057824 */ /* 0x000fc800078e0203 */
[----:B------:R-:W2:Y:S02]  /*17c40*/  SYNCS.PHASECHK.TRANS64.TRYWAIT P0, [R5+URZ], R4 ;  /* 0x00000004050075a7 */ /* 0x000ea4000800017f */
[----:B--2---:R-:W-:Y:S05]  /*17c50*/  @!P0 BRA `(.L_x_2028) ;  /* 0x0000000800088947 */ /* 0x004fea0003800000 */
.L_x_2055:
[----:B------:R-:W-:-:S07]  /*17c60*/  LEA R3, R6, R3, 0x3 ;  /* 0x0000000306037211 */ /* 0x000fce00078e18ff */
.L_x_2029:
[----:B----4-:R4:W1:Y:S02]  /*17c70*/  SYNCS.PHASECHK.TRANS64.TRYWAIT P0, [R3+URZ], R2 ;  /* 0x00000002030075a7 */ /* 0x010864000800017f */
[----:B-1----:R-:W-:Y:S05]  /*17c80*/  @!P0 NANOSLEEP.SYNCS 0x989680 ;  /* 0x009896800000895d */ /* 0x002fea0003900000 */
[----:B------:R-:W1:Y:S02]  /*17c90*/  @!P0 SYNCS.PHASECHK.TRANS64 P0, [R3+URZ], R2 ;  /* 0x00000002030085a7 */ /* 0x000e64000800007f */
[----:B-1----:R-:W-:Y:S05]  /*17ca0*/  @!P0 BRA `(.L_x_2029) ;  /* 0xfffffffc00f08947 */ /* 0x002fea000383ffff */
.L_x_1857:
[----:B---3--:R-:W-:Y:S05]  /*17cb0*/  BSYNC B6 ;  /* 0x0000000000067941 */ /* 0x008fea0003800000 */
.L_x_1851:
[----:B------:R-:W-:Y:S05]  /*17cc0*/  EXIT ;  /* 0x000000000000794d */ /* 0x000fea0003800000 */
.L_x_1868:
[----:B------:R-:W-:Y:S01]  /*17cd0*/  IMAD.MOV.U32 R13, RZ, RZ, R18 ;  /* 0x000000ffff0d7224 */ /* 0x000fe200078e0012 */
[----:B------:R-:W-:Y:S01]  /*17ce0*/  MOV R12, RZ ;  /* 0x000000ff000c7202 */ /* 0x000fe20000000f00 */
[----:B------:R-:W-:Y:S01]  /*17cf0*/  IMAD.MOV.U32 R11, RZ, RZ, 0x1f ;  /* 0x0000001fff0b7424 */ /* 0x000fe200078e00ff */
[----:B------:R-:W-:-:S07]  /*17d00*/  MOV R15, 0xffffffff ;  /* 0xffffffff000f7802 */ /* 0x000fce0000000f00 */
[----:B------:R-:W-:Y:S05]  /*17d10*/  WARPSYNC.COLLECTIVE R15, `(.L_x_2030) ;  /* 0x000000000f087348 */ /* 0x000fea0003c00000 */
[----:B------:R1:W2:Y:S02]  /*17d20*/  SHFL.IDX P6, R14, R13, R12, R11 ;  /* 0x0000000c0d0e7389 */ /* 0x0002a400000c000b */
[----:B-12---:R-:W-:Y:S01]  /*17d30*/  ENDCOLLECTIVE ;  /* 0x000000000000791b */ /* 0x006fe20003800000 */
.L_x_2030:
[----:B------:R-:W-:Y:S05]  /*17d40*/  BRA `(.L_x_2031) ;  /* 0xfffffe9400b47947 */ /* 0x000fea000383ffff */
.L_x_1870:
[----:B--2---:R2:W3:Y:S02]  /*17d50*/  SYNCS.PHASECHK.TRANS64.TRYWAIT P0, [R16+URZ+0x30c00], R11 ;  /* 0x030c000b100075a7 */ /* 0x0044e4000800017f */
[----:B---3--:R-:W-:Y:S05]  /*17d60*/  @!P0 NANOSLEEP.SYNCS 0x989680 ;  /* 0x009896800000895d */ /* 0x008fea0003900000 */
[----:B------:R-:W3:Y:S02]  /*17d70*/  @!P0 SYNCS.PHASECHK.TRANS64 P0, [R16+URZ+0x30c00], R11 ;  /* 0x030c000b100085a7 */ /* 0x000ee4000800007f */
[----:B---3--:R-:W-:Y:S05]  /*17d80*/  @!P0 BRA `(.L_x_1870) ;  /* 0xfffffffc00f08947 */ /* 0x008fea000383ffff */
[----:B------:R-:W-:Y:S05]  /*17d90*/  BRA `(.L_x_1869) ;  /* 0xfffffe9800007947 */ /* 0x000fea000383ffff */
.L_x_1875:
[----:B--2---:R2:W3:Y:S02]  /*17da0*/  SYNCS.PHASECHK.TRANS64.TRYWAIT P0, [R6+URZ+0x30c10], R23 ;  /* 0x030c1017060075a7 */ /* 0x0044e4000800017f */
[----:B---3--:R-:W-:Y:S05]  /*17db0*/  @!P0 NANOSLEEP.SYNCS 0x989680 ;  /* 0x009896800000895d */ /* 0x008fea0003900000 */
[----:B------:R-:W3:Y:S02]  /*17dc0*/  @!P0 SYNCS.PHASECHK.TRANS64 P0, [R6+URZ+0x30c10], R23 ;  /* 0x030c1017060085a7 */ /* 0x000ee4000800007f */
[----:B---3--:R-:W-:Y:S05]  /*17dd0*/  @!P0 BRA `(.L_x_1875) ;  /* 0xfffffffc00f08947 */ /* 0x008fea000383ffff */
[----:B------:R-:W-:Y:S05]  /*17de0*/  BRA `(.L_x_1874) ;  /* 0xfffffea000387947 */ /* 0x000fea000383ffff */
.L_x_1879:
[----:B------:R1:W1:Y:S02]  /*17df0*/  SYNCS.PHASECHK.TRANS64.TRYWAIT P0, [R6+URZ+0x30c30], R23 ;  /* 0x030c3017060075a7 */ /* 0x000264000800017f */
[----:B-1----:R-:W-:Y:S05]  /*17e00*/  @!P0 NANOSLEEP.SYNCS 0x989680 ;  /* 0x009896800000895d */ /* 0x002fea0003900000 */
[----:B------:R-:W1:Y:S02]  /*17e10*/  @!P0 SYNCS.PHASECHK.TRANS64 P0, [R6+URZ+0x30c30], R23 ;  /* 0x030c3017060085a7 */ /* 0x000e64000800007f */
[----:B-1----:R-:W-:Y:S05]  /*17e20*/  @!P0 BRA `(.L_x_1879) ;  /* 0xfffffffc00f08947 */ /* 0x002fea000383ffff */
[----:B------:R-:W-:Y:S05]  /*17e30*/  BRA `(.L_x_1878) ;  /* 0xfffffea400407947 */ /* 0x000fea000383ffff */
.L_x_1887:
[----:B--2---:R2:W3:Y:S02]  /*17e40*/  SYNCS.PHASECHK.TRANS64.TRYWAIT P1, [R6+URZ+0x30c10], R21 ;  /* 0x030c1015060075a7 */ /* 0x0044e4000802017f */
[----:B---3--:R-:W-:Y:S05]  /*17e50*/  @!P1 NANOSLEEP.SYNCS 0x989680 ;  /* 0x009896800000995d */ /* 0x008fea0003900000 */
[----:B------:R-:W3:Y:S02]  /*17e60*/  @!P1 SYNCS.PHASECHK.TRANS64 P1, [R6+URZ+0x30c10], R21 ;  /* 0x030c1015060095a7 */ /* 0x000ee4000802007f */
[----:B---3--:R-:W-:Y:S05]  /*17e70*/  @!P1 BRA `(.L_x_1887) ;  /* 0xfffffffc00f09947 */ /* 0x008fea000383ffff */
[----:B------:R-:W-:Y:S05]  /*17e80*/  BRA `(.L_x_1886) ;  /* 0xfffffef800487947 */ /* 0x000fea000383ffff */
.L_x_1891:
[----:B------:R1:W1:Y:S02]  /*17e90*/  SYNCS.PHASECHK.TRANS64.TRYWAIT P1, [R6+URZ+0x30c30], R21 ;  /* 0x030c3015060075a7 */ /* 0x000264000802017f */
[----:B-1----:R-:W-:Y:S05]  /*17ea0*/  @!P1 NANOSLEEP.SYNCS 0x989680 ;  /* 0x009896800000995d */ /* 0x002fea0003900000 */
[----:B------:R-:W1:Y:S02]  /*17eb0*/  @!P1 SYNCS.PHASECHK.TRANS64 P1, [R6+URZ+0x30c30], R21 ;  /* 0x030c3015060095a7 */ /* 0x000e64000802007f */
[----:B-1----:R-:W-:Y:S05]  /*17ec0*/  @!P1 BRA `(.L_x_1891) ;  /* 0xfffffffc00f09947 */ /* 0x002fea000383ffff */
[----:B------:R-:W-:Y:S05]  /*17ed0*/  BRA `(.L_x_1890) ;  /* 0xfffffefc00487947 */ /* 0x000fea000383ffff */
.L_x_1899:
[----:B--2---:R2:W4:Y:S02]  /*17ee0*/  SYNCS.PHASECHK.TRANS64.TRYWAIT P0, [R6+URZ+0x30c10], R21 ;  /* 0x030c1015060075a7 */ /* 0x004524000800017f */
[----:B----4-:R-:W-:Y:S05]  /*17ef0*/  @!P0 NANOSLEEP.SYNCS 0x989680 ;  /* 0x009896800000895d */ /* 0x010fea0003900000 */
[----:B------:R-:W4:Y:S02]  /*17f00*/  @!P0 SYNCS.PHASECHK.TRANS64 P0, [R6+URZ+0x30c10], R21 ;  /* 0x030c1015060085a7 */ /* 0x000f24000800007f */
[----:B----4-:R-:W-:Y:S05]  /*17f10*/  @!P0 BRA `(.L_x_1899) ;  /* 0xfffffffc00f08947 */ /* 0x010fea000383ffff */
[----:B------:R-:W-:Y:S05]  /*17f20*/  BRA `(.L_x_1898) ;  /* 0xffffff4400807947 */ /* 0x000fea000383ffff */
.L_x_1903:
[----:B------:R1:W1:Y:S02]  /*17f30*/  SYNCS.PHASECHK.TRANS64.TRYWAIT P0, [R6+URZ+0x30c30], R21 ;  /* 0x030c3015060075a7 */ /* 0x000264000800017f */
[----:B-1----:R-:W-:Y:S05]  /*17f40*/  @!P0 NANOSLEEP.SYNCS 0x989680 ;  /* 0x009896800000895d */ /* 0x002fea0003900000 */
[----:B------:R-:W1:Y:S02]  /*17f50*/  @!P0 SYNCS.PHASECHK.TRANS64 P0, [R6+URZ+0x30c30], R21 ;  /* 0x030c3015060085a7 */ /* 0x000e64000800007f */
[----:B-1----:R-:W-:Y:S05]  /*17f60*/  @!P0 BRA `(.L_x_1903) ;  /* 0xfffffffc00f08947 */ /* 0x002fea000383ffff */
[----:B------:R-:W-:Y:S05]  /*17f70*/  BRA `(.L_x_1902) ;  /* 0xffffff4800887947 */ /* 0x000fea000383ffff */
.L_x_1951:
[----:B------:R-:W-:Y:S01]  /*17f80*/  BSSY B0, `(.L_x_2032) ;  /* 0x0000005000007945 */ /* 0x000fe20003800000 */
[----:B------:R-:W-:-:S07]  /*17f90*/  IMAD.MOV.U32 R15, RZ, RZ, -0x1 ;  /* 0xffffffffff0f7424 */ /* 0x000fce00078e00ff */
[----:B------:R-:W-:Y:S05]  /*17fa0*/  WARPSYNC.COLLECTIVE R15, `(.L_x_2033) ;  /* 0x000000000f087348 */ /* 0x000fea0003c00000 */
[----:B------:R-:W-:Y:S01]  /*17fb0*/  NOP ;  /* 0x0000000000007918 */ /* 0x000fe20000000000 */
[----:B------:R-:W-:Y:S01]  /*17fc0*/  ENDCOLLECTIVE ;  /* 0x000000000000791b */ /* 0x000fe20003800000 */
.L_x_2033:
[----:B------:R-:W-:Y:S05]  /*17fd0*/  BSYNC B0 ;  /* 0x0000000000007941 */ /* 0x000fea0003800000 */
.L_x_2032:
[----:B------:R-:W-:Y:S05]  /*17fe0*/  BRA `(.L_x_2034) ;  /* 0xffffffc000707947 */ /* 0x000fea000383ffff */
.L_x_1964:
[----:B------:R-:W-:Y:S01]  /*17ff0*/  BSSY B0, `(.L_x_2035) ;  /* 0x0000005000007945 */ /* 0x000fe20003800000 */
[----:B------:R-:W-:-:S07]  /*18000*/  MOV R15, 0xffffffff ;  /* 0xffffffff000f7802 */ /* 0x000fce0000000f00 */
[----:B------:R-:W-:Y:S05]  /*18010*/  WARPSYNC.COLLECTIVE R15, `(.L_x_2036) ;  /* 0x000000000f087348 */ /* 0x000fea0003c00000 */
[----:B------:R-:W-:Y:S01]  /*18020*/  NOP ;  /* 0x0000000000007918 */ /* 0x000fe20000000000 */
[----:B------:R-:W-:Y:S01]  /*18030*/  ENDCOLLECTIVE ;  /* 0x000000000000791b */ /* 0x000fe20003800000 */
.L_x_2036:
[----:B------:R-:W-:Y:S05]  /*18040*/  BSYNC B0 ;  /* 0x0000000000007941 */ /* 0x000fea0003800000 */
.L_x_2035:
[----:B------:R-:W-:Y:S05]  /*18050*/  BRA `(.L_x_2037) ;  /* 0xffffffc800007947 */ /* 0x000fea000383ffff */
.L_x_1976:
[----:B------:R-:W-:Y:S01]  /*18060*/  BSSY B0, `(.L_x_2038) ;  /* 0x0000005000007945 */ /* 0x000fe20003800000 */
[----:B------:R-:W-:-:S07]  /*18070*/  IMAD.MOV.U32 R15, RZ, RZ, -0x1 ;  /* 0xffffffffff0f7424 */ /* 0x000fce00078e00ff */
[----:B------:R-:W-:Y:S05]  /*18080*/  WARPSYNC.COLLECTIVE R15, `(.L_x_2039) ;  /* 0x000000000f087348 */ /* 0x000fea0003c00000 */
[----:B------:R-:W-:Y:S01]  /*18090*/  NOP ;  /* 0x0000000000007918 */ /* 0x000fe20000000000 */
[----:B------:R-:W-:Y:S01]  /*180a0*/  ENDCOLLECTIVE ;  /* 0x000000000000791b */ /* 0x000fe20003800000 */
.L_x_2039:
[----:B------:R-:W-:Y:S05]  /*180b0*/  BSYNC B0 ;  /* 0x0000000000007941 */ /* 0x000fea0003800000 */
.L_x_2038:
[----:B------:R-:W-:Y:S05]  /*180c0*/  BRA `(.L_x_2040) ;  /* 0xffffffcc00287947 */ /* 0x000fea000383ffff */
.L_x_2004:
[----:B-1----:R1:W2:Y:S02]  /*180d0*/  SYNCS.PHASECHK.TRANS64.TRYWAIT P0, [R15+URZ+0x30c20], R0 ;  /* 0x030c20000f0075a7 */ /* 0x0022a4000800017f */
[----:B--2---:R-:W-:Y:S05]  /*180e0*/  @!P0 NANOSLEEP.SYNCS 0x989680 ;  /* 0x009896800000895d */ /* 0x004fea0003900000 */
[----:B------:R-:W2:Y:S02]  /*180f0*/  @!P0 SYNCS.PHASECHK.TRANS64 P0, [R15+URZ+0x30c20], R0 ;  /* 0x030c20000f0085a7 */ /* 0x000ea4000800007f */
[----:B--2---:R-:W-:Y:S05]  /*18100*/  @!P0 BRA `(.L_x_2004) ;  /* 0xfffffffc00f08947 */ /* 0x004fea000383ffff */
[----:B------:R-:W-:Y:S05]  /*18110*/  BRA `(.L_x_2041) ;  /* 0xffffffe000947947 */ /* 0x000fea000383ffff */
.L_x_2008:
[----:B--2---:R2:W3:Y:S02]  /*18120*/  SYNCS.PHASECHK.TRANS64.TRYWAIT P1, [R15+URZ+0x30c40], R18 ;  /* 0x030c40120f0075a7 */ /* 0x0044e4000802017f */
[----:B---3--:R-:W-:Y:S05]  /*18130*/  @!P1 NANOSLEEP.SYNCS 0x989680 ;  /* 0x009896800000995d */ /* 0x008fea0003900000 */
[----:B------:R-:W3:Y:S02]  /*18140*/  @!P1 SYNCS.PHASECHK.TRANS64 P1, [R15+URZ+0x30c40], R18 ;  /* 0x030c40120f0095a7 */ /* 0x000ee4000802007f */
[----:B---3--:R-:W-:Y:S05]  /*18150*/  @!P1 BRA `(.L_x_2008) ;  /* 0xfffffffc00f09947 */ /* 0x008fea000383ffff */
[----:B------:R-:W-:Y:S05]  /*18160*/  BRA `(.L_x_2042) ;  /* 0xffffffe400fc7947 */ /* 0x000fea000383ffff */
.L_x_2010:
[----:B-1----:R1:W3:Y:S02]  /*18170*/  SYNCS.PHASECHK.TRANS64.TRYWAIT P1, [R15+URZ+0x30c28], R18 ;  /* 0x030c28120f0075a7 */ /* 0x0022e4000802017f */
[----:B---3--:R-:W-:Y:S05]  /*18180*/  @!P1 NANOSLEEP.SYNCS 0x989680 ;  /* 0x009896800000995d */ /* 0x008fea0003900000 */
[----:B------:R-:W3:Y:S02]  /*18190*/  @!P1 SYNCS.PHASECHK.TRANS64 P1, [R15+URZ+0x30c28], R18 ;  /* 0x030c28120f0095a7 */ /* 0x000ee4000802007f */
[----:B---3--:R-:W-:Y:S05]  /*181a0*/  @!P1 BRA `(.L_x_2010) ;  /* 0xfffffffc00f09947 */ /* 0x008fea000383ffff */
[----:B------:R-:W-:Y:S05]  /*181b0*/  BRA `(.L_x_2043) ;  /* 0xffffffe800807947 */ /* 0x000fea000383ffff */
.L_x_2012:
[----:B---3--:R3:W4:Y:S02]  /*181c0*/  SYNCS.PHASECHK.TRANS64.TRYWAIT P1, [R15+URZ+0x30c48], R18 ;  /* 0x030c48120f0075a7 */ /* 0x008724000802017f */
[----:B----4-:R-:W-:Y:S05]  /*181d0*/  @!P1 NANOSLEEP.SYNCS 0x989680 ;  /* 0x009896800000995d */ /* 0x010fea0003900000 */
[----:B------:R-:W4:Y:S02]  /*181e0*/  @!P1 SYNCS.PHASECHK.TRANS64 P1, [R15+URZ+0x30c48], R18 ;  /* 0x030c48120f0095a7 */ /* 0x000f24000802007f */
[----:B----4-:R-:W-:Y:S05]  /*181f0*/  @!P1 BRA `(.L_x_2012) ;  /* 0xfffffffc00f09947 */ /* 0x010fea000383ffff */
[----:B------:R-:W-:Y:S05]  /*18200*/  BRA `(.L_x_2044) ;  /* 0xffffffec00047947 */ /* 0x000fea000383ffff */
.L_x_2014:
[----:B------:R-:W-:-:S07]  /*18210*/  SHF.L.U32 R4, R10, 0x1f, RZ ;  /* 0x0000001f0a047819 */ /* 0x000fce00000006ff */
.L_x_2045:
[----:B----4-:R4:W1:Y:S02]  /*18220*/  SYNCS.PHASECHK.TRANS64.TRYWAIT P1, [R15+URZ+0x30c20], R4 ;  /* 0x030c20040f0075a7 */ /* 0x010864000802017f */
[----:B-1----:R-:W-:Y:S05]  /*18230*/  @!P1 NANOSLEEP.SYNCS 0x989680 ;  /* 0x009896800000995d */ /* 0x002fea0003900000 */
[----:B------:R-:W1:Y:S02]  /*18240*/  @!P1 SYNCS.PHASECHK.TRANS64 P1, [R15+URZ+0x30c20], R4 ;  /* 0x030c20040f0095a7 */ /* 0x000e64000802007f */
[----:B-1----:R-:W-:Y:S05]  /*18250*/  @!P1 BRA `(.L_x_2045) ;  /* 0xfffffffc00f09947 */ /* 0x002fea000383ffff */
[----:B------:R-:W-:Y:S05]  /*18260*/  BRA `(.L_x_2046) ;  /* 0xffffffec006c7947 */ /* 0x000fea000383ffff */
.L_x_2017:
[----:B----4-:R4:W1:Y:S02]  /*18270*/  SYNCS.PHASECHK.TRANS64.TRYWAIT P1, [R15+URZ+0x30c40], R12 ;  /* 0x030c400c0f0075a7 */ /* 0x010864000802017f */
[----:B-1----:R-:W-:Y:S05]  /*18280*/  @!P1 NANOSLEEP.SYNCS 0x989680 ;  /* 0x009896800000995d */ /* 0x002fea0003900000 */
[----:B------:R-:W1:Y:S02]  /*18290*/  @!P1 SYNCS.PHASECHK.TRANS64 P1, [R15+URZ+0x30c40], R12 ;  /* 0x030c400c0f0095a7 */ /* 0x000e64000802007f */
[----:B-1----:R-:W-:Y:S05]  /*182a0*/  @!P1 BRA `(.L_x_2017) ;  /* 0xfffffffc00f09947 */ /* 0x002fea000383ffff */
[----:B------:R-:W-:Y:S05]  /*182b0*/  BRA `(.L_x_2047) ;  /* 0xfffffff0000c7947 */ /* 0x000fea000383ffff */
.L_x_2019:
[----:B-1----:R1:W2:Y:S02]  /*182c0*/  SYNCS.PHASECHK.TRANS64.TRYWAIT P1, [R15+URZ+0x30c28], R12 ;  /* 0x030c280c0f0075a7 */ /* 0x0022a4000802017f */
[----:B--2---:R-:W-:Y:S05]  /*182d0*/  @!P1 NANOSLEEP.SYNCS 0x989680 ;  /* 0x009896800000995d */ /* 0x004fea0003900000 */
[----:B------:R-:W2:Y:S02]  /*182e0*/  @!P1 SYNCS.PHASECHK.TRANS64 P1, [R15+URZ+0x30c28], R12 ;  /* 0x030c280c0f0095a7 */ /* 0x000ea4000802007f */
[----:B--2---:R-:W-:Y:S05]  /*182f0*/  @!P1 BRA `(.L_x_2019) ;  /* 0xfffffffc00f09947 */ /* 0x004fea000383ffff */
[----:B------:R-:W-:Y:S05]  /*18300*/  BRA `(.L_x_2048) ;  /* 0xfffffff000847947 */ /* 0x000fea000383ffff */
.L_x_2021:
[----:B------:R1:W1:Y:S02]  /*18310*/  SYNCS.PHASECHK.TRANS64.TRYWAIT P0, [R3+URZ+0x30c40], R0 ;  /* 0x030c4000030075a7 */ /* 0x000264000800017f */
[----:B-1----:R-:W-:Y:S05]  /*18320*/  @!P0 NANOSLEEP.SYNCS 0x989680 ;  /* 0x009896800000895d */ /* 0x002fea0003900000 */
[----:B------:R-:W1:Y:S02]  /*18330*/  @!P0 SYNCS.PHASECHK.TRANS64 P0, [R3+URZ+0x30c40], R0 ;  /* 0x030c4000030085a7 */ /* 0x000e64000800007f */
[----:B-1----:R-:W-:Y:S05]  /*18340*/  @!P0 BRA `(.L_x_2021) ;  /* 0xfffffffc00f08947 */ /* 0x002fea000383ffff */
[----:B------:R-:W-:Y:S05]  /*18350*/  BRA `(.L_x_2049) ;  /* 0xfffffff400187947 */ /* 0x000fea000383ffff */
.L_x_2023:
[----:B------:R-:W-:Y:S01]  /*18360*/  BSSY B0, `(.L_x_2050) ;  /* 0x0000006000007945 */ /* 0x000fe20003800000 */
[----:B------:R-:W-:-:S07]  /*18370*/  MOV R15, 0xffffffff ;  /* 0xffffffff000f7802 */ /* 0x000fce0000000f00 */
[----:B---3--:R-:W-:Y:S05]  /*18380*/  WARPSYNC.COLLECTIVE R15, `(.L_x_2051) ;  /* 0x000000000f0c7348 */ /* 0x008fea0003c00000 */
[----:B------:R-:W-:Y:S02]  /*18390*/  ELECT P6, UR62, PT ;  /* 0x00000000003e782f */ /* 0x000fe400038c0000 */
[----:B------:R-:W-:Y:S01]  /*183a0*/  MOV R14, UR62 ;  /* 0x0000003e000e7c02 */ /* 0x000fe20008000f00 */
[----:B---3--:R-:W-:Y:S10]  /*183b0*/  ENDCOLLECTIVE ;  /* 0x000000000000791b */ /* 0x008ff40003800000 */
.L_x_2051:
[----:B------:R-:W-:Y:S05]  /*183c0*/  BSYNC B0 ;  /* 0x0000000000007941 */ /* 0x000fea0003800000 */
.L_x_2050:
[----:B------:R-:W-:Y:S05]  /*183d0*/  BRA `(.L_x_2052) ;  /* 0xfffffff400ac7947 */ /* 0x000fea000383ffff */
.L_x_2025:
[----:B-1----:R1:W2:Y:S02]  /*183e0*/  SYNCS.PHASECHK.TRANS64.TRYWAIT P0, [R7+URZ], R4 ;  /* 0x00000004070075a7 */ /* 0x0022a4000800017f */
[----:B--2---:R-:W-:Y:S05]  /*183f0*/  @!P0 NANOSLEEP.SYNCS 0x989680 ;  /* 0x009896800000895d */ /* 0x004fea0003900000 */
[----:B------:R-:W2:Y:S02]  /*18400*/  @!P0 SYNCS.PHASECHK.TRANS64 P0, [R7+URZ], R4 ;  /* 0x00000004070085a7 */ /* 0x000ea4000800007f */
[----:B--2---:R-:W-:Y:S05]  /*18410*/  @!P0 BRA `(.L_x_2025) ;  /* 0xfffffffc00f08947 */ /* 0x004fea000383ffff */
[----:B------:R-:W-:Y:S05]  /*18420*/  BRA `(.L_x_2053) ;  /* 0xfffffff400ec7947 */ /* 0x000fea000383ffff */
.L_x_2026:
[----:B--2---:R2:W4:Y:S02]  /*18430*/  SYNCS.PHASECHK.TRANS64.TRYWAIT P0, [R3+URZ], R2 ;  /* 0x00000002030075a7 */ /* 0x004524000800017f */
[----:B----4-:R-:W-:Y:S05]  /*18440*/  @!P0 NANOSLEEP.SYNCS 0x989680 ;  /* 0x009896800000895d */ /* 0x010fea0003900000 */
[----:B------:R-:W4:Y:S02]  /*18450*/  @!P0 SYNCS.PHASECHK.TRANS64 P0, [R3+URZ], R2 ;  /* 0x00000002030085a7 */ /* 0x000f24000800007f */
[----:B----4-:R-:W-:Y:S05]  /*18460*/  @!P0 BRA `(.L_x_2026) ;  /* 0xfffffffc00f08947 */ /* 0x010fea000383ffff */
[----:B------:R-:W-:Y:S05]  /*18470*/  BRA `(.L_x_2054) ;  /* 0xfffffff400e07947 */ /* 0x000fea000383ffff */
.L_x_2028:
[----:B--2---:R2:W4:Y:S02]  /*18480*/  SYNCS.PHASECHK.TRANS64.TRYWAIT P0, [R5+URZ], R4 ;  /* 0x00000004050075a7 */ /* 0x004524000800017f */
[----:B----4-:R-:W-:Y:S05]  /*18490*/  @!P0 NANOSLEEP.SYNCS 0x989680 ;  /* 0x009896800000895d */ /* 0x010fea0003900000 */
[----:B------:R-:W4:Y:S02]  /*184a0*/  @!P0 SYNCS.PHASECHK.TRANS64 P0, [R5+URZ], R4 ;  /* 0x00000004050085a7 */ /* 0x000f24000800007f */
[----:B----4-:R-:W-:Y:S05]  /*184b0*/  @!P0 BRA `(.L_x_2028) ;  /* 0xfffffffc00f08947 */ /* 0x010fea000383ffff */
[----:B------:R-:W-:Y:S05]  /*184c0*/  BRA `(.L_x_2055) ;  /* 0xfffffff400e47947 */ /* 0x000fea000383ffff */
.L_x_2056:
        /* <DEDUP_REMOVED lines=11> */
.L_x_7387:


//--------------------- .text._ZN7cutlass13device_kernelIN5flash11enable_sm90INS1_16FlashAttnBwdSm90INS1_25CollectiveMainloopBwdSm90ILi2ELi2ELi2EN4cute5tupleIJNS5_1CILi1EEES8_S8_EEENS6_IJNS7_ILi128EEESA_NS7_ILi64EEEEEENS_10bfloat16_tEfNS_4arch4Sm90ELb0ELb1ELb1ELb1ELb0ELb1ELb0ELb0ELi2ELi1ELi2ELi2ELb0EEENS1_24CollectiveEpilogueBwdGQAISC_fSF_Li256ELb1ELb0EEENS1_19SingleTileSchedulerILb1ELb0ELb0ELi128EEEEEEEEEvNT_6ParamsE --------------------------
	.section	.text._ZN7cutlass13device_kernelIN5flash11enable_sm90INS1_16FlashAttnBwdSm90INS1_25CollectiveMainloopBwdSm90ILi2ELi2ELi2EN4cute5tupleIJNS5_1CILi1EEES8_S8_EEENS6_IJNS7_ILi128EEESA_NS7_ILi64EEEEEENS_10bfloat16_tEfNS_4arch4Sm90ELb0ELb1ELb1ELb1ELb0ELb1ELb0ELb0ELi2ELi1ELi2ELi2ELb0EEENS1_24CollectiveEpilogueBwdGQAISC_fSF_Li256ELb1ELb0EEENS1_19SingleTileSchedulerILb1ELb0ELb0ELi128EEEEEEEEEvNT_6ParamsE,"ax",@progbits
	.align	128
.text._ZN7cutlass13device_kernelIN5flash11enable_sm90INS1_16FlashAttnBwdSm90INS1_25CollectiveMainloopBwdSm90ILi2ELi2ELi2EN4cute5tupleIJNS5_1CILi1EEES8_S8_EEENS6_IJNS7_ILi128EEESA_NS7_ILi64EEEEEENS_10bfloat16_tEfNS_4arch4Sm90ELb0ELb1ELb1ELb1ELb0ELb1ELb0ELb0ELi2ELi1ELi2ELi2ELb0EEENS1_24CollectiveEpilogueBwdGQAISC_fSF_Li256ELb1ELb0EEENS1_19SingleTileSchedulerILb1ELb0ELb0ELi128EEEEEEEEEvNT_6ParamsE:
        .type           _ZN7cutlass13device_kernelIN5flash11enable_sm90INS1_16FlashAttnBwdSm90INS1_25CollectiveMainloopBwdSm90ILi2ELi2ELi2EN4cute5tupleIJNS5_1CILi1EEES8_S8_EEENS6_IJNS7_ILi128EEESA_NS7_ILi64EEEEEENS_10bfloat16_tEfNS_4arch4Sm90ELb0ELb1ELb1ELb1ELb0ELb1ELb0ELb0ELi2ELi1ELi2ELi2ELb0EEENS1_24CollectiveEpilogueBwdGQAISC_fSF_Li256ELb1ELb0EEENS1_19SingleTileSchedulerILb1ELb0ELb0ELi128EEEEEEEEEvNT_6ParamsE,@function
        .size           _ZN7cutlass13device_kernelIN5flash11enable_sm90INS1_16FlashAttnBwdSm90INS1_25CollectiveMainloopBwdSm90ILi2ELi2ELi2EN4cute5tupleIJNS5_1CILi1EEES8_S8_EEENS6_IJNS7_ILi128EEESA_NS7_ILi64EEEEEENS_10bfloat16_tEfNS_4arch4Sm90ELb0ELb1ELb1ELb1ELb0ELb1ELb0ELb0ELi2ELi1ELi2ELi2ELb0EEENS1_24CollectiveEpilogueBwdGQAISC_fSF_Li256ELb1ELb0EEENS1_19SingleTileSchedulerILb1ELb0ELb0ELi128EEEEEEEEEvNT_6ParamsE,(.L_x_7388 - _ZN7cutlass13device_kernelIN5flash11enable_sm90INS1_16FlashAttnBwdSm90INS1_25CollectiveMainloopBwdSm90ILi2ELi2ELi2EN4cute5tupleIJNS5_1CILi1EEES8_S8_EEENS6_IJNS7_ILi128EEESA_NS7_ILi64EEEEEENS_10bfloat16_tEfNS_4arch4Sm90ELb0ELb1ELb1ELb1ELb0ELb1ELb0ELb0ELi2ELi1ELi2ELi2ELb0EEENS1_24CollectiveEpilogueBwdGQAISC_fSF_Li256ELb1ELb0EEENS1_19SingleTileSchedulerILb1ELb0ELb0ELi128EEEEEEEEEvNT_6ParamsE)
        .other          _ZN7cutlass13device_kernelIN5flash11enable_sm90INS1_16FlashAttnBwdSm90INS1_25CollectiveMainloopBwdSm90ILi2ELi2ELi2EN4cute5tupleIJNS5_1CILi1EEES8_S8_EEENS6_IJNS7_ILi128EEESA_NS7_ILi64EEEEEENS_10bfloat16_tEfNS_4arch4Sm90ELb0ELb1ELb1ELb1ELb0ELb1ELb0ELb0ELi2ELi1ELi2ELi2ELb0EEENS1_24CollectiveEpilogueBwdGQAISC_fSF_Li256ELb1ELb0EEENS1_19SingleTileSchedulerILb1ELb0ELb0ELi128EEEEEEEEEvNT_6ParamsE,@"STO_CUDA_ENTRY STV_DEFAULT"
_ZN7cutlass13device_kernelIN5flash11enable_sm90INS1_16FlashAttnBwdSm90INS1_25CollectiveMainloopBwdSm90ILi2ELi2ELi2EN4cute5tupleIJNS5_1CILi1EEES8_S8_EEENS6_IJNS7_ILi128EEESA_NS7_ILi64EEEEEENS_10bfloat16_tEfNS_4arch4Sm90ELb0ELb1ELb1ELb1ELb0ELb1ELb0ELb0ELi2ELi1ELi2ELi2ELb0EEENS1_24CollectiveEpilogueBwdGQAISC_fSF_Li256ELb1ELb0EEENS1_19SingleTileSchedulerILb1ELb0ELb0ELi128EEEEEEEEEvNT_6ParamsE:
        /* <DEDUP_REMOVED lines=24> */
.L_x_2058:
[----:B------:R-:W-:Y:S05]  /*0180*/  BSYNC B0 ;  /* 0x0000000000007941 */ /* 0x000fea0003800000 */
.L_x_2057:
        /* <DEDUP_REMOVED lines=37> */
.L_x_2059:
        /* <DEDUP_REMOVED lines=22> */
.L_x_2060:
[----:B------:R-:W-:Y:S01]  /*0540*/  PLOP3.LUT P0, PT, PT, PT, UP0, 0x80, 0x0 ;  /* 0x000000000000781c */ /* 0x000fe20003f0f008 */
[----:B------:R-:W-:Y:S01]  /*0550*/  NOP ;  /* 0x0000000000007918 */ /* 0x000fe20000000000 */
[----:B------:R-:W-:Y:S01]  /*0560*/  ULDC.64 UR38, c[0x0][0x208] ;  /* 0x0000820000267ab9 */ /* 0x000fe20000000a00 */
[----:B------:R-:W-:Y:S01]  /*0570*/  BSSY B6, `(.L_x_2061) ;  /* 0x0001546000067945 */ /* 0x000fe20003800000 */
[----:B-12-4-:R-:W-:Y:S09]  /*0580*/  BAR.SYNC.DEFER_BLOCKING 0x0 ;  /* 0x0000000000007b1d */ /* 0x016ff20000010000 */
[----:B------:R-:W-:Y:S05]  /*0590*/  @!P0 BRA `(.L_x_2062) ;  /* 0x0000011c00488947 */ /* 0x000fea0003800000 */
.L_x_2063:
        /* <DEDUP_REMOVED lines=24> */
.L_x_2064:
        /* <DEDUP_REMOVED lines=14> */
.L_x_2066:
[----:B------:R-:W-:-:S05]  /*0800*/  ULDC UR4, c[0x0][0x8c4] ;  /* 0x0002310000047ab9 */ /* 0x000fca0000000800 */
.L_x_2065:
        /* <DEDUP_REMOVED lines=19> */
.L_x_2068:
        /* <DEDUP_REMOVED lines=14> */
.L_x_2069:
        /* <DEDUP_REMOVED lines=11> */
.L_x_2070:
        /* <DEDUP_REMOVED lines=13> */
.L_x_2071:
        /* <DEDUP_REMOVED lines=50> */
.L_x_2072:
        /* <DEDUP_REMOVED lines=28> */
.L_x_2075:
        /* <DEDUP_REMOVED lines=15> */
.L_x_2074:
        /* <DEDUP_REMOVED lines=22> */
.L_x_2077:
        /* <DEDUP_REMOVED lines=15> */
.L_x_2076:
[----:B------:R-:W-:Y:S01]  /*13c0*/  SHF.R.S32.HI R6, RZ, 0x1f, R17 ;  /* 0x0000001fff067819 */ /* 0x000fe20000011411 */
[----:B------:R-:W-:-:S03]  /*13d0*/  UMOV UR4, 0xffffffff ;  /* 0xffffffff00047882 */ /* 0x000fc60000000000 */
[----:B------:R-:W-:-:S04]  /*13e0*/  LEA.HI R0, R6, R17, RZ, 0x7 ;  /* 0x0000001106007211 */ /* 0x000fc800078f38ff */
[----:B------:R-:W-:Y:S01]  /*13f0*/  SHF.R.S32.HI R18, RZ, 0x7, R0 ;  /* 0x00000007ff127819 */ /* 0x000fe20000011400 */
[----:B------:R-:W-:Y:S06]  /*1400*/  BRA.DIV UR4, `(.L_x_2078) ;  /* 0x0000014604787947 */ /* 0x000fec000b800000 */
[----:B------:R1:W2:Y:S02]  /*1410*/  SHFL.IDX PT, R14, R18, RZ, 0x1f ;  /* 0x00001fff120e7589 */ /* 0x0002a400000e0000 */
.L_x_2186:
        /* <DEDUP_REMOVED lines=24> */
.L_x_2079:
        /* <DEDUP_REMOVED lines=61> */
[----:B------:R-:W-:Y:S02]  /*1970*/  LOP3.LUT R0, R5, 0xffffffe0, RZ, 0xc0, !PT ;  /* 0xffffffe005007812 */ /* 0x000fe400078ec0ff */
[----:B------:R-:W-:Y:S02]  /*1980*/  CS2R R170, SRZ ;  /* 0x0000000000aa7805 */ /* 0x000fe4000001ff00 */
[--C-:B------:R-:W-:Y:S02]  /*1990*/  SHF.R.S32.HI R7, RZ, 0x2, R8.reuse ;  /* 0x00000002ff077819 */ /* 0x100fe40000011408 */
[----:B------:R-:W-:Y:S02]  /*19a0*/  CS2R R168, SRZ ;  /* 0x0000000000a87805 */ /* 0x000fe4000001ff00 */
[----:B------:R-:W-:Y:S01]  /*19b0*/  SHF.R.S32.HI R4, RZ, 0x1f, R8 ;  /* 0x0000001fff047819 */ /* 0x000fe20000011408 */
[----:B------:R-:W-:Y:S01]  /*19c0*/  IMAD.IADD R0, R17, 0x1, -R0 ;  /* 0x0000000111007824 */ /* 0x000fe200078e0a00 */
[----:B------:R-:W-:-:S02]  /*19d0*/  LEA.HI R6, R6, R17, RZ, 0x2 ;  /* 0x0000001106067211 */ /* 0x000fc400078f10ff */
[----:B------:R-:W-:Y:S02]  /*19e0*/  CS2R R166, SRZ ;  /* 0x0000000000a67805 */ /* 0x000fe4000001ff00 */
[----:B------:R-:W-:Y:S02]  /*19f0*/  LEA.HI R4, R4, R7, RZ, 0x3 ;  /* 0x0000000704047211 */ /* 0x000fe400078f18ff */
[----:B------:R-:W-:Y:S02]  /*1a00*/  CS2R R164, SRZ ;  /* 0x0000000000a47805 */ /* 0x000fe4000001ff00 */
[----:B------:R-:W-:Y:S02]  /*1a10*/  LOP3.LUT R8, R6, 0xfffffffc, RZ, 0xc0, !PT ;  /* 0xfffffffc06087812 */ /* 0x000fe400078ec0ff */
[----:B------:R-:W-:Y:S02]  /*1a20*/  CS2R R162, SRZ ;  /* 0x0000000000a27805 */ /* 0x000fe4000001ff00 */
[----:B------:R-:W-:-:S02]  /*1a30*/  SHF.R.S32.HI R5, RZ, 0x1f, R0 ;  /* 0x0000001fff057819 */ /* 0x000fc40000011400 */
[----:B------:R-:W-:Y:S02]  /*1a40*/  CS2R R160, SRZ ;  /* 0x0000000000a07805 */ /* 0x000fe4000001ff00 */
        /* <DEDUP_REMOVED lines=10> */
[----:B------:R-:W-:Y:S02]  /*1af0*/  SHF.R.S32.HI R11, RZ, 0x5, R8 ;  /* 0x00000005ff0b7819 */ /* 0x000fe40000011408 */
[----:B------:R-:W-:Y:S02]  /*1b00*/  CS2R R150, SRZ ;  /* 0x0000000000967805 */ /* 0x000fe4000001ff00 */
[----:B------:R-:W-:-:S02]  /*1b10*/  LEA.HI R10, R12, R12, RZ, 0x1 ;  /* 0x0000000c0c0a7211 */ /* 0x000fc400078f08ff */
[----:B------:R-:W-:Y:S02]  /*1b20*/  CS2R R148, SRZ ;  /* 0x0000000000947805 */ /* 0x000fe4000001ff00 */
[----:B------:R-:W-:Y:S01]  /*1b30*/  SHF.R.S32.HI R0, RZ, 0x3, R4 ;  /* 0x00000003ff007819 */ /* 0x000fe20000011404 */
[----:B------:R-:W-:Y:S01]  /*1b40*/  IMAD R11, R11, 0x10, R6 ;  /* 0x000000100b0b7824 */ /* 0x000fe200078e0206 */
[----:B------:R-:W-:Y:S02]  /*1b50*/  SHF.R.S32.HI R7, RZ, 0x1f, R4 ;  /* 0x0000001fff077819 */ /* 0x000fe40000011404 */
[----:B------:R-:W-:Y:S02]  /*1b60*/  CS2R R146, SRZ ;  /* 0x0000000000927805 */ /* 0x000fe4000001ff00 */
[----:B------:R-:W-:Y:S02]  /*1b70*/  SHF.R.S32.HI R4, RZ, 0x2, R5 ;  /* 0x00000002ff047819 */ /* 0x000fe40000011405 */
[----:B------:R-:W-:-:S02]  /*1b80*/  CS2R R144, SRZ ;  /* 0x0000000000907805 */ /* 0x000fc4000001ff00 */
[----:B------:R-:W-:Y:S02]  /*1b90*/  LOP3.LUT R10, R10, 0x3fffffe, RZ, 0xc0, !PT ;  /* 0x03fffffe0a0a7812 */ /* 0x000fe400078ec0ff */
[----:B------:R-:W-:Y:S02]  /*1ba0*/  CS2R R142, SRZ ;  /* 0x00000000008e7805 */ /* 0x000fe4000001ff00 */
        /* <DEDUP_REMOVED lines=11> */
[----:B------:R-:W-:Y:S02]  /*1c60*/  CS2R R202, SRZ ;  /* 0x0000000000ca7805 */ /* 0x000fe4000001ff00 */
[----:B------:R-:W-:Y:S02]  /*1c70*/  LOP3.LUT R7, R8, 0xfffffffe, RZ, 0xc0, !PT ;  /* 0xfffffffe08077812 */ /* 0x000fe400078ec0ff */
[----:B------:R-:W-:Y:S02]  /*1c80*/  CS2R R200, SRZ ;  /* 0x0000000000c87805 */ /* 0x000fe4000001ff00 */
[----:B------:R-:W-:Y:S02]  /*1c90*/  LOP3.LUT R5, R5, 0xfffffffe, RZ, 0xc0, !PT ;  /* 0xfffffffe05057812 */ /* 0x000fe400078ec0ff */
[----:B------:R-:W-:Y:S02]  /*1ca0*/  CS2R R198, SRZ ;  /* 0x0000000000c67805 */ /* 0x000fe4000001ff00 */
[----:B------:R-:W-:Y:S01]  /*1cb0*/  SHF.R.S32.HI R11, RZ, 0x1f, R8 ;  /* 0x0000001fff0b7819 */ /* 0x000fe20000011408 */
[----:B------:R-:W-:Y:S01]  /*1cc0*/  IMAD.IADD R7, R6, 0x1, -R7 ;  /* 0x0000000106077824 */ /* 0x000fe200078e0a07 */
[----:B------:R-:W-:-:S02]  /*1cd0*/  IADD3 R5, R4, -R5, RZ ;  /* 0x8000000504057210 */ /* 0x000fc40007ffe0ff */
[----:B------:R-:W-:Y:S02]  /*1ce0*/  CS2R R196, SRZ ;  /* 0x0000000000c47805 */ /* 0x000fe4000001ff00 */
[----:B------:R-:W-:Y:S02]  /*1cf0*/  LEA.HI R6, R10, R10, RZ, 0x1 ;  /* 0x0000000a0a067211 */ /* 0x000fe400078f08ff */
[----:B------:R-:W-:Y:S02]  /*1d00*/  CS2R R194, SRZ ;  /* 0x0000000000c27805 */ /* 0x000fe4000001ff00 */
[----:B------:R-:W-:Y:S01]  /*1d10*/  SHF.R.S32.HI R4, RZ, 0x1, R8 ;  /* 0x00000001ff047819 */ /* 0x000fe20000011408 */
[----:B------:R-:W-:Y:S01]  /*1d20*/  IMAD R0, R0, 0x8, R5 ;  /* 0x0000000800007824 */ /* 0x000fe200078e0205 */
[----:B------:R-:W-:Y:S02]  /*1d30*/  LEA.HI R14, R12, R12, RZ, 0x1 ;  /* 0x0000000c0c0e7211 */ /* 0x000fe400078f08ff */
[----:B------:R-:W-:-:S02]  /*1d40*/  CS2R R192, SRZ ;  /* 0x0000000000c07805 */ /* 0x000fc4000001ff00 */
[----:B------:R-:W-:Y:S02]  /*1d50*/  LOP3.LUT R13, R6, 0xfffffffe, RZ, 0xc0, !PT ;  /* 0xfffffffe060d7812 */ /* 0x000fe400078ec0ff */
[----:B------:R-:W-:Y:S02]  /*1d60*/  CS2R R190, SRZ ;  /* 0x0000000000be7805 */ /* 0x000fe4000001ff00 */
[--C-:B------:R-:W-:Y:S01]  /*1d70*/  SHF.R.S32.HI R8, RZ, 0x1, R6.reuse ;  /* 0x00000001ff087819 */ /* 0x100fe20000011406 */
[----:B------:R1:W-:Y:S01]  /*1d80*/  STL [R1+0x64], R0 ;  /* 0x0000640001007387 */ /* 0x0003e20000100800 */
[----:B------:R-:W-:Y:S01]  /*1d90*/  SHF.R.S32.HI R15, RZ, 0x1f, R6 ;  /* 0x0000001fff0f7819 */ /* 0x000fe20000011406 */
[----:B------:R-:W-:Y:S01]  /*1da0*/  IMAD.IADD R13, R10, 0x1, -R13 ;  /* 0x000000010a0d7824 */ /* 0x000fe200078e0a0d */
[----:B------:R-:W-:Y:S02]  /*1db0*/  LEA.HI R11, R11, R4, RZ, 0x4 ;  /* 0x000000040b0b7211 */ /* 0x000fe400078f20ff */
[----:B------:R-:W-:-:S02]  /*1dc0*/  CS2R R188, SRZ ;  /* 0x0000000000bc7805 */ /* 0x000fc4000001ff00 */
[--C-:B------:R-:W-:Y:S02]  /*1dd0*/  SHF.R.S32.HI R6, RZ, 0x1, R14.reuse ;  /* 0x00000001ff067819 */ /* 0x100fe4000001140e */
[----:B------:R-:W-:Y:S02]  /*1de0*/  CS2R R186, SRZ ;  /* 0x0000000000ba7805 */ /* 0x000fe4000001ff00 */
[----:B------:R-:W-:Y:S02]  /*1df0*/  SHF.R.S32.HI R17, RZ, 0x1f, R14 ;  /* 0x0000001fff117819 */ /* 0x000fe4000001140e */
[----:B------:R-:W-:Y:S02]  /*1e00*/  CS2R R184, SRZ ;  /* 0x0000000000b87805 */ /* 0x000fe4000001ff00 */
[----:B------:R-:W-:Y:S02]  /*1e10*/  LEA.HI R15, R15, R8, RZ, 0x4 ;  /* 0x000000080f0f7211 */ /* 0x000fe400078f20ff */
[----:B------:R-:W-:-:S02]  /*1e20*/  CS2R R182, SRZ ;  /* 0x0000000000b67805 */ /* 0x000fc4000001ff00 */
[----:B------:R-:W-:Y:S02]  /*1e30*/  LOP3.LUT R11, R11, 0x1ffffff0, RZ, 0xc0, !PT ;  /* 0x1ffffff00b0b7812 */ /* 0x000fe400078ec0ff */
[----:B------:R-:W-:Y:S02]  /*1e40*/  CS2R R180, SRZ ;  /* 0x0000000000b47805 */ /* 0x000fe4000001ff00 */
[----:B------:R-:W-:Y:S02]  /*1e50*/  LEA.HI R10, R17, R6, RZ, 0x4 ;  /* 0x00000006110a7211 */ /* 0x000fe400078f20ff */
[----:B------:R-:W-:Y:S02]  /*1e60*/  CS2R R178, SRZ ;  /* 0x0000000000b27805 */ /* 0x000fe4000001ff00 */
[----:B------:R-:W-:Y:S01]  /*1e70*/  LOP3.LUT R15, R15, 0x1ffffff0, RZ, 0xc0, !PT ;  /* 0x1ffffff00f0f7812 */ /* 0x000fe200078ec0ff */
[----:B------:R-:W-:Y:S01]  /*1e80*/  IMAD.IADD R4, R4, 0x1, -R11 ;  /* 0x0000000104047824 */ /* 0x000fe200078e0a0b */
[----:B------:R-:W-:-:S02]  /*1e90*/  LOP3.LUT R17, R14, 0xfffffffe, RZ, 0xc0, !PT ;  /* 0xfffffffe0e117812 */ /* 0x000fc400078ec0ff */
[----:B------:R-:W-:Y:S02]  /*1ea0*/  CS2R R176, SRZ ;  /* 0x0000000000b07805 */ /* 0x000fe4000001ff00 */
[----:B------:R-:W-:Y:S01]  /*1eb0*/  LOP3.LUT R19, R10, 0x1ffffff0, RZ, 0xc0, !PT ;  /* 0x1ffffff00a137812 */ /* 0x000fe200078ec0ff */
[----:B------:R-:W-:Y:S01]  /*1ec0*/  IMAD.IADD R8, R8, 0x1, -R15 ;  /* 0x0000000108087824 */ /* 0x000fe200078e0a0f */
[----:B------:R-:W-:Y:S01]  /*1ed0*/  IADD3 R17, R12, -R17, RZ ;  /* 0x800000110c117210 */ /* 0x000fe20007ffe0ff */
[----:B------:R-:W-:Y:S01]  /*1ee0*/  IMAD R5, R4, 0x8, R7 ;  /* 0x0000000804057824 */ /* 0x000fe200078e0207 */
[----:B------:R-:W-:Y:S02]  /*1ef0*/  IADD3 R6, R6, -R19, RZ ;  /* 0x8000001306067210 */ /* 0x000fe40007ffe0ff */
[----:B------:R-:W-:Y:S02]  /*1f00*/  CS2R R174, SRZ ;  /* 0x0000000000ae7805 */ /* 0x000fe4000001ff00 */
[----:B------:R-:W-:-:S02]  /*1f10*/  LEA R4, R8, R13, 0x3 ;  /* 0x0000000d08047211 */ /* 0x000fc400078e18ff */
[----:B------:R-:W-:Y:S01]  /*1f20*/  CS2R R172, SRZ ;  /* 0x0000000000ac7805 */ /* 0x000fe2000001ff00 */
        /* <DEDUP_REMOVED lines=9> */
.L_x_2092:
[----:B------:R-:W-:-:S06]  /*1fc0*/  ULOP3.LUT UR4, UR36, 0x1, URZ, 0xfc, !UPT ;  /* 0x0000000124047892 */ /* 0x000fcc000f8efc3f */
[----:B------:R-:W-:-:S05]  /*1fd0*/  IMAD.U32 R5, RZ, RZ, UR4 ;  /* 0x00000004ff057e24 */ /* 0x000fca000f8e00ff */
[----:B------:R-:W-:-:S13]  /*1fe0*/  ISETP.NE.AND P6, PT, R5, 0x3, PT ;  /* 0x000000030500780c */ /* 0x000fda0003fc5270 */
[----:B------:R-:W-:Y:S05]  /*1ff0*/  @!P6 BRA `(.L_x_2082) ;  /* 0x000000000004e947 */ /* 0x000fea0003800000 */
[----:B------:R-:W-:Y:S01]  /*2000*/  BPT.TRAP 0x1 ;  /* 0x000000040000795c */ /* 0x000fe20000300000 */
.L_x_2082:
[----:B------:R-:W-:Y:S02]  /*2010*/  LEA R6, R0, R16, 0x3 ;  /* 0x0000001000067211 */ /* 0x000fe400078e18ff */
[----:B------:R-:W-:-:S04]  /*2020*/  SHF.L.U32 R23, R4, 0x1f, RZ ;  /* 0x0000001f04177819 */ /* 0x000fc800000006ff */
[----:B------:R1:W2:Y:S01]  /*2030*/  SYNCS.PHASECHK.TRANS64.TRYWAIT P0, [R6+URZ+0x30c10], R23 ;  /* 0x030c1017060075a7 */ /* 0x0002a2000800017f */
[----:B------:R-:W-:Y:S05]  /*2040*/  @!P6 BRA `(.L_x_2083) ;  /* 0x000000000004e947 */ /* 0x000fea0003800000 */
[----:B------:R-:W-:Y:S01]  /*2050*/  BPT.TRAP 0x1 ;  /* 0x000000040000795c */ /* 0x000fe20000300000 */
.L_x_2083:
[----:B------:R-:W-:-:S05]  /*2060*/  VIADD R5, R16, 0x10000 ;  /* 0x0001000010057836 */ /* 0x000fca0000000000 */
[----:B------:R-:W-:-:S04]  /*2070*/  SHF.R.U32.HI R5, RZ, 0x4, R5 ;  /* 0x00000004ff057819 */ /* 0x000fc80000011605 */
[----:B------:R-:W-:Y:S01]  /*2080*/  LOP3.LUT R5, R5, 0x3fff, RZ, 0xc0, !PT ;  /* 0x00003fff05057812 */ /* 0x000fe200078ec0ff */
[----:B--2---:R-:W-:Y:S06]  /*2090*/  @P0 BRA `(.L_x_2084) ;  /* 0x0000000000080947 */ /* 0x004fec0003800000 */
[----:B------:R-:W2:Y:S02]  /*20a0*/  SYNCS.PHASECHK.TRANS64.TRYWAIT P0, [R6+URZ+0x30c10], R23 ;  /* 0x030c1017060075a7 */ /* 0x000ea4000800017f */
[----:B--2---:R-:W-:Y:S05]  /*20b0*/  @!P0 BRA `(.L_x_2085) ;  /* 0x0000013800808947 */ /* 0x004fea0003800000 */
.L_x_2084:
        /* <DEDUP_REMOVED lines=65> */
.L_x_2086:
[----:B------:R1:W1:Y:S01]  /*24d0*/  SYNCS.PHASECHK.TRANS64.TRYWAIT P0, [R6+URZ+0x30c30], R23 ;  /* 0x030c3017060075a7 */ /* 0x000262000800017f */
[----:B------:R-:W-:Y:S05]  /*24e0*/  @!P6 BRA `(.L_x_2087) ;  /* 0x000000000004e947 */ /* 0x000fea0003800000 */
[----:B------:R-:W-:Y:S01]  /*24f0*/  BPT.TRAP 0x1 ;  /* 0x000000040000795c */ /* 0x000fe20000300000 */
.L_x_2087:
[----:B-1----:R-:W-:Y:S05]  /*2500*/  @P0 BRA `(.L_x_2088) ;  /* 0x0000000000080947 */ /* 0x002fea0003800000 */
[----:B------:R-:W1:Y:S02]  /*2510*/  SYNCS.PHASECHK.TRANS64.TRYWAIT P0, [R6+URZ+0x30c30], R23 ;  /* 0x030c3017060075a7 */ /* 0x000e64000800017f */
[----:B-1----:R-:W-:Y:S05]  /*2520*/  @!P0 BRA `(.L_x_2089) ;  /* 0x0000013400788947 */ /* 0x002fea0003800000 */
.L_x_2088:
        /* <DEDUP_REMOVED lines=49> */
[C---:B------:R-:W-:Y:S01]  /*2840*/  ISETP.GT.AND P2, PT, R7.reuse, RZ, PT ;  /* 0x000000ff0700720c */ /* 0x040fe20003f44270 */
[----:B------:R-:W-:Y:S01]  /*2850*/  FMUL.FTZ R92, R92, UR13 ;  /* 0x0000000d5c5c7c20 */ /* 0x000fe20008410000 */
[C---:B------:R-:W-:Y:S01]  /*2860*/  ISETP.GT.AND P1, PT, R8.reuse, RZ, PT ;  /* 0x000000ff0800720c */ /* 0x040fe20003f24270 */
[----:B------:R3:W-:Y:S01]  /*2870*/  STL [R1+0x124], R200 ;  /* 0x000124c801007387 */ /* 0x0007e20000100800 */
[----:B------:R-:W-:Y:S01]  /*2880*/  ISETP.GT.AND P0, PT, R7, 0x8, PT ;  /* 0x000000080700780c */ /* 0x000fe20003f04270 */
        /* <DEDUP_REMOVED lines=17> */
[----:B---3--:R2:W-:Y:S01]  /*29a0*/  MUFU.TANH R200, R89 ;  /* 0x0000005900c87308 */ /* 0x0085e20000002400 */
[----:B------:R-:W-:Y:S01]  /*29b0*/  UMOV UR11, 0x40000040 ;  /* 0x40000040000b7882 */ /* 0x000fe20000000000 */
        /* <DEDUP_REMOVED lines=17> */
[----:B------:R-:W-:-:S02]  /*2ad0*/  IMAD R132, R0, 0x400, R132 ;  /* 0x0000040000847824 */ /* 0x000fc400078e0284 */
[----:B------:R-:W-:Y:S01]  /*2ae0*/  FMUL.FTZ R104, R104, UR13 ;  /* 0x0000000d68687c20 */ /* 0x000fe20008410000 */
[----:B------:R-:W-:Y:S01]  /*2af0*/  FMUL.FTZ R108, R108, UR13 ;  /* 0x0000000d6c6c7c20 */ /* 0x000fe20008410000 */
[----:B------:R-:W-:Y:S01]  /*2b00*/  STL [R1+0xfc], R165 ;  /* 0x0000fca501007387 */ /* 0x000fe20000100800 */
[----:B------:R-:W-:Y:S01]  /*2b10*/  FMUL.FTZ R109, R109, UR13 ;  /* 0x0000000d6d6d7c20 */ /* 0x000fe20008410000 */
[----:B------:R-:W4:Y:S01]  /*2b20*/  MUFU.TANH R230, R230 ;  /* 0x000000e600e67308 */ /* 0x000f220000002400 */
[----:B------:R-:W-:Y:S01]  /*2b30*/  FMUL.FTZ R121, R121, UR13 ;  /* 0x0000000d79797c20 */ /* 0x000fe20008410000 */
[----:B------:R-:W-:Y:S01]  /*2b40*/  STL [R1+0xf8], R164 ;  /* 0x0000f8a401007387 */ /* 0x000fe20000100800 */
[----:B------:R-:W-:Y:S01]  /*2b50*/  R2UR UR12, R132 ;  /* 0x00000000840c72ca */ /* 0x000fe200000e0000 */
        /* <DEDUP_REMOVED lines=61> */
[----:B------:R-:W-:Y:S02]  /*2f30*/  ULEA UR4, UR43, -UR41, 0x7 ;  /* 0x800000292b047291 */ /* 0x000fe4000f8e383f */
[----:B------:R-:W-:Y:S02]  /*2f40*/  UIADD3 UR6, UR8, 0x4, URZ ;  /* 0x0000000408067890 */ /* 0x000fe4000fffe03f */
[----:B------:R-:W3:Y:S01]  /*2f50*/  MUFU.TANH R23, R23 ;  /* 0x0000001700177308 */ /* 0x000ee20000002400 */
[----:B------:R-:W-:Y:S01]  /*2f60*/  UMOV UR7, 0x40000040 ;  /* 0x4000004000077882 */ /* 0x000fe20000000000 */
[----:B------:R-:W-:Y:S01]  /*2f70*/  UMOV UR5, 0x40000040 ;  /* 0x4000004000057882 */ /* 0x000fe20000000000 */
[----:B------:R-:W-:Y:S01]  /*2f80*/  LEA R91, R3, UR4, 0x1 ;  /* 0x00000004035b7c11 */ /* 0x000fe2000f8e08ff */
[----:B------:R-:W-:Y:S01]  /*2f90*/  UIADD3 UR4, UR9, 0x4, URZ ;  /* 0x0000000409047890 */ /* 0x000fe2000fffe03f */
[----:B------:R-:W-:Y:S01]  /*2fa0*/  STL [R1+0x8c], R4 ;  /* 0x00008c0401007387 */ /* 0x000fe20000100800 */
[----:B------:R-:W-:Y:S01]  /*2fb0*/  UIADD3 UR8, UR9, 0x6, URZ ;  /* 0x0000000609087890 */ /* 0x000fe2000fffe03f */
[----:B------:R-:W-:Y:S01]  /*2fc0*/  IADD3 R91, R8, R91, RZ ;  /* 0x0000005b085b7210 */ /* 0x000fe20007ffe0ff */
[----:B------:R-:W3:Y:S01]  /*2fd0*/  MUFU.TANH R232, R232 ;  /* 0x000000e800e87308 */ /* 0x000ee20000002400 */
[----:B------:R-:W-:Y:S01]  /*2fe0*/  UMOV UR9, 0x40000040 ;  /* 0x4000004000097882 */ /* 0x000fe20000000000 */
[----:B------:R-:W-:Y:S01]  /*2ff0*/  STL [R1+0x88], R2 ;  /* 0x0000880201007387 */ /* 0x000fe20000100800 */
[----:B--2---:R-:W-:Y:S01]  /*3000*/  IADD3 R90, RZ, -R91, -R89 ;  /* 0x8000005bff5a7210 */ /* 0x004fe20007ffe859 */
[C-C-:B-1----:R-:W-:Y:S01]  /*3010*/  IMAD.IADD R115, R88.reuse, 0x1, -R91.reuse ;  /* 0x0000000158737824 */ /* 0x142fe200078e0a5b */
[----:B------:R-:W-:Y:S01]  /*3020*/  IADD3 R215, R88, 0x8, -R91 ;  /* 0x0000000858d77810 */ /* 0x000fe20007ffe85b */
[----:B------:R-:W-:Y:S01]  /*3030*/  FMUL.FTZ R88, R124, UR13 ;  /* 0x0000000d7c587c20 */ /* 0x000fe20008410000 */
[----:B------:R-:W-:Y:S01]  /*3040*/  IADD3 R214, -R91, 0x8, -R89 ;  /* 0x000000085bd67810 */ /* 0x000fe20007ffe959 */
[----:B------:R-:W1:Y:S01]  /*3050*/  MUFU.TANH R228, R228 ;  /* 0x000000e400e47308 */ /* 0x000e620000002400 */
[----:B------:R-:W-:-:S02]  /*3060*/  SEL R115, R115, 0x80, !P2 ;  /* 0x0000008073737807 */ /* 0x000fc40005000000 */
        /* <DEDUP_REMOVED lines=70> */
[----:B------:R-:W3:Y:S01]  /*34d0*/  MUFU.TANH R163, R101 ;  /* 0x0000006500a37308 */ /* 0x000ee20000002400 */
[C---:B------:R-:W-:Y:S01]  /*34e0*/  ISETP.GE.AND P3, PT, R215.reuse, 0x10, PT ;  /* 0x00000010d700780c */ /* 0x040fe20003f66270 */
[----:B------:R-:W-:Y:S02]  /*34f0*/  WARPGROUP.DEPBAR.LE gsb0, 0x0 ;  /* 0x00008000000079c5 */ /* 0x000fe40000010000 */
[----:B------:R-:W4:Y:S01]  /*3500*/  LDS R218, [R218+0x400] ;  /* 0x00040000dada7984 */ /* 0x000f220000000800 */
[----:B------:R-:W-:Y:S01]  /*3510*/  WARPGROUP.ARRIVE ;  /* 0x00000000000079c5 */ /* 0x000fe20000000000 */
[----:B------:R-:W-:Y:S02]  /*3520*/  ISETP.GE.AND P5, PT, R215, 0x11, PT ;  /* 0x00000011d700780c */ /* 0x000fe40003fa6270 */
[C---:B------:R-:W-:Y:S01]  /*3530*/  ISETP.GT.OR P4, PT, R214.reuse, RZ, !P4 ;  /* 0x000000ffd600720c */ /* 0x040fe20006784670 */
[----:B------:R-:W3:Y:S01]  /*3540*/  MUFU.TANH R160, R104 ;  /* 0x0000006800a07308 */ /* 0x000ee20000002400 */
[C---:B------:R-:W-:Y:S01]  /*3550*/  ISETP.GT.OR P2, PT, R214.reuse, 0x1, !P2 ;  /* 0x00000001d600780c */ /* 0x040fe20005744670 */
[----:B------:R-:W-:Y:S01]  /*3560*/  HGMMA.64x128x16.F32.BF16 R24, gdesc[UR4], R24, gsb0 ;  /* 0x01e00000041879f0 */ /* 0x000fe20008001818 */
[C---:B------:R-:W-:Y:S01]  /*3570*/  ISETP.GT.OR P0, PT, R214.reuse, 0x8, !P0 ;  /* 0x00000008d600780c */ /* 0x040fe20004704670 */
[----:B------:R-:W-:Y:S01]  /*3580*/  ULDC UR4, c[0x0][0x744] ;  /* 0x0001d10000047ab9 */ /* 0x000fe20000000800 */
[----:B------:R-:W-:-:S02]  /*3590*/  ISETP.GT.OR P1, PT, R214, 0x9, !P1 ;  /* 0x00000009d600780c */ /* 0x000fc40004f24670 */
[C---:B------:R-:W-:Y:S01]  /*35a0*/  ISETP.GT.OR P3, PT, R214.reuse, 0x10, !P3 ;  /* 0x00000010d600780c */ /* 0x040fe20005f64670 */
[----:B------:R-:W3:Y:S01]  /*35b0*/  MUFU.TANH R156, R108 ;  /* 0x0000006c009c7308 */ /* 0x000ee20000002400 */
[----:B------:R-:W-:Y:S02]  /*35c0*/  ISETP.GT.OR P5, PT, R214, 0x11, !P5 ;  /* 0x00000011d600780c */ /* 0x000fe40006fa4670 */
[----:B------:R-:W-:Y:S02]  /*35d0*/  FSEL R212, R20, -INF , !P4 ;  /* 0xff80000014d47808 */ /* 0x000fe40006000000 */
[C---:B------:R-:W-:Y:S01]  /*35e0*/  FSEL R213, R21.reuse, -INF , !P2 ;  /* 0xff80000015d57808 */ /* 0x040fe20005000000 */
[----:B------:R-:W-:Y:S01]  /*35f0*/  FFMA.FTZ R21, -R21, R21, 1 ;  /* 0x3f80000015157423 */ /* 0x000fe20000010115 */
[C---:B------:R-:W-:Y:S01]  /*3600*/  FSEL R219, R23.reuse, -INF , !P0 ;  /* 0xff80000017db7808 */ /* 0x040fe20004000000 */
[----:B------:R-:W3:Y:S01]  /*3610*/  MUFU.TANH R155, R109 ;  /* 0x0000006d009b7308 */ /* 0x000ee20000002400 */
[----:B------:R-:W-:Y:S01]  /*3620*/  FSEL R224, R232, -INF , !P1 ;  /* 0xff800000e8e07808 */ /* 0x000fe20004800000 */
[----:B------:R-:W-:Y:S01]  /*3630*/  FFMA.FTZ R23, -R23, R23, 1 ;  /* 0x3f80000017177423 */ /* 0x000fe20000010117 */
[----:B------:R-:W-:-:S02]  /*3640*/  ISETP.GE.AND P4, PT, R215, 0x18, PT ;  /* 0x00000018d700780c */ /* 0x000fc40003f86270 */
[C---:B------:R-:W-:Y:S02]  /*3650*/  ISETP.GE.AND P2, PT, R215.reuse, 0x19, PT ;  /* 0x00000019d700780c */ /* 0x040fe40003f46270 */
[C---:B------:R-:W-:Y:S01]  /*3660*/  ISETP.GE.AND P0, PT, R215.reuse, 0x20, PT ;  /* 0x00000020d700780c */ /* 0x040fe20003f06270 */
[----:B------:R1:W-:Y:S01]  /*3670*/  MUFU.TANH R143, R121 ;  /* 0x00000079008f7308 */ /* 0x0003e20000002400 */
[----:B------:R-:W-:Y:S02]  /*3680*/  ISETP.GE.AND P1, PT, R215, 0x21, PT ;  /* 0x00000021d700780c */ /* 0x000fe40003f26270 */
[C---:B------:R-:W-:Y:S01]  /*3690*/  FSEL R208, R228.reuse, -INF , !P3 ;  /* 0xff800000e4d07808 */ /* 0x040fe20005800000 */
[----:B------:R-:W-:Y:S01]  /*36a0*/  FFMA.FTZ R228, -R228, R228, 1 ;  /* 0x3f800000e4e47423 */ /* 0x000fe200000101e4 */
[----:B------:R-:W-:Y:S02]  /*36b0*/  FSEL R206, R237, -INF , !P5 ;  /* 0xff800000edce7808 */ /* 0x000fe40006800000 */
[C---:B------:R-:W-:Y:S01]  /*36c0*/  ISETP.GE.AND P3, PT, R215.reuse, 0x28, PT ;  /* 0x00000028d700780c */ /* 0x040fe20003f66270 */
[----:B------:R-:W3:Y:S01]  /*36d0*/  MUFU.TANH R162, R102 ;  /* 0x0000006600a27308 */ /* 0x000ee20000002400 */
[----:B------:R-:W-:-:S02]  /*36e0*/  ISETP.GE.AND P5, PT, R215, 0x29, PT ;  /* 0x00000029d700780c */ /* 0x000fc40003fa6270 */
[C---:B------:R-:W-:Y:S01]  /*36f0*/  ISETP.GT.OR P4, PT, R214.reuse, 0x18, !P4 ;  /* 0x00000018d600780c */ /* 0x040fe20006784670 */
[----:B----4-:R-:W-:Y:S01]  /*3700*/  SHFL.IDX PT, R223, R218, R9, 0x1f ;  /* 0x00001f09dadf7589 */ /* 0x010fe200000e0000 */
[C---:B------:R-:W-:Y:S02]  /*3710*/  ISETP.GT.OR P2, PT, R214.reuse, 0x19, !P2 ;  /* 0x00000019d600780c */ /* 0x040fe40005744670 */
[C---:B------:R-:W-:Y:S01]  /*3720*/  ISETP.GT.OR P0, PT, R214.reuse, 0x20, !P0 ;  /* 0x00000020d600780c */ /* 0x040fe20004704670 */
[----:B------:R4:W-:Y:S01]  /*3730*/  MUFU.TANH R150, R114 ;  /* 0x0000007200967308 */ /* 0x0009e20000002400 */
[C---:B------:R-:W-:Y:S02]  /*3740*/  ISETP.GT.OR P1, PT, R214.reuse, 0x21, !P1 ;  /* 0x00000021d600780c */ /* 0x040fe40004f24670 */
[C---:B------:R-:W-:Y:S02]  /*3750*/  ISETP.GT.OR P3, PT, R214.reuse, 0x28, !P3 ;  /* 0x00000028d600780c */ /* 0x040fe40005f64670 */
[----:B------:R-:W-:-:S02]  /*3760*/  ISETP.GT.OR P5, PT, R214, 0x29, !P5 ;  /* 0x00000029d600780c */ /* 0x000fc40006fa4670 */
[----:B------:R-:W-:Y:S01]  /*3770*/  FSEL R204, R236, -INF , !P4 ;  /* 0xff800000eccc7808 */ /* 0x000fe20006000000 */
[----:B------:R-:W3:Y:S01]  /*3780*/  MUFU.TANH R161, R103 ;  /* 0x0000006700a17308 */ /* 0x000ee20000002400 */
[----:B------:R-:W-:Y:S02]  /*3790*/  FSEL R139, R234, -INF , !P2 ;  /* 0xff800000ea8b7808 */ /* 0x000fe40005000000 */
[----:B------:R-:W-:Y:S02]  /*37a0*/  FSEL R137, R197, -INF , !P0 ;  /* 0xff800000c5897808 */ /* 0x000fe40004000000 */
[----:B------:R-:W-:Y:S02]  /*37b0*/  FSEL R135, R198, -INF , !P1 ;  /* 0xff800000c6877808 */ /* 0x000fe40004800000 */
[C---:B------:R-:W-:Y:S01]  /*37c0*/  ISETP.GE.AND P4, PT, R215.reuse, 0x30, PT ;  /* 0x00000030d700780c */ /* 0x040fe20003f86270 */
[----:B------:R-:W3:Y:S01]  /*37d0*/  MUFU.TANH R158, R106 ;  /* 0x0000006a009e7308 */ /* 0x000ee20000002400 */
[----:B------:R-:W-:-:S02]  /*37e0*/  ISETP.GE.AND P2, PT, R215, 0x31, PT ;  /* 0x00000031d700780c */ /* 0x000fc40003f46270 */
[C---:B------:R-:W-:Y:S02]  /*37f0*/  ISETP.GE.AND P0, PT, R215.reuse, 0x38, PT ;  /* 0x00000038d700780c */ /* 0x040fe40003f06270 */
[----:B------:R-:W-:Y:S02]  /*3800*/  ISETP.GE.AND P1, PT, R215, 0x39, PT ;  /* 0x00000039d700780c */ /* 0x000fe40003f26270 */
[----:B------:R-:W-:Y:S01]  /*3810*/  FSEL R132, R201, -INF , !P3 ;  /* 0xff800000c9847808 */ /* 0x000fe20005800000 */
[----:B------:R-:W3:Y:S01]  /*3820*/  MUFU.TANH R157, R107 ;  /* 0x0000006b009d7308 */ /* 0x000ee20000002400 */
[----:B-1----:R-:W-:Y:S02]  /*3830*/  FSEL R121, R171, -INF , !P5 ;  /* 0xff800000ab797808 */ /* 0x002fe40006800000 */
[C---:B------:R-:W-:Y:S02]  /*3840*/  ISETP.GE.AND P3, PT, R115.reuse, 0x40, PT ;  /* 0x000000407300780c */ /* 0x040fe40003f66270 */
[----:B------:R-:W-:-:S02]  /*3850*/  ISETP.GE.AND P5, PT, R115, 0x41, PT ;  /* 0x000000417300780c */ /* 0x000fc40003fa6270 */
[C---:B------:R-:W-:Y:S01]  /*3860*/  ISETP.GT.OR P4, PT, R214.reuse, 0x30, !P4 ;  /* 0x00000030d600780c */ /* 0x040fe20006784670 */
[----:B------:R3:W-:Y:S01]  /*3870*/  MUFU.TANH R152, R111 ;  /* 0x0000006f00987308 */ /* 0x0007e20000002400 */
        /* <DEDUP_REMOVED lines=16> */
[----:B--2---:R-:W-:Y:S02]  /*3980*/  FSEL R109, R164, -INF , !P3 ;  /* 0xff800000a46d7808 */ /* 0x004fe40005800000 */
[----:B---3--:R-:W-:Y:S02]  /*3990*/  FSEL R111, R163, -INF , !P5 ;  /* 0xff800000a36f7808 */ /* 0x008fe40006800000 */
[C---:B------:R-:W-:Y:S01]  /*39a0*/  ISETP.GE.AND P3, PT, R115.reuse, 0x58, PT ;  /* 0x000000587300780c */ /* 0x040fe20003f66270 */
[----:B------:R-:W2:Y:S01]  /*39b0*/  MUFU.TANH R144, R120 ;  /* 0x0000007800907308 */ /* 0x000ea20000002400 */
        /* <DEDUP_REMOVED lines=19> */
[----:B------:R-:W-:Y:S02]  /*3af0*/  WARPGROUP.DEPBAR.LE gsb0, 0x0 ;  /* 0x00008000000079c5 */ /* 0x000fe40000010000 */
[----:B------:R-:W-:Y:S01]  /*3b00*/  WARPGROUP.ARRIVE ;  /* 0x00000000000079c5 */ /* 0x000fe20000000000 */
[----:B------:R-:W-:Y:S01]  /*3b10*/  FSEL R103, R151, -INF , !P5 ;  /* 0xff80000097677808 */ /* 0x000fe20006800000 */
[----:B------:R-:W3:Y:S01]  /*3b20*/  MUFU.TANH R141, R123 ;  /* 0x0000007b008d7308 */ /* 0x000ee20000002400 */
[----:B------:R-:W-:-:S02]  /*3b30*/  ISETP.GE.AND P3, PT, R215, 0x50, PT ;  /* 0x00000050d700780c */ /* 0x000fc40003f66270 */
[----:B------:R-:W-:Y:S01]  /*3b40*/  ISETP.GE.AND P5, PT, R215, 0x51, PT ;  /* 0x00000051d700780c */ /* 0x000fe20003fa6270 */
[----:B------:R-:W-:Y:S01]  /*3b50*/  HGMMA.64x128x16.F32.BF16 R24, gdesc[UR8], R24, gsb0 ;  /* 0x01e00000081879f0 */ /* 0x000fe20008001818 */
[C---:B------:R-:W-:Y:S02]  /*3b60*/  ISETP.GT.OR P4, PT, R214.reuse, 0x40, !P4 ;  /* 0x00000040d600780c */ /* 0x040fe40006784670 */
[C---:B------:R-:W-:Y:S01]  /*3b70*/  ISETP.GT.OR P2, PT, R214.reuse, 0x41, !P2 ;  /* 0x00000041d600780c */ /* 0x040fe20005744670 */
[----:B------:R-:W3:Y:S01]  /*3b80*/  MUFU.TANH R5, R126 ;  /* 0x0000007e00057308 */ /* 0x000ee20000002400 */
[C---:B------:R-:W-:Y:S02]  /*3b90*/  ISETP.GT.OR P0, PT, R214.reuse, 0x48, !P0 ;  /* 0x00000048d600780c */ /* 0x040fe40004704670 */
[C---:B------:R-:W-:Y:S02]  /*3ba0*/  ISETP.GT.OR P1, PT, R214.reuse, 0x49, !P1 ;  /* 0x00000049d600780c */ /* 0x040fe40004f24670 */
[----:B------:R-:W-:-:S02]  /*3bb0*/  ISETP.GT.OR P3, PT, R214, 0x50, !P3 ;  /* 0x00000050d600780c */ /* 0x000fc40005f64670 */
[----:B------:R-:W-:Y:S01]  /*3bc0*/  ISETP.GT.OR P5, PT, R214, 0x51, !P5 ;  /* 0x00000051d600780c */ /* 0x000fe20006fa4670 */
[----:B------:R1:W-:Y:S01]  /*3bd0*/  MUFU.TANH R6, R125 ;  /* 0x0000007d00067308 */ /* 0x0003e20000002400 */
[----:B------:R-:W-:Y:S02]  /*3be0*/  FSEL R101, R162, -INF , !P4 ;  /* 0xff800000a2657808 */ /* 0x000fe40006000000 */
[----:B------:R-:W-:Y:S02]  /*3bf0*/  FSEL R90, R161, -INF , !P2 ;  /* 0xff800000a15a7808 */ /* 0x000fe40005000000 */
[----:B------:R-:W-:Y:S02]  /*3c00*/  FSEL R104, R158, -INF , !P0 ;  /* 0xff8000009e687808 */ /* 0x000fe40004000000 */
[----:B------:R-:W-:Y:S01]  /*3c10*/  FSEL R99, R157, -INF , !P1 ;  /* 0xff8000009d637808 */ /* 0x000fe20004800000 */
[----:B------:R4:W-:Y:S01]  /*3c20*/  MUFU.TANH R4, R127 ;  /* 0x0000007f00047308 */ /* 0x0009e20000002400 */
[C---:B------:R-:W-:Y:S01]  /*3c30*/  ISETP.GE.AND P4, PT, R215.reuse, 0x58, PT ;  /* 0x00000058d700780c */ /* 0x040fe20003f86270 */
[----:B-1----:R-:W-:Y:S01]  /*3c40*/  FMUL.FTZ R125, R128, UR13 ;  /* 0x0000000d807d7c20 */ /* 0x002fe20008410000 */
[----:B------:R-:W-:-:S02]  /*3c50*/  ISETP.GE.AND P2, PT, R215, 0x59, PT ;  /* 0x00000059d700780c */ /* 0x000fc40003f46270 */
[C---:B------:R-:W-:Y:S02]  /*3c60*/  ISETP.GE.AND P0, PT, R115.reuse, 0x60, PT ;  /* 0x000000607300780c */ /* 0x040fe40003f06270 */
[C---:B------:R-:W-:Y:S01]  /*3c70*/  ISETP.GE.AND P1, PT, R115.reuse, 0x61, PT ;  /* 0x000000617300780c */ /* 0x040fe20003f26270 */
[----:B------:R1:W-:Y:S01]  /*3c80*/  MUFU.TANH R2, R125 ;  /* 0x0000007d00027308 */ /* 0x0003e20000002400 */
[----:B------:R-:W-:Y:S01]  /*3c90*/  FSEL R96, R154, -INF , !P3 ;  /* 0xff8000009a607808 */ /* 0x000fe20005800000 */
[----:B----4-:R-:W-:Y:S01]  /*3ca0*/  FMUL.FTZ R127, R130, UR13 ;  /* 0x0000000d827f7c20 */ /* 0x010fe20008410000 */
[----:B------:R-:W-:Y:S02]  /*3cb0*/  FSEL R107, R152, -INF , !P5 ;  /* 0xff800000986b7808 */ /* 0x000fe40006800000 */
[C---:B------:R-:W-:Y:S02]  /*3cc0*/  ISETP.GE.AND P3, PT, R115.reuse, 0x68, PT ;  /* 0x000000687300780c */ /* 0x040fe40003f66270 */
[----:B------:R-:W-:Y:S01]  /*3cd0*/  ISETP.GE.AND P5, PT, R115, 0x69, PT ;  /* 0x000000697300780c */ /* 0x000fe20003fa6270 */
[----:B------:R-:W-:Y:S01]  /*3ce0*/  MUFU.TANH R127, R127 ;  /* 0x0000007f007f7308 */ /* 0x000fe20000002400 */
[C---:B------:R-:W-:Y:S01]  /*3cf0*/  ISETP.GT.OR P4, PT, R214.reuse, 0x58, !P4 ;  /* 0x00000058d600780c */ /* 0x040fe20006784670 */
[----:B-1----:R-:W-:Y:S01]  /*3d00*/  VIADD R125, R9, 0xc ;  /* 0x0000000c097d7836 */ /* 0x002fe20000000000 */
[----:B------:R-:W-:-:S02]  /*3d10*/  ISETP.GT.OR P2, PT, R214, 0x59, !P2 ;  /* 0x00000059d600780c */ /* 0x000fc40005744670 */
[C---:B------:R-:W-:Y:S02]  /*3d20*/  ISETP.GT.OR P0, PT, R124.reuse, 0x60, !P0 ;  /* 0x000000607c00780c */ /* 0x040fe40004704670 */
[C---:B------:R-:W-:Y:S01]  /*3d30*/  ISETP.GT.OR P1, PT, R124.reuse, 0x61, !P1 ;  /* 0x000000617c00780c */ /* 0x040fe20004f24670 */
[----:B------:R-:W1:Y:S01]  /*3d40*/  SHFL.IDX PT, R233, R17, R125, 0x1f ;  /* 0x00001f7d11e97589 */ /* 0x000e6200000e0000 */
[C---:B------:R-:W-:Y:S01]  /*3d50*/  ISETP.GT.OR P3, PT, R124.reuse, 0x68, !P3 ;  /* 0x000000687c00780c */ /* 0x040fe20005f64670 */
[----:B------:R-:W-:Y:S01]  /*3d60*/  MUFU.TANH R227, R227 ;  /* 0x000000e300e37308 */ /* 0x000fe20000002400 */
[----:B------:R-:W-:Y:S02]  /*3d70*/  ISETP.GT.OR P5, PT, R124, 0x69, !P5 ;  /* 0x000000697c00780c */ /* 0x000fe40006fa4670 */
[----:B------:R-:W-:Y:S02]  /*3d80*/  FSEL R93, R150, -INF , !P4 ;  /* 0xff800000965d7808 */ /* 0x000fe40006000000 */
[----:B------:R-:W-:-:S02]  /*3d90*/  FSEL R110, R149, -INF , !P2 ;  /* 0xff800000956e7808 */ /* 0x000fc40005000000 */
[----:B------:R-:W-:Y:S01]  /*3da0*/  FSEL R106, R148, -INF , !P0 ;  /* 0xff800000946a7808 */ /* 0x000fe20004000000 */
[----:B------:R-:W-:Y:S01]  /*3db0*/  MUFU.TANH R131, R131 ;  /* 0x0000008300837308 */ /* 0x000fe20000002400 */
[----:B------:R-:W-:Y:S02]  /*3dc0*/  FSEL R94, R147, -INF , !P1 ;  /* 0xff800000935e7808 */ /* 0x000fe40004800000 */
[C---:B------:R-:W-:Y:S02]  /*3dd0*/  ISETP.GE.AND P4, PT, R115.reuse, 0x70, PT ;  /* 0x000000707300780c */ /* 0x040fe40003f86270 */
[C---:B------:R-:W-:Y:S02]  /*3de0*/  ISETP.GE.AND P2, PT, R115.reuse, 0x71, PT ;  /* 0x000000717300780c */ /* 0x040fe40003f46270 */
[C---:B------:R-:W-:Y:S02]  /*3df0*/  ISETP.GE.AND P0, PT, R115.reuse, 0x78, PT ;  /* 0x000000787300780c */ /* 0x040fe40003f06270 */
[----:B------:R-:W-:-:S02]  /*3e00*/  ISETP.GE.AND P1, PT, R115, 0x79, PT ;  /* 0x000000797300780c */ /* 0x000fc40003f26270 */
[----:B--2---:R-:W-:Y:S02]  /*3e10*/  FSEL R115, R144, -INF , !P3 ;  /* 0xff80000090737808 */ /* 0x004fe40005800000 */
[----:B------:R-:W-:Y:S01]  /*3e20*/  FSEL R116, R143, -INF , !P5 ;  /* 0xff8000008f747808 */ /* 0x000fe20006800000 */
[----:B-1----:R-:W-:Y:S01]  /*3e30*/  FFMA.FTZ R224, R224, UR4, -R233 ;  /* 0x00000004e0e07c23 */ /* 0x002fe200080108e9 */
[C---:B------:R-:W-:Y:S02]  /*3e40*/  ISETP.GE.AND P3, PT, R215.reuse, 0x60, PT ;  /* 0x00000060d700780c */ /* 0x040fe40003f66270 */
[----:B------:R-:W-:Y:S02]  /*3e50*/  ISETP.GE.AND P5, PT, R215, 0x61, PT ;  /* 0x00000061d700780c */ /* 0x000fe40003fa6270 */
[----:B------:R-:W-:Y:S02]  /*3e60*/  ISETP.GT.OR P4, PT, R124, 0x70, !P4 ;  /* 0x000000707c00780c */ /* 0x000fe40006784670 */
[----:B------:R-:W-:-:S02]  /*3e70*/  ISETP.GT.OR P3, PT, R214, 0x60, !P3 ;  /* 0x00000060d600780c */ /* 0x000fc40005f64670 */
[----:B------:R-:W-:Y:S02]  /*3e80*/  ISETP.GT.OR P5, PT, R214, 0x61, !P5 ;  /* 0x00000061d600780c */ /* 0x000fe40006fa4670 */
[----:B------:R-:W-:Y:S02]  /*3e90*/  FSEL R118, R140, -INF , !P4 ;  /* 0xff8000008c767808 */ /* 0x000fe40006000000 */
[----:B---3--:R-:W-:Y:S02]  /*3ea0*/  FSEL R119, R146, -INF , !P3 ;  /* 0xff80000092777808 */ /* 0x008fe40005800000 */
[----:B------:R-:W-:Y:S02]  /*3eb0*/  FSEL R122, R145, -INF , !P5 ;  /* 0xff800000917a7808 */ /* 0x000fe40006800000 */
[C---:B------:R-:W-:Y:S02]  /*3ec0*/  ISETP.GE.AND P4, PT, R215.reuse, 0x68, PT ;  /* 0x00000068d700780c */ /* 0x040fe40003f86270 */
[----:B------:R-:W-:-:S02]  /*3ed0*/  ISETP.GE.AND P3, PT, R215, 0x69, PT ;  /* 0x00000069d700780c */ /* 0x000fc40003f66270 */
[----:B------:R-:W-:Y:S02]  /*3ee0*/  ISETP.GE.AND P5, PT, R215, 0x70, PT ;  /* 0x00000070d700780c */ /* 0x000fe40003fa6270 */
[C---:B------:R-:W-:Y:S02]  /*3ef0*/  ISETP.GT.OR P2, PT, R124.reuse, 0x71, !P2 ;  /* 0x000000717c00780c */ /* 0x040fe40005744670 */
[C---:B------:R-:W-:Y:S02]  /*3f00*/  ISETP.GT.OR P0, PT, R124.reuse, 0x78, !P0 ;  /* 0x000000787c00780c */ /* 0x040fe40004704670 */
[----:B------:R-:W-:Y:S01]  /*3f10*/  ISETP.GT.OR P1, PT, R124, 0x79, !P1 ;  /* 0x000000797c00780c */ /* 0x000fe20004f24670 */
[----:B------:R-:W-:Y:S01]  /*3f20*/  VIADD R124, R9, 0x4 ;  /* 0x00000004097c7836 */ /* 0x000fe20000000000 */
[C---:B------:R-:W-:Y:S02]  /*3f30*/  ISETP.GT.OR P4, PT, R214.reuse, 0x68, !P4 ;  /* 0x00000068d600780c */ /* 0x040fe40006784670 */
[----:B------:R-:W-:-:S02]  /*3f40*/  ISETP.GT.OR P3, PT, R214, 0x69, !P3 ;  /* 0x00000069d600780c */ /* 0x000fc40005f64670 */
[----:B------:R-:W-:Y:S01]  /*3f50*/  ISETP.GT.OR P5, PT, R214, 0x70, !P5 ;  /* 0x00000070d600780c */ /* 0x000fe20006fa4670 */
[----:B------:R-:W-:Y:S01]  /*3f60*/  SHFL.IDX PT, R128, R218, R124, 0x1f ;  /* 0x00001f7cda807589 */ /* 0x000fe200000e0000 */
[----:B------:R-:W-:Y:S02]  /*3f70*/  IADD3 R126, R9, 0x8, RZ ;  /* 0x00000008097e7810 */ /* 0x000fe40007ffe0ff */
[----:B------:R-:W-:Y:S01]  /*3f80*/  FSEL R117, R142, -INF , !P4 ;  /* 0xff8000008e757808 */ /* 0x000fe20006000000 */
[----:B------:R-:W1:Y:S01]  /*3f90*/  SHFL.IDX PT, R217, R17, R124, 0x1f ;  /* 0x00001f7c11d97589 */ /* 0x000e6200000e0000 */
[----:B------:R-:W-:Y:S02]  /*3fa0*/  FSEL R123, R141, -INF , !P3 ;  /* 0xff8000008d7b7808 */ /* 0x000fe40005800000 */
[----:B------:R-:W-:Y:S01]  /*3fb0*/  FSEL R120, R5, -INF , !P5 ;  /* 0xff80000005787808 */ /* 0x000fe20006800000 */
[----:B------:R-:W2:Y:S01]  /*3fc0*/  SHFL.IDX PT, R216, R218, R126, 0x1f ;  /* 0x00001f7edad87589 */ /* 0x000ea200000e0000 */
[----:B------:R-:W-:-:S02]  /*3fd0*/  ISETP.GE.AND P4, PT, R215, 0x71, PT ;  /* 0x00000071d700780c */ /* 0x000fc40003f86270 */
[C---:B------:R-:W-:Y:S02]  /*3fe0*/  ISETP.GE.AND P3, PT, R215.reuse, 0x78, PT ;  /* 0x00000078d700780c */ /* 0x040fe40003f66270 */
[----:B------:R-:W-:Y:S02]  /*3ff0*/  ISETP.GE.AND P5, PT, R215, 0x79, PT ;  /* 0x00000079d700780c */ /* 0x000fe40003fa6270 */
[----:B------:R-:W3:Y:S01]  /*4000*/  SHFL.IDX PT, R215, R17, R9, 0x1f ;  /* 0x00001f0911d77589 */ /* 0x000ee200000e0000 */
[C---:B------:R-:W-:Y:S02]  /*4010*/  ISETP.GT.OR P4, PT, R214.reuse, 0x71, !P4 ;  /* 0x00000071d600780c */ /* 0x040fe40006784670 */
[C---:B------:R-:W-:Y:S02]  /*4020*/  ISETP.GT.OR P3, PT, R214.reuse, 0x78, !P3 ;  /* 0x00000078d600780c */ /* 0x040fe40005f64670 */
[----:B------:R-:W-:Y:S02]  /*4030*/  ISETP.GT.OR P5, PT, R214, 0x79, !P5 ;  /* 0x00000079d600780c */ /* 0x000fe40006fa4670 */
[----:B------:R-:W4:Y:S01]  /*4040*/  SHFL.IDX PT, R214, R218, R125, 0x1f ;  /* 0x00001f7ddad67589 */ /* 0x000f2200000e0000 */
[----:B-1----:R-:W-:Y:S01]  /*4050*/  FFMA.FTZ R211, R211, UR4, -R217 ;  /* 0x00000004d3d37c23 */ /* 0x002fe200080108d9 */
[----:B------:R-:W-:-:S02]  /*4060*/  WARPGROUP.DEPBAR.LE gsb0, 0x0 ;  /* 0x00008000000079c5 */ /* 0x000fc40000010000 */
[----:B------:R-:W-:Y:S01]  /*4070*/  FADD.FTZ R221, R25, -R128 ;  /* 0x8000008019dd7221 */ /* 0x000fe20000010000 */
[--C-:B--2---:R-:W-:Y:S01]  /*4080*/  FADD.FTZ R129, R28, -R216.reuse ;  /* 0x800000d81c817221 */ /* 0x104fe20000010000 */
[----:B------:R-:W-:Y:S01]  /*4090*/  FADD.FTZ R130, R30, -R216 ;  /* 0x800000d81e827221 */ /* 0x000fe20000010000 */
[--C-:B------:R-:W-:Y:S01]  /*40a0*/  FADD.FTZ R226, R24, -R223.reuse ;  /* 0x800000df18e27221 */ /* 0x100fe20000010000 */
[----:B------:R-:W-:Y:S01]  /*40b0*/  FADD.FTZ R223, R26, -R223 ;  /* 0x800000df1adf7221 */ /* 0x000fe20000010000 */
[--C-:B---3--:R-:W-:Y:S01]  /*40c0*/  FFMA.FTZ R216, R210, UR4, -R215.reuse ;  /* 0x00000004d2d87c23 */ /* 0x108fe200080108d7 */
[----:B------:R-:W-:Y:S01]  /*40d0*/  FFMA.FTZ R25, R212, UR4, -R215 ;  /* 0x00000004d4197c23 */ /* 0x000fe200080108d7 */
[----:B------:R-:W-:Y:S02]  /*40e0*/  VIADD R215, R9, 0x10 ;  /* 0x0000001009d77836 */ /* 0x000fe40000000000 */
[----:B------:R-:W-:Y:S01]  /*40f0*/  FFMA.FTZ R26, R213, UR4, -R217 ;  /* 0x00000004d51a7c23 */ /* 0x000fe200080108d9 */
[----:B------:R-:W-:Y:S01]  /*4100*/  FADD.FTZ R128, R27, -R128 ;  /* 0x800000801b807221 */ /* 0x000fe20000010000 */
[C---:B------:R-:W-:Y:S01]  /*4110*/  IADD3 R217, R9.reuse, 0x14, RZ ;  /* 0x0000001409d97810 */ /* 0x040fe20007ffe0ff */
[----:B------:R-:W1:Y:S01]  /*4120*/  SHFL.IDX PT, R28, R17, R126, 0x1f ;  /* 0x00001f7e111c7589 */ /* 0x000e6200000e0000 */
[----:B------:R-:W-:-:S02]  /*4130*/  VIADD R213, R9, 0x1c ;  /* 0x0000001c09d57836 */ /* 0x000fc40000000000 */
[--C-:B----4-:R-:W-:Y:S01]  /*4140*/  FADD.FTZ R210, R29, -R214.reuse ;  /* 0x800000d61dd27221 */ /* 0x110fe20000010000 */
[----:B------:R-:W-:Y:S01]  /*4150*/  VIADD R212, R9, 0x18 ;  /* 0x0000001809d47836 */ /* 0x000fe20000000000 */
        /* <DEDUP_REMOVED lines=672> */
.L_x_2090:
        /* <DEDUP_REMOVED lines=68> */
.L_x_2091:
        /* <DEDUP_REMOVED lines=12> */
.L_x_2081:
        /* <DEDUP_REMOVED lines=8> */
[----:B------:R-:W-:-:S05]  /*70e0*/  IMAD.U32 R5, RZ, RZ, UR5 ;  /* 0x00000005ff057e24 */ /* 0x000fca000f8e00ff */
        /* <DEDUP_REMOVED lines=15> */
[C---:B-1----:R-:W-:Y:S01]  /*71e0*/  VIADD R15, R13.reuse, 0xffffff80 ;  /* 0xffffff800d0f7836 */ /* 0x042fe20000000000 */
[----:B------:R-:W-:-:S04]  /*71f0*/  IADD3 R17, R13, -0x80, RZ ;  /* 0xffffff800d117810 */ /* 0x000fc80007ffe0ff */
[----:B------:R-:W-:-:S04]  /*7200*/  SHF.R.S32.HI R15, RZ, 0x1f, R15 ;  /* 0x0000001fff0f7819 */ /* 0x000fc8000001140f */
[----:B------:R-:W-:-:S04]  /*7210*/  LEA.HI R15, R15, R17, RZ, 0x7 ;  /* 0x000000110f0f7211 */ /* 0x000fc800078f38ff */
[----:B------:R-:W-:-:S04]  /*7220*/  SHF.R.S32.HI R15, RZ, 0x7, R15 ;  /* 0x00000007ff0f7819 */ /* 0x000fc8000001140f */
[----:B------:R-:W-:Y:S02]  /*7230*/  LEA.HI R13, R15, R15, RZ, 0x1 ;  /* 0x0000000f0f0d7211 */ /* 0x000fe400078f08ff */
[----:B--2---:R-:W-:Y:S02]  /*7240*/  MOV R14, R10 ;  /* 0x0000000a000e7202 */ /* 0x004fe40000000f00 */
[----:B------:R-:W-:-:S03]  /*7250*/  SHF.R.S32.HI R10, RZ, 0x1f, R7 ;  /* 0x0000001fff0a7819 */ /* 0x000fc60000011407 */
[----:B------:R-:W-:Y:S01]  /*7260*/  IMAD.MOV.U32 R22, RZ, RZ, R14 ;  /* 0x000000ffff167224 */ /* 0x000fe200078e000e */
[----:B------:R-:W-:Y:S02]  /*7270*/  LEA.HI R5, R10, R7, RZ, 0x5 ;  /* 0x000000070a057211 */ /* 0x000fe400078f28ff */
[----:B---3--:R-:W-:Y:S02]  /*7280*/  LEA.HI R6, R6, R11, RZ, 0x5 ;  /* 0x0000000b06067211 */ /* 0x008fe400078f28ff */
[----:B------:R-:W-:Y:S02]  /*7290*/  LEA.HI R10, R10, R7, RZ, 0x2 ;  /* 0x000000070a0a7211 */ /* 0x000fe400078f10ff */
[----:B------:R-:W-:Y:S02]  /*72a0*/  SHF.R.S32.HI R9, RZ, 0x5, R6 ;  /* 0x00000005ff097819 */ /* 0x000fe40000011406 */
[--C-:B----4-:R-:W-:Y:S02]  /*72b0*/  SHF.R.S32.HI R11, RZ, 0x2, R12.reuse ;  /* 0x00000002ff0b7819 */ /* 0x110fe4000001140c */
[----:B------:R-:W-:Y:S01]  /*72c0*/  SHF.R.S32.HI R8, RZ, 0x1f, R12 ;  /* 0x0000001fff087819 */ /* 0x000fe2000001140c */
[----:B------:R-:W-:Y:S01]  /*72d0*/  IMAD.U32 R12, RZ, RZ, UR4 ;  /* 0x00000004ff0c7e24 */ /* 0x000fe2000f8e00ff */
[----:B------:R-:W-:-:S02]  /*72e0*/  LOP3.LUT R6, R5, 0xffffffe0, RZ, 0xc0, !PT ;  /* 0xffffffe005067812 */ /* 0x000fc400078ec0ff */
[----:B------:R-:W-:Y:S02]  /*72f0*/  LEA.HI R5, R8, R11, RZ, 0x3 ;  /* 0x0000000b08057211 */ /* 0x000fe400078f18ff */
[----:B------:R-:W-:Y:S01]  /*7300*/  LOP3.LUT R10, R10, 0xfffffffc, RZ, 0xc0, !PT ;  /* 0xfffffffc0a0a7812 */ /* 0x000fe200078ec0ff */
[----:B------:R-:W-:Y:S02]  /*7310*/  IMAD.IADD R8, R7, 0x1, -R6 ;  /* 0x0000000107087824 */ /* 0x000fe400078e0a06 */
[----:B------:R-:W-:Y:S01]  /*7320*/  IMAD R6, R9, -0x10, R12 ;  /* 0xfffffff009067824 */ /* 0x000fe200078e020c */
[----:B------:R-:W-:Y:S02]  /*7330*/  LOP3.LUT R12, R5, 0xfffffff8, RZ, 0xc0, !PT ;  /* 0xfffffff8050c7812 */ /* 0x000fe400078ec0ff */
[----:B------:R-:W-:Y:S02]  /*7340*/  SHF.R.S32.HI R9, RZ, 0x1f, R8 ;  /* 0x0000001fff097819 */ /* 0x000fe40000011408 */
[----:B------:R-:W-:-:S02]  /*7350*/  IADD3 R6, R6, R12, -R11 ;  /* 0x0000000c06067210 */ /* 0x000fc40007ffe80b */
[-C--:B------:R-:W-:Y:S02]  /*7360*/  LEA.HI R11, R9, R8.reuse, RZ, 0x3 ;  /* 0x00000008090b7211 */ /* 0x080fe400078f18ff */
[----:B------:R-:W-:Y:S02]  /*7370*/  LOP3.LUT R5, R13, 0xfffffffe, RZ, 0xc0, !PT ;  /* 0xfffffffe0d057812 */ /* 0x000fe400078ec0ff */
[----:B------:R-:W-:Y:S02]  /*7380*/  LEA.HI R12, R9, R8, RZ, 0x2 ;  /* 0x00000008090c7211 */ /* 0x000fe400078f10ff */
[--C-:B------:R-:W-:Y:S02]  /*7390*/  SHF.R.S32.HI R9, RZ, 0x3, R11.reuse ;  /* 0x00000003ff097819 */ /* 0x100fe4000001140b */
[----:B------:R-:W-:Y:S02]  /*73a0*/  SHF.R.S32.HI R14, RZ, 0x1f, R11 ;  /* 0x0000001fff0e7819 */ /* 0x000fe4000001140b */
[----:B------:R-:W-:-:S02]  /*73b0*/  IADD3 R5, R15, -R5, RZ ;  /* 0x800000050f057210 */ /* 0x000fc40007ffe0ff */
[----:B------:R-:W-:Y:S02]  /*73c0*/  SHF.R.S32.HI R11, RZ, 0x2, R12 ;  /* 0x00000002ff0b7819 */ /* 0x000fe4000001140c */
[----:B------:R-:W-:Y:S01]  /*73d0*/  LEA.HI R14, R14, R9, RZ, 0x4 ;  /* 0x000000090e0e7211 */ /* 0x000fe200078f20ff */
[----:B------:R-:W-:Y:S01]  /*73e0*/  IMAD R8, R5, -0x40, R6 ;  /* 0xffffffc005087824 */ /* 0x000fe200078e0206 */
[----:B------:R-:W-:Y:S01]  /*73f0*/  LEA.HI R12, R12, R11, RZ, 0x1 ;  /* 0x0000000b0c0c7211 */ /* 0x000fe200078f08ff */
[C---:B------:R-:W-:Y:S01]  /*7400*/  VIADD R5, R11.reuse, 0x8 ;  /* 0x000000080b057836 */ /* 0x040fe20000000000 */
[----:B------:R-:W-:Y:S01]  /*7410*/  LOP3.LUT R14, R14, 0x1ffffff0, RZ, 0xc0, !PT ;  /* 0x1ffffff00e0e7812 */ /* 0x000fe200078ec0ff */
[----:B------:R-:W-:Y:S01]  /*7420*/  VIADD R15, R11, 0x18 ;  /* 0x000000180b0f7836 */ /* 0x000fe20000000000 */
[----:B------:R-:W-:Y:S02]  /*7430*/  LOP3.LUT R12, R12, 0xfffffffe, RZ, 0xc0, !PT ;  /* 0xfffffffe0c0c7812 */ /* 0x000fe400078ec0ff */
[----:B------:R-:W-:Y:S01]  /*7440*/  LEA.HI R6, R5, R5, RZ, 0x1 ;  /* 0x0000000505067211 */ /* 0x000fe200078f08ff */
[----:B------:R-:W-:Y:S01]  /*7450*/  IMAD.IADD R9, R9, 0x1, -R14 ;  /* 0x0000000109097824 */ /* 0x000fe200078e0a0e */
[----:B------:R-:W-:Y:S01]  /*7460*/  IADD3 R7, R7, -R10, RZ ;  /* 0x8000000a07077210 */ /* 0x000fe20007ffe0ff */
[----:B------:R-:W-:Y:S01]  /*7470*/  IMAD.IADD R12, R11, 0x1, -R12 ;  /* 0x000000010b0c7824 */ /* 0x000fe200078e0a0c */
[----:B------:R-:W-:-:S02]  /*7480*/  LOP3.LUT R10, R6, 0xfffffffe, RZ, 0xc0, !PT ;  /* 0xfffffffe060a7812 */ /* 0x000fc400078ec0ff */
[----:B------:R-:W-:Y:S01]  /*7490*/  IADD3 R13, R11, 0x10, RZ ;  /* 0x000000100b0d7810 */ /* 0x000fe20007ffe0ff */
[----:B------:R-:W-:Y:S01]  /*74a0*/  IMAD R11, R9, 0x8, R12 ;  /* 0x00000008090b7824 */ /* 0x000fe200078e020c */
[----:B------:R-:W-:Y:S02]  /*74b0*/  IADD3 R10, R5, -R10, RZ ;  /* 0x8000000a050a7210 */ /* 0x000fe40007ffe0ff */
[----:B------:R-:W-:Y:S02]  /*74c0*/  LEA.HI R9, R13, R13, RZ, 0x1 ;  /* 0x0000000d0d097211 */ /* 0x000fe400078f08ff */
[--C-:B------:R-:W-:Y:S01]  /*74d0*/  SHF.R.S32.HI R5, RZ, 0x1, R6.reuse ;  /* 0x00000001ff057819 */ /* 0x100fe20000011406 */
[----:B------:R1:W-:Y:S01]  /*74e0*/  STL [R1+0x54], R11 ;  /* 0x0000540b01007387 */ /* 0x0003e20000100800 */
[----:B------:R-:W-:Y:S02]  /*74f0*/  SHF.R.S32.HI R6, RZ, 0x1f, R6 ;  /* 0x0000001fff067819 */ /* 0x000fe40000011406 */
[----:B------:R-:W-:-:S02]  /*7500*/  LEA.HI R17, R15, R15, RZ, 0x1 ;  /* 0x0000000f0f117211 */ /* 0x000fc400078f08ff */
[--C-:B------:R-:W-:Y:S02]  /*7510*/  SHF.R.S32.HI R14, RZ, 0x1f, R9.reuse ;  /* 0x0000001fff0e7819 */ /* 0x100fe40000011409 */
[----:B------:R-:W-:Y:S02]  /*7520*/  LOP3.LUT R12, R9, 0xfffffffe, RZ, 0xc0, !PT ;  /* 0xfffffffe090c7812 */ /* 0x000fe400078ec0ff */
[----:B------:R-:W-:Y:S02]  /*7530*/  LEA.HI R6, R6, R5, RZ, 0x4 ;  /* 0x0000000506067211 */ /* 0x000fe400078f20ff */
[----:B-1----:R-:W-:Y:S01]  /*7540*/  SHF.R.S32.HI R11, RZ, 0x1, R9 ;  /* 0x00000001ff0b7819 */ /* 0x002fe20000011409 */
[----:B------:R-:W-:Y:S01]  /*7550*/  IMAD.IADD R12, R13, 0x1, -R12 ;  /* 0x000000010d0c7824 */ /* 0x000fe200078e0a0c */
[--C-:B------:R-:W-:Y:S02]  /*7560*/  SHF.R.S32.HI R9, RZ, 0x1, R17.reuse ;  /* 0x00000001ff097819 */ /* 0x100fe40000011411 */
[----:B------:R-:W-:-:S02]  /*7570*/  SHF.R.S32.HI R18, RZ, 0x1f, R17 ;  /* 0x0000001fff127819 */ /* 0x000fc40000011411 */
[----:B------:R-:W-:Y:S02]  /*7580*/  LEA.HI R14, R14, R11, RZ, 0x4 ;  /* 0x0000000b0e0e7211 */ /* 0x000fe400078f20ff */
[----:B------:R-:W-:Y:S02]  /*7590*/  LOP3.LUT R6, R6, 0x1ffffff0, RZ, 0xc0, !PT ;  /* 0x1ffffff006067812 */ /* 0x000fe400078ec0ff */
[----:B------:R-:W-:Y:S02]  /*75a0*/  LEA.HI R13, R18, R9, RZ, 0x4 ;  /* 0x00000009120d7211 */ /* 0x000fe400078f20ff */
[----:B------:R-:W-:Y:S01]  /*75b0*/  LOP3.LUT R14, R14, 0x1ffffff0, RZ, 0xc0, !PT ;  /* 0x1ffffff00e0e7812 */ /* 0x000fe200078ec0ff */
[----:B------:R-:W-:Y:S01]  /*75c0*/  IMAD.IADD R5, R5, 0x1, -R6 ;  /* 0x0000000105057824 */ /* 0x000fe200078e0a06 */
[----:B------:R-:W-:Y:S01]  /*75d0*/  LOP3.LUT R20, R13, 0x1ffffff0, RZ, 0xc0, !PT ;  /* 0x1ffffff00d147812 */ /* 0x000fe200078ec0ff */
[----:B------:R-:W-:Y:S01]  /*75e0*/  IMAD R6, R22, 0x2000, R16 ;  /* 0x0000200016067824 */ /* 0x000fe200078e0210 */
[----:B------:R-:W-:Y:S01]  /*75f0*/  LOP3.LUT R18, R17, 0xfffffffe, RZ, 0xc0, !PT ;  /* 0xfffffffe11127812 */ /* 0x000fe200078ec0ff */
[----:B------:R-:W-:Y:S01]  /*7600*/  IMAD.IADD R11, R11, 0x1, -R14 ;  /* 0x000000010b0b7824 */ /* 0x000fe200078e0a0e */
[----:B------:R-:W-:Y:S01]  /*7610*/  LEA R10, R5, R10, 0x3 ;  /* 0x0000000a050a7211 */ /* 0x000fe200078e18ff */
[----:B------:R-:W-:Y:S01]  /*7620*/  IMAD.IADD R9, R9, 0x1, -R20 ;  /* 0x0000000109097824 */ /* 0x000fe200078e0a14 */
[----:B------:R-:W-:Y:S01]  /*7630*/  IADD3 R18, R15, -R18, RZ ;  /* 0x800000120f127210 */ /* 0x000fe20007ffe0ff */
[----:B------:R-:W-:Y:S01]  /*7640*/  IMAD R5, R11, 0x8, R12 ;  /* 0x000000080b057824 */ /* 0x000fe200078e020c */
[----:B------:R-:W-:Y:S01]  /*7650*/  MOV R11, 0x40000040 ;  /* 0x40000040000b7802 */ /* 0x000fe20000000f00 */
[----:B------:R1:W-:Y:S01]  /*7660*/  STL [R1+0x4c], R10 ;  /* 0x00004c0a01007387 */ /* 0x0003e20000100800 */
[----:B------:R-:W-:-:S02]  /*7670*/  IMAD.MOV.U32 R15, RZ, RZ, 0x40000040 ;  /* 0x40000040ff0f7424 */ /* 0x000fc400078e00ff */
[----:B------:R-:W-:Y:S01]  /*7680*/  IMAD.MOV.U32 R13, RZ, RZ, 0x40000040 ;  /* 0x40000040ff0d7424 */ /* 0x000fe200078e00ff */
[----:B------:R2:W-:Y:S01]  /*7690*/  STL [R1+0x48], R5 ;  /* 0x0000480501007387 */ /* 0x0005e20000100800 */
[----:B-1----:R-:W-:Y:S01]  /*76a0*/  LEA R10, R9, R18, 0x3 ;  /* 0x00000012090a7211 */ /* 0x002fe200078e18ff */
[C---:B------:R-:W-:Y:S02]  /*76b0*/  VIADD R9, R6.reuse, 0x4000 ;  /* 0x0000400006097836 */ /* 0x040fe40000000000 */
[----:B--2---:R-:W-:Y:S01]  /*76c0*/  VIADD R5, R6, 0x20c00 ;  /* 0x00020c0006057836 */ /* 0x004fe20000000000 */
[----:B------:R-:W-:Y:S01]  /*76d0*/  SHF.R.U32.HI R6, RZ, 0x4, R6 ;  /* 0x00000004ff067819 */ /* 0x000fe20000011606 */
[----:B------:R1:W-:Y:S01]  /*76e0*/  STL [R1+0x44], R10 ;  /* 0x0000440a01007387 */ /* 0x0003e20000100800 */
[----:B------:R-:W-:Y:S02]  /*76f0*/  SHF.R.U32.HI R9, RZ, 0x4, R9 ;  /* 0x00000004ff097819 */ /* 0x000fe40000011609 */
[----:B------:R-:W-:-:S02]  /*7700*/  SHF.R.U32.HI R5, RZ, 0x4, R5 ;  /* 0x00000004ff057819 */ /* 0x000fc40000011605 */
        /* <DEDUP_REMOVED lines=10> */
[----:B------:R-:W-:Y:S01]  /*77b0*/  VIADD R18, R12, 0x6 ;  /* 0x000000060c127836 */ /* 0x000fe20000000000 */
[C---:B------:R-:W-:Y:S01]  /*77c0*/  IADD3 R14, R6.reuse, 0x2, RZ ;  /* 0x00000002060e7810 */ /* 0x040fe20007ffe0ff */
[----:B-1----:R-:W-:Y:S01]  /*77d0*/  VIADD R10, R6, 0x6 ;  /* 0x00000006060a7836 */ /* 0x002fe20000000000 */
[----:B------:R1:W-:Y:S01]  /*77e0*/  STL [R1+0x58], R5 ;  /* 0x0000580501007387 */ /* 0x0003e20000100800 */
[----:B------:R-:W-:-:S03]  /*77f0*/  VIADD R9, R7, 0x14 ;  /* 0x0000001407097836 */ /* 0x000fc60000000000 */
[----:B------:R3:W-:Y:S01]  /*7800*/  STL [R1+0x38], R6 ;  /* 0x0000380601007387 */ /* 0x0007e20000100800 */
[----:B--2---:R-:W-:-:S03]  /*7810*/  VIADD R12, R6, 0x4 ;  /* 0x00000004060c7836 */ /* 0x004fc60000000000 */
[----:B------:R2:W-:Y:S01]  /*7820*/  STL.64 [R1+0x30], R22 ;  /* 0x0000301601007387 */ /* 0x0005e20000100a00 */
[----:B-1----:R-:W-:-:S03]  /*7830*/  IADD3 R5, R7, 0x4, RZ ;  /* 0x0000000407057810 */ /* 0x002fc60007ffe0ff */
        /* <DEDUP_REMOVED lines=9> */
.L_x_2104:
[----:B------:R-:W-:-:S05]  /*78d0*/  IMAD.U32 R5, RZ, RZ, UR36 ;  /* 0x00000024ff057e24 */ /* 0x000fca000f8e00ff */
[----:B------:R-:W-:-:S04]  /*78e0*/  LOP3.LUT R5, R5, 0x1, RZ, 0xfc, !PT ;  /* 0x0000000105057812 */ /* 0x000fc800078efcff */
[----:B------:R-:W-:-:S13]  /*78f0*/  ISETP.NE.AND P0, PT, R5, 0x3, PT ;  /* 0x000000030500780c */ /* 0x000fda0003f05270 */
[----:B------:R-:W-:Y:S05]  /*7900*/  @!P0 BRA `(.L_x_2094) ;  /* 0x0000000000048947 */ /* 0x000fea0003800000 */
[----:B------:R-:W-:Y:S01]  /*7910*/  BPT.TRAP 0x1 ;  /* 0x000000040000795c */ /* 0x000fe20000300000 */
.L_x_2094:
[----:B------:R-:W-:Y:S01]  /*7920*/  IMAD R6, R0, 0x8, R16 ;  /* 0x0000000800067824 */ /* 0x000fe200078e0210 */
[----:B--2---:R-:W-:-:S04]  /*7930*/  SHF.L.U32 R23, R4, 0x1f, RZ ;  /* 0x0000001f04177819 */ /* 0x004fc800000006ff */
[----:B------:R1:W2:Y:S01]  /*7940*/  SYNCS.PHASECHK.TRANS64.TRYWAIT P1, [R6+URZ+0x30c10], R23 ;  /* 0x030c1017060075a7 */ /* 0x0002a2000802017f */
[----:B------:R-:W-:Y:S05]  /*7950*/  @!P0 BRA `(.L_x_2095) ;  /* 0x0000000000048947 */ /* 0x000fea0003800000 */
[----:B------:R-:W-:Y:S01]  /*7960*/  BPT.TRAP 0x1 ;  /* 0x000000040000795c */ /* 0x000fe20000300000 */
.L_x_2095:
[----:B------:R-:W-:-:S04]  /*7970*/  IADD3 R5, R16, 0x10000, RZ ;  /* 0x0001000010057810 */ /* 0x000fc80007ffe0ff */
[----:B------:R-:W-:-:S04]  /*7980*/  SHF.R.U32.HI R5, RZ, 0x4, R5 ;  /* 0x00000004ff057819 */ /* 0x000fc80000011605 */
[----:B------:R-:W-:-:S04]  /*7990*/  LOP3.LUT R5, R5, 0x3fff, RZ, 0xc0, !PT ;  /* 0x00003fff05057812 */ /* 0x000fc800078ec0ff */
[----:B------:R-:W-:Y:S01]  /*79a0*/  LOP3.LUT R9, R5, 0x10000, RZ, 0xfc, !PT ;  /* 0x0001000005097812 */ /* 0x000fe200078efcff */
[----:B--2---:R-:W-:Y:S06]  /*79b0*/  @P1 BRA `(.L_x_2096) ;  /* 0x0000000000081947 */ /* 0x004fec0003800000 */
[----:B------:R-:W2:Y:S02]  /*79c0*/  SYNCS.PHASECHK.TRANS64.TRYWAIT P1, [R6+URZ+0x30c10], R23 ;  /* 0x030c1017060075a7 */ /* 0x000ea4000802017f */
[----:B--2---:R-:W-:Y:S05]  /*79d0*/  @!P1 BRA `(.L_x_2097) ;  /* 0x000000e000609947 */ /* 0x004fea0003800000 */
.L_x_2096:
        /* <DEDUP_REMOVED lines=63> */
.L_x_2098:
[----:B------:R1:W1:Y:S01]  /*7dd0*/  SYNCS.PHASECHK.TRANS64.TRYWAIT P1, [R6+URZ+0x30c30], R23 ;  /* 0x030c3017060075a7 */ /* 0x000262000802017f */
[----:B------:R-:W-:Y:S05]  /*7de0*/  @!P0 BRA `(.L_x_2099) ;  /* 0x0000000000048947 */ /* 0x000fea0003800000 */
[----:B------:R-:W-:Y:S01]  /*7df0*/  BPT.TRAP 0x1 ;  /* 0x000000040000795c */ /* 0x000fe20000300000 */
.L_x_2099:
[----:B-1----:R-:W-:Y:S05]  /*7e00*/  @P1 BRA `(.L_x_2100) ;  /* 0x0000000000081947 */ /* 0x002fea0003800000 */
[----:B------:R-:W1:Y:S02]  /*7e10*/  SYNCS.PHASECHK.TRANS64.TRYWAIT P1, [R6+URZ+0x30c30], R23 ;  /* 0x030c3017060075a7 */ /* 0x000e64000802017f */
[----:B-1----:R-:W-:Y:S05]  /*7e20*/  @!P1 BRA `(.L_x_2101) ;  /* 0x000000dc00609947 */ /* 0x002fea0003800000 */
.L_x_2100:
        /* <DEDUP_REMOVED lines=96> */
[C---:B------:R-:W-:Y:S01]  /*8430*/  VIADD R212, R7.reuse, 0x8 ;  /* 0x0000000807d47836 */ /* 0x040fe20000000000 */
[----:B------:R-:W-:Y:S01]  /*8440*/  ISETP.GT.AND P1, PT, R8, 0x8, PT ;  /* 0x000000080800780c */ /* 0x000fe20003f24270 */
[----:B------:R-:W-:-:S03]  /*8450*/  VIADD R213, R7, 0xc ;  /* 0x0000000c07d57836 */ /* 0x000fc60000000000 */
        /* <DEDUP_REMOVED lines=25> */
[C---:B------:R-:W-:Y:S01]  /*85f0*/  IADD3 R220, R7.reuse, 0x10, RZ ;  /* 0x0000001007dc7810 */ /* 0x040fe20007ffe0ff */
[----:B------:R-:W-:-:S03]  /*8600*/  VIADD R224, R7, 0x14 ;  /* 0x0000001407e07836 */ /* 0x000fc60000000000 */
        /* <DEDUP_REMOVED lines=209> */
[C---:B------:R-:W-:Y:S01]  /*9320*/  VIADD R215, R7.reuse, 0x18 ;  /* 0x0000001807d77836 */ /* 0x040fe20000000000 */
[----:B------:R3:W-:Y:S01]  /*9330*/  MUFU.EX2 R12, R122 ;  /* 0x0000007a000c7308 */ /* 0x0007e20000000800 */
[----:B------:R-:W-:Y:S01]  /*9340*/  FFMA.FTZ R128, R128, UR5, -R127 ;  /* 0x0000000580807c23 */ /* 0x000fe2000801087f */
[----:B------:R-:W4:Y:S06]  /*9350*/  SHFL.IDX PT, R230, R11, R230, 0x1f ;  /* 0x00001fe60be67589 */ /* 0x000f2c00000e0000 */
[----:B------:R-:W4:Y:S01]  /*9360*/  MUFU.TANH R114, R114 ;  /* 0x0000007200727308 */ /* 0x000f220000002400 */
[----:B---3--:R-:W-:Y:S01]  /*9370*/  FSEL R122, R112, -INF , P1 ;  /* 0xff800000707a7808 */ /* 0x008fe20000800000 */
[----:B------:R-:W3:Y:S01]  /*9380*/  SHFL.IDX PT, R215, R217, R215, 0x1f ;  /* 0x00001fd7d9d77589 */ /* 0x000ee200000e0000 */
[----:B------:R-:W-:-:S03]  /*9390*/  IADD3 R26, R7, 0x8, RZ ;  /* 0x00000008071a7810 */ /* 0x000fc60007ffe0ff */
        /* <DEDUP_REMOVED lines=11> */
[----:B------:R-:W-:-:S02]  /*9450*/  VIADD R27, R7, 0xc ;  /* 0x0000000c071b7836 */ /* 0x000fc40000000000 */
        /* <DEDUP_REMOVED lines=68> */
[----:B---3--:R-:W-:Y:S02]  /*98a0*/  VIADD R233, R7, 0x1c ;  /* 0x0000001c07e97836 */ /* 0x008fe40000000000 */
[----:B------:R-:W-:-:S03]  /*98b0*/  FFMA.FTZ R222, R222, UR5, -R230 ;  /* 0x00000005dede7c23 */ /* 0x000fc600080108e6 */
        /* <DEDUP_REMOVED lines=36> */
[----:B------:R-:W-:Y:S02]  /*9b00*/  VIADD R230, R7, 0x8 ;  /* 0x0000000807e67836 */ /* 0x000fe40000000000 */
[----:B------:R-:W-:Y:S01]  /*9b10*/  FMUL.FTZ R205, R205, R231 ;  /* 0x000000e7cdcd7220 */ /* 0x000fe20000410000 */
        /* <DEDUP_REMOVED lines=8> */
[C---:B------:R-:W-:Y:S01]  /*9ba0*/  IADD3 R229, R7.reuse, 0x4, RZ ;  /* 0x0000000407e57810 */ /* 0x040fe20007ffe0ff */
[----:B------:R-:W2:Y:S02]  /*9bb0*/  MUFU.EX2 R105, R105 ;  /* 0x0000006900697308 */ /* 0x000ea40000000800 */
[----:B------:R-:W3:Y:S01]  /*9bc0*/  SHFL.IDX PT, R230, R223, R230, 0x1f ;  /* 0x00001fe6dfe67589 */ /* 0x000ee200000e0000 */
[----:B------:R-:W-:Y:S01]  /*9bd0*/  FMUL.FTZ R88, R88, R215 ;  /* 0x000000d758587220 */ /* 0x000fe20000410000 */
[----:B-1----:R-:W-:-:S04]  /*9be0*/  VIADD R35, R7, 0x18 ;  /* 0x0000001807237836 */ /* 0x002fc80000000000 */
        /* <DEDUP_REMOVED lines=30> */
[----:B------:R-:W-:Y:S02]  /*9dd0*/  VIADD R229, R7, 0x8 ;  /* 0x0000000807e57836 */ /* 0x000fe40000000000 */
[----:B--2---:R-:W-:Y:S01]  /*9de0*/  FMUL.FTZ R124, R110, R124 ;  /* 0x0000007c6e7c7220 */ /* 0x004fe20000410000 */
[----:B------:R-:W2:Y:S01]  /*9df0*/  SHFL.IDX PT, R223, R223, R233, 0x1f ;  /* 0x00001fe9dfdf7589 */ /* 0x000ea200000e0000 */
[----:B------:R-:W-:Y:S01]  /*9e00*/  FMUL.FTZ R52, R52, R44 ;  /* 0x0000002c34347220 */ /* 0x000fe20000410000 */
[----:B------:R-:W-:Y:S01]  /*9e10*/  FMUL.FTZ R44, R92, R46 ;  /* 0x0000002e5c2c7220 */ /* 0x000fe20000410000 */
[----:B------:R-:W-:Y:S01]  /*9e20*/  FMUL.FTZ R46, R91, R124 ;  /* 0x0000007c5b2e7220 */ /* 0x000fe20000410000 */
        /* <DEDUP_REMOVED lines=31> */
[----:B------:R-:W-:Y:S01]  /*a020*/  IADD3 R230, R7, 0x4, RZ ;  /* 0x0000000407e67810 */ /* 0x000fe20007ffe0ff */
[----:B------:R-:W-:Y:S01]  /*a030*/  FMUL.FTZ R131, R131, R214 ;  /* 0x000000d683837220 */ /* 0x000fe20000410000 */
[C---:B------:R-:W-:Y:S01]  /*a040*/  IADD3 R217, R7.reuse, 0x10, RZ ;  /* 0x0000001007d97810 */ /* 0x040fe20007ffe0ff */
[--C-:B------:R-:W-:Y:S01]  /*a050*/  FADD.FTZ R60, R60, -R91.reuse ;  /* 0x8000005b3c3c7221 */ /* 0x100fe20000010000 */
[----:B------:R-:W-:Y:S01]  /*a060*/  FADD.FTZ R62, R62, -R91 ;  /* 0x8000005b3e3e7221 */ /* 0x000fe20000010000 */
[----:B------:R-:W-:Y:S01]  /*a070*/  VIADD R214, R7, 0x14 ;  /* 0x0000001407d67836 */ /* 0x000fe20000000000 */
[----:B------:R-:W-:Y:S01]  /*a080*/  LDS R91, [R14+0x400] ;  /* 0x000400000e5b7984 */ /* 0x000fe20000000800 */
[----:B------:R-:W-:Y:S01]  /*a090*/  FMUL.FTZ R53, R53, R47 ;  /* 0x0000002f35357220 */ /* 0x000fe20000410000 */
[----:B------:R-:W-:Y:S01]  /*a0a0*/  FMUL.FTZ R50, R235, R48 ;  /* 0x00000030eb327220 */ /* 0x000fe20000410000 */
[----:B------:R-:W-:-:S02]  /*a0b0*/  VIADD R232, R7, 0x18 ;  /* 0x0000001807e87836 */ /* 0x000fc40000000000 */
        /* <DEDUP_REMOVED lines=401> */
.L_x_2102:
        /* <DEDUP_REMOVED lines=70> */
.L_x_2103:
[----:B--2---:R-:W2:Y:S01]  /*be30*/  LDL R5, [R1+0x40] ;  /* 0x0000400001057983 */ /* 0x004ea20000100800 */
        /* <DEDUP_REMOVED lines=11> */
.L_x_2093:
[----:B------:R-:W-:-:S06]  /*bef0*/  UISETP.GE.AND UP0, UPT, UR43, UR42, UPT ;  /* 0x0000002a2b00728c */ /* 0x000fcc000bf06270 */
[----:B------:R-:W-:-:S13]  /*bf00*/  PLOP3.LUT P0, PT, PT, PT, UP0, 0x80, 0x0 ;  /* 0x000000000000781c */ /* 0x000fda0003f0f008 */
[----:B------:R-:W-:Y:S05]  /*bf10*/  @P0 BRA `(.L_x_2105) ;  /* 0x0000005800200947 */ /* 0x000fea0003800000 */
[----:B------:R-:W2:Y:S04]  /*bf20*/  LDL.LU R12, [R1+0x68] ;  /* 0x00006800010c7983 */ /* 0x000ea80000300800 */
[----:B------:R-:W3:Y:S01]  /*bf30*/  LDL.LU R20, [R1+0x50] ;  /* 0x0000500001147983 */ /* 0x000ee20000300800 */
[----:B------:R-:W4:Y:S01]  /*bf40*/  S2R R10, SR_TID.X ;  /* 0x00000000000a7919 */ /* 0x000f220000002100 */
[----:B------:R-:W5:Y:S01]  /*bf50*/  S2R R5, SR_TID.X ;  /* 0x0000000000057919 */ /* 0x000f620000002100 */
[C---:B----4-:R-:W-:Y:S02]  /*bf60*/  VIADD R13, R10.reuse, 0xffffff80 ;  /* 0xffffff800a0d7836 */ /* 0x050fe40000000000 */
[----:B------:R-:W-:Y:S01]  /*bf70*/  VIADD R14, R10, 0xffffff80 ;  /* 0xffffff800a0e7836 */ /* 0x000fe20000000000 */
[----:B-----5:R-:W-:-:S02]  /*bf80*/  IADD3 R5, R5, -0x80, RZ ;  /* 0xffffff8005057810 */ /* 0x020fc40007ffe0ff */
[----:B------:R-:W-:Y:S02]  /*bf90*/  SHF.R.S32.HI R13, RZ, 0x1f, R13 ;  /* 0x0000001fff0d7819 */ /* 0x000fe4000001140d */
[----:B------:R-:W-:Y:S02]  /*bfa0*/  SHF.R.S32.HI R6, RZ, 0x1f, R5 ;  /* 0x0000001fff067819 */ /* 0x000fe40000011405 */
[----:B------:R-:W-:Y:S02]  /*bfb0*/  LEA.HI R13, R13, R14, RZ, 0x7 ;  /* 0x0000000e0d0d7211 */ /* 0x000fe400078f38ff */
[----:B------:R-:W-:Y:S02]  /*bfc0*/  LEA.HI R7, R6, R5, RZ, 0x5 ;  /* 0x0000000506077211 */ /* 0x000fe400078f28ff */
        /* <DEDUP_REMOVED lines=15> */
[----:B------:R-:W-:Y:S02]  /*c0c0*/  IADD3 R8, R5, -R8, RZ ;  /* 0x8000000805087210 */ /* 0x000fe40007ffe0ff */
[----:B------:R-:W-:Y:S02]  /*c0d0*/  LOP3.LUT R10, R10, 0xfffffff8, RZ, 0xc0, !PT ;  /* 0xfffffff80a0a7812 */ /* 0x000fe400078ec0ff */
[----:B------:R-:W-:Y:S02]  /*c0e0*/  LOP3.LUT R12, R7, 0x3fffffe, RZ, 0xc0, !PT ;  /* 0x03fffffe070c7812 */ /* 0x000fe400078ec0ff */
[----:B------:R-:W-:Y:S01]  /*c0f0*/  SHF.R.S32.HI R7, RZ, 0x1f, R8 ;  /* 0x0000001fff077819 */ /* 0x000fe20000011408 */
[----:B------:R-:W-:Y:S01]  /*c100*/  IMAD.IADD R10, R9, 0x1, -R10 ;  /* 0x00000001090a7824 */ /* 0x000fe200078e0a0a */
[----:B------:R-:W-:Y:S01]  /*c110*/  LEA.HI R9, R6, R5, RZ, 0x2 ;  /* 0x0000000506097211 */ /* 0x000fe200078f10ff */
[----:B------:R-:W-:Y:S01]  /*c120*/  IMAD.IADD R13, R13, 0x1, -R12 ;  /* 0x000000010d0d7824 */ /* 0x000fe200078e0a0c */
[----:B------:R-:W-:-:S02]  /*c130*/  LEA.HI R6, R7, R8, RZ, 0x3 ;  /* 0x0000000807067211 */ /* 0x000fc400078f18ff */
[----:B------:R-:W-:Y:S02]  /*c140*/  LEA.HI R8, R7, R8, RZ, 0x2 ;  /* 0x0000000807087211 */ /* 0x000fe400078f10ff */
[--C-:B------:R-:W-:Y:S02]  /*c150*/  SHF.R.S32.HI R7, RZ, 0x3, R6.reuse ;  /* 0x00000003ff077819 */ /* 0x100fe40000011406 */
[----:B------:R-:W-:Y:S02]  /*c160*/  LOP3.LUT R12, R9, 0xfffffffc, RZ, 0xc0, !PT ;  /* 0xfffffffc090c7812 */ /* 0x000fe400078ec0ff */
[----:B------:R-:W-:Y:S02]  /*c170*/  SHF.R.S32.HI R6, RZ, 0x1f, R6 ;  /* 0x0000001fff067819 */ /* 0x000fe40000011406 */
[----:B------:R-:W-:Y:S02]  /*c180*/  LEA R10, R11, R10, 0x4 ;  /* 0x0000000a0b0a7211 */ /* 0x000fe400078e20ff */
[----:B------:R-:W-:Y:S01]  /*c190*/  SHF.R.S32.HI R11, RZ, 0x2, R8 ;  /* 0x00000002ff0b7819 */ /* 0x000fe20000011408 */
[----:B------:R-:W-:Y:S01]  /*c1a0*/  IMAD.IADD R9, R5, 0x1, -R12 ;  /* 0x0000000105097824 */ /* 0x000fe200078e0a0c */
[----:B------:R-:W-:-:S02]  /*c1b0*/  LEA.HI R6, R6, R7, RZ, 0x4 ;  /* 0x0000000706067211 */ /* 0x000fc400078f20ff */
[----:B------:R-:W-:Y:S01]  /*c1c0*/  IADD3 R5, R11, 0x8, RZ ;  /* 0x000000080b057810 */ /* 0x000fe20007ffe0ff */
[----:B------:R-:W-:Y:S01]  /*c1d0*/  IMAD R19, R13, 0x40, R10 ;  /* 0x000000400d137824 */ /* 0x000fe200078e020a */
[----:B------:R-:W-:Y:S01]  /*c1e0*/  LOP3.LUT R6, R6, 0x1ffffff0, RZ, 0xc0, !PT ;  /* 0x1ffffff006067812 */ /* 0x000fe200078ec0ff */
[----:B------:R-:W-:Y:S01]  /*c1f0*/  VIADD R12, R11, 0x10 ;  /* 0x000000100b0c7836 */ /* 0x000fe20000000000 */
[----:B------:R-:W-:Y:S02]  /*c200*/  LEA.HI R10, R5, R5, RZ, 0x1 ;  /* 0x00000005050a7211 */ /* 0x000fe400078f08ff */
[----:B------:R-:W-:Y:S01]  /*c210*/  LEA.HI R8, R8, R11, RZ, 0x1 ;  /* 0x0000000b08087211 */ /* 0x000fe200078f08ff */
[----:B------:R-:W-:Y:S01]  /*c220*/  IMAD.IADD R7, R7, 0x1, -R6 ;  /* 0x0000000107077824 */ /* 0x000fe200078e0a06 */
[----:B------:R-:W-:Y:S02]  /*c230*/  LEA.HI R13, R12, R12, RZ, 0x1 ;  /* 0x0000000c0c0d7211 */ /* 0x000fe400078f08ff */
[----:B------:R-:W-:Y:S01]  /*c240*/  LOP3.LUT R6, R10, 0xfffffffe, RZ, 0xc0, !PT ;  /* 0xfffffffe0a067812 */ /* 0x000fe200078ec0ff */
[----:B------:R-:W-:Y:S01]  /*c250*/  VIADD R14, R11, 0x18 ;  /* 0x000000180b0e7836 */ /* 0x000fe20000000000 */
[----:B------:R-:W-:-:S02]  /*c260*/  LOP3.LUT R8, R8, 0xfffffffe, RZ, 0xc0, !PT ;  /* 0xfffffffe08087812 */ /* 0x000fc400078ec0ff */
[----:B------:R-:W-:Y:S01]  /*c270*/  LOP3.LUT R15, R13, 0xfffffffe, RZ, 0xc0, !PT ;  /* 0xfffffffe0d0f7812 */ /* 0x000fe200078ec0ff */
[----:B------:R-:W-:Y:S01]  /*c280*/  IMAD.IADD R6, R5, 0x1, -R6 ;  /* 0x0000000105067824 */ /* 0x000fe200078e0a06 */
[--C-:B------:R-:W-:Y:S02]  /*c290*/  SHF.R.S32.HI R5, RZ, 0x1, R10.reuse ;  /* 0x00000001ff057819 */ /* 0x100fe4000001140a */
[----:B------:R-:W-:Y:S02]  /*c2a0*/  SHF.R.S32.HI R10, RZ, 0x1f, R10 ;  /* 0x0000001fff0a7819 */ /* 0x000fe4000001140a */
[----:B------:R-:W-:Y:S02]  /*c2b0*/  IADD3 R8, R11, -R8, RZ ;  /* 0x800000080b087210 */ /* 0x000fe40007ffe0ff */
[----:B------:R-:W-:Y:S02]  /*c2c0*/  IADD3 R15, R12, -R15, RZ ;  /* 0x8000000f0c0f7210 */ /* 0x000fe40007ffe0ff */
[----:B------:R-:W-:-:S02]  /*c2d0*/  SHF.R.S32.HI R11, RZ, 0x1, R13 ;  /* 0x00000001ff0b7819 */ /* 0x000fc4000001140d */
[----:B------:R-:W-:Y:S02]  /*c2e0*/  SHF.R.S32.HI R12, RZ, 0x1f, R13 ;  /* 0x0000001fff0c7819 */ /* 0x000fe4000001140d */
[----:B------:R-:W-:Y:S02]  /*c2f0*/  LEA.HI R17, R14, R14, RZ, 0x1 ;  /* 0x0000000e0e117211 */ /* 0x000fe400078f08ff */
[----:B------:R-:W-:Y:S02]  /*c300*/  LEA.HI R10, R10, R5, RZ, 0x4 ;  /* 0x000000050a0a7211 */ /* 0x000fe400078f20ff */
[----:B------:R-:W-:Y:S02]  /*c310*/  LEA.HI R12, R12, R11, RZ, 0x4 ;  /* 0x0000000b0c0c7211 */ /* 0x000fe400078f20ff */
[--C-:B------:R-:W-:Y:S02]  /*c320*/  SHF.R.S32.HI R13, RZ, 0x1, R17.reuse ;  /* 0x00000001ff0d7819 */ /* 0x100fe40000011411 */
[----:B-1----:R-:W-:-:S02]  /*c330*/  SHF.R.S32.HI R18, RZ, 0x1f, R17 ;  /* 0x0000001fff127819 */ /* 0x002fc40000011411 */
[----:B------:R-:W-:Y:S02]  /*c340*/  LOP3.LUT R10, R10, 0x1ffffff0, RZ, 0xc0, !PT ;  /* 0x1ffffff00a0a7812 */ /* 0x000fe400078ec0ff */
[----:B------:R-:W-:Y:S02]  /*c350*/  LOP3.LUT R12, R12, 0x1ffffff0, RZ, 0xc0, !PT ;  /* 0x1ffffff00c0c7812 */ /* 0x000fe400078ec0ff */
[----:B------:R-:W-:Y:S01]  /*c360*/  LEA.HI R18, R18, R13, RZ, 0x4 ;  /* 0x0000000d12127211 */ /* 0x000fe200078f20ff */
[----:B------:R-:W-:Y:S01]  /*c370*/  IMAD.IADD R5, R5, 0x1, -R10 ;  /* 0x0000000105057824 */ /* 0x000fe200078e0a0a */
[----:B------:R-:W-:Y:S02]  /*c380*/  IADD3 R12, R11, -R12, RZ ;  /* 0x8000000c0b0c7210 */ /* 0x000fe40007ffe0ff */
[----:B------:R-:W-:Y:S02]  /*c390*/  LOP3.LUT R17, R17, 0xfffffffe, RZ, 0xc0, !PT ;  /* 0xfffffffe11117812 */ /* 0x000fe400078ec0ff */
[----:B------:R-:W-:Y:S01]  /*c3a0*/  LOP3.LUT R18, R18, 0x1ffffff0, RZ, 0xc0, !PT ;  /* 0x1ffffff012127812 */ /* 0x000fe200078ec0ff */
[----:B------:R-:W-:Y:S01]  /*c3b0*/  IMAD R8, R7, 0x8, R8 ;  /* 0x0000000807087824 */ /* 0x000fe200078e0208 */
[----:B------:R-:W-:Y:S01]  /*c3c0*/  LEA R7, R5, R6, 0x3 ;  /* 0x0000000605077211 */ /* 0x000fe200078e18ff */
[----:B------:R-:W-:-:S02]  /*c3d0*/  IMAD R5, R12, 0x8, R15 ;  /* 0x000000080c057824 */ /* 0x000fc400078e020f */
[----:B------:R-:W-:Y:S02]  /*c3e0*/  IMAD.IADD R17, R14, 0x1, -R17 ;  /* 0x000000010e117824 */ /* 0x000fe400078e0a11 */
[----:B------:R-:W-:Y:S01]  /*c3f0*/  IMAD.IADD R18, R13, 0x1, -R18 ;  /* 0x000000010d127824 */ /* 0x000fe200078e0a12 */
[----:B------:R-:W-:Y:S03]  /*c400*/  STL [R1+0x84], R8 ;  /* 0x0000840801007387 */ /* 0x000fe60000100800 */
[----:B------:R-:W-:Y:S01]  /*c410*/  IMAD R6, R18, 0x8, R17 ;  /* 0x0000000812067824 */ /* 0x000fe200078e0211 */
[----:B------:R-:W-:Y:S04]  /*c420*/  STL [R1+0x80], R7 ;  /* 0x0000800701007387 */ /* 0x000fe80000100800 */
[----:B------:R3:W-:Y:S04]  /*c430*/  STL [R1+0x7c], R5 ;  /* 0x00007c0501007387 */ /* 0x0007e80000100800 */
[----:B------:R1:W-:Y:S01]  /*c440*/  STL [R1+0x78], R6 ;  /* 0x0000780601007387 */ /* 0x0003e20000100800 */
[----:B---3--:R-:W-:-:S05]  /*c450*/  LEA R5, R20, R16, 0xd ;  /* 0x0000001014057211 */ /* 0x008fca00078e68ff */
[C---:B-1----:R-:W-:Y:S02]  /*c460*/  VIADD R6, R5.reuse, 0x4000 ;  /* 0x0000400005067836 */ /* 0x042fe40000000000 */
[----:B------:R-:W-:Y:S01]  /*c470*/  VIADD R7, R5, 0x20c00 ;  /* 0x00020c0005077836 */ /* 0x000fe20000000000 */
        /* <DEDUP_REMOVED lines=11> */
[C---:B------:R-:W-:Y:S01]  /*c530*/  IADD3 R24, R12.reuse, 0x2, RZ ;  /* 0x000000020c187810 */ /* 0x040fe20007ffe0ff */
[----:B------:R2:W-:Y:S01]  /*c540*/  STL [R1+0x6c], R12 ;  /* 0x00006c0c01007387 */ /* 0x0005e20000100800 */
[----:B------:R-:W-:Y:S01]  /*c550*/  VIADD R20, R12, 0x6 ;  /* 0x000000060c147836 */ /* 0x000fe20000000000 */
[----:B------:R-:W-:Y:S01]  /*c560*/  MOV R11, 0x40000040 ;  /* 0x40000040000b7802 */ /* 0x000fe20000000f00 */
[C---:B------:R-:W-:Y:S01]  /*c570*/  VIADD R10, R5.reuse, 0x6 ;  /* 0x00000006050a7836 */ /* 0x040fe20000000000 */
[----:B------:R-:W-:Y:S01]  /*c580*/  STL [R1+0x74], R6 ;  /* 0x0000740601007387 */ /* 0x000fe20000100800 */
[----:B------:R-:W-:Y:S01]  /*c590*/  IADD3 R14, R5, 0x2, RZ ;  /* 0x00000002050e7810 */ /* 0x000fe20007ffe0ff */
[----:B------:R-:W-:-:S02]  /*c5a0*/  IMAD.MOV.U32 R15, RZ, RZ, 0x40000040 ;  /* 0x40000040ff0f7424 */ /* 0x000fc400078e00ff */
[----:B------:R3:W-:Y:S01]  /*c5b0*/  STL [R1+0x68], R5 ;  /* 0x0000680501007387 */ /* 0x0007e20000100800 */
[----:B------:R-:W-:Y:S02]  /*c5c0*/  IMAD.MOV.U32 R13, RZ, RZ, 0x40000040 ;  /* 0x40000040ff0d7424 */ /* 0x000fe400078e00ff */
[----:B--2---:R-:W-:Y:S01]  /*c5d0*/  VIADD R12, R5, 0x4 ;  /* 0x00000004050c7836 */ /* 0x004fe20000000000 */
[----:B------:R2:W-:Y:S04]  /*c5e0*/  STL.64 [R1+0x60], R24 ;  /* 0x0000601801007387 */ /* 0x0005e80000100a00 */
[----:B------:R2:W-:Y:S04]  /*c5f0*/  STL.64 [R1+0x58], R22 ;  /* 0x0000581601007387 */ /* 0x0005e80000100a00 */
[----:B------:R2:W-:Y:S04]  /*c600*/  STL.64 [R1+0x50], R20 ;  /* 0x0000501401007387 */ /* 0x0005e80000100a00 */
[----:B------:R2:W-:Y:S04]  /*c610*/  STL.64 [R1+0x38], R10 ;  /* 0x0000380a01007387 */ /* 0x0005e80000100a00 */
[----:B------:R2:W-:Y:S04]  /*c620*/  STL.64 [R1+0x48], R14 ;  /* 0x0000480e01007387 */ /* 0x0005e80000100a00 */
[----:B------:R2:W-:Y:S01]  /*c630*/  STL.64 [R1+0x40], R12 ;  /* 0x0000400c01007387 */ /* 0x0005e20000100a00 */
[C---:B---3--:R-:W-:Y:S01]  /*c640*/  IADD3 R5, R9.reuse, 0x4, RZ ;  /* 0x0000000409057810 */ /* 0x048fe20007ffe0ff */
[C---:B------:R-:W-:Y:S01]  /*c650*/  VIADD R7, R9.reuse, 0x8 ;  /* 0x0000000809077836 */ /* 0x040fe20000000000 */
[C---:B------:R-:W-:Y:S01]  /*c660*/  IADD3 R5, R9.reuse, 0x10, RZ ;  /* 0x0000001009057810 */ /* 0x040fe20007ffe0ff */
[C---:B------:R-:W-:Y:S01]  /*c670*/  VIADD R6, R9.reuse, 0xc ;  /* 0x0000000c09067836 */ /* 0x040fe20000000000 */
[C---:B------:R-:W-:Y:S01]  /*c680*/  IADD3 R5, R9.reuse, 0x1c, RZ ;  /* 0x0000001c09057810 */ /* 0x040fe20007ffe0ff */
[----:B------:R-:W-:Y:S01]  /*c690*/  VIADD R7, R9, 0x14 ;  /* 0x0000001409077836 */ /* 0x000fe20000000000 */
[----:B------:R-:W-:Y:S01]  /*c6a0*/  IADD3 R7, -R19, UR4, RZ ;  /* 0x0000000413077c10 */ /* 0x000fe2000fffe1ff */
[----:B------:R-:W-:-:S02]  /*c6b0*/  VIADD R6, R9, 0x18 ;  /* 0x0000001809067836 */ /* 0x000fc40000000000 */
[----:B-1----:R-:W-:-:S07]  /*c6c0*/  IMAD R8, R8, -0x80, -R19 ;  /* 0xffffff8008087824 */ /* 0x002fce00078e0a13 */
.L_x_2116:
[----:B------:R-:W-:-:S05]  /*c6d0*/  IMAD.U32 R5, RZ, RZ, UR36 ;  /* 0x00000024ff057e24 */ /* 0x000fca000f8e00ff */
[----:B------:R-:W-:-:S04]  /*c6e0*/  LOP3.LUT R5, R5, 0x1, RZ, 0xfc, !PT ;  /* 0x0000000105057812 */ /* 0x000fc800078efcff */
[----:B------:R-:W-:-:S13]  /*c6f0*/  ISETP.NE.AND P6, PT, R5, 0x3, PT ;  /* 0x000000030500780c */ /* 0x000fda0003fc5270 */
[----:B------:R-:W-:Y:S05]  /*c700*/  @!P6 BRA `(.L_x_2106) ;  /* 0x000000000004e947 */ /* 0x000fea0003800000 */
[----:B------:R-:W-:Y:S01]  /*c710*/  BPT.TRAP 0x1 ;  /* 0x000000040000795c */ /* 0x000fe20000300000 */
.L_x_2106:
[----:B------:R-:W-:Y:S01]  /*c720*/  IMAD R6, R0, 0x8, R16 ;  /* 0x0000000800067824 */ /* 0x000fe200078e0210 */
[----:B--2---:R-:W-:-:S04]  /*c730*/  SHF.L.U32 R23, R4, 0x1f, RZ ;  /* 0x0000001f04177819 */ /* 0x004fc800000006ff */
[----:B------:R1:W2:Y:S01]  /*c740*/  SYNCS.PHASECHK.TRANS64.TRYWAIT P0, [R6+URZ+0x30c10], R23 ;  /* 0x030c1017060075a7 */ /* 0x0002a2000800017f */
[----:B------:R-:W-:Y:S05]  /*c750*/  @!P6 BRA `(.L_x_2107) ;  /* 0x000000000004e947 */ /* 0x000fea0003800000 */
[----:B------:R-:W-:Y:S01]  /*c760*/  BPT.TRAP 0x1 ;  /* 0x000000040000795c */ /* 0x000fe20000300000 */
.L_x_2107:
[----:B------:R-:W-:-:S04]  /*c770*/  IADD3 R5, R16, 0x10000, RZ ;  /* 0x0001000010057810 */ /* 0x000fc80007ffe0ff */
[----:B------:R-:W-:-:S04]  /*c780*/  SHF.R.U32.HI R5, RZ, 0x4, R5 ;  /* 0x00000004ff057819 */ /* 0x000fc80000011605 */
[----:B------:R-:W-:-:S04]  /*c790*/  LOP3.LUT R5, R5, 0x3fff, RZ, 0xc0, !PT ;  /* 0x00003fff05057812 */ /* 0x000fc800078ec0ff */
[----:B------:R-:W-:Y:S01]  /*c7a0*/  LOP3.LUT R11, R5, 0x10000, RZ, 0xfc, !PT ;  /* 0x00010000050b7812 */ /* 0x000fe200078efcff */
[----:B--2---:R-:W-:Y:S06]  /*c7b0*/  @P0 BRA `(.L_x_2108) ;  /* 0x0000000000080947 */ /* 0x004fec0003800000 */
[----:B------:R-:W2:Y:S02]  /*c7c0*/  SYNCS.PHASECHK.TRANS64.TRYWAIT P0, [R6+URZ+0x30c10], R23 ;  /* 0x030c1017060075a7 */ /* 0x000ea4000800017f */
[----:B--2---:R-:W-:Y:S05]  /*c7d0*/  @!P0 BRA `(.L_x_2109) ;  /* 0x0000009400088947 */ /* 0x004fea0003800000 */
.L_x_2108:
        /* <DEDUP_REMOVED lines=63> */
.L_x_2110:
[----:B------:R1:W1:Y:S01]  /*cbd0*/  SYNCS.PHASECHK.TRANS64.TRYWAIT P0, [R6+URZ+0x30c30], R23 ;  /* 0x030c3017060075a7 */ /* 0x000262000800017f */
[----:B------:R-:W-:Y:S05]  /*cbe0*/  @!P6 BRA `(.L_x_2111) ;  /* 0x000000000004e947 */ /* 0x000fea0003800000 */
[----:B------:R-:W-:Y:S01]  /*cbf0*/  BPT.TRAP 0x1 ;  /* 0x000000040000795c */ /* 0x000fe20000300000 */
.L_x_2111:
[----:B-1----:R-:W-:Y:S05]  /*cc00*/  @P0 BRA `(.L_x_2112) ;  /* 0x0000000000080947 */ /* 0x002fea0003800000 */
[----:B------:R-:W1:Y:S02]  /*cc10*/  SYNCS.PHASECHK.TRANS64.TRYWAIT P0, [R6+URZ+0x30c30], R23 ;  /* 0x030c3017060075a7 */ /* 0x000e64000800017f */
[----:B-1----:R-:W-:Y:S05]  /*cc20*/  @!P0 BRA `(.L_x_2113) ;  /* 0x0000009000088947 */ /* 0x002fea0003800000 */
.L_x_2112:
        /* <DEDUP_REMOVED lines=139> */
[----:B------:R1:W-:Y:S01]  /*d4e0*/  MUFU.TANH R6, R126 ;  /* 0x0000007e00067308 */ /* 0x0003e20000002400 */
[----:B--2---:R-:W-:Y:S01]  /*d4f0*/  IADD3 R2, -R2, 0x8, RZ ;  /* 0x0000000802027810 */ /* 0x004fe20007ffe1ff */
[----:B------:R-:W1:Y:S01]  /*d500*/  LDC.64 R94, c[0x0][0x748] ;  /* 0x0001d200ff5e7b82 */ /* 0x000e620000000a00 */
        /* <DEDUP_REMOVED lines=11> */
[----:B------:R-:W-:Y:S01]  /*d5c0*/  IMAD.IADD R96, R7, 0x1, R96 ;  /* 0x0000000107607824 */ /* 0x000fe200078e0260 */
[----:B------:R-:W-:-:S03]  /*d5d0*/  UIADD3 UR6, UR6, 0x6, URZ ;  /* 0x0000000606067890 */ /* 0x000fc6000fffe03f */
[----:B------:R-:W4:Y:S01]  /*d5e0*/  MUFU.TANH R90, R90 ;  /* 0x0000005a005a7308 */ /* 0x000f220000002400 */
        /* <DEDUP_REMOVED lines=120> */
[----:B------:R-:W-:-:S02]  /*dd70*/  ISETP.GE.AND P5, PT, R128, 0x20, PT ;  /* 0x000000208000780c */ /* 0x000fc40003fa6270 */
[----:B------:R-:W-:Y:S01]  /*dd80*/  LEA R136, R0, R136, 0xa ;  /* 0x0000008800887211 */ /* 0x000fe200078e50ff */
[----:B------:R-:W-:Y:S01]  /*dd90*/  VIADD R223, R9, 0x4 ;  /* 0x0000000409df7836 */ /* 0x000fe20000000000 */
[----:B------:R-:W-:Y:S01]  /*dda0*/  ISETP.GE.AND P4, PT, R128, 0x21, PT ;  /* 0x000000218000780c */ /* 0x000fe20003f86270 */
[----:B------:R-:W-:Y:S01]  /*ddb0*/  FMUL.FTZ R138, R129, UR9 ;  /* 0x00000009818a7c20 */ /* 0x000fe20008410000 */
[----:B----4-:R-:W-:Y:S01]  /*ddc0*/  FSEL R103, R90, -INF , !P0 ;  /* 0xff8000005a677808 */ /* 0x010fe20004000000 */
[----:B------:R4:W-:Y:S01]  /*ddd0*/  MUFU.TANH R146, R119 ;  /* 0x0000007700927308 */ /* 0x0009e20000002400 */
[----:B-1----:R-:W-:Y:S01]  /*dde0*/  FSEL R109, R91, -INF , !P1 ;  /* 0xff8000005b6d7808 */ /* 0x002fe20004800000 */
[----:B------:R-:W1:Y:S01]  /*ddf0*/  SHFL.IDX PT, R226, R224, R9, 0x1f ;  /* 0x00001f09e0e27589 */ /* 0x000e6200000e0000 */
[C---:B------:R-:W-:Y:S01]  /*de00*/  ISETP.GE.AND P0, PT, R128.reuse, 0x28, PT ;  /* 0x000000288000780c */ /* 0x040fe20003f06270 */
[----:B------:R-:W-:Y:S01]  /*de10*/  VIADD R231, R9, 0x8 ;  /* 0x0000000809e77836 */ /* 0x000fe20000000000 */
[----:B------:R-:W-:Y:S01]  /*de20*/  ISETP.GE.AND P1, PT, R128, 0x29, PT ;  /* 0x000000298000780c */ /* 0x000fe20003f26270 */
[----:B------:R-:W-:Y:S01]  /*de30*/  ULDC UR4, c[0x0][0x744] ;  /* 0x0001d10000047ab9 */ /* 0x000fe20000000800 */
        /* <DEDUP_REMOVED lines=34> */
[----:B----4-:R-:W-:Y:S02]  /*e060*/  FSEL R119, R160, -INF , !P1 ;  /* 0xff800000a0777808 */ /* 0x010fe40004800000 */
        /* <DEDUP_REMOVED lines=8> */
[----:B------:R-:W4:Y:S01]  /*e0f0*/  MUFU.TANH R147, R118 ;  /* 0x0000007600937308 */ /* 0x000f220000002400 */
        /* <DEDUP_REMOVED lines=20> */
[----:B---3--:R-:W-:Y:S02]  /*e240*/  FSEL R111, R155, -INF , !P5 ;  /* 0xff8000009b6f7808 */ /* 0x008fe40006800000 */
        /* <DEDUP_REMOVED lines=16> */
[----:B----4-:R-:W-:-:S02]  /*e350*/  FSEL R98, R147, -INF , !P2 ;  /* 0xff80000093627808 */ /* 0x010fc40005000000 */
        /* <DEDUP_REMOVED lines=21> */
[C---:B------:R-:W-:Y:S02]  /*e4b0*/  ISETP.GT.OR P2, PT, R221.reuse, 0x68, !P2 ;  /* 0x00000068dd00780c */ /* 0x040fe40005744670 */
[C---:B------:R-:W-:Y:S02]  /*e4c0*/  ISETP.GT.OR P0, PT, R221.reuse, 0x69, !P0 ;  /* 0x00000069dd00780c */ /* 0x040fe40004704670 */
[----:B------:R-:W-:Y:S02]  /*e4d0*/  ISETP.GT.OR P1, PT, R221, 0x70, !P1 ;  /* 0x00000070dd00780c */ /* 0x000fe40004f24670 */
[----:B------:R-:W-:-:S02]  /*e4e0*/  R2UR UR8, R136 ;  /* 0x00000000880872ca */ /* 0x000fc400000e0000 */
[----:B------:R-:W-:Y:S02]  /*e4f0*/  FSEL R129, R6, -INF , !P2 ;  /* 0xff80000006817808 */ /* 0x000fe40005000000 */
[----:B--2---:R-:W-:Y:S02]  /*e500*/  FSEL R139, R5, -INF , !P0 ;  /* 0xff800000058b7808 */ /* 0x004fe40004000000 */
[----:B----4-:R-:W-:Y:S02]  /*e510*/  FSEL R136, R2, -INF , !P1 ;  /* 0xff80000002887808 */ /* 0x010fe40004800000 */
[C---:B------:R-:W-:Y:S02]  /*e520*/  ISETP.GE.AND P2, PT, R128.reuse, 0x71, PT ;  /* 0x000000718000780c */ /* 0x040fe40003f46270 */
[C---:B------:R-:W-:Y:S02]  /*e530*/  ISETP.GE.AND P0, PT, R128.reuse, 0x78, PT ;  /* 0x000000788000780c */ /* 0x040fe40003f06270 */
[----:B------:R-:W-:-:S02]  /*e540*/  ISETP.GE.AND P1, PT, R128, 0x79, PT ;  /* 0x000000798000780c */ /* 0x000fc40003f26270 */
[----:B------:R1:W-:Y:S02]  /*e550*/  MUFU.TANH R128, R212 ;  /* 0x000000d400807308 */ /* 0x0003e40000002400 */
[----:B-1----:R-:W1:Y:S01]  /*e560*/  SHFL.IDX PT, R212, R224, R223, 0x1f ;  /* 0x00001fdfe0d47589 */ /* 0x002e6200000e0000 */
[C---:B------:R-:W-:Y:S02]  /*e570*/  ISETP.GT.OR P3, PT, R218.reuse, 0x71, !P3 ;  /* 0x00000071da00780c */ /* 0x040fe40005f64670 */
[C---:B------:R-:W-:Y:S02]  /*e580*/  ISETP.GT.OR P5, PT, R218.reuse, 0x78, !P5 ;  /* 0x00000078da00780c */ /* 0x040fe40006fa4670 */
[----:B------:R-:W-:Y:S02]  /*e590*/  ISETP.GT.OR P4, PT, R218, 0x79, !P4 ;  /* 0x00000079da00780c */ /* 0x000fe40006784670 */
[----:B------:R-:W2:Y:S01]  /*e5a0*/  SHFL.IDX PT, R218, R17, R9, 0x1f ;  /* 0x00001f0911da7589 */ /* 0x000ea200000e0000 */
[----:B------:R-:W-:Y:S01]  /*e5b0*/  IADD3 R232, R9, 0xc, RZ ;  /* 0x0000000c09e87810 */ /* 0x000fe20007ffe0ff */
[----:B------:R-:W-:-:S02]  /*e5c0*/  WARPGROUP.DEPBAR.LE gsb0, 0x0 ;  /* 0x00008000000079c5 */ /* 0x000fc40000010000 */
        /* <DEDUP_REMOVED lines=13> */
[----:B------:R-:W-:-:S02]  /*e6a0*/  VIADD R221, R9, 0x14 ;  /* 0x0000001409dd7836 */ /* 0x000fc40000000000 */
[----:B------:R-:W-:Y:S02]  /*e6b0*/  FFMA.FTZ R26, R214, UR4, -R218 ;  /* 0x00000004d61a7c23 */ /* 0x000fe400080108da */
[----:B------:R2:W4:Y:S01]  /*e6c0*/  MUFU.EX2 R214, R216 ;  /* 0x000000d800d67308 */ /* 0x0005220000000800 */
[----:B------:R-:W4:Y:S01]  /*e6d0*/  SHFL.IDX PT, R231, R17, R231, 0x1f ;  /* 0x00001fe711e77589 */ /* 0x000f2200000e0000 */
[--C-:B---3--:R-:W-:Y:S01]  /*e6e0*/  FADD.FTZ R218, R30, -R24.reuse ;  /* 0x800000181eda7221 */ /* 0x108fe20000010000 */
[----:B--2---:R-:W-:Y:S02]  /*e6f0*/  FADD.FTZ R216, R28, -R24 ;  /* 0x800000181cd87221 */ /* 0x004fe40000010000 */
[----:B------:R-:W2:Y:S04]  /*e700*/  SHFL.IDX PT, R28, R224, R27, 0x1f ;  /* 0x00001f1be01c7589 */ /* 0x000ea800000e0000 */
[----:B------:R1:W-:Y:S04]  /*e710*/  SHFL.IDX PT, R27, R224, R221, 0x1f ;  /* 0x00001fdde01b7589 */ /* 0x0003e800000e0000 */
[----:B------:R3:W2:Y:S01]  /*e720*/  SHFL.IDX PT, R30, R17, R232, 0x1f ;  /* 0x00001fe8111e7589 */ /* 0x0006a200000e0000 */
[--C-:B-1----:R-:W-:Y:S01]  /*e730*/  FADD.FTZ R221, R29, -R223.reuse ;  /* 0x800000df1ddd7221 */ /* 0x102fe20000010000 */
[----:B------:R-:W-:Y:S01]  /*e740*/  IADD3 R29, R9, 0x18, RZ ;  /* 0x00000018091d7810 */ /* 0x000fe20007ffe0ff */
[----:B------:R-:W-:Y:S01]  /*e750*/  FADD.FTZ R223, R31, -R223 ;  /* 0x800000df1fdf7221 */ /* 0x000fe20000010000 */
[----:B------:R-:W-:-:S04]  /*e760*/  VIADD R31, R9, 0x10 ;  /* 0x00000010091f7836 */ /* 0x000fc80000000000 */
        /* <DEDUP_REMOVED lines=10> */
[----:B------:R-:W-:Y:S01]  /*e810*/  IADD3 R32, R9, 0x14, RZ ;  /* 0x0000001409207810 */ /* 0x000fe20007ffe0ff */
        /* <DEDUP_REMOVED lines=12> */
[----:B------:R-:W-:Y:S02]  /*e8e0*/  VIADD R229, R9, 0x1c ;  /* 0x0000001c09e57836 */ /* 0x000fe40000000000 */
[--C-:B------:R-:W-:Y:S02]  /*e8f0*/  FADD.FTZ R225, R33, -R27.reuse ;  /* 0x8000001b21e17221 */ /* 0x100fe40000010000 */
[----:B------:R-:W2:Y:S04]  /*e900*/  SHFL.IDX PT, R33, R17, R34, 0x1f ;  /* 0x00001f2211217589 */ /* 0x000ea800000e0000 */
[----:B------:R-:W3:Y:S01]  /*e910*/  SHFL.IDX PT, R34, R17, R229, 0x1f ;  /* 0x00001fe511227589 */ /* 0x000ee200000e0000 */
[----:B------:R-:W-:Y:S01]  /*e920*/  FMUL.FTZ R226, R24, R226 ;  /* 0x000000e218e27220 */ /* 0x000fe20000410000 */
[--C-:B-1----:R-:W-:Y:S01]  /*e930*/  FFMA.FTZ R211, R211, UR4, -R32.reuse ;  /* 0x00000004d3d37c23 */ /* 0x102fe20008010820 */
[----:B------:R-:W-:Y:S01]  /*e940*/  FFMA.FTZ R32, R210, UR4, -R32 ;  /* 0x00000004d2207c23 */ /* 0x000fe20008010820 */
[----:B------:R-:W-:Y:S01]  /*e950*/  FFMA.FTZ R210, -R19, R19, 1 ;  /* 0x3f80000013d27423 */ /* 0x000fe20000010113 */
[----:B------:R-:W1:Y:S01]  /*e960*/  MUFU.EX2 R219, R219 ;  /* 0x000000db00db7308 */ /* 0x000e620000000800 */
[----:B------:R-:W-:-:S02]  /*e970*/  FADD.FTZ R228, R35, -R27 ;  /* 0x8000001b23e47221 */ /* 0x000fc40000010000 */
[----:B------:R-:W-:Y:S01]  /*e980*/  FMUL.FTZ R210, R210, R226 ;  /* 0x000000e2d2d27220 */ /* 0x000fe20000410000 */
[----:B------:R-:W4:Y:S01]  /*e990*/  SHFL.IDX PT, R35, R15, R9, 0x1f ;  /* 0x00001f090f237589 */ /* 0x000f2200000e0000 */
[----:B------:R-:W-:-:S03]  /*e9a0*/  IADD3 R226, R9, 0x4, RZ ;  /* 0x0000000409e27810 */ /* 0x000fc60007ffe0ff */
[----:B------:R2:W-:Y:S01]  /*e9b0*/  MUFU.EX2 R18, R31 ;  /* 0x0000001f00127308 */ /* 0x0005e20000000800 */
[----:B------:R-:W-:-:S07]  /*e9c0*/  VIADD R36, R9, 0xc ;  /* 0x0000000c09247836 */ /* 0x000fce0000000000 */
[----:B------:R3:W-:Y:S01]  /*e9d0*/  MUFU.EX2 R19, R32 ;  /* 0x0000002000137308 */ /* 0x0007e20000000800 */
[--C-:B--2---:R-:W-:Y:S01]  /*e9e0*/  FFMA.FTZ R31, R208, UR4, -R33.reuse ;  /* 0x00000004d01f7c23 */ /* 0x104fe20008010821 */
[----:B---3--:R-:W-:Y:S01]  /*e9f0*/  FFMA.FTZ R32, R209, UR4, -R33 ;  /* 0x00000004d1207c23 */ /* 0x008fe20008010821 */
[----:B------:R-:W-:Y:S02]  /*ea00*/  FFMA.FTZ R33, R206, UR4, -R34 ;  /* 0x00000004ce217c23 */ /* 0x000fe40008010822 */
[----:B------:R-:W2:Y:S03]  /*ea10*/  SHFL.IDX PT, R206, R15, R226, 0x1f ;  /* 0x00001fe20fce7589 */ /* 0x000ea600000e0000 */
[----:B------:R3:W-:Y:S01]  /*ea20*/  MUFU.EX2 R27, R231 ;  /* 0x000000e7001b7308 */ /* 0x0007e20000000800 */
[----:B------:R-:W-:Y:S01]  /*ea30*/  FFMA.FTZ R208, -R230, R230, 1 ;  /* 0x3f800000e6d07423 */ /* 0x000fe200000101e6 */
[----:B-1----:R-:W-:Y:S01]  /*ea40*/  FMUL.FTZ R227, R219, R227 ;  /* 0x000000e3dbe37220 */ /* 0x002fe20000410000 */
[----:B---3--:R-:W-:-:S02]  /*ea50*/  FADD.FTZ R231, R37, -R232 ;  /* 0x800000e825e77221 */ /* 0x008fc40000010000 */
[----:B------:R1:W3:Y:S01]  /*ea60*/  SHFL.IDX PT, R37, R15, R36, 0x1f ;  /* 0x00001f240f257589 */ /* 0x0002e200000e0000 */
[----:B------:R-:W-:Y:S01]  /*ea70*/  FMUL.FTZ R208, R208, R227 ;  /* 0x000000e3d0d07220 */ /* 0x000fe20000410000 */
[C---:B------:R-:W-:Y:S01]  /*ea80*/  VIADD R215, R9.reuse, 0x8 ;  /* 0x0000000809d77836 */ /* 0x040fe20000000000 */
[C---:B------:R-:W-:Y:S01]  /*ea90*/  IADD3 R227, R9.reuse, 0x10, RZ ;  /* 0x0000001009e37810 */ /* 0x040fe20007ffe0ff */
[--C-:B----4-:R-:W-:Y:S01]  /*eaa0*/  FFMA.FTZ R204, R204, UR4, -R35.reuse ;  /* 0x00000004cccc7c23 */ /* 0x110fe20008010823 */
[----:B------:R-:W-:Y:S02]  /*eab0*/  VIADD R230, R9, 0x18 ;  /* 0x0000001809e67836 */ /* 0x000fe40000000000 */
[----:B------:R-:W4:Y:S01]  /*eac0*/  SHFL.IDX PT, R209, R15, R215, 0x1f ;  /* 0x00001fd70fd17589 */ /* 0x000f2200000e0000 */
[----:B-1----:R-:W-:-:S03]  /*ead0*/  FFMA.FTZ R36, R205, UR4, -R35 ;  /* 0x00000004cd247c23 */ /* 0x002fc60008010823 */
[----:B------:R-:W1:Y:S01]  /*eae0*/  SHFL.IDX PT, R205, R15, R227, 0x1f ;  /* 0x00001fe30fcd7589 */ /* 0x000e6200000e0000 */
[----:B------:R2:W-:Y:S01]  /*eaf0*/  MUFU.EX2 R35, R204 ;  /* 0x000000cc00237308 */ /* 0x0005e20000000800 */
[----:B------:R-:W-:Y:S02]  /*eb00*/  FADD.FTZ R232, R39, -R232 ;  /* 0x800000e827e87221 */ /* 0x000fe40000010000 */
[----:B------:R-:W-:Y:S01]  /*eb10*/  SHFL.IDX PT, R39, R15, R230, 0x1f ;  /* 0x00001fe60f277589 */ /* 0x000fe200000e0000 */
[--C-:B--2---:R-:W-:Y:S01]  /*eb20*/  FFMA.FTZ R204, R122, UR4, -R206.reuse ;  /* 0x000000047acc7c23 */ /* 0x104fe200080108ce */
[----:B------:R-:W-:Y:S02]  /*eb30*/  FFMA.FTZ R206, R124, UR4, -R206 ;  /* 0x000000047cce7c23 */ /* 0x000fe400080108ce */
[----:B------:R-:W2:Y:S01]  /*eb40*/  SHFL.IDX PT, R122, R15, R229, 0x1f ;  /* 0x00001fe50f7a7589 */ /* 0x000ea200000e0000 */
        /* <DEDUP_REMOVED lines=8> */
[----:B-1----:R-:W-:-:S02]  /*ebd0*/  VIADD R211, R9, 0x14 ;  /* 0x0000001409d37836 */ /* 0x002fc40000000000 */
[----:B------:R-:W-:Y:S01]  /*ebe0*/  FFMA.FTZ R125, R125, UR4, -R209 ;  /* 0x000000047d7d7c23 */ /* 0x000fe200080108d1 */
[--C-:B------:R-:W-:Y:S02]  /*ebf0*/  FFMA.FTZ R123, R103, UR4, -R205.reuse ;  /* 0x00000004677b7c23 */ /* 0x100fe400080108cd */
[----:B------:R1:W-:Y:S01]  /*ec00*/  SHFL.IDX PT, R38, R15, R211, 0x1f ;  /* 0x00001fd30f267589 */ /* 0x0003e200000e0000 */
[----:B------:R-:W-:Y:S01]  /*ec10*/  IADD3 R209, R9, 0xc, RZ ;  /* 0x0000000c09d17810 */ /* 0x000fe20007ffe0ff */
[----:B------:R-:W-:Y:S01]  /*ec20*/  FFMA.FTZ R114, R114, UR4, -R205 ;  /* 0x0000000472727c23 */ /* 0x000fe200080108cd */
[----:B--2---:R-:W-:Y:S01]  /*ec30*/  FFMA.FTZ R205, R95, UR4, -R122 ;  /* 0x000000045fcd7c23 */ /* 0x004fe2000801087a */
[--C-:B------:R-:W-:Y:S01]  /*ec40*/  FFMA.FTZ R112, R112, UR4, -R39.reuse ;  /* 0x0000000470707c23 */ /* 0x100fe20008010827 */
[----:B-1----:R1:W-:Y:S01]  /*ec50*/  MUFU.EX2 R15, R204 ;  /* 0x000000cc000f7308 */ /* 0x0023e20000000800 */
        /* <DEDUP_REMOVED lines=39> */
[----:B------:R-:W-:-:S06]  /*eed0*/  VIADD R233, R9, 0xc ;  /* 0x0000000c09e97836 */ /* 0x000fcc0000000000 */
        /* <DEDUP_REMOVED lines=40> */
[----:B------:R-:W4:Y:S01]  /*f160*/  MUFU.EX2 R32, R32 ;  /* 0x0000002000207308 */ /* 0x000f220000000800 */
[----:B------:R-:W-:Y:S01]  /*f170*/  FFMA.FTZ R20, -R20, R20, 1 ;  /* 0x3f80000014147423 */ /* 0x000fe20000010114 */
[----:B------:R-:W-:Y:S01]  /*f180*/  FMUL.FTZ R224, R18, R224 ;  /* 0x000000e012e07220 */ /* 0x000fe20000410000 */
[----:B------:R-:W-:Y:S01]  /*f190*/  FMUL.FTZ R225, R17, R225 ;  /* 0x000000e111e17220 */ /* 0x000fe20000410000 */
[----:B------:R-:W-:Y:S01]  /*f1a0*/  FFMA.FTZ R21, -R21, R21, 1 ;  /* 0x3f80000015157423 */ /* 0x000fe20000010115 */
[C---:B------:R-:W-:Y:S01]  /*f1b0*/  VIADD R235, R9.reuse, 0x10 ;  /* 0x0000001009eb7836 */ /* 0x040fe20000000000 */
[----:B------:R-:W-:Y:S01]  /*f1c0*/  IADD3 R234, R9, 0x14, RZ ;  /* 0x0000001409ea7810 */ /* 0x000fe20007ffe0ff */
[----:B---3--:R-:W-:Y:S01]  /*f1d0*/  FFMA.FTZ R11, -R170, R170, 1 ;  /* 0x3f800000aa0b7423 */ /* 0x008fe200000101aa */
[----:B------:R-:W3:Y:S01]  /*f1e0*/  MUFU.EX2 R30, R30 ;  /* 0x0000001e001e7308 */ /* 0x000ee20000000800 */
[----:B-1----:R-:W-:Y:S01]  /*f1f0*/  FADD.FTZ R40, R40, -R218 ;  /* 0x800000da28287221 */ /* 0x002fe20000010000 */
[----:B------:R-:W-:-:S03]  /*f200*/  FMUL.FTZ R22, R20, R22 ;  /* 0x0000001614167220 */ /* 0x000fc60000410000 */
[----:B------:R-:W-:Y:S01]  /*f210*/  FMUL.FTZ R40, R35, R40 ;  /* 0x0000002823287220 */ /* 0x000fe20000410000 */
[--C-:B--2---:R-:W-:Y:S01]  /*f220*/  FADD.FTZ R41, R41, -R221.reuse ;  /* 0x800000dd29297221 */ /* 0x104fe20000010000 */
[----:B------:R-:W-:Y:S01]  /*f230*/  FMUL.FTZ R20, R211, R224 ;  /* 0x000000e0d3147220 */ /* 0x000fe20000410000 */
[----:B------:R-:W-:Y:S01]  /*f240*/  FMUL.FTZ R21, R21, R225 ;  /* 0x000000e115157220 */ /* 0x000fe20000410000 */
[----:B------:R-:W1:Y:S01]  /*f250*/  SHFL.IDX PT, R224, R14, R235, 0x1f ;  /* 0x00001feb0ee07589 */ /* 0x000e6200000e0000 */
[----:B------:R-:W-:Y:S01]  /*f260*/  FADD.FTZ R43, R43, -R221 ;  /* 0x800000dd2b2b7221 */ /* 0x000fe20000010000 */
[----:B------:R-:W-:Y:S01]  /*f270*/  FMUL.FTZ R11, R11, R40 ;  /* 0x000000280b0b7220 */ /* 0x000fe20000410000 */
[--C-:B------:R-:W-:Y:S01]  /*f280*/  FFMA.FTZ R105, R105, UR4, -R97.reuse ;  /* 0x0000000469697c23 */ /* 0x100fe20008010861 */
[----:B------:R-:W2:Y:S01]  /*f290*/  SHFL.IDX PT, R225, R14, R234, 0x1f ;  /* 0x00001fea0ee17589 */ /* 0x000ea200000e0000 */
[----:B------:R-:W-:Y:S01]  /*f2a0*/  FFMA.FTZ R104, R104, UR4, -R97 ;  /* 0x0000000468687c23 */ /* 0x000fe20008010861 */
[----:B------:R-:W-:Y:S01]  /*f2b0*/  FFMA.FTZ R40, -R169, R169, 1 ;  /* 0x3f800000a9287423 */ /* 0x000fe200000101a9 */
[----:B------:R-:W-:Y:S01]  /*f2c0*/  FMUL.FTZ R221, R15, R41 ;  /* 0x000000290fdd7220 */ /* 0x000fe20000410000 */
[----:B------:R3:W-:Y:S01]  /*f2d0*/  MUFU.EX2 R97, R109 ;  /* 0x0000006d00617308 */ /* 0x0007e20000000800 */
[--C-:B------:R-:W-:Y:S01]  /*f2e0*/  FADD.FTZ R44, R44, -R222.reuse ;  /* 0x800000de2c2c7221 */ /* 0x100fe20000010000 */
[----:B------:R-:W-:Y:S01]  /*f2f0*/  FADD.FTZ R46, R46, -R222 ;  /* 0x800000de2e2e7221 */ /* 0x000fe20000010000 */
[----:B------:R-:W-:Y:S01]  /*f300*/  FMUL.FTZ R222, R37, R43 ;  /* 0x0000002b25de7220 */ /* 0x000fe20000410000 */
[----:B------:R-:W-:Y:S01]  /*f310*/  FMUL.FTZ R43, R40, R221 ;  /* 0x000000dd282b7220 */ /* 0x000fe20000410000 */
[----:B------:R-:W-:Y:S01]  /*f320*/  FFMA.FTZ R40, -R23, R23, 1 ;  /* 0x3f80000017287423 */ /* 0x000fe20000010117 */
[----:B---3--:R4:W-:Y:S01]  /*f330*/  SHFL.IDX PT, R109, R12, R227, 0x1f ;  /* 0x00001fe30c6d7589 */ /* 0x0089e200000e0000 */
[----:B------:R-:W-:Y:S01]  /*f340*/  FFMA.FTZ R23, -R88, R88, 1 ;  /* 0x3f80000058177423 */ /* 0x000fe20000010158 */
[----:B------:R-:W-:Y:S01]  /*f350*/  FMUL.FTZ R46, R39, R46 ;  /* 0x0000002e272e7220 */ /* 0x000fe20000410000 */
[----:B------:R3:W2:Y:S01]  /*f360*/  MUFU.EX2 R10, R121 ;  /* 0x00000079000a7308 */ /* 0x0006a20000000800 */
[----:B----4-:R-:W-:-:S02]  /*f370*/  FMUL.FTZ R227, R32, R220 ;  /* 0x000000dc20e37220 */ /* 0x010fc40000410000 */
[----:B------:R-:W4:Y:S01]  /*f380*/  SHFL.IDX PT, R220, R14, R229, 0x1f ;  /* 0x00001fe50edc7589 */ /* 0x000f2200000e0000 */
[----:B------:R-:W-:Y:S01]  /*f390*/  FMUL.FTZ R23, R23, R46 ;  /* 0x0000002e17177220 */ /* 0x000fe20000410000 */
[----:B------:R-:W-:Y:S01]  /*f3a0*/  FMUL.FTZ R223, R30, R223 ;  /* 0x000000df1edf7220 */ /* 0x000fe20000410000 */
[----:B------:R-:W-:Y:S02]  /*f3b0*/  FFMA.FTZ R46, -R92, R92, 1 ;  /* 0x3f8000005c2e7423 */ /* 0x000fe4000001015c */
[----:B------:R-:W4:Y:S01]  /*f3c0*/  MUFU.EX2 R36, R36 ;  /* 0x0000002400247308 */ /* 0x000f220000000800 */
[----:B------:R-:W4:Y:S01]  /*f3d0*/  SHFL.IDX PT, R92, R217, R233, 0x1f ;  /* 0x00001fe9d95c7589 */ /* 0x000f2200000e0000 */
[----:B------:R-:W-:-:S03]  /*f3e0*/  FMUL.FTZ R209, R209, R223 ;  /* 0x000000dfd1d17220 */ /* 0x000fc60000410000 */
[----:B------:R-:W4:Y:S01]  /*f3f0*/  SHFL.IDX PT, R223, R14, R230, 0x1f ;  /* 0x00001fe60edf7589 */ /* 0x000f2200000e0000 */
[----:B------:R-:W-:-:S03]  /*f400*/  FMUL.FTZ R45, R94, R45 ;  /* 0x0000002d5e2d7220 */ /* 0x000fc60000410000 */
[----:B---3--:R3:W-:Y:S01]  /*f410*/  SHFL.IDX PT, R121, R12, R226, 0x1f ;  /* 0x00001fe20c797589 */ /* 0x0087e200000e0000 */
[----:B------:R-:W-:Y:S01]  /*f420*/  FFMA.FTZ R211, -R200, R200, 1 ;  /* 0x3f800000c8d37423 */ /* 0x000fe200000101c8 */
[----:B------:R-:W-:Y:S01]  /*f430*/  FMUL.FTZ R228, R19, R228 ;  /* 0x000000e413e47220 */ /* 0x000fe20000410000 */
[----:B-1----:R-:W-:Y:S01]  /*f440*/  FADD.FTZ R48, R48, -R224 ;  /* 0x800000e030307221 */ /* 0x002fe20000010000 */
[----:B--2---:R-:W-:Y:S01]  /*f450*/  FADD.FTZ R49, R49, -R225 ;  /* 0x800000e131317221 */ /* 0x004fe20000010000 */
        /* <DEDUP_REMOVED lines=11> */
[--C-:B----4-:R-:W-:Y:S01]  /*f510*/  FADD.FTZ R53, R53, -R220.reuse ;  /* 0x800000dc35357221 */ /* 0x110fe20000010000 */
[----:B------:R-:W-:Y:S01]  /*f520*/  FADD.FTZ R55, R55, -R220 ;  /* 0x800000dc37377221 */ /* 0x000fe20000010000 */
[----:B------:R-:W-:Y:S01]  /*f530*/  FFMA.FTZ R91, -R91, R91, 1 ;  /* 0x3f8000005b5b7423 */ /* 0x000fe2000001015b */
[----:B------:R-:W-:Y:S02]  /*f540*/  VIADD R228, R9, 0x8 ;  /* 0x0000000809e47836 */ /* 0x000fe40000000000 */
[----:B------:R-:W-:Y:S01]  /*f550*/  FFMA.FTZ R218, -R168, R168, 1 ;  /* 0x3f800000a8da7423 */ /* 0x000fe200000101a8 */
[----:B------:R-:W-:Y:S01]  /*f560*/  FMUL.FTZ R220, R36, R42 ;  /* 0x0000002a24dc7220 */ /* 0x000fe20000410000 */
        /* <DEDUP_REMOVED lines=465> */
.L_x_2114:
        /* <DEDUP_REMOVED lines=70> */
.L_x_2115:
        /* <DEDUP_REMOVED lines=12> */
.L_x_2105:
        /* <DEDUP_REMOVED lines=34> */
.L_x_2073:
[----:B------:R-:W-:Y:S05]  /*119c0*/  @P0 BRA `(.L_x_2067) ;  /* 0x0000004000000947 */ /* 0x000fea0003800000 */
[----:B------:R-:W-:Y:S01]  /*119d0*/  ULDC.64 UR4, c[0x0][0x878] ;  /* 0x00021e0000047ab9 */ /* 0x000fe20000000a00 */
[----:B------:R-:W2:Y:S01]  /*119e0*/  S2R R12, SR_TID.X ;  /* 0x00000000000c7919 */ /* 0x000ea20000002100 */
[----:B------:R-:W-:Y:S01]  /*119f0*/  UISETP.NE.U32.AND UP0, UPT, UR4, URZ, UPT ;  /* 0x0000003f0400728c */ /* 0x000fe2000bf05070 */
[----:B------:R-:W3:Y:S01]  /*11a00*/  S2UR UR8, SR_CTAID.Y ;  /* 0x00000000000879c3 */ /* 0x000ee20000002600 */
[----:B------:R-:W-:Y:S02]  /*11a10*/  ULDC.64 UR10, c[0x0][0x848] ;  /* 0x00021200000a7ab9 */ /* 0x000fe40000000a00 */
[----:B------:R-:W-:Y:S01]  /*11a20*/  UISETP.NE.AND.EX UP0, UPT, UR5, URZ, UPT, UP0 ;  /* 0x0000003f0500728c */ /* 0x000fe2000bf05300 */
[----:B------:R-:W4:Y:S04]  /*11a30*/  S2R R0, SR_CTAID.X ;  /* 0x0000000000007919 */ /* 0x000f280000002500 */
[----:B------:R-:W5:Y:S01]  /*11a40*/  LDC.64 R8, c[0x0][0x818] ;  /* 0x00020600ff087b82 */ /* 0x000f620000000a00 */
[----:B------:R-:W-:-:S05]  /*11a50*/  PLOP3.LUT P0, PT, PT, PT, UP0, 0x80, 0x0 ;  /* 0x000000000000781c */ /* 0x000fca0003f0f008 */
[----:B------:R-:W-:Y:S02]  /*11a60*/  @UP0 ULDC.64 UR4, c[0x0][0x878] ;  /* 0x00021e0000040ab9 */ /* 0x000fe40000000a00 */
[----:B------:R-:W-:Y:S01]  /*11a70*/  @UP0 UIMAD.WIDE UR4, UR37, 0x4, UR4 ;  /* 0x00000004250408a5 */ /* 0x000fe2000f8e0204 */
[----:B------:R-:W1:Y:S05]  /*11a80*/  LDC.64 R10, c[0x0][0x840] ;  /* 0x00021000ff0a7b82 */ /* 0x000e6a0000000a00 */
[----:B------:R-:W-:Y:S01]  /*11a90*/  MOV R2, UR4 ;  /* 0x0000000400027c02 */ /* 0x000fe20008000f00 */
[----:B------:R-:W-:Y:S01]  /*11aa0*/  IMAD.U32 R3, RZ, RZ, UR5 ;  /* 0x00000005ff037e24 */ /* 0x000fe2000f8e00ff */
[----:B------:R-:W-:-:S04]  /*11ab0*/  ULDC UR5, c[0x0][0x850] ;  /* 0x0002140000057ab9 */ /* 0x000fc80000000800 */
[----:B------:R-:W3:Y:S01]  /*11ac0*/  @P0 LDG.E R2, desc[UR38][R2.64] ;  /* 0x0000002602020981 */ /* 0x000ee2000c1e1900 */
[----:B------:R-:W-:Y:S01]  /*11ad0*/  UISETP.NE.AND UP1, UPT, UR5, 0x1, UPT ;  /* 0x000000010500788c */ /* 0x000fe2000bf25270 */
[----:B--2---:R-:W-:Y:S01]  /*11ae0*/  VIADD R13, R12, 0xffffff80 ;  /* 0xffffff800c0d7836 */ /* 0x004fe20000000000 */
[----:B------:R-:W-:Y:S01]  /*11af0*/  MOV R14, 0x400 ;  /* 0x00000400000e7802 */ /* 0x000fe20000000f00 */
[----:B------:R-:W2:Y:S01]  /*11b00*/  S2R R15, SR_CgaCtaId ;  /* 0x00000000000f7919 */ /* 0x000ea20000008800 */
[----:B----4-:R-:W-:Y:S02]  /*11b10*/  SHF.L.U32 R0, R0, 0xd, RZ ;  /* 0x0000000d00007819 */ /* 0x010fe400000006ff */
[----:B--2---:R-:W-:Y:S02]  /*11b20*/  LEA R15, R15, R14, 0x18 ;  /* 0x0000000e0f0f7211 */ /* 0x004fe400078ec0ff */
[----:B---3--:R-:W-:Y:S02]  /*11b30*/  @P0 R2UR UR4, R2 ;  /* 0x00000000020402ca */ /* 0x008fe400000e0000 */
[----:B------:R-:W-:-:S04]  /*11b40*/  SHF.R.S32.HI R2, RZ, 0x1f, R13 ;  /* 0x0000001fff027819 */ /* 0x000fc8000001140d */
[----:B------:R-:W-:-:S07]  /*11b50*/  LEA.HI R3, R2, R13, RZ, 0x7 ;  /* 0x0000000d02037211 */ /* 0x000fce00078f38ff */
[----:B------:R-:W-:-:S03]  /*11b60*/  @UP0 ULEA UR6, UR37, UR4, 0x7 ;  /* 0x0000000425060291 */ /* 0x000fc6000f8e383f */
[----:B------:R-:W-:Y:S01]  /*11b70*/  @UP1 ULDC UR4, c[0x0][0x854] ;  /* 0x0002150000041ab9 */ /* 0x000fe20000000800 */
[----:B------:R-:W-:Y:S02]  /*11b80*/  @UP0 USHF.R.S32.HI UR7, URZ, 0x1f, UR6 ;  /* 0x0000001f3f070899 */ /* 0x000fe40008011406 */
[----:B------:R-:W-:Y:S02]  /*11b90*/  UIMAD.WIDE.U32 UR4, UR8, UR4, URZ ;  /* 0x00000004080472a5 */ /* 0x000fe4000f8e003f */
[----:B------:R-:W-:-:S03]  /*11ba0*/  @UP0 ULEA.HI UR7, UR7, UR6, URZ, 0x7 ;  /* 0x0000000607070291 */ /* 0x000fc6000f8f383f */
[----:B------:R-:W-:Y:S01]  /*11bb0*/  UMOV UR6, UR8 ;  /* 0x0000000800067c82 */ /* 0x000fe20008000000 */
[----:B------:R-:W-:Y:S01]  /*11bc0*/  @UP1 ULDC UR8, c[0x0][0x858] ;  /* 0x0002160000081ab9 */ /* 0x000fe20000000800 */
[----:B------:R-:W-:Y:S02]  /*11bd0*/  @UP0 USHF.L.U32 UR7, UR7, 0x6, URZ ;  /* 0x0000000607070899 */ /* 0x000fe4000800063f */
[----:B------:R-:W-:Y:S02]  /*11be0*/  @UP1 USHF.R.U32.HI UR6, URZ, UR8, UR5 ;  /* 0x000000083f061299 */ /* 0x000fe40008011605 */
[----:B------:R-:W-:Y:S02]  /*11bf0*/  @UP0 ULOP3.LUT UR4, UR7, 0xffffe000, URZ, 0xc0, !UPT ;  /* 0xffffe00007040892 */ /* 0x000fe4000f8ec03f */
[----:B------:R-:W-:Y:S02]  /*11c00*/  USHF.R.S32.HI UR7, URZ, 0x1f, UR6 ;  /* 0x0000001f3f077899 */ /* 0x000fe40008011406 */
[----:B------:R-:W-:Y:S01]  /*11c10*/  @UP0 USHF.R.S32.HI UR5, URZ, 0x1f, UR4 ;  /* 0x0000001f3f050899 */ /* 0x000fe20008011404 */
[----:B------:R-:W-:-:S02]  /*11c20*/  ULDC.64 UR8, c[0x0][0x820] ;  /* 0x0002080000087ab9 */ /* 0x000fc40000000a00 */
[----:B------:R-:W-:Y:S01]  /*11c30*/  @!UP0 UMOV UR4, URZ ;  /* 0x0000003f00048c82 */ /* 0x000fe20008000000 */
[----:B-----5:R-:W-:Y:S01]  /*11c40*/  IMAD R2, R8, UR7, RZ ;  /* 0x0000000708027c24 */ /* 0x020fe2000f8e02ff */
[----:B------:R-:W-:Y:S01]  /*11c50*/  IADD3 R4, P0, R0, UR4, RZ ;  /* 0x0000000400047c10 */ /* 0x000fe2000ff1e0ff */
[----:B-1----:R-:W-:Y:S01]  /*11c60*/  IMAD R6, R10, UR7, RZ ;  /* 0x000000070a067c24 */ /* 0x002fe2000f8e02ff */
[----:B------:R-:W-:Y:S01]  /*11c70*/  @!UP0 UMOV UR5, URZ ;  /* 0x0000003f00058c82 */ /* 0x000fe20008000000 */
[----:B------:R-:W-:Y:S01]  /*11c80*/  IMAD R9, R9, UR6, R2 ;  /* 0x0000000609097c24 */ /* 0x000fe2000f8e0202 */
[C---:B------:R-:W-:Y:S01]  /*11c90*/  LOP3.LUT R2, R3.reuse, 0xfffff80, RZ, 0xc0, !PT ;  /* 0x0fffff8003027812 */ /* 0x040fe200078ec0ff */
[----:B------:R-:W-:Y:S01]  /*11ca0*/  IMAD.SHL.U32 R3, R3, 0x20, RZ ;  /* 0x0000002003037824 */ /* 0x000fe200078e00ff */
[----:B------:R-:W-:Y:S01]  /*11cb0*/  LEA.HI.X.SX32 R5, R0, UR5, 0x1, P0 ;  /* 0x0000000500057c11 */ /* 0x000fe200080f0eff */
[----:B------:R-:W-:Y:S02]  /*11cc0*/  USHF.R.S32.HI UR4, URZ, 0x1f, UR37 ;  /* 0x0000001f3f047899 */ /* 0x000fe40008011425 */
[----:B------:R-:W-:Y:S01]  /*11cd0*/  IMAD.IADD R0, R13, 0x1, -R2 ;  /* 0x000000010d007824 */ /* 0x000fe200078e0a02 */
[----:B------:R-:W-:Y:S01]  /*11ce0*/  LOP3.LUT R7, R3, 0x3ffff000, RZ, 0xc0, !PT ;  /* 0x3ffff00003077812 */ /* 0x000fe200078ec0ff */
[----:B------:R-:W-:Y:S01]  /*11cf0*/  IMAD.WIDE.U32 R2, R8, UR6, R4 ;  /* 0x0000000608027c25 */ /* 0x000fe2000f8e0004 */
[----:B------:R-:W-:-:S02]  /*11d00*/  USEL UR4, UR4, URZ, !UP0 ;  /* 0x0000003f04047287 */ /* 0x000fc4000c000000 */
[----:B------:R-:W-:Y:S01]  /*11d10*/  LEA R0, R0, R7, 0x2 ;  /* 0x0000000700007211 */ /* 0x000fe200078e10ff */
[----:B------:R-:W-:Y:S01]  /*11d20*/  IMAD R7, R11, UR6, R6 ;  /* 0x000000060b077c24 */ /* 0x000fe2000f8e0206 */
[----:B------:R-:W-:Y:S01]  /*11d30*/  UIMAD UR5, UR4, UR8, URZ ;  /* 0x00000008040572a4 */ /* 0x000fe2000f8e023f */
[----:B------:R-:W-:Y:S01]  /*11d40*/  IMAD.WIDE.U32 R4, R10, UR6, R4 ;  /* 0x000000060a047c25 */ /* 0x000fe2000f8e0004 */
[----:B------:R-:W-:Y:S01]  /*11d50*/  USEL UR6, UR37, URZ, !UP0 ;  /* 0x0000003f25067287 */ /* 0x000fe2000c000000 */
[----:B------:R-:W-:Y:S01]  /*11d60*/  LEA R0, R0, R15, 0x2 ;  /* 0x0000000f00007211 */ /* 0x000fe200078e10ff */
[----:B------:R-:W-:Y:S01]  /*11d70*/  UIMAD UR4, UR4, UR10, URZ ;  /* 0x0000000a040472a4 */ /* 0x000fe2000f8e023f */
[----:B------:R-:W-:Y:S01]  /*11d80*/  IMAD.IADD R3, R3, 0x1, R9 ;  /* 0x0000000103037824 */ /* 0x000fe200078e0209 */
[----:B------:R-:W-:Y:S01]  /*11d90*/  IADD3 R5, R5, R7, RZ ;  /* 0x0000000705057210 */ /* 0x000fe20007ffe0ff */
[----:B------:R-:W-:Y:S01]  /*11da0*/  IMAD.U32 R7, RZ, RZ, UR10 ;  /* 0x0000000aff077e24 */ /* 0x000fe2000f8e00ff */
[----:B------:R-:W-:Y:S01]  /*11db0*/  UIMAD UR5, UR6, UR9, UR5 ;  /* 0x00000009060572a4 */ /* 0x000fe2000f8e0205 */
[----:B------:R-:W-:Y:S01]  /*11dc0*/  IMAD.U32 R9, RZ, RZ, UR8 ;  /* 0x00000008ff097e24 */ /* 0x000fe2000f8e00ff */
[----:B------:R-:W-:-:S02]  /*11dd0*/  UIMAD UR4, UR6, UR11, UR4 ;  /* 0x0000000b060472a4 */ /* 0x000fc4000f8e0204 */
[----:B------:R-:W-:-:S04]  /*11de0*/  IMAD.WIDE.U32 R4, R7, UR6, R4 ;  /* 0x0000000607047c25 */ /* 0x000fc8000f8e0004 */
[----:B------:R-:W-:Y:S01]  /*11df0*/  IMAD.WIDE.U32 R2, R9, UR6, R2 ;  /* 0x0000000609027c25 */ /* 0x000fe2000f8e0002 */
[----:B------:R-:W-:-:S03]  /*11e00*/  IADD3 R6, R5, UR4, RZ ;  /* 0x0000000405067c10 */ /* 0x000fc6000fffe0ff */
[----:B------:R-:W-:Y:S01]  /*11e10*/  VIADD R7, R3, UR5 ;  /* 0x0000000503077c36 */ /* 0x000fe20008000000 */
[----:B------:R-:W-:Y:S05]  /*11e20*/  WARPSYNC.ALL ;  /* 0x0000000000007948 */ /* 0x000fea0003800000 */
        /* <DEDUP_REMOVED lines=32> */
.L_x_2119:
[----:B------:R-:W-:Y:S01]  /*12030*/  @P0 ELECT P1, URZ, PT ;  /* 0x00000000003f082f */ /* 0x000fe20003820000 */
[----:B------:R1:W-:-:S12]  /*12040*/  UBLKRED.G.S.ADD.F32.RN [UR4], [UR6], UR7, desc[UR8] ;  /* 0x00000804060073bb */ /* 0x0003d800080a1407 */
[----:B------:R-:W-:Y:S02]  /*12050*/  @P1 PLOP3.LUT P0, PT, P1, PT, PT, 0x8, 0x0 ;  /* 0x000000000000181c */ /* 0x000fe40000f0e170 */
[----:B------:R-:W-:-:S11]  /*12060*/  PLOP3.LUT P1, PT, PT, PT, PT, 0x8, 0x0 ;  /* 0x000000000000781c */ /* 0x000fd60003f2e170 */
[----:B-1----:R-:W-:Y:S05]  /*12070*/  @P0 BRA.U.ANY `(.L_x_2119) ;  /* 0xfffffffd00ec0947 */ /* 0x002fea000393ffff */
[----:B------:R0:W-:Y:S01]  /*12080*/  UTMACMDFLUSH ;  /* 0x00000000000079b7 */ /* 0x0001e20000000000 */
[----:B------:R-:W-:-:S04]  /*12090*/  DEPBAR.LE SB0, 0x0 ;  /* 0x000080000000791a */ /* 0x000fc80000000000 */
.L_x_2118:
[----:B------:R-:W-:Y:S05]  /*120a0*/  BSYNC B0 ;  /* 0x0000000000007941 */ /* 0x000fea0003800000 */
.L_x_2117:
        /* <DEDUP_REMOVED lines=25> */
.L_x_2120:
[----:B------:R-:W-:Y:S01]  /*12240*/  @P0 ELECT P1, URZ, PT ;  /* 0x00000000003f082f */ /* 0x000fe20003820000 */
[----:B------:R2:W-:-:S12]  /*12250*/  UBLKRED.G.S.ADD.F32.RN [UR4], [UR6], UR7, desc[UR8] ;  /* 0x00000804060073bb */ /* 0x0005d800080a1407 */
[----:B------:R-:W-:Y:S02]  /*12260*/  @P1 PLOP3.LUT P0, PT, P1, PT, PT, 0x8, 0x0 ;  /* 0x000000000000181c */ /* 0x000fe40000f0e170 */
[----:B------:R-:W-:-:S11]  /*12270*/  PLOP3.LUT P1, PT, PT, PT, PT, 0x8, 0x0 ;  /* 0x000000000000781c */ /* 0x000fd60003f2e170 */
[----:B--2---:R-:W-:Y:S05]  /*12280*/  @P0 BRA.U.ANY `(.L_x_2120) ;  /* 0xfffffffd00ec0947 */ /* 0x004fea000393ffff */
[----:B------:R0:W-:Y:S01]  /*12290*/  UTMACMDFLUSH ;  /* 0x00000000000079b7 */ /* 0x0001e20000000000 */
[----:B------:R-:W-:-:S04]  /*122a0*/  DEPBAR.LE SB0, 0x0 ;  /* 0x000080000000791a */ /* 0x000fc80000000000 */
[----:B------:R-:W-:Y:S05]  /*122b0*/  BRA `(.L_x_2067) ;  /* 0x0000003400c47947 */ /* 0x000fea0003800000 */
.L_x_2062:
        /* <DEDUP_REMOVED lines=21> */
.L_x_2122:
        /* <DEDUP_REMOVED lines=13> */
.L_x_2124:
[----:B------:R-:W-:-:S05]  /*124e0*/  ULDC UR4, c[0x0][0x8c4] ;  /* 0x0002310000047ab9 */ /* 0x000fca0000000800 */
.L_x_2123:
        /* <DEDUP_REMOVED lines=44> */
.L_x_2125:
        /* <DEDUP_REMOVED lines=13> */
.L_x_2126:
        /* <DEDUP_REMOVED lines=12> */
.L_x_2127:
        /* <DEDUP_REMOVED lines=22> */
.L_x_2128:
[----:B------:R-:W-:-:S13]  /*12aa0*/  ISETP.GT.AND P0, PT, R2, UR7, PT ;  /* 0x0000000702007c0c */ /* 0x000fda000bf04270 */
[----:B------:R-:W-:Y:S05]  /*12ab0*/  @!P0 BRA `(.L_x_2067) ;  /* 0x0000002c00c48947 */ /* 0x000fea0003800000 */
[----:B------:R-:W-:Y:S01]  /*12ac0*/  ULDC.64 UR14, c[0x0][0x2d8] ;  /* 0x0000b600000e7ab9 */ /* 0x000fe20000000a00 */
[----:B------:R-:W-:Y:S01]  /*12ad0*/  VIADD R0, R2, -UR7 ;  /* 0x8000000702007c36 */ /* 0x000fe20008000000 */
[----:B------:R-:W-:Y:S02]  /*12ae0*/  UIMAD UR11, UR11, UR14, URZ ;  /* 0x0000000e0b0b72a4 */ /* 0x000fe4000f8e023f */
[----:B------:R-:W-:Y:S02]  /*12af0*/  USHF.R.S32.HI UR6, URZ, 0x1f, UR12 ;  /* 0x0000001f3f067899 */ /* 0x000fe4000801140c */
[----:B------:R-:W-:Y:S01]  /*12b00*/  UIMAD.WIDE.U32 UR8, UR16, UR14, URZ ;  /* 0x0000000e100872a5 */ /* 0x000fe2000f8e003f */
        /* <DEDUP_REMOVED lines=33> */
.L_x_2131:
[----:B------:R-:W-:Y:S05]  /*12d20*/  BSYNC B0 ;  /* 0x0000000000007941 */ /* 0x000fea0003800000 */
.L_x_2130:
        /* <DEDUP_REMOVED lines=19> */
.L_x_2133:
[----:B------:R-:W-:Y:S05]  /*12e60*/  BSYNC B0 ;  /* 0x0000000000007941 */ /* 0x000fea0003800000 */
.L_x_2132:
[----:B------:R-:W-:Y:S06]  /*12e70*/  BAR.ARV 0xa, 0xa0 ;  /* 0x0282800000007b1d */ /* 0x000fec0000002000 */
[----:B------:R-:W-:Y:S04]  /*12e80*/  BSSY B0, `(.L_x_2134) ;  /* 0x0000003000007945 */ /* 0x000fe80003800000 */
[----:B------:R-:W-:Y:S05]  /*12e90*/  @!P0 BRA `(.L_x_2135) ;  /* 0x0000000000048947 */ /* 0x000fea0003800000 */
[----:B------:R-:W-:-:S04]  /*12ea0*/  DEPBAR.LE SB0, 0x0 ;  /* 0x000080000000791a */ /* 0x000fc80000000000 */
.L_x_2135:
[----:B------:R-:W-:Y:S05]  /*12eb0*/  BSYNC B0 ;  /* 0x0000000000007941 */ /* 0x000fea0003800000 */
.L_x_2134:
[----:B------:R-:W-:Y:S06]  /*12ec0*/  BAR.ARV 0xb, 0xa0 ;  /* 0x02c2800000007b1d */ /* 0x000fec0000002000 */
[----:B------:R-:W-:Y:S01]  /*12ed0*/  UIADD3 UR15, UR7, 0x1, URZ ;  /* 0x00000001070f7890 */ /* 0x000fe2000fffe03f */
[----:B------:R-:W-:Y:S11]  /*12ee0*/  BRA `(.L_x_2136) ;  /* 0x0000000000047947 */ /* 0x000ff60003800000 */
.L_x_2129:
[----:B------:R-:W-:-:S05]  /*12ef0*/  UMOV UR15, UR7 ;  /* 0x00000007000f7c82 */ /* 0x000fca0008000000 */
.L_x_2136:
        /* <DEDUP_REMOVED lines=21> */
.L_x_2149:
        /* <DEDUP_REMOVED lines=20> */
.L_x_2138:
[----:B------:R-:W-:Y:S05]  /*13190*/  BSYNC B0 ;  /* 0x0000000000007941 */ /* 0x000fea0003800000 */
.L_x_2137:
        /* <DEDUP_REMOVED lines=13> */
.L_x_2140:
[----:B------:R-:W-:Y:S05]  /*13270*/  BSYNC B0 ;  /* 0x0000000000007941 */ /* 0x000fea0003800000 */
.L_x_2139:
[----:B------:R-:W-:Y:S06]  /*13280*/  BAR.ARV 0xa, 0xa0 ;  /* 0x0282800000007b1d */ /* 0x000fec0000002000 */
[----:B------:R-:W-:Y:S04]  /*13290*/  BSSY B0, `(.L_x_2141) ;  /* 0x0000003000007945 */ /* 0x000fe80003800000 */
[----:B------:R-:W-:Y:S05]  /*132a0*/  @!P0 BRA `(.L_x_2142) ;  /* 0x0000000000048947 */ /* 0x000fea0003800000 */
[----:B------:R-:W-:-:S04]  /*132b0*/  DEPBAR.LE SB0, 0x0 ;  /* 0x000080000000791a */ /* 0x000fc80000000000 */
.L_x_2142:
[----:B------:R-:W-:Y:S05]  /*132c0*/  BSYNC B0 ;  /* 0x0000000000007941 */ /* 0x000fea0003800000 */
.L_x_2141:
        /* <DEDUP_REMOVED lines=13> */
.L_x_2144:
[----:B------:R-:W-:Y:S05]  /*133a0*/  BSYNC B0 ;  /* 0x0000000000007941 */ /* 0x000fea0003800000 */
.L_x_2143:
        /* <DEDUP_REMOVED lines=13> */
.L_x_2146:
[----:B------:R-:W-:Y:S05]  /*13480*/  BSYNC B0 ;  /* 0x0000000000007941 */ /* 0x000fea0003800000 */
.L_x_2145:
[----:B------:R-:W-:Y:S01]  /*13490*/  UIADD3 UR15, UR15, 0x2, URZ ;  /* 0x000000020f0f7890 */ /* 0x000fe2000fffe03f */
[----:B------:R-:W-:Y:S06]  /*134a0*/  BAR.ARV 0xa, 0xa0 ;  /* 0x0282800000007b1d */ /* 0x000fec0000002000 */
[----:B------:R-:W-:Y:S01]  /*134b0*/  BSSY B0, `(.L_x_2147) ;  /* 0x0000004000007945 */ /* 0x000fe20003800000 */
[----:B------:R-:W-:-:S03]  /*134c0*/  ISETP.LE.AND P1, PT, R2, UR15, PT ;  /* 0x0000000f02007c0c */ /* 0x000fc6000bf23270 */
[----:B------:R-:W-:Y:S10]  /*134d0*/  @!P0 BRA `(.L_x_2148) ;  /* 0x0000000000048947 */ /* 0x000ff40003800000 */
[----:B------:R-:W-:-:S04]  /*134e0*/  DEPBAR.LE SB0, 0x0 ;  /* 0x000080000000791a */ /* 0x000fc80000000000 */
.L_x_2148:
[----:B------:R-:W-:Y:S05]  /*134f0*/  BSYNC B0 ;  /* 0x0000000000007941 */ /* 0x000fea0003800000 */
.L_x_2147:
[----:B------:R-:W-:Y:S06]  /*13500*/  BAR.ARV 0xb, 0xa0 ;  /* 0x02c2800000007b1d */ /* 0x000fec0000002000 */
[----:B------:R-:W-:Y:S02]  /*13510*/  UIADD3 UR19, UR19, 0x4000, URZ ;  /* 0x0000400013137890 */ /* 0x000fe4000fffe03f */
[----:B------:R-:W-:Y:S01]  /*13520*/  UIADD3 UR6, UR6, 0x4000, URZ ;  /* 0x0000400006067890 */ /* 0x000fe2000fffe03f */
[----:B------:R-:W-:Y:S11]  /*13530*/  @!P1 BRA `(.L_x_2149) ;  /* 0xfffffff800c49947 */ /* 0x000ff6000383ffff */
[----:B------:R-:W-:Y:S05]  /*13540*/  BRA `(.L_x_2067) ;  /* 0x0000002400207947 */ /* 0x000fea0003800000 */
.L_x_2121:
        /* <DEDUP_REMOVED lines=14> */
.L_x_2150:
        /* <DEDUP_REMOVED lines=14> */
.L_x_2152:
[----:B------:R-:W-:-:S05]  /*13710*/  ULDC UR4, c[0x0][0x8c4] ;  /* 0x0002310000047ab9 */ /* 0x000fca0000000800 */
.L_x_2151:
        /* <DEDUP_REMOVED lines=59> */
.L_x_2154:
        /* <DEDUP_REMOVED lines=13> */
.L_x_2155:
        /* <DEDUP_REMOVED lines=8> */
.L_x_2156:
        /* <DEDUP_REMOVED lines=21> */
.L_x_2157:
        /* <DEDUP_REMOVED lines=50> */
.L_x_2187:
        /* <DEDUP_REMOVED lines=15> */
.L_x_2160:
        /* <DEDUP_REMOVED lines=77> */
.L_x_2171:
[----:B-123--:R-:W-:-:S04]  /*14650*/  SHF.L.U32 R18, R10, 0x1f, RZ ;  /* 0x0000001f0a127819 */ /* 0x00efc800000006ff */
[----:B------:R-:W2:Y:S02]  /*14660*/  SYNCS.PHASECHK.TRANS64.TRYWAIT P1, [R15+URZ+0x30c40], R18 ;  /* 0x030c40120f0075a7 */ /* 0x000ea4000802017f */
[----:B--2---:R-:W-:Y:S05]  /*14670*/  @!P1 BRA `(.L_x_2163) ;  /* 0x00000014009c9947 */ /* 0x004fea0003800000 */
.L_x_2188:
        /* <DEDUP_REMOVED lines=8> */
.L_x_2164:
        /* <DEDUP_REMOVED lines=30> */
.L_x_2189:
        /* <DEDUP_REMOVED lines=8> */
.L_x_2166:
        /* <DEDUP_REMOVED lines=30> */
.L_x_2190:
        /* <DEDUP_REMOVED lines=8> */
.L_x_2168:
        /* <DEDUP_REMOVED lines=24> */
.L_x_2192:
        /* <DEDUP_REMOVED lines=8> */
.L_x_2170:
        /* <DEDUP_REMOVED lines=30> */
.L_x_2162:
[----:B------:R-:W4:Y:S02]  /*14fa0*/  LDL.LU R4, [R1+0x4] ;  /* 0x0000040001047983 */ /* 0x000f240000300800 */
[----:B----4-:R-:W-:Y:S02]  /*14fb0*/  ISETP.NE.AND P1, PT, R4, RZ, PT ;  /* 0x000000ff0400720c */ /* 0x010fe40003f25270 */
[----:B------:R4:W5:Y:S11]  /*14fc0*/  LDL R4, [R1] ;  /* 0x0000000001047983 */ /* 0x0009760000100800 */
[----:B----4-:R-:W-:Y:S05]  /*14fd0*/  @!P1 BRA `(.L_x_2161) ;  /* 0x0000000400249947 */ /* 0x010fea0003800000 */
[----:B------:R-:W-:-:S04]  /*14fe0*/  SHF.L.U32 R12, R10, 0x1f, RZ ;  /* 0x0000001f0a0c7819 */ /* 0x000fc800000006ff */
[----:B------:R-:W4:Y:S02]  /*14ff0*/  SYNCS.PHASECHK.TRANS64.TRYWAIT P1, [R15+URZ+0x30c40], R12 ;  /* 0x030c400c0f0075a7 */ /* 0x000f24000802017f */
[----:B----4-:R-:W-:Y:S05]  /*15000*/  @!P1 BRA `(.L_x_2172) ;  /* 0x0000000c008c9947 */ /* 0x010fea0003800000 */
.L_x_2193:
        /* <DEDUP_REMOVED lines=8> */
.L_x_2173:
        /* <DEDUP_REMOVED lines=27> */
.L_x_2194:
        /* <DEDUP_REMOVED lines=8> */
.L_x_2175:
        /* <DEDUP_REMOVED lines=27> */
.L_x_2161:
[----:B------:R-:W1:Y:S01]  /*15470*/  S2R R0, SR_TID.X ;  /* 0x0000000000007919 */ /* 0x000e620000002100 */
[----:B------:R-:W-:Y:S02]  /*15480*/  LEA R3, R16, R15, 0x3 ;  /* 0x0000000f10037211 */ /* 0x000fe400078e18ff */
[----:B-1----:R-:W-:Y:S02]  /*15490*/  LOP3.LUT R2, R0, 0x7f, RZ, 0xc0, !PT ;  /* 0x0000007f00027812 */ /* 0x002fe400078ec0ff */
[----:B------:R-:W-:Y:S02]  /*154a0*/  SHF.L.U32 R0, R10, 0x1f, RZ ;  /* 0x0000001f0a007819 */ /* 0x000fe400000006ff */
[----:B------:R-:W-:Y:S02]  /*154b0*/  ISETP.NE.AND P1, PT, R2, RZ, PT ;  /* 0x000000ff0200720c */ /* 0x000fe40003f25270 */
[----:B------:R-:W1:Y:S02]  /*154c0*/  SYNCS.PHASECHK.TRANS64.TRYWAIT P0, [R3+URZ+0x30c40], R0 ;  /* 0x030c4000030075a7 */ /* 0x000e64000800017f */
[----:B-1----:R-:W-:Y:S09]  /*154d0*/  @!P0 BRA `(.L_x_2176) ;  /* 0x0000000800808947 */ /* 0x002ff20003800000 */
.L_x_2195:
[----:B------:R-:W-:Y:S05]  /*154e0*/  @P1 BRA `(.L_x_2177) ;  /* 0x0000000000181947 */ /* 0x000fea0003800000 */
[----:B------:R-:W1:Y:S01]  /*154f0*/  S2R R2, SR_TID.X ;  /* 0x0000000000027919 */ /* 0x000e620000002100 */
[----:B------:R-:W-:-:S04]  /*15500*/  IMAD.MOV.U32 R0, RZ, RZ, 0x4200 ;  /* 0x00004200ff007424 */ /* 0x000fc800078e00ff */
[----:B------:R1:W-:Y:S02]  /*15510*/  SYNCS.ARRIVE.TRANS64 RZ, [R3+URZ+0x30c30], R0 ;  /* 0x030c300003ff79a7 */ /* 0x0003e4000800003f */
[----:B-1----:R-:W-:-:S13]  /*15520*/  LOP3.LUT P0, RZ, R2, 0x1f, RZ, 0xc0, !PT ;  /* 0x0000001f02ff7812 */ /* 0x002fda000780c0ff */
[----:B------:R-:W-:Y:S05]  /*15530*/  @!P0 BRA `(.L_x_2177) ;  /* 0x0000000000048947 */ /* 0x000fea0003800000 */
[----:B------:R-:W-:Y:S01]  /*15540*/  BPT.TRAP 0x1 ;  /* 0x000000040000795c */ /* 0x000fe20000300000 */
.L_x_2177:
        /* <DEDUP_REMOVED lines=34> */
.L_x_2158:
[----:B------:R-:W-:Y:S05]  /*15770*/  BSYNC B0 ;  /* 0x0000000000007941 */ /* 0x000fea0003800000 */
.L_x_2153:
[----:B------:R-:W-:-:S03]  /*15780*/  UMOV UR8, 0xffffffff ;  /* 0xffffffff00087882 */ /* 0x000fc60000000000 */
[----:B------:R-:W-:Y:S05]  /*15790*/  BRA.DIV UR8, `(.L_x_2178) ;  /* 0x0000000608e47947 */ /* 0x000fea000b800000 */
[----:B------:R-:W-:-:S13]  /*157a0*/  ELECT P6, URZ, PT ;  /* 0x00000000003f782f */ /* 0x000fda00038c0000 */
.L_x_2198:
[----:B------:R-:W-:Y:S05]  /*157b0*/  @!P6 BRA `(.L_x_2067) ;  /* 0x000000000084e947 */ /* 0x000fea0003800000 */
[----:B------:R-:W-:-:S06]  /*157c0*/  ULOP3.LUT UR8, UR36, 0x2, URZ, 0xfc, !UPT ;  /* 0x0000000224087892 */ /* 0x000fcc000f8efc3f */
[----:B------:R-:W-:-:S04]  /*157d0*/  MOV R2, UR8 ;  /* 0x0000000800027c02 */ /* 0x000fc80008000f00 */
[----:B------:R-:W-:-:S13]  /*157e0*/  ISETP.NE.AND P2, PT, R2, 0x3, PT ;  /* 0x000000030200780c */ /* 0x000fda0003f45270 */
[----:B------:R-:W-:Y:S05]  /*157f0*/  @!P2 BRA `(.L_x_2179) ;  /* 0x000000000004a947 */ /* 0x000fea0003800000 */
[----:B---3--:R-:W-:Y:S01]  /*15800*/  BPT.TRAP 0x1 ;  /* 0x000000040000795c */ /* 0x008fe20000300000 */
.L_x_2179:
        /* <DEDUP_REMOVED lines=15> */
.L_x_2199:
[----:B------:R-:W2:Y:S02]  /*15900*/  SYNCS.PHASECHK.TRANS64.TRYWAIT P0, [R3+URZ], R2 ;  /* 0x00000002030075a7 */ /* 0x000ea4000800017f */
[----:B--2---:R-:W-:Y:S05]  /*15910*/  @!P0 BRA `(.L_x_2181) ;  /* 0x0000000400b88947 */ /* 0x004fea0003800000 */
.L_x_2200:
[----:B------:R-:W-:Y:S05]  /*15920*/  @!P2 BRA `(.L_x_2182) ;  /* 0x000000000004a947 */ /* 0x000fea0003800000 */
[----:B---3--:R-:W-:Y:S01]  /*15930*/  BPT.TRAP 0x1 ;  /* 0x000000040000795c */ /* 0x008fe20000300000 */
.L_x_2182:
[----:B--2---:R-:W-:-:S05]  /*15940*/  VIADD R3, R8, 0x30c40 ;  /* 0x00030c4008037836 */ /* 0x004fca0000000000 */
[----:B------:R-:W-:-:S04]  /*15950*/  LEA R5, R0, R3, 0x3 ;  /* 0x0000000300057211 */ /* 0x000fc800078e18ff */
[----:B------:R-:W2:Y:S02]  /*15960*/  SYNCS.PHASECHK.TRANS64.TRYWAIT P0, [R5+URZ], R4 ;  /* 0x00000004050075a7 */ /* 0x000ea4000800017f */
[----:B--2---:R-:W-:Y:S05]  /*15970*/  @!P0 BRA `(.L_x_2183) ;  /* 0x0000000400b48947 */ /* 0x004fea0003800000 */
.L_x_2201:
[----:B------:R-:W-:-:S07]  /*15980*/  IMAD R3, R6, 0x8, R3 ;  /* 0x0000000806037824 */ /* 0x000fce00078e0203 */
.L_x_2184:
[----:B----4-:R4:W1:Y:S02]  /*15990*/  SYNCS.PHASECHK.TRANS64.TRYWAIT P0, [R3+URZ], R2 ;  /* 0x00000002030075a7 */ /* 0x010864000800017f */
[----:B-1----:R-:W-:Y:S05]  /*159a0*/  @!P0 NANOSLEEP.SYNCS 0x989680 ;  /* 0x009896800000895d */ /* 0x002fea0003900000 */
[----:B------:R-:W1:Y:S02]  /*159b0*/  @!P0 SYNCS.PHASECHK.TRANS64 P0, [R3+URZ], R2 ;  /* 0x00000002030085a7 */ /* 0x000e64000800007f */
[----:B-1----:R-:W-:Y:S05]  /*159c0*/  @!P0 BRA `(.L_x_2184) ;  /* 0xfffffffc00f08947 */ /* 0x002fea000383ffff */
.L_x_2067:
[----:B---3--:R-:W-:Y:S05]  /*159d0*/  BSYNC B6 ;  /* 0x0000000000067941 */ /* 0x008fea0003800000 */
.L_x_2061:
[----:B------:R-:W-:Y:S05]  /*159e0*/  EXIT ;  /* 0x000000000000794d */ /* 0x000fea0003800000 */
.L_x_2078:
[----:B------:R-:W-:Y:S01]  /*159f0*/  MOV R13, R18 ;  /* 0x00000012000d7202 */ /* 0x000fe20000000f00 */
[----:B------:R-:W-:Y:S01]  /*15a00*/  IMAD.MOV.U32 R12, RZ, RZ, RZ ;  /* 0x000000ffff0c7224 */ /* 0x000fe200078e00ff */
[----:B------:R-:W-:Y:S01]  /*15a10*/  MOV R11, 0x1f ;  /* 0x0000001f000b7802 */ /* 0x000fe20000000f00 */
[----:B------:R-:W-:-:S07]  /*15a20*/  IMAD.MOV.U32 R15, RZ, RZ, -0x1 ;  /* 0xffffffffff0f7424 */ /* 0x000fce00078e00ff */
[----:B------:R-:W-:Y:S05]  /*15a30*/  WARPSYNC.COLLECTIVE R15, `(.L_x_2185) ;  /* 0x000000000f087348 */ /* 0x000fea0003c00000 */
[----:B------:R1:W2:Y:S02]  /*15a40*/  SHFL.IDX P6, R14, R13, R12, R11 ;  /* 0x0000000c0d0e7389 */ /* 0x0002a400000c000b */
[----:B-12---:R-:W-:Y:S01]  /*15a50*/  ENDCOLLECTIVE ;  /* 0x000000000000791b */ /* 0x006fe20003800000 */
.L_x_2185:
[----:B------:R-:W-:Y:S05]  /*15a60*/  BRA `(.L_x_2186) ;  /* 0xfffffeb8006c7947 */ /* 0x000fea000383ffff */
.L_x_2080:
[----:B--2---:R2:W3:Y:S02]  /*15a70*/  SYNCS.PHASECHK.TRANS64.TRYWAIT P0, [R16+URZ+0x30c00], R11 ;  /* 0x030c000b100075a7 */ /* 0x0044e4000800017f */
[----:B---3--:R-:W-:Y:S05]  /*15a80*/  @!P0 NANOSLEEP.SYNCS 0x989680 ;  /* 0x009896800000895d */ /* 0x008fea0003900000 */
[----:B------:R-:W3:Y:S02]  /*15a90*/  @!P0 SYNCS.PHASECHK.TRANS64 P0, [R16+URZ+0x30c00], R11 ;  /* 0x030c000b100085a7 */ /* 0x000ee4000800007f */
[----:B---3--:R-:W-:Y:S05]  /*15aa0*/  @!P0 BRA `(.L_x_2080) ;  /* 0xfffffffc00f08947 */ /* 0x008fea000383ffff */
[----:B------:R-:W-:Y:S05]  /*15ab0*/  BRA `(.L_x_2079) ;  /* 0xfffffeb800b87947 */ /* 0x000fea000383ffff */
.L_x_2085:
[----:B--2---:R2:W3:Y:S02]  /*15ac0*/  SYNCS.PHASECHK.TRANS64.TRYWAIT P0, [R6+URZ+0x30c10], R23 ;  /* 0x030c1017060075a7 */ /* 0x0044e4000800017f */
[----:B---3--:R-:W-:Y:S05]  /*15ad0*/  @!P0 NANOSLEEP.SYNCS 0x989680 ;  /* 0x009896800000895d */ /* 0x008fea0003900000 */
[----:B------:R-:W3:Y:S02]  /*15ae0*/  @!P0 SYNCS.PHASECHK.TRANS64 P0, [R6+URZ+0x30c10], R23 ;  /* 0x030c1017060085a7 */ /* 0x000ee4000800007f */
[----:B---3--:R-:W-:Y:S05]  /*15af0*/  @!P0 BRA `(.L_x_2085) ;  /* 0xfffffffc00f08947 */ /* 0x008fea000383ffff */
[----:B------:R-:W-:Y:S05]  /*15b00*/  BRA `(.L_x_2084) ;  /* 0xfffffec4006c7947 */ /* 0x000fea000383ffff */
.L_x_2089:
[----:B------:R1:W1:Y:S02]  /*15b10*/  SYNCS.PHASECHK.TRANS64.TRYWAIT P0, [R6+URZ+0x30c30], R23 ;  /* 0x030c3017060075a7 */ /* 0x000264000800017f */
[----:B-1----:R-:W-:Y:S05]  /*15b20*/  @!P0 NANOSLEEP.SYNCS 0x989680 ;  /* 0x009896800000895d */ /* 0x002fea0003900000 */
[----:B------:R-:W1:Y:S02]  /*15b30*/  @!P0 SYNCS.PHASECHK.TRANS64 P0, [R6+URZ+0x30c30], R23 ;  /* 0x030c3017060085a7 */ /* 0x000e64000800007f */
[----:B-1----:R-:W-:Y:S05]  /*15b40*/  @!P0 BRA `(.L_x_2089) ;  /* 0xfffffffc00f08947 */ /* 0x002fea000383ffff */
[----:B------:R-:W-:Y:S05]  /*15b50*/  BRA `(.L_x_2088) ;  /* 0xfffffec800747947 */ /* 0x000fea000383ffff */
.L_x_2097:
[----:B--2---:R2:W3:Y:S02]  /*15b60*/  SYNCS.PHASECHK.TRANS64.TRYWAIT P1, [R6+URZ+0x30c10], R23 ;  /* 0x030c1017060075a7 */ /* 0x0044e4000802017f */
[----:B---3--:R-:W-:Y:S05]  /*15b70*/  @!P1 NANOSLEEP.SYNCS 0x989680 ;  /* 0x009896800000995d */ /* 0x008fea0003900000 */
[----:B------:R-:W3:Y:S02]  /*15b80*/  @!P1 SYNCS.PHASECHK.TRANS64 P1, [R6+URZ+0x30c10], R23 ;  /* 0x030c1017060095a7 */ /* 0x000ee4000802007f */
[----:B---3--:R-:W-:Y:S05]  /*15b90*/  @!P1 BRA `(.L_x_2097) ;  /* 0xfffffffc00f09947 */ /* 0x008fea000383ffff */
[----:B------:R-:W-:Y:S05]  /*15ba0*/  BRA `(.L_x_2096) ;  /* 0xffffff1c008c7947 */ /* 0x000fea000383ffff */
.L_x_2101:
[----:B------:R1:W1:Y:S02]  /*15bb0*/  SYNCS.PHASECHK.TRANS64.TRYWAIT P1, [R6+URZ+0x30c30], R23 ;  /* 0x030c3017060075a7 */ /* 0x000264000802017f */
[----:B-1----:R-:W-:Y:S05]  /*15bc0*/  @!P1 NANOSLEEP.SYNCS 0x989680 ;  /* 0x009896800000995d */ /* 0x002fea0003900000 */
[----:B------:R-:W1:Y:S02]  /*15bd0*/  @!P1 SYNCS.PHASECHK.TRANS64 P1, [R6+URZ+0x30c30], R23 ;  /* 0x030c3017060095a7 */ /* 0x000e64000802007f */
[----:B-1----:R-:W-:Y:S05]  /*15be0*/  @!P1 BRA `(.L_x_2101) ;  /* 0xfffffffc00f09947 */ /* 0x002fea000383ffff */
[----:B------:R-:W-:Y:S05]  /*15bf0*/  BRA `(.L_x_2100) ;  /* 0xffffff20008c7947 */ /* 0x000fea000383ffff */
.L_x_2109:
[----:B--2---:R2:W3:Y:S02]  /*15c00*/  SYNCS.PHASECHK.TRANS64.TRYWAIT P0, [R6+URZ+0x30c10], R23 ;  /* 0x030c1017060075a7 */ /* 0x0044e4000800017f */
[----:B---3--:R-:W-:Y:S05]  /*15c10*/  @!P0 NANOSLEEP.SYNCS 0x989680 ;  /* 0x009896800000895d */ /* 0x008fea0003900000 */
[----:B------:R-:W3:Y:S02]  /*15c20*/  @!P0 SYNCS.PHASECHK.TRANS64 P0, [R6+URZ+0x30c10], R23 ;  /* 0x030c1017060085a7 */ /* 0x000ee4000800007f */
[----:B---3--:R-:W-:Y:S05]  /*15c30*/  @!P0 BRA `(.L_x_2109) ;  /* 0xfffffffc00f08947 */ /* 0x008fea000383ffff */
[----:B------:R-:W-:Y:S05]  /*15c40*/  BRA `(.L_x_2108) ;  /* 0xffffff6800e47947 */ /* 0x000fea000383ffff */
.L_x_2113:
[----:B------:R1:W1:Y:S02]  /*15c50*/  SYNCS.PHASECHK.TRANS64.TRYWAIT P0, [R6+URZ+0x30c30], R23 ;  /* 0x030c3017060075a7 */ /* 0x000264000800017f */
[----:B-1----:R-:W-:Y:S05]  /*15c60*/  @!P0 NANOSLEEP.SYNCS 0x989680 ;  /* 0x009896800000895d */ /* 0x002fea0003900000 */
[----:B------:R-:W1:Y:S02]  /*15c70*/  @!P0 SYNCS.PHASECHK.TRANS64 P0, [R6+URZ+0x30c30], R23 ;  /* 0x030c3017060085a7 */ /* 0x000e64000800007f */
[----:B-1----:R-:W-:Y:S05]  /*15c80*/  @!P0 BRA `(.L_x_2113) ;  /* 0xfffffffc00f08947 */ /* 0x002fea000383ffff */
[----:B------:R-:W-:Y:S05]  /*15c90*/  BRA `(.L_x_2112) ;  /* 0xffffff6c00e47947 */ /* 0x000fea000383ffff */
.L_x_2159:
[----:B-1----:R1:W2:Y:S02]  /*15ca0*/  SYNCS.PHASECHK.TRANS64.TRYWAIT P0, [R15+URZ+0x30c20], R0 ;  /* 0x030c20000f0075a7 */ /* 0x0022a4000800017f */
[----:B--2---:R-:W-:Y:S05]  /*15cb0*/  @!P0 NANOSLEEP.SYNCS 0x989680 ;  /* 0x009896800000895d */ /* 0x004fea0003900000 */
[----:B------:R-:W2:Y:S02]  /*15cc0*/  @!P0 SYNCS.PHASECHK.TRANS64 P0, [R15+URZ+0x30c20], R0 ;  /* 0x030c20000f0085a7 */ /* 0x000ea4000800007f */
[----:B--2---:R-:W-:Y:S05]  /*15cd0*/  @!P0 BRA `(.L_x_2159) ;  /* 0xfffffffc00f08947 */ /* 0x004fea000383ffff */
[----:B------:R-:W-:Y:S05]  /*15ce0*/  BRA `(.L_x_2187) ;  /* 0xffffffe000e87947 */ /* 0x000fea000383ffff */
.L_x_2163:
[----:B--2---:R2:W3:Y:S02]  /*15cf0*/  SYNCS.PHASECHK.TRANS64.TRYWAIT P1, [R15+URZ+0x30c40], R18 ;  /* 0x030c40120f0075a7 */ /* 0x0044e4000802017f */
[----:B---3--:R-:W-:Y:S05]  /*15d00*/  @!P1 NANOSLEEP.SYNCS 0x989680 ;  /* 0x009896800000995d */ /* 0x008fea0003900000 */
[----:B------:R-:W3:Y:S02]  /*15d10*/  @!P1 SYNCS.PHASECHK.TRANS64 P1, [R15+URZ+0x30c40], R18 ;  /* 0x030c40120f0095a7 */ /* 0x000ee4000802007f */
[----:B---3--:R-:W-:Y:S05]  /*15d20*/  @!P1 BRA `(.L_x_2163) ;  /* 0xfffffffc00f09947 */ /* 0x008fea000383ffff */
[----:B------:R-:W-:Y:S05]  /*15d30*/  BRA `(.L_x_2188) ;  /* 0xffffffe800507947 */ /* 0x000fea000383ffff */
.L_x_2165:
[----:B-1----:R1:W3:Y:S02]  /*15d40*/  SYNCS.PHASECHK.TRANS64.TRYWAIT P1, [R15+URZ+0x30c28], R18 ;  /* 0x030c28120f0075a7 */ /* 0x0022e4000802017f */
[----:B---3--:R-:W-:Y:S05]  /*15d50*/  @!P1 NANOSLEEP.SYNCS 0x989680 ;  /* 0x009896800000995d */ /* 0x008fea0003900000 */
[----:B------:R-:W3:Y:S02]  /*15d60*/  @!P1 SYNCS.PHASECHK.TRANS64 P1, [R15+URZ+0x30c28], R18 ;  /* 0x030c28120f0095a7 */ /* 0x000ee4000802007f */
[----:B---3--:R-:W-:Y:S05]  /*15d70*/  @!P1 BRA `(.L_x_2165) ;  /* 0xfffffffc00f09947 */ /* 0x008fea000383ffff */
[----:B------:R-:W-:Y:S05]  /*15d80*/  BRA `(.L_x_2189) ;  /* 0xffffffe800d47947 */ /* 0x000fea000383ffff */
.L_x_2167:
[----:B---3--:R3:W4:Y:S02]  /*15d90*/  SYNCS.PHASECHK.TRANS64.TRYWAIT P1, [R15+URZ+0x30c48], R18 ;  /* 0x030c48120f0075a7 */ /* 0x008724000802017f */
[----:B----4-:R-:W-:Y:S05]  /*15da0*/  @!P1 NANOSLEEP.SYNCS 0x989680 ;  /* 0x009896800000995d */ /* 0x010fea0003900000 */
[----:B------:R-:W4:Y:S02]  /*15db0*/  @!P1 SYNCS.PHASECHK.TRANS64 P1, [R15+URZ+0x30c48], R18 ;  /* 0x030c48120f0095a7 */ /* 0x000f24000802007f */
[----:B----4-:R-:W-:Y:S05]  /*15dc0*/  @!P1 BRA `(.L_x_2167) ;  /* 0xfffffffc00f09947 */ /* 0x010fea000383ffff */
[----:B------:R-:W-:Y:S05]  /*15dd0*/  BRA `(.L_x_2190) ;  /* 0xffffffec00587947 */ /* 0x000fea000383ffff */
.L_x_2169:
[----:B------:R-:W-:-:S07]  /*15de0*/  SHF.L.U32 R4, R10, 0x1f, RZ ;  /* 0x0000001f0a047819 */ /* 0x000fce00000006ff */
.L_x_2191:
[----:B----4-:R4:W1:Y:S02]  /*15df0*/  SYNCS.PHASECHK.TRANS64.TRYWAIT P1, [R15+URZ+0x30c20], R4 ;  /* 0x030c20040f0075a7 */ /* 0x010864000802017f */
[----:B-1----:R-:W-:Y:S05]  /*15e00*/  @!P1 NANOSLEEP.SYNCS 0x989680 ;  /* 0x009896800000995d */ /* 0x002fea0003900000 */
[----:B------:R-:W1:Y:S02]  /*15e10*/  @!P1 SYNCS.PHASECHK.TRANS64 P1, [R15+URZ+0x30c20], R4 ;  /* 0x030c20040f0095a7 */ /* 0x000e64000802007f */
[----:B-1----:R-:W-:Y:S05]  /*15e20*/  @!P1 BRA `(.L_x_2191) ;  /* 0xfffffffc00f09947 */ /* 0x002fea000383ffff */
[----:B------:R-:W-:Y:S05]  /*15e30*/  BRA `(.L_x_2192) ;  /* 0xffffffec00c07947 */ /* 0x000fea000383ffff */
.L_x_2172:
[----:B----4-:R4:W1:Y:S02]  /*15e40*/  SYNCS.PHASECHK.TRANS64.TRYWAIT P1, [R15+URZ+0x30c40], R12 ;  /* 0x030c400c0f0075a7 */ /* 0x010864000802017f */
[----:B-1----:R-:W-:Y:S05]  /*15e50*/  @!P1 NANOSLEEP.SYNCS 0x989680 ;  /* 0x009896800000995d */ /* 0x002fea0003900000 */
[----:B------:R-:W1:Y:S02]  /*15e60*/  @!P1 SYNCS.PHASECHK.TRANS64 P1, [R15+URZ+0x30c40], R12 ;  /* 0x030c400c0f0095a7 */ /* 0x000e64000802007f */
[----:B-1----:R-:W-:Y:S05]  /*15e70*/  @!P1 BRA `(.L_x_2172) ;  /* 0xfffffffc00f09947 */ /* 0x002fea000383ffff */
[----:B------:R-:W-:Y:S05]  /*15e80*/  BRA `(.L_x_2193) ;  /* 0xfffffff000607947 */ /* 0x000fea000383ffff */
.L_x_2174:
[----:B-1----:R1:W2:Y:S02]  /*15e90*/  SYNCS.PHASECHK.TRANS64.TRYWAIT P1, [R15+URZ+0x30c28], R12 ;  /* 0x030c280c0f0075a7 */ /* 0x0022a4000802017f */
[----:B--2---:R-:W-:Y:S05]  /*15ea0*/  @!P1 NANOSLEEP.SYNCS 0x989680 ;  /* 0x009896800000995d */ /* 0x004fea0003900000 */
[----:B------:R-:W2:Y:S02]  /*15eb0*/  @!P1 SYNCS.PHASECHK.TRANS64 P1, [R15+URZ+0x30c28], R12 ;  /* 0x030c280c0f0095a7 */ /* 0x000ea4000802007f */
[----:B--2---:R-:W-:Y:S05]  /*15ec0*/  @!P1 BRA `(.L_x_2174) ;  /* 0xfffffffc00f09947 */ /* 0x004fea000383ffff */
[----:B------:R-:W-:Y:S05]  /*15ed0*/  BRA `(.L_x_2194) ;  /* 0xfffffff000d87947 */ /* 0x000fea000383ffff */
.L_x_2176:
[----:B------:R1:W1:Y:S02]  /*15ee0*/  SYNCS.PHASECHK.TRANS64.TRYWAIT P0, [R3+URZ+0x30c40], R0 ;  /* 0x030c4000030075a7 */ /* 0x000264000800017f */
[----:B-1----:R-:W-:Y:S05]  /*15ef0*/  @!P0 NANOSLEEP.SYNCS 0x989680 ;  /* 0x009896800000895d */ /* 0x002fea0003900000 */
[----:B------:R-:W1:Y:S02]  /*15f00*/  @!P0 SYNCS.PHASECHK.TRANS64 P0, [R3+URZ+0x30c40], R0 ;  /* 0x030c4000030085a7 */ /* 0x000e64000800007f */
[----:B-1----:R-:W-:Y:S05]  /*15f10*/  @!P0 BRA `(.L_x_2176) ;  /* 0xfffffffc00f08947 */ /* 0x002fea000383ffff */
[----:B------:R-:W-:Y:S05]  /*15f20*/  BRA `(.L_x_2195) ;  /* 0xfffffff4006c7947 */ /* 0x000fea000383ffff */
.L_x_2178:
[----:B------:R-:W-:Y:S01]  /*15f30*/  BSSY B0, `(.L_x_2196) ;  /* 0x0000006000007945 */ /* 0x000fe20003800000 */
[----:B------:R-:W-:-:S07]  /*15f40*/  MOV R15, 0xffffffff ;  /* 0xffffffff000f7802 */ /* 0x000fce0000000f00 */
[----:B---3--:R-:W-:Y:S05]  /*15f50*/  WARPSYNC.COLLECTIVE R15, `(.L_x_2197) ;  /* 0x000000000f0c7348 */ /* 0x008fea0003c00000 */
[----:B------:R-:W-:Y:S02]  /*15f60*/  ELECT P6, UR62, PT ;  /* 0x00000000003e782f */ /* 0x000fe400038c0000 */
[----:B------:R-:W-:Y:S01]  /*15f70*/  MOV R14, UR62 ;  /* 0x0000003e000e7c02 */ /* 0x000fe20008000f00 */
[----:B---3--:R-:W-:Y:S10]  /*15f80*/  ENDCOLLECTIVE ;  /* 0x000000000000791b */ /* 0x008ff40003800000 */
.L_x_2197:
[----:B------:R-:W-:Y:S05]  /*15f90*/  BSYNC B0 ;  /* 0x0000000000007941 */ /* 0x000fea0003800000 */
.L_x_2196:
[----:B------:R-:W-:Y:S05]  /*15fa0*/  BRA `(.L_x_2198) ;  /* 0xfffffff800007947 */ /* 0x000fea000383ffff */
.L_x_2180:
[----:B-1----:R1:W2:Y:S02]  /*15fb0*/  SYNCS.PHASECHK.TRANS64.TRYWAIT P0, [R7+URZ], R4 ;  /* 0x00000004070075a7 */ /* 0x0022a4000800017f */
[----:B--2---:R-:W-:Y:S05]  /*15fc0*/  @!P0 NANOSLEEP.SYNCS 0x989680 ;  /* 0x009896800000895d */ /* 0x004fea0003900000 */
[----:B------:R-:W2:Y:S02]  /*15fd0*/  @!P0 SYNCS.PHASECHK.TRANS64 P0, [R7+URZ], R4 ;  /* 0x00000004070085a7 */ /* 0x000ea4000800007f */
[----:B--2---:R-:W-:Y:S05]  /*15fe0*/  @!P0 BRA `(.L_x_2180) ;  /* 0xfffffffc00f08947 */ /* 0x004fea000383ffff */
[----:B------:R-:W-:Y:S05]  /*15ff0*/  BRA `(.L_x_2199) ;  /* 0xfffffff800407947 */ /* 0x000fea000383ffff */
.L_x_2181:
[----:B--2---:R2:W4:Y:S02]  /*16000*/  SYNCS.PHASECHK.TRANS64.TRYWAIT P0, [R3+URZ], R2 ;  /* 0x00000002030075a7 */ /* 0x004524000800017f */
[----:B----4-:R-:W-:Y:S05]  /*16010*/  @!P0 NANOSLEEP.SYNCS 0x989680 ;  /* 0x009896800000895d */ /* 0x010fea0003900000 */
[----:B------:R-:W4:Y:S02]  /*16020*/  @!P0 SYNCS.PHASECHK.TRANS64 P0, [R3+URZ], R2 ;  /* 0x00000002030085a7 */ /* 0x000f24000800007f */
[----:B----4-:R-:W-:Y:S05]  /*16030*/  @!P0 BRA `(.L_x_2181) ;  /* 0xfffffffc00f08947 */ /* 0x010fea000383ffff */
[----:B------:R-:W-:Y:S05]  /*16040*/  BRA `(.L_x_2200) ;  /* 0xfffffff800347947 */ /* 0x000fea000383ffff */
.L_x_2183:
[----:B--2---:R2:W4:Y:S02]  /*16050*/  SYNCS.PHASECHK.TRANS64.TRYWAIT P0, [R5+URZ], R4 ;  /* 0x00000004050075a7 */ /* 0x004524000800017f */
[----:B----4-:R-:W-:Y:S05]  /*16060*/  @!P0 NANOSLEEP.SYNCS 0x989680 ;  /* 0x009896800000895d */ /* 0x010fea0003900000 */
[----:B------:R-:W4:Y:S02]  /*16070*/  @!P0 SYNCS.PHASECHK.TRANS64 P0, [R5+URZ], R4 ;  /* 0x00000004050085a7 */ /* 0x000f24000800007f */
[----:B----4-:R-:W-:Y:S05]  /*16080*/  @!P0 BRA `(.L_x_2183) ;  /* 0xfffffffc00f08947 */ /* 0x010fea000383ffff */
[----:B------:R-:W-:Y:S05]  /*16090*/  BRA `(.L_x_2201) ;  /* 0xfffffff800387947 */ /* 0x000fea000383ffff */
.L_x_2202:
        /* <DEDUP_REMOVED lines=14> */
.L_x_7388:


//--------------------- .text._ZN7cutlass13device_kernelIN5flash11enable_sm90INS1_16FlashAttnBwdSm90INS1_25CollectiveMainloopBwdSm90ILi2ELi2ELi2EN4cute5tupleIJNS5_1CILi1EEES8_S8_EEENS6_IJNS7_ILi128EEESA_NS7_ILi64EEEEEENS_10bfloat16_tEfNS_4arch4Sm90ELb0ELb1ELb1ELb1ELb1ELb1ELb0ELb0ELi2ELi1ELi2ELi2ELb0EEENS1_24CollectiveEpilogueBwdGQAISC_fSF_Li256ELb1ELb1EEENS1_19SingleTileSchedulerILb1ELb0ELb0ELi128EEEEEEEEEvNT_6ParamsE --------------------------
	.section	.text._ZN7cutlass13device_kernelIN5flash11enable_sm90INS1_16FlashAttnBwdSm90INS1_25CollectiveMainloopBwdSm90ILi2ELi2ELi2EN4cute5tupleIJNS5_1CILi1EEES8_S8_EEENS6_IJNS7_ILi128EEESA_NS7_ILi64EEEEEENS_10bfloat16_tEfNS_4arch4Sm90ELb0ELb1ELb1ELb1ELb1ELb1ELb0ELb0ELi2ELi1ELi2ELi2ELb0EEENS1_24CollectiveEpilogueBwdGQAISC_fSF_Li256ELb1ELb1EEENS1_19SingleTileSchedulerILb1ELb0ELb0ELi128EEEEEEEEEvNT_6ParamsE,"ax",@progbits
	.align	128
.text._ZN7cutlass13device_kernelIN5flash11enable_sm90INS1_16FlashAttnBwdSm90INS1_25CollectiveMainloopBwdSm90ILi2ELi2ELi2EN4cute5tupleIJNS5_1CILi1EEES8_S8_EEENS6_IJNS7_ILi128EEESA_NS7_ILi64EEEEEENS_10bfloat16_tEfNS_4arch4Sm90ELb0ELb1ELb1ELb1ELb1ELb1ELb0ELb0ELi2ELi1ELi2ELi2ELb0EEENS1_24CollectiveEpilogueBwdGQAISC_fSF_Li256ELb1ELb1EEENS1_19SingleTileSchedulerILb1ELb0ELb0ELi128EEEEEEEEEvNT_6ParamsE:
        .type           _ZN7cutlass13device_kernelIN5flash11enable_sm90INS1_16FlashAttnBwdSm90INS1_25CollectiveMainloopBwdSm90ILi2ELi2ELi2EN4cute5tupleIJNS5_1CILi1EEES8_S8_EEENS6_IJNS7_ILi128EEESA_NS7_ILi64EEEEEENS_10bfloat16_tEfNS_4arch4Sm90ELb0ELb1ELb1ELb1ELb1ELb1ELb0ELb0ELi2ELi1ELi2ELi2ELb0EEENS1_24CollectiveEpilogueBwdGQAISC_fSF_Li256ELb1ELb1EEENS1_19SingleTileSchedulerILb1ELb0ELb0ELi128EEEEEEEEEvNT_6ParamsE,@function
        .size           _ZN7cutlass13device_kernelIN5flash11enable_sm90INS1_16FlashAttnBwdSm90INS1_25CollectiveMainloopBwdSm90ILi2ELi2ELi2EN4cute5tupleIJNS5_1CILi1EEES8_S8_EEENS6_IJNS7_ILi128EEESA_NS7_ILi64EEEEEENS_10bfloat16_tEfNS_4arch4Sm90ELb0ELb1ELb1ELb1ELb1ELb1ELb0ELb0ELi2ELi1ELi2ELi2ELb0EEENS1_24CollectiveEpilogueBwdGQAISC_fSF_Li256ELb1ELb1EEENS1_19SingleTileSchedulerILb1ELb0ELb0ELi128EEEEEEEEEvNT_6ParamsE,(.L_x_7389 - _ZN7cutlass13device_kernelIN5flash11enable_sm90INS1_16FlashAttnBwdSm90INS1_25CollectiveMainloopBwdSm90ILi2ELi2ELi2EN4cute5tupleIJNS5_1CILi1EEES8_S8_EEENS6_IJNS7_ILi128EEESA_NS7_ILi64EEEEEENS_10bfloat16_tEfNS_4arch4Sm90ELb0ELb1ELb1ELb1ELb1ELb1ELb0ELb0ELi2ELi1ELi2ELi2ELb0EEENS1_24CollectiveEpilogueBwdGQAISC_fSF_Li256ELb1ELb1EEENS1_19SingleTileSchedulerILb1ELb0ELb0ELi128EEEEEEEEEvNT_6ParamsE)
        .other          _ZN7cutlass13device_kernelIN5flash11enable_sm90INS1_16FlashAttnBwdSm90INS1_25CollectiveMainloopBwdSm90ILi2ELi2ELi2EN4cute5tupleIJNS5_1CILi1EEES8_S8_EEENS6_IJNS7_ILi128EEESA_NS7_ILi64EEEEEENS_10bfloat16_tEfNS_4arch4Sm90ELb0ELb1ELb1ELb1ELb1ELb1ELb0ELb0ELi2ELi1ELi2ELi2ELb0EEENS1_24CollectiveEpilogueBwdGQAISC_fSF_Li256ELb1ELb1EEENS1_19SingleTileSchedulerILb1ELb0ELb0ELi128EEEEEEEEEvNT_6ParamsE,@"STO_CUDA_ENTRY STV_DEFAULT"
_ZN7cutlass13device_kernelIN5flash11enable_sm90INS1_16FlashAttnBwdSm90INS1_25CollectiveMainloopBwdSm90ILi2ELi2ELi2EN4cute5tupleIJNS5_1CILi1EEES8_S8_EEENS6_IJNS7_ILi128EEESA_NS7_ILi64EEEEEENS_10bfloat16_tEfNS_4arch4Sm90ELb0ELb1ELb1ELb1ELb1ELb1ELb0ELb0ELi2ELi1ELi2ELi2ELb0EEENS1_24CollectiveEpilogueBwdGQAISC_fSF_Li256ELb1ELb1EEENS1_19SingleTileSchedulerILb1ELb0ELb0ELi128EEEEEEEEEvNT_6ParamsE:
        /* <DEDUP_REMOVED lines=24> */
.L_x_2204:
[----:B------:R-:W-:Y:S05]  /*0180*/  BSYNC B0 ;  /* 0x0000000000007941 */ /* 0x000fea0003800000 */
.L_x_2203:
        /* <DEDUP_REMOVED lines=37> */
.L_x_2205:
        /* <DEDUP_REMOVED lines=22> */
.L_x_2206:
[----:B------:R-:W-:Y:S01]  /*0540*/  PLOP3.LUT P0, PT, PT, PT, UP0, 0x80, 0x0 ;  /* 0x000000000000781c */ /* 0x000fe20003f0f008 */
[----:B------:R-:W-:Y:S01]  /*0550*/  NOP ;  /* 0x0000000000007918 */ /* 0x000fe20000000000 */
[----:B------:R-:W-:Y:S01]  /*0560*/  ULDC.64 UR38, c[0x0][0x208] ;  /* 0x0000820000267ab9 */ /* 0x000fe20000000a00 */
[----:B------:R-:W-:Y:S01]  /*0570*/  BSSY B6, `(.L_x_2207) ;  /* 0x0001676000067945 */ /* 0x000fe20003800000 */
[----:B-12-4-:R-:W-:Y:S09]  /*0580*/  BAR.SYNC.DEFER_BLOCKING 0x0 ;  /* 0x0000000000007b1d */ /* 0x016ff20000010000 */
[----:B------:R-:W-:Y:S05]  /*0590*/  @!P0 BRA `(.L_x_2208) ;  /* 0x0000012000448947 */ /* 0x000fea0003800000 */
.L_x_2209:
        /* <DEDUP_REMOVED lines=24> */
.L_x_2210:
        /* <DEDUP_REMOVED lines=14> */
.L_x_2212:
[----:B------:R-:W-:-:S05]  /*0800*/  ULDC UR4, c[0x0][0x8c4] ;  /* 0x0002310000047ab9 */ /* 0x000fca0000000800 */
.L_x_2211:
        /* <DEDUP_REMOVED lines=19> */
.L_x_2214:
        /* <DEDUP_REMOVED lines=14> */
.L_x_2215:
        /* <DEDUP_REMOVED lines=11> */
.L_x_2216:
        /* <DEDUP_REMOVED lines=13> */
.L_x_2217:
        /* <DEDUP_REMOVED lines=50> */
.L_x_2218:
        /* <DEDUP_REMOVED lines=28> */
.L_x_2221:
        /* <DEDUP_REMOVED lines=15> */
.L_x_2220:
        /* <DEDUP_REMOVED lines=22> */
.L_x_2223:
        /* <DEDUP_REMOVED lines=15> */
.L_x_2222:
[----:B------:R-:W-:Y:S01]  /*13c0*/  SHF.R.S32.HI R6, RZ, 0x1f, R17 ;  /* 0x0000001fff067819 */ /* 0x000fe20000011411 */
[----:B------:R-:W-:-:S03]  /*13d0*/  UMOV UR4, 0xffffffff ;  /* 0xffffffff00047882 */ /* 0x000fc60000000000 */
[----:B------:R-:W-:-:S04]  /*13e0*/  LEA.HI R0, R6, R17, RZ, 0x7 ;  /* 0x0000001106007211 */ /* 0x000fc800078f38ff */
[----:B------:R-:W-:Y:S01]  /*13f0*/  SHF.R.S32.HI R18, RZ, 0x7, R0 ;  /* 0x00000007ff127819 */ /* 0x000fe20000011400 */
[----:B------:R-:W-:Y:S06]  /*1400*/  BRA.DIV UR4, `(.L_x_2224) ;  /* 0x0000015a04387947 */ /* 0x000fec000b800000 */
[----:B------:R1:W2:Y:S02]  /*1410*/  SHFL.IDX PT, R14, R18, RZ, 0x1f ;  /* 0x00001fff120e7589 */ /* 0x0002a400000e0000 */
.L_x_2372:
        /* <DEDUP_REMOVED lines=24> */
.L_x_2225:
        /* <DEDUP_REMOVED lines=162> */
.L_x_2238:
[----:B------:R-:W-:-:S06]  /*1fc0*/  ULOP3.LUT UR4, UR36, 0x1, URZ, 0xfc, !UPT ;  /* 0x0000000124047892 */ /* 0x000fcc000f8efc3f */
[----:B------:R-:W-:-:S05]  /*1fd0*/  IMAD.U32 R5, RZ, RZ, UR4 ;  /* 0x00000004ff057e24 */ /* 0x000fca000f8e00ff */
[----:B------:R-:W-:-:S13]  /*1fe0*/  ISETP.NE.AND P6, PT, R5, 0x3, PT ;  /* 0x000000030500780c */ /* 0x000fda0003fc5270 */
[----:B------:R-:W-:Y:S05]  /*1ff0*/  @!P6 BRA `(.L_x_2228) ;  /* 0x000000000004e947 */ /* 0x000fea0003800000 */
[----:B------:R-:W-:Y:S01]  /*2000*/  BPT.TRAP 0x1 ;  /* 0x000000040000795c */ /* 0x000fe20000300000 */
.L_x_2228:
[----:B------:R-:W-:Y:S02]  /*2010*/  LEA R6, R0, R16, 0x3 ;  /* 0x0000001000067211 */ /* 0x000fe400078e18ff */
[----:B------:R-:W-:-:S04]  /*2020*/  SHF.L.U32 R23, R4, 0x1f, RZ ;  /* 0x0000001f04177819 */ /* 0x000fc800000006ff */
[----:B------:R1:W2:Y:S01]  /*2030*/  SYNCS.PHASECHK.TRANS64.TRYWAIT P0, [R6+URZ+0x30c10], R23 ;  /* 0x030c1017060075a7 */ /* 0x0002a2000800017f */
[----:B------:R-:W-:Y:S05]  /*2040*/  @!P6 BRA `(.L_x_2229) ;  /* 0x000000000004e947 */ /* 0x000fea0003800000 */
[----:B------:R-:W-:Y:S01]  /*2050*/  BPT.TRAP 0x1 ;  /* 0x000000040000795c */ /* 0x000fe20000300000 */
.L_x_2229:
[----:B------:R-:W-:-:S05]  /*2060*/  VIADD R5, R16, 0x10000 ;  /* 0x0001000010057836 */ /* 0x000fca0000000000 */
[----:B------:R-:W-:-:S04]  /*2070*/  SHF.R.U32.HI R5, RZ, 0x4, R5 ;  /* 0x00000004ff057819 */ /* 0x000fc80000011605 */
[----:B------:R-:W-:Y:S01]  /*2080*/  LOP3.LUT R5, R5, 0x3fff, RZ, 0xc0, !PT ;  /* 0x00003fff05057812 */ /* 0x000fe200078ec0ff */
[----:B--2---:R-:W-:Y:S06]  /*2090*/  @P0 BRA `(.L_x_2230) ;  /* 0x0000000000080947 */ /* 0x004fec0003800000 */
[----:B------:R-:W2:Y:S02]  /*20a0*/  SYNCS.PHASECHK.TRANS64.TRYWAIT P0, [R6+URZ+0x30c10], R23 ;  /* 0x030c1017060075a7 */ /* 0x000ea4000800017f */
[----:B--2---:R-:W-:Y:S05]  /*20b0*/  @!P0 BRA `(.L_x_2231) ;  /* 0x0000014c00408947 */ /* 0x004fea0003800000 */
.L_x_2230:
        /* <DEDUP_REMOVED lines=65> */
.L_x_2232:
[----:B------:R1:W1:Y:S01]  /*24d0*/  SYNCS.PHASECHK.TRANS64.TRYWAIT P0, [R6+URZ+0x30c30], R23 ;  /* 0x030c3017060075a7 */ /* 0x000262000800017f */
[----:B------:R-:W-:Y:S05]  /*24e0*/  @!P6 BRA `(.L_x_2233) ;  /* 0x000000000004e947 */ /* 0x000fea0003800000 */
[----:B------:R-:W-:Y:S01]  /*24f0*/  BPT.TRAP 0x1 ;  /* 0x000000040000795c */ /* 0x000fe20000300000 */
.L_x_2233:
[----:B-1----:R-:W-:Y:S05]  /*2500*/  @P0 BRA `(.L_x_2234) ;  /* 0x0000000000080947 */ /* 0x002fea0003800000 */
[----:B------:R-:W1:Y:S02]  /*2510*/  SYNCS.PHASECHK.TRANS64.TRYWAIT P0, [R6+URZ+0x30c30], R23 ;  /* 0x030c3017060075a7 */ /* 0x000e64000800017f */
[----:B-1----:R-:W-:Y:S05]  /*2520*/  @!P0 BRA `(.L_x_2235) ;  /* 0x0000014800388947 */ /* 0x002fea0003800000 */
.L_x_2234:
        /* <DEDUP_REMOVED lines=1123> */
.L_x_2236:
        /* <DEDUP_REMOVED lines=68> */
.L_x_2237:
        /* <DEDUP_REMOVED lines=12> */
.L_x_2227:
        /* <DEDUP_REMOVED lines=18> */
[----:B------:R-:W-:Y:S01]  /*7180*/  MOV R21, 0x40000040 ;  /* 0x4000004000157802 */ /* 0x000fe20000000f00 */
[----:B------:R-:W-:Y:S01]  /*7190*/  IMAD.MOV.U32 R19, RZ, RZ, 0x40000040 ;  /* 0x40000040ff137424 */ /* 0x000fe200078e00ff */
[----:B------:R-:W5:Y:S03]  /*71a0*/  S2R R5, SR_TID.X ;  /* 0x0000000000057919 */ /* 0x000f660000002100 */
[----:B------:R-:W-:-:S02]  /*71b0*/  IMAD.U32 R14, RZ, RZ, UR4 ;  /* 0x00000004ff0e7e24 */ /* 0x000fc4000f8e00ff */
[----:B-----5:R-:W-:-:S05]  /*71c0*/  VIADD R8, R5, 0xffffff80 ;  /* 0xffffff8005087836 */ /* 0x020fca0000000000 */
[----:B------:R-:W-:-:S04]  /*71d0*/  SHF.R.S32.HI R7, RZ, 0x1f, R8 ;  /* 0x0000001fff077819 */ /* 0x000fc80000011408 */
[----:B------:R-:W-:-:S04]  /*71e0*/  LEA.HI R5, R7, R8, RZ, 0x5 ;  /* 0x0000000807057211 */ /* 0x000fc800078f28ff */
[----:B------:R-:W-:Y:S02]  /*71f0*/  LOP3.LUT R5, R5, 0xffffffe0, RZ, 0xc0, !PT ;  /* 0xffffffe005057812 */ /* 0x000fe400078ec0ff */
[----:B--2---:R-:W-:Y:S02]  /*7200*/  MOV R15, R10 ;  /* 0x0000000a000f7202 */ /* 0x004fe40000000f00 */
[----:B------:R-:W2:Y:S01]  /*7210*/  S2R R10, SR_TID.X ;  /* 0x00000000000a7919 */ /* 0x000ea20000002100 */
[----:B---3--:R-:W-:Y:S02]  /*7220*/  LEA.HI R9, R11, R12, RZ, 0x5 ;  /* 0x0000000c0b097211 */ /* 0x008fe400078f28ff */
[--C-:B----4-:R-:W-:Y:S02]  /*7230*/  SHF.R.S32.HI R11, RZ, 0x2, R6.reuse ;  /* 0x00000002ff0b7819 */ /* 0x110fe40000011406 */
[----:B------:R-:W-:Y:S02]  /*7240*/  SHF.R.S32.HI R6, RZ, 0x1f, R6 ;  /* 0x0000001fff067819 */ /* 0x000fe40000011406 */
[----:B------:R-:W-:Y:S01]  /*7250*/  SHF.R.S32.HI R13, RZ, 0x5, R9 ;  /* 0x00000005ff0d7819 */ /* 0x000fe20000011409 */
[----:B------:R-:W-:Y:S01]  /*7260*/  IMAD.IADD R9, R8, 0x1, -R5 ;  /* 0x0000000108097824 */ /* 0x000fe200078e0a05 */
[----:B------:R-:W-:-:S03]  /*7270*/  LEA.HI R12, R6, R11, RZ, 0x3 ;  /* 0x0000000b060c7211 */ /* 0x000fc600078f18ff */
[----:B------:R-:W-:Y:S01]  /*7280*/  IMAD R6, R13, -0x10, R14 ;  /* 0xfffffff00d067824 */ /* 0x000fe200078e020e */
[----:B------:R-:W-:Y:S02]  /*7290*/  LOP3.LUT R12, R12, 0xfffffff8, RZ, 0xc0, !PT ;  /* 0xfffffff80c0c7812 */ /* 0x000fe400078ec0ff */
[----:B------:R-:W-:Y:S02]  /*72a0*/  LEA.HI R13, R7, R8, RZ, 0x2 ;  /* 0x00000008070d7211 */ /* 0x000fe400078f10ff */
[----:B------:R-:W-:Y:S02]  /*72b0*/  IADD3 R6, R6, R12, -R11 ;  /* 0x0000000c06067210 */ /* 0x000fe40007ffe80b */
[----:B------:R-:W-:-:S05]  /*72c0*/  LOP3.LUT R13, R13, 0xfffffffc, RZ, 0xc0, !PT ;  /* 0xfffffffc0d0d7812 */ /* 0x000fca00078ec0ff */
[----:B------:R-:W-:Y:S01]  /*72d0*/  IMAD.IADD R8, R8, 0x1, -R13 ;  /* 0x0000000108087824 */ /* 0x000fe200078e0a0d */
[C---:B--2---:R-:W-:Y:S01]  /*72e0*/  IADD3 R17, R10.reuse, -0x80, RZ ;  /* 0xffffff800a117810 */ /* 0x044fe20007ffe0ff */
[----:B-1----:R-:W-:-:S03]  /*72f0*/  VIADD R18, R10, 0xffffff80 ;  /* 0xffffff800a127836 */ /* 0x002fc60000000000 */
[----:B------:R-:W-:-:S04]  /*7300*/  SHF.R.S32.HI R17, RZ, 0x1f, R17 ;  /* 0x0000001fff117819 */ /* 0x000fc80000011411 */
[----:B------:R-:W-:-:S04]  /*7310*/  LEA.HI R17, R17, R18, RZ, 0x7 ;  /* 0x0000001211117211 */ /* 0x000fc800078f38ff */
[----:B------:R-:W-:-:S04]  /*7320*/  SHF.R.S32.HI R17, RZ, 0x7, R17 ;  /* 0x00000007ff117819 */ /* 0x000fc80000011411 */
[----:B------:R-:W-:-:S04]  /*7330*/  LEA.HI R10, R17, R17, RZ, 0x1 ;  /* 0x00000011110a7211 */ /* 0x000fc800078f08ff */
[----:B------:R-:W-:Y:S02]  /*7340*/  LOP3.LUT R5, R10, 0xfffffffe, RZ, 0xc0, !PT ;  /* 0xfffffffe0a057812 */ /* 0x000fe400078ec0ff */
[----:B------:R-:W-:Y:S02]  /*7350*/  SHF.R.S32.HI R10, RZ, 0x1f, R9 ;  /* 0x0000001fff0a7819 */ /* 0x000fe40000011409 */
[----:B------:R-:W-:Y:S01]  /*7360*/  IADD3 R5, R17, -R5, RZ ;  /* 0x8000000511057210 */ /* 0x000fe20007ffe0ff */
[----:B------:R-:W-:Y:S01]  /*7370*/  IMAD.MOV.U32 R17, RZ, RZ, R15 ;  /* 0x000000ffff117224 */ /* 0x000fe200078e000f */
[CC--:B------:R-:W-:Y:S02]  /*7380*/  LEA.HI R7, R10.reuse, R9.reuse, RZ, 0x3 ;  /* 0x000000090a077211 */ /* 0x0c0fe400078f18ff */
[----:B------:R-:W-:Y:S01]  /*7390*/  LEA.HI R11, R10, R9, RZ, 0x2 ;  /* 0x000000090a0b7211 */ /* 0x000fe200078f10ff */
[----:B------:R-:W-:Y:S01]  /*73a0*/  IMAD R9, R5, -0x40, R6 ;  /* 0xffffffc005097824 */ /* 0x000fe200078e0206 */
[----:B------:R-:W-:-:S02]  /*73b0*/  SHF.R.S32.HI R10, RZ, 0x3, R7 ;  /* 0x00000003ff0a7819 */ /* 0x000fc40000011407 */
[----:B------:R-:W-:Y:S02]  /*73c0*/  SHF.R.S32.HI R7, RZ, 0x1f, R7 ;  /* 0x0000001fff077819 */ /* 0x000fe40000011407 */
[----:B------:R-:W-:Y:S02]  /*73d0*/  SHF.R.S32.HI R12, RZ, 0x2, R11 ;  /* 0x00000002ff0c7819 */ /* 0x000fe4000001140b */
[----:B------:R-:W-:Y:S02]  /*73e0*/  LEA.HI R7, R7, R10, RZ, 0x4 ;  /* 0x0000000a07077211 */ /* 0x000fe400078f20ff */
[----:B------:R-:W-:Y:S01]  /*73f0*/  LEA.HI R11, R11, R12, RZ, 0x1 ;  /* 0x0000000c0b0b7211 */ /* 0x000fe200078f08ff */
[C---:B------:R-:W-:Y:S01]  /*7400*/  VIADD R13, R12.reuse, 0x10 ;  /* 0x000000100c0d7836 */ /* 0x040fe20000000000 */
[----:B------:R-:W-:Y:S02]  /*7410*/  IADD3 R5, R12, 0x8, RZ ;  /* 0x000000080c057810 */ /* 0x000fe40007ffe0ff */
[----:B------:R-:W-:-:S02]  /*7420*/  LOP3.LUT R7, R7, 0x1ffffff0, RZ, 0xc0, !PT ;  /* 0x1ffffff007077812 */ /* 0x000fc400078ec0ff */
[----:B------:R-:W-:Y:S02]  /*7430*/  LOP3.LUT R11, R11, 0xfffffffe, RZ, 0xc0, !PT ;  /* 0xfffffffe0b0b7812 */ /* 0x000fe400078ec0ff */
[----:B------:R-:W-:Y:S01]  /*7440*/  LEA.HI R6, R5, R5, RZ, 0x1 ;  /* 0x0000000505067211 */ /* 0x000fe200078f08ff */
[----:B------:R-:W-:Y:S01]  /*7450*/  IMAD.IADD R10, R10, 0x1, -R7 ;  /* 0x000000010a0a7824 */ /* 0x000fe200078e0a07 */
[C---:B------:R-:W-:Y:S01]  /*7460*/  IADD3 R11, R12.reuse, -R11, RZ ;  /* 0x8000000b0c0b7210 */ /* 0x040fe20007ffe0ff */
[----:B------:R-:W-:Y:S01]  /*7470*/  VIADD R12, R12, 0x18 ;  /* 0x000000180c0c7836 */ /* 0x000fe20000000000 */
[----:B------:R-:W-:Y:S02]  /*7480*/  LOP3.LUT R14, R6, 0xfffffffe, RZ, 0xc0, !PT ;  /* 0xfffffffe060e7812 */ /* 0x000fe400078ec0ff */
[----:B------:R-:W-:Y:S01]  /*7490*/  LEA.HI R15, R13, R13, RZ, 0x1 ;  /* 0x0000000d0d0f7211 */ /* 0x000fe200078f08ff */
[----:B------:R-:W-:Y:S01]  /*74a0*/  IMAD R7, R10, 0x8, R11 ;  /* 0x000000080a077824 */ /* 0x000fe200078e020b */
[----:B------:R-:W-:-:S02]  /*74b0*/  IADD3 R14, R5, -R14, RZ ;  /* 0x8000000e050e7210 */ /* 0x000fc40007ffe0ff */
[--C-:B------:R-:W-:Y:S02]  /*74c0*/  SHF.R.S32.HI R5, RZ, 0x1, R6.reuse ;  /* 0x00000001ff057819 */ /* 0x100fe40000011406 */
[----:B------:R-:W-:Y:S01]  /*74d0*/  LOP3.LUT R18, R15, 0xfffffffe, RZ, 0xc0, !PT ;  /* 0xfffffffe0f127812 */ /* 0x000fe200078ec0ff */
[----:B------:R1:W-:Y:S01]  /*74e0*/  STL [R1+0x4c], R7 ;  /* 0x00004c0701007387 */ /* 0x0003e20000100800 */
[----:B------:R-:W-:Y:S02]  /*74f0*/  SHF.R.S32.HI R6, RZ, 0x1f, R6 ;  /* 0x0000001fff067819 */ /* 0x000fe40000011406 */
[--C-:B------:R-:W-:Y:S01]  /*7500*/  SHF.R.S32.HI R11, RZ, 0x1, R15.reuse ;  /* 0x00000001ff0b7819 */ /* 0x100fe2000001140f */
[----:B------:R-:W-:Y:S01]  /*7510*/  IMAD.IADD R18, R13, 0x1, -R18 ;  /* 0x000000010d127824 */ /* 0x000fe200078e0a12 */
[----:B------:R-:W-:Y:S02]  /*7520*/  SHF.R.S32.HI R10, RZ, 0x1f, R15 ;  /* 0x0000001fff0a7819 */ /* 0x000fe4000001140f */
[----:B------:R-:W-:-:S02]  /*7530*/  LEA.HI R6, R6, R5, RZ, 0x4 ;  /* 0x0000000506067211 */ /* 0x000fc400078f20ff */
[----:B-1----:R-:W-:-:S04]  /*7540*/  LEA.HI R7, R12, R12, RZ, 0x1 ;  /* 0x0000000c0c077211 */ /* 0x002fc800078f08ff */
[--C-:B------:R-:W-:Y:S02]  /*7550*/  SHF.R.S32.HI R13, RZ, 0x1, R7.reuse ;  /* 0x00000001ff0d7819 */ /* 0x100fe40000011407 */
[----:B------:R-:W-:Y:S02]  /*7560*/  SHF.R.S32.HI R20, RZ, 0x1f, R7 ;  /* 0x0000001fff147819 */ /* 0x000fe40000011407 */
[----:B------:R-:W-:Y:S02]  /*7570*/  LOP3.LUT R15, R7, 0xfffffffe, RZ, 0xc0, !PT ;  /* 0xfffffffe070f7812 */ /* 0x000fe400078ec0ff */
[----:B------:R-:W-:Y:S02]  /*7580*/  LEA.HI R7, R10, R11, RZ, 0x4 ;  /* 0x0000000b0a077211 */ /* 0x000fe400078f20ff */
[----:B------:R-:W-:Y:S01]  /*7590*/  LOP3.LUT R10, R6, 0x1ffffff0, RZ, 0xc0, !PT ;  /* 0x1ffffff0060a7812 */ /* 0x000fe200078ec0ff */
[----:B------:R-:W-:Y:S01]  /*75a0*/  IMAD.IADD R15, R12, 0x1, -R15 ;  /* 0x000000010c0f7824 */ /* 0x000fe200078e0a0f */
[----:B------:R-:W-:-:S02]  /*75b0*/  LOP3.LUT R12, R7, 0x1ffffff0, RZ, 0xc0, !PT ;  /* 0x1ffffff0070c7812 */ /* 0x000fc400078ec0ff */
[----:B------:R-:W-:Y:S01]  /*75c0*/  LEA R6, R17, R16, 0xd ;  /* 0x0000001011067211 */ /* 0x000fe200078e68ff */
[----:B------:R-:W-:Y:S01]  /*75d0*/  IMAD.IADD R7, R5, 0x1, -R10 ;  /* 0x0000000105077824 */ /* 0x000fe200078e0a0a */
[----:B------:R-:W-:Y:S01]  /*75e0*/  LEA.HI R20, R20, R13, RZ, 0x4 ;  /* 0x0000000d14147211 */ /* 0x000fe200078f20ff */
[----:B------:R-:W-:Y:S01]  /*75f0*/  IMAD.IADD R11, R11, 0x1, -R12 ;  /* 0x000000010b0b7824 */ /* 0x000fe200078e0a0c */
[----:B------:R-:W-:Y:S01]  /*7600*/  IADD3 R17, R8, 0x8, RZ ;  /* 0x0000000808117810 */ /* 0x000fe20007ffe0ff */
[C---:B------:R-:W-:Y:S01]  /*7610*/  VIADD R10, R6.reuse, 0x4000 ;  /* 0x00004000060a7836 */ /* 0x040fe20000000000 */
[----:B------:R-:W-:Y:S01]  /*7620*/  LEA R7, R7, R14, 0x3 ;  /* 0x0000000e07077211 */ /* 0x000fe200078e18ff */
[----:B------:R-:W-:Y:S01]  /*7630*/  VIADD R5, R6, 0x20c00 ;  /* 0x00020c0006057836 */ /* 0x000fe20000000000 */
[----:B------:R-:W-:Y:S02]  /*7640*/  LOP3.LUT R20, R20, 0x1ffffff0, RZ, 0xc0, !PT ;  /* 0x1ffffff014147812 */ /* 0x000fe400078ec0ff */
[----:B------:R-:W-:Y:S01]  /*7650*/  SHF.R.U32.HI R6, RZ, 0x4, R6 ;  /* 0x00000004ff067819 */ /* 0x000fe20000011606 */
[----:B------:R1:W-:Y:S01]  /*7660*/  STL [R1+0x44], R7 ;  /* 0x0000440701007387 */ /* 0x0003e20000100800 */
[----:B------:R-:W-:-:S02]  /*7670*/  SHF.R.U32.HI R10, RZ, 0x4, R10 ;  /* 0x00000004ff0a7819 */ /* 0x000fc4000001160a */
[----:B------:R-:W-:Y:S02]  /*7680*/  SHF.R.U32.HI R5, RZ, 0x4, R5 ;  /* 0x00000004ff057819 */ /* 0x000fe40000011605 */
[----:B------:R-:W-:Y:S02]  /*7690*/  IADD3 R20, R13, -R20, RZ ;  /* 0x800000140d147210 */ /* 0x000fe40007ffe0ff */
        /* <DEDUP_REMOVED lines=8> */
[----:B------:R-:W-:Y:S01]  /*7720*/  LOP3.LUT R5, R5, 0x10000, RZ, 0xfc, !PT ;  /* 0x0001000005057812 */ /* 0x000fe200078efcff */
[----:B------:R-:W-:Y:S01]  /*7730*/  IMAD.MOV.U32 R15, RZ, RZ, 0x40000040 ;  /* 0x40000040ff0f7424 */ /* 0x000fe200078e00ff */
[----:B------:R-:W-:Y:S01]  /*7740*/  IADD3 R17, R8, 0x14, RZ ;  /* 0x0000001408117810 */ /* 0x000fe20007ffe0ff */
[----:B------:R2:W-:Y:S04]  /*7750*/  STL [R1+0x3c], R12 ;  /* 0x00003c0c01007387 */ /* 0x0005e80000100800 */
[----:B------:R3:W-:Y:S01]  /*7760*/  STL [R1+0x50], R5 ;  /* 0x0000500501007387 */ /* 0x0007e20000100800 */
[----:B-1----:R-:W-:-:S02]  /*7770*/  LOP3.LUT R7, R6, 0x10000, RZ, 0xfc, !PT ;  /* 0x0001000006077812 */ /* 0x002fc400078efcff */
[----:B------:R-:W-:Y:S02]  /*7780*/  LOP3.LUT R6, R10, 0x10000, RZ, 0xfc, !PT ;  /* 0x000100000a067812 */ /* 0x000fe400078efcff */
[C---:B------:R-:W-:Y:S01]  /*7790*/  IADD3 R20, R7.reuse, 0x4, RZ ;  /* 0x0000000407147810 */ /* 0x040fe20007ffe0ff */
[----:B------:R-:W-:Y:S01]  /*77a0*/  VIADD R18, R7, 0x6 ;  /* 0x0000000607127836 */ /* 0x000fe20000000000 */
[C---:B--2---:R-:W-:Y:S01]  /*77b0*/  IADD3 R12, R6.reuse, 0x4, RZ ;  /* 0x00000004060c7810 */ /* 0x044fe20007ffe0ff */
[C---:B------:R-:W-:Y:S01]  /*77c0*/  VIADD R10, R6.reuse, 0x6 ;  /* 0x00000006060a7836 */ /* 0x040fe20000000000 */
[----:B------:R1:W-:Y:S01]  /*77d0*/  STL [R1+0x8], R6 ;  /* 0x0000080601007387 */ /* 0x0003e20000100800 */
[----:B------:R-:W-:Y:S02]  /*77e0*/  VIADD R14, R6, 0x2 ;  /* 0x00000002060e7836 */ /* 0x000fe40000000000 */
[C---:B---3--:R-:W-:Y:S01]  /*77f0*/  VIADD R5, R8.reuse, 0x4 ;  /* 0x0000000408057836 */ /* 0x048fe20000000000 */
[----:B------:R2:W-:Y:S01]  /*7800*/  STL.64 [R1+0x30], R20 ;  /* 0x0000301401007387 */ /* 0x0005e20000100a00 */
[----:B------:R-:W-:-:S02]  /*7810*/  VIADD R5, R8, 0x10 ;  /* 0x0000001008057836 */ /* 0x000fc40000000000 */
[C---:B------:R-:W-:Y:S01]  /*7820*/  VIADD R5, R8.reuse, 0x1c ;  /* 0x0000001c08057836 */ /* 0x040fe20000000000 */
[----:B------:R2:W-:Y:S01]  /*7830*/  STL.64 [R1+0x28], R18 ;  /* 0x0000281201007387 */ /* 0x0005e20000100a00 */
[----:B-1----:R-:W-:-:S03]  /*7840*/  VIADD R6, R8, 0xc ;  /* 0x0000000c08067836 */ /* 0x002fc60000000000 */
[----:B------:R2:W-:Y:S01]  /*7850*/  STL.64 [R1+0x10], R10 ;  /* 0x0000100a01007387 */ /* 0x0005e20000100a00 */
[----:B------:R-:W-:-:S03]  /*7860*/  VIADD R6, R8, 0x18 ;  /* 0x0000001808067836 */ /* 0x000fc60000000000 */
[----:B------:R2:W-:Y:S04]  /*7870*/  STL.64 [R1+0x20], R14 ;  /* 0x0000200e01007387 */ /* 0x0005e80000100a00 */
[----:B------:R2:W-:Y:S02]  /*7880*/  STL.64 [R1+0x18], R12 ;  /* 0x0000180c01007387 */ /* 0x0005e40000100a00 */
.L_x_2250:
[----:B------:R-:W-:-:S06]  /*7890*/  ULOP3.LUT UR4, UR36, 0x1, URZ, 0xfc, !UPT ;  /* 0x0000000124047892 */ /* 0x000fcc000f8efc3f */
[----:B------:R-:W-:-:S05]  /*78a0*/  IMAD.U32 R5, RZ, RZ, UR4 ;  /* 0x00000004ff057e24 */ /* 0x000fca000f8e00ff */
[----:B------:R-:W-:-:S13]  /*78b0*/  ISETP.NE.AND P0, PT, R5, 0x3, PT ;  /* 0x000000030500780c */ /* 0x000fda0003f05270 */
[----:B------:R-:W-:Y:S05]  /*78c0*/  @!P0 BRA `(.L_x_2240) ;  /* 0x0000000000048947 */ /* 0x000fea0003800000 */
[----:B------:R-:W-:Y:S01]  /*78d0*/  BPT.TRAP 0x1 ;  /* 0x000000040000795c */ /* 0x000fe20000300000 */
.L_x_2240:
[----:B------:R-:W-:Y:S02]  /*78e0*/  LEA R6, R0, R16, 0x3 ;  /* 0x0000001000067211 */ /* 0x000fe400078e18ff */
[----:B--2---:R-:W-:-:S04]  /*78f0*/  SHF.L.U32 R21, R4, 0x1f, RZ ;  /* 0x0000001f04157819 */ /* 0x004fc800000006ff */
[----:B------:R1:W2:Y:S01]  /*7900*/  SYNCS.PHASECHK.TRANS64.TRYWAIT P1, [R6+URZ+0x30c10], R21 ;  /* 0x030c1015060075a7 */ /* 0x0002a2000802017f */
[----:B------:R-:W-:Y:S05]  /*7910*/  @!P0 BRA `(.L_x_2241) ;  /* 0x0000000000048947 */ /* 0x000fea0003800000 */
[----:B------:R-:W-:Y:S01]  /*7920*/  BPT.TRAP 0x1 ;  /* 0x000000040000795c */ /* 0x000fe20000300000 */
.L_x_2241:
[----:B------:R-:W-:-:S05]  /*7930*/  VIADD R5, R16, 0x10000 ;  /* 0x0001000010057836 */ /* 0x000fca0000000000 */
[----:B------:R-:W-:-:S04]  /*7940*/  SHF.R.U32.HI R5, RZ, 0x4, R5 ;  /* 0x00000004ff057819 */ /* 0x000fc80000011605 */
[----:B------:R-:W-:-:S04]  /*7950*/  LOP3.LUT R5, R5, 0x3fff, RZ, 0xc0, !PT ;  /* 0x00003fff05057812 */ /* 0x000fc800078ec0ff */
[----:B------:R-:W-:Y:S01]  /*7960*/  LOP3.LUT R11, R5, 0x10000, RZ, 0xfc, !PT ;  /* 0x00010000050b7812 */ /* 0x000fe200078efcff */
[----:B--2---:R-:W-:Y:S06]  /*7970*/  @P1 BRA `(.L_x_2242) ;  /* 0x0000000000081947 */ /* 0x004fec0003800000 */
[----:B------:R-:W2:Y:S02]  /*7980*/  SYNCS.PHASECHK.TRANS64.TRYWAIT P1, [R6+URZ+0x30c10], R21 ;  /* 0x030c1015060075a7 */ /* 0x000ea4000802017f */
[----:B--2---:R-:W-:Y:S05]  /*7990*/  @!P1 BRA `(.L_x_2243) ;  /* 0x000000f400309947 */ /* 0x004fea0003800000 */
.L_x_2242:
[----:B------:R-:W3:Y:S01]  /*79a0*/  LDL.64 R22, [R1+0x30] ;  /* 0x0000300001167983 */ /* 0x000ee20000100a00 */
[----:B------:R-:W-:Y:S01]  /*79b0*/  IMAD R11, R0, 0x400, R11 ;  /* 0x00000400000b7824 */ /* 0x000fe200078e020b */
        /* <DEDUP_REMOVED lines=11> */
[----:B------:R-:W-:Y:S01]  /*7a70*/  IMAD.MOV.U32 R11, RZ, RZ, 0x40000040 ;  /* 0x40000040ff0b7424 */ /* 0x000fe200078e00ff */
[----:B------:R-:W-:Y:S01]  /*7a80*/  IADD3 R10, R7, 0x2, RZ ;  /* 0x00000002070a7810 */ /* 0x000fe20007ffe0ff */
[----:B------:R-:W2:Y:S03]  /*7a90*/  LDL R14, [R1+0x40] ;  /* 0x00004000010e7983 */ /* 0x000ea60000100800 */
[----:B------:R-:W-:-:S02]  /*7aa0*/  R2UR UR8, R10 ;  /* 0x000000000a0872ca */ /* 0x000fc400000e0000 */
        /* <DEDUP_REMOVED lines=19> */
[C---:B-----5:R-:W-:Y:S02]  /*7be0*/  IMAD R10, R0.reuse, 0x80, R15 ;  /* 0x00000080000a7824 */ /* 0x060fe400078e020f */
[C---:B--2---:R-:W-:Y:S01]  /*7bf0*/  IMAD R18, R0.reuse, 0x80, R13 ;  /* 0x0000008000127824 */ /* 0x044fe200078e020d */
[C---:B------:R-:W-:Y:S01]  /*7c00*/  LEA R12, R0.reuse, R12, 0x7 ;  /* 0x0000000c000c7211 */ /* 0x040fe200078e38ff */
[----:B------:R-:W-:Y:S01]  /*7c10*/  IMAD R14, R0, 0x80, R14 ;  /* 0x00000080000e7824 */ /* 0x000fe200078e020e */
[----:B------:R-:W-:-:S03]  /*7c20*/  LEA R15, R3, R10, 0x1 ;  /* 0x0000000a030f7211 */ /* 0x000fc600078e08ff */
[C---:B------:R-:W-:Y:S01]  /*7c30*/  IMAD R11, R3.reuse, 0x2, R12 ;  /* 0x00000002030b7824 */ /* 0x040fe200078e020c */
[C---:B------:R-:W-:Y:S01]  /*7c40*/  LEA R19, R3.reuse, R18, 0x1 ;  /* 0x0000001203137211 */ /* 0x040fe200078e08ff */
[----:B------:R-:W-:Y:S02]  /*7c50*/  IMAD R17, R3, 0x2, R14 ;  /* 0x0000000203117824 */ /* 0x000fe400078e020e */
        /* <DEDUP_REMOVED lines=19> */
.L_x_2244:
[----:B------:R1:W1:Y:S01]  /*7d90*/  SYNCS.PHASECHK.TRANS64.TRYWAIT P1, [R6+URZ+0x30c30], R21 ;  /* 0x030c3015060075a7 */ /* 0x000262000802017f */
[----:B------:R-:W-:Y:S05]  /*7da0*/  @!P0 BRA `(.L_x_2245) ;  /* 0x0000000000048947 */ /* 0x000fea0003800000 */
[----:B------:R-:W-:Y:S01]  /*7db0*/  BPT.TRAP 0x1 ;  /* 0x000000040000795c */ /* 0x000fe20000300000 */
.L_x_2245:
[----:B-1----:R-:W-:Y:S05]  /*7dc0*/  @P1 BRA `(.L_x_2246) ;  /* 0x0000000000081947 */ /* 0x002fea0003800000 */
[----:B------:R-:W1:Y:S02]  /*7dd0*/  SYNCS.PHASECHK.TRANS64.TRYWAIT P1, [R6+URZ+0x30c30], R21 ;  /* 0x030c3015060075a7 */ /* 0x000e64000802017f */
[----:B-1----:R-:W-:Y:S05]  /*7de0*/  @!P1 BRA `(.L_x_2247) ;  /* 0x000000f000309947 */ /* 0x002fea0003800000 */
.L_x_2246:
        /* <DEDUP_REMOVED lines=85> */
[C---:B------:R-:W-:Y:S01]  /*8340*/  IADD3 R223, R8.reuse, 0x4, RZ ;  /* 0x0000000408df7810 */ /* 0x040fe20007ffe0ff */
        /* <DEDUP_REMOVED lines=14> */
[----:B------:R-:W-:Y:S01]  /*8430*/  VIADD R213, R8, 0xc ;  /* 0x0000000c08d57836 */ /* 0x000fe20000000000 */
[----:B------:R-:W4:Y:S02]  /*8440*/  MUFU.TANH R23, R23 ;  /* 0x0000001700177308 */ /* 0x000f240000002400 */
[----:B------:R1:W-:Y:S01]  /*8450*/  STL [R1+0x70], R2 ;  /* 0x0000700201007387 */ /* 0x0003e20000100800 */
[----:B------:R-:W-:-:S02]  /*8460*/  ISETP.GT.AND P2, PT, R9, RZ, PT ;  /* 0x000000ff0900720c */ /* 0x000fc40003f44270 */
[----:B------:R-:W-:-:S03]  /*8470*/  ISETP.GT.AND P1, PT, R9, 0x8, PT ;  /* 0x000000080900780c */ /* 0x000fc60003f24270 */
[----:B------:R-:W4:Y:S01]  /*8480*/  MUFU.TANH R205, R205 ;  /* 0x000000cd00cd7308 */ /* 0x000f220000002400 */
[----:B-1----:R-:W2:Y:S01]  /*8490*/  LDL.64 R2, [R1+0x20] ;  /* 0x0000200001027983 */ /* 0x002ea20000100a00 */
[----:B------:R-:W-:Y:S01]  /*84a0*/  WARPGROUP.ARRIVE ;  /* 0x00000000000079c5 */ /* 0x000fe20000000000 */
[C---:B------:R-:W-:Y:S01]  /*84b0*/  VIADD R217, R8.reuse, 0x14 ;  /* 0x0000001408d97836 */ /* 0x040fe20000000000 */
[----:B------:R-:W-:-:S04]  /*84c0*/  IADD3 R220, R8, 0x10, RZ ;  /* 0x0000001008dc7810 */ /* 0x000fc80007ffe0ff */
        /* <DEDUP_REMOVED lines=12> */
[----:B------:R-:W-:-:S05]  /*8590*/  ULDC UR5, c[0x0][0x744] ;  /* 0x0001d10000057ab9 */ /* 0x000fca0000000800 */
[----:B------:R-:W1:Y:S01]  /*85a0*/  MUFU.TANH R206, R206 ;  /* 0x000000ce00ce7308 */ /* 0x000e620000002400 */
[----:B------:R-:W-:Y:S01]  /*85b0*/  UMOV UR14, UR4 ;  /* 0x00000004000e7c82 */ /* 0x000fe20008000000 */
[----:B------:R-:W-:-:S06]  /*85c0*/  VIADD R214, R8, 0x18 ;  /* 0x0000001808d67836 */ /* 0x000fcc0000000000 */
        /* <DEDUP_REMOVED lines=64> */
[----:B------:R-:W3:Y:S01]  /*89d0*/  MUFU.TANH R225, R225 ;  /* 0x000000e100e17308 */ /* 0x000ee20000002400 */
[--C-:B------:R-:W-:Y:S01]  /*89e0*/  FFMA.FTZ R96, R96, UR5, -R95.reuse ;  /* 0x0000000560607c23 */ /* 0x100fe2000801085f */
[----:B------:R-:W-:-:S06]  /*89f0*/  FFMA.FTZ R95, R97, UR5, -R95 ;  /* 0x00000005615f7c23 */ /* 0x000fcc000801085f */
[----:B------:R1:W-:Y:S01]  /*8a00*/  MUFU.TANH R159, R107 ;  /* 0x0000006b009f7308 */ /* 0x0003e20000002400 */
[----:B------:R-:W-:Y:S01]  /*8a10*/  FSEL R97, R204, -INF , P2 ;  /* 0xff800000cc617808 */ /* 0x000fe20001000000 */
[----:B-1----:R1:W3:Y:S06]  /*8a20*/  SHFL.IDX PT, R107, R18, R214, 0x1f ;  /* 0x00001fd6126b7589 */ /* 0x0022ec00000e0000 */
[----:B------:R-:W3:Y:S01]  /*8a30*/  MUFU.TANH R88, R88 ;  /* 0x0000005800587308 */ /* 0x000ee20000002400 */
[----:B------:R-:W-:-:S07]  /*8a40*/  FSEL R102, R206, -INF , P1 ;  /* 0xff800000ce667808 */ /* 0x000fce0000800000 */
[----:B------:R2:W-:Y:S01]  /*8a50*/  MUFU.TANH R144, R123 ;  /* 0x0000007b00907308 */ /* 0x0005e20000002400 */
[----:B------:R-:W-:Y:S07]  /*8a60*/  SHFL.IDX PT, R139, R10, R214, 0x1f ;  /* 0x00001fd60a8b7589 */ /* 0x000fee00000e0000 */
[----:B------:R-:W3:Y:S01]  /*8a70*/  MUFU.TANH R226, R226 ;  /* 0x000000e200e27308 */ /* 0x000ee20000002400 */
[----:B--2---:R-:W2:Y:S01]  /*8a80*/  SHFL.IDX PT, R123, R10, R230, 0x1f ;  /* 0x00001fe60a7b7589 */ /* 0x004ea200000e0000 */
[----:B------:R-:W-:-:S06]  /*8a90*/  FFMA.FTZ R97, R97, UR5, -R104 ;  /* 0x0000000561617c23 */ /* 0x000fcc0008010868 */
[----:B------:R-:W2:Y:S01]  /*8aa0*/  MUFU.TANH R237, R237 ;  /* 0x000000ed00ed7308 */ /* 0x000ea20000002400 */
[----:B------:R-:W-:-:S07]  /*8ab0*/  FFMA.FTZ R104, R102, UR5, -R104 ;  /* 0x0000000566687c23 */ /* 0x000fce0008010868 */
[----:B------:R-:W-:Y:S01]  /*8ac0*/  MUFU.TANH R92, R92 ;  /* 0x0000005c005c7308 */ /* 0x000fe20000002400 */
[----:B------:R-:W-:-:S07]  /*8ad0*/  FSEL R102, R207, -INF , P2 ;  /* 0xff800000cf667808 */ /* 0x000fce0001000000 */
[----:B------:R4:W-:Y:S01]  /*8ae0*/  MUFU.TANH R145, R121 ;  /* 0x0000007900917308 */ /* 0x0009e20000002400 */
[----:B-1----:R-:W-:Y:S01]  /*8af0*/  FSEL R18, R228, -INF , P1 ;  /* 0xff800000e4127808 */ /* 0x002fe20000800000 */
[----:B------:R-:W-:Y:S06]  /*8b00*/  SHFL.IDX PT, R212, R10, R213, 0x1f ;  /* 0x00001fd50ad47589 */ /* 0x000fec00000e0000 */
[----:B------:R1:W-:Y:S01]  /*8b10*/  MUFU.TANH R4, R131 ;  /* 0x0000008300047308 */ /* 0x0003e20000002400 */
[----:B----4-:R-:W4:Y:S01]  /*8b20*/  SHFL.IDX PT, R121, R10, R8, 0x1f ;  /* 0x00001f080a797589 */ /* 0x010f2200000e0000 */
[----:B------:R-:W-:-:S06]  /*8b30*/  FSEL R108, R235, -INF , P2 ;  /* 0xff800000eb6c7808 */ /* 0x000fcc0001000000 */
[----:B------:R-:W4:Y:S01]  /*8b40*/  MUFU.TANH R231, R231 ;  /* 0x000000e700e77308 */ /* 0x000f220000002400 */
[----:B-1----:R-:W1:Y:S07]  /*8b50*/  SHFL.IDX PT, R131, R14, R230, 0x1f ;  /* 0x00001fe60e837589 */ /* 0x002e6e00000e0000 */
[----:B------:R-:W1:Y:S01]  /*8b60*/  MUFU.TANH R89, R89 ;  /* 0x0000005900597308 */ /* 0x000e620000002400 */
[----:B------:R-:W1:Y:S07]  /*8b70*/  SHFL.IDX PT, R135, R14, R8, 0x1f ;  /* 0x00001f080e877589 */ /* 0x000e6e00000e0000 */
[----:B------:R3:W-:Y:S01]  /*8b80*/  MUFU.TANH R163, R103 ;  /* 0x0000006700a37308 */ /* 0x0007e20000002400 */
[----:B------:R-:W-:-:S02]  /*8b90*/  WARPGROUP.DEPBAR.LE gsb0, 0x0 ;  /* 0x00008000000079c5 */ /* 0x000fc40000010000 */
[----:B------:R-:W-:Y:S01]  /*8ba0*/  LDS R227, [R15+0x400] ;  /* 0x000400000fe37984 */ /* 0x000fe20000000800 */
[----:B---3--:R-:W-:-:S04]  /*8bb0*/  FSEL R103, R208, -INF , P2 ;  /* 0xff800000d0677808 */ /* 0x008fc80001000000 */
[----:B------:R3:W-:Y:S01]  /*8bc0*/  MUFU.TANH R160, R105 ;  /* 0x0000006900a07308 */ /* 0x0007e20000002400 */
[----:B------:R-:W-:Y:S01]  /*8bd0*/  FFMA.FTZ R102, R102, UR5, -R101 ;  /* 0x0000000566667c23 */ /* 0x000fe20008010865 */
[----:B------:R-:W-:Y:S01]  /*8be0*/  FFMA.FTZ R108, R108, UR5, -R106 ;  /* 0x000000056c6c7c23 */ /* 0x000fe2000801086a */
[----:B------:R-:W1:Y:S01]  /*8bf0*/  SHFL.IDX PT, R211, R10, R220, 0x1f ;  /* 0x00001fdc0ad37589 */ /* 0x000e6200000e0000 */
[--C-:B------:R-:W-:Y:S01]  /*8c00*/  FFMA.FTZ R103, R103, UR5, -R100.reuse ;  /* 0x0000000567677c23 */ /* 0x100fe20008010864 */
[----:B------:R-:W-:-:S03]  /*8c10*/  FFMA.FTZ R100, R18, UR5, -R100 ;  /* 0x0000000512647c23 */ /* 0x000fc60008010864 */
[----:B------:R2:W-:Y:S01]  /*8c20*/  MUFU.TANH R157, R110 ;  /* 0x0000006e009d7308 */ /* 0x0005e20000002400 */
[----:B---3--:R-:W-:-:S07]  /*8c30*/  FSEL R105, R209, -INF , P1 ;  /* 0xff800000d1697808 */ /* 0x008fce0000800000 */
[----:B------:R-:W3:Y:S01]  /*8c40*/  MUFU.TANH R91, R91 ;  /* 0x0000005b005b7308 */ /* 0x000ee20000002400 */
[----:B--2---:R-:W-:Y:S01]  /*8c50*/  FSEL R110, R225, -INF , P1 ;  /* 0xff800000e16e7808 */ /* 0x004fe20000800000 */
[----:B------:R-:W-:Y:S01]  /*8c60*/  FFMA.FTZ R101, R105, UR5, -R101 ;  /* 0x0000000569657c23 */ /* 0x000fe20008010865 */
[----:B------:R-:W-:-:S05]  /*8c70*/  FSEL R18, R88, -INF , P2 ;  /* 0xff80000058127808 */ /* 0x000fca0001000000 */
[----:B------:R2:W-:Y:S01]  /*8c80*/  MUFU.TANH R5, R129 ;  /* 0x0000008100057308 */ /* 0x0005e20000002400 */
[----:B------:R-:W-:Y:S01]  /*8c90*/  FSEL R105, R226, -INF , P1 ;  /* 0xff800000e2697808 */ /* 0x000fe20000800000 */
[----:B------:R-:W-:Y:S01]  /*8ca0*/  FFMA.FTZ R106, R110, UR5, -R106 ;  /* 0x000000056e6a7c23 */ /* 0x000fe2000801086a */
[----:B------:R-:W-:Y:S01]  /*8cb0*/  FSEL R110, R237, -INF , P2 ;  /* 0xff800000ed6e7808 */ /* 0x000fe20001000000 */
[----:B------:R-:W-:-:S04]  /*8cc0*/  FFMA.FTZ R18, R18, UR5, -R107 ;  /* 0x0000000512127c23 */ /* 0x000fc8000801086b */
[----:B------:R-:W3:Y:S01]  /*8cd0*/  MUFU.TANH R236, R236 ;  /* 0x000000ec00ec7308 */ /* 0x000ee20000002400 */
[----:B--2---:R-:W2:Y:S01]  /*8ce0*/  SHFL.IDX PT, R129, R14, R213, 0x1f ;  /* 0x00001fd50e817589 */ /* 0x004ea200000e0000 */
[----:B------:R-:W-:Y:S01]  /*8cf0*/  FFMA.FTZ R107, R105, UR5, -R107 ;  /* 0x00000005696b7c23 */ /* 0x000fe2000801086b */
[----:B----4-:R-:W-:-:S05]  /*8d00*/  FSEL R105, R231, -INF , P2 ;  /* 0xff800000e7697808 */ /* 0x010fca0001000000 */
[----:B------:R4:W-:Y:S01]  /*8d10*/  MUFU.TANH R141, R125 ;  /* 0x0000007d008d7308 */ /* 0x0009e20000002400 */
[----:B------:R-:W2:Y:S01]  /*8d20*/  SHFL.IDX PT, R221, R10, R217, 0x1f ;  /* 0x00001fd90add7589 */ /* 0x000ea200000e0000 */
[----:B-1----:R-:W-:Y:S01]  /*8d30*/  FSEL R109, R89, -INF , P1 ;  /* 0xff800000596d7808 */ /* 0x002fe20000800000 */
[----:B------:R-:W-:-:S05]  /*8d40*/  FFMA.FTZ R110, R110, UR5, -R123 ;  /* 0x000000056e6e7c23 */ /* 0x000fca000801087b */
[----:B------:R-:W1:Y:S01]  /*8d50*/  MUFU.TANH R94, R94 ;  /* 0x0000005e005e7308 */ /* 0x000e620000002400 */
[----:B----4-:R-:W-:Y:S01]  /*8d60*/  FSEL R125, R92, -INF , P1 ;  /* 0xff8000005c7d7808 */ /* 0x010fe20000800000 */
        /* <DEDUP_REMOVED lines=8> */
[----:B----4-:R4:W-:Y:S01]  /*8df0*/  SHFL.IDX PT, R111, R10, R223, 0x1f ;  /* 0x00001fdf0a6f7589 */ /* 0x0109e200000e0000 */
[----:B---3--:R-:W-:-:S06]  /*8e00*/  FSEL R109, R91, -INF , P2 ;  /* 0xff8000005b6d7808 */ /* 0x008fcc0001000000 */
[----:B------:R3:W-:Y:S01]  /*8e10*/  MUFU.TANH R3, R132 ;  /* 0x0000008400037308 */ /* 0x0007e20000002400 */
[----:B-1----:R-:W1:Y:S01]  /*8e20*/  SHFL.IDX PT, R127, R14, R220, 0x1f ;  /* 0x00001fdc0e7f7589 */ /* 0x002e6200000e0000 */
[----:B----4-:R-:W-:-:S06]  /*8e30*/  FSEL R10, R161, -INF , P1 ;  /* 0xff800000a10a7808 */ /* 0x010fcc0000800000 */
[----:B------:R-:W4:Y:S01]  /*8e40*/  MUFU.TANH R93, R93 ;  /* 0x0000005d005d7308 */ /* 0x000f220000002400 */
[----:B---3--:R-:W-:Y:S01]  /*8e50*/  FSEL R132, R154, -INF , P2 ;  /* 0xff8000009a847808 */ /* 0x008fe20001000000 */
[--C-:B------:R-:W-:Y:S01]  /*8e60*/  FFMA.FTZ R218, R218, UR5, -R139.reuse ;  /* 0x00000005dada7c23 */ /* 0x100fe2000801088b */
[----:B------:R-:W-:Y:S01]  /*8e70*/  FFMA.FTZ R139, R10, UR5, -R139 ;  /* 0x000000050a8b7c23 */ /* 0x000fe2000801088b */
[----:B------:R-:W-:-:S04]  /*8e80*/  FSEL R136, R158, -INF , P2 ;  /* 0xff8000009e887808 */ /* 0x000fc80001000000 */
[----:B------:R-:W3:Y:S01]  /*8e90*/  MUFU.TANH R112, R112 ;  /* 0x0000007000707308 */ /* 0x000ee20000002400 */
[--C-:B------:R-:W-:Y:S01]  /*8ea0*/  FFMA.FTZ R132, R132, UR5, -R131.reuse ;  /* 0x0000000584847c23 */ /* 0x100fe20008010883 */
[----:B------:R-:W-:Y:S01]  /*8eb0*/  FFMA.FTZ R131, R125, UR5, -R131 ;  /* 0x000000057d837c23 */ /* 0x000fe20008010883 */
[----:B------:R-:W-:Y:S01]  /*8ec0*/  FSEL R10, R157, -INF , P1 ;  /* 0xff8000009d0a7808 */ /* 0x000fe20000800000 */
[----:B------:R1:W3:Y:S04]  /*8ed0*/  SHFL.IDX PT, R125, R14, R128, 0x1f ;  /* 0x00001f800e7d7589 */ /* 0x0002e800000e0000 */
[----:B------:R2:W-:Y:S01]  /*8ee0*/  MUFU.TANH R143, R124 ;  /* 0x0000007c008f7308 */ /* 0x0005e20000002400 */
[----:B------:R-:W-:Y:S01]  /*8ef0*/  FFMA.FTZ R109, R109, UR5, -R212 ;  /* 0x000000056d6d7c23 */ /* 0x000fe200080108d4 */
[----:B------:R-:W-:Y:S01]  /*8f00*/  FSEL R234, R236, -INF , P2 ;  /* 0xff800000ecea7808 */ /* 0x000fe20001000000 */
[----:B------:R-:W-:Y:S01]  /*8f10*/  FFMA.FTZ R136, R136, UR5, -R135 ;  /* 0x0000000588887c23 */ /* 0x000fe20008010887 */
[----:B------:R-:W-:-:S04]  /*8f20*/  LEA R210, R0, R210, 0xa ;  /* 0x000000d200d27211 */ /* 0x000fc800078e50ff */
[----:B------:R4:W-:Y:S01]  /*8f30*/  MUFU.TANH R2, R133 ;  /* 0x0000008500027308 */ /* 0x0009e20000002400 */
[----:B--2---:R-:W-:Y:S01]  /*8f40*/  FSEL R124, R164, -INF , P1 ;  /* 0xff800000a47c7808 */ /* 0x004fe20000800000 */
[----:B------:R-:W-:-:S06]  /*8f50*/  FFMA.FTZ R135, R10, UR5, -R135 ;  /* 0x000000050a877c23 */ /* 0x000fcc0008010887 */
[----:B------:R-:W2:Y:S01]  /*8f60*/  MUFU.TANH R232, R232 ;  /* 0x000000e800e87308 */ /* 0x000ea20000002400 */
[----:B----4-:R-:W4:Y:S01]  /*8f70*/  SHFL.IDX PT, R133, R14, R223, 0x1f ;  /* 0x00001fdf0e857589 */ /* 0x010f2200000e0000 */
[----:B------:R-:W-:Y:S01]  /*8f80*/  FFMA.FTZ R212, R124, UR5, -R212 ;  /* 0x000000057cd47c23 */ /* 0x000fe200080108d4 */
[----:B------:R-:W-:Y:S01]  /*8f90*/  FSEL R124, R94, -INF , P1 ;  /* 0xff8000005e7c7808 */ /* 0x000fe20000800000 */
[----:B------:R-:W-:-:S04]  /*8fa0*/  FFMA.FTZ R234, R234, UR5, -R211 ;  /* 0x00000005eaea7c23 */ /* 0x000fc800080108d3 */
[----:B------:R1:W-:Y:S01]  /*8fb0*/  MUFU.TANH R6, R130 ;  /* 0x0000008200067308 */ /* 0x0003e20000002400 */
[----:B------:R-:W-:Y:S01]  /*8fc0*/  R2UR UR4, R210 ;  /* 0x00000000d20472ca */ /* 0x000fe200000e0000 */
[----:B------:R-:W-:Y:S01]  /*8fd0*/  FFMA.FTZ R211, R124, UR5, -R211 ;  /* 0x000000057cd37c23 */ /* 0x000fe200080108d3 */
[----:B------:R-:W-:Y:S01]  /*8fe0*/  FSEL R210, R93, -INF , P2 ;  /* 0xff8000005dd27808 */ /* 0x000fe20001000000 */
[----:B------:R-:W4:Y:S04]  /*8ff0*/  SHFL.IDX PT, R222, R227, R223, 0x1f ;  /* 0x00001fdfe3de7589 */ /* 0x000f2800000e0000 */
[----:B------:R3:W-:Y:S01]  /*9000*/  MUFU.EX2 R10, R121 ;  /* 0x00000079000a7308 */ /* 0x0007e20000000800 */
[----:B-1----:R-:W-:Y:S01]  /*9010*/  FSEL R130, R152, -INF , P2 ;  /* 0xff80000098827808 */ /* 0x002fe20001000000 */
[----:B------:R-:W-:Y:S01]  /*9020*/  SHFL.IDX PT, R124, R14, R217, 0x1f ;  /* 0x00001fd90e7c7589 */ /* 0x000fe200000e0000 */
[----:B------:R-:W-:-:S05]  /*9030*/  FSEL R15, R163, -INF , P1 ;  /* 0xff800000a30f7808 */ /* 0x000fca0000800000 */
[----:B------:R-:W1:Y:S01]  /*9040*/  MUFU.TANH R90, R90 ;  /* 0x0000005a005a7308 */ /* 0x000e620000002400 */
[----:B---3--:R-:W-:Y:S01]  /*9050*/  FSEL R121, R151, -INF , P1 ;  /* 0xff80000097797808 */ /* 0x008fe20000800000 */
[--C-:B------:R-:W-:Y:S01]  /*9060*/  FFMA.FTZ R130, R130, UR5, -R129.reuse ;  /* 0x0000000582827c23 */ /* 0x100fe20008010881 */
[----:B------:R-:W-:Y:S01]  /*9070*/  FSEL R128, R150, -INF , P2 ;  /* 0xff80000096807808 */ /* 0x000fe20001000000 */
[----:B------:R-:W3:Y:S02]  /*9080*/  SHFL.IDX PT, R219, R227, R8, 0x1f ;  /* 0x00001f08e3db7589 */ /* 0x000ee400000e0000 */
[----:B------:R-:W-:Y:S01]  /*9090*/  FFMA.FTZ R129, R121, UR5, -R129 ;  /* 0x0000000579817c23 */ /* 0x000fe20008010881 */
[----:B------:R-:W-:Y:S01]  /*90a0*/  FSEL R121, R112, -INF , P1 ;  /* 0xff80000070797808 */ /* 0x000fe20000800000 */
[----:B------:R-:W3:Y:S01]  /*90b0*/  SHFL.IDX PT, R214, R14, R214, 0x1f ;  /* 0x00001fd60ed67589 */ /* 0x000ee200000e0000 */
[--C-:B------:R-:W-:Y:S01]  /*90c0*/  FFMA.FTZ R210, R210, UR5, -R221.reuse ;  /* 0x00000005d2d27c23 */ /* 0x100fe200080108dd */
[----:B------:R2:W1:Y:S01]  /*90d0*/  MUFU.TANH R146, R122 ;  /* 0x0000007a00927308 */ /* 0x0004620000002400 */
[----:B------:R-:W-:Y:S01]  /*90e0*/  FFMA.FTZ R221, R15, UR5, -R221 ;  /* 0x000000050fdd7c23 */ /* 0x000fe200080108dd */
[----:B------:R4:W3:Y:S01]  /*90f0*/  SHFL.IDX PT, R229, R227, R213, 0x1f ;  /* 0x00001fd5e3e57589 */ /* 0x0008e200000e0000 */
[----:B------:R-:W-:Y:S01]  /*9100*/  FSEL R138, R160, -INF , P2 ;  /* 0xff800000a08a7808 */ /* 0x000fe20001000000 */
[--C-:B------:R-:W-:Y:S01]  /*9110*/  FFMA.FTZ R128, R128, UR5, -R127.reuse ;  /* 0x0000000580807c23 */ /* 0x100fe2000801087f */
[----:B------:R-:W-:Y:S01]  /*9120*/  FSEL R15, R159, -INF , P1 ;  /* 0xff8000009f0f7808 */ /* 0x000fe20000800000 */
[----:B------:R-:W-:Y:S01]  /*9130*/  FFMA.FTZ R127, R121, UR5, -R127 ;  /* 0x00000005797f7c23 */ /* 0x000fe2000801087f */
[----:B------:R-:W-:Y:S01]  /*9140*/  FSEL R121, R145, -INF , P2 ;  /* 0xff80000091797808 */ /* 0x000fe20001000000 */
[----:B------:R-:W3:Y:S01]  /*9150*/  SHFL.IDX PT, R215, R227, R230, 0x1f ;  /* 0x00001fe6e3d77589 */ /* 0x000ee200000e0000 */
[----:B--2---:R-:W-:Y:S01]  /*9160*/  FSEL R122, R232, -INF , P2 ;  /* 0xff800000e87a7808 */ /* 0x004fe20001000000 */
[--C-:B------:R-:W-:Y:S01]  /*9170*/  FFMA.FTZ R138, R138, UR5, -R137.reuse ;  /* 0x000000058a8a7c23 */ /* 0x100fe20008010889 */
[----:B----4-:R-:W-:Y:S01]  /*9180*/  FSEL R213, R144, -INF , P1 ;  /* 0xff80000090d57808 */ /* 0x010fe20000800000 */
[----:B------:R-:W-:Y:S01]  /*9190*/  FFMA.FTZ R137, R15, UR5, -R137 ;  /* 0x000000050f897c23 */ /* 0x000fe20008010889 */
[----:B------:R-:W-:Y:S01]  /*91a0*/  FSEL R134, R156, -INF , P2 ;  /* 0xff8000009c867808 */ /* 0x000fe20001000000 */
[----:B------:R-:W-:Y:S01]  /*91b0*/  FFMA.FTZ R121, R121, UR5, -R125 ;  /* 0x0000000579797c23 */ /* 0x000fe2000801087d */
[----:B------:R-:W-:Y:S01]  /*91c0*/  FSEL R15, R155, -INF , P1 ;  /* 0xff8000009b0f7808 */ /* 0x000fe20000800000 */
[----:B------:R-:W-:Y:S01]  /*91d0*/  FFMA.FTZ R122, R122, UR5, -R111 ;  /* 0x000000057a7a7c23 */ /* 0x000fe2000801086f */
[----:B------:R-:W-:Y:S01]  /*91e0*/  FFMA.FTZ R125, R213, UR5, -R125 ;  /* 0x00000005d57d7c23 */ /* 0x000fe2000801087d */
[----:B------:R1:W2:Y:S01]  /*91f0*/  MUFU.TANH R142, R126 ;  /* 0x0000007e008e7308 */ /* 0x0002a20000002400 */
[----:B------:R-:W4:Y:S01]  /*9200*/  SHFL.IDX PT, R213, R13, R223, 0x1f ;  /* 0x00001fdf0dd57589 */ /* 0x000f2200000e0000 */
[--C-:B------:R-:W-:Y:S01]  /*9210*/  FFMA.FTZ R134, R134, UR5, -R133.reuse ;  /* 0x0000000586867c23 */ /* 0x100fe20008010885 */
[----:B------:R-:W-:-:S02]  /*9220*/  FFMA.FTZ R133, R15, UR5, -R133 ;  /* 0x000000050f857c23 */ /* 0x000fc40008010885 */
[----:B------:R3:W2:Y:S01]  /*9230*/  SHFL.IDX PT, R224, R227, R220, 0x1f ;  /* 0x00001fdce3e07589 */ /* 0x0006a200000e0000 */
[----:B-1----:R-:W-:Y:S02]  /*9240*/  FSEL R126, R90, -INF , P1 ;  /* 0xff8000005a7e7808 */ /* 0x002fe40000800000 */
[----:B------:R1:W-:Y:S01]  /*9250*/  MUFU.EX2 R15, R122 ;  /* 0x0000007a000f7308 */ /* 0x0003e20000000800 */
[----:B------:R-:W-:Y:S01]  /*9260*/  FSEL R14, R148, -INF , P1 ;  /* 0xff800000940e7808 */ /* 0x000fe20000800000 */
[----:B------:R-:W-:Y:S01]  /*9270*/  SHFL.IDX PT, R233, R13, R8, 0x1f ;  /* 0x00001f080de97589 */ /* 0x000fe200000e0000 */
[----:B------:R-:W-:Y:S01]  /*9280*/  FSEL R216, R146, -INF , P1 ;  /* 0xff80000092d87808 */ /* 0x000fe20000800000 */
[----:B------:R-:W-:Y:S01]  /*9290*/  FFMA.FTZ R111, R126, UR5, -R111 ;  /* 0x000000057e6f7c23 */ /* 0x000fe2000801086f */
[----:B------:R-:W-:-:S03]  /*92a0*/  FSEL R126, R147, -INF , P2 ;  /* 0xff800000937e7808 */ /* 0x000fc60001000000 */
[----:B------:R-:W-:Y:S01]  /*92b0*/  MUFU.EX2 R98, R98 ;  /* 0x0000006200627308 */ /* 0x000fe20000000800 */
[----:B-1----:R-:W-:Y:S01]  /*92c0*/  FSEL R122, R149, -INF , P2 ;  /* 0xff800000957a7808 */ /* 0x002fe20001000000 */
[----:B---3--:R-:W-:Y:S01]  /*92d0*/  FADD.FTZ R220, R25, -R222 ;  /* 0x800000de19dc7221 */ /* 0x008fe20000010000 */
[----:B------:R-:W-:Y:S02]  /*92e0*/  VIADD R25, R8, 0x18 ;  /* 0x0000001808197836 */ /* 0x000fe40000000000 */
[----:B------:R-:W-:-:S03]  /*92f0*/  FADD.FTZ R223, R24, -R219 ;  /* 0x800000db18df7221 */ /* 0x000fc60000010000 */
[----:B------:R-:W1:Y:S01]  /*9300*/  MUFU.EX2 R118, R118 ;  /* 0x0000007600767308 */ /* 0x000e620000000800 */
[--C-:B------:R-:W-:Y:S01]  /*9310*/  FFMA.FTZ R122, R122, UR5, -R124.reuse ;  /* 0x000000057a7a7c23 */ /* 0x100fe2000801087c */
[----:B------:R-:W-:Y:S01]  /*9320*/  FFMA.FTZ R124, R14, UR5, -R124 ;  /* 0x000000050e7c7c23 */ /* 0x000fe2000801087c */
[----:B------:R-:W-:Y:S01]  /*9330*/  FFMA.FTZ R126, R126, UR5, -R214 ;  /* 0x000000057e7e7c23 */ /* 0x000fe200080108d6 */
[----:B------:R-:W3:Y:S04]  /*9340*/  SHFL.IDX PT, R217, R227, R217, 0x1f ;  /* 0x00001fd9e3d97589 */ /* 0x000ee800000e0000 */
[----:B------:R4:W-:Y:S01]  /*9350*/  MUFU.EX2 R14, R123 ;  /* 0x0000007b000e7308 */ /* 0x0009e20000000800 */
[----:B------:R-:W-:Y:S01]  /*9360*/  FADD.FTZ R219, R26, -R219 ;  /* 0x800000db1adb7221 */ /* 0x000fe20000010000 */
[----:B------:R-:W-:-:S06]  /*9370*/  IADD3 R26, R8, 0x1c, RZ ;  /* 0x0000001c081a7810 */ /* 0x000fcc0007ffe0ff */
[----:B------:R-:W1:Y:S01]  /*9380*/  MUFU.EX2 R99, R99 ;  /* 0x0000006300637308 */ /* 0x000e620000000800 */
[----:B----4-:R-:W-:Y:S01]  /*9390*/  FFMA.FTZ R123, R216, UR5, -R214 ;  /* 0x00000005d87b7c23 */ /* 0x010fe200080108d6 */
[----:B------:R-:W-:-:S06]  /*93a0*/  FADD.FTZ R214, R29, -R229 ;  /* 0x800000e51dd67221 */ /* 0x000fcc0000010000 */
[----:B------:R-:W4:Y:S01]  /*93b0*/  MUFU.TANH R113, R113 ;  /* 0x0000007100717308 */ /* 0x000f220000002400 */
[----:B------:R-:W-:Y:S01]  /*93c0*/  FADD.FTZ R216, R28, -R215 ;  /* 0x800000d71cd87221 */ /* 0x000fe20000010000 */
[----:B------:R-:W-:Y:S06]  /*93d0*/  SHFL.IDX PT, R230, R13, R230, 0x1f ;  /* 0x00001fe60de67589 */ /* 0x000fec00000e0000 */
[----:B------:R-:W4:Y:S01]  /*93e0*/  MUFU.TANH R114, R114 ;  /* 0x0000007200727308 */ /* 0x000f220000002400 */
[----:B------:R-:W-:-:S07]  /*93f0*/  FSEL R28, R141, -INF , P2 ;  /* 0xff8000008d1c7808 */ /* 0x000fce0001000000 */
[----:B------:R-:W4:Y:S01]  /*9400*/  MUFU.EX2 R96, R96 ;  /* 0x0000006000607308 */ /* 0x000f220000000800 */
[----:B------:R-:W-:-:S07]  /*9410*/  FFMA.FTZ R22, -R22, R22, 1 ;  /* 0x3f80000016167423 */ /* 0x000fce0000010116 */
[----:B------:R-:W4:Y:S08]  /*9420*/  MUFU.TANH R115, R115 ;  /* 0x0000007300737308 */ /* 0x000f300000002400 */
[----:B------:R-:W4:Y:S08]  /*9430*/  MUFU.EX2 R95, R95 ;  /* 0x0000005f005f7308 */ /* 0x000f300000000800 */
[----:B------:R-:W-:Y:S08]  /*9440*/  MUFU.TANH R117, R117 ;  /* 0x0000007500757308 */ /* 0x000ff00000002400 */
[----:B------:R-:W4:Y:S01]  /*9450*/  MUFU.TANH R116, R116 ;  /* 0x0000007400747308 */ /* 0x000f220000002400 */
[----:B------:R-:W-:-:S07]  /*9460*/  FFMA.FTZ R23, -R23, R23, 1 ;  /* 0x3f80000017177423 */ /* 0x000fce0000010117 */
[----:B------:R-:W-:Y:S08]  /*9470*/  MUFU.EX2 R97, R97 ;  /* 0x0000006100617308 */ /* 0x000ff00000000800 */
[----:B------:R-:W4:Y:S08]  /*9480*/  MUFU.TANH R120, R120 ;  /* 0x0000007800787308 */ /* 0x000f300000002400 */
[----:B------:R-:W-:Y:S01]  /*9490*/  MUFU.EX2 R104, R104 ;  /* 0x0000006800687308 */ /* 0x000fe20000000800 */
[----:B------:R-:W-:Y:S01]  /*94a0*/  FFMA.FTZ R207, -R207, R207, 1 ;  /* 0x3f800000cfcf7423 */ /* 0x000fe200000101cf */
[----:B------:R-:W-:Y:S06]  /*94b0*/  LDS R17, [R17+0x400] ;  /* 0x0004000011117984 */ /* 0x000fec0000000800 */
[----:B------:R2:W-:Y:S01]  /*94c0*/  MUFU.EX2 R24, R212 ;  /* 0x000000d400187308 */ /* 0x0005e20000000800 */
[----:B------:R-:W-:Y:S01]  /*94d0*/  FADD.FTZ R222, R27, -R222 ;  /* 0x800000de1bde7221 */ /* 0x000fe20000010000 */
[----:B--2---:R-:W-:-:S02]  /*94e0*/  FADD.FTZ R212, R31, -R229 ;  /* 0x800000e51fd47221 */ /* 0x004fc40000010000 */
[----:B------:R2:W1:Y:S01]  /*94f0*/  SHFL.IDX PT, R229, R227, R25, 0x1f ;  /* 0x00001f19e3e57589 */ /* 0x00046200000e0000 */
[----:B------:R-:W-:Y:S01]  /*9500*/  FSEL R31, R140, -INF , P1 ;  /* 0xff8000008c1f7808 */ /* 0x000fe20000800000 */
[----:B------:R-:W-:Y:S02]  /*9510*/  VIADD R27, R8, 0xc ;  /* 0x0000000c081b7836 */ /* 0x000fe40000000000 */
[----:B------:R-:W4:Y:S01]  /*9520*/  SHFL.IDX PT, R227, R227, R26, 0x1f ;  /* 0x00001f1ae3e37589 */ /* 0x000f2200000e0000 */
[--C-:B------:R-:W-:Y:S01]  /*9530*/  FFMA.FTZ R28, R28, UR5, -R213.reuse ;  /* 0x000000051c1c7c23 */ /* 0x100fe200080108d5 */
[----:B------:R-:W-:Y:S01]  /*9540*/  FFMA.FTZ R31, R31, UR5, -R213 ;  /* 0x000000051f1f7c23 */ /* 0x000fe200080108d5 */
[--C-:B------:R-:W-:Y:S01]  /*9550*/  FADD.FTZ R213, R32, -R224.reuse ;  /* 0x800000e020d57221 */ /* 0x100fe20000010000 */
[----:B------:R-:W-:Y:S02]  /*9560*/  FADD.FTZ R34, R34, -R224 ;  /* 0x800000e022227221 */ /* 0x000fe40000010000 */
[----:B------:R1:W4:Y:S01]  /*9570*/  SHFL.IDX PT, R224, R13, R27, 0x1f ;  /* 0x00001f1b0de07589 */ /* 0x00032200000e0000 */
[----:B--2---:R2:W-:Y:S01]  /*9580*/  MUFU.EX2 R25, R234 ;  /* 0x000000ea00197308 */ /* 0x0045e20000000800 */
[--C-:B---3--:R-:W-:Y:S01]  /*9590*/  FADD.FTZ R33, R33, -R217.reuse ;  /* 0x800000d921217221 */ /* 0x108fe20000010000 */
[----:B------:R-:W-:Y:S01]  /*95a0*/  FADD.FTZ R35, R35, -R217 ;  /* 0x800000d923237221 */ /* 0x000fe20000010000 */
[----:B------:R-:W-:Y:S01]  /*95b0*/  FSEL R32, R6, -INF , P1 ;  /* 0xff80000006207808 */ /* 0x000fe20000800000 */
[----:B------:R-:W-:Y:S01]  /*95c0*/  FMUL.FTZ R223, R119, R223 ;  /* 0x000000df77df7220 */ /* 0x000fe20000410000 */
[----:B--2---:R-:W-:-:S03]  /*95d0*/  VIADD R234, R8, 0x10 ;  /* 0x0000001008ea7836 */ /* 0x004fc60000000000 */
[----:B-1----:R1:W-:Y:S01]  /*95e0*/  MUFU.EX2 R27, R210 ;  /* 0x000000d2001b7308 */ /* 0x0023e20000000800 */
[--C-:B------:R-:W-:Y:S01]  /*95f0*/  FADD.FTZ R217, R36, -R229.reuse ;  /* 0x800000e524d97221 */ /* 0x100fe20000010000 */
[----:B------:R-:W-:Y:S01]  /*9600*/  FADD.FTZ R36, R38, -R229 ;  /* 0x800000e526247221 */ /* 0x000fe20000010000 */
[----:B------:R-:W-:Y:S01]  /*9610*/  FFMA.FTZ R38, -R19, R19, 1 ;  /* 0x3f80000013267423 */ /* 0x000fe20000010113 */
[----:B------:R-:W-:-:S04]  /*9620*/  FADD.FTZ R215, R30, -R215 ;  /* 0x800000d71ed77221 */ /* 0x000fc80000010000 */
[----:B------:R2:W-:Y:S01]  /*9630*/  MUFU.EX2 R26, R211 ;  /* 0x000000d3001a7308 */ /* 0x0005e20000000800 */
[----:B-1----:R-:W-:Y:S01]  /*9640*/  FFMA.FTZ R210, R32, UR5, -R230 ;  /* 0x0000000520d27c23 */ /* 0x002fe200080108e6 */
[----:B------:R-:W-:Y:S01]  /*9650*/  FSEL R29, R143, -INF , P2 ;  /* 0xff8000008f1d7808 */ /* 0x000fe20001000000 */
[----:B------:R1:W3:Y:S01]  /*9660*/  SHFL.IDX PT, R32, R13, R234, 0x1f ;  /* 0x00001fea0d207589 */ /* 0x0002e200000e0000 */
[----:B------:R-:W-:Y:S01]  /*9670*/  FSEL R30, R142, -INF , P1 ;  /* 0xff8000008e1e7808 */ /* 0x000fe20000800000 */
[----:B------:R-:W-:Y:S01]  /*9680*/  FMUL.FTZ R38, R38, R223 ;  /* 0x000000df26267220 */ /* 0x000fe20000410000 */
[----:B------:R-:W-:Y:S02]  /*9690*/  FSEL R223, R4, -INF , P1 ;  /* 0xff80000004df7808 */ /* 0x000fe40000800000 */
[----:B------:R4:W-:Y:S01]  /*96a0*/  MUFU.EX2 R19, R221 ;  /* 0x000000dd00137308 */ /* 0x0009e20000000800 */
[----:B--2---:R-:W-:Y:S02]  /*96b0*/  FSEL R211, R7, -INF , P2 ;  /* 0xff80000007d37808 */ /* 0x004fe40001000000 */
[----:B-1----:R-:W-:-:S03]  /*96c0*/  IADD3 R234, R8, 0x14, RZ ;  /* 0x0000001408ea7810 */ /* 0x002fc60007ffe0ff */
[----:B------:R-:W-:Y:S01]  /*96d0*/  FFMA.FTZ R211, R211, UR5, -R230 ;  /* 0x00000005d3d37c23 */ /* 0x000fe200080108e6 */
[----:B----4-:R-:W-:Y:S01]  /*96e0*/  FADD.FTZ R221, R39, -R227 ;  /* 0x800000e327dd7221 */ /* 0x010fe20000010000 */
[----:B------:R-:W-:Y:S01]  /*96f0*/  FFMA.FTZ R39, -R21, R21, 1 ;  /* 0x3f80000015277423 */ /* 0x000fe20000010115 */
[----:B------:R-:W-:Y:S01]  /*9700*/  FFMA.FTZ R21, -R20, R20, 1 ;  /* 0x3f80000014157423 */ /* 0x000fe20000010114 */
[--C-:B------:R-:W-:Y:S01]  /*9710*/  FFMA.FTZ R29, R29, UR5, -R233.reuse ;  /* 0x000000051d1d7c23 */ /* 0x100fe200080108e9 */
[----:B------:R1:W-:Y:S01]  /*9720*/  MUFU.EX2 R20, R218 ;  /* 0x000000da00147308 */ /* 0x0003e20000000800 */
[----:B------:R-:W-:Y:S01]  /*9730*/  FFMA.FTZ R30, R30, UR5, -R233 ;  /* 0x000000051e1e7c23 */ /* 0x000fe200080108e9 */
[----:B------:R2:W4:Y:S01]  /*9740*/  SHFL.IDX PT, R230, R13, R234, 0x1f ;  /* 0x00001fea0de67589 */ /* 0x00052200000e0000 */
        /* <DEDUP_REMOVED lines=10> */
[----:B--2---:R-:W-:-:S03]  /*97f0*/  VIADD R234, R8, 0x1c ;  /* 0x0000001c08ea7836 */ /* 0x004fc60000000000 */
[----:B------:R-:W-:Y:S02]  /*9800*/  FFMA.FTZ R220, R227, UR5, -R224 ;  /* 0x00000005e3dc7c23 */ /* 0x000fe400080108e0 */
[----:B------:R2:W1:Y:S01]  /*9810*/  SHFL.IDX PT, R227, R13, R234, 0x1f ;  /* 0x00001fea0de37589 */ /* 0x00046200000e0000 */
[----:B------:R-:W-:Y:S01]  /*9820*/  FMUL.FTZ R224, R99, R222 ;  /* 0x000000de63e07220 */ /* 0x000fe20000410000 */
[----:B------:R3:W-:Y:S01]  /*9830*/  MUFU.EX2 R21, R139 ;  /* 0x0000008b00157308 */ /* 0x0007e20000000800 */
[----:B--2---:R-:W-:-:S07]  /*9840*/  FSEL R13, R3, -INF , P2 ;  /* 0xff800000030d7808 */ /* 0x004fce0001000000 */
[----:B------:R2:W-:Y:S01]  /*9850*/  MUFU.EX2 R11, R138 ;  /* 0x0000008a000b7308 */ /* 0x0005e20000000800 */
[----:B---3--:R-:W-:Y:S01]  /*9860*/  FSEL R139, R113, -INF , P1 ;  /* 0xff800000718b7808 */ /* 0x008fe20000800000 */
[----:B------:R-:W-:-:S06]  /*9870*/  FFMA.FTZ R222, R13, UR5, -R32 ;  /* 0x000000050dde7c23 */ /* 0x000fcc0008010820 */
[----:B------:R-:W3:Y:S01]  /*9880*/  MUFU.EX2 R102, R102 ;  /* 0x0000006600667308 */ /* 0x000ee20000000800 */
[----:B--2---:R-:W-:Y:S01]  /*9890*/  FMUL.FTZ R138, R22, R224 ;  /* 0x000000e0168a7220 */ /* 0x004fe20000410000 */
[----:B------:R-:W-:Y:S02]  /*98a0*/  FSEL R224, R2, -INF , P2 ;  /* 0xff80000002e07808 */ /* 0x000fe40001000000 */
[----:B------:R-:W-:Y:S01]  /*98b0*/  FSEL R22, R114, -INF , P1 ;  /* 0xff80000072167808 */ /* 0x000fe20000800000 */
[----:B------:R-:W-:Y:S01]  /*98c0*/  FFMA.FTZ R139, R139, UR5, -R32 ;  /* 0x000000058b8b7c23 */ /* 0x000fe20008010820 */
[----:B------:R-:W-:Y:S01]  /*98d0*/  FMUL.FTZ R32, R96, R216 ;  /* 0x000000d860207220 */ /* 0x000fe20000410000 */
[--C-:B----4-:R-:W-:Y:S01]  /*98e0*/  FFMA.FTZ R224, R224, UR5, -R230.reuse ;  /* 0x00000005e0e07c23 */ /* 0x110fe200080108e6 */
[----:B------:R-:W2:Y:S01]  /*98f0*/  MUFU.EX2 R101, R101 ;  /* 0x0000006500657308 */ /* 0x000ea20000000800 */
[----:B------:R-:W-:Y:S01]  /*9900*/  FFMA.FTZ R216, R22, UR5, -R230 ;  /* 0x0000000516d87c23 */ /* 0x000fe200080108e6 */
[----:B------:R-:W-:Y:S01]  /*9910*/  FSEL R230, R115, -INF , P2 ;  /* 0xff80000073e67808 */ /* 0x000fe20001000000 */
[----:B------:R-:W-:-:S05]  /*9920*/  FMUL.FTZ R233, R95, R215 ;  /* 0x000000d75fe97220 */ /* 0x000fca0000410000 */
[----:B------:R4:W-:Y:S01]  /*9930*/  MUFU.EX2 R13, R137 ;  /* 0x00000089000d7308 */ /* 0x0009e20000000800 */
[----:B-1----:R-:W-:Y:S01]  /*9940*/  FFMA.FTZ R215, R230, UR5, -R229 ;  /* 0x00000005e6d77c23 */ /* 0x002fe200080108e5 */
[----:B------:R-:W-:-:S06]  /*9950*/  FSEL R230, R116, -INF , P2 ;  /* 0xff80000074e67808 */ /* 0x000fcc0001000000 */
[----:B------:R-:W-:Y:S01]  /*9960*/  MUFU.EX2 R100, R100 ;  /* 0x0000006400647308 */ /* 0x000fe20000000800 */
[----:B----4-:R-:W-:Y:S01]  /*9970*/  FMUL.FTZ R137, R23, R32 ;  /* 0x0000002017897220 */ /* 0x010fe20000410000 */
[----:B------:R-:W-:Y:S01]  /*9980*/  FSEL R32, R117, -INF , P1 ;  /* 0xff80000075207808 */ /* 0x000fe20000800000 */
[----:B------:R-:W-:-:S05]  /*9990*/  FFMA.FTZ R23, -R205, R205, 1 ;  /* 0x3f800000cd177423 */ /* 0x000fca00000101cd */
[----:B------:R-:W1:Y:S01]  /*99a0*/  MUFU.EX2 R18, R18 ;  /* 0x0000001200127308 */ /* 0x000e620000000800 */
[----:B------:R-:W-:Y:S01]  /*99b0*/  FFMA.FTZ R205, R32, UR5, -R229 ;  /* 0x0000000520cd7c23 */ /* 0x000fe200080108e5 */
[----:B------:R-:W-:Y:S01]  /*99c0*/  FSEL R229, R120, -INF , P1 ;  /* 0xff80000078e57808 */ /* 0x000fe20000800000 */
[----:B---3--:R-:W-:-:S05]  /*99d0*/  FMUL.FTZ R213, R102, R213 ;  /* 0x000000d566d57220 */ /* 0x008fca0000410000 */
[----:B------:R3:W-:Y:S01]  /*99e0*/  MUFU.EX2 R22, R136 ;  /* 0x0000008800167308 */ /* 0x0007e20000000800 */
[----:B------:R-:W-:Y:S01]  /*99f0*/  FFMA.FTZ R32, -R204, R204, 1 ;  /* 0x3f800000cc207423 */ /* 0x000fe200000101cc */
[--C-:B------:R-:W-:Y:S01]  /*9a00*/  FFMA.FTZ R204, R229, UR5, -R227.reuse ;  /* 0x00000005e5cc7c23 */ /* 0x100fe200080108e3 */
[----:B---3--:R-:W-:Y:S01]  /*9a10*/  FMUL.FTZ R136, R23, R233 ;  /* 0x000000e917887220 */ /* 0x008fe20000410000 */
[----:B------:R-:W-:Y:S01]  /*9a20*/  FMUL.FTZ R233, R97, R214 ;  /* 0x000000d661e97220 */ /* 0x000fe20000410000 */
[----:B------:R-:W-:Y:S01]  /*9a30*/  FFMA.FTZ R214, R230, UR5, -R227 ;  /* 0x00000005e6d67c23 */ /* 0x000fe200080108e3 */
[C---:B------:R-:W-:Y:S02]  /*9a40*/  VIADD R230, R8.reuse, 0x8 ;  /* 0x0000000808e67836 */ /* 0x040fe40000000000 */
[----:B------:R-:W-:Y:S01]  /*9a50*/  FFMA.FTZ R209, -R209, R209, 1 ;  /* 0x3f800000d1d17423 */ /* 0x000fe200000101d1 */
[----:B--2---:R-:W-:Y:S01]  /*9a60*/  FMUL.FTZ R34, R101, R34 ;  /* 0x0000002265227220 */ /* 0x004fe20000410000 */
[----:B------:R-:W-:Y:S01]  /*9a70*/  FMUL.FTZ R207, R207, R213 ;  /* 0x000000d5cfcf7220 */ /* 0x000fe20000410000 */
[----:B------:R2:W-:Y:S01]  /*9a80*/  MUFU.EX2 R23, R135 ;  /* 0x0000008700177308 */ /* 0x0005e20000000800 */
[----:B------:R-:W-:Y:S01]  /*9a90*/  IADD3 R229, R8, 0x4, RZ ;  /* 0x0000000408e57810 */ /* 0x000fe20007ffe0ff */
[----:B------:R3:W4:Y:S01]  /*9aa0*/  SHFL.IDX PT, R213, R223, R230, 0x1f ;  /* 0x00001fe6dfd57589 */ /* 0x00072200000e0000 */
[----:B------:R-:W-:Y:S01]  /*9ab0*/  FFMA.FTZ R227, -R208, R208, 1 ;  /* 0x3f800000d0e37423 */ /* 0x000fe200000101d0 */
[----:B------:R-:W-:Y:S01]  /*9ac0*/  FMUL.FTZ R208, R104, R212 ;  /* 0x000000d468d07220 */ /* 0x000fe20000410000 */
[----:B------:R-:W-:Y:S01]  /*9ad0*/  FFMA.FTZ R228, -R228, R228, 1 ;  /* 0x3f800000e4e47423 */ /* 0x000fe200000101e4 */
[----:B--2---:R-:W-:-:S02]  /*9ae0*/  FMUL.FTZ R135, R32, R233 ;  /* 0x000000e920877220 */ /* 0x004fc40000410000 */
[----:B------:R2:W-:Y:S01]  /*9af0*/  MUFU.EX2 R32, R134 ;  /* 0x0000008600207308 */ /* 0x0005e20000000800 */
[----:B---3--:R-:W-:Y:S01]  /*9b00*/  VIADD R230, R8, 0xc ;  /* 0x0000000c08e67836 */ /* 0x008fe20000000000 */
[----:B------:R-:W3:Y:S01]  /*9b10*/  SHFL.IDX PT, R212, R223, R229, 0x1f ;  /* 0x00001fe5dfd47589 */ /* 0x000ee200000e0000 */
[----:B-1----:R-:W-:-:S03]  /*9b20*/  FMUL.FTZ R217, R18, R217 ;  /* 0x000000d912d97220 */ /* 0x002fc60000410000 */
[----:B------:R1:W-:Y:S01]  /*9b30*/  SHFL.IDX PT, R229, R223, R230, 0x1f ;  /* 0x00001fe6dfe57589 */ /* 0x0003e200000e0000 */
[----:B--2---:R-:W-:Y:S01]  /*9b40*/  FMUL.FTZ R134, R209, R34 ;  /* 0x00000022d1867220 */ /* 0x004fe20000410000 */
[----:B------:R-:W-:Y:S01]  /*9b50*/  FMUL.FTZ R34, R100, R35 ;  /* 0x0000002364227220 */ /* 0x000fe20000410000 */
[----:B------:R-:W2:Y:S01]  /*9b60*/  MUFU.EX2 R103, R103 ;  /* 0x0000006700677308 */ /* 0x000ea20000000800 */
[----:B------:R-:W-:Y:S02]  /*9b70*/  FFMA.FTZ R35, -R88, R88, 1 ;  /* 0x3f80000058237423 */ /* 0x000fe40000010158 */
[----:B------:R-:W-:Y:S01]  /*9b80*/  FMUL.FTZ R88, R228, R34 ;  /* 0x00000022e4587220 */ /* 0x000fe20000410000 */
[----:B-1----:R-:W-:-:S04]  /*9b90*/  VIADD R230, R8, 0x18 ;  /* 0x0000001808e67836 */ /* 0x002fc80000000000 */
[----:B------:R1:W-:Y:S08]  /*9ba0*/  MUFU.EX2 R34, R132 ;  /* 0x0000008400227308 */ /* 0x0003f00000000800 */
[----:B------:R-:W4:Y:S01]  /*9bb0*/  MUFU.EX2 R108, R108 ;  /* 0x0000006c006c7308 */ /* 0x000f220000000800 */
[----:B-1----:R-:W-:Y:S02]  /*9bc0*/  FMUL.FTZ R132, R35, R217 ;  /* 0x000000d923847220 */ /* 0x002fe40000410000 */
[----:B------:R-:W1:Y:S05]  /*9bd0*/  SHFL.IDX PT, R217, R223, R230, 0x1f ;  /* 0x00001fe6dfd97589 */ /* 0x000e6a00000e0000 */
[----:B------:R-:W3:Y:S01]  /*9be0*/  MUFU.EX2 R107, R107 ;  /* 0x0000006b006b7308 */ /* 0x000ee20000000800 */
[----:B------:R-:W-:Y:S01]  /*9bf0*/  FFMA.FTZ R206, -R206, R206, 1 ;  /* 0x3f800000cece7423 */ /* 0x000fe200000101ce */
[----:B--2---:R-:W-:-:S06]  /*9c00*/  FMUL.FTZ R33, R103, R33 ;  /* 0x0000002167217220 */ /* 0x004fcc0000410000 */
[----:B------:R-:W2:Y:S01]  /*9c10*/  MUFU.EX2 R106, R106 ;  /* 0x0000006a006a7308 */ /* 0x000ea20000000800 */
[----:B------:R-:W-:Y:S01]  /*9c20*/  FMUL.FTZ R208, R206, R208 ;  /* 0x000000d0ced07220 */ /* 0x000fe20000410000 */
[----:B------:R-:W-:-:S06]  /*9c30*/  VIADD R233, R8, 0x14 ;  /* 0x0000001408e97836 */ /* 0x000fcc0000000000 */
[----:B------:R-:W1:Y:S01]  /*9c40*/  MUFU.EX2 R110, R110 ;  /* 0x0000006e006e7308 */ /* 0x000e620000000800 */
[----:B------:R-:W-:Y:S01]  /*9c50*/  FMUL.FTZ R206, R227, R33 ;  /* 0x00000021e3ce7220 */ /* 0x000fe20000410000 */
[----:B------:R-:W1:Y:S06]  /*9c60*/  SHFL.IDX PT, R209, R223, R8, 0x1f ;  /* 0x00001f08dfd17589 */ /* 0x000e6c00000e0000 */
[----:B------:R-:W1:Y:S01]  /*9c70*/  MUFU.EX2 R109, R109 ;  /* 0x0000006d006d7308 */ /* 0x000e620000000800 */
[----:B----4-:R-:W-:Y:S01]  /*9c80*/  FMUL.FTZ R37, R108, R37 ;  /* 0x000000256c257220 */ /* 0x010fe20000410000 */
[----:B------:R-:W4:Y:S01]  /*9c90*/  SHFL.IDX PT, R228, R223, R233, 0x1f ;  /* 0x00001fe9dfe47589 */ /* 0x000f2200000e0000 */
[----:B---3--:R-:W-:Y:S01]  /*9ca0*/  FMUL.FTZ R36, R107, R36 ;  /* 0x000000246b247220 */ /* 0x008fe20000410000 */
[----:B------:R-:W-:-:S04]  /*9cb0*/  IADD3 R227, R8, 0x10, RZ ;  /* 0x0000001008e37810 */ /* 0x000fc80007ffe0ff */
[----:B------:R3:W-:Y:S01]  /*9cc0*/  MUFU.EX2 R33, R133 ;  /* 0x0000008500217308 */ /* 0x0007e20000000800 */
[----:B------:R-:W-:Y:S01]  /*9cd0*/  FFMA.FTZ R226, -R226, R226, 1 ;  /* 0x3f800000e2e27423 */ /* 0x000fe200000101e2 */
[--C-:B------:R-:W-:Y:S01]  /*9ce0*/  FADD.FTZ R44, R44, -R213.reuse ;  /* 0x800000d52c2c7221 */ /* 0x100fe20000010000 */
[----:B------:R-:W-:Y:S01]  /*9cf0*/  FFMA.FTZ R225, -R225, R225, 1 ;  /* 0x3f800000e1e17423 */ /* 0x000fe200000101e1 */
[----:B--2---:R-:W-:Y:S01]  /*9d00*/  FMUL.FTZ R221, R106, R221 ;  /* 0x000000dd6add7220 */ /* 0x004fe20000410000 */
[----:B---3--:R-:W-:Y:S01]  /*9d10*/  FFMA.FTZ R133, -R235, R235, 1 ;  /* 0x3f800000eb857423 */ /* 0x008fe200000101eb */
[----:B------:R-:W-:Y:S02]  /*9d20*/  FADD.FTZ R46, R46, -R213 ;  /* 0x800000d52e2e7221 */ /* 0x000fe40000010000 */
[----:B------:R2:W-:Y:S01]  /*9d30*/  MUFU.EX2 R35, R131 ;  /* 0x0000008300237308 */ /* 0x0005e20000000800 */
[----:B------:R-:W-:Y:S01]  /*9d40*/  FMUL.FTZ R133, R133, R37 ;  /* 0x0000002585857220 */ /* 0x000fe20000410000 */
[--C-:B------:R-:W-:Y:S01]  /*9d50*/  FADD.FTZ R41, R41, -R212.reuse ;  /* 0x800000d429297221 */ /* 0x100fe20000010000 */
[----:B------:R-:W-:Y:S01]  /*9d60*/  FADD.FTZ R43, R43, -R212 ;  /* 0x800000d42b2b7221 */ /* 0x000fe20000010000 */
[----:B-1----:R-:W-:-:S04]  /*9d70*/  FADD.FTZ R212, R52, -R217 ;  /* 0x800000d934d47221 */ /* 0x002fc80000010000 */
[----:B------:R1:W-:Y:S01]  /*9d80*/  MUFU.EX2 R37, R129 ;  /* 0x0000008100257308 */ /* 0x0003e20000000800 */
[----:B--2---:R-:W-:Y:S01]  /*9d90*/  FMUL.FTZ R131, R226, R36 ;  /* 0x00000024e2837220 */ /* 0x004fe20000410000 */
[----:B------:R-:W-:Y:S01]  /*9da0*/  FFMA.FTZ R52, -R237, R237, 1 ;  /* 0x3f800000ed347423 */ /* 0x000fe200000101ed */
[----:B------:R-:W-:Y:S01]  /*9db0*/  FMUL.FTZ R44, R110, R44 ;  /* 0x0000002c6e2c7220 */ /* 0x000fe20000410000 */
[----:B------:R-:W2:Y:S01]  /*9dc0*/  SHFL.IDX PT, R227, R223, R227, 0x1f ;  /* 0x00001fe3dfe37589 */ /* 0x000ea200000e0000 */
[----:B------:R-:W-:Y:S01]  /*9dd0*/  FFMA.FTZ R92, -R92, R92, 1 ;  /* 0x3f8000005c5c7423 */ /* 0x000fe2000001015c */
[----:B------:R-:W-:Y:S01]  /*9de0*/  FFMA.FTZ R91, -R91, R91, 1 ;  /* 0x3f8000005b5b7423 */ /* 0x000fe2000001015b */
[----:B-1----:R-:W-:Y:S01]  /*9df0*/  FADD.FTZ R129, R45, -R229 ;  /* 0x800000e52d817221 */ /* 0x002fe20000010000 */
[----:B------:R1:W-:Y:S01]  /*9e00*/  MUFU.EX2 R36, R130 ;  /* 0x0000008200247308 */ /* 0x0003e20000000800 */
[----:B------:R-:W-:Y:S02]  /*9e10*/  FMUL.FTZ R46, R14, R46 ;  /* 0x0000002e0e2e7220 */ /* 0x000fe40000410000 */
[----:B------:R-:W-:Y:S01]  /*9e20*/  FMUL.FTZ R129, R109, R129 ;  /* 0x000000816d817220 */ /* 0x000fe20000410000 */
[----:B------:R-:W3:Y:S01]  /*9e30*/  SHFL.IDX PT, R223, R223, R234, 0x1f ;  /* 0x00001feadfdf7589 */ /* 0x000ee200000e0000 */
[----:B------:R-:W-:-:S03]  /*9e40*/  FMUL.FTZ R52, R52, R44 ;  /* 0x0000002c34347220 */ /* 0x000fc60000410000 */
[----:B------:R-:W2:Y:S01]  /*9e50*/  MUFU.EX2 R105, R105 ;  /* 0x0000006900697308 */ /* 0x000ea20000000800 */
[----:B-1----:R-:W-:Y:S01]  /*9e60*/  FMUL.FTZ R130, R225, R221 ;  /* 0x000000dde1827220 */ /* 0x002fe20000410000 */
[----:B------:R-:W-:Y:S02]  /*9e70*/  VIADD R221, R8, 0x8 ;  /* 0x0000000808dd7836 */ /* 0x000fe40000000000 */
[----:B------:R-:W-:Y:S01]  /*9e80*/  FMUL.FTZ R44, R92, R46 ;  /* 0x0000002e5c2c7220 */ /* 0x000fe20000410000 */
[----:B------:R-:W-:Y:S02]  /*9e90*/  FMUL.FTZ R46, R91, R129 ;  /* 0x000000815b2e7220 */ /* 0x000fe40000410000 */
[----:B------:R-:W1:Y:S01]  /*9ea0*/  SHFL.IDX PT, R91, R17, R221, 0x1f ;  /* 0x00001fdd115b7589 */ /* 0x000e6200000e0000 */
[----:B------:R-:W1:Y:S01]  /*9eb0*/  MUFU.EX2 R111, R111 ;  /* 0x0000006f006f7308 */ /* 0x000e620000000800 */
[--C-:B------:R-:W-:Y:S01]  /*9ec0*/  FADD.FTZ R40, R40, -R209.reuse ;  /* 0x800000d128287221 */ /* 0x100fe20000010000 */
[----:B------:R-:W-:Y:S01]  /*9ed0*/  FADD.FTZ R42, R42, -R209 ;  /* 0x800000d12a2a7221 */ /* 0x000fe20000010000 */
[----:B----4-:R-:W-:Y:S01]  /*9ee0*/  FADD.FTZ R209, R49, -R228 ;  /* 0x800000e431d17221 */ /* 0x010fe20000010000 */
[----:B------:R-:W-:Y:S01]  /*9ef0*/  FFMA.FTZ R45, -R231, R231, 1 ;  /* 0x3f800000e72d7423 */ /* 0x000fe200000101e7 */
[----:B--2---:R-:W-:Y:S01]  /*9f00*/  FMUL.FTZ R49, R105, R40 ;  /* 0x0000002869317220 */ /* 0x004fe20000410000 */
[----:B------:R-:W-:Y:S01]  /*9f10*/  FMUL.FTZ R41, R15, R41 ;  /* 0x000000290f297220 */ /* 0x000fe20000410000 */
[----:B------:R-:W-:-:S02]  /*9f20*/  FADD.FTZ R47, R47, -R229 ;  /* 0x800000e52f2f7221 */ /* 0x000fc40000010000 */
[----:B------:R-:W-:Y:S01]  /*9f30*/  FMUL.FTZ R45, R45, R49 ;  /* 0x000000312d2d7220 */ /* 0x000fe20000410000 */
[----:B------:R-:W-:Y:S01]  /*9f40*/  FFMA.FTZ R49, -R232, R232, 1 ;  /* 0x3f800000e8317423 */ /* 0x000fe200000101e8 */
[--C-:B------:R-:W-:Y:S01]  /*9f50*/  FADD.FTZ R48, R48, -R227.reuse ;  /* 0x800000e330307221 */ /* 0x100fe20000010000 */
[----:B------:R-:W-:Y:S01]  /*9f60*/  FADD.FTZ R50, R50, -R227 ;  /* 0x800000e332327221 */ /* 0x000fe20000010000 */
[----:B---3--:R-:W-:Y:S01]  /*9f70*/  FADD.FTZ R40, R53, -R223 ;  /* 0x800000df35287221 */ /* 0x008fe20000010000 */
[----:B------:R-:W-:Y:S01]  /*9f80*/  FMUL.FTZ R49, R49, R41 ;  /* 0x0000002931317220 */ /* 0x000fe20000410000 */
[----:B------:R-:W-:Y:S01]  /*9f90*/  FFMA.FTZ R90, -R90, R90, 1 ;  /* 0x3f8000005a5a7423 */ /* 0x000fe2000001015a */
[----:B------:R-:W-:Y:S01]  /*9fa0*/  FFMA.FTZ R53, -R164, R164, 1 ;  /* 0x3f800000a4357423 */ /* 0x000fe200000101a4 */
[----:B------:R-:W-:Y:S01]  /*9fb0*/  FFMA.FTZ R236, -R236, R236, 1 ;  /* 0x3f800000ecec7423 */ /* 0x000fe200000101ec */
[----:B------:R-:W-:Y:S01]  /*9fc0*/  FFMA.FTZ R93, -R93, R93, 1 ;  /* 0x3f8000005d5d7423 */ /* 0x000fe2000001015d */
[----:B------:R-:W-:Y:S01]  /*9fd0*/  FMUL.FTZ R47, R24, R47 ;  /* 0x0000002f182f7220 */ /* 0x000fe20000410000 */
[----:B------:R-:W-:Y:S01]  /*9fe0*/  FMUL.FTZ R48, R25, R48 ;  /* 0x0000003019307220 */ /* 0x000fe20000410000 */
[----:B------:R-:W-:Y:S01]  /*9ff0*/  FMUL.FTZ R41, R26, R50 ;  /* 0x000000321a297220 */ /* 0x000fe20000410000 */
[----:B-1----:R-:W-:Y:S01]  /*a000*/  FMUL.FTZ R43, R111, R43 ;  /* 0x0000002b6f2b7220 */ /* 0x002fe20000410000 */
[----:B------:R-:W-:Y:S01]  /*a010*/  FFMA.FTZ R94, -R94, R94, 1 ;  /* 0x3f8000005e5e7423 */ /* 0x000fe2000001015e */
[----:B------:R-:W-:Y:S01]  /*a020*/  FMUL.FTZ R209, R27, R209 ;  /* 0x000000d11bd17220 */ /* 0x000fe20000410000 */
[----:B------:R-:W-:Y:S01]  /*a030*/  IADD3 R225, R8, 0x4, RZ ;  /* 0x0000000408e17810 */ /* 0x000fe20007ffe0ff */
[--C-:B------:R-:W-:Y:S01]  /*a040*/  FADD.FTZ R60, R60, -R91.reuse ;  /* 0x8000005b3c3c7221 */ /* 0x100fe20000010000 */
[----:B------:R-:W-:Y:S01]  /*a050*/  IADD3 R235, R8, 0x10, RZ ;  /* 0x0000001008eb7810 */ /* 0x000fe20007ffe0ff */
[----:B------:R-:W-:Y:S01]  /*a060*/  FADD.FTZ R62, R62, -R91 ;  /* 0x8000005b3e3e7221 */ /* 0x000fe20000010000 */
[----:B------:R-:W-:Y:S01]  /*a070*/  FMUL.FTZ R53, R53, R47 ;  /* 0x0000002f35357220 */ /* 0x000fe20000410000 */
[----:B------:R-:W-:Y:S01]  /*a080*/  LDS R91, [R12+0x400] ;  /* 0x000400000c5b7984 */ /* 0x000fe20000000800 */
        /* <DEDUP_REMOVED lines=187> */
[----:B-1----:R-:W-:-:S02]  /*ac40*/  FMUL.FTZ R92, R123, R92 ;  /* 0x0000005c7b5c7220 */ /* 0x002fc40000410000 */
[----:B------:R-:W-:Y:S01]  /*ac50*/  FMUL.FTZ R63, R65, R74 ;  /* 0x0000004a413f7220 */ /* 0x000fe20000410000 */
[----:B------:R-:W-:Y:S01]  /*ac60*/  FMUL.FTZ R90, R90, R72 ;  /* 0x000000485a5a7220 */ /* 0x000fe20000410000 */
[----:B------:R-:W-:Y:S01]  /*ac70*/  FFMA.FTZ R72, -R115, R115, 1 ;  /* 0x3f80000073487423 */ /* 0x000fe20000010173 */
[----:B------:R-:W-:Y:S01]  /*ac80*/  FFMA.FTZ R65, -R116, R116, 1 ;  /* 0x3f80000074417423 */ /* 0x000fe20000010174 */
[----:B------:R-:W-:Y:S01]  /*ac90*/  FFMA.FTZ R115, -R117, R117, 1 ;  /* 0x3f80000075737423 */ /* 0x000fe20000010175 */
[----:B------:R-:W-:Y:S01]  /*aca0*/  FFMA.FTZ R116, -R120, R120, 1 ;  /* 0x3f80000078747423 */ /* 0x000fe20000010178 */
[----:B----4-:R-:W-:Y:S01]  /*acb0*/  FMUL.FTZ R86, R205, R86 ;  /* 0x00000056cd567220 */ /* 0x010fe20000410000 */
        /* <DEDUP_REMOVED lines=209> */
.L_x_2248:
        /* <DEDUP_REMOVED lines=68> */
.L_x_2249:
        /* <DEDUP_REMOVED lines=12> */
.L_x_2239:
[----:B------:R-:W-:-:S06]  /*bed0*/  UISETP.GE.AND UP0, UPT, UR43, UR42, UPT ;  /* 0x0000002a2b00728c */ /* 0x000fcc000bf06270 */
[----:B------:R-:W-:-:S13]  /*bee0*/  PLOP3.LUT P0, PT, PT, PT, UP0, 0x80, 0x0 ;  /* 0x000000000000781c */ /* 0x000fda0003f0f008 */
[----:B------:R-:W-:Y:S05]  /*bef0*/  @P0 BRA `(.L_x_2251) ;  /* 0x0000005800000947 */ /* 0x000fea0003800000 */
[----:B------:R-:W2:Y:S01]  /*bf00*/  LDL.LU R21, [R1+0x48] ;  /* 0x0000480001157983 */ /* 0x000ea20000300800 */
[----:B------:R-:W3:Y:S01]  /*bf10*/  S2UR UR4, SR_CTAID.X ;  /* 0x00000000000479c3 */ /* 0x000ee20000002500 */
[----:B------:R-:W-:Y:S01]  /*bf20*/  IMAD.MOV.U32 R19, RZ, RZ, 0x40000040 ;  /* 0x40000040ff137424 */ /* 0x000fe200078e00ff */
[----:B------:R-:W4:Y:S01]  /*bf30*/  S2R R5, SR_TID.X ;  /* 0x0000000000057919 */ /* 0x000f220000002100 */
[----:B------:R-:W5:Y:S01]  /*bf40*/  S2R R6, SR_TID.X ;  /* 0x0000000000067919 */ /* 0x000f620000002100 */
[----:B---3--:R-:W-:Y:S01]  /*bf50*/  UIMAD UR4, UR4, -0x80, UR40 ;  /* 0xffffff80040478a4 */ /* 0x008fe2000f8e0228 */
[----:B----4-:R-:W-:Y:S02]  /*bf60*/  VIADD R5, R5, 0xffffff80 ;  /* 0xffffff8005057836 */ /* 0x010fe40000000000 */
[----:B-----5:R-:W-:-:S03]  /*bf70*/  VIADD R9, R6, 0xffffff80 ;  /* 0xffffff8006097836 */ /* 0x020fc60000000000 */
        /* <DEDUP_REMOVED lines=8> */
[----:B------:R-:W-:Y:S02]  /*c000*/  IADD3 R9, R9, -R10, RZ ;  /* 0x8000000a09097210 */ /* 0x000fe40007ffe0ff */
[----:B------:R-:W-:Y:S02]  /*c010*/  LOP3.LUT R6, R6, 0xfffffffc, RZ, 0xc0, !PT ;  /* 0xfffffffc06067812 */ /* 0x000fe400078ec0ff */
[----:B------:R-:W-:Y:S02]  /*c020*/  SHF.R.S32.HI R12, RZ, 0x1f, R9 ;  /* 0x0000001fff0c7819 */ /* 0x000fe40000011409 */
[----:B------:R-:W-:Y:S01]  /*c030*/  SHF.R.S32.HI R7, RZ, 0x1f, R8 ;  /* 0x0000001fff077819 */ /* 0x000fe20000011408 */
[----:B------:R-:W-:Y:S01]  /*c040*/  IMAD.IADD R10, R5, 0x1, -R6 ;  /* 0x00000001050a7824 */ /* 0x000fe200078e0a06 */
[----:B------:R-:W-:-:S02]  /*c050*/  LEA.HI R6, R12, R9, RZ, 0x2 ;  /* 0x000000090c067211 */ /* 0x000fc400078f10ff */
[----:B------:R-:W-:Y:S02]  /*c060*/  LEA.HI R5, R7, R8, RZ, 0x3 ;  /* 0x0000000807057211 */ /* 0x000fe400078f18ff */
[----:B------:R-:W-:Y:S02]  /*c070*/  LEA.HI R13, R12, R9, RZ, 0x5 ;  /* 0x000000090c0d7211 */ /* 0x000fe400078f28ff */
[--C-:B------:R-:W-:Y:S02]  /*c080*/  SHF.R.S32.HI R9, RZ, 0x2, R6.reuse ;  /* 0x00000002ff097819 */ /* 0x100fe40000011406 */
[----:B------:R-:W-:Y:S02]  /*c090*/  SHF.R.S32.HI R12, RZ, 0x1f, R6 ;  /* 0x0000001fff0c7819 */ /* 0x000fe40000011406 */
[--C-:B------:R-:W-:Y:S02]  /*c0a0*/  SHF.R.S32.HI R6, RZ, 0x3, R5.reuse ;  /* 0x00000003ff067819 */ /* 0x100fe40000011405 */
[----:B------:R-:W-:-:S02]  /*c0b0*/  SHF.R.S32.HI R5, RZ, 0x1f, R5 ;  /* 0x0000001fff057819 */ /* 0x000fc40000011405 */
[----:B------:R-:W-:Y:S02]  /*c0c0*/  LEA.HI R7, R7, R8, RZ, 0x2 ;  /* 0x0000000807077211 */ /* 0x000fe400078f10ff */
[----:B------:R-:W-:Y:S02]  /*c0d0*/  LEA.HI R5, R5, R6, RZ, 0x4 ;  /* 0x0000000605057211 */ /* 0x000fe400078f20ff */
[----:B------:R-:W-:Y:S02]  /*c0e0*/  SHF.R.S32.HI R8, RZ, 0x2, R7 ;  /* 0x00000002ff087819 */ /* 0x000fe40000011407 */
[----:B------:R-:W-:Y:S02]  /*c0f0*/  LEA.HI R12, R12, R9, RZ, 0x3 ;  /* 0x000000090c0c7211 */ /* 0x000fe400078f18ff */
[----:B------:R-:W-:Y:S02]  /*c100*/  SHF.R.S32.HI R22, RZ, 0x7, R11 ;  /* 0x00000007ff167819 */ /* 0x000fe4000001140b */
[----:B------:R-:W-:-:S02]  /*c110*/  LOP3.LUT R5, R5, 0x1ffffff0, RZ, 0xc0, !PT ;  /* 0x1ffffff005057812 */ /* 0x000fc400078ec0ff */
[----:B------:R-:W-:Y:S02]  /*c120*/  LEA.HI R7, R7, R8, RZ, 0x1 ;  /* 0x0000000807077211 */ /* 0x000fe400078f08ff */
[----:B------:R-:W-:Y:S01]  /*c130*/  LOP3.LUT R12, R12, 0xfffffff8, RZ, 0xc0, !PT ;  /* 0xfffffff80c0c7812 */ /* 0x000fe200078ec0ff */
[----:B------:R-:W-:Y:S01]  /*c140*/  IMAD.IADD R6, R6, 0x1, -R5 ;  /* 0x0000000106067824 */ /* 0x000fe200078e0a05 */
[----:B------:R-:W-:Y:S02]  /*c150*/  LEA.HI R11, R22, R22, RZ, 0x1 ;  /* 0x00000016160b7211 */ /* 0x000fe400078f08ff */
[----:B------:R-:W-:Y:S01]  /*c160*/  LOP3.LUT R7, R7, 0xfffffffe, RZ, 0xc0, !PT ;  /* 0xfffffffe07077812 */ /* 0x000fe200078ec0ff */
[----:B------:R-:W-:Y:S01]  /*c170*/  IMAD.IADD R12, R9, 0x1, -R12 ;  /* 0x00000001090c7824 */ /* 0x000fe200078e0a0c */
[C---:B------:R-:W-:Y:S02]  /*c180*/  IADD3 R5, R8.reuse, 0x8, RZ ;  /* 0x0000000808057810 */ /* 0x040fe40007ffe0ff */
[----:B------:R-:W-:Y:S01]  /*c190*/  LOP3.LUT R11, R11, 0x3fffffe, RZ, 0xc0, !PT ;  /* 0x03fffffe0b0b7812 */ /* 0x000fe200078ec0ff */
[----:B------:R-:W-:Y:S01]  /*c1a0*/  IMAD.IADD R7, R8, 0x1, -R7 ;  /* 0x0000000108077824 */ /* 0x000fe200078e0a07 */
[----:B------:R-:W-:-:S02]  /*c1b0*/  SHF.R.S32.HI R15, RZ, 0x5, R13 ;  /* 0x00000005ff0f7819 */ /* 0x000fc4000001140d */
[----:B------:R-:W-:Y:S01]  /*c1c0*/  LEA.HI R9, R5, R5, RZ, 0x1 ;  /* 0x0000000505097211 */ /* 0x000fe200078f08ff */
[----:B------:R-:W-:Y:S01]  /*c1d0*/  IMAD R6, R6, 0x8, R7 ;  /* 0x0000000806067824 */ /* 0x000fe200078e0207 */
[----:B------:R-:W-:Y:S01]  /*c1e0*/  IADD3 R22, R22, -R11, RZ ;  /* 0x8000000b16167210 */ /* 0x000fe20007ffe0ff */
[C---:B------:R-:W-:Y:S01]  /*c1f0*/  VIADD R11, R8.reuse, 0x10 ;  /* 0x00000010080b7836 */ /* 0x040fe20000000000 */
[----:B------:R-:W-:Y:S01]  /*c200*/  LEA R17, R15, R12, 0x4 ;  /* 0x0000000c0f117211 */ /* 0x000fe200078e20ff */
[----:B------:R-:W-:Y:S01]  /*c210*/  VIADD R15, R8, 0x18 ;  /* 0x00000018080f7836 */ /* 0x000fe20000000000 */
[----:B------:R-:W-:Y:S01]  /*c220*/  LOP3.LUT R12, R9, 0xfffffffe, RZ, 0xc0, !PT ;  /* 0xfffffffe090c7812 */ /* 0x000fe200078ec0ff */
[----:B------:R3:W-:Y:S01]  /*c230*/  STL [R1+0x64], R6 ;  /* 0x0000640601007387 */ /* 0x0007e20000100800 */
[----:B------:R-:W-:Y:S02]  /*c240*/  LEA.HI R13, R11, R11, RZ, 0x1 ;  /* 0x0000000b0b0d7211 */ /* 0x000fe400078f08ff */
[----:B------:R-:W-:-:S02]  /*c250*/  IADD3 R12, R5, -R12, RZ ;  /* 0x8000000c050c7210 */ /* 0x000fc40007ffe0ff */
[----:B------:R-:W-:Y:S02]  /*c260*/  SHF.R.S32.HI R5, RZ, 0x1, R9 ;  /* 0x00000001ff057819 */ /* 0x000fe40000011409 */
[--C-:B------:R-:W-:Y:S02]  /*c270*/  SHF.R.S32.HI R7, RZ, 0x1, R13.reuse ;  /* 0x00000001ff077819 */ /* 0x100fe4000001140d */
[----:B------:R-:W-:Y:S02]  /*c280*/  SHF.R.S32.HI R8, RZ, 0x1f, R13 ;  /* 0x0000001fff087819 */ /* 0x000fe4000001140d */
[----:B---3--:R-:W-:Y:S02]  /*c290*/  SHF.R.S32.HI R6, RZ, 0x1f, R9 ;  /* 0x0000001fff067819 */ /* 0x008fe40000011409 */
[----:B------:R-:W-:Y:S01]  /*c2a0*/  LOP3.LUT R14, R13, 0xfffffffe, RZ, 0xc0, !PT ;  /* 0xfffffffe0d0e7812 */ /* 0x000fe200078ec0ff */
[----:B------:R-:W-:Y:S01]  /*c2b0*/  IMAD.MOV.U32 R13, RZ, RZ, 0x40000040 ;  /* 0x40000040ff0d7424 */ /* 0x000fe200078e00ff */
[----:B------:R-:W-:-:S02]  /*c2c0*/  LEA.HI R6, R6, R5, RZ, 0x4 ;  /* 0x0000000506067211 */ /* 0x000fc400078f20ff */
[----:B------:R-:W-:Y:S01]  /*c2d0*/  LEA.HI R8, R8, R7, RZ, 0x4 ;  /* 0x0000000708087211 */ /* 0x000fe200078f20ff */
[----:B------:R-:W-:Y:S01]  /*c2e0*/  IMAD.IADD R14, R11, 0x1, -R14 ;  /* 0x000000010b0e7824 */ /* 0x000fe200078e0a0e */
[----:B------:R-:W-:Y:S02]  /*c2f0*/  LOP3.LUT R6, R6, 0x1ffffff0, RZ, 0xc0, !PT ;  /* 0x1ffffff006067812 */ /* 0x000fe400078ec0ff */
[----:B------:R-:W-:Y:S02]  /*c300*/  LEA.HI R11, R15, R15, RZ, 0x1 ;  /* 0x0000000f0f0b7211 */ /* 0x000fe400078f08ff */
[----:B------:R-:W-:Y:S01]  /*c310*/  LOP3.LUT R8, R8, 0x1ffffff0, RZ, 0xc0, !PT ;  /* 0x1ffffff008087812 */ /* 0x000fe200078ec0ff */
[----:B------:R-:W-:Y:S01]  /*c320*/  IMAD.IADD R5, R5, 0x1, -R6 ;  /* 0x0000000105057824 */ /* 0x000fe200078e0a06 */
[--C-:B------:R-:W-:Y:S02]  /*c330*/  SHF.R.S32.HI R9, RZ, 0x1, R11.reuse ;  /* 0x00000001ff097819 */ /* 0x100fe4000001140b */
[----:B------:R-:W-:Y:S01]  /*c340*/  SHF.R.S32.HI R20, RZ, 0x1f, R11 ;  /* 0x0000001fff147819 */ /* 0x000fe2000001140b */
[----:B------:R-:W-:Y:S01]  /*c350*/  IMAD.IADD R7, R7, 0x1, -R8 ;  /* 0x0000000107077824 */ /* 0x000fe200078e0a08 */
[----:B-1----:R-:W-:Y:S01]  /*c360*/  LOP3.LUT R18, R11, 0xfffffffe, RZ, 0xc0, !PT ;  /* 0xfffffffe0b127812 */ /* 0x002fe200078ec0ff */
[----:B------:R-:W-:Y:S01]  /*c370*/  IMAD R6, R5, 0x8, R12 ;  /* 0x0000000805067824 */ /* 0x000fe200078e020c */
[----:B------:R-:W-:Y:S01]  /*c380*/  LEA.HI R20, R20, R9, RZ, 0x4 ;  /* 0x0000000914147211 */ /* 0x000fe200078f20ff */
[----:B------:R-:W1:Y:S01]  /*c390*/  S2R R8, SR_CTAID.X ;  /* 0x0000000000087919 */ /* 0x000e620000002500 */
[----:B------:R-:W-:Y:S01]  /*c3a0*/  LEA R7, R7, R14, 0x3 ;  /* 0x0000000e07077211 */ /* 0x000fe200078e18ff */
[----:B------:R-:W-:Y:S01]  /*c3b0*/  IMAD.IADD R18, R15, 0x1, -R18 ;  /* 0x000000010f127824 */ /* 0x000fe200078e0a12 */
[----:B------:R-:W-:Y:S01]  /*c3c0*/  LOP3.LUT R20, R20, 0x1ffffff0, RZ, 0xc0, !PT ;  /* 0x1ffffff014147812 */ /* 0x000fe200078ec0ff */
[----:B------:R3:W-:Y:S01]  /*c3d0*/  STL [R1+0x60], R6 ;  /* 0x0000600601007387 */ /* 0x0007e20000100800 */
[----:B------:R-:W-:-:S02]  /*c3e0*/  MOV R15, 0x40000040 ;  /* 0x40000040000f7802 */ /* 0x000fc40000000f00 */
[----:B------:R-:W-:Y:S01]  /*c3f0*/  IADD3 R9, R9, -R20, RZ ;  /* 0x8000001409097210 */ /* 0x000fe20007ffe0ff */
[----:B------:R4:W-:Y:S01]  /*c400*/  STL [R1+0x5c], R7 ;  /* 0x00005c0701007387 */ /* 0x0009e20000100800 */
[----:B------:R-:W-:-:S03]  /*c410*/  LEA R17, R22, R17, 0x6 ;  /* 0x0000001116117211 */ /* 0x000fc600078e30ff */
[----:B------:R-:W-:-:S05]  /*c420*/  IMAD R9, R9, 0x8, R18 ;  /* 0x0000000809097824 */ /* 0x000fca00078e0212 */
[----:B------:R5:W-:Y:S01]  /*c430*/  STL [R1+0x58], R9 ;  /* 0x0000580901007387 */ /* 0x000be20000100800 */
[----:B-1----:R-:W-:Y:S02]  /*c440*/  IMAD R8, R8, -0x80, -R17 ;  /* 0xffffff8008087824 */ /* 0x002fe400078e0a11 */
[----:B--2---:R-:W-:-:S04]  /*c450*/  IMAD R5, R21, 0x2000, R16 ;  /* 0x0000200015057824 */ /* 0x004fc800078e0210 */
[C---:B---3--:R-:W-:Y:S01]  /*c460*/  VIADD R6, R5.reuse, 0x4000 ;  /* 0x0000400005067836 */ /* 0x048fe20000000000 */
[----:B----4-:R-:W-:Y:S02]  /*c470*/  IADD3 R7, R5, 0x20c00, RZ ;  /* 0x00020c0005077810 */ /* 0x010fe40007ffe0ff */
        /* <DEDUP_REMOVED lines=13> */
[----:B------:R-:W-:-:S02]  /*c550*/  VIADD R7, R10, 0x8 ;  /* 0x000000080a077836 */ /* 0x000fc40000000000 */
[----:B------:R-:W-:Y:S01]  /*c560*/  VIADD R7, R10, 0x14 ;  /* 0x000000140a077836 */ /* 0x000fe20000000000 */
[----:B------:R2:W-:Y:S01]  /*c570*/  STL [R1+0x50], R5 ;  /* 0x0000500501007387 */ /* 0x0005e20000100800 */
[----:B------:R-:W-:-:S03]  /*c580*/  IADD3 R7, -R17, UR4, RZ ;  /* 0x0000000411077c10 */ /* 0x000fc6000fffe1ff */
        /* <DEDUP_REMOVED lines=8> */
.L_x_2262:
[----:B------:R-:W-:-:S05]  /*c610*/  IMAD.U32 R5, RZ, RZ, UR36 ;  /* 0x00000024ff057e24 */ /* 0x000fca000f8e00ff */
[----:B------:R-:W-:-:S04]  /*c620*/  LOP3.LUT R5, R5, 0x1, RZ, 0xfc, !PT ;  /* 0x0000000105057812 */ /* 0x000fc800078efcff */
[----:B------:R-:W-:-:S13]  /*c630*/  ISETP.NE.AND P6, PT, R5, 0x3, PT ;  /* 0x000000030500780c */ /* 0x000fda0003fc5270 */
[----:B------:R-:W-:Y:S05]  /*c640*/  @!P6 BRA `(.L_x_2252) ;  /* 0x000000000004e947 */ /* 0x000fea0003800000 */
[----:B------:R-:W-:Y:S01]  /*c650*/  BPT.TRAP 0x1 ;  /* 0x000000040000795c */ /* 0x000fe20000300000 */
.L_x_2252:
[----:B------:R-:W-:Y:S02]  /*c660*/  LEA R6, R0, R16, 0x3 ;  /* 0x0000001000067211 */ /* 0x000fe400078e18ff */
[----:B------:R-:W-:-:S04]  /*c670*/  SHF.L.U32 R21, R4, 0x1f, RZ ;  /* 0x0000001f04157819 */ /* 0x000fc800000006ff */
[----:B------:R1:W2:Y:S01]  /*c680*/  SYNCS.PHASECHK.TRANS64.TRYWAIT P0, [R6+URZ+0x30c10], R21 ;  /* 0x030c1015060075a7 */ /* 0x0002a2000800017f */
[----:B------:R-:W-:Y:S05]  /*c690*/  @!P6 BRA `(.L_x_2253) ;  /* 0x000000000004e947 */ /* 0x000fea0003800000 */
[----:B------:R-:W-:Y:S01]  /*c6a0*/  BPT.TRAP 0x1 ;  /* 0x000000040000795c */ /* 0x000fe20000300000 */
.L_x_2253:
[----:B------:R-:W-:-:S05]  /*c6b0*/  VIADD R5, R16, 0x10000 ;  /* 0x0001000010057836 */ /* 0x000fca0000000000 */
[----:B------:R-:W-:-:S04]  /*c6c0*/  SHF.R.U32.HI R5, RZ, 0x4, R5 ;  /* 0x00000004ff057819 */ /* 0x000fc80000011605 */
[----:B------:R-:W-:-:S04]  /*c6d0*/  LOP3.LUT R5, R5, 0x3fff, RZ, 0xc0, !PT ;  /* 0x00003fff05057812 */ /* 0x000fc800078ec0ff */
[----:B------:R-:W-:Y:S01]  /*c6e0*/  LOP3.LUT R11, R5, 0x10000, RZ, 0xfc, !PT ;  /* 0x00010000050b7812 */ /* 0x000fe200078efcff */
[----:B--2---:R-:W-:Y:S06]  /*c6f0*/  @P0 BRA `(.L_x_2254) ;  /* 0x0000000000080947 */ /* 0x004fec0003800000 */
[----:B------:R-:W2:Y:S02]  /*c700*/  SYNCS.PHASECHK.TRANS64.TRYWAIT P0, [R6+URZ+0x30c10], R21 ;  /* 0x030c1015060075a7 */ /* 0x000ea4000800017f */
[----:B--2---:R-:W-:Y:S05]  /*c710*/  @!P0 BRA `(.L_x_2255) ;  /* 0x000000a400f88947 */ /* 0x004fea0003800000 */
.L_x_2254:
[----:B------:R-:W-:Y:S01]  /*c720*/  IMAD R11, R0, 0x400, R11 ;  /* 0x00000400000b7824 */ /* 0x000fe200078e020b */
        /* <DEDUP_REMOVED lines=12> */
[----:B------:R-:W-:-:S04]  /*c7f0*/  IADD3 R12, R9, 0x2, RZ ;  /* 0x00000002090c7810 */ /* 0x000fc80007ffe0ff */
[----:B------:R-:W-:Y:S02]  /*c800*/  R2UR UR8, R12 ;  /* 0x000000000c0872ca */ /* 0x000fe400000e0000 */
[----:B------:R-:W-:Y:S01]  /*c810*/  R2UR UR9, R13 ;  /* 0x000000000d0972ca */ /* 0x000fe200000e0000 */
[----:B------:R-:W-:Y:S01]  /*c820*/  UIADD3 UR4, UR6, 0x2, URZ ;  /* 0x0000000206047890 */ /* 0x000fe2000fffe03f */
[----:B------:R-:W-:-:S06]  /*c830*/  UMOV UR11, 0x40000040 ;  /* 0x40000040000b7882 */ /* 0x000fcc0000000000 */
[----:B------:R-:W-:Y:S01]  /*c840*/  UMOV UR10, UR4 ;  /* 0x00000004000a7c82 */ /* 0x000fe20008000000 */
[----:B------:R-:W-:Y:S01]  /*c850*/  VIADD R12, R9, 0x4 ;  /* 0x00000004090c7836 */ /* 0x000fe20000000000 */
[----:B------:R-:W-:Y:S01]  /*c860*/  MOV R13, 0x40000040 ;  /* 0x40000040000d7802 */ /* 0x000fe20000000f00 */
[----:B------:R-:W-:Y:S01]  /*c870*/  UIADD3 UR4, UR6, 0x4, URZ ;  /* 0x0000000406047890 */ /* 0x000fe2000fffe03f */
[----:B------:R-:W-:Y:S02]  /*c880*/  WARPGROUP.DEPBAR.LE gsb0, 0x0 ;  /* 0x00008000000079c5 */ /* 0x000fe40000010000 */
[----:B------:R-:W-:-:S06]  /*c890*/  WARPGROUP.ARRIVE ;  /* 0x00000000000079c5 */ /* 0x000fcc0000000000 */
[----:B------:R-:W-:Y:S01]  /*c8a0*/  HGMMA.64x128x16.F32.BF16 R72, gdesc[UR8], R72, gsb0 ;  /* 0x01e00000084879f0 */ /* 0x000fe20008001848 */
[----:B------:R-:W-:Y:S02]  /*c8b0*/  R2UR UR8, R12 ;  /* 0x000000000c0872ca */ /* 0x000fe400000e0000 */
[----:B------:R-:W-:Y:S01]  /*c8c0*/  R2UR UR9, R13 ;  /* 0x000000000d0972ca */ /* 0x000fe200000e0000 */
[----:B------:R-:W-:Y:S01]  /*c8d0*/  UMOV UR10, UR4 ;  /* 0x00000004000a7c82 */ /* 0x000fe20008000000 */
[----:B------:R-:W-:Y:S01]  /*c8e0*/  UMOV UR11, 0x40000040 ;  /* 0x40000040000b7882 */ /* 0x000fe20000000000 */
[----:B------:R-:W-:Y:S02]  /*c8f0*/  VIADD R12, R9, 0x6 ;  /* 0x00000006090c7836 */ /* 0x000fe40000000000 */
[----:B------:R-:W-:-:S03]  /*c900*/  IMAD.MOV.U32 R13, RZ, RZ, 0x40000040 ;  /* 0x40000040ff0d7424 */ /* 0x000fc600078e00ff */
[----:B------:R-:W-:Y:S02]  /*c910*/  R2UR UR4, R12 ;  /* 0x000000000c0472ca */ /* 0x000fe400000e0000 */
[----:B------:R-:W-:Y:S01]  /*c920*/  R2UR UR5, R13 ;  /* 0x000000000d0572ca */ /* 0x000fe200000e0000 */
[----:B------:R-:W-:Y:S01]  /*c930*/  UIADD3 UR6, UR6, 0x6, URZ ;  /* 0x0000000606067890 */ /* 0x000fe2000fffe03f */
[----:B------:R-:W-:Y:S02]  /*c940*/  WARPGROUP.DEPBAR.LE gsb0, 0x0 ;  /* 0x00008000000079c5 */ /* 0x000fe40000010000 */
[----:B------:R-:W-:-:S06]  /*c950*/  WARPGROUP.ARRIVE ;  /* 0x00000000000079c5 */ /* 0x000fcc0000000000 */
[----:B------:R-:W-:Y:S01]  /*c960*/  HGMMA.64x128x16.F32.BF16 R72, gdesc[UR8], R72, gsb0 ;  /* 0x01e00000084879f0 */ /* 0x000fe20008001848 */
[----:B------:R-:W-:Y:S01]  /*c970*/  UMOV UR7, 0x40000040 ;  /* 0x4000004000077882 */ /* 0x000fe20000000000 */
[C---:B---3--:R-:W-:Y:S01]  /*c980*/  LEA R12, R0.reuse, R18, 0x7 ;  /* 0x00000012000c7211 */ /* 0x048fe200078e38ff */
[C---:B----4-:R-:W-:Y:S02]  /*c990*/  IMAD R18, R0.reuse, 0x80, R17 ;  /* 0x0000008000127824 */ /* 0x050fe400078e0211 */
[C---:B-----5:R-:W-:Y:S01]  /*c9a0*/  IMAD R14, R0.reuse, 0x80, R14 ;  /* 0x00000080000e7824 */ /* 0x060fe200078e020e */
[----:B--2---:R-:W-:-:S03]  /*c9b0*/  LEA R20, R0, R15, 0x7 ;  /* 0x0000000f00147211 */ /* 0x004fc600078e38ff */
[C---:B------:R-:W-:Y:S01]  /*c9c0*/  IMAD R17, R3.reuse, 0x2, R14 ;  /* 0x0000000203117824 */ /* 0x040fe200078e020e */
[C---:B------:R-:W-:Y:S01]  /*c9d0*/  LEA R15, R3.reuse, R18, 0x1 ;  /* 0x00000012030f7211 */ /* 0x040fe200078e08ff */
[C---:B------:R-:W-:Y:S02]  /*c9e0*/  IMAD R13, R3.reuse, 0x2, R12 ;  /* 0x00000002030d7824 */ /* 0x040fe400078e020c */
[----:B------:R-:W-:Y:S01]  /*c9f0*/  IMAD R19, R3, 0x2, R20 ;  /* 0x0000000203137824 */ /* 0x000fe200078e0214 */
[----:B------:R-:W-:Y:S01]  /*ca00*/  LEA R12, R17, R16, 0x2 ;  /* 0x00000010110c7211 */ /* 0x000fe200078e10ff */
[--C-:B------:R-:W-:Y:S02]  /*ca10*/  IMAD R18, R13, 0x4, R16.reuse ;  /* 0x000000040d127824 */ /* 0x100fe400078e0210 */
[----:B------:R-:W-:Y:S01]  /*ca20*/  IMAD R11, R15, 0x4, R16 ;  /* 0x000000040f0b7824 */ /* 0x000fe200078e0210 */
[----:B------:R-:W-:Y:S02]  /*ca30*/  WARPGROUP.DEPBAR.LE gsb0, 0x0 ;  /* 0x00008000000079c5 */ /* 0x000fe40000010000 */
[----:B------:R-:W-:-:S06]  /*ca40*/  WARPGROUP.ARRIVE ;  /* 0x00000000000079c5 */ /* 0x000fcc0000000000 */
[----:B------:R-:W-:Y:S01]  /*ca50*/  HGMMA.64x128x16.F32.BF16 R72, gdesc[UR4], R72, gsb0 ;  /* 0x01e00000044879f0 */ /* 0x000fe20008001848 */
[----:B------:R-:W-:Y:S01]  /*ca60*/  IMAD R14, R19, 0x4, R16 ;  /* 0x00000004130e7824 */ /* 0x000fe200078e0210 */
        /* <DEDUP_REMOVED lines=12> */
.L_x_2256:
[----:B------:R1:W1:Y:S01]  /*cb30*/  SYNCS.PHASECHK.TRANS64.TRYWAIT P0, [R6+URZ+0x30c30], R21 ;  /* 0x030c3015060075a7 */ /* 0x000262000800017f */
[----:B------:R-:W-:Y:S05]  /*cb40*/  @!P6 BRA `(.L_x_2257) ;  /* 0x000000000004e947 */ /* 0x000fea0003800000 */
[----:B------:R-:W-:Y:S01]  /*cb50*/  BPT.TRAP 0x1 ;  /* 0x000000040000795c */ /* 0x000fe20000300000 */
.L_x_2257:
[----:B-1----:R-:W-:Y:S05]  /*cb60*/  @P0 BRA `(.L_x_2258) ;  /* 0x0000000000080947 */ /* 0x002fea0003800000 */
[----:B------:R-:W1:Y:S02]  /*cb70*/  SYNCS.PHASECHK.TRANS64.TRYWAIT P0, [R6+URZ+0x30c30], R21 ;  /* 0x030c3015060075a7 */ /* 0x000e64000800017f */
[----:B-1----:R-:W-:Y:S05]  /*cb80*/  @!P0 BRA `(.L_x_2259) ;  /* 0x000000a000f08947 */ /* 0x002fea0003800000 */
.L_x_2258:
[----:B------:R-:W2:Y:S01]  /*cb90*/  LDL R26, [R1+0x34] ;  /* 0x00003400011a7983 */ /* 0x000ea20000100800 */
[----:B------:R-:W-:Y:S01]  /*cba0*/  ULDC UR9, c[0x0][0x75c] ;  /* 0x0001d70000097ab9 */ /* 0x000fe20000000800 */
[----:B------:R-:W-:Y:S02]  /*cbb0*/  VIADD R24, R16, 0x18000 ;  /* 0x0001800010187836 */ /* 0x000fe40000000000 */
        /* <DEDUP_REMOVED lines=15> */
[----:B------:R-:W-:Y:S01]  /*ccb0*/  LEA R25, R0, R25, 0xa ;  /* 0x0000001900197211 */ /* 0x000fe200078e50ff */
[----:B------:R3:W-:Y:S01]  /*ccc0*/  STL [R1+0x100], R171 ;  /* 0x000100ab01007387 */ /* 0x0007e20000100800 */
[----:B-1----:R-:W-:Y:S01]  /*ccd0*/  MUFU.TANH R200, R75 ;  /* 0x0000004b00c87308 */ /* 0x002fe20000002400 */
[----:B------:R-:W-:Y:S01]  /*cce0*/  FMUL.FTZ R237, R76, UR9 ;  /* 0x000000094ced7c20 */ /* 0x000fe20008410000 */
[----:B------:R-:W-:Y:S01]  /*ccf0*/  FMUL.FTZ R236, R77, UR9 ;  /* 0x000000094dec7c20 */ /* 0x000fe20008410000 */
[----:B------:R-:W-:Y:S01]  /*cd00*/  STL [R1+0xfc], R170 ;  /* 0x0000fcaa01007387 */ /* 0x000fe20000100800 */
[----:B------:R-:W-:Y:S01]  /*cd10*/  FMUL.FTZ R235, R78, UR9 ;  /* 0x000000094eeb7c20 */ /* 0x000fe20008410000 */
[----:B------:R-:W-:Y:S01]  /*cd20*/  FMUL.FTZ R234, R79, UR9 ;  /* 0x000000094fea7c20 */ /* 0x000fe20008410000 */
[----:B------:R-:W-:Y:S01]  /*cd30*/  FMUL.FTZ R233, R80, UR9 ;  /* 0x0000000950e97c20 */ /* 0x000fe20008410000 */
[----:B------:R-:W-:Y:S01]  /*cd40*/  STL [R1+0xf8], R169 ;  /* 0x0000f8a901007387 */ /* 0x000fe20000100800 */
[----:B------:R-:W-:Y:S01]  /*cd50*/  R2UR UR6, R25 ;  /* 0x00000000190672ca */ /* 0x000fe200000e0000 */
        /* <DEDUP_REMOVED lines=8> */
[----:B------:R-:W-:Y:S02]  /*cde0*/  MUFU.TANH R201, R83 ;  /* 0x0000005300c97308 */ /* 0x000fe40000002400 */
[----:B------:R-:W-:Y:S04]  /*cdf0*/  STL [R1+0xec], R166 ;  /* 0x0000eca601007387 */ /* 0x000fe80000100800 */
[----:B------:R-:W-:Y:S01]  /*ce00*/  STL [R1+0xe8], R165 ;  /* 0x0000e8a501007387 */ /* 0x000fe20000100800 */
[----:B-1----:R-:W-:Y:S01]  /*ce10*/  FMUL.FTZ R88, R93, UR9 ;  /* 0x000000095d587c20 */ /* 0x002fe20008410000 */
[----:B------:R1:W-:Y:S02]  /*ce20*/  MUFU.TANH R202, R85 ;  /* 0x0000005500ca7308 */ /* 0x0003e40000002400 */
[----:B------:R-:W-:Y:S04]  /*ce30*/  STL [R1+0xe4], R164 ;  /* 0x0000e4a401007387 */ /* 0x000fe80000100800 */
[----:B------:R-:W-:Y:S01]  /*ce40*/  STL [R1+0xe0], R163 ;  /* 0x0000e0a301007387 */ /* 0x000fe20000100800 */
[----:B------:R-:W-:Y:S01]  /*ce50*/  UMOV UR5, 0x40000040 ;  /* 0x4000004000057882 */ /* 0x000fe20000000000 */
[----:B------:R-:W-:Y:S01]  /*ce60*/  UMOV UR7, 0x40000040 ;  /* 0x4000004000077882 */ /* 0x000fe20000000000 */
[----:B------:R-:W-:Y:S01]  /*ce70*/  UMOV UR15, 0x40000040 ;  /* 0x40000040000f7882 */ /* 0x000fe20000000000 */
[----:B------:R-:W-:Y:S01]  /*ce80*/  STL [R1+0xdc], R162 ;  /* 0x0000dca201007387 */ /* 0x000fe20000100800 */
[----:B------:R-:W-:Y:S01]  /*ce90*/  FMUL.FTZ R204, R91, UR9 ;  /* 0x000000095bcc7c20 */ /* 0x000fe20008410000 */
[----:B--2---:R-:W-:-:S02]  /*cea0*/  R2UR UR4, R26 ;  /* 0x000000001a0472ca */ /* 0x004fc400000e0000 */
[----:B------:R-:W-:Y:S01]  /*ceb0*/  STL [R1+0xd8], R161 ;  /* 0x0000d8a101007387 */ /* 0x000fe20000100800 */
[----:B------:R-:W-:Y:S01]  /*cec0*/  FMUL.FTZ R139, R89, UR9 ;  /* 0x00000009598b7c20 */ /* 0x000fe20008410000 */
[----:B------:R-:W-:Y:S01]  /*ced0*/  FMUL.FTZ R126, R126, UR9 ;  /* 0x000000097e7e7c20 */ /* 0x000fe20008410000 */
[----:B------:R-:W2:Y:S01]  /*cee0*/  MUFU.TANH R19, R19 ;  /* 0x0000001300137308 */ /* 0x000ea20000002400 */
[----:B------:R-:W-:Y:S04]  /*cef0*/  STL [R1+0xd4], R160 ;  /* 0x0000d4a001007387 */ /* 0x000fe80000100800 */
[----:B------:R-:W-:Y:S01]  /*cf00*/  STL [R1+0xd0], R159 ;  /* 0x0000d09f01007387 */ /* 0x000fe20000100800 */
[----:B------:R-:W-:Y:S02]  /*cf10*/  ISETP.GT.AND P2, PT, R8, RZ, PT ;  /* 0x000000ff0800720c */ /* 0x000fe40003f44270 */
[----:B------:R-:W3:Y:S01]  /*cf20*/  MUFU.TANH R230, R230 ;  /* 0x000000e600e67308 */ /* 0x000ee20000002400 */
        /* <DEDUP_REMOVED lines=85> */
[----:B------:R-:W-:Y:S01]  /*d480*/  R2UR UR13, R5 ;  /* 0x00000000050d72ca */ /* 0x000fe200000e0000 */
[----:B------:R-:W-:Y:S01]  /*d490*/  IMAD.IADD R96, R7, 0x1, R96 ;  /* 0x0000000107607824 */ /* 0x000fe200078e0260 */
[----:B------:R-:W3:Y:S01]  /*d4a0*/  LDL.64 R4, [R1+0x38] ;  /* 0x0000380001047983 */ /* 0x000ee20000100a00 */
[----:B------:R-:W-:Y:S01]  /*d4b0*/  WARPGROUP.ARRIVE ;  /* 0x00000000000079c5 */ /* 0x000fe20000000000 */
[----:B--2---:R-:W-:Y:S01]  /*d4c0*/  IADD3 R2, -R2, 0x8, RZ ;  /* 0x0000000802027810 */ /* 0x004fe20007ffe1ff */
[----:B------:R-:W-:Y:S01]  /*d4d0*/  UIADD3 UR6, UR6, 0x6, URZ ;  /* 0x0000000606067890 */ /* 0x000fe2000fffe03f */
[----:B------:R-:W2:Y:S07]  /*d4e0*/  MUFU.TANH R167, R205 ;  /* 0x000000cd00a77308 */ /* 0x000eae0000002400 */
[----:B------:R-:W-:Y:S01]  /*d4f0*/  HGMMA.64x128x16.F32.BF16 R24, gdesc[UR12], R24, gsb0 ;  /* 0x01e000000c1879f0 */ /* 0x000fe20008001818 */
[----:B------:R-:W-:Y:S01]  /*d500*/  R2UR UR12, R98 ;  /* 0x00000000620c72ca */ /* 0x000fe200000e0000 */
[----:B------:R-:W-:Y:S01]  /*d510*/  UMOV UR7, 0x40000040 ;  /* 0x4000004000077882 */ /* 0x000fe20000000000 */
[----:B------:R-:W-:Y:S01]  /*d520*/  R2UR UR13, R99 ;  /* 0x00000000630d72ca */ /* 0x000fe200000e0000 */
[----:B------:R-:W-:Y:S01]  /*d530*/  UMOV UR14, UR4 ;  /* 0x00000004000e7c82 */ /* 0x000fe20008000000 */
[----:B------:R-:W-:Y:S01]  /*d540*/  UMOV UR15, 0x40000040 ;  /* 0x40000040000f7882 */ /* 0x000fe20000000000 */
[----:B-1----:R-:W-:Y:S01]  /*d550*/  IADD3 R126, -R96, R94, RZ ;  /* 0x0000005e607e7210 */ /* 0x002fe20007ffe1ff */
[----:B------:R-:W-:Y:S01]  /*d560*/  IMAD.IADD R221, R2, 0x1, -R96 ;  /* 0x0000000102dd7824 */ /* 0x000fe200078e0a60 */
[----:B------:R-:W-:Y:S01]  /*d570*/  IADD3 R95, RZ, -R96, -R95 ;  /* 0x80000060ff5f7210 */ /* 0x000fe20007ffe85f */
[----:B------:R-:W1:Y:S01]  /*d580*/  MUFU.TANH R91, R91 ;  /* 0x0000005b005b7308 */ /* 0x000e620000002400 */
[----:B------:R-:W-:-:S02]  /*d590*/  SEL R126, R126, 0x80, !P2 ;  /* 0x000000807e7e7807 */ /* 0x000fc40005000000 */
[----:B------:R-:W-:Y:S02]  /*d5a0*/  IADD3 R94, R94, 0x8, -R96 ;  /* 0x000000085e5e7810 */ /* 0x000fe40007ffe860 */
[----:B------:R-:W-:Y:S02]  /*d5b0*/  SEL R221, R221, 0x80, P3 ;  /* 0x00000080dddd7807 */ /* 0x000fe40001800000 */
[----:B------:R-:W-:Y:S01]  /*d5c0*/  SEL R218, R95, 0x80, P1 ;  /* 0x000000805fda7807 */ /* 0x000fe20000800000 */
[----:B------:R-:W1:Y:S01]  /*d5d0*/  MUFU.TANH R92, R92 ;  /* 0x0000005c005c7308 */ /* 0x000e620000002400 */
[C---:B------:R-:W-:Y:S02]  /*d5e0*/  ISETP.GE.AND P3, PT, R126.reuse, RZ, PT ;  /* 0x000000ff7e00720c */ /* 0x040fe40003f66270 */
[C---:B------:R-:W-:Y:S02]  /*d5f0*/  ISETP.GE.AND P4, PT, R126.reuse, 0x1, PT ;  /* 0x000000017e00780c */ /* 0x040fe40003f86270 */
[----:B------:R-:W-:-:S02]  /*d600*/  ISETP.GE.AND P1, PT, R126, 0x9, PT ;  /* 0x000000097e00780c */ /* 0x000fc40003f26270 */
[----:B------:R-:W-:Y:S01]  /*d610*/  ISETP.GT.OR P3, PT, R218, RZ, !P3 ;  /* 0x000000ffda00720c */ /* 0x000fe20005f64670 */
[----:B------:R-:W-:Y:S08]  /*d620*/  MUFU.TANH R169, R138 ;  /* 0x0000008a00a97308 */ /* 0x000ff00000002400 */
        /* <DEDUP_REMOVED lines=14> */
[----:B------:R-:W4:Y:S01]  /*d710*/  LDS R224, [R224+0x400] ;  /* 0x00040000e0e07984 */ /* 0x000f220000000800 */
[----:B------:R-:W-:-:S04]  /*d720*/  WARPGROUP.ARRIVE ;  /* 0x00000000000079c5 */ /* 0x000fc80000000000 */
[----:B------:R-:W-:Y:S02]  /*d730*/  MUFU.TANH R153, R112 ;  /* 0x0000007000997308 */ /* 0x000fe40000002400 */
[----:B------:R-:W-:Y:S01]  /*d740*/  HGMMA.64x128x16.F32.BF16 R24, gdesc[UR12], R24, gsb0 ;  /* 0x01e000000c1879f0 */ /* 0x000fe20008001818 */
[C---:B------:R-:W-:Y:S02]  /*d750*/  ISETP.GT.OR P4, PT, R218.reuse, 0x1, !P4 ;  /* 0x00000001da00780c */ /* 0x040fe40006784670 */
[----:B------:R-:W-:-:S03]  /*d760*/  ISETP.GT.OR P1, PT, R218, 0x9, !P1 ;  /* 0x00000009da00780c */ /* 0x000fc60004f24670 */
[----:B------:R-:W-:Y:S01]  /*d770*/  MUFU.TANH R141, R124 ;  /* 0x0000007c008d7308 */ /* 0x000fe20000002400 */
[----:B------:R-:W-:Y:S02]  /*d780*/  FSEL R216, R19, -INF , !P3 ;  /* 0xff80000013d87808 */ /* 0x000fe40005800000 */
[----:B------:R-:W-:Y:S02]  /*d790*/  FSEL R219, R230, -INF , !P4 ;  /* 0xff800000e6db7808 */ /* 0x000fe40006000000 */
[C---:B------:R-:W-:Y:S02]  /*d7a0*/  ISETP.GE.AND P2, PT, R126.reuse, 0x10, PT ;  /* 0x000000107e00780c */ /* 0x040fe40003f46270 */
[C---:B------:R-:W-:Y:S01]  /*d7b0*/  ISETP.GE.AND P3, PT, R126.reuse, 0x11, PT ;  /* 0x000000117e00780c */ /* 0x040fe20003f66270 */
[----:B------:R-:W1:Y:S01]  /*d7c0*/  MUFU.TANH R157, R108 ;  /* 0x0000006c009d7308 */ /* 0x000e620000002400 */
[C---:B------:R-:W-:Y:S02]  /*d7d0*/  ISETP.GE.AND P5, PT, R126.reuse, 0x18, PT ;  /* 0x000000187e00780c */ /* 0x040fe40003fa6270 */
[----:B------:R-:W-:-:S02]  /*d7e0*/  ISETP.GE.AND P4, PT, R126, 0x19, PT ;  /* 0x000000197e00780c */ /* 0x000fc40003f86270 */
[----:B------:R-:W-:Y:S02]  /*d7f0*/  FSEL R220, R236, -INF , !P1 ;  /* 0xff800000ecdc7808 */ /* 0x000fe40004800000 */
[C---:B------:R-:W-:Y:S01]  /*d800*/  ISETP.GT.OR P2, PT, R218.reuse, 0x10, !P2 ;  /* 0x00000010da00780c */ /* 0x040fe20005744670 */
[----:B------:R-:W1:Y:S01]  /*d810*/  MUFU.TANH R152, R113 ;  /* 0x0000007100987308 */ /* 0x000e620000002400 */
[C---:B------:R-:W-:Y:S02]  /*d820*/  ISETP.GT.OR P3, PT, R218.reuse, 0x11, !P3 ;  /* 0x00000011da00780c */ /* 0x040fe40005f64670 */
[C---:B------:R-:W-:Y:S02]  /*d830*/  ISETP.GT.OR P5, PT, R218.reuse, 0x18, !P5 ;  /* 0x00000018da00780c */ /* 0x040fe40006fa4670 */
[----:B------:R-:W-:Y:S02]  /*d840*/  ISETP.GT.OR P4, PT, R218, 0x19, !P4 ;  /* 0x00000019da00780c */ /* 0x000fe40006784670 */
[----:B------:R-:W-:Y:S01]  /*d850*/  FSEL R215, R233, -INF , !P2 ;  /* 0xff800000e9d77808 */ /* 0x000fe20005000000 */
[----:B------:R-:W-:Y:S01]  /*d860*/  MUFU.TANH R144, R121 ;  /* 0x0000007900907308 */ /* 0x000fe20000002400 */
[----:B------:R-:W-:-:S02]  /*d870*/  FSEL R211, R21, -INF , !P3 ;  /* 0xff80000015d37808 */ /* 0x000fc40005800000 */
[----:B------:R-:W-:Y:S02]  /*d880*/  FSEL R208, R23, -INF , !P5 ;  /* 0xff80000017d07808 */ /* 0x000fe40006800000 */
[----:B------:R-:W-:-:S03]  /*d890*/  FSEL R206, R202, -INF , !P4 ;  /* 0xff800000cace7808 */ /* 0x000fc60006000000 */
[----:B------:R-:W-:Y:S01]  /*d8a0*/  MUFU.TANH R140, R125 ;  /* 0x0000007d008c7308 */ /* 0x000fe20000002400 */
[----:B------:R-:W-:Y:S01]  /*d8b0*/  FMUL.FTZ R110, R110, UR9 ;  /* 0x000000096e6e7c20 */ /* 0x000fe20008410000 */
[----:B------:R-:W-:Y:S01]  /*d8c0*/  FMUL.FTZ R111, R111, UR9 ;  /* 0x000000096f6f7c20 */ /* 0x000fe20008410000 */
[----:B------:R-:W-:-:S05]  /*d8d0*/  FMUL.FTZ R119, R119, UR9 ;  /* 0x0000000977777c20 */ /* 0x000fca0008410000 */
[----:B------:R-:W1:Y:S01]  /*d8e0*/  MUFU.TANH R150, R116 ;  /* 0x0000007400967308 */ /* 0x000e620000002400 */
[----:B------:R-:W-:-:S07]  /*d8f0*/  FMUL.FTZ R115, R115, UR9 ;  /* 0x0000000973737c20 */ /* 0x000fce0008410000 */
[----:B------:R-:W1:Y:S01]  /*d900*/  MUFU.TANH R148, R117 ;  /* 0x0000007500947308 */ /* 0x000e620000002400 */
[----:B------:R-:W-:-:S07]  /*d910*/  FMUL.FTZ R118, R118, UR9 ;  /* 0x0000000976767c20 */ /* 0x000fce0008410000 */
[----:B------:R-:W-:Y:S08]  /*d920*/  MUFU.TANH R158, R107 ;  /* 0x0000006b009e7308 */ /* 0x000ff00000002400 */
[----:B------:R-:W-:Y:S08]  /*d930*/  MUFU.TANH R151, R114 ;  /* 0x0000007200977308 */ /* 0x000ff00000002400 */
        /* <DEDUP_REMOVED lines=18> */
[----:B------:R-:W-:Y:S01]  /*da60*/  ISETP.GE.AND P2, PT, R128, 0x8, PT ;  /* 0x000000088000780c */ /* 0x000fe20003f46270 */
[----:B------:R-:W-:Y:S01]  /*da70*/  FMUL.FTZ R130, R130, UR9 ;  /* 0x0000000982827c20 */ /* 0x000fe20008410000 */
[C---:B------:R-:W-:Y:S01]  /*da80*/  ISETP.GE.AND P3, PT, R128.reuse, 0x9, PT ;  /* 0x000000098000780c */ /* 0x040fe20003f66270 */
[----:B------:R-:W-:Y:S01]  /*da90*/  FMUL.FTZ R212, R131, UR9 ;  /* 0x0000000983d47c20 */ /* 0x000fe20008410000 */
[C---:B------:R-:W-:Y:S01]  /*daa0*/  ISETP.GE.AND P5, PT, R128.reuse, 0x10, PT ;  /* 0x000000108000780c */ /* 0x040fe20003fa6270 */
[----:B------:R3:W-:Y:S01]  /*dab0*/  MUFU.TANH R146, R119 ;  /* 0x0000007700927308 */ /* 0x0007e20000002400 */
[----:B------:R-:W-:Y:S01]  /*dac0*/  ISETP.GE.AND P4, PT, R128, 0x11, PT ;  /* 0x000000118000780c */ /* 0x000fe20003f86270 */
[----:B------:R-:W-:Y:S01]  /*dad0*/  IMAD R137, R0, 0x400, R137 ;  /* 0x0000040000897824 */ /* 0x000fe200078e0289 */
[----:B------:R-:W-:Y:S01]  /*dae0*/  FSEL R214, R20, -INF , !P0 ;  /* 0xff80000014d67808 */ /* 0x000fe20004000000 */
[----:B------:R-:W-:Y:S01]  /*daf0*/  FMUL.FTZ R129, R129, UR9 ;  /* 0x0000000981817c20 */ /* 0x000fe20008410000 */
[----:B------:R-:W-:Y:S01]  /*db00*/  FSEL R228, R200, -INF , !P1 ;  /* 0xff800000c8e47808 */ /* 0x000fe20004800000 */
[----:B------:R-:W-:Y:S01]  /*db10*/  VIADD R223, R10, 0x4 ;  /* 0x000000040adf7836 */ /* 0x000fe20000000000 */
[C---:B------:R-:W-:Y:S01]  /*db20*/  ISETP.GE.AND P0, PT, R128.reuse, 0x18, PT ;  /* 0x000000188000780c */ /* 0x040fe20003f06270 */
[----:B------:R-:W3:Y:S01]  /*db30*/  MUFU.TANH R149, R115 ;  /* 0x0000007300957308 */ /* 0x000ee20000002400 */
[----:B------:R-:W-:Y:S01]  /*db40*/  ISETP.GE.AND P1, PT, R128, 0x19, PT ;  /* 0x000000198000780c */ /* 0x000fe20003f26270 */
[----:B----4-:R-:W4:Y:S01]  /*db50*/  SHFL.IDX PT, R226, R224, R10, 0x1f ;  /* 0x00001f0ae0e27589 */ /* 0x010f2200000e0000 */
[----:B------:R-:W-:-:S02]  /*db60*/  ISETP.GT.OR P2, PT, R221, 0x8, !P2 ;  /* 0x00000008dd00780c */ /* 0x000fc40005744670 */
[C---:B------:R-:W-:Y:S01]  /*db70*/  IADD3 R231, R10.reuse, 0x8, RZ ;  /* 0x000000080ae77810 */ /* 0x040fe20007ffe0ff */
[----:B------:R-:W-:Y:S01]  /*db80*/  VIADD R232, R10, 0xc ;  /* 0x0000000c0ae87836 */ /* 0x000fe20000000000 */
[C---:B------:R-:W-:Y:S01]  /*db90*/  ISETP.GT.OR P3, PT, R221.reuse, 0x9, !P3 ;  /* 0x00000009dd00780c */ /* 0x040fe20005f64670 */
[----:B------:R-:W4:Y:S01]  /*dba0*/  MUFU.TANH R147, R118 ;  /* 0x0000007600937308 */ /* 0x000f220000002400 */
[C---:B------:R-:W-:Y:S01]  /*dbb0*/  ISETP.GT.OR P5, PT, R221.reuse, 0x10, !P5 ;  /* 0x00000010dd00780c */ /* 0x040fe20006fa4670 */
[----:B------:R-:W-:Y:S01]  /*dbc0*/  ULDC UR4, c[0x0][0x744] ;  /* 0x0001d10000047ab9 */ /* 0x000fe20000000800 */
[C---:B------:R-:W-:Y:S02]  /*dbd0*/  ISETP.GT.OR P4, PT, R221.reuse, 0x11, !P4 ;  /* 0x00000011dd00780c */ /* 0x040fe40006784670 */
[C---:B------:R-:W-:Y:S02]  /*dbe0*/  ISETP.GT.OR P0, PT, R221.reuse, 0x18, !P0 ;  /* 0x00000018dd00780c */ /* 0x040fe40004704670 */
[----:B------:R-:W-:-:S02]  /*dbf0*/  ISETP.GT.OR P1, PT, R221, 0x19, !P1 ;  /* 0x00000019dd00780c */ /* 0x000fc40004f24670 */
[----:B------:R-:W-:Y:S02]  /*dc00*/  FSEL R222, R235, -INF , !P2 ;  /* 0xff800000ebde7808 */ /* 0x000fe40005000000 */
[----:B------:R-:W-:Y:S02]  /*dc10*/  FSEL R217, R234, -INF , !P3 ;  /* 0xff800000ead97808 */ /* 0x000fe40005800000 */
[----:B------:R-:W-:Y:S02]  /*dc20*/  FSEL R213, R22, -INF , !P5 ;  /* 0xff80000016d57808 */ /* 0x000fe40006800000 */
[----:B------:R-:W-:Y:S02]  /*dc30*/  FSEL R210, R201, -INF , !P4 ;  /* 0xff800000c9d27808 */ /* 0x000fe40006000000 */
[C---:B------:R-:W-:Y:S02]  /*dc40*/  ISETP.GE.AND P2, PT, R126.reuse, 0x20, PT ;  /* 0x000000207e00780c */ /* 0x040fe40003f46270 */
[----:B------:R-:W-:-:S02]  /*dc50*/  ISETP.GE.AND P3, PT, R126, 0x21, PT ;  /* 0x000000217e00780c */ /* 0x000fc40003f66270 */
[C---:B------:R-:W-:Y:S02]  /*dc60*/  ISETP.GE.AND P5, PT, R126.reuse, 0x28, PT ;  /* 0x000000287e00780c */ /* 0x040fe40003fa6270 */
[----:B------:R-:W-:Y:S02]  /*dc70*/  ISETP.GE.AND P4, PT, R126, 0x29, PT ;  /* 0x000000297e00780c */ /* 0x000fe40003f86270 */
[----:B------:R-:W-:Y:S02]  /*dc80*/  FSEL R209, R203, -INF , !P0 ;  /* 0xff800000cbd17808 */ /* 0x000fe40004000000 */
[----:B------:R-:W-:Y:S02]  /*dc90*/  FSEL R207, R136, -INF , !P1 ;  /* 0xff80000088cf7808 */ /* 0x000fe40004800000 */
[C---:B------:R-:W-:Y:S02]  /*dca0*/  ISETP.GE.AND P0, PT, R126.reuse, 0x30, PT ;  /* 0x000000307e00780c */ /* 0x040fe40003f06270 */
[----:B------:R-:W-:-:S02]  /*dcb0*/  ISETP.GE.AND P1, PT, R126, 0x31, PT ;  /* 0x000000317e00780c */ /* 0x000fc40003f26270 */
[C---:B------:R-:W-:Y:S02]  /*dcc0*/  ISETP.GT.OR P2, PT, R218.reuse, 0x20, !P2 ;  /* 0x00000020da00780c */ /* 0x040fe40005744670 */
[C---:B------:R-:W-:Y:S02]  /*dcd0*/  ISETP.GT.OR P3, PT, R218.reuse, 0x21, !P3 ;  /* 0x00000021da00780c */ /* 0x040fe40005f64670 */
[C---:B------:R-:W-:Y:S02]  /*dce0*/  ISETP.GT.OR P5, PT, R218.reuse, 0x28, !P5 ;  /* 0x00000028da00780c */ /* 0x040fe40006fa4670 */
[C---:B------:R-:W-:Y:S02]  /*dcf0*/  ISETP.GT.OR P4, PT, R218.reuse, 0x29, !P4 ;  /* 0x00000029da00780c */ /* 0x040fe40006784670 */
[C---:B------:R-:W-:Y:S02]  /*dd00*/  ISETP.GT.OR P0, PT, R218.reuse, 0x30, !P0 ;  /* 0x00000030da00780c */ /* 0x040fe40004704670 */
[----:B------:R-:W-:-:S02]  /*dd10*/  ISETP.GT.OR P1, PT, R218, 0x31, !P1 ;  /* 0x00000031da00780c */ /* 0x000fc40004f24670 */
[----:B------:R-:W-:Y:S02]  /*dd20*/  FSEL R204, R171, -INF , !P2 ;  /* 0xff800000abcc7808 */ /* 0x000fe40005000000 */
[----:B------:R-:W-:Y:S02]  /*dd30*/  FSEL R122, R170, -INF , !P3 ;  /* 0xff800000aa7a7808 */ /* 0x000fe40005800000 */
[----:B--2---:R-:W-:Y:S02]  /*dd40*/  FSEL R123, R167, -INF , !P5 ;  /* 0xff800000a77b7808 */ /* 0x004fe40006800000 */
[----:B------:R-:W-:Y:S02]  /*dd50*/  FSEL R120, R88, -INF , !P4 ;  /* 0xff80000058787808 */ /* 0x000fe40006000000 */
[C---:B------:R-:W-:Y:S02]  /*dd60*/  ISETP.GE.AND P2, PT, R126.reuse, 0x38, PT ;  /* 0x000000387e00780c */ /* 0x040fe40003f46270 */
[----:B------:R-:W-:-:S02]  /*dd70*/  ISETP.GE.AND P3, PT, R126, 0x39, PT ;  /* 0x000000397e00780c */ /* 0x000fc40003f66270 */
[C---:B------:R-:W-:Y:S02]  /*dd80*/  ISETP.GE.AND P5, PT, R128.reuse, 0x20, PT ;  /* 0x000000208000780c */ /* 0x040fe40003fa6270 */
[----:B------:R-:W-:Y:S02]  /*dd90*/  ISETP.GE.AND P4, PT, R128, 0x21, PT ;  /* 0x000000218000780c */ /* 0x000fe40003f86270 */
[----:B-1----:R-:W-:Y:S02]  /*dda0*/  FSEL R103, R91, -INF , !P0 ;  /* 0xff8000005b677808 */ /* 0x002fe40004000000 */
[----:B------:R-:W-:Y:S02]  /*ddb0*/  FSEL R109, R92, -INF , !P1 ;  /* 0xff8000005c6d7808 */ /* 0x000fe40004800000 */
[C---:B------:R-:W-:Y:S02]  /*ddc0*/  ISETP.GE.AND P0, PT, R128.reuse, 0x28, PT ;  /* 0x000000288000780c */ /* 0x040fe40003f06270 */
[----:B------:R-:W-:-:S02]  /*ddd0*/  ISETP.GE.AND P1, PT, R128, 0x29, PT ;  /* 0x000000298000780c */ /* 0x000fc40003f26270 */
[C---:B------:R-:W-:Y:S02]  /*dde0*/  ISETP.GT.OR P2, PT, R218.reuse, 0x38, !P2 ;  /* 0x00000038da00780c */ /* 0x040fe40005744670 */
[----:B------:R-:W-:Y:S02]  /*ddf0*/  ISETP.GT.OR P3, PT, R218, 0x39, !P3 ;  /* 0x00000039da00780c */ /* 0x000fe40005f64670 */
[C---:B------:R-:W-:Y:S02]  /*de00*/  ISETP.GT.OR P5, PT, R221.reuse, 0x20, !P5 ;  /* 0x00000020dd00780c */ /* 0x040fe40006fa4670 */
        /* <DEDUP_REMOVED lines=18> */
[----:B------:R-:W-:Y:S02]  /*df30*/  ISETP.GT.OR P4, PT, R221, 0x39, !P4 ;  /* 0x00000039dd00780c */ /* 0x000fe40006784670 */
        /* <DEDUP_REMOVED lines=11> */
[----:B---3--:R-:W-:Y:S02]  /*dff0*/  FSEL R119, R160, -INF , !P1 ;  /* 0xff800000a0777808 */ /* 0x008fe40004800000 */
        /* <DEDUP_REMOVED lines=33> */
[C---:B------:R-:W-:Y:S02]  /*e210*/  ISETP.GE.AND P4, PT, R126.reuse, 0x61, PT ;  /* 0x000000617e00780c */ /* 0x040fe40003f86270 */
[----:B------:R-:W-:Y:S02]  /*e220*/  FSEL R100, R151, -INF , !P0 ;  /* 0xff80000097647808 */ /* 0x000fe40004000000 */
        /* <DEDUP_REMOVED lines=34> */
[----:B------:R-:W-:Y:S01]  /*e450*/  ISETP.GT.OR P1, PT, R221, 0x70, !P1 ;  /* 0x00000070dd00780c */ /* 0x000fe20004f24670 */
[----:B------:R1:W-:Y:S01]  /*e460*/  MUFU.TANH R4, R129 ;  /* 0x0000008100047308 */ /* 0x0003e20000002400 */
[----:B------:R-:W-:-:S02]  /*e470*/  R2UR UR8, R137 ;  /* 0x00000000890872ca */ /* 0x000fc400000e0000 */
[----:B--2---:R-:W-:Y:S02]  /*e480*/  FSEL R139, R6, -INF , !P0 ;  /* 0xff800000068b7808 */ /* 0x004fe40004000000 */
[----:B----4-:R-:W-:Y:S02]  /*e490*/  FSEL R137, R2, -INF , !P1 ;  /* 0xff80000002897808 */ /* 0x010fe40004800000 */
[C---:B------:R-:W-:Y:S02]  /*e4a0*/  ISETP.GE.AND P0, PT, R128.reuse, 0x78, PT ;  /* 0x000000788000780c */ /* 0x040fe40003f06270 */
[----:B-1----:R-:W-:Y:S02]  /*e4b0*/  FSEL R129, R9, -INF , !P2 ;  /* 0xff80000009817808 */ /* 0x002fe40005000000 */
        /* <DEDUP_REMOVED lines=8> */
[----:B------:R-:W-:-:S02]  /*e540*/  WARPGROUP.DEPBAR.LE gsb0, 0x0 ;  /* 0x00008000000079c5 */ /* 0x000fc40000010000 */
[----:B------:R-:W-:Y:S01]  /*e550*/  FADD.FTZ R229, R24, -R226 ;  /* 0x800000e218e57221 */ /* 0x000fe20000010000 */
[C---:B------:R-:W-:Y:S01]  /*e560*/  ISETP.GT.OR P2, PT, R221.reuse, 0x71, !P2 ;  /* 0x00000071dd00780c */ /* 0x040fe20005744670 */
[----:B------:R-:W3:Y:S01]  /*e570*/  SHFL.IDX PT, R24, R224, R231, 0x1f ;  /* 0x00001fe7e0187589 */ /* 0x000ee200000e0000 */
[C---:B------:R-:W-:Y:S02]  /*e580*/  ISETP.GT.OR P0, PT, R221.reuse, 0x78, !P0 ;  /* 0x00000078dd00780c */ /* 0x040fe40004704670 */
        /* <DEDUP_REMOVED lines=26> */
[----:B------:R-:W-:Y:S01]  /*e730*/  LDS R15, [R15+0x400] ;  /* 0x000400000f0f7984 */ /* 0x000fe20000000800 */
[----:B--2---:R-:W-:-:S03]  /*e740*/  FADD.FTZ R216, R28, -R24 ;  /* 0x800000181cd87221 */ /* 0x004fc60000010000 */
        /* <DEDUP_REMOVED lines=28> */
[----:B------:R-:W-:-:S02]  /*e910*/  VIADD R34, R10, 0x18 ;  /* 0x000000180a227836 */ /* 0x000fc40000000000 */
[----:B------:R-:W-:Y:S01]  /*e920*/  FMUL.FTZ R213, R213, R229 ;  /* 0x000000e5d5d57220 */ /* 0x000fe20000410000 */
[C---:B------:R-:W-:Y:S01]  /*e930*/  IADD3 R229, R10.reuse, 0x1c, RZ ;  /* 0x0000001c0ae57810 */ /* 0x040fe20007ffe0ff */
[--C-:B------:R-:W-:Y:S02]  /*e940*/  FADD.FTZ R225, R33, -R27.reuse ;  /* 0x8000001b21e17221 */ /* 0x100fe40000010000 */
[----:B------:R-:W2:Y:S04]  /*e950*/  SHFL.IDX PT, R33, R18, R34, 0x1f ;  /* 0x00001f2212217589 */ /* 0x000ea800000e0000 */
[----:B------:R-:W3:Y:S01]  /*e960*/  SHFL.IDX PT, R34, R18, R229, 0x1f ;  /* 0x00001fe512227589 */ /* 0x000ee200000e0000 */
[----:B------:R-:W4:Y:S01]  /*e970*/  MUFU.EX2 R219, R219 ;  /* 0x000000db00db7308 */ /* 0x000f220000000800 */
[----:B------:R-:W-:Y:S01]  /*e980*/  FADD.FTZ R228, R35, -R27 ;  /* 0x8000001b23e47221 */ /* 0x000fe20000010000 */
[----:B------:R-:W-:Y:S01]  /*e990*/  VIADD R215, R10, 0x4 ;  /* 0x000000040ad77836 */ /* 0x000fe20000000000 */
[----:B------:R-:W3:Y:S01]  /*e9a0*/  SHFL.IDX PT, R35, R12, R10, 0x1f ;  /* 0x00001f0a0c237589 */ /* 0x000ee200000e0000 */
[----:B------:R-:W-:Y:S01]  /*e9b0*/  FMUL.FTZ R226, R24, R226 ;  /* 0x000000e218e27220 */ /* 0x000fe20000410000 */
[--C-:B-1----:R-:W-:Y:S01]  /*e9c0*/  FFMA.FTZ R211, R211, UR4, -R32.reuse ;  /* 0x00000004d3d37c23 */ /* 0x102fe20008010820 */
[----:B------:R-:W-:Y:S01]  /*e9d0*/  FFMA.FTZ R32, R210, UR4, -R32 ;  /* 0x00000004d2207c23 */ /* 0x000fe20008010820 */
[----:B------:R-:W-:Y:S01]  /*e9e0*/  FFMA.FTZ R210, -R20, R20, 1 ;  /* 0x3f80000014d27423 */ /* 0x000fe20000010114 */
[----:B------:R2:W-:Y:S01]  /*e9f0*/  MUFU.EX2 R19, R31 ;  /* 0x0000001f00137308 */ /* 0x0005e20000000800 */
[----:B----4-:R-:W-:-:S07]  /*ea00*/  FMUL.FTZ R227, R219, R227 ;  /* 0x000000e3dbe37220 */ /* 0x010fce0000410000 */
[----:B------:R1:W-:Y:S01]  /*ea10*/  MUFU.EX2 R20, R32 ;  /* 0x0000002000147308 */ /* 0x0003e20000000800 */
[--C-:B--2---:R-:W-:Y:S01]  /*ea20*/  FFMA.FTZ R31, R208, UR4, -R33.reuse ;  /* 0x00000004d01f7c23 */ /* 0x104fe20008010821 */
[----:B------:R-:W-:Y:S01]  /*ea30*/  FFMA.FTZ R208, -R230, R230, 1 ;  /* 0x3f800000e6d07423 */ /* 0x000fe200000101e6 */
[----:B------:R-:W-:Y:S01]  /*ea40*/  FMUL.FTZ R210, R210, R226 ;  /* 0x000000e2d2d27220 */ /* 0x000fe20000410000 */
[----:B-1----:R-:W-:Y:S01]  /*ea50*/  FFMA.FTZ R32, R209, UR4, -R33 ;  /* 0x00000004d1207c23 */ /* 0x002fe20008010821 */
[--C-:B---3--:R-:W-:Y:S02]  /*ea60*/  FFMA.FTZ R33, R206, UR4, -R34.reuse ;  /* 0x00000004ce217c23 */ /* 0x108fe40008010822 */
[----:B------:R-:W1:Y:S01]  /*ea70*/  SHFL.IDX PT, R206, R12, R215, 0x1f ;  /* 0x00001fd70cce7589 */ /* 0x000e6200000e0000 */
[C---:B------:R-:W-:Y:S01]  /*ea80*/  VIADD R209, R10.reuse, 0x8 ;  /* 0x000000080ad17836 */ /* 0x040fe20000000000 */
[----:B------:R-:W-:Y:S01]  /*ea90*/  IADD3 R226, R10, 0xc, RZ ;  /* 0x0000000c0ae27810 */ /* 0x000fe20007ffe0ff */
[----:B------:R-:W-:Y:S01]  /*eaa0*/  FMUL.FTZ R208, R208, R227 ;  /* 0x000000e3d0d07220 */ /* 0x000fe20000410000 */
[----:B------:R-:W-:Y:S01]  /*eab0*/  VIADD R227, R10, 0x14 ;  /* 0x000000140ae37836 */ /* 0x000fe20000000000 */
[----:B------:R2:W-:Y:S01]  /*eac0*/  MUFU.EX2 R27, R231 ;  /* 0x000000e7001b7308 */ /* 0x0005e20000000800 */
[----:B------:R-:W-:-:S02]  /*ead0*/  FFMA.FTZ R34, R207, UR4, -R34 ;  /* 0x00000004cf227c23 */ /* 0x000fc40008010822 */
[----:B------:R-:W3:Y:S01]  /*eae0*/  SHFL.IDX PT, R207, R12, R209, 0x1f ;  /* 0x00001fd10ccf7589 */ /* 0x000ee200000e0000 */
[----:B--2---:R-:W-:-:S03]  /*eaf0*/  FADD.FTZ R231, R37, -R232 ;  /* 0x800000e825e77221 */ /* 0x004fc60000010000 */
[----:B------:R-:W2:Y:S04]  /*eb00*/  SHFL.IDX PT, R37, R12, R226, 0x1f ;  /* 0x00001fe20c257589 */ /* 0x000ea800000e0000 */
[----:B------:R-:W4:Y:S01]  /*eb10*/  SHFL.IDX PT, R38, R12, R227, 0x1f ;  /* 0x00001fe30c267589 */ /* 0x000f2200000e0000 */
[--C-:B------:R-:W-:Y:S01]  /*eb20*/  FFMA.FTZ R204, R204, UR4, -R35.reuse ;  /* 0x00000004cccc7c23 */ /* 0x100fe20008010823 */
[----:B------:R-:W-:Y:S01]  /*eb30*/  IADD3 R230, R10, 0x18, RZ ;  /* 0x000000180ae67810 */ /* 0x000fe20007ffe0ff */
[----:B------:R-:W-:Y:S01]  /*eb40*/  FFMA.FTZ R36, R205, UR4, -R35 ;  /* 0x00000004cd247c23 */ /* 0x000fe20008010823 */
[----:B------:R1:W-:Y:S01]  /*eb50*/  MUFU.EX2 R18, R211 ;  /* 0x000000d300127308 */ /* 0x0003e20000000800 */
[----:B------:R-:W-:-:S07]  /*eb60*/  FADD.FTZ R232, R39, -R232 ;  /* 0x800000e827e87221 */ /* 0x000fce0000010000 */
[----:B------:R3:W-:Y:S01]  /*eb70*/  MUFU.EX2 R35, R204 ;  /* 0x000000cc00237308 */ /* 0x0007e20000000800 */
[----:B-1----:R-:W-:Y:S02]  /*eb80*/  VIADD R211, R10, 0x10 ;  /* 0x000000100ad37836 */ /* 0x002fe40000000000 */
[--C-:B---3--:R-:W-:Y:S01]  /*eb90*/  FFMA.FTZ R204, R122, UR4, -R206.reuse ;  /* 0x000000047acc7c23 */ /* 0x108fe200080108ce */
[----:B------:R-:W-:Y:S01]  /*eba0*/  FFMA.FTZ R206, R124, UR4, -R206 ;  /* 0x000000047cce7c23 */ /* 0x000fe200080108ce */
[----:B------:R-:W1:Y:S04]  /*ebb0*/  SHFL.IDX PT, R122, R12, R230, 0x1f ;  /* 0x00001fe60c7a7589 */ /* 0x000e6800000e0000 */
[----:B------:R-:W3:Y:S04]  /*ebc0*/  SHFL.IDX PT, R124, R12, R229, 0x1f ;  /* 0x00001fe50c7c7589 */ /* 0x000ee800000e0000 */
[----:B------:R4:W3:Y:S01]  /*ebd0*/  SHFL.IDX PT, R39, R12, R211, 0x1f ;  /* 0x00001fd30c277589 */ /* 0x0008e200000e0000 */
[--C-:B------:R-:W-:Y:S01]  /*ebe0*/  FFMA.FTZ R123, R123, UR4, -R207.reuse ;  /* 0x000000047b7b7c23 */ /* 0x100fe200080108cf */
[----:B------:R-:W-:Y:S01]  /*ebf0*/  FFMA.FTZ R125, R125, UR4, -R207 ;  /* 0x000000047d7d7c23 */ /* 0x000fe200080108cf */
[--C-:B--2---:R-:W-:Y:S01]  /*ec00*/  FFMA.FTZ R120, R120, UR4, -R37.reuse ;  /* 0x0000000478787c23 */ /* 0x104fe20008010825 */
[----:B------:R-:W-:Y:S01]  /*ec10*/  FFMA.FTZ R121, R121, UR4, -R37 ;  /* 0x0000000479797c23 */ /* 0x000fe20008010825 */
[----:B------:R-:W-:Y:S01]  /*ec20*/  SHFL.IDX PT, R207, R11, R209, 0x1f ;  /* 0x00001fd10bcf7589 */ /* 0x000fe200000e0000 */
[----:B------:R2:W-:Y:S08]  /*ec30*/  MUFU.EX2 R37, R206 ;  /* 0x000000ce00257308 */ /* 0x0005f00000000800 */
[----:B----4-:R4:W-:Y:S01]  /*ec40*/  MUFU.EX2 R12, R204 ;  /* 0x000000cc000c7308 */ /* 0x0109e20000000800 */
[----:B--2---:R-:W-:-:S02]  /*ec50*/  FFMA.FTZ R206, R97, UR4, -R38 ;  /* 0x0000000461ce7c23 */ /* 0x004fc40008010826 */
[----:B------:R-:W2:Y:S04]  /*ec60*/  SHFL.IDX PT, R97, R11, R226, 0x1f ;  /* 0x00001fe20b617589 */ /* 0x000ea800000e0000 */
[----:B----4-:R-:W4:Y:S04]  /*ec70*/  SHFL.IDX PT, R204, R11, R215, 0x1f ;  /* 0x00001fd70bcc7589 */ /* 0x010f2800000e0000 */
[----:B------:R-:W4:Y:S01]  /*ec80*/  SHFL.IDX PT, R205, R11, R10, 0x1f ;  /* 0x00001f0a0bcd7589 */ /* 0x000f2200000e0000 */
[--C-:B-1----:R-:W-:Y:S01]  /*ec90*/  FFMA.FTZ R112, R112, UR4, -R122.reuse ;  /* 0x0000000470707c23 */ /* 0x102fe2000801087a */
[----:B------:R-:W-:Y:S01]  /*eca0*/  FFMA.FTZ R107, R107, UR4, -R122 ;  /* 0x000000046b6b7c23 */ /* 0x000fe2000801087a */
[--C-:B---3--:R-:W-:Y:S01]  /*ecb0*/  FFMA.FTZ R122, R95, UR4, -R124.reuse ;  /* 0x000000045f7a7c23 */ /* 0x108fe2000801087c */
[----:B------:R-:W-:-:S02]  /*ecc0*/  FFMA.FTZ R124, R96, UR4, -R124 ;  /* 0x00000004607c7c23 */ /* 0x000fc4000801087c */
[----:B------:R-:W1:Y:S01]  /*ecd0*/  SHFL.IDX PT, R96, R11, R211, 0x1f ;  /* 0x00001fd30b607589 */ /* 0x000e6200000e0000 */
[----:B------:R-:W-:Y:S01]  /*ece0*/  FFMA.FTZ R109, R109, UR4, -R38 ;  /* 0x000000046d6d7c23 */ /* 0x000fe20008010826 */
[----:B------:R-:W-:Y:S01]  /*ecf0*/  FFMA.FTZ R103, R103, UR4, -R39 ;  /* 0x0000000467677c23 */ /* 0x000fe20008010827 */
[--C-:B--2---:R-:W-:Y:S01]  /*ed00*/  FFMA.FTZ R105, R105, UR4, -R97.reuse ;  /* 0x0000000469697c23 */ /* 0x104fe20008010861 */
[----:B------:R-:W-:Y:S01]  /*ed10*/  FFMA.FTZ R104, R104, UR4, -R97 ;  /* 0x0000000468687c23 */ /* 0x000fe20008010861 */
[--C-:B----4-:R-:W-:Y:S01]  /*ed20*/  FFMA.FTZ R119, R119, UR4, -R204.reuse ;  /* 0x0000000477777c23 */ /* 0x110fe200080108cc */
[----:B------:R-:W-:Y:S02]  /*ed30*/  FFMA.FTZ R204, R94, UR4, -R204 ;  /* 0x000000045ecc7c23 */ /* 0x000fe400080108cc */
[----:B------:R2:W-:Y:S02]  /*ed40*/  MUFU.EX2 R94, R120 ;  /* 0x00000078005e7308 */ /* 0x0005e40000000800 */
[----:B--2---:R-:W-:-:S02]  /*ed50*/  FFMA.FTZ R120, R99, UR4, -R207 ;  /* 0x0000000463787c23 */ /* 0x004fc400080108cf */
[----:B------:R-:W2:Y:S04]  /*ed60*/  SHFL.IDX PT, R99, R14, R10, 0x1f ;  /* 0x00001f0a0e637589 */ /* 0x000ea800000e0000 */
[----:B------:R3:W-:Y:S01]  /*ed70*/  MUFU.EX2 R97, R109 ;  /* 0x0000006d00617308 */ /* 0x0007e20000000800 */
[----:B------:R-:W-:Y:S01]  /*ed80*/  FFMA.FTZ R114, R114, UR4, -R39 ;  /* 0x0000000472727c23 */ /* 0x000fe20008010827 */
[--C-:B------:R-:W-:Y:S01]  /*ed90*/  FFMA.FTZ R117, R117, UR4, -R205.reuse ;  /* 0x0000000475757c23 */ /* 0x100fe200080108cd */
[----:B---3--:R-:W3:Y:S05]  /*eda0*/  SHFL.IDX PT, R109, R14, R211, 0x1f ;  /* 0x00001fd30e6d7589 */ /* 0x008eea00000e0000 */
[----:B------:R4:W-:Y:S01]  /*edb0*/  MUFU.EX2 R95, R103 ;  /* 0x00000067005f7308 */ /* 0x0009e20000000800 */
[----:B------:R-:W-:-:S02]  /*edc0*/  FFMA.FTZ R106, R106, UR4, -R205 ;  /* 0x000000046a6a7c23 */ /* 0x000fc400080108cd */
[----:B------:R-:W-:Y:S04]  /*edd0*/  SHFL.IDX PT, R205, R11, R229, 0x1f ;  /* 0x00001fe50bcd7589 */ /* 0x000fe800000e0000 */
[----:B----4-:R-:W4:Y:S01]  /*ede0*/  SHFL.IDX PT, R103, R14, R226, 0x1f ;  /* 0x00001fe20e677589 */ /* 0x010f2200000e0000 */
[----:B------:R-:W3:Y:S01]  /*edf0*/  MUFU.EX2 R25, R25 ;  /* 0x0000001900197308 */ /* 0x000ee20000000800 */
[----:B-1----:R-:W-:-:S07]  /*ee00*/  FFMA.FTZ R101, R101, UR4, -R96 ;  /* 0x0000000465657c23 */ /* 0x002fce0008010860 */
[----:B------:R1:W-:Y:S01]  /*ee10*/  MUFU.EX2 R38, R123 ;  /* 0x0000007b00267308 */ /* 0x0003e20000000800 */
[----:B------:R-:W-:-:S07]  /*ee20*/  FFMA.FTZ R100, R100, UR4, -R96 ;  /* 0x0000000464647c23 */ /* 0x000fce0008010860 */
[----:B------:R2:W-:Y:S01]  /*ee30*/  MUFU.EX2 R39, R125 ;  /* 0x0000007d00277308 */ /* 0x0005e20000000800 */
[----:B-1----:R-:W-:Y:S04]  /*ee40*/  SHFL.IDX PT, R123, R11, R230, 0x1f ;  /* 0x00001fe60b7b7589 */ /* 0x002fe800000e0000 */
[----:B--2---:R1:W-:Y:S03]  /*ee50*/  SHFL.IDX PT, R125, R11, R227, 0x1f ;  /* 0x00001fe30b7d7589 */ /* 0x0043e600000e0000 */
[----:B------:R2:W-:Y:S08]  /*ee60*/  MUFU.EX2 R96, R114 ;  /* 0x0000007200607308 */ /* 0x0005f00000000800 */
[----:B-1----:R1:W-:Y:S01]  /*ee70*/  MUFU.EX2 R11, R121 ;  /* 0x00000079000b7308 */ /* 0x0023e20000000800 */
[----:B--2---:R-:W-:Y:S04]  /*ee80*/  SHFL.IDX PT, R114, R14, R227, 0x1f ;  /* 0x00001fe30e727589 */ /* 0x004fe800000e0000 */
[----:B-1----:R-:W1:Y:S01]  /*ee90*/  SHFL.IDX PT, R121, R14, R215, 0x1f ;  /* 0x00001fd70e797589 */ /* 0x002e6200000e0000 */
[----:B------:R-:W-:Y:S01]  /*eea0*/  FFMA.FTZ R111, R111, UR4, -R207 ;  /* 0x000000046f6f7c23 */ /* 0x000fe200080108cf */
[--C-:B------:R-:W-:Y:S01]  /*eeb0*/  FFMA.FTZ R113, R113, UR4, -R99.reuse ;  /* 0x0000000471717c23 */ /* 0x100fe20008010863 */
[----:B------:R-:W-:Y:S01]  /*eec0*/  FFMA.FTZ R131, R131, UR4, -R99 ;  /* 0x0000000483837c23 */ /* 0x000fe20008010863 */
[----:B------:R-:W2:Y:S01]  /*eed0*/  SHFL.IDX PT, R207, R14, R209, 0x1f ;  /* 0x00001fd10ecf7589 */ /* 0x000ea200000e0000 */
[----:B------:R4:W-:Y:S01]  /*eee0*/  MUFU.EX2 R99, R112 ;  /* 0x0000007000637308 */ /* 0x0009e20000000800 */
[--C-:B---3--:R-:W-:Y:S01]  /*eef0*/  FFMA.FTZ R130, R130, UR4, -R109.reuse ;  /* 0x0000000482827c23 */ /* 0x108fe2000801086d */
[----:B------:R-:W-:Y:S01]  /*ef00*/  FFMA.FTZ R137, R137, UR4, -R109 ;  /* 0x0000000489897c23 */ /* 0x000fe2000801086d */
[----:B------:R-:W-:Y:S01]  /*ef10*/  FMUL.FTZ R216, R25, R216 ;  /* 0x000000d819d87220 */ /* 0x000fe20000410000 */
[----:B------:R-:W-:Y:S01]  /*ef20*/  FFMA.FTZ R109, -R237, R237, 1 ;  /* 0x3f800000ed6d7423 */ /* 0x000fe200000101ed */
[--C-:B----4-:R-:W-:Y:S01]  /*ef30*/  FFMA.FTZ R127, R127, UR4, -R103.reuse ;  /* 0x000000047f7f7c23 */ /* 0x110fe20008010867 */
[----:B------:R-:W3:Y:S02]  /*ef40*/  SHFL.IDX PT, R112, R14, R230, 0x1f ;  /* 0x00001fe60e707589 */ /* 0x000ee400000e0000 */
[----:B------:R-:W4:Y:S01]  /*ef50*/  MUFU.TANH R132, R132 ;  /* 0x0000008400847308 */ /* 0x000f220000002400 */
[----:B------:R-:W-:Y:S01]  /*ef60*/  FFMA.FTZ R139, R139, UR4, -R103 ;  /* 0x000000048b8b7c23 */ /* 0x000fe20008010867 */
[----:B------:R-:W-:Y:S01]  /*ef70*/  FMUL.FTZ R109, R109, R216 ;  /* 0x000000d86d6d7220 */ /* 0x000fe20000410000 */
[----:B------:R2:W3:Y:S05]  /*ef80*/  SHFL.IDX PT, R103, R14, R229, 0x1f ;  /* 0x00001fe50e677589 */ /* 0x0004ea00000e0000 */
[----:B------:R-:W2:Y:S01]  /*ef90*/  MUFU.TANH R134, R134 ;  /* 0x0000008600867308 */ /* 0x000ea20000002400 */
[----:B------:R-:W3:Y:S01]  /*efa0*/  SHFL.IDX PT, R216, R17, R10, 0x1f ;  /* 0x00001f0a11d87589 */ /* 0x000ee200000e0000 */
[--C-:B-1----:R-:W-:Y:S01]  /*efb0*/  FFMA.FTZ R108, R108, UR4, -R121.reuse ;  /* 0x000000046c6c7c23 */ /* 0x102fe20008010879 */
[----:B------:R-:W-:-:S05]  /*efc0*/  FFMA.FTZ R138, R138, UR4, -R121 ;  /* 0x000000048a8a7c23 */ /* 0x000fca0008010879 */
[----:B------:R-:W-:Y:S01]  /*efd0*/  MUFU.TANH R133, R133 ;  /* 0x0000008500857308 */ /* 0x000fe20000002400 */
[--C-:B------:R-:W-:Y:S01]  /*efe0*/  FFMA.FTZ R102, R102, UR4, -R125.reuse ;  /* 0x0000000466667c23 */ /* 0x100fe2000801087d */
[----:B------:R-:W-:Y:S01]  /*eff0*/  FFMA.FTZ R115, R115, UR4, -R125 ;  /* 0x0000000473737c23 */ /* 0x000fe2000801087d */
[----:B------:R-:W-:-:S05]  /*f000*/  FSEL R121, R4, -INF , !P3 ;  /* 0xff80000004797808 */ /* 0x000fca0005800000 */
[----:B------:R-:W-:Y:S01]  /*f010*/  MUFU.TANH R135, R135 ;  /* 0x0000008700877308 */ /* 0x000fe20000002400 */
[----:B------:R-:W-:-:S07]  /*f020*/  FSEL R125, R128, -INF , !P2 ;  /* 0xff800000807d7808 */ /* 0x000fce0005000000 */
[----:B------:R-:W1:Y:S08]  /*f030*/  MUFU.EX2 R26, R26 ;  /* 0x0000001a001a7308 */ /* 0x000e700000000800 */
[----:B------:R-:W3:Y:S08]  /*f040*/  MUFU.EX2 R28, R28 ;  /* 0x0000001c001c7308 */ /* 0x000ef00000000800 */
[----:B------:R-:W3:Y:S01]  /*f050*/  MUFU.EX2 R29, R29 ;  /* 0x0000001d001d7308 */ /* 0x000ee20000000800 */
[----:B------:R-:W-:-:S07]  /*f060*/  FFMA.FTZ R121, R121, UR4, -R114 ;  /* 0x0000000479797c23 */ /* 0x000fce0008010872 */
[----:B------:R-:W3:Y:S01]  /*f070*/  MUFU.EX2 R32, R32 ;  /* 0x0000002000207308 */ /* 0x000ee20000000800 */
[--C-:B------:R-:W-:Y:S01]  /*f080*/  FFMA.FTZ R110, R110, UR4, -R205.reuse ;  /* 0x000000046e6e7c23 */ /* 0x100fe200080108cd */
[----:B------:R-:W-:Y:S01]  /*f090*/  FFMA.FTZ R118, R118, UR4, -R205 ;  /* 0x0000000476767c23 */ /* 0x000fe200080108cd */
[----:B------:R-:W-:-:S05]  /*f0a0*/  FFMA.FTZ R114, R125, UR4, -R114 ;  /* 0x000000047d727c23 */ /* 0x000fca0008010872 */
[----:B------:R-:W3:Y:S01]  /*f0b0*/  MUFU.EX2 R30, R30 ;  /* 0x0000001e001e7308 */ /* 0x000ee20000000800 */
[----:B----4-:R-:W-:Y:S01]  /*f0c0*/  FSEL R125, R132, -INF , !P5 ;  /* 0xff800000847d7808 */ /* 0x010fe20006800000 */
[----:B------:R-:W-:Y:S01]  /*f0d0*/  FMUL.FTZ R218, R27, R218 ;  /* 0x000000da1bda7220 */ /* 0x000fe20000410000 */
[----:B--2---:R-:W-:-:S05]  /*f0e0*/  FSEL R205, R134, -INF , !P0 ;  /* 0xff80000086cd7808 */ /* 0x004fca0004000000 */
[----:B------:R-:W2:Y:S01]  /*f0f0*/  MUFU.EX2 R31, R31 ;  /* 0x0000001f001f7308 */ /* 0x000ea20000000800 */
[--C-:B------:R-:W-:Y:S01]  /*f100*/  FFMA.FTZ R116, R116, UR4, -R123.reuse ;  /* 0x0000000474747c23 */ /* 0x100fe2000801087b */
[----:B------:R-:W-:Y:S01]  /*f110*/  FFMA.FTZ R123, R98, UR4, -R123 ;  /* 0x00000004627b7c23 */ /* 0x000fe2000801087b */
[--C-:B------:R-:W-:Y:S01]  /*f120*/  FFMA.FTZ R126, R126, UR4, -R207.reuse ;  /* 0x000000047e7e7c23 */ /* 0x100fe200080108cf */
[----:B------:R-:W-:Y:S01]  /*f130*/  FFMA.FTZ R129, R129, UR4, -R207 ;  /* 0x0000000481817c23 */ /* 0x000fe200080108cf */
[----:B------:R-:W-:Y:S01]  /*f140*/  FFMA.FTZ R14, -R200, R200, 1 ;  /* 0x3f800000c80e7423 */ /* 0x000fe200000101c8 */
[----:B-1----:R-:W-:Y:S01]  /*f150*/  FMUL.FTZ R212, R26, R212 ;  /* 0x000000d41ad47220 */ /* 0x002fe20000410000 */
[--C-:B---3--:R-:W-:Y:S01]  /*f160*/  FFMA.FTZ R125, R125, UR4, -R112.reuse ;  /* 0x000000047d7d7c23 */ /* 0x108fe20008010870 */
[----:B------:R1:W-:Y:S01]  /*f170*/  MUFU.EX2 R98, R206 ;  /* 0x000000ce00627308 */ /* 0x0003e20000000800 */
[----:B------:R-:W-:Y:S01]  /*f180*/  FFMA.FTZ R205, R205, UR4, -R112 ;  /* 0x00000004cdcd7c23 */ /* 0x000fe20008010870 */
[----:B------:R-:W-:Y:S01]  /*f190*/  FSEL R207, R135, -INF , !P1 ;  /* 0xff80000087cf7808 */ /* 0x000fe20004800000 */
[----:B------:R-:W-:Y:S01]  /*f1a0*/  FMUL.FTZ R112, R235, R218 ;  /* 0x000000daeb707220 */ /* 0x000fe20000410000 */
[----:B------:R-:W-:Y:S01]  /*f1b0*/  FMUL.FTZ R221, R28, R221 ;  /* 0x000000dd1cdd7220 */ /* 0x000fe20000410000 */
[----:B------:R-:W-:Y:S01]  /*f1c0*/  FFMA.FTZ R211, -R234, R234, 1 ;  /* 0x3f800000ead37423 */ /* 0x000fe200000101ea */
[----:B------:R-:W-:Y:S01]  /*f1d0*/  FFMA.FTZ R209, -R233, R233, 1 ;  /* 0x3f800000e9d17423 */ /* 0x000fe200000101e9 */
[----:B------:R-:W-:Y:S01]  /*f1e0*/  FMUL.FTZ R222, R29, R222 ;  /* 0x000000de1dde7220 */ /* 0x000fe20000410000 */
[----:B------:R-:W-:Y:S01]  /*f1f0*/  FMUL.FTZ R226, R32, R220 ;  /* 0x000000dc20e27220 */ /* 0x000fe20000410000 */
[----:B-1----:R-:W-:Y:S01]  /*f200*/  FSEL R206, R133, -INF , !P4 ;  /* 0xff80000085ce7808 */ /* 0x002fe20006000000 */
[----:B------:R-:W1:Y:S01]  /*f210*/  SHFL.IDX PT, R218, R17, R215, 0x1f ;  /* 0x00001fd711da7589 */ /* 0x000e6200000e0000 */
[----:B------:R-:W-:-:S02]  /*f220*/  VIADD R234, R10, 0x8 ;  /* 0x000000080aea7836 */ /* 0x000fc40000000000 */
[----:B------:R-:W-:Y:S01]  /*f230*/  FMUL.FTZ R14, R14, R212 ;  /* 0x000000d40e0e7220 */ /* 0x000fe20000410000 */
[----:B------:R-:W-:Y:S02]  /*f240*/  VIADD R233, R10, 0xc ;  /* 0x0000000c0ae97836 */ /* 0x000fe40000000000 */
[--C-:B------:R-:W-:Y:S01]  /*f250*/  FFMA.FTZ R206, R206, UR4, -R103.reuse ;  /* 0x00000004cece7c23 */ /* 0x100fe20008010867 */
[----:B------:R-:W-:Y:S01]  /*f260*/  FFMA.FTZ R207, R207, UR4, -R103 ;  /* 0x00000004cfcf7c23 */ /* 0x000fe20008010867 */
[----:B------:R-:W-:Y:S01]  /*f270*/  FFMA.FTZ R212, -R21, R21, 1 ;  /* 0x3f80000015d47423 */ /* 0x000fe20000010115 */
[----:B------:R-:W3:Y:S01]  /*f280*/  SHFL.IDX PT, R220, R17, R229, 0x1f ;  /* 0x00001fe511dc7589 */ /* 0x000ee200000e0000 */
[----:B------:R-:W-:Y:S01]  /*f290*/  FMUL.FTZ R103, R236, R221 ;  /* 0x000000ddec677220 */ /* 0x000fe20000410000 */
[----:B------:R-:W-:Y:S01]  /*f2a0*/  FFMA.FTZ R21, -R22, R22, 1 ;  /* 0x3f80000016157423 */ /* 0x000fe20000010116 */
[----:B------:R-:W-:Y:S01]  /*f2b0*/  FMUL.FTZ R223, R30, R223 ;  /* 0x000000df1edf7220 */ /* 0x000fe20000410000 */
[----:B------:R-:W-:Y:S01]  /*f2c0*/  FMUL.FTZ R209, R209, R222 ;  /* 0x000000ded1d17220 */ /* 0x000fe20000410000 */
[----:B------:R-:W-:Y:S01]  /*f2d0*/  FMUL.FTZ R22, R18, R225 ;  /* 0x000000e112167220 */ /* 0x000fe20000410000 */
[----:B------:R-:W4:Y:S01]  /*f2e0*/  SHFL.IDX PT, R221, R17, R234, 0x1f ;  /* 0x00001fea11dd7589 */ /* 0x000f2200000e0000 */
[----:B--2---:R-:W-:Y:S01]  /*f2f0*/  FMUL.FTZ R222, R31, R217 ;  /* 0x000000d91fde7220 */ /* 0x004fe20000410000 */
[----:B------:R-:W-:Y:S01]  /*f300*/  IADD3 R235, R10, 0x10, RZ ;  /* 0x000000100aeb7810 */ /* 0x000fe20007ffe0ff */
        /* <DEDUP_REMOVED lines=18> */
[--C-:B---3--:R-:W-:Y:S01]  /*f430*/  FADD.FTZ R53, R53, -R220.reuse ;  /* 0x800000dc35357221 */ /* 0x108fe20000010000 */
[----:B------:R-:W-:Y:S01]  /*f440*/  FADD.FTZ R55, R55, -R220 ;  /* 0x800000dc37377221 */ /* 0x000fe20000010000 */
[----:B------:R-:W-:Y:S01]  /*f450*/  FMUL.FTZ R13, R13, R40 ;  /* 0x000000280d0d7220 */ /* 0x000fe20000410000 */
[----:B------:R-:W-:Y:S01]  /*f460*/  FFMA.FTZ R40, -R170, R170, 1 ;  /* 0x3f800000aa287423 */ /* 0x000fe200000101aa */
[----:B------:R-:W-:Y:S01]  /*f470*/  FMUL.FTZ R220, R12, R41 ;  /* 0x000000290cdc7220 */ /* 0x000fe20000410000 */
[--C-:B----4-:R-:W-:Y:S01]  /*f480*/  FADD.FTZ R44, R44, -R221.reuse ;  /* 0x800000dd2c2c7221 */ /* 0x110fe20000010000 */
        /* <DEDUP_REMOVED lines=321> */
[----:B----4-:R-:W-:-:S05]  /*108a0*/  IMAD R13, R0, 0x4000, R221 ;  /* 0x00004000000d7824 */ /* 0x010fca00078e02dd */
        /* <DEDUP_REMOVED lines=147> */
.L_x_2260:
        /* <DEDUP_REMOVED lines=70> */
.L_x_2261:
        /* <DEDUP_REMOVED lines=12> */
.L_x_2251:
        /* <DEDUP_REMOVED lines=34> */
.L_x_2219:
[----:B------:R-:W-:Y:S05]  /*11920*/  @P0 BRA `(.L_x_2213) ;  /* 0x0000005000e80947 */ /* 0x000fea0003800000 */
[----:B------:R-:W-:Y:S01]  /*11930*/  ULDC.64 UR4, c[0x0][0x878] ;  /* 0x00021e0000047ab9 */ /* 0x000fe20000000a00 */
[----:B------:R-:W2:Y:S01]  /*11940*/  LDC R15, c[0x0][0x850] ;  /* 0x00021400ff0f7b82 */ /* 0x000ea20000000800 */
[----:B------:R-:W-:Y:S01]  /*11950*/  UISETP.NE.U32.AND UP0, UPT, UR4, URZ, UPT ;  /* 0x0000003f0400728c */ /* 0x000fe2000bf05070 */
[----:B------:R-:W3:Y:S01]  /*11960*/  S2R R8, SR_CTAID.Y ;  /* 0x0000000000087919 */ /* 0x000ee20000002600 */
[----:B------:R-:W-:Y:S01]  /*11970*/  ULDC.64 UR6, c[0x0][0x818] ;  /* 0x0002060000067ab9 */ /* 0x000fe20000000a00 */
[----:B------:R-:W-:Y:S01]  /*11980*/  ULDC.64 UR8, c[0x0][0x820] ;  /* 0x0002080000087ab9 */ /* 0x000fe20000000a00 */
[----:B------:R-:W-:Y:S01]  /*11990*/  UISETP.NE.AND.EX UP0, UPT, UR5, URZ, UPT, UP0 ;  /* 0x0000003f0500728c */ /* 0x000fe2000bf05300 */
[----:B------:R-:W4:Y:S01]  /*119a0*/  S2R R16, SR_CTAID.X ;  /* 0x0000000000107919 */ /* 0x000f220000002500 */
[----:B------:R-:W-:-:S04]  /*119b0*/  ULDC.64 UR10, c[0x0][0x848] ;  /* 0x00021200000a7ab9 */ /* 0x000fc80000000a00 */
[----:B------:R-:W-:-:S05]  /*119c0*/  PLOP3.LUT P1, PT, PT, PT, UP0, 0x80, 0x0 ;  /* 0x000000000000781c */ /* 0x000fca0003f2f008 */
[----:B------:R-:W-:Y:S02]  /*119d0*/  @UP0 ULDC.64 UR4, c[0x0][0x878] ;  /* 0x00021e0000040ab9 */ /* 0x000fe40000000a00 */
[----:B------:R-:W-:-:S06]  /*119e0*/  @UP0 UIMAD.WIDE UR4, UR37, 0x4, UR4 ;  /* 0x00000004250408a5 */ /* 0x000fcc000f8e0204 */
[----:B------:R-:W-:Y:S01]  /*119f0*/  IMAD.U32 R2, RZ, RZ, UR4 ;  /* 0x00000004ff027e24 */ /* 0x000fe2000f8e00ff */
[----:B------:R-:W-:-:S05]  /*11a00*/  MOV R3, UR5 ;  /* 0x0000000500037c02 */ /* 0x000fca0008000f00 */
[----:B------:R4:W5:Y:S01]  /*11a10*/  @P1 LDG.E R2, desc[UR38][R2.64] ;  /* 0x0000002602021981 */ /* 0x000962000c1e1900 */
[----:B--2---:R-:W-:Y:S01]  /*11a20*/  ISETP.NE.AND P0, PT, R15, 0x1, PT ;  /* 0x000000010f00780c */ /* 0x004fe20003f05270 */
[----:B------:R-:W2:Y:S01]  /*11a30*/  S2R R12, SR_TID.X ;  /* 0x00000000000c7919 */ /* 0x000ea20000002100 */
[----:B---3--:R-:W-:Y:S01]  /*11a40*/  IMAD.MOV.U32 R7, RZ, RZ, R8 ;  /* 0x000000ffff077224 */ /* 0x008fe200078e0008 */
[----:B------:R-:W3:Y:S01]  /*11a50*/  S2R R11, SR_CgaCtaId ;  /* 0x00000000000b7919 */ /* 0x000ee20000008800 */
[----:B----4-:R-:W-:-:S09]  /*11a60*/  IMAD.SHL.U32 R3, R16, 0x2000, RZ ;  /* 0x0000200010037824 */ /* 0x010fd200078e00ff */
[----:B------:R-:W4:Y:S08]  /*11a70*/  @P0 LDC R5, c[0x0][0x854] ;  /* 0x00021500ff050b82 */ /* 0x000f300000000800 */
[----:B------:R-:W1:Y:S01]  /*11a80*/  @P0 LDC R9, c[0x0][0x858] ;  /* 0x00021600ff090b82 */ /* 0x000e620000000800 */
[----:B--2---:R-:W-:Y:S01]  /*11a90*/  IADD3 R19, R12, -0x80, RZ ;  /* 0xffffff800c137810 */ /* 0x004fe20007ffe0ff */
[----:B----4-:R-:W-:-:S05]  /*11aa0*/  @P0 IMAD.HI.U32 R0, R8, R5, RZ ;  /* 0x0000000508000227 */ /* 0x010fca00078e00ff */
[----:B-1----:R-:W-:Y:S02]  /*11ab0*/  @P0 SHF.R.U32.HI R7, RZ, R9, R0 ;  /* 0x00000009ff070219 */ /* 0x002fe40000011600 */
[----:B------:R-:W-:Y:S02]  /*11ac0*/  MOV R0, 0x400 ;  /* 0x0000040000007802 */ /* 0x000fe40000000f00 */
[----:B------:R-:W-:Y:S02]  /*11ad0*/  SHF.R.S32.HI R10, RZ, 0x1f, R7 ;  /* 0x0000001fff0a7819 */ /* 0x000fe40000011407 */
[----:B---3--:R-:W-:-:S03]  /*11ae0*/  LEA R21, R11, R0, 0x18 ;  /* 0x000000000b157211 */ /* 0x008fc600078ec0ff */
[----:B------:R-:W-:-:S04]  /*11af0*/  IMAD R0, R10, UR6, RZ ;  /* 0x000000060a007c24 */ /* 0x000fc8000f8e02ff */
[----:B------:R-:W-:Y:S01]  /*11b00*/  IMAD R11, R7, UR7, R0 ;  /* 0x00000007070b7c24 */ /* 0x000fe2000f8e0200 */
[----:B-----5:R-:W-:Y:S02]  /*11b10*/  @P1 R2UR UR4, R2 ;  /* 0x00000000020412ca */ /* 0x020fe400000e0000 */
[----:B------:R-:W-:-:S04]  /*11b20*/  SHF.R.S32.HI R2, RZ, 0x1f, R19 ;  /* 0x0000001fff027819 */ /* 0x000fc80000011413 */
[----:B------:R-:W-:-:S04]  /*11b30*/  LEA.HI R9, R2, R19, RZ, 0x7 ;  /* 0x0000001302097211 */ /* 0x000fc800078f38ff */
[----:B------:R-:W-:-:S03]  /*11b40*/  LOP3.LUT R0, R9, 0xfffff80, RZ, 0xc0, !PT ;  /* 0x0fffff8009007812 */ /* 0x000fc600078ec0ff */
[----:B------:R-:W-:Y:S02]  /*11b50*/  @UP0 ULEA UR4, UR37, UR4, 0x7 ;  /* 0x0000000425040291 */ /* 0x000fe4000f8e383f */
[----:B------:R-:W-:Y:S02]  /*11b60*/  IMAD.IADD R0, R19, 0x1, -R0 ;  /* 0x0000000113007824 */ /* 0x000fe400078e0a00 */
[----:B------:R-:W-:-:S04]  /*11b70*/  @UP0 USHF.R.S32.HI UR5, URZ, 0x1f, UR4 ;  /* 0x0000001f3f050899 */ /* 0x000fc80008011404 */
[----:B------:R-:W-:-:S04]  /*11b80*/  @UP0 ULEA.HI UR5, UR5, UR4, URZ, 0x7 ;  /* 0x0000000405050291 */ /* 0x000fc8000f8f383f */
[----:B------:R-:W-:-:S04]  /*11b90*/  @UP0 USHF.L.U32 UR5, UR5, 0x6, URZ ;  /* 0x0000000605050899 */ /* 0x000fc8000800063f */
[----:B------:R-:W-:-:S04]  /*11ba0*/  @UP0 ULOP3.LUT UR4, UR5, 0xffffe000, URZ, 0xc0, !UPT ;  /* 0xffffe00005040892 */ /* 0x000fc8000f8ec03f */
[----:B------:R-:W-:-:S03]  /*11bb0*/  @UP0 USHF.R.S32.HI UR5, URZ, 0x1f, UR4 ;  /* 0x0000001f3f050899 */ /* 0x000fc60008011404 */
[----:B------:R-:W-:Y:S02]  /*11bc0*/  @!UP0 UMOV UR4, URZ ;  /* 0x0000003f00048c82 */ /* 0x000fe40008000000 */
[C---:B------:R-:W-:Y:S02]  /*11bd0*/  IADD3 R4, P0, R3.reuse, UR4, RZ ;  /* 0x0000000403047c10 */ /* 0x040fe4000ff1e0ff */
[----:B------:R-:W-:Y:S02]  /*11be0*/  @!UP0 UMOV UR5, URZ ;  /* 0x0000003f00058c82 */ /* 0x000fe40008000000 */
[----:B------:R-:W-:Y:S01]  /*11bf0*/  LEA.HI.X.SX32 R5, R3, UR5, 0x1, P0 ;  /* 0x0000000503057c11 */ /* 0x000fe200080f0eff */
[----:B------:R-:W-:Y:S02]  /*11c00*/  ULDC.64 UR4, c[0x0][0x840] ;  /* 0x0002100000047ab9 */ /* 0x000fe40000000a00 */
[----:B------:R-:W-:Y:S02]  /*11c10*/  IMAD R6, R10, UR4, RZ ;  /* 0x000000040a067c24 */ /* 0x000fe4000f8e02ff */
[----:B------:R-:W-:Y:S01]  /*11c20*/  IMAD.WIDE.U32 R2, R7, UR6, R4 ;  /* 0x0000000607027c25 */ /* 0x000fe2000f8e0004 */
[----:B------:R-:W-:-:S03]  /*11c30*/  USEL UR6, UR37, URZ, !UP0 ;  /* 0x0000003f25067287 */ /* 0x000fc6000c000000 */
[----:B------:R-:W-:Y:S01]  /*11c40*/  IMAD R13, R7, UR5, R6 ;  /* 0x00000005070d7c24 */ /* 0x000fe2000f8e0206 */
[----:B------:R-:W-:Y:S01]  /*11c50*/  IADD3 R3, R3, R11, RZ ;  /* 0x0000000b03037210 */ /* 0x000fe20007ffe0ff */
[----:B------:R-:W-:Y:S01]  /*11c60*/  IMAD.WIDE.U32 R4, R7, UR4, R4 ;  /* 0x0000000407047c25 */ /* 0x000fe2000f8e0004 */
[----:B------:R-:W-:-:S03]  /*11c70*/  USHF.R.S32.HI UR4, URZ, 0x1f, UR37 ;  /* 0x0000001f3f047899 */ /* 0x000fc60008011425 */
[----:B------:R-:W-:Y:S01]  /*11c80*/  IMAD.SHL.U32 R6, R9, 0x20, RZ ;  /* 0x0000002009067824 */ /* 0x000fe200078e00ff */
[----:B------:R-:W-:Y:S01]  /*11c90*/  USEL UR4, UR4, URZ, !UP0 ;  /* 0x0000003f04047287 */ /* 0x000fe2000c000000 */
[----:B------:R-:W-:Y:S02]  /*11ca0*/  IMAD.IADD R5, R5, 0x1, R13 ;  /* 0x0000000105057824 */ /* 0x000fe400078e020d */
[----:B------:R-:W-:Y:S01]  /*11cb0*/  IMAD.U32 R11, RZ, RZ, UR10 ;  /* 0x0000000aff0b7e24 */ /* 0x000fe2000f8e00ff */
[----:B------:R-:W-:Y:S01]  /*11cc0*/  LOP3.LUT R9, R6, 0x3ffff000, RZ, 0xc0, !PT ;  /* 0x3ffff00006097812 */ /* 0x000fe200078ec0ff */
[----:B------:R-:W-:Y:S01]  /*11cd0*/  UIMAD UR5, UR4, UR8, URZ ;  /* 0x00000008040572a4 */ /* 0x000fe2000f8e023f */
[----:B------:R-:W-:Y:S01]  /*11ce0*/  IMAD.MOV R6, RZ, RZ, -R7 ;  /* 0x000000ffff067224 */ /* 0x000fe200078e0a07 */
[----:B------:R-:W-:Y:S01]  /*11cf0*/  UIMAD UR4, UR4, UR10, URZ ;  /* 0x0000000a040472a4 */ /* 0x000fe2000f8e023f */
[----:B------:R-:W-:Y:S01]  /*11d00*/  IMAD.WIDE.U32 R4, R11, UR6, R4 ;  /* 0x000000060b047c25 */ /* 0x000fe2000f8e0004 */
[----:B------:R-:W-:-:S02]  /*11d10*/  UIMAD UR5, UR6, UR9, UR5 ;  /* 0x00000009060572a4 */ /* 0x000fc4000f8e0205 */
[----:B------:R-:W-:Y:S01]  /*11d20*/  UIMAD UR4, UR6, UR11, UR4 ;  /* 0x0000000b060472a4 */ /* 0x000fe2000f8e0204 */
[----:B------:R-:W-:Y:S01]  /*11d30*/  IMAD R0, R0, 0x4, R9 ;  /* 0x0000000400007824 */ /* 0x000fe200078e0209 */
[----:B------:R-:W-:Y:S01]  /*11d40*/  MOV R9, UR8 ;  /* 0x0000000800097c02 */ /* 0x000fe20008000f00 */
[----:B------:R-:W-:-:S03]  /*11d50*/  IMAD R17, R15, R6, R8 ;  /* 0x000000060f117224 */ /* 0x000fc600078e0208 */
[----:B------:R-:W-:Y:S01]  /*11d60*/  LEA R0, R0, R21, 0x2 ;  /* 0x0000001500007211 */ /* 0x000fe200078e10ff */
[----:B------:R-:W-:-:S04]  /*11d70*/  IMAD.WIDE.U32 R2, R9, UR6, R2 ;  /* 0x0000000609027c25 */ /* 0x000fc8000f8e0002 */
[----:B------:R-:W-:Y:S02]  /*11d80*/  VIADD R11, R3, UR5 ;  /* 0x00000005030b7c36 */ /* 0x000fe40008000000 */
[----:B------:R-:W-:Y:S01]  /*11d90*/  VIADD R9, R5, UR4 ;  /* 0x0000000405097c36 */ /* 0x000fe20008000000 */
[----:B------:R-:W-:Y:S05]  /*11da0*/  WARPSYNC.ALL ;  /* 0x0000000000007948 */ /* 0x000fea0003800000 */
[----:B------:R-:W-:Y:S01]  /*11db0*/  BAR.SYNC.DEFER_BLOCKING 0x1, 0x100 ;  /* 0x0044000000007b1d */ /* 0x000fe20000010000 */
[----:B------:R-:W-:Y:S02]  /*11dc0*/  ISETP.NE.AND P1, PT, R12, 0x80, PT ;  /* 0x000000800c00780c */ /* 0x000fe40003f25270 */
[----:B------:R-:W-:-:S03]  /*11dd0*/  ISETP.NE.AND P0, PT, R19, RZ, PT ;  /* 0x000000ff1300720c */ /* 0x000fc60003f05270 */
[----:B------:R-:W-:Y:S02]  /*11de0*/  ULDC UR4, c[0x0][0x870] ;  /* 0x00021c0000047ab9 */ /* 0x000fe40000000800 */
[----:B------:R-:W1:Y:S01]  /*11df0*/  LDC.64 R12, c[0x0][0x800] ;  /* 0x00020000ff0c7b82 */ /* 0x000e620000000a00 */
[----:B------:R-:W-:Y:S01]  /*11e00*/  IMAD R6, R16, UR4, RZ ;  /* 0x0000000410067c24 */ /* 0x000fe2000f8e02ff */
[----:B------:R-:W-:Y:S01]  /*11e10*/  ULDC UR5, c[0x0][0x80c] ;  /* 0x0002030000057ab9 */ /* 0x000fe20000000800 */
[----:B------:R-:W-:Y:S01]  /*11e20*/  BSSY B0, `(.L_x_2263) ;  /* 0x000001d000007945 */ /* 0x000fe20003800000 */
[----:B------:R-:W-:Y:S02]  /*11e30*/  UIMAD UR4, UR37, UR5, URZ ;  /* 0x00000005250472a4 */ /* 0x000fe4000f8e023f */
[----:B------:R-:W-:Y:S02]  /*11e40*/  IMAD R6, R6, UR5, RZ ;  /* 0x0000000506067c24 */ /* 0x000fe4000f8e02ff */
[----:B------:R-:W2:Y:S01]  /*11e50*/  LDC.64 R14, c[0x0][0x828] ;  /* 0x00020a00ff0e7b82 */ /* 0x000ea20000000a00 */
[----:B------:R-:W-:-:S02]  /*11e60*/  USHF.R.S32.HI UR5, URZ, 0x1f, UR4 ;  /* 0x0000001f3f057899 */ /* 0x000fc40008011404 */
[----:B------:R-:W-:Y:S02]  /*11e70*/  IADD3 R8, P2, P3, R6, UR4, R7 ;  /* 0x0000000406087c10 */ /* 0x000fe4000fb5e007 */
[----:B------:R-:W-:Y:S02]  /*11e80*/  SHF.R.S32.HI R7, RZ, 0x1f, R6 ;  /* 0x0000001fff077819 */ /* 0x000fe40000011406 */
[C---:B------:R-:W-:Y:S02]  /*11e90*/  SHF.L.U32 R16, R8.reuse, 0x2, RZ ;  /* 0x0000000208107819 */ /* 0x040fe400000006ff */
[----:B------:R-:W-:Y:S01]  /*11ea0*/  IADD3.X R7, R7, UR5, R10, P2, P3 ;  /* 0x0000000507077c10 */ /* 0x000fe200097e640a */
[----:B------:R3:W-:Y:S01]  /*11eb0*/  STS.128 [R0], R172 ;  /* 0x000000ac00007388 */ /* 0x0007e20000000c00 */
[----:B------:R-:W-:Y:S02]  /*11ec0*/  ULDC.64 UR4, c[0x0][0x868] ;  /* 0x00021a0000047ab9 */ /* 0x000fe40000000a00 */
[----:B------:R-:W-:Y:S01]  /*11ed0*/  SHF.L.U64.HI R10, R8, 0x2, R7 ;  /* 0x00000002080a7819 */ /* 0x000fe20000010207 */
[----:B------:R3:W-:Y:S01]  /*11ee0*/  STS.128 [R0+0x800], R176 ;  /* 0x000800b000007388 */ /* 0x0007e20000000c00 */
[----:B------:R-:W-:-:S02]  /*11ef0*/  IADD3 R6, P4, R16, UR4, RZ ;  /* 0x0000000410067c10 */ /* 0x000fc4000ff9e0ff */
[----:B-1----:R-:W-:Y:S01]  /*11f00*/  LEA R12, P2, R2, R12, 0x2 ;  /* 0x0000000c020c7211 */ /* 0x002fe200078410ff */
[----:B------:R3:W-:Y:S01]  /*11f10*/  STS.128 [R0+0x1000], R180 ;  /* 0x001000b400007388 */ /* 0x0007e20000000c00 */
[----:B------:R-:W-:-:S03]  /*11f20*/  IADD3.X R7, R10, UR5, RZ, P4, !PT ;  /* 0x000000050a077c10 */ /* 0x000fc6000a7fe4ff */
[----:B------:R3:W-:Y:S01]  /*11f30*/  STS.128 [R0+0x1800], R184 ;  /* 0x001800b800007388 */ /* 0x0007e20000000c00 */
[----:B--2---:R-:W-:-:S03]  /*11f40*/  LEA R14, P3, R4, R14, 0x2 ;  /* 0x0000000e040e7211 */ /* 0x004fc600078610ff */
[----:B------:R3:W-:Y:S04]  /*11f50*/  STS.128 [R0+0x2000], R188 ;  /* 0x002000bc00007388 */ /* 0x0007e80000000c00 */
[----:B------:R3:W-:Y:S04]  /*11f60*/  STS.128 [R0+0x2800], R192 ;  /* 0x002800c000007388 */ /* 0x0007e80000000c00 */
[----:B------:R3:W-:Y:S04]  /*11f70*/  STS.128 [R0+0x3000], R196 ;  /* 0x003000c400007388 */ /* 0x0007e80000000c00 */
[----:B------:R3:W-:Y:S01]  /*11f80*/  STS.128 [R0+0x3800], R200 ;  /* 0x003800c800007388 */ /* 0x0007e20000000c00 */
[----:B------:R-:W-:Y:S05]  /*11f90*/  @P0 BRA `(.L_x_2264) ;  /* 0x0000000000140947 */ /* 0x000fea0003800000 */
.L_x_2265:
[----:B------:R-:W2:Y:S04]  /*11fa0*/  LDG.E.STRONG.GPU R8, desc[UR38][R6.64] ;  /* 0x0000002606087981 */ /* 0x000ea8000c1ef900 */
[----:B--2---:R-:W-:Y:S01]  /*11fb0*/  CCTL.IVALL ;  /* 0x00000000ff00798f */ /* 0x004fe20002000000 */
[----:B------:R-:W-:Y:S05]  /*11fc0*/  YIELD ;  /* 0x0000000000007946 */ /* 0x000fea0003800000 */
[----:B------:R-:W-:-:S13]  /*11fd0*/  ISETP.NE.AND P0, PT, R8, R17, PT ;  /* 0x000000110800720c */ /* 0x000fda0003f05270 */
[----:B------:R-:W-:Y:S05]  /*11fe0*/  @P0 BRA `(.L_x_2265) ;  /* 0xfffffffc00ec0947 */ /* 0x000fea000383ffff */
.L_x_2264:
[----:B------:R-:W-:Y:S05]  /*11ff0*/  BSYNC B0 ;  /* 0x0000000000007941 */ /* 0x000fea0003800000 */
.L_x_2263:
[----:B------:R-:W-:Y:S01]  /*12000*/  UMOV UR4, 0xffffffff ;  /* 0xffffffff00047882 */ /* 0x000fe20000000000 */
[----:B------:R-:W-:Y:S02]  /*12010*/  LEA.HI.X R11, R2, R13, R11, 0x2, P2 ;  /* 0x0000000d020b7211 */ /* 0x000fe400010f140b */
[----:B------:R-:W-:Y:S01]  /*12020*/  LEA.HI.X R9, R4, R15, R9, 0x2, P3 ;  /* 0x0000000f04097211 */ /* 0x000fe200018f1409 */
[----:B------:R-:W-:Y:S06]  /*12030*/  BRA.DIV UR4, `(.L_x_2266) ;  /* 0x0000004e04d87947 */ /* 0x000fec000b800000 */
[----:B------:R-:W-:Y:S01]  /*12040*/  NOP ;  /* 0x0000000000007918 */ /* 0x000fe20000000000 */
.L_x_2375:
        /* <DEDUP_REMOVED lines=17> */
.L_x_2269:
[----:B------:R-:W-:Y:S01]  /*12160*/  @P0 ELECT P2, URZ, PT ;  /* 0x00000000003f082f */ /* 0x000fe20003840000 */
[----:B------:R1:W-:-:S12]  /*12170*/  UBLKRED.G.S.ADD.F32.RN [UR4], [UR6], UR7, desc[UR8] ;  /* 0x00000804060073bb */ /* 0x0003d800080a1407 */
[----:B------:R-:W-:Y:S02]  /*12180*/  @P2 PLOP3.LUT P0, PT, P2, PT, PT, 0x8, 0x0 ;  /* 0x000000000000281c */ /* 0x000fe4000170e170 */
[----:B------:R-:W-:-:S11]  /*12190*/  PLOP3.LUT P2, PT, PT, PT, PT, 0x8, 0x0 ;  /* 0x000000000000781c */ /* 0x000fd60003f4e170 */
[----:B-1----:R-:W-:Y:S05]  /*121a0*/  @P0 BRA.U.ANY `(.L_x_2269) ;  /* 0xfffffffd00ec0947 */ /* 0x002fea000393ffff */
[----:B------:R0:W-:Y:S01]  /*121b0*/  UTMACMDFLUSH ;  /* 0x00000000000079b7 */ /* 0x0001e20000000000 */
[----:B------:R-:W-:-:S04]  /*121c0*/  DEPBAR.LE SB0, 0x0 ;  /* 0x000080000000791a */ /* 0x000fc80000000000 */
.L_x_2268:
[----:B------:R-:W-:Y:S05]  /*121d0*/  BSYNC B0 ;  /* 0x0000000000007941 */ /* 0x000fea0003800000 */
.L_x_2267:
        /* <DEDUP_REMOVED lines=14> */
.L_x_2271:
[----:B------:R-:W-:Y:S05]  /*122c0*/  BSYNC B0 ;  /* 0x0000000000007941 */ /* 0x000fea0003800000 */
.L_x_2270:
        /* <DEDUP_REMOVED lines=14> */
.L_x_2274:
[----:B-1-3--:R-:W2:Y:S04]  /*123b0*/  LDG.E.STRONG.GPU R0, desc[UR38][R2.64] ;  /* 0x0000002602007981 */ /* 0x00aea8000c1ef900 */
[----:B--2---:R-:W-:Y:S01]  /*123c0*/  CCTL.IVALL ;  /* 0x00000000ff00798f */ /* 0x004fe20002000000 */
[----:B------:R-:W-:Y:S05]  /*123d0*/  YIELD ;  /* 0x0000000000007946 */ /* 0x000fea0003800000 */
[----:B------:R-:W-:-:S13]  /*123e0*/  ISETP.NE.AND P0, PT, R0, R17, PT ;  /* 0x000000110000720c */ /* 0x000fda0003f05270 */
[----:B------:R-:W-:Y:S05]  /*123f0*/  @P0 BRA `(.L_x_2274) ;  /* 0xfffffffc00ec0947 */ /* 0x000fea000383ffff */
.L_x_2273:
[----:B------:R-:W-:Y:S05]  /*12400*/  BSYNC B0 ;  /* 0x0000000000007941 */ /* 0x000fea0003800000 */
.L_x_2272:
[----:B------:R-:W-:-:S03]  /*12410*/  UMOV UR4, 0xffffffff ;  /* 0xffffffff00047882 */ /* 0x000fc60000000000 */
[----:B------:R-:W-:Y:S05]  /*12420*/  BRA.DIV UR4, `(.L_x_2275) ;  /* 0x0000004a04f87947 */ /* 0x000fea000b800000 */
[----:B------:R-:W-:Y:S01]  /*12430*/  NOP ;  /* 0x0000000000007918 */ /* 0x000fe20000000000 */
.L_x_2378:
        /* <DEDUP_REMOVED lines=17> */
.L_x_2278:
[----:B------:R-:W-:Y:S01]  /*12550*/  @P0 ELECT P2, URZ, PT ;  /* 0x00000000003f082f */ /* 0x000fe20003840000 */
[----:B------:R2:W-:-:S12]  /*12560*/  UBLKRED.G.S.ADD.F32.RN [UR4], [UR6], UR7, desc[UR8] ;  /* 0x00000804060073bb */ /* 0x0005d800080a1407 */
[----:B------:R-:W-:Y:S02]  /*12570*/  @P2 PLOP3.LUT P0, PT, P2, PT, PT, 0x8, 0x0 ;  /* 0x000000000000281c */ /* 0x000fe4000170e170 */
[----:B------:R-:W-:-:S11]  /*12580*/  PLOP3.LUT P2, PT, PT, PT, PT, 0x8, 0x0 ;  /* 0x000000000000781c */ /* 0x000fd60003f4e170 */
[----:B--2---:R-:W-:Y:S05]  /*12590*/  @P0 BRA.U.ANY `(.L_x_2278) ;  /* 0xfffffffd00ec0947 */ /* 0x004fea000393ffff */
[----:B------:R0:W-:Y:S01]  /*125a0*/  UTMACMDFLUSH ;  /* 0x00000000000079b7 */ /* 0x0001e20000000000 */
[----:B------:R-:W-:-:S04]  /*125b0*/  DEPBAR.LE SB0, 0x0 ;  /* 0x000080000000791a */ /* 0x000fc80000000000 */
.L_x_2277:
[----:B------:R-:W-:Y:S05]  /*125c0*/  BSYNC B0 ;  /* 0x0000000000007941 */ /* 0x000fea0003800000 */
.L_x_2276:
        /* <DEDUP_REMOVED lines=14> */
.L_x_2208:
        /* <DEDUP_REMOVED lines=21> */
.L_x_2280:
        /* <DEDUP_REMOVED lines=13> */
.L_x_2282:
[----:B------:R-:W-:-:S05]  /*128d0*/  ULDC UR4, c[0x0][0x8c4] ;  /* 0x0002310000047ab9 */ /* 0x000fca0000000800 */
.L_x_2281:
        /* <DEDUP_REMOVED lines=44> */
.L_x_2283:
        /* <DEDUP_REMOVED lines=13> */
.L_x_2284:
        /* <DEDUP_REMOVED lines=12> */
.L_x_2285:
        /* <DEDUP_REMOVED lines=30> */
.L_x_2286:
        /* <DEDUP_REMOVED lines=35> */
.L_x_2291:
[----:B------:R-:W2:Y:S04]  /*13140*/  LDG.E.STRONG.GPU R0, desc[UR38][R2.64] ;  /* 0x0000002602007981 */ /* 0x000ea8000c1ef900 */
[----:B--2---:R-:W-:Y:S01]  /*13150*/  CCTL.IVALL ;  /* 0x00000000ff00798f */ /* 0x004fe20002000000 */
[----:B------:R-:W-:Y:S05]  /*13160*/  YIELD ;  /* 0x0000000000007946 */ /* 0x000fea0003800000 */
[----:B------:R-:W-:-:S13]  /*13170*/  ISETP.NE.AND P1, PT, R0, UR22, PT ;  /* 0x0000001600007c0c */ /* 0x000fda000bf25270 */
[----:B------:R-:W-:Y:S05]  /*13180*/  @P1 BRA `(.L_x_2291) ;  /* 0xfffffffc00ec1947 */ /* 0x000fea000383ffff */
.L_x_2290:
[----:B------:R-:W-:Y:S05]  /*13190*/  BSYNC B0 ;  /* 0x0000000000007941 */ /* 0x000fea0003800000 */
.L_x_2289:
[----:B------:R-:W-:-:S03]  /*131a0*/  UMOV UR15, 0xffffffff ;  /* 0xffffffff000f7882 */ /* 0x000fc60000000000 */
[----:B------:R-:W-:Y:S05]  /*131b0*/  BRA.DIV UR15, `(.L_x_2292) ;  /* 0x0000003e0fb07947 */ /* 0x000fea000b800000 */
[----:B------:R-:W-:Y:S01]  /*131c0*/  NOP ;  /* 0x0000000000007918 */ /* 0x000fe20000000000 */
.L_x_2381:
        /* <DEDUP_REMOVED lines=22> */
.L_x_2294:
[----:B------:R-:W-:Y:S05]  /*13330*/  BSYNC B0 ;  /* 0x0000000000007941 */ /* 0x000fea0003800000 */
.L_x_2293:
        /* <DEDUP_REMOVED lines=20> */
.L_x_2296:
[----:B------:R-:W-:Y:S05]  /*13480*/  BSYNC B0 ;  /* 0x0000000000007941 */ /* 0x000fea0003800000 */
.L_x_2295:
[----:B------:R-:W-:Y:S06]  /*13490*/  BAR.ARV 0xa, 0xa0 ;  /* 0x0282800000007b1d */ /* 0x000fec0000002000 */
[----:B------:R-:W-:Y:S04]  /*134a0*/  BSSY B0, `(.L_x_2297) ;  /* 0x0000003000007945 */ /* 0x000fe80003800000 */
[----:B------:R-:W-:Y:S05]  /*134b0*/  @!P0 BRA `(.L_x_2298) ;  /* 0x0000000000048947 */ /* 0x000fea0003800000 */
[----:B------:R-:W-:-:S04]  /*134c0*/  DEPBAR.LE SB0, 0x0 ;  /* 0x000080000000791a */ /* 0x000fc80000000000 */
.L_x_2298:
[----:B------:R-:W-:Y:S05]  /*134d0*/  BSYNC B0 ;  /* 0x0000000000007941 */ /* 0x000fea0003800000 */
.L_x_2297:
        /* <DEDUP_REMOVED lines=19> */
.L_x_2300:
[----:B------:R-:W-:Y:S05]  /*13610*/  BSYNC B0 ;  /* 0x0000000000007941 */ /* 0x000fea0003800000 */
.L_x_2299:
[----:B------:R-:W-:Y:S01]  /*13620*/  UIADD3 UR15, UR9, 0x1, URZ ;  /* 0x00000001090f7890 */ /* 0x000fe2000fffe03f */
[----:B------:R-:W-:Y:S11]  /*13630*/  BRA `(.L_x_2301) ;  /* 0x0000000000047947 */ /* 0x000ff60003800000 */
.L_x_2288:
[----:B------:R-:W-:-:S05]  /*13640*/  UMOV UR15, UR9 ;  /* 0x00000009000f7c82 */ /* 0x000fca0008000000 */
.L_x_2301:
        /* <DEDUP_REMOVED lines=15> */
.L_x_2326:
        /* <DEDUP_REMOVED lines=11> */
.L_x_2304:
[----:B------:R-:W2:Y:S04]  /*137f0*/  LDG.E.STRONG.GPU R0, desc[UR38][R2.64] ;  /* 0x0000002602007981 */ /* 0x000ea8000c1ef900 */
[----:B--2---:R-:W-:Y:S01]  /*13800*/  CCTL.IVALL ;  /* 0x00000000ff00798f */ /* 0x004fe20002000000 */
[----:B------:R-:W-:Y:S05]  /*13810*/  YIELD ;  /* 0x0000000000007946 */ /* 0x000fea0003800000 */
[----:B------:R-:W-:-:S13]  /*13820*/  ISETP.NE.AND P1, PT, R0, UR22, PT ;  /* 0x0000001600007c0c */ /* 0x000fda000bf25270 */
[----:B------:R-:W-:Y:S05]  /*13830*/  @P1 BRA `(.L_x_2304) ;  /* 0xfffffffc00ec1947 */ /* 0x000fea000383ffff */
.L_x_2303:
[----:B------:R-:W-:Y:S05]  /*13840*/  BSYNC B0 ;  /* 0x0000000000007941 */ /* 0x000fea0003800000 */
.L_x_2302:
[----:B------:R-:W-:-:S03]  /*13850*/  UMOV UR16, 0xffffffff ;  /* 0xffffffff00107882 */ /* 0x000fc60000000000 */
[----:B------:R-:W-:Y:S05]  /*13860*/  BRA.DIV UR16, `(.L_x_2305) ;  /* 0x0000003a10207947 */ /* 0x000fea000b800000 */
[----:B------:R-:W-:Y:S01]  /*13870*/  NOP ;  /* 0x0000000000007918 */ /* 0x000fe20000000000 */
.L_x_2384:
        /* <DEDUP_REMOVED lines=19> */
.L_x_2307:
[----:B------:R-:W-:Y:S05]  /*139b0*/  BSYNC B0 ;  /* 0x0000000000007941 */ /* 0x000fea0003800000 */
.L_x_2306:
        /* <DEDUP_REMOVED lines=17> */
.L_x_2309:
[----:B------:R-:W-:Y:S05]  /*13ad0*/  BSYNC B0 ;  /* 0x0000000000007941 */ /* 0x000fea0003800000 */
.L_x_2308:
[----:B------:R-:W-:Y:S06]  /*13ae0*/  BAR.ARV 0xa, 0xa0 ;  /* 0x0282800000007b1d */ /* 0x000fec0000002000 */
[----:B------:R-:W-:Y:S04]  /*13af0*/  BSSY B0, `(.L_x_2310) ;  /* 0x0000003000007945 */ /* 0x000fe80003800000 */
[----:B------:R-:W-:Y:S05]  /*13b00*/  @!P0 BRA `(.L_x_2311) ;  /* 0x0000000000048947 */ /* 0x000fea0003800000 */
[----:B------:R-:W-:-:S04]  /*13b10*/  DEPBAR.LE SB0, 0x0 ;  /* 0x000080000000791a */ /* 0x000fc80000000000 */
.L_x_2311:
[----:B------:R-:W-:Y:S05]  /*13b20*/  BSYNC B0 ;  /* 0x0000000000007941 */ /* 0x000fea0003800000 */
.L_x_2310:
        /* <DEDUP_REMOVED lines=19> */
.L_x_2313:
[----:B------:R-:W-:Y:S05]  /*13c60*/  BSYNC B0 ;  /* 0x0000000000007941 */ /* 0x000fea0003800000 */
.L_x_2312:
        /* <DEDUP_REMOVED lines=9> */
.L_x_2316:
[----:B------:R-:W2:Y:S04]  /*13d00*/  LDG.E.STRONG.GPU R0, desc[UR38][R2.64] ;  /* 0x0000002602007981 */ /* 0x000ea8000c1ef900 */
[----:B--2---:R-:W-:Y:S01]  /*13d10*/  CCTL.IVALL ;  /* 0x00000000ff00798f */ /* 0x004fe20002000000 */
[----:B------:R-:W-:Y:S05]  /*13d20*/  YIELD ;  /* 0x0000000000007946 */ /* 0x000fea0003800000 */
[----:B------:R-:W-:-:S13]  /*13d30*/  ISETP.NE.AND P1, PT, R0, UR22, PT ;  /* 0x0000001600007c0c */ /* 0x000fda000bf25270 */
[----:B------:R-:W-:Y:S05]  /*13d40*/  @P1 BRA `(.L_x_2316) ;  /* 0xfffffffc00ec1947 */ /* 0x000fea000383ffff */
.L_x_2315:
[----:B------:R-:W-:Y:S05]  /*13d50*/  BSYNC B0 ;  /* 0x0000000000007941 */ /* 0x000fea0003800000 */
.L_x_2314:
[----:B------:R-:W-:-:S03]  /*13d60*/  UMOV UR12, 0xffffffff ;  /* 0xffffffff000c7882 */ /* 0x000fc60000000000 */
[----:B------:R-:W-:Y:S05]  /*13d70*/  BRA.DIV UR12, `(.L_x_2317) ;  /* 0x000000320cf87947 */ /* 0x000fea000b800000 */
[----:B------:R-:W-:Y:S01]  /*13d80*/  NOP ;  /* 0x0000000000007918 */ /* 0x000fe20000000000 */
.L_x_2387:
        /* <DEDUP_REMOVED lines=15> */
.L_x_2319:
[----:B------:R-:W-:Y:S05]  /*13e80*/  BSYNC B0 ;  /* 0x0000000000007941 */ /* 0x000fea0003800000 */
.L_x_2318:
        /* <DEDUP_REMOVED lines=15> */
.L_x_2321:
[----:B------:R-:W-:Y:S05]  /*13f80*/  BSYNC B0 ;  /* 0x0000000000007941 */ /* 0x000fea0003800000 */
.L_x_2320:
[----:B------:R-:W-:Y:S06]  /*13f90*/  BAR.ARV 0xa, 0xa0 ;  /* 0x0282800000007b1d */ /* 0x000fec0000002000 */
[----:B------:R-:W-:Y:S04]  /*13fa0*/  BSSY B0, `(.L_x_2322) ;  /* 0x0000003000007945 */ /* 0x000fe80003800000 */
[----:B------:R-:W-:Y:S05]  /*13fb0*/  @!P0 BRA `(.L_x_2323) ;  /* 0x0000000000048947 */ /* 0x000fea0003800000 */
[----:B------:R-:W-:-:S04]  /*13fc0*/  DEPBAR.LE SB0, 0x0 ;  /* 0x000080000000791a */ /* 0x000fc80000000000 */
.L_x_2323:
[----:B------:R-:W-:Y:S05]  /*13fd0*/  BSYNC B0 ;  /* 0x0000000000007941 */ /* 0x000fea0003800000 */
.L_x_2322:
        /* <DEDUP_REMOVED lines=19> */
.L_x_2325:
[----:B------:R-:W-:Y:S05]  /*14110*/  BSYNC B0 ;  /* 0x0000000000007941 */ /* 0x000fea0003800000 */
.L_x_2324:
[----:B------:R-:W-:Y:S02]  /*14120*/  UIADD3 UR9, UR9, 0x2, URZ ;  /* 0x0000000209097890 */ /* 0x000fe4000fffe03f */
[----:B------:R-:W-:-:S04]  /*14130*/  UIADD3 UR4, UR4, 0x4000, URZ ;  /* 0x0000400004047890 */ /* 0x000fc8000fffe03f */
[----:B------:R-:W-:-:S13]  /*14140*/  ISETP.LE.AND P1, PT, R9, UR9, PT ;  /* 0x0000000909007c0c */ /* 0x000fda000bf23270 */
[----:B------:R-:W-:Y:S05]  /*14150*/  @!P1 BRA `(.L_x_2326) ;  /* 0xfffffff400789947 */ /* 0x000fea000383ffff */
.L_x_2287:
        /* <DEDUP_REMOVED lines=41> */
.L_x_2329:
[----:B------:R-:W-:Y:S05]  /*143f0*/  BSYNC B0 ;  /* 0x0000000000007941 */ /* 0x000fea0003800000 */
.L_x_2328:
[----:B------:R-:W-:Y:S05]  /*14400*/  BRA `(.L_x_2330) ;  /* 0x0000000000047947 */ /* 0x000fea0003800000 */
.L_x_2327:
[----:B------:R-:W-:-:S05]  /*14410*/  UMOV UR4, UR9 ;  /* 0x0000000900047c82 */ /* 0x000fca0008000000 */
.L_x_2330:
        /* <DEDUP_REMOVED lines=11> */
.L_x_2335:
        /* <DEDUP_REMOVED lines=24> */
.L_x_2332:
[----:B------:R-:W-:Y:S05]  /*14650*/  BSYNC B0 ;  /* 0x0000000000007941 */ /* 0x000fea0003800000 */
.L_x_2331:
        /* <DEDUP_REMOVED lines=24> */
.L_x_2334:
[----:B------:R-:W-:Y:S05]  /*147e0*/  BSYNC B0 ;  /* 0x0000000000007941 */ /* 0x000fea0003800000 */
.L_x_2333:
[----:B------:R-:W-:Y:S02]  /*147f0*/  UIADD3 UR7, UR7, 0x2, URZ ;  /* 0x0000000207077890 */ /* 0x000fe4000fffe03f */
[----:B------:R-:W-:Y:S02]  /*14800*/  ULEA UR5, UR19, UR5, 0x1 ;  /* 0x0000000513057291 */ /* 0x000fe4000f8e083f */
[----:B------:R-:W-:Y:S02]  /*14810*/  ULEA UR6, UR19, UR6, 0x1 ;  /* 0x0000000613067291 */ /* 0x000fe4000f8e083f */
[----:B------:R-:W-:-:S13]  /*14820*/  ISETP.NE.AND P0, PT, RZ, UR7, PT ;  /* 0x00000007ff007c0c */ /* 0x000fda000bf05270 */
[----:B------:R-:W-:Y:S05]  /*14830*/  @!P0 BRA `(.L_x_2213) ;  /* 0x0000002400248947 */ /* 0x000fea0003800000 */
[----:B------:R-:W-:Y:S05]  /*14840*/  BRA `(.L_x_2335) ;  /* 0xfffffffc00207947 */ /* 0x000fea000383ffff */
.L_x_2279:
        /* <DEDUP_REMOVED lines=14> */
.L_x_2336:
        /* <DEDUP_REMOVED lines=14> */
.L_x_2338:
[----:B------:R-:W-:-:S05]  /*14a10*/  ULDC UR4, c[0x0][0x8c4] ;  /* 0x0002310000047ab9 */ /* 0x000fca0000000800 */
.L_x_2337:
        /* <DEDUP_REMOVED lines=59> */
.L_x_2340:
        /* <DEDUP_REMOVED lines=13> */
.L_x_2341:
        /* <DEDUP_REMOVED lines=8> */
.L_x_2342:
        /* <DEDUP_REMOVED lines=21> */
.L_x_2343:
        /* <DEDUP_REMOVED lines=50> */
.L_x_2388:
        /* <DEDUP_REMOVED lines=15> */
.L_x_2346:
        /* <DEDUP_REMOVED lines=49> */
[----:B------:R-:W-:Y:S01]  /*15790*/  R2UR UR47, R0 ;  /* 0x00000000002f72ca */ /* 0x000fe200000e0000 */
[----:B------:R-:W-:-:S04]  /*157a0*/  IMAD.MOV.U32 R0, RZ, RZ, 0x8000 ;  /* 0x00008000ff007424 */ /* 0x000fc800078e00ff */
        /* <DEDUP_REMOVED lines=25> */
[----:B------:R-:W-:-:S07]  /*15940*/  IMAD.U32 R17, RZ, RZ, UR8 ;  /* 0x00000008ff117e24 */ /* 0x000fce000f8e00ff */
.L_x_2357:
[----:B-123--:R-:W-:-:S04]  /*15950*/  SHF.L.U32 R18, R10, 0x1f, RZ ;  /* 0x0000001f0a127819 */ /* 0x00efc800000006ff */
[----:B------:R-:W2:Y:S02]  /*15960*/  SYNCS.PHASECHK.TRANS64.TRYWAIT P1, [R15+URZ+0x30c40], R18 ;  /* 0x030c40120f0075a7 */ /* 0x000ea4000802017f */
[----:B--2---:R-:W-:Y:S05]  /*15970*/  @!P1 BRA `(.L_x_2349) ;  /* 0x0000001800289947 */ /* 0x004fea0003800000 */
.L_x_2389:
        /* <DEDUP_REMOVED lines=8> */
.L_x_2350:
        /* <DEDUP_REMOVED lines=17> */
[----:B------:R-:W-:Y:S01]  /*15b10*/  LEA.HI.X.SX32 R3, R19, R11, 0x1, P1 ;  /* 0x0000000b13037211 */ /* 0x000fe200008f0eff */
[----:B-1----:R-:W-:Y:S01]  /*15b20*/  IMAD.MOV.U32 R7, RZ, RZ, R4 ;  /* 0x000000ffff077224 */ /* 0x002fe200078e0004 */
        /* <DEDUP_REMOVED lines=10> */
[----:B-1-3--:R-:W-:Y:S05]  /*15bd0*/  @!P1 BRA `(.L_x_2351) ;  /* 0x0000001400a49947 */ /* 0x00afea0003800000 */
.L_x_2390:
        /* <DEDUP_REMOVED lines=8> */
.L_x_2352:
[----:B------:R-:W-:Y:S01]  /*15c60*/  IADD3 R19, R19, 0x80, RZ ;  /* 0x0000008013137810 */ /* 0x000fe20007ffe0ff */
[----:B------:R-:W-:Y:S01]  /*15c70*/  ULDC.64 UR8, c[0x0][0x700] ;  /* 0x0001c00000087ab9 */ /* 0x000fe20000000a00 */
[----:B------:R-:W-:Y:S01]  /*15c80*/  R2UR UR26, R15 ;  /* 0x000000000f1a72ca */ /* 0x000fe200000e0000 */
[----:B------:R-:W-:Y:S01]  /*15c90*/  IMAD.U32 R9, RZ, RZ, UR8 ;  /* 0x00000008ff097e24 */ /* 0x000fe2000f8e00ff */
[C---:B------:R-:W-:Y:S01]  /*15ca0*/  IADD3 R2, P1, R19.reuse, UR22, RZ ;  /* 0x0000001613027c10 */ /* 0x040fe2000ff3e0ff */
[----:B------:R-:W-:Y:S01]  /*15cb0*/  IMAD.U32 R8, RZ, RZ, UR9 ;  /* 0x00000009ff087e24 */ /* 0x000fe2000f8e00ff */
[----:B------:R-:W-:Y:S01]  /*15cc0*/  SHF.R.S32.HI R20, RZ, 0x1f, R19 ;  /* 0x0000001fff147819 */ /* 0x000fe20000011413 */
[----:B------:R-:W-:Y:S01]  /*15cd0*/  VIADD R21, R19, UR7 ;  /* 0x0000000713157c36 */ /* 0x000fe20008000000 */
[----:B------:R-:W-:Y:S01]  /*15ce0*/  LEA R3, P2, R2, R9, 0x2 ;  /* 0x0000000902037211 */ /* 0x000fe200078410ff */
[----:B------:R-:W-:Y:S01]  /*15cf0*/  UMOV UR24, 0x0 ;  /* 0x0000000000187882 */ /* 0x000fe20000000000 */
[----:B------:R-:W-:Y:S01]  /*15d00*/  UMOV UR25, 0x14f00000 ;  /* 0x14f0000000197882 */ /* 0x000fe20000000000 */
[----:B------:R-:W-:Y:S01]  /*15d10*/  UMOV UR18, URZ ;  /* 0x0000003f00127c82 */ /* 0x000fe20008000000 */
[----:B------:R-:W-:Y:S01]  /*15d20*/  R2UR UR28, R3 ;  /* 0x00000000031c72ca */ /* 0x000fe200000e0000 */
[----:B------:R-:W-:Y:S01]  /*15d30*/  UMOV UR10, 0x20 ;  /* 0x00000020000a7882 */ /* 0x000fe20000000000 */
[----:B------:R-:W-:Y:S01]  /*15d40*/  IADD3.X R3, R20, R14, RZ, P1, !PT ;  /* 0x0000000e14037210 */ /* 0x000fe20000ffe4ff */
[----:B------:R-:W-:Y:S01]  /*15d50*/  UIADD3 UR16, UR26, 0x14000, URZ ;  /* 0x000140001a107890 */ /* 0x000fe2000fffe03f */
[----:B------:R-:W-:Y:S01]  /*15d60*/  R2UR UR19, R21 ;  /* 0x00000000151372ca */ /* 0x000fe200000e0000 */
[----:B------:R-:W-:Y:S01]  /*15d70*/  UIADD3 UR17, UR26, 0x30c18, URZ ;  /* 0x00030c181a117890 */ /* 0x000fe2000fffe03f */
[----:B------:R-:W-:Y:S01]  /*15d80*/  LEA.HI.X R3, R2, R8, R3, 0x2, P2 ;  /* 0x0000000802037211 */ /* 0x000fe200010f1403 */
[----:B------:R-:W-:Y:S01]  /*15d90*/  UIADD3 UR26, UR26, 0x20200, URZ ;  /* 0x000202001a1a7890 */ /* 0x000fe2000fffe03f */
[----:B------:R-:W-:-:S02]  /*15da0*/  IADD3 R2, P1, R7, 0xf0, RZ ;  /* 0x000000f007027810 */ /* 0x000fc40007f3e0ff */
[----:B------:R-:W-:Y:S02]  /*15db0*/  R2UR UR29, R3 ;  /* 0x00000000031d72ca */ /* 0x000fe400000e0000 */
[----:B------:R-:W-:Y:S01]  /*15dc0*/  R2UR UR8, R2 ;  /* 0x00000000020872ca */ /* 0x000fe200000e0000 */
[----:B------:R-:W-:Y:S01]  /*15dd0*/  IMAD.X R3, RZ, RZ, R6, P1 ;  /* 0x000000ffff037224 */ /* 0x000fe200008e0606 */
[----:B------:R-:W-:-:S04]  /*15de0*/  UMOV UR27, UR17 ;  /* 0x00000011001b7c82 */ /* 0x000fc80008000000 */
[----:B------:R-:W-:-:S13]  /*15df0*/  R2UR UR9, R3 ;  /* 0x00000000030972ca */ /* 0x000fda00000e0000 */
[----:B------:R3:W-:Y:S01]  /*15e00*/  UTMALDG.4D [UR16], [UR8], desc[UR24] ;  /* 0x00001810080075b4 */ /* 0x0007e20008019000 */
[----:B------:R3:W-:Y:S01]  /*15e10*/  UBLKCP.S.G [UR26], [UR28], UR10 ;  /* 0x0000001a1c0073ba */ /* 0x0007e2000800020a */
[----:B------:R-:W4:Y:S02]  /*15e20*/  SYNCS.PHASECHK.TRANS64.TRYWAIT P1, [R15+URZ+0x30c48], R18 ;  /* 0x030c48120f0075a7 */ /* 0x000f24000802017f */
[----:B---34-:R-:W-:Y:S05]  /*15e30*/  @!P1 BRA `(.L_x_2353) ;  /* 0x0000001400209947 */ /* 0x018fea0003800000 */
.L_x_2391:
        /* <DEDUP_REMOVED lines=8> */
.L_x_2354:
        /* <DEDUP_REMOVED lines=24> */
.L_x_2393:
        /* <DEDUP_REMOVED lines=8> */
.L_x_2356:
        /* <DEDUP_REMOVED lines=30> */
.L_x_2348:
[----:B------:R-:W4:Y:S02]  /*162a0*/  LDL.LU R4, [R1+0x4] ;  /* 0x0000040001047983 */ /* 0x000f240000300800 */
[----:B----4-:R-:W-:Y:S02]  /*162b0*/  ISETP.NE.AND P1, PT, R4, RZ, PT ;  /* 0x000000ff0400720c */ /* 0x010fe40003f25270 */
[----:B------:R4:W5:Y:S11]  /*162c0*/  LDL R4, [R1] ;  /* 0x0000000001047983 */ /* 0x0009760000100800 */
[----:B----4-:R-:W-:Y:S05]  /*162d0*/  @!P1 BRA `(.L_x_2347) ;  /* 0x0000000400249947 */ /* 0x010fea0003800000 */
[----:B------:R-:W-:-:S04]  /*162e0*/  SHF.L.U32 R12, R10, 0x1f, RZ ;  /* 0x0000001f0a0c7819 */ /* 0x000fc800000006ff */
[----:B------:R-:W4:Y:S02]  /*162f0*/  SYNCS.PHASECHK.TRANS64.TRYWAIT P1, [R15+URZ+0x30c40], R12 ;  /* 0x030c400c0f0075a7 */ /* 0x000f24000802017f */
[----:B----4-:R-:W-:Y:S05]  /*16300*/  @!P1 BRA `(.L_x_2358) ;  /* 0x0000001000189947 */ /* 0x010fea0003800000 */
.L_x_2394:
        /* <DEDUP_REMOVED lines=8> */
.L_x_2359:
        /* <DEDUP_REMOVED lines=27> */
.L_x_2395:
        /* <DEDUP_REMOVED lines=8> */
.L_x_2361:
        /* <DEDUP_REMOVED lines=27> */
.L_x_2347:
[----:B------:R-:W1:Y:S01]  /*16770*/  S2R R0, SR_TID.X ;  /* 0x0000000000007919 */ /* 0x000e620000002100 */
[----:B------:R-:W-:Y:S01]  /*16780*/  IMAD R3, R16, 0x8, R15 ;  /* 0x0000000810037824 */ /* 0x000fe200078e020f */
[----:B-1----:R-:W-:Y:S02]  /*16790*/  LOP3.LUT R2, R0, 0x7f, RZ, 0xc0, !PT ;  /* 0x0000007f00027812 */ /* 0x002fe400078ec0ff */
[----:B------:R-:W-:Y:S02]  /*167a0*/  SHF.L.U32 R0, R10, 0x1f, RZ ;  /* 0x0000001f0a007819 */ /* 0x000fe400000006ff */
[----:B------:R-:W-:Y:S02]  /*167b0*/  ISETP.NE.AND P1, PT, R2, RZ, PT ;  /* 0x000000ff0200720c */ /* 0x000fe40003f25270 */
[----:B------:R-:W1:Y:S02]  /*167c0*/  SYNCS.PHASECHK.TRANS64.TRYWAIT P0, [R3+URZ+0x30c40], R0 ;  /* 0x030c4000030075a7 */ /* 0x000e64000800017f */
[----:B-1----:R-:W-:Y:S09]  /*167d0*/  @!P0 BRA `(.L_x_2362) ;  /* 0x0000000c000c8947 */ /* 0x002ff20003800000 */
.L_x_2396:
[----:B------:R-:W-:Y:S05]  /*167e0*/  @P1 BRA `(.L_x_2363) ;  /* 0x0000000000181947 */ /* 0x000fea0003800000 */
[----:B------:R-:W1:Y:S01]  /*167f0*/  S2R R2, SR_TID.X ;  /* 0x0000000000027919 */ /* 0x000e620000002100 */
[----:B------:R-:W-:-:S04]  /*16800*/  MOV R0, 0x4200 ;  /* 0x0000420000007802 */ /* 0x000fc80000000f00 */
[----:B------:R1:W-:Y:S02]  /*16810*/  SYNCS.ARRIVE.TRANS64 RZ, [R3+URZ+0x30c30], R0 ;  /* 0x030c300003ff79a7 */ /* 0x0003e4000800003f */
[----:B-1----:R-:W-:-:S13]  /*16820*/  LOP3.LUT P0, RZ, R2, 0x1f, RZ, 0xc0, !PT ;  /* 0x0000001f02ff7812 */ /* 0x002fda000780c0ff */
[----:B------:R-:W-:Y:S05]  /*16830*/  @!P0 BRA `(.L_x_2363) ;  /* 0x0000000000048947 */ /* 0x000fea0003800000 */
[----:B------:R-:W-:Y:S01]  /*16840*/  BPT.TRAP 0x1 ;  /* 0x000000040000795c */ /* 0x000fe20000300000 */
.L_x_2363:
        /* <DEDUP_REMOVED lines=34> */
.L_x_2344:
[----:B------:R-:W-:Y:S05]  /*16a70*/  BSYNC B0 ;  /* 0x0000000000007941 */ /* 0x000fea0003800000 */
.L_x_2339:
[----:B------:R-:W-:-:S03]  /*16a80*/  UMOV UR8, 0xffffffff ;  /* 0xffffffff00087882 */ /* 0x000fc60000000000 */
[----:B------:R-:W-:Y:S05]  /*16a90*/  BRA.DIV UR8, `(.L_x_2364) ;  /* 0x0000000a08707947 */ /* 0x000fea000b800000 */
[----:B------:R-:W-:-:S13]  /*16aa0*/  ELECT P6, URZ, PT ;  /* 0x00000000003f782f */ /* 0x000fda00038c0000 */
.L_x_2399:
[----:B------:R-:W-:Y:S05]  /*16ab0*/  @!P6 BRA `(.L_x_2213) ;  /* 0x000000000084e947 */ /* 0x000fea0003800000 */
[----:B------:R-:W-:-:S06]  /*16ac0*/  ULOP3.LUT UR8, UR36, 0x2, URZ, 0xfc, !UPT ;  /* 0x0000000224087892 */ /* 0x000fcc000f8efc3f */
[----:B------:R-:W-:-:S05]  /*16ad0*/  IMAD.U32 R2, RZ, RZ, UR8 ;  /* 0x00000008ff027e24 */ /* 0x000fca000f8e00ff */
[----:B------:R-:W-:-:S13]  /*16ae0*/  ISETP.NE.AND P2, PT, R2, 0x3, PT ;  /* 0x000000030200780c */ /* 0x000fda0003f45270 */
[----:B------:R-:W-:Y:S05]  /*16af0*/  @!P2 BRA `(.L_x_2365) ;  /* 0x000000000004a947 */ /* 0x000fea0003800000 */
[----:B---3--:R-:W-:Y:S01]  /*16b00*/  BPT.TRAP 0x1 ;  /* 0x000000040000795c */ /* 0x008fe20000300000 */
.L_x_2365:
        /* <DEDUP_REMOVED lines=15> */
.L_x_2400:
[----:B------:R-:W2:Y:S02]  /*16c00*/  SYNCS.PHASECHK.TRANS64.TRYWAIT P0, [R3+URZ], R2 ;  /* 0x00000002030075a7 */ /* 0x000ea4000800017f */
[----:B--2---:R-:W-:Y:S05]  /*16c10*/  @!P0 BRA `(.L_x_2367) ;  /* 0x0000000800448947 */ /* 0x004fea0003800000 */
.L_x_2401:
[----:B------:R-:W-:Y:S05]  /*16c20*/  @!P2 BRA `(.L_x_2368) ;  /* 0x000000000004a947 */ /* 0x000fea0003800000 */
[----:B---3--:R-:W-:Y:S01]  /*16c30*/  BPT.TRAP 0x1 ;  /* 0x000000040000795c */ /* 0x008fe20000300000 */
.L_x_2368:
[----:B--2---:R-:W-:-:S05]  /*16c40*/  IADD3 R3, R8, 0x30c40, RZ ;  /* 0x00030c4008037810 */ /* 0x004fca0007ffe0ff */
[----:B------:R-:W-:-:S04]  /*16c50*/  IMAD R5, R0, 0x8, R3 ;  /* 0x0000000800057824 */ /* 0x000fc800078e0203 */
[----:B------:R-:W2:Y:S02]  /*16c60*/  SYNCS.PHASECHK.TRANS64.TRYWAIT P0, [R5+URZ], R4 ;  /* 0x00000004050075a7 */ /* 0x000ea4000800017f */
[----:B--2---:R-:W-:Y:S05]  /*16c70*/  @!P0 BRA `(.L_x_2369) ;  /* 0x0000000800408947 */ /* 0x004fea0003800000 */
.L_x_2402:
[----:B------:R-:W-:-:S07]  /*16c80*/  LEA R3, R6, R3, 0x3 ;  /* 0x0000000306037211 */ /* 0x000fce00078e18ff */
.L_x_2370:
[----:B----4-:R4:W1:Y:S02]  /*16c90*/  SYNCS.PHASECHK.TRANS64.TRYWAIT P0, [R3+URZ], R2 ;  /* 0x00000002030075a7 */ /* 0x010864000800017f */
[----:B-1----:R-:W-:Y:S05]  /*16ca0*/  @!P0 NANOSLEEP.SYNCS 0x989680 ;  /* 0x009896800000895d */ /* 0x002fea0003900000 */
[----:B------:R-:W1:Y:S02]  /*16cb0*/  @!P0 SYNCS.PHASECHK.TRANS64 P0, [R3+URZ], R2 ;  /* 0x00000002030085a7 */ /* 0x000e64000800007f */
[----:B-1----:R-:W-:Y:S05]  /*16cc0*/  @!P0 BRA `(.L_x_2370) ;  /* 0xfffffffc00f08947 */ /* 0x002fea000383ffff */
.L_x_2213:
[----:B---3--:R-:W-:Y:S05]  /*16cd0*/  BSYNC B6 ;  /* 0x0000000000067941 */ /* 0x008fea0003800000 */
.L_x_2207:
[----:B------:R-:W-:Y:S05]  /*16ce0*/  EXIT ;  /* 0x000000000000794d */ /* 0x000fea0003800000 */
.L_x_2224:
[----:B------:R-:W-:Y:S01]  /*16cf0*/  IMAD.MOV.U32 R13, RZ, RZ, R18 ;  /* 0x000000ffff0d7224 */ /* 0x000fe200078e0012 */
[----:B------:R-:W-:Y:S01]  /*16d00*/  MOV R12, RZ ;  /* 0x000000ff000c7202 */ /* 0x000fe20000000f00 */
[----:B------:R-:W-:Y:S01]  /*16d10*/  IMAD.MOV.U32 R11, RZ, RZ, 0x1f ;  /* 0x0000001fff0b7424 */ /* 0x000fe200078e00ff */
[----:B------:R-:W-:-:S07]  /*16d20*/  MOV R15, 0xffffffff ;  /* 0xffffffff000f7802 */ /* 0x000fce0000000f00 */
[----:B------:R-:W-:Y:S05]  /*16d30*/  WARPSYNC.COLLECTIVE R15, `(.L_x_2371) ;  /* 0x000000000f087348 */ /* 0x000fea0003c00000 */
[----:B------:R1:W2:Y:S02]  /*16d40*/  SHFL.IDX P6, R14, R13, R12, R11 ;  /* 0x0000000c0d0e7389 */ /* 0x0002a400000c000b */
[----:B-12---:R-:W-:Y:S01]  /*16d50*/  ENDCOLLECTIVE ;  /* 0x000000000000791b */ /* 0x006fe20003800000 */
.L_x_2371:
[----:B------:R-:W-:Y:S05]  /*16d60*/  BRA `(.L_x_2372) ;  /* 0xfffffea400ac7947 */ /* 0x000fea000383ffff */
.L_x_2226:
[----:B--2---:R2:W3:Y:S02]  /*16d70*/  SYNCS.PHASECHK.TRANS64.TRYWAIT P0, [R16+URZ+0x30c00], R11 ;  /* 0x030c000b100075a7 */ /* 0x0044e4000800017f */
[----:B---3--:R-:W-:Y:S05]  /*16d80*/  @!P0 NANOSLEEP.SYNCS 0x989680 ;  /* 0x009896800000895d */ /* 0x008fea0003900000 */
[----:B------:R-:W3:Y:S02]  /*16d90*/  @!P0 SYNCS.PHASECHK.TRANS64 P0, [R16+URZ+0x30c00], R11 ;  /* 0x030c000b100085a7 */ /* 0x000ee4000800007f */
[----:B---3--:R-:W-:Y:S05]  /*16da0*/  @!P0 BRA `(.L_x_2226) ;  /* 0xfffffffc00f08947 */ /* 0x008fea000383ffff */
[----:B------:R-:W-:Y:S05]  /*16db0*/  BRA `(.L_x_2225) ;  /* 0xfffffea400f87947 */ /* 0x000fea000383ffff */
.L_x_2231:
[----:B--2---:R2:W3:Y:S02]  /*16dc0*/  SYNCS.PHASECHK.TRANS64.TRYWAIT P0, [R6+URZ+0x30c10], R23 ;  /* 0x030c1017060075a7 */ /* 0x0044e4000800017f */
[----:B---3--:R-:W-:Y:S05]  /*16dd0*/  @!P0 NANOSLEEP.SYNCS 0x989680 ;  /* 0x009896800000895d */ /* 0x008fea0003900000 */
[----:B------:R-:W3:Y:S02]  /*16de0*/  @!P0 SYNCS.PHASECHK.TRANS64 P0, [R6+URZ+0x30c10], R23 ;  /* 0x030c1017060085a7 */ /* 0x000ee4000800007f */
[----:B---3--:R-:W-:Y:S05]  /*16df0*/  @!P0 BRA `(.L_x_2231) ;  /* 0xfffffffc00f08947 */ /* 0x008fea000383ffff */
[----:B------:R-:W-:Y:S05]  /*16e00*/  BRA `(.L_x_2230) ;  /* 0xfffffeb000ac7947 */ /* 0x000fea000383ffff */
.L_x_2235:
[----:B------:R1:W1:Y:S02]  /*16e10*/  SYNCS.PHASECHK.TRANS64.TRYWAIT P0, [R6+URZ+0x30c30], R23 ;  /* 0x030c3017060075a7 */ /* 0x000264000800017f */
[----:B-1----:R-:W-:Y:S05]  /*16e20*/  @!P0 NANOSLEEP.SYNCS 0x989680 ;  /* 0x009896800000895d */ /* 0x002fea0003900000 */
[----:B------:R-:W1:Y:S02]  /*16e30*/  @!P0 SYNCS.PHASECHK.TRANS64 P0, [R6+URZ+0x30c30], R23 ;  /* 0x030c3017060085a7 */ /* 0x000e64000800007f */
[----:B-1----:R-:W-:Y:S05]  /*16e40*/  @!P0 BRA `(.L_x_2235) ;  /* 0xfffffffc00f08947 */ /* 0x002fea000383ffff */
[----:B------:R-:W-:Y:S05]  /*16e50*/  BRA `(.L_x_2234) ;  /* 0xfffffeb400b47947 */ /* 0x000fea000383ffff */
.L_x_2243:
[----:B--2---:R2:W3:Y:S02]  /*16e60*/  SYNCS.PHASECHK.TRANS64.TRYWAIT P1, [R6+URZ+0x30c10], R21 ;  /* 0x030c1015060075a7 */ /* 0x0044e4000802017f */
[----:B---3--:R-:W-:Y:S05]  /*16e70*/  @!P1 NANOSLEEP.SYNCS 0x989680 ;  /* 0x009896800000995d */ /* 0x008fea0003900000 */
[----:B------:R-:W3:Y:S02]  /*16e80*/  @!P1 SYNCS.PHASECHK.TRANS64 P1, [R6+URZ+0x30c10], R21 ;  /* 0x030c1015060095a7 */ /* 0x000ee4000802007f */
[----:B---3--:R-:W-:Y:S05]  /*16e90*/  @!P1 BRA `(.L_x_2243) ;  /* 0xfffffffc00f09947 */ /* 0x008fea000383ffff */
[----:B------:R-:W-:Y:S05]  /*16ea0*/  BRA `(.L_x_2242) ;  /* 0xffffff0800bc7947 */ /* 0x000fea000383ffff */
.L_x_2247:
[----:B------:R1:W1:Y:S02]  /*16eb0*/  SYNCS.PHASECHK.TRANS64.TRYWAIT P1, [R6+URZ+0x30c30], R21 ;  /* 0x030c3015060075a7 */ /* 0x000264000802017f */
[----:B-1----:R-:W-:Y:S05]  /*16ec0*/  @!P1 NANOSLEEP.SYNCS 0x989680 ;  /* 0x009896800000995d */ /* 0x002fea0003900000 */
[----:B------:R-:W1:Y:S02]  /*16ed0*/  @!P1 SYNCS.PHASECHK.TRANS64 P1, [R6+URZ+0x30c30], R21 ;  /* 0x030c3015060095a7 */ /* 0x000e64000802007f */
[----:B-1----:R-:W-:Y:S05]  /*16ee0*/  @!P1 BRA `(.L_x_2247) ;  /* 0xfffffffc00f09947 */ /* 0x002fea000383ffff */
[----:B------:R-:W-:Y:S05]  /*16ef0*/  BRA `(.L_x_2246) ;  /* 0xffffff0c00bc7947 */ /* 0x000fea000383ffff */
.L_x_2255:
[----:B--2---:R2:W4:Y:S02]  /*16f00*/  SYNCS.PHASECHK.TRANS64.TRYWAIT P0, [R6+URZ+0x30c10], R21 ;  /* 0x030c1015060075a7 */ /* 0x004524000800017f */
[----:B----4-:R-:W-:Y:S05]  /*16f10*/  @!P0 NANOSLEEP.SYNCS 0x989680 ;  /* 0x009896800000895d */ /* 0x010fea0003900000 */
[----:B------:R-:W4:Y:S02]  /*16f20*/  @!P0 SYNCS.PHASECHK.TRANS64 P0, [R6+URZ+0x30c10], R21 ;  /* 0x030c1015060085a7 */ /* 0x000f24000800007f */
[----:B----4-:R-:W-:Y:S05]  /*16f30*/  @!P0 BRA `(.L_x_2255) ;  /* 0xfffffffc00f08947 */ /* 0x010fea000383ffff */
[----:B------:R-:W-:Y:S05]  /*16f40*/  BRA `(.L_x_2254) ;  /* 0xffffff5400f47947 */ /* 0x000fea000383ffff */
.L_x_2259:
[----:B------:R1:W1:Y:S02]  /*16f50*/  SYNCS.PHASECHK.TRANS64.TRYWAIT P0, [R6+URZ+0x30c30], R21 ;  /* 0x030c3015060075a7 */ /* 0x000264000800017f */
[----:B-1----:R-:W-:Y:S05]  /*16f60*/  @!P0 NANOSLEEP.SYNCS 0x989680 ;  /* 0x009896800000895d */ /* 0x002fea0003900000 */
[----:B------:R-:W1:Y:S02]  /*16f70*/  @!P0 SYNCS.PHASECHK.TRANS64 P0, [R6+URZ+0x30c30], R21 ;  /* 0x030c3015060085a7 */ /* 0x000e64000800007f */
[----:B-1----:R-:W-:Y:S05]  /*16f80*/  @!P0 BRA `(.L_x_2259) ;  /* 0xfffffffc00f08947 */ /* 0x002fea000383ffff */
[----:B------:R-:W-:Y:S05]  /*16f90*/  BRA `(.L_x_2258) ;  /* 0xffffff5800fc7947 */ /* 0x000fea000383ffff */
.L_x_2266:
[----:B------:R-:W-:Y:S01]  /*16fa0*/  BSSY B0, `(.L_x_2373) ;  /* 0x0000005000007945 */ /* 0x000fe20003800000 */
[----:B------:R-:W-:-:S07]  /*16fb0*/  IMAD.MOV.U32 R15, RZ, RZ, -0x1 ;  /* 0xffffffffff0f7424 */ /* 0x000fce00078e00ff */
[----:B---3--:R-:W-:Y:S05]  /*16fc0*/  WARPSYNC.COLLECTIVE R15, `(.L_x_2374) ;  /* 0x000000000f087348 */ /* 0x008fea0003c00000 */
[----:B------:R-:W-:Y:S01]  /*16fd0*/  NOP ;  /* 0x0000000000007918 */ /* 0x000fe20000000000 */
[----:B---3--:R-:W-:Y:S01]  /*16fe0*/  ENDCOLLECTIVE ;  /* 0x000000000000791b */ /* 0x008fe20003800000 */
.L_x_2374:
[----:B------:R-:W-:Y:S05]  /*16ff0*/  BSYNC B0 ;  /* 0x0000000000007941 */ /* 0x000fea0003800000 */
.L_x_2373:
[----:B------:R-:W-:Y:S05]  /*17000*/  BRA `(.L_x_2375) ;  /* 0xffffffb000107947 */ /* 0x000fea000383ffff */
.L_x_2275:
[----:B------:R-:W-:Y:S01]  /*17010*/  BSSY B0, `(.L_x_2376) ;  /* 0x0000005000007945 */ /* 0x000fe20003800000 */
[----:B------:R-:W-:-:S07]  /*17020*/  MOV R15, 0xffffffff ;  /* 0xffffffff000f7802 */ /* 0x000fce0000000f00 */
[----:B-1-3--:R-:W-:Y:S05]  /*17030*/  WARPSYNC.COLLECTIVE R15, `(.L_x_2377) ;  /* 0x000000000f087348 */ /* 0x00afea0003c00000 */
[----:B------:R-:W-:Y:S01]  /*17040*/  NOP ;  /* 0x0000000000007918 */ /* 0x000fe20000000000 */
[----:B-1-3--:R-:W-:Y:S01]  /*17050*/  ENDCOLLECTIVE ;  /* 0x000000000000791b */ /* 0x00afe20003800000 */
.L_x_2377:
[----:B------:R-:W-:Y:S05]  /*17060*/  BSYNC B0 ;  /* 0x0000000000007941 */ /* 0x000fea0003800000 */
.L_x_2376:
[----:B------:R-:W-:Y:S05]  /*17070*/  BRA `(.L_x_2378) ;  /* 0xffffffb000f07947 */ /* 0x000fea000383ffff */
.L_x_2292:
[----:B------:R-:W-:Y:S01]  /*17080*/  BSSY B0, `(.L_x_2379) ;  /* 0x0000005000007945 */ /* 0x000fe20003800000 */
[----:B------:R-:W-:-:S07]  /*17090*/  IMAD.MOV.U32 R15, RZ, RZ, -0x1 ;  /* 0xffffffffff0f7424 */ /* 0x000fce00078e00ff */
[----:B------:R-:W-:Y:S05]  /*170a0*/  WARPSYNC.COLLECTIVE R15, `(.L_x_2380) ;  /* 0x000000000f087348 */ /* 0x000fea0003c00000 */
[----:B------:R-:W-:Y:S01]  /*170b0*/  NOP ;  /* 0x0000000000007918 */ /* 0x000fe20000000000 */
[----:B------:R-:W-:Y:S01]  /*170c0*/  ENDCOLLECTIVE ;  /* 0x000000000000791b */ /* 0x000fe20003800000 */
.L_x_2380:
[----:B------:R-:W-:Y:S05]  /*170d0*/  BSYNC B0 ;  /* 0x0000000000007941 */ /* 0x000fea0003800000 */
.L_x_2379:
[----:B------:R-:W-:Y:S05]  /*170e0*/  BRA `(.L_x_2381) ;  /* 0xffffffc000387947 */ /* 0x000fea000383ffff */
.L_x_2305:
[----:B------:R-:W-:Y:S01]  /*170f0*/  BSSY B0, `(.L_x_2382) ;  /* 0x0000005000007945 */ /* 0x000fe20003800000 */
[----:B------:R-:W-:-:S07]  /*17100*/  MOV R15, 0xffffffff ;  /* 0xffffffff000f7802 */ /* 0x000fce0000000f00 */
[----:B------:R-:W-:Y:S05]  /*17110*/  WARPSYNC.COLLECTIVE R15, `(.L_x_2383) ;  /* 0x000000000f087348 */ /* 0x000fea0003c00000 */
[----:B------:R-:W-:Y:S01]  /*17120*/  NOP ;  /* 0x0000000000007918 */ /* 0x000fe20000000000 */
[----:B------:R-:W-:Y:S01]  /*17130*/  ENDCOLLECTIVE ;  /* 0x000000000000791b */ /* 0x000fe20003800000 */
.L_x_2383:
[----:B------:R-:W-:Y:S05]  /*17140*/  BSYNC B0 ;  /* 0x0000000000007941 */ /* 0x000fea0003800000 */
.L_x_2382:
[----:B------:R-:W-:Y:S05]  /*17150*/  BRA `(.L_x_2384) ;  /* 0xffffffc400c87947 */ /* 0x000fea000383ffff */
.L_x_2317:
[----:B------:R-:W-:Y:S01]  /*17160*/  BSSY B0, `(.L_x_2385) ;  /* 0x0000005000007945 */ /* 0x000fe20003800000 */
[----:B------:R-:W-:-:S07]  /*17170*/  IMAD.MOV.U32 R15, RZ, RZ, -0x1 ;  /* 0xffffffffff0f7424 */ /* 0x000fce00078e00ff */
[----:B------:R-:W-:Y:S05]  /*17180*/  WARPSYNC.COLLECTIVE R15, `(.L_x_2386) ;  /* 0x000000000f087348 */ /* 0x000fea0003c00000 */
[----:B------:R-:W-:Y:S01]  /*17190*/  NOP ;  /* 0x0000000000007918 */ /* 0x000fe20000000000 */
[----:B------:R-:W-:Y:S01]  /*171a0*/  ENDCOLLECTIVE ;  /* 0x000000000000791b */ /* 0x000fe20003800000 */
.L_x_2386:
[----:B------:R-:W-:Y:S05]  /*171b0*/  BSYNC B0 ;  /* 0x0000000000007941 */ /* 0x000fea0003800000 */
.L_x_2385:
[----:B------:R-:W-:Y:S05]  /*171c0*/  BRA `(.L_x_2387) ;  /* 0xffffffc800f07947 */ /* 0x000fea000383ffff */
.L_x_2345:
[----:B-1----:R1:W2:Y:S02]  /*171d0*/  SYNCS.PHASECHK.TRANS64.TRYWAIT P0, [R15+URZ+0x30c20], R0 ;  /* 0x030c20000f0075a7 */ /* 0x0022a4000800017f */
[----:B--2---:R-:W-:Y:S05]  /*171e0*/  @!P0 NANOSLEEP.SYNCS 0x989680 ;  /* 0x009896800000895d */ /* 0x004fea0003900000 */
[----:B------:R-:W2:Y:S02]  /*171f0*/  @!P0 SYNCS.PHASECHK.TRANS64 P0, [R15+URZ+0x30c20], R0 ;  /* 0x030c20000f0085a7 */ /* 0x000ea4000800007f */
[----:B--2---:R-:W-:Y:S05]  /*17200*/  @!P0 BRA `(.L_x_2345) ;  /* 0xfffffffc00f08947 */ /* 0x004fea000383ffff */
[----:B------:R-:W-:Y:S05]  /*17210*/  BRA `(.L_x_2388) ;  /* 0xffffffe0005c7947 */ /* 0x000fea000383ffff */
.L_x_2349:
[----:B--2---:R2:W3:Y:S02]  /*17220*/  SYNCS.PHASECHK.TRANS64.TRYWAIT P1, [R15+URZ+0x30c40], R18 ;  /* 0x030c40120f0075a7 */ /* 0x0044e4000802017f */
[----:B---3--:R-:W-:Y:S05]  /*17230*/  @!P1 NANOSLEEP.SYNCS 0x989680 ;  /* 0x009896800000995d */ /* 0x008fea0003900000 */
[----:B------:R-:W3:Y:S02]  /*17240*/  @!P1 SYNCS.PHASECHK.TRANS64 P1, [R15+URZ+0x30c40], R18 ;  /* 0x030c40120f0095a7 */ /* 0x000ee4000802007f */
[----:B---3--:R-:W-:Y:S05]  /*17250*/  @!P1 BRA `(.L_x_2349) ;  /* 0xfffffffc00f09947 */ /* 0x008fea000383ffff */
[----:B------:R-:W-:Y:S05]  /*17260*/  BRA `(.L_x_2389) ;  /* 0xffffffe400c47947 */ /* 0x000fea000383ffff */
.L_x_2351:
[----:B-1----:R1:W3:Y:S02]  /*17270*/  SYNCS.PHASECHK.TRANS64.TRYWAIT P1, [R15+URZ+0x30c28], R18 ;  /* 0x030c28120f0075a7 */ /* 0x0022e4000802017f */
[----:B---3--:R-:W-:Y:S05]  /*17280*/  @!P1 NANOSLEEP.SYNCS 0x989680 ;  /* 0x009896800000995d */ /* 0x008fea0003900000 */
[----:B------:R-:W3:Y:S02]  /*17290*/  @!P1 SYNCS.PHASECHK.TRANS64 P1, [R15+URZ+0x30c28], R18 ;  /* 0x030c28120f0095a7 */ /* 0x000ee4000802007f */
[----:B---3--:R-:W-:Y:S05]  /*172a0*/  @!P1 BRA `(.L_x_2351) ;  /* 0xfffffffc00f09947 */ /* 0x008fea000383ffff */
[----:B------:R-:W-:Y:S05]  /*172b0*/  BRA `(.L_x_2390) ;  /* 0xffffffe800487947 */ /* 0x000fea000383ffff */
.L_x_2353:
[----:B---3--:R3:W4:Y:S02]  /*172c0*/  SYNCS.PHASECHK.TRANS64.TRYWAIT P1, [R15+URZ+0x30c48], R18 ;  /* 0x030c48120f0075a7 */ /* 0x008724000802017f */
[----:B----4-:R-:W-:Y:S05]  /*172d0*/  @!P1 NANOSLEEP.SYNCS 0x989680 ;  /* 0x009896800000995d */ /* 0x010fea0003900000 */
[----:B------:R-:W4:Y:S02]  /*172e0*/  @!P1 SYNCS.PHASECHK.TRANS64 P1, [R15+URZ+0x30c48], R18 ;  /* 0x030c48120f0095a7 */ /* 0x000f24000802007f */
[----:B----4-:R-:W-:Y:S05]  /*172f0*/  @!P1 BRA `(.L_x_2353) ;  /* 0xfffffffc00f09947 */ /* 0x010fea000383ffff */
[----:B------:R-:W-:Y:S05]  /*17300*/  BRA `(.L_x_2391) ;  /* 0xffffffe800cc7947 */ /* 0x000fea000383ffff */
.L_x_2355:
[----:B------:R-:W-:-:S07]  /*17310*/  SHF.L.U32 R4, R10, 0x1f, RZ ;  /* 0x0000001f0a047819 */ /* 0x000fce00000006ff */
.L_x_2392:
[----:B----4-:R4:W1:Y:S02]  /*17320*/  SYNCS.PHASECHK.TRANS64.TRYWAIT P1, [R15+URZ+0x30c20], R4 ;  /* 0x030c20040f0075a7 */ /* 0x010864000802017f */
[----:B-1----:R-:W-:Y:S05]  /*17330*/  @!P1 NANOSLEEP.SYNCS 0x989680 ;  /* 0x009896800000995d */ /* 0x002fea0003900000 */
[----:B------:R-:W1:Y:S02]  /*17340*/  @!P1 SYNCS.PHASECHK.TRANS64 P1, [R15+URZ+0x30c20], R4 ;  /* 0x030c20040f0095a7 */ /* 0x000e64000802007f */
[----:B-1----:R-:W-:Y:S05]  /*17350*/  @!P1 BRA `(.L_x_2392) ;  /* 0xfffffffc00f09947 */ /* 0x002fea000383ffff */
[----:B------:R-:W-:Y:S05]  /*17360*/  BRA `(.L_x_2393) ;  /* 0xffffffec00347947 */ /* 0x000fea000383ffff */
.L_x_2358:
[----:B----4-:R4:W1:Y:S02]  /*17370*/  SYNCS.PHASECHK.TRANS64.TRYWAIT P1, [R15+URZ+0x30c40], R12 ;  /* 0x030c400c0f0075a7 */ /* 0x010864000802017f */
[----:B-1----:R-:W-:Y:S05]  /*17380*/  @!P1 NANOSLEEP.SYNCS 0x989680 ;  /* 0x009896800000995d */ /* 0x002fea0003900000 */
[----:B------:R-:W1:Y:S02]  /*17390*/  @!P1 SYNCS.PHASECHK.TRANS64 P1, [R15+URZ+0x30c40], R12 ;  /* 0x030c400c0f0095a7 */ /* 0x000e64000802007f */
[----:B-1----:R-:W-:Y:S05]  /*173a0*/  @!P1 BRA `(.L_x_2358) ;  /* 0xfffffffc00f09947 */ /* 0x002fea000383ffff */
[----:B------:R-:W-:Y:S05]  /*173b0*/  BRA `(.L_x_2394) ;  /* 0xffffffec00d47947 */ /* 0x000fea000383ffff */
.L_x_2360:
[----:B-1----:R1:W2:Y:S02]  /*173c0*/  SYNCS.PHASECHK.TRANS64.TRYWAIT P1, [R15+URZ+0x30c28], R12 ;  /* 0x030c280c0f0075a7 */ /* 0x0022a4000802017f */
[----:B--2---:R-:W-:Y:S05]  /*173d0*/  @!P1 NANOSLEEP.SYNCS 0x989680 ;  /* 0x009896800000995d */ /* 0x004fea0003900000 */
[----:B------:R-:W2:Y:S02]  /*173e0*/  @!P1 SYNCS.PHASECHK.TRANS64 P1, [R15+URZ+0x30c28], R12 ;  /* 0x030c280c0f0095a7 */ /* 0x000ea4000802007f */
[----:B--2---:R-:W-:Y:S05]  /*173f0*/  @!P1 BRA `(.L_x_2360) ;  /* 0xfffffffc00f09947 */ /* 0x004fea000383ffff */
[----:B------:R-:W-:Y:S05]  /*17400*/  BRA `(.L_x_2395) ;  /* 0xfffffff0004c7947 */ /* 0x000fea000383ffff */
.L_x_2362:
[----:B------:R1:W1:Y:S02]  /*17410*/  SYNCS.PHASECHK.TRANS64.TRYWAIT P0, [R3+URZ+0x30c40], R0 ;  /* 0x030c4000030075a7 */ /* 0x000264000800017f */
[----:B-1----:R-:W-:Y:S05]  /*17420*/  @!P0 NANOSLEEP.SYNCS 0x989680 ;  /* 0x009896800000895d */ /* 0x002fea0003900000 */
[----:B------:R-:W1:Y:S02]  /*17430*/  @!P0 SYNCS.PHASECHK.TRANS64 P0, [R3+URZ+0x30c40], R0 ;  /* 0x030c4000030085a7 */ /* 0x000e64000800007f */
[----:B-1----:R-:W-:Y:S05]  /*17440*/  @!P0 BRA `(.L_x_2362) ;  /* 0xfffffffc00f08947 */ /* 0x002fea000383ffff */
[----:B------:R-:W-:Y:S05]  /*17450*/  BRA `(.L_x_2396) ;  /* 0xfffffff000e07947 */ /* 0x000fea000383ffff */
.L_x_2364:
[----:B------:R-:W-:Y:S01]  /*17460*/  BSSY B0, `(.L_x_2397) ;  /* 0x0000006000007945 */ /* 0x000fe20003800000 */
[----:B------:R-:W-:-:S07]  /*17470*/  MOV R15, 0xffffffff ;  /* 0xffffffff000f7802 */ /* 0x000fce0000000f00 */
[----:B---3--:R-:W-:Y:S05]  /*17480*/  WARPSYNC.COLLECTIVE R15, `(.L_x_2398) ;  /* 0x000000000f0c7348 */ /* 0x008fea0003c00000 */
[----:B------:R-:W-:Y:S02]  /*17490*/  ELECT P6, UR62, PT ;  /* 0x00000000003e782f */ /* 0x000fe400038c0000 */
[----:B------:R-:W-:Y:S01]  /*174a0*/  MOV R14, UR62 ;  /* 0x0000003e000e7c02 */ /* 0x000fe20008000f00 */
[----:B---3--:R-:W-:Y:S10]  /*174b0*/  ENDCOLLECTIVE ;  /* 0x000000000000791b */ /* 0x008ff40003800000 */
.L_x_2398:
[----:B------:R-:W-:Y:S05]  /*174c0*/  BSYNC B0 ;  /* 0x0000000000007941 */ /* 0x000fea0003800000 */
.L_x_2397:
[----:B------:R-:W-:Y:S05]  /*174d0*/  BRA `(.L_x_2399) ;  /* 0xfffffff400747947 */ /* 0x000fea000383ffff */
.L_x_2366:
[----:B-1----:R1:W2:Y:S02]  /*174e0*/  SYNCS.PHASECHK.TRANS64.TRYWAIT P0, [R7+URZ], R4 ;  /* 0x00000004070075a7 */ /* 0x0022a4000800017f */
[----:B--2---:R-:W-:Y:S05]  /*174f0*/  @!P0 NANOSLEEP.SYNCS 0x989680 ;  /* 0x009896800000895d */ /* 0x004fea0003900000 */
[----:B------:R-:W2:Y:S02]  /*17500*/  @!P0 SYNCS.PHASECHK.TRANS64 P0, [R7+URZ], R4 ;  /* 0x00000004070085a7 */ /* 0x000ea4000800007f */
[----:B--2---:R-:W-:Y:S05]  /*17510*/  @!P0 BRA `(.L_x_2366) ;  /* 0xfffffffc00f08947 */ /* 0x004fea000383ffff */
[----:B------:R-:W-:Y:S05]  /*17520*/  BRA `(.L_x_2400) ;  /* 0xfffffff400b47947 */ /* 0x000fea000383ffff */
.L_x_2367:
[----:B--2---:R2:W4:Y:S02]  /*17530*/  SYNCS.PHASECHK.TRANS64.TRYWAIT P0, [R3+URZ], R2 ;  /* 0x00000002030075a7 */ /* 0x004524000800017f */
[----:B----4-:R-:W-:Y:S05]  /*17540*/  @!P0 NANOSLEEP.SYNCS 0x989680 ;  /* 0x009896800000895d */ /* 0x010fea0003900000 */
[----:B------:R-:W4:Y:S02]  /*17550*/  @!P0 SYNCS.PHASECHK.TRANS64 P0, [R3+URZ], R2 ;  /* 0x00000002030085a7 */ /* 0x000f24000800007f */
[----:B----4-:R-:W-:Y:S05]  /*17560*/  @!P0 BRA `(.L_x_2367) ;  /* 0xfffffffc00f08947 */ /* 0x010fea000383ffff */
[----:B------:R-:W-:Y:S05]  /*17570*/  BRA `(.L_x_2401) ;  /* 0xfffffff400a87947 */ /* 0x000fea000383ffff */
.L_x_2369:
[----:B--2---:R2:W4:Y:S02]  /*17580*/  SYNCS.PHASECHK.TRANS64.TRYWAIT P0, [R5+URZ], R4 ;  /* 0x00000004050075a7 */ /* 0x004524000800017f */
[----:B----4-:R-:W-:Y:S05]  /*17590*/  @!P0 NANOSLEEP.SYNCS 0x989680 ;  /* 0x009896800000895d */ /* 0x010fea0003900000 */
[----:B------:R-:W4:Y:S02]  /*175a0*/  @!P0 SYNCS.PHASECHK.TRANS64 P0, [R5+URZ], R4 ;  /* 0x00000004050085a7 */ /* 0x000f24000800007f */
[----:B----4-:R-:W-:Y:S05]  /*175b0*/  @!P0 BRA `(.L_x_2369) ;  /* 0xfffffffc00f08947 */ /* 0x010fea000383ffff */
[----:B------:R-:W-:Y:S05]  /*175c0*/  BRA `(.L_x_2402) ;  /* 0xfffffff400ac7947 */ /* 0x000fea000383ffff */
.L_x_2403:
        /* <DEDUP_REMOVED lines=11> */
.L_x_7389:


//--------------------- .text._ZN7cutlass13device_kernelIN5flash11enable_sm90INS1_16FlashAttnBwdSm90INS1_25CollectiveMainloopBwdSm90ILi2ELi2ELi2EN4cute5tupleIJNS5_1CILi1EEES8_S8_EEENS6_IJNS7_ILi96EEENS7_ILi128EEENS7_ILi64EEEEEENS_10bfloat16_tEfNS_4arch4Sm90ELb1ELb0ELb1ELb0ELb0ELb1ELb0ELb1ELi2ELi1ELi2ELi2ELb0EEENS1_21CollectiveEpilogueBwdISD_SE_SG_Li256ELb0ELb0ELi1EEENS1_25SingleTileBwdLPTSchedulerILb0ELi128ELb0EEEEEEEEEvNT_6ParamsE --------------------------
	.section	.text._ZN7cutlass13device_kernelIN5flash11enable_sm90INS1_16FlashAttnBwdSm90INS1_25CollectiveMainloopBwdSm90ILi2ELi2ELi2EN4cute5tupleIJNS5_1CILi1EEES8_S8_EEENS6_IJNS7_ILi96EEENS7_ILi128EEENS7_ILi64EEEEEENS_10bfloat16_tEfNS_4arch4Sm90ELb1ELb0ELb1ELb0ELb0ELb1ELb0ELb1ELi2ELi1ELi2ELi2ELb0EEENS1_21CollectiveEpilogueBwdISD_SE_SG_Li256ELb0ELb0ELi1EEENS1_25SingleTileBwdLPTSchedulerILb0ELi128ELb0EEEEEEEEEvNT_6ParamsE,"ax",@progbits
	.align	128
.text._ZN7cutlass13device_kernelIN5flash11enable_sm90INS1_16FlashAttnBwdSm90INS1_25CollectiveMainloopBwdSm90ILi2ELi2ELi2EN4cute5tupleIJNS5_1CILi1EEES8_S8_EEENS6_IJNS7_ILi96EEENS7_ILi128EEENS7_ILi64EEEEEENS_10bfloat16_tEfNS_4arch4Sm90ELb1ELb0ELb1ELb0ELb0ELb1ELb0ELb1ELi2ELi1ELi2ELi2ELb0EEENS1_21CollectiveEpilogueBwdISD_SE_SG_Li256ELb0ELb0ELi1EEENS1_25SingleTileBwdLPTSchedulerILb0ELi128ELb0EEEEEEEEEvNT_6ParamsE:
        .type           _ZN7cutlass13device_kernelIN5flash11enable_sm90INS1_16FlashAttnBwdSm90INS1_25CollectiveMainloopBwdSm90ILi2ELi2ELi2EN4cute5tupleIJNS5_1CILi1EEES8_S8_EEENS6_IJNS7_ILi96EEENS7_ILi128EEENS7_ILi64EEEEEENS_10bfloat16_tEfNS_4arch4Sm90ELb1ELb0ELb1ELb0ELb0ELb1ELb0ELb1ELi2ELi1ELi2ELi2ELb0EEENS1_21CollectiveEpilogueBwdISD_SE_SG_Li256ELb0ELb0ELi1EEENS1_25SingleTileBwdLPTSchedulerILb0ELi128ELb0EEEEEEEEEvNT_6ParamsE,@function
        .size           _ZN7cutlass13device_kernelIN5flash11enable_sm90INS1_16FlashAttnBwdSm90INS1_25CollectiveMainloopBwdSm90ILi2ELi2ELi2EN4cute5tupleIJNS5_1CILi1EEES8_S8_EEENS6_IJNS7_ILi96EEENS7_ILi128EEENS7_ILi64EEEEEENS_10bfloat16_tEfNS_4arch4Sm90ELb1ELb0ELb1ELb0ELb0ELb1ELb0ELb1ELi2ELi1ELi2ELi2ELb0EEENS1_21CollectiveEpilogueBwdISD_SE_SG_Li256ELb0ELb0ELi1EEENS1_25SingleTileBwdLPTSchedulerILb0ELi128ELb0EEEEEEEEEvNT_6ParamsE,(.L_x_7390 - _ZN7cutlass13device_kernelIN5flash11enable_sm90INS1_16FlashAttnBwdSm90INS1_25CollectiveMainloopBwdSm90ILi2ELi2ELi2EN4cute5tupleIJNS5_1CILi1EEES8_S8_EEENS6_IJNS7_ILi96EEENS7_ILi128EEENS7_ILi64EEEEEENS_10bfloat16_tEfNS_4arch4Sm90ELb1ELb0ELb1ELb0ELb0ELb1ELb0ELb1ELi2ELi1ELi2ELi2ELb0EEENS1_21CollectiveEpilogueBwdISD_SE_SG_Li256ELb0ELb0ELi1EEENS1_25SingleTileBwdLPTSchedulerILb0ELi128ELb0EEEEEEEEEvNT_6ParamsE)
        .other          _ZN7cutlass13device_kernelIN5flash11enable_sm90INS1_16FlashAttnBwdSm90INS1_25CollectiveMainloopBwdSm90ILi2ELi2ELi2EN4cute5tupleIJNS5_1CILi1EEES8_S8_EEENS6_IJNS7_ILi96EEENS7_ILi128EEENS7_ILi64EEEEEENS_10bfloat16_tEfNS_4arch4Sm90ELb1ELb0ELb1ELb0ELb0ELb1ELb0ELb1ELi2ELi1ELi2ELi2ELb0EEENS1_21CollectiveEpilogueBwdISD_SE_SG_Li256ELb0ELb0ELi1EEENS1_25SingleTileBwdLPTSchedulerILb0ELi128ELb0EEEEEEEEEvNT_6ParamsE,@"STO_CUDA_ENTRY STV_DEFAULT"
_ZN7cutlass13device_kernelIN5flash11enable_sm90INS1_16FlashAttnBwdSm90INS1_25CollectiveMainloopBwdSm90ILi2ELi2ELi2EN4cute5tupleIJNS5_1CILi1EEES8_S8_EEENS6_IJNS7_ILi96EEENS7_ILi128EEENS7_ILi64EEEEEENS_10bfloat16_tEfNS_4arch4Sm90ELb1ELb0ELb1ELb0ELb0ELb1ELb0ELb1ELi2ELi1ELi2ELi2ELb0EEENS1_21CollectiveEpilogueBwdISD_SE_SG_Li256ELb0ELb0ELi1EEENS1_25SingleTileBwdLPTSchedulerILb0ELi128ELb0EEEEEEEEEvNT_6ParamsE:
        /* <DEDUP_REMOVED lines=29> */
.L_x_2405:
[----:B------:R-:W-:Y:S05]  /*01d0*/  BSYNC B0 ;  /* 0x0000000000007941 */ /* 0x000fea0003800000 */
.L_x_2404:
        /* <DEDUP_REMOVED lines=34> */
.L_x_2406:
        /* <DEDUP_REMOVED lines=22> */
.L_x_2407:
[----:B---3--:R-:W-:Y:S01]  /*0560*/  ISETP.NE.AND P0, PT, R2, RZ, PT ;  /* 0x000000ff0200720c */ /* 0x008fe20003f05270 */
[----:B------:R-:W-:Y:S01]  /*0570*/  IMAD.MOV.U32 R2, RZ, RZ, 0x1 ;  /* 0x00000001ff027424 */ /* 0x000fe200078e00ff */
[----:B------:R-:W-:Y:S01]  /*0580*/  NOP ;  /* 0x0000000000007918 */ /* 0x000fe20000000000 */
[----:B------:R-:W-:Y:S03]  /*0590*/  BSSY B6, `(.L_x_2408) ;  /* 0x0000db8000067945 */ /* 0x000fe60003800000 */
[----:B------:R-:W-:-:S05]  /*05a0*/  SEL R2, R2, 0x2, !P0 ;  /* 0x0000000202027807 */ /* 0x000fca0004000000 */
[----:B------:R3:W-:Y:S01]  /*05b0*/  STL [R1+0xc], R2 ;  /* 0x00000c0201007387 */ /* 0x0007e20000100800 */
[----:B-12-4-:R-:W-:Y:S06]  /*05c0*/  BAR.SYNC.DEFER_BLOCKING 0x0 ;  /* 0x0000000000007b1d */ /* 0x016fec0000010000 */
[----:B------:R-:W-:Y:S05]  /*05d0*/  @!P0 BRA `(.L_x_2409) ;  /* 0x000000ac00608947 */ /* 0x000fea0003800000 */
.L_x_2410:
[----:B------:R-:W-:-:S08]  /*05e0*/  NOP ;  /* 0x0000000000007918 */ /* 0x000fd00000000000 */
[----:B------:R-:W1:Y:S02]  /*05f0*/  USETMAXREG.TRY_ALLOC.CTAPOOL UP0, 0xf0 ;  /* 0x000000f0000079c8 */ /* 0x000e640008000600 */
[----:B-1----:R-:W-:-:S13]  /*0600*/  PLOP3.LUT P0, PT, PT, PT, UP0, 0x80, 0x0 ;  /* 0x000000000000781c */ /* 0x002fda0003f0f008 */
[----:B------:R-:W-:Y:S05]  /*0610*/  @!P0 BRA `(.L_x_2410) ;  /* 0xfffffffc00f08947 */ /* 0x000fea000383ffff */
[----:B------:R-:W-:Y:S01]  /*0620*/  LOP3.LUT R0, R0, 0x3, RZ, 0xc0, !PT ;  /* 0x0000000300007812 */ /* 0x000fe200078ec0ff */
[----:B---3--:R-:W1:Y:S01]  /*0630*/  S2R R2, SR_TID.X ;  /* 0x0000000000027919 */ /* 0x008e620000002100 */
[----:B------:R-:W2:Y:S01]  /*0640*/  S2UR UR7, SR_CTAID.X ;  /* 0x00000000000779c3 */ /* 0x000ea20000002500 */
[----:B------:R-:W-:Y:S02]  /*0650*/  ULDC UR8, c[0x0][0xb50] ;  /* 0x0002d40000087ab9 */ /* 0x000fe40000000800 */
[----:B------:R-:W-:Y:S01]  /*0660*/  UISETP.NE.AND UP0, UPT, UR8, 0x1, UPT ;  /* 0x000000010800788c */ /* 0x000fe2000bf05270 */
[----:B------:R-:W3:Y:S04]  /*0670*/  SHFL.IDX PT, R0, R0, RZ, 0x1f ;  /* 0x00001fff00007589 */ /* 0x000ee800000e0000 */
[----:B------:R-:W4:Y:S06]  /*0680*/  LDC R3, c[0x0][0xb68] ;  /* 0x0002da00ff037b82 */ /* 0x000f2c0000000800 */
[----:B------:R-:W-:Y:S01]  /*0690*/  @UP0 ULDC UR4, c[0x0][0xb54] ;  /* 0x0002d50000040ab9 */ /* 0x000fe20000000800 */
[----:B------:R-:W-:Y:S01]  /*06a0*/  @UP0 ULDC UR9, c[0x0][0xb58] ;  /* 0x0002d60000090ab9 */ /* 0x000fe20000000800 */
[----:B--2---:R-:W-:-:S02]  /*06b0*/  UIMAD.WIDE.U32 UR4, UR7, UR4, URZ ;  /* 0x00000004070472a5 */ /* 0x004fc4000f8e003f */
[----:B------:R-:W-:Y:S01]  /*06c0*/  UMOV UR6, UR7 ;  /* 0x0000000700067c82 */ /* 0x000fe20008000000 */
[----:B---3--:R-:W-:Y:S01]  /*06d0*/  ISETP.NE.AND P0, PT, R0, RZ, PT ;  /* 0x000000ff0000720c */ /* 0x008fe20003f05270 */
[----:B------:R-:W-:Y:S01]  /*06e0*/  @UP0 USHF.R.U32.HI UR6, URZ, UR9, UR5 ;  /* 0x000000093f060299 */ /* 0x000fe20008011605 */
[----:B-1----:R-:W-:-:S03]  /*06f0*/  SHF.R.U32.HI R2, RZ, 0x7, R2 ;  /* 0x00000007ff027819 */ /* 0x002fc60000011602 */
[----:B------:R-:W-:-:S04]  /*0700*/  UIADD3 UR4, -UR6, URZ, URZ ;  /* 0x0000003f06047290 */ /* 0x000fc8000fffe13f */
[----:B------:R-:W-:-:S04]  /*0710*/  UIMAD UR10, UR8, UR4, UR7 ;  /* 0x00000004080a72a4 */ /* 0x000fc8000f8e0207 */
[----:B------:R-:W-:-:S05]  /*0720*/  @!P0 IADD3 R2, R2, 0x9, RZ ;  /* 0x0000000902028810 */ /* 0x000fca0007ffe0ff */
[----:B------:R1:W-:Y:S06]  /*0730*/  @!P0 BAR.ARV R2, 0xa0 ;  /* 0x000280020000851d */ /* 0x0003ec0000002000 */
[----:B----4-:R-:W-:-:S13]  /*0740*/  ISETP.LE.AND P0, PT, R3, UR6, PT ;  /* 0x0000000603007c0c */ /* 0x010fda000bf03270 */
[----:B-1----:R-:W-:Y:S05]  /*0750*/  @!P0 BRA `(.L_x_2411) ;  /* 0x0000000000208947 */ /* 0x002fea0003800000 */
[----:B------:R-:W-:Y:S01]  /*0760*/  ULDC UR7, c[0x0][0xb5c] ;  /* 0x0002d70000077ab9 */ /* 0x000fe20000000800 */
[----:B------:R-:W-:Y:S01]  /*0770*/  UMOV UR36, UR10 ;  /* 0x0000000a00247c82 */ /* 0x000fe20008000000 */
[----:B------:R-:W-:-:S11]  /*0780*/  UISETP.NE.AND UP0, UPT, UR7, 0x1, UPT ;  /* 0x000000010700788c */ /* 0x000fd6000bf05270 */
[----:B------:R-:W-:Y:S02]  /*0790*/  @UP0 ULDC.64 UR8, c[0x0][0xb60] ;  /* 0x0002d80000080ab9 */ /* 0x000fe40000000a00 */
[----:B------:R-:W-:-:S04]  /*07a0*/  UIMAD.WIDE.U32 UR4, UR10, UR8, URZ ;  /* 0x000000080a0472a5 */ /* 0x000fc8000f8e003f */
[----:B------:R-:W-:-:S04]  /*07b0*/  @UP0 USHF.R.U32.HI UR36, URZ, UR9, UR5 ;  /* 0x000000093f240299 */ /* 0x000fc80008011605 */
[----:B------:R-:W-:Y:S01]  /*07c0*/  UIMAD UR4, UR36, UR7, URZ ;  /* 0x00000007240472a4 */ /* 0x000fe2000f8e023f */
[----:B------:R-:W-:Y:S11]  /*07d0*/  BRA `(.L_x_2412) ;  /* 0x00000000001c7947 */ /* 0x000ff60003800000 */
.L_x_2411:
[----:B------:R-:W-:Y:S01]  /*07e0*/  ULDC UR7, c[0x0][0xb44] ;  /* 0x0002d10000077ab9 */ /* 0x000fe20000000800 */
[----:B------:R-:W-:Y:S01]  /*07f0*/  UMOV UR36, UR10 ;  /* 0x0000000a00247c82 */ /* 0x000fe20008000000 */
[----:B------:R-:W-:-:S11]  /*0800*/  UISETP.NE.AND UP0, UPT, UR7, 0x1, UPT ;  /* 0x000000010700788c */ /* 0x000fd6000bf05270 */
[----:B------:R-:W-:Y:S02]  /*0810*/  @UP0 ULDC.64 UR8, c[0x0][0xb48] ;  /* 0x0002d20000080ab9 */ /* 0x000fe40000000a00 */
[----:B------:R-:W-:-:S04]  /*0820*/  UIMAD.WIDE.U32 UR4, UR10, UR8, URZ ;  /* 0x000000080a0472a5 */ /* 0x000fc8000f8e003f */
[----:B------:R-:W-:-:S04]  /*0830*/  @UP0 USHF.R.U32.HI UR36, URZ, UR9, UR5 ;  /* 0x000000093f240299 */ /* 0x000fc80008011605 */
[----:B------:R-:W-:-:S12]  /*0840*/  UIMAD UR4, UR36, UR7, URZ ;  /* 0x00000007240472a4 */ /* 0x000fd8000f8e023f */
.L_x_2412:
[----:B------:R-:W-:Y:S01]  /*0850*/  ULDC UR43, c[0x0][0xb38] ;  /* 0x0002ce00002b7ab9 */ /* 0x000fe20000000800 */
[----:B------:R-:W-:Y:S02]  /*0860*/  UIADD3 UR4, UR10, -UR4, URZ ;  /* 0x800000040a047290 */ /* 0x000fe4000fffe03f */
[----:B------:R-:W-:Y:S01]  /*0870*/  UISETP.NE.AND UP0, UPT, UR43, 0x1, UPT ;  /* 0x000000012b00788c */ /* 0x000fe2000bf05270 */
[----:B------:R-:W-:Y:S02]  /*0880*/  ULDC UR5, c[0x0][0xb44] ;  /* 0x0002d10000057ab9 */ /* 0x000fe40000000800 */
[----:B------:R-:W-:-:S08]  /*0890*/  UIMAD UR6, UR6, UR5, UR4 ;  /* 0x00000005060672a4 */ /* 0x000fd0000f8e0204 */
[----:B------:R-:W-:Y:S01]  /*08a0*/  @UP0 ULDC UR4, c[0x0][0xb3c] ;  /* 0x0002cf0000040ab9 */ /* 0x000fe20000000800 */
[----:B------:R-:W-:Y:S01]  /*08b0*/  @UP0 ULDC UR7, c[0x0][0xb40] ;  /* 0x0002d00000070ab9 */ /* 0x000fe20000000800 */
[----:B------:R-:W-:Y:S02]  /*08c0*/  UIMAD.WIDE.U32 UR4, UR6, UR4, URZ ;  /* 0x00000004060472a5 */ /* 0x000fe4000f8e003f */
[----:B------:R-:W-:Y:S02]  /*08d0*/  UMOV UR44, UR6 ;  /* 0x00000006002c7c82 */ /* 0x000fe40008000000 */
[----:B------:R-:W-:-:S04]  /*08e0*/  @UP0 USHF.R.U32.HI UR44, URZ, UR7, UR5 ;  /* 0x000000073f2c0299 */ /* 0x000fc80008011605 */
[----:B------:R-:W-:Y:S02]  /*08f0*/  UIADD3 UR4, -UR44, URZ, URZ ;  /* 0x0000003f2c047290 */ /* 0x000fe4000fffe13f */
[----:B------:R-:W-:Y:S02]  /*0900*/  ISETP.LE.AND P0, PT, RZ, UR44, PT ;  /* 0x0000002cff007c0c */ /* 0x000fe4000bf03270 */
[----:B------:R-:W-:-:S11]  /*0910*/  UIMAD UR43, UR43, UR4, UR6 ;  /* 0x000000042b2b72a4 */ /* 0x000fd6000f8e0206 */
[----:B------:R-:W-:Y:S05]  /*0920*/  @!P0 BRA `(.L_x_2413) ;  /* 0x000000d400f88947 */ /* 0x000fea0003800000 */
[----:B------:R-:W-:Y:S01]  /*0930*/  ULDC UR5, c[0x0][0x280] ;  /* 0x0000a00000057ab9 */ /* 0x000fe20000000800 */
[----:B------:R-:W-:Y:S01]  /*0940*/  ULDC UR6, c[0x0][0x290] ;  /* 0x0000a40000067ab9 */ /* 0x000fe20000000800 */
[----:B------:R-:W-:Y:S01]  /*0950*/  ULEA UR4, UR36, UR5, 0x7 ;  /* 0x0000000524047291 */ /* 0x000fe2000f8e383f */
[----:B------:R-:W-:Y:S01]  /*0960*/  PLOP3.LUT P0, PT, PT, PT, PT, 0x80, 0x0 ;  /* 0x000000000000781c */ /* 0x000fe20003f0f070 */
[----:B------:R-:W-:Y:S01]  /*0970*/  ULDC UR7, c[0x0][0x74c] ;  /* 0x0001d30000077ab9 */ /* 0x000fe20000000800 */
[----:B------:R-:W-:Y:S01]  /*0980*/  CS2R R150, SRZ ;  /* 0x0000000000967805 */ /* 0x000fe2000001ff00 */
[----:B------:R-:W-:Y:S01]  /*0990*/  UIADD3 UR6, -UR7, UR4, -UR6 ;  /* 0x0000000407067290 */ /* 0x000fe2000fffe906 */
[----:B------:R-:W-:Y:S01]  /*09a0*/  CS2R R148, SRZ ;  /* 0x0000000000947805 */ /* 0x000fe2000001ff00 */
[----:B------:R-:W-:Y:S01]  /*09b0*/  UIADD3 UR4, UR5, 0x5f, URZ ;  /* 0x0000005f05047890 */ /* 0x000fe2000fffe03f */
[----:B------:R-:W-:Y:S01]  /*09c0*/  CS2R R146, SRZ ;  /* 0x0000000000927805 */ /* 0x000fe2000001ff00 */
[----:B------:R-:W-:Y:S01]  /*09d0*/  UIMAD.WIDE UR6, UR6, 0x2aaaaaab, URZ ;  /* 0x2aaaaaab060678a5 */ /* 0x000fe2000f8e023f */
[----:B------:R-:W-:Y:S01]  /*09e0*/  CS2R R144, SRZ ;  /* 0x0000000000907805 */ /* 0x000fe2000001ff00 */
[----:B------:R-:W-:Y:S01]  /*09f0*/  UIMAD.WIDE UR4, UR4, 0x2aaaaaab, URZ ;  /* 0x2aaaaaab040478a5 */ /* 0x000fe2000f8e023f */
[----:B------:R-:W-:Y:S01]  /*0a00*/  CS2R R142, SRZ ;  /* 0x00000000008e7805 */ /* 0x000fe2000001ff00 */
[----:B------:R-:W-:Y:S01]  /*0a10*/  USHF.R.U32.HI UR6, URZ, 0x1f, UR7 ;  /* 0x0000001f3f067899 */ /* 0x000fe20008011607 */
[----:B------:R-:W-:Y:S01]  /*0a20*/  CS2R R140, SRZ ;  /* 0x00000000008c7805 */ /* 0x000fe2000001ff00 */
[----:B------:R-:W-:Y:S01]  /*0a30*/  USHF.R.U32.HI UR37, URZ, 0x1f, UR5 ;  /* 0x0000001f3f257899 */ /* 0x000fe20008011605 */
[----:B------:R-:W-:Y:S01]  /*0a40*/  CS2R R138, SRZ ;  /* 0x00000000008a7805 */ /* 0x000fe2000001ff00 */
[----:B------:R-:W-:Y:S01]  /*0a50*/  ULEA.HI.SX32 UR6, UR7, UR6, 0x1c ;  /* 0x0000000607067291 */ /* 0x000fe2000f8fe23f */
[----:B------:R-:W-:Y:S01]  /*0a60*/  CS2R R136, SRZ ;  /* 0x0000000000887805 */ /* 0x000fe2000001ff00 */
[----:B------:R-:W-:Y:S01]  /*0a70*/  ULEA.HI.SX32 UR37, UR5, UR37, 0x1c ;  /* 0x0000002505257291 */ /* 0x000fe2000f8fe23f */
[----:B------:R-:W-:-:S02]  /*0a80*/  CS2R R134, SRZ ;  /* 0x0000000000867805 */ /* 0x000fc4000001ff00 */
[----:B------:R-:W-:Y:S02]  /*0a90*/  CS2R R132, SRZ ;  /* 0x0000000000847805 */ /* 0x000fe4000001ff00 */
[----:B------:R-:W-:Y:S02]  /*0aa0*/  CS2R R130, SRZ ;  /* 0x0000000000827805 */ /* 0x000fe4000001ff00 */
[----:B------:R-:W-:Y:S02]  /*0ab0*/  VIMNMX R16, RZ, UR6, !PT ;  /* 0x00000006ff107c48 */ /* 0x000fe4000ffe0100 */
[----:B------:R-:W-:Y:S02]  /*0ac0*/  CS2R R128, SRZ ;  /* 0x0000000000807805 */ /* 0x000fe4000001ff00 */
[----:B------:R-:W-:Y:S02]  /*0ad0*/  CS2R R126, SRZ ;  /* 0x00000000007e7805 */ /* 0x000fe4000001ff00 */
[----:B------:R-:W-:-:S02]  /*0ae0*/  CS2R R124, SRZ ;  /* 0x00000000007c7805 */ /* 0x000fc4000001ff00 */
[----:B------:R-:W-:Y:S02]  /*0af0*/  ISETP.LT.AND P1, PT, R16, UR37, PT ;  /* 0x0000002510007c0c */ /* 0x000fe4000bf21270 */
        /* <DEDUP_REMOVED lines=18> */
[----:B------:R-:W-:Y:S06]  /*0c20*/  @!P1 BRA `(.L_x_2414) ;  /* 0x0000009000009947 */ /* 0x000fec0003800000 */
        /* <DEDUP_REMOVED lines=21> */
.L_x_2416:
        /* <DEDUP_REMOVED lines=15> */
.L_x_2415:
        /* <DEDUP_REMOVED lines=22> */
.L_x_2418:
        /* <DEDUP_REMOVED lines=15> */
.L_x_2417:
[----:B------:R-:W-:Y:S01]  /*10c0*/  SHF.R.S32.HI R7, RZ, 0x1f, R18 ;  /* 0x0000001fff077819 */ /* 0x000fe20000011412 */
[----:B------:R-:W-:-:S03]  /*10d0*/  UMOV UR4, 0xffffffff ;  /* 0xffffffff00047882 */ /* 0x000fc60000000000 */
[----:B------:R-:W-:-:S04]  /*10e0*/  LEA.HI R0, R7, R18, RZ, 0x7 ;  /* 0x0000001207007211 */ /* 0x000fc800078f38ff */
[----:B------:R-:W-:Y:S01]  /*10f0*/  SHF.R.S32.HI R13, RZ, 0x7, R0 ;  /* 0x00000007ff0d7819 */ /* 0x000fe20000011400 */
[----:B------:R-:W-:Y:S06]  /*1100*/  BRA.DIV UR4, `(.L_x_2419) ;  /* 0x000000d204087947 */ /* 0x000fec000b800000 */
[----:B------:R1:W2:Y:S02]  /*1110*/  SHFL.IDX PT, R14, R13, RZ, 0x1f ;  /* 0x00001fff0d0e7589 */ /* 0x0002a400000e0000 */
.L_x_2522:
[----:B------:R-:W-:Y:S01]  /*1120*/  SHF.L.U32 R2, RZ, 0x1f, RZ ;  /* 0x0000001fff027819 */ /* 0x000fe200000006ff */
[----:B------:R-:W3:Y:S01]  /*1130*/  LDC R10, c[0x0][0x74c] ;  /* 0x0001d300ff0a7b82 */ /* 0x000ee20000000800 */
[----:B------:R-:W-:Y:S02]  /*1140*/  SHF.L.U32 R3, R18, 0x6, RZ ;  /* 0x0000000612037819 */ /* 0x000fe400000006ff */
[----:B------:R-:W4:Y:S02]  /*1150*/  SYNCS.PHASECHK.TRANS64.TRYWAIT P0, [R17+URZ+0x26800], R2 ;  /* 0x02680002110075a7 */ /* 0x000f24000800017f */
[----:B----4-:R-:W-:Y:S05]  /*1160*/  @P0 BRA `(.L_x_2420) ;  /* 0x0000000000080947 */ /* 0x010fea0003800000 */
[----:B------:R-:W4:Y:S02]  /*1170*/  SYNCS.PHASECHK.TRANS64.TRYWAIT P0, [R17+URZ+0x26800], R2 ;  /* 0x02680002110075a7 */ /* 0x000f24000800017f */
[----:B----4-:R-:W-:Y:S05]  /*1180*/  @!P0 BRA `(.L_x_2421) ;  /* 0x000000d000048947 */ /* 0x010fea0003800000 */
.L_x_2420:
[CC--:B------:R-:W-:Y:S01]  /*1190*/  LEA.HI R8, R7.reuse, R18.reuse, RZ, 0x5 ;  /* 0x0000001207087211 */ /* 0x0c0fe200078f28ff */
[----:B------:R-:W-:Y:S01]  /*11a0*/  ULDC UR4, c[0x0][0x280] ;  /* 0x0000a00000047ab9 */ /* 0x000fe20000000800 */
[----:B------:R-:W-:Y:S01]  /*11b0*/  ULDC UR5, c[0x0][0x290] ;  /* 0x0000a40000057ab9 */ /* 0x000fe20000000800 */
[----:B------:R-:W-:Y:S01]  /*11c0*/  LEA.HI R5, R7, R18, RZ, 0x4 ;  /* 0x0000001207057211 */ /* 0x000fe200078f20ff */
[----:B------:R-:W-:Y:S01]  /*11d0*/  UIADD3 UR4, -UR5, 0x7f, UR4 ;  /* 0x0000007f05047890 */ /* 0x000fe2000fffe104 */
[----:B----4-:R-:W-:Y:S02]  /*11e0*/  SHF.R.S32.HI R2, RZ, 0x5, R8 ;  /* 0x00000005ff027819 */ /* 0x010fe40000011408 */
[----:B------:R-:W-:Y:S02]  /*11f0*/  CS2R R150, SRZ ;  /* 0x0000000000967805 */ /* 0x000fe4000001ff00 */
[----:B------:R-:W-:Y:S01]  /*1200*/  SHF.R.S32.HI R6, RZ, 0x4, R5 ;  /* 0x00000004ff067819 */ /* 0x000fe20000011405 */
[----:B------:R-:W-:Y:S01]  /*1210*/  ULEA UR4, UR36, UR4, 0x7 ;  /* 0x0000000424047291 */ /* 0x000fe2000f8e383f */
[----:B------:R-:W-:Y:S01]  /*1220*/  LOP3.LUT R3, R3, 0x1c0, RZ, 0xc0, !PT ;  /* 0x000001c003037812 */ /* 0x000fe200078ec0ff */
[----:B------:R-:W-:Y:S01]  /*1230*/  IMAD.SHL.U32 R4, R2, 0x10, RZ ;  /* 0x0000001002047824 */ /* 0x000fe200078e00ff */
[----:B------:R-:W-:-:S02]  /*1240*/  LEA.HI R9, R5, R6, RZ, 0x1 ;  /* 0x0000000605097211 */ /* 0x000fc400078f08ff */
[----:B------:R-:W-:Y:S02]  /*1250*/  CS2R R148, SRZ ;  /* 0x0000000000947805 */ /* 0x000fe4000001ff00 */
[----:B------:R-:W-:Y:S02]  /*1260*/  LEA.HI R2, R7, R18, RZ, 0x3 ;  /* 0x0000001207027211 */ /* 0x000fe400078f18ff */
[----:B------:R-:W-:Y:S02]  /*1270*/  CS2R R146, SRZ ;  /* 0x0000000000927805 */ /* 0x000fe4000001ff00 */
[----:B------:R-:W-:Y:S02]  /*1280*/  LOP3.LUT R5, R3, 0x30, R4, 0xf8, !PT ;  /* 0x0000003003057812 */ /* 0x000fe400078ef804 */
[----:B------:R-:W-:Y:S02]  /*1290*/  CS2R R144, SRZ ;  /* 0x0000000000907805 */ /* 0x000fe4000001ff00 */
[----:B---3--:R-:W-:-:S02]  /*12a0*/  IADD3 R4, -R10, UR4, RZ ;  /* 0x000000040a047c10 */ /* 0x008fc4000fffe1ff */
[----:B------:R-:W-:Y:S02]  /*12b0*/  CS2R R142, SRZ ;  /* 0x00000000008e7805 */ /* 0x000fe4000001ff00 */
[----:B------:R-:W-:Y:S02]  /*12c0*/  LOP3.LUT R5, R5, 0x8, R2, 0xf8, !PT ;  /* 0x0000000805057812 */ /* 0x000fe400078ef802 */
[----:B------:R-:W-:Y:S02]  /*12d0*/  CS2R R140, SRZ ;  /* 0x00000000008c7805 */ /* 0x000fe4000001ff00 */
[----:B--2---:R-:W-:Y:S01]  /*12e0*/  LEA.HI R2, R14, R14, RZ, 0x1 ;  /* 0x0000000e0e027211 */ /* 0x004fe200078f08ff */
[----:B------:R-:W-:Y:S01]  /*12f0*/  IMAD.HI R10, R4, 0x2aaaaaab, RZ ;  /* 0x2aaaaaab040a7827 */ /* 0x000fe200078e02ff */
[----:B------:R-:W-:Y:S02]  /*1300*/  SHF.R.U32.HI R4, RZ, 0x3, R3 ;  /* 0x00000003ff047819 */ /* 0x000fe40000011603 */
[----:B------:R-:W-:-:S02]  /*1310*/  CS2R R138, SRZ ;  /* 0x00000000008a7805 */ /* 0x000fc4000001ff00 */
[----:B------:R-:W-:Y:S02]  /*1320*/  LOP3.LUT R9, R9, 0x7ffffe, RZ, 0xc0, !PT ;  /* 0x007ffffe09097812 */ /* 0x000fe400078ec0ff */
[----:B------:R-:W-:Y:S02]  /*1330*/  CS2R R136, SRZ ;  /* 0x0000000000887805 */ /* 0x000fe4000001ff00 */
[----:B------:R-:W-:Y:S02]  /*1340*/  SHF.R.U32.HI R3, RZ, 0x1f, R10 ;  /* 0x0000001fff037819 */ /* 0x000fe4000001160a */
[----:B------:R-:W-:Y:S02]  /*1350*/  CS2R R134, SRZ ;  /* 0x0000000000867805 */ /* 0x000fe4000001ff00 */
[----:B------:R-:W-:Y:S01]  /*1360*/  LOP3.LUT R4, R5, R4, RZ, 0x3c, !PT ;  /* 0x0000000405047212 */ /* 0x000fe200078e3cff */
[----:B------:R-:W-:Y:S01]  /*1370*/  IMAD.IADD R6, R6, 0x1, -R9 ;  /* 0x0000000106067824 */ /* 0x000fe200078e0a09 */
[----:B------:R-:W-:-:S02]  /*1380*/  LOP3.LUT R5, R2, 0xfffffffe, RZ, 0xc0, !PT ;  /* 0xfffffffe02057812 */ /* 0x000fc400078ec0ff */
[----:B------:R-:W-:Y:S02]  /*1390*/  CS2R R132, SRZ ;  /* 0x0000000000847805 */ /* 0x000fe4000001ff00 */
[----:B------:R-:W-:Y:S01]  /*13a0*/  LEA.HI.SX32 R3, R10, R3, 0x1c ;  /* 0x000000030a037211 */ /* 0x000fe200078fe2ff */
[----:B------:R-:W-:Y:S01]  /*13b0*/  IMAD R9, R13, 0xc, R6 ;  /* 0x0000000c0d097824 */ /* 0x000fe200078e0206 */
[----:B------:R-:W-:Y:S01]  /*13c0*/  MOV R2, UR37 ;  /* 0x0000002500027c02 */ /* 0x000fe20008000f00 */
[----:B------:R-:W-:Y:S01]  /*13d0*/  IMAD.IADD R5, R14, 0x1, -R5 ;  /* 0x000000010e057824 */ /* 0x000fe200078e0a05 */
[----:B------:R-:W-:Y:S01]  /*13e0*/  CS2R R130, SRZ ;  /* 0x0000000000827805 */ /* 0x000fe2000001ff00 */
[----:B------:R-:W-:Y:S01]  /*13f0*/  IMAD.U32 R4, R9, 0x200, R4 ;  /* 0x0000020009047824 */ /* 0x000fe200078e0004 */
[----:B------:R-:W-:Y:S02]  /*1400*/  VIADDMNMX R237, R3, 0x1, R2, PT ;  /* 0x0000000103ed7846 */ /* 0x000fe40003800102 */
[----:B------:R-:W-:-:S02]  /*1410*/  CS2R R128, SRZ ;  /* 0x0000000000807805 */ /* 0x000fc4000001ff00 */
[----:B------:R-:W-:Y:S02]  /*1420*/  LOP3.LUT R3, R0, 0xffffff80, RZ, 0xc0, !PT ;  /* 0xffffff8000037812 */ /* 0x000fe400078ec0ff */
[----:B------:R-:W-:Y:S01]  /*1430*/  CS2R R126, SRZ ;  /* 0x00000000007e7805 */ /* 0x000fe2000001ff00 */
[----:B------:R2:W-:Y:S01]  /*1440*/  STL [R1+0x18], R4 ;  /* 0x0000180401007387 */ /* 0x0005e20000100800 */
[----:B------:R-:W-:Y:S02]  /*1450*/  ISETP.GE.AND P0, PT, R16, R237, PT ;  /* 0x000000ed1000720c */ /* 0x000fe40003f06270 */
[----:B------:R-:W-:Y:S01]  /*1460*/  CS2R R124, SRZ ;  /* 0x00000000007c7805 */ /* 0x000fe2000001ff00 */
[----:B------:R-:W-:Y:S01]  /*1470*/  IMAD.IADD R6, R18, 0x1, -R3 ;  /* 0x0000000112067824 */ /* 0x000fe200078e0a03 */
[----:B------:R-:W-:Y:S02]  /*1480*/  MOV R0, RZ ;  /* 0x000000ff00007202 */ /* 0x000fe40000000f00 */
[----:B------:R-:W-:-:S02]  /*1490*/  CS2R R122, SRZ ;  /* 0x00000000007a7805 */ /* 0x000fc4000001ff00 */
[----:B------:R-:W-:Y:S01]  /*14a0*/  CS2R R120, SRZ ;  /* 0x0000000000787805 */ /* 0x000fe2000001ff00 */
[--C-:B------:R-:W-:Y:S01]  /*14b0*/  IMAD R2, R13, 0x300, R6.reuse ;  /* 0x000003000d027824 */ /* 0x100fe200078e0206 */
[----:B------:R-:W-:Y:S02]  /*14c0*/  SHF.R.S32.HI R11, RZ, 0x1f, R6 ;  /* 0x0000001fff0b7819 */ /* 0x000fe40000011406 */
[----:B------:R-:W-:Y:S01]  /*14d0*/  CS2R R182, SRZ ;  /* 0x0000000000b67805 */ /* 0x000fe2000001ff00 */
[----:B--2---:R-:W-:Y:S01]  /*14e0*/  IMAD.MOV.U32 R4, RZ, RZ, RZ ;  /* 0x000000ffff047224 */ /* 0x004fe200078e00ff */
[----:B------:R-:W-:Y:S02]  /*14f0*/  CS2R R180, SRZ ;  /* 0x0000000000b47805 */ /* 0x000fe4000001ff00 */
[----:B------:R-:W-:Y:S01]  /*1500*/  LEA.HI R10, R11, R6, RZ, 0x2 ;  /* 0x000000060b0a7211 */ /* 0x000fe200078f10ff */
[----:B------:R2:W-:Y:S01]  /*1510*/  STL [R1+0x1c], R11 ;  /* 0x00001c0b01007387 */ /* 0x0005e20000100800 */
[----:B------:R-:W-:-:S02]  /*1520*/  SHF.L.U32 R2, R2, 0x2, RZ ;  /* 0x0000000202027819 */ /* 0x000fc400000006ff */
[----:B------:R-:W-:Y:S02]  /*1530*/  CS2R R178, SRZ ;  /* 0x0000000000b27805 */ /* 0x000fe4000001ff00 */
[----:B------:R-:W-:Y:S01]  /*1540*/  LOP3.LUT R3, R10, 0xfffffffc, RZ, 0xc0, !PT ;  /* 0xfffffffc0a037812 */ /* 0x000fe200078ec0ff */
[----:B------:R2:W-:Y:S01]  /*1550*/  STL [R1+0x10], R10 ;  /* 0x0000100a01007387 */ /* 0x0005e20000100800 */
        /* <DEDUP_REMOVED lines=13> */
[----:B------:R-:W-:Y:S02]  /*1630*/  IMAD R2, R2, 0x4, R17 ;  /* 0x0000000402027824 */ /* 0x000fe400078e0211 */
[----:B------:R-:W-:Y:S01]  /*1640*/  IMAD.IADD R3, R6, 0x1, -R3 ;  /* 0x0000000106037824 */ /* 0x000fe200078e0a03 */
[----:B--2---:R-:W-:Y:S06]  /*1650*/  @P0 BRA `(.L_x_2422) ;  /* 0x0000004000780947 */ /* 0x004fec0003800000 */
[----:B------:R-:W-:Y:S01]  /*1660*/  LOP3.LUT R9, R8, 0xffffffe0, RZ, 0xc0, !PT ;  /* 0xffffffe008097812 */ /* 0x000fe200078ec0ff */
[----:B------:R-:W-:Y:S01]  /*1670*/  UIMAD UR4, UR36, -0x80, UR5 ;  /* 0xffffff80240478a4 */ /* 0x000fe2000f8e0205 */
[----:B------:R-:W-:Y:S01]  /*1680*/  LEA.HI R6, R11, R6, RZ, 0x5 ;  /* 0x000000060b067211 */ /* 0x000fe200078f28ff */
[----:B------:R-:W-:Y:S01]  /*1690*/  IMAD.MOV.U32 R151, RZ, RZ, RZ ;  /* 0x000000ffff977224 */ /* 0x000fe200078e00ff */
[----:B------:R-:W-:Y:S02]  /*16a0*/  IADD3 R9, R18, -R9, RZ ;  /* 0x8000000912097210 */ /* 0x000fe40007ffe0ff */
[----:B------:R-:W-:Y:S01]  /*16b0*/  LEA.HI R4, R13, R13, RZ, 0x1 ;  /* 0x0000000d0d047211 */ /* 0x000fe200078f08ff */
[----:B------:R-:W-:Y:S01]  /*16c0*/  IMAD.U32 R23, RZ, RZ, UR4 ;  /* 0x00000004ff177e24 */ /* 0x000fe2000f8e00ff */
[----:B------:R-:W-:Y:S02]  /*16d0*/  SHF.R.S32.HI R0, RZ, 0x1f, R9 ;  /* 0x0000001fff007819 */ /* 0x000fe40000011409 */
[----:B------:R-:W-:-:S02]  /*16e0*/  SHF.R.S32.HI R8, RZ, 0x5, R6 ;  /* 0x00000005ff087819 */ /* 0x000fc40000011406 */
[----:B------:R-:W-:Y:S02]  /*16f0*/  LOP3.LUT R6, R4, 0xfffffffe, RZ, 0xc0, !PT ;  /* 0xfffffffe04067812 */ /* 0x000fe400078ec0ff */
[-C--:B------:R-:W-:Y:S01]  /*1700*/  LEA.HI R4, R0, R9.reuse, RZ, 0x2 ;  /* 0x0000000900047211 */ /* 0x080fe200078f10ff */
[----:B------:R-:W-:Y:S01]  /*1710*/  IMAD R23, R8, -0x10, R23 ;  /* 0xfffffff008177824 */ /* 0x000fe200078e0217 */
[----:B------:R-:W-:Y:S01]  /*1720*/  LEA.HI R0, R0, R9, RZ, 0x3 ;  /* 0x0000000900007211 */ /* 0x000fe200078f18ff */
[----:B------:R-:W-:Y:S01]  /*1730*/  IMAD.IADD R22, R13, 0x1, -R6 ;  /* 0x000000010d167824 */ /* 0x000fe200078e0a06 */
[----:B------:R-:W-:Y:S02]  /*1740*/  SHF.R.S32.HI R9, RZ, 0x2, R4 ;  /* 0x00000002ff097819 */ /* 0x000fe40000011404 */
[----:B------:R-:W-:Y:S02]  /*1750*/  LEA.HI R6, R7, R18, RZ, 0x2 ;  /* 0x0000001207067211 */ /* 0x000fe400078f10ff */
[--C-:B------:R-:W-:Y:S01]  /*1760*/  SHF.R.S32.HI R14, RZ, 0x2, R10.reuse ;  /* 0x00000002ff0e7819 */ /* 0x100fe2000001140a */
[----:B------:R-:W-:Y:S01]  /*1770*/  VIADD R15, R9, 0x10 ;  /* 0x00000010090f7836 */ /* 0x000fe20000000000 */
[----:B------:R-:W-:-:S02]  /*1780*/  SHF.R.S32.HI R7, RZ, 0x1f, R10 ;  /* 0x0000001fff077819 */ /* 0x000fc4000001140a */
[----:B-1----:R-:W-:Y:S02]  /*1790*/  LOP3.LUT R13, R6, 0xfffffffc, RZ, 0xc0, !PT ;  /* 0xfffffffc060d7812 */ /* 0x002fe400078ec0ff */
[----:B------:R-:W-:Y:S02]  /*17a0*/  IADD3 R10, R9, 0x8, RZ ;  /* 0x00000008090a7810 */ /* 0x000fe40007ffe0ff */
[----:B------:R-:W-:Y:S01]  /*17b0*/  SHF.R.S32.HI R0, RZ, 0x3, R0 ;  /* 0x00000003ff007819 */ /* 0x000fe20000011400 */
[----:B------:R-:W-:Y:S01]  /*17c0*/  IMAD.IADD R6, R18, 0x1, -R13 ;  /* 0x0000000112067824 */ /* 0x000fe200078e0a0d */
[----:B------:R-:W-:Y:S02]  /*17d0*/  LEA.HI R11, R10, R10, RZ, 0x1 ;  /* 0x0000000a0a0b7211 */ /* 0x000fe400078f08ff */
[----:B------:R-:W-:Y:S02]  /*17e0*/  LEA.HI R18, R15, R15, RZ, 0x1 ;  /* 0x0000000f0f127211 */ /* 0x000fe400078f08ff */
[----:B------:R-:W-:-:S02]  /*17f0*/  SHF.R.S32.HI R12, RZ, 0x1, R11 ;  /* 0x00000001ff0c7819 */ /* 0x000fc4000001140b */
[----:B------:R-:W-:Y:S01]  /*1800*/  LEA.HI R8, R7, R14, RZ, 0x3 ;  /* 0x0000000e07087211 */ /* 0x000fe200078f18ff */
[----:B------:R-:W-:Y:S01]  /*1810*/  IMAD.HI R7, R0, 0x2aaaaaab, RZ ;  /* 0x2aaaaaab00077827 */ /* 0x000fe200078e02ff */
[----:B------:R-:W-:Y:S02]  /*1820*/  SHF.R.S32.HI R19, RZ, 0x1, R18 ;  /* 0x00000001ff137819 */ /* 0x000fe40000011412 */
[----:B------:R-:W-:Y:S01]  /*1830*/  LOP3.LUT R21, R8, 0xfffffff8, RZ, 0xc0, !PT ;  /* 0xfffffff808157812 */ /* 0x000fe200078ec0ff */
[----:B------:R-:W-:Y:S01]  /*1840*/  IMAD.HI R13, R12, 0x2aaaaaab, RZ ;  /* 0x2aaaaaab0c0d7827 */ /* 0x000fe200078e02ff */
[----:B------:R-:W-:Y:S02]  /*1850*/  LEA.HI R4, R4, R9, RZ, 0x1 ;  /* 0x0000000904047211 */ /* 0x000fe400078f08ff */
[----:B------:R-:W-:Y:S01]  /*1860*/  SHF.R.U32.HI R8, RZ, 0x1, R7 ;  /* 0x00000001ff087819 */ /* 0x000fe20000011607 */
[----:B------:R-:W-:Y:S01]  /*1870*/  IMAD.HI R20, R19, 0x2aaaaaab, RZ ;  /* 0x2aaaaaab13147827 */ /* 0x000fe200078e02ff */
[----:B------:R-:W-:-:S02]  /*1880*/  IADD3 R23, R23, R21, -R14 ;  /* 0x0000001517177210 */ /* 0x000fc40007ffe80e */
[----:B------:R-:W-:Y:S02]  /*1890*/  SHF.R.U32.HI R14, RZ, 0x1, R13 ;  /* 0x00000001ff0e7819 */ /* 0x000fe4000001160d */
[----:B------:R-:W-:Y:S02]  /*18a0*/  SHF.R.U32.HI R21, RZ, 0x1, R20 ;  /* 0x00000001ff157819 */ /* 0x000fe40000011614 */
[----:B------:R-:W-:Y:S02]  /*18b0*/  LOP3.LUT R4, R4, 0xfffffffe, RZ, 0xc0, !PT ;  /* 0xfffffffe04047812 */ /* 0x000fe400078ec0ff */
[----:B------:R-:W-:Y:S02]  /*18c0*/  LEA.HI R7, R7, R8, RZ, 0x1 ;  /* 0x0000000807077211 */ /* 0x000fe400078f08ff */
[----:B------:R-:W-:Y:S02]  /*18d0*/  LEA.HI R13, R13, R14, RZ, 0x1 ;  /* 0x0000000e0d0d7211 */ /* 0x000fe400078f08ff */
[----:B------:R-:W-:-:S02]  /*18e0*/  LOP3.LUT R11, R11, 0xfffffffe, RZ, 0xc0, !PT ;  /* 0xfffffffe0b0b7812 */ /* 0x000fc400078ec0ff */
[----:B------:R-:W-:Y:S01]  /*18f0*/  LEA.HI R20, R20, R21, RZ, 0x1 ;  /* 0x0000001514147211 */ /* 0x000fe200078f08ff */
[----:B------:R-:W-:Y:S01]  /*1900*/  IMAD R12, R13, -0xc, R12 ;  /* 0xfffffff40d0c7824 */ /* 0x000fe200078e020c */
[----:B------:R-:W-:Y:S01]  /*1910*/  LOP3.LUT R18, R18, 0xfffffffe, RZ, 0xc0, !PT ;  /* 0xfffffffe12127812 */ /* 0x000fe200078ec0ff */
[----:B------:R-:W-:Y:S01]  /*1920*/  IMAD.IADD R11, R10, 0x1, -R11 ;  /* 0x000000010a0b7824 */ /* 0x000fe200078e0a0b */
[----:B------:R-:W-:Y:S01]  /*1930*/  IADD3 R4, R9, -R4, RZ ;  /* 0x8000000409047210 */ /* 0x000fe20007ffe0ff */
[----:B------:R-:W-:Y:S02]  /*1940*/  IMAD R9, R7, -0xc, R0 ;  /* 0xfffffff407097824 */ /* 0x000fe400078e0200 */
[----:B------:R-:W-:Y:S02]  /*1950*/  IMAD R19, R20, -0xc, R19 ;  /* 0xfffffff414137824 */ /* 0x000fe400078e0213 */
[----:B------:R-:W-:Y:S01]  /*1960*/  IMAD.IADD R18, R15, 0x1, -R18 ;  /* 0x000000010f127824 */ /* 0x000fe200078e0a12 */
[----:B------:R-:W-:Y:S01]  /*1970*/  LEA R4, R9, R4, 0x3 ;  /* 0x0000000409047211 */ /* 0x000fe200078e18ff */
[----:B------:R-:W-:-:S02]  /*1980*/  IMAD R0, R12, 0x8, R11 ;  /* 0x000000080c007824 */ /* 0x000fc400078e020b */
[----:B------:R-:W-:Y:S02]  /*1990*/  IMAD R8, R19, 0x8, R18 ;  /* 0x0000000813087824 */ /* 0x000fe400078e0212 */
[----:B------:R1:W-:Y:S01]  /*19a0*/  STL [R1+0x8], R4 ;  /* 0x0000080401007387 */ /* 0x0003e20000100800 */
[----:B------:R-:W-:-:S03]  /*19b0*/  IMAD R7, R22, -0x40, R23 ;  /* 0xffffffc016077824 */ /* 0x000fc600078e0217 */
[----:B------:R2:W-:Y:S04]  /*19c0*/  STL [R1+0x4], R0 ;  /* 0x0000040001007387 */ /* 0x0005e80000100800 */
[----:B------:R3:W-:Y:S01]  /*19d0*/  STL [R1], R8 ;  /* 0x0000000801007387 */ /* 0x0007e20000100800 */
[----:B-1----:R-:W-:Y:S01]  /*19e0*/  MOV R4, RZ ;  /* 0x000000ff00047202 */ /* 0x002fe20000000f00 */
[----:B--2---:R-:W-:-:S07]  /*19f0*/  IMAD.MOV.U32 R0, RZ, RZ, RZ ;  /* 0x000000ffff007224 */ /* 0x004fce00078e00ff */
.L_x_2433:
[----:B--23--:R-:W2:Y:S01]  /*1a00*/  LDL R8, [R1+0xc] ;  /* 0x00000c0001087983 */ /* 0x00cea20000100800 */
[----:B------:R-:W-:Y:S05]  /*1a10*/  YIELD ;  /* 0x0000000000007946 */ /* 0x000fea0003800000 */
[----:B--2---:R-:W-:-:S04]  /*1a20*/  LOP3.LUT R8, R8, 0x1, RZ, 0xfc, !PT ;  /* 0x0000000108087812 */ /* 0x004fc800078efcff */
[----:B------:R-:W-:-:S13]  /*1a30*/  ISETP.NE.AND P0, PT, R8, 0x3, PT ;  /* 0x000000030800780c */ /* 0x000fda0003f05270 */
[----:B------:R-:W-:Y:S05]  /*1a40*/  @!P0 BRA `(.L_x_2423) ;  /* 0x0000000000048947 */ /* 0x000fea0003800000 */
[----:B------:R-:W-:Y:S01]  /*1a50*/  BPT.TRAP 0x1 ;  /* 0x000000040000795c */ /* 0x000fe20000300000 */
.L_x_2423:
[----:B------:R-:W-:Y:S02]  /*1a60*/  LEA R8, R0, R17, 0x3 ;  /* 0x0000001100087211 */ /* 0x000fe400078e18ff */
[----:B------:R-:W-:-:S04]  /*1a70*/  SHF.L.U32 R21, R4, 0x1f, RZ ;  /* 0x0000001f04157819 */ /* 0x000fc800000006ff */
[----:B------:R1:W2:Y:S01]  /*1a80*/  SYNCS.PHASECHK.TRANS64.TRYWAIT P1, [R8+URZ+0x26810], R21 ;  /* 0x02681015080075a7 */ /* 0x0002a2000802017f */
[----:B------:R-:W-:Y:S05]  /*1a90*/  @!P0 BRA `(.L_x_2424) ;  /* 0x0000000000048947 */ /* 0x000fea0003800000 */
[----:B------:R-:W-:Y:S01]  /*1aa0*/  BPT.TRAP 0x1 ;  /* 0x000000040000795c */ /* 0x000fe20000300000 */
.L_x_2424:
[----:B------:R-:W-:-:S05]  /*1ab0*/  VIADD R9, R17, 0xe000 ;  /* 0x0000e00011097836 */ /* 0x000fca0000000000 */
[----:B------:R-:W-:-:S04]  /*1ac0*/  SHF.R.U32.HI R9, RZ, 0x4, R9 ;  /* 0x00000004ff097819 */ /* 0x000fc80000011609 */
[----:B------:R-:W-:Y:S01]  /*1ad0*/  LOP3.LUT R9, R9, 0x3fff, RZ, 0xc0, !PT ;  /* 0x00003fff09097812 */ /* 0x000fe200078ec0ff */
[----:B--2---:R-:W-:Y:S06]  /*1ae0*/  @P1 BRA `(.L_x_2425) ;  /* 0x0000000000081947 */ /* 0x004fec0003800000 */
[----:B------:R-:W2:Y:S02]  /*1af0*/  SYNCS.PHASECHK.TRANS64.TRYWAIT P1, [R8+URZ+0x26810], R21 ;  /* 0x02681015080075a7 */ /* 0x000ea4000802017f */
[----:B--2---:R-:W-:Y:S05]  /*1b00*/  @!P1 BRA `(.L_x_2426) ;  /* 0x000000c400b89947 */ /* 0x004fea0003800000 */
.L_x_2425:
        /* <DEDUP_REMOVED lines=8> */
[----:B------:R-:W5:Y:S01]  /*1b90*/  LDL R13, [R1] ;  /* 0x00000000010d7983 */ /* 0x000f620000100800 */
[----:B------:R-:W-:Y:S01]  /*1ba0*/  WARPGROUP.ARRIVE ;  /* 0x00000000000079c5 */ /* 0x000fe20000000000 */
[----:B------:R-:W-:Y:S01]  /*1bb0*/  UMOV UR7, 0x40000040 ;  /* 0x4000004000077882 */ /* 0x000fe20000000000 */
[----:B------:R-:W-:Y:S01]  /*1bc0*/  UMOV UR5, 0x40000040 ;  /* 0x4000004000057882 */ /* 0x000fe20000000000 */
[----:B------:R-:W-:-:S02]  /*1bd0*/  IADD3 R19, R17, 0x1a000, RZ ;  /* 0x0001a00011137810 */ /* 0x000fc40007ffe0ff */
[----:B------:R-:W-:-:S04]  /*1be0*/  USHF.R.U32.HI UR4, URZ, 0x4, UR9 ;  /* 0x000000043f047899 */ /* 0x000fc80008011609 */
[----:B------:R-:W-:Y:S02]  /*1bf0*/  ULOP3.LUT UR4, UR4, 0x3fff, URZ, 0xc0, !UPT ;  /* 0x00003fff04047892 */ /* 0x000fe4000f8ec03f */
[----:B------:R-:W-:Y:S02]  /*1c00*/  UMOV UR6, UR8 ;  /* 0x0000000800067c82 */ /* 0x000fe40008000000 */
[----:B------:R-:W-:-:S07]  /*1c10*/  ULOP3.LUT UR10, UR4, 0x10000, URZ, 0xfc, !UPT ;  /* 0x00010000040a7892 */ /* 0x000fce000f8efc3f */
[----:B------:R-:W-:Y:S02]  /*1c20*/  UMOV UR4, UR10 ;  /* 0x0000000a00047c82 */ /* 0x000fe40008000000 */
[----:B------:R-:W-:Y:S01]  /*1c30*/  HGMMA.64x96x16.F32.BF16 R72, gdesc[UR4], RZ, !UPT, gsb0 ;  /* 0x01600000044879f0 */ /* 0x000fe2000c0018ff */
[----:B------:R-:W-:Y:S02]  /*1c40*/  UIADD3 UR6, UR8, 0x2, URZ ;  /* 0x0000000208067890 */ /* 0x000fe4000fffe03f */
[----:B------:R-:W-:Y:S01]  /*1c50*/  UIADD3 UR4, UR10, 0x2, URZ ;  /* 0x000000020a047890 */ /* 0x000fe2000fffe03f */
[----:B------:R-:W-:Y:S01]  /*1c60*/  UMOV UR7, 0x40000040 ;  /* 0x4000004000077882 */ /* 0x000fe20000000000 */
[----:B------:R-:W-:Y:S01]  /*1c70*/  UMOV UR5, 0x40000040 ;  /* 0x4000004000057882 */ /* 0x000fe20000000000 */
[----:B------:R-:W-:Y:S02]  /*1c80*/  WARPGROUP.DEPBAR.LE gsb0, 0x0 ;  /* 0x00008000000079c5 */ /* 0x000fe40000010000 */
[----:B------:R-:W-:-:S06]  /*1c90*/  WARPGROUP.ARRIVE ;  /* 0x00000000000079c5 */ /* 0x000fcc0000000000 */
[----:B------:R-:W-:Y:S01]  /*1ca0*/  HGMMA.64x96x16.F32.BF16 R72, gdesc[UR4], R72, gsb0 ;  /* 0x01600000044879f0 */ /* 0x000fe20008001848 */
        /* <DEDUP_REMOVED lines=11> */
[----:B---3--:R-:W-:-:S04]  /*1d60*/  LEA R10, R0, R14, 0x7 ;  /* 0x0000000e000a7211 */ /* 0x008fc800078e38ff */
[----:B------:R-:W-:Y:S01]  /*1d70*/  LEA R10, R3, R10, 0x1 ;  /* 0x0000000a030a7211 */ /* 0x000fe200078e08ff */
[----:B----4-:R-:W-:-:S03]  /*1d80*/  IMAD R12, R0, 0x80, R12 ;  /* 0x00000080000c7824 */ /* 0x010fc600078e020c */
[C---:B------:R-:W-:Y:S01]  /*1d90*/  LEA R15, R10.reuse, R17, 0x2 ;  /* 0x000000110a0f7211 */ /* 0x040fe200078e10ff */
[----:B------:R-:W-:Y:S02]  /*1da0*/  IMAD R190, R10, 0x4, R19 ;  /* 0x000000040abe7824 */ /* 0x000fe400078e0213 */
[----:B-----5:R-:W-:Y:S02]  /*1db0*/  IMAD R14, R0, 0x80, R13 ;  /* 0x00000080000e7824 */ /* 0x020fe400078e020d */
[C---:B------:R-:W-:Y:S02]  /*1dc0*/  IMAD R12, R3.reuse, 0x2, R12 ;  /* 0x00000002030c7824 */ /* 0x040fe400078e020c */
[----:B------:R-:W-:Y:S02]  /*1dd0*/  IMAD R18, R3, 0x2, R14 ;  /* 0x0000000203127824 */ /* 0x000fe400078e020e */
[--C-:B------:R-:W-:Y:S02]  /*1de0*/  IMAD R14, R12, 0x4, R17.reuse ;  /* 0x000000040c0e7824 */ /* 0x100fe400078e0211 */
[C---:B------:R-:W-:Y:S01]  /*1df0*/  IMAD R13, R18.reuse, 0x4, R17 ;  /* 0x00000004120d7824 */ /* 0x040fe200078e0211 */
[----:B------:R-:W-:Y:S01]  /*1e00*/  LEA R10, R18, R19, 0x2 ;  /* 0x00000013120a7211 */ /* 0x000fe200078e10ff */
[----:B------:R-:W-:Y:S01]  /*1e10*/  IMAD R11, R12, 0x4, R19 ;  /* 0x000000040c0b7824 */ /* 0x000fe200078e0213 */
[----:B------:R-:W-:-:S02]  /*1e20*/  WARPGROUP.DEPBAR.LE gsb0, 0x0 ;  /* 0x00008000000079c5 */ /* 0x000fc40000010000 */
[----:B------:R-:W-:-:S06]  /*1e30*/  WARPGROUP.ARRIVE ;  /* 0x00000000000079c5 */ /* 0x000fcc0000000000 */
[----:B------:R-:W-:Y:S03]  /*1e40*/  HGMMA.64x96x16.F32.BF16 R72, gdesc[UR4], R72, gsb0 ;  /* 0x01600000044879f0 */ /* 0x000fe60008001848 */
[----:B------:R-:W-:Y:S02]  /*1e50*/  WARPGROUP.DEPBAR.LE gsb0, 0x0 ;  /* 0x00008000000079c5 */ /* 0x000fe40000010000 */
[----:B------:R-:W3:Y:S04]  /*1e60*/  LDS R15, [R15+0x1a000] ;  /* 0x01a000000f0f7984 */ /* 0x000ee80000000800 */
[----:B------:R-:W4:Y:S04]  /*1e70*/  LDS R14, [R14+0x1a000] ;  /* 0x01a000000e0e7984 */ /* 0x000f280000000800 */
[----:B------:R-:W1:Y:S01]  /*1e80*/  LDS R13, [R13+0x1a000] ;  /* 0x01a000000d0d7984 */ /* 0x000e620000000800 */
[----:B------:R-:W-:Y:S05]  /*1e90*/  @!P0 BRA `(.L_x_2427) ;  /* 0x0000000000048947 */ /* 0x000fea0003800000 */
[----:B------:R-:W-:Y:S01]  /*1ea0*/  BPT.TRAP 0x1 ;  /* 0x000000040000795c */ /* 0x000fe20000300000 */
.L_x_2427:
[----:B------:R1:W1:Y:S01]  /*1eb0*/  SYNCS.PHASECHK.TRANS64.TRYWAIT P1, [R8+URZ+0x26830], R21 ;  /* 0x02683015080075a7 */ /* 0x000262000802017f */
[----:B------:R-:W-:Y:S05]  /*1ec0*/  @!P0 BRA `(.L_x_2428) ;  /* 0x0000000000048947 */ /* 0x000fea0003800000 */
[----:B------:R-:W-:Y:S01]  /*1ed0*/  BPT.TRAP 0x1 ;  /* 0x000000040000795c */ /* 0x000fe20000300000 */
.L_x_2428:
[----:B------:R-:W-:-:S05]  /*1ee0*/  VIADD R12, R17, 0x14000 ;  /* 0x00014000110c7836 */ /* 0x000fca0000000000 */
[----:B------:R-:W-:-:S04]  /*1ef0*/  SHF.R.U32.HI R12, RZ, 0x4, R12 ;  /* 0x00000004ff0c7819 */ /* 0x000fc8000001160c */
[----:B------:R-:W-:-:S04]  /*1f00*/  LOP3.LUT R12, R12, 0x3fff, RZ, 0xc0, !PT ;  /* 0x00003fff0c0c7812 */ /* 0x000fc800078ec0ff */
[----:B------:R-:W-:Y:S01]  /*1f10*/  LOP3.LUT R19, R12, 0x10000, RZ, 0xfc, !PT ;  /* 0x000100000c137812 */ /* 0x000fe200078efcff */
[----:B-1----:R-:W-:Y:S06]  /*1f20*/  @P1 BRA `(.L_x_2429) ;  /* 0x0000000000081947 */ /* 0x002fec0003800000 */
[----:B------:R-:W1:Y:S02]  /*1f30*/  SYNCS.PHASECHK.TRANS64.TRYWAIT P1, [R8+URZ+0x26830], R21 ;  /* 0x02683015080075a7 */ /* 0x000e64000802017f */
[----:B-1----:R-:W-:Y:S05]  /*1f40*/  @!P1 BRA `(.L_x_2430) ;  /* 0x000000c000bc9947 */ /* 0x002fea0003800000 */
.L_x_2429:
[----:B------:R-:W-:Y:S01]  /*1f50*/  UIADD3 UR9, UR9, 0x4000, URZ ;  /* 0x0000400009097890 */ /* 0x000fe2000fffe03f */
[C---:B------:R-:W-:Y:S01]  /*1f60*/  IMAD R19, R0.reuse, 0x300, R19 ;  /* 0x0000030000137824 */ /* 0x040fe200078e0213 */
[----:B------:R-:W-:Y:S01]  /*1f70*/  WARPGROUP.ARRIVE ;  /* 0x00000000000079c5 */ /* 0x000fe20000000000 */
[----:B------:R-:W-:Y:S01]  /*1f80*/  UMOV UR7, 0x40000040 ;  /* 0x4000004000077882 */ /* 0x000fe20000000000 */
[----:B------:R-:W-:Y:S01]  /*1f90*/  USHF.R.U32.HI UR9, URZ, 0x4, UR9 ;  /* 0x000000043f097899 */ /* 0x000fe20008011609 */
[----:B------:R-:W-:Y:S01]  /*1fa0*/  ISETP.GT.AND P2, PT, R7, RZ, PT ;  /* 0x000000ff0700720c */ /* 0x000fe20003f44270 */
[----:B------:R-:W-:Y:S01]  /*1fb0*/  UMOV UR5, 0x40000040 ;  /* 0x4000004000057882 */ /* 0x000fe20000000000 */
[----:B------:R-:W-:Y:S01]  /*1fc0*/  R2UR UR8, R19 ;  /* 0x00000000130872ca */ /* 0x000fe200000e0000 */
[----:B------:R-:W-:Y:S01]  /*1fd0*/  ULOP3.LUT UR9, UR9, 0x3fff, URZ, 0xc0, !UPT ;  /* 0x00003fff09097892 */ /* 0x000fe2000f8ec03f */
[----:B------:R-:W-:Y:S01]  /*1fe0*/  ISETP.GT.AND P1, PT, R7, 0x8, PT ;  /* 0x000000080700780c */ /* 0x000fe20003f24270 */
[----:B------:R-:W-:Y:S01]  /*1ff0*/  ULDC UR10, c[0x0][0x75c] ;  /* 0x0001d700000a7ab9 */ /* 0x000fe20000000800 */
[----:B------:R-:W-:Y:S01]  /*2000*/  IMAD R236, R0, 0x300, R12 ;  /* 0x0000030000ec7824 */ /* 0x000fe200078e020c */
[----:B------:R-:W-:Y:S01]  /*2010*/  ULOP3.LUT UR9, UR9, 0x10000, URZ, 0xfc, !UPT ;  /* 0x0001000009097892 */ /* 0x000fe2000f8efc3f */
[----:B------:R-:W-:Y:S01]  /*2020*/  FMUL.FTZ R192, R72, UR10 ;  /* 0x0000000a48c07c20 */ /* 0x000fe20008410000 */
[----:B------:R-:W-:Y:S01]  /*2030*/  FMUL.FTZ R72, R79, UR10 ;  /* 0x0000000a4f487c20 */ /* 0x000fe20008410000 */
[----:B------:R-:W-:Y:S01]  /*2040*/  FMUL.FTZ R79, R86, UR10 ;  /* 0x0000000a564f7c20 */ /* 0x000fe20008410000 */
[----:B------:R-:W-:Y:S01]  /*2050*/  FMUL.FTZ R86, R93, UR10 ;  /* 0x0000000a5d567c20 */ /* 0x000fe20008410000 */
[----:B------:R-:W-:Y:S01]  /*2060*/  FMUL.FTZ R23, R78, UR10 ;  /* 0x0000000a4e177c20 */ /* 0x000fe20008410000 */
[----:B------:R-:W1:Y:S01]  /*2070*/  LDC R93, c[0x0][0x280] ;  /* 0x0000a000ff5d7b82 */ /* 0x000e620000000800 */
[----:B------:R-:W-:Y:S01]  /*2080*/  UMOV UR4, UR9 ;  /* 0x0000000900047c82 */ /* 0x000fe20008000000 */
[----:B------:R-:W-:Y:S01]  /*2090*/  UMOV UR6, UR8 ;  /* 0x0000000800067c82 */ /* 0x000fe20008000000 */
[----:B------:R-:W-:Y:S01]  /*20a0*/  FMUL.FTZ R18, R73, UR10 ;  /* 0x0000000a49127c20 */ /* 0x000fe20008410000 */
[----:B------:R-:W-:Y:S01]  /*20b0*/  HGMMA.64x96x16.F32.BF16 R24, gdesc[UR4], RZ, !UPT, gsb0 ;  /* 0x01600000041879f0 */ /* 0x000fe2000c0018ff */
        /* <DEDUP_REMOVED lines=9> */
[----:B------:R-:W-:Y:S01]  /*2150*/  FMUL.FTZ R20, R75, UR10 ;  /* 0x0000000a4b147c20 */ /* 0x000fe20008410000 */
[----:B------:R-:W-:Y:S01]  /*2160*/  FMUL.FTZ R74, R81, UR10 ;  /* 0x0000000a514a7c20 */ /* 0x000fe20008410000 */
[----:B------:R-:W-:Y:S01]  /*2170*/  FMUL.FTZ R77, R84, UR10 ;  /* 0x0000000a544d7c20 */ /* 0x000fe20008410000 */
[----:B------:R-:W5:Y:S01]  /*2180*/  MUFU.TANH R192, R192 ;  /* 0x000000c000c07308 */ /* 0x000f620000002400 */
[----:B------:R-:W-:Y:S01]  /*2190*/  FMUL.FTZ R75, R82, UR10 ;  /* 0x0000000a524b7c20 */ /* 0x000fe20008410000 */
[----:B------:R-:W-:Y:S01]  /*21a0*/  FMUL.FTZ R82, R89, UR10 ;  /* 0x0000000a59527c20 */ /* 0x000fe20008410000 */
[----:B------:R-:W-:Y:S01]  /*21b0*/  FMUL.FTZ R185, R100, UR10 ;  /* 0x0000000a64b97c20 */ /* 0x000fe20008410000 */
[----:B------:R-:W-:Y:S01]  /*21c0*/  FMUL.FTZ R188, R103, UR10 ;  /* 0x0000000a67bc7c20 */ /* 0x000fe20008410000 */
[----:B------:R-:W-:Y:S01]  /*21d0*/  FMUL.FTZ R186, R101, UR10 ;  /* 0x0000000a65ba7c20 */ /* 0x000fe20008410000 */
[----:B--2---:R-:W-:Y:S01]  /*21e0*/  FMUL.FTZ R21, R76, UR10 ;  /* 0x0000000a4c157c20 */ /* 0x004fe20008410000 */
[----:B-1----:R-:W-:Y:S01]  /*21f0*/  IMAD R92, R16, -0x60, R93 ;  /* 0xffffffa0105c7824 */ /* 0x002fe200078e025d */
[----:B------:R-:W1:Y:S01]  /*2200*/  MUFU.TANH R18, R18 ;  /* 0x0000001200127308 */ /* 0x000e620000002400 */
[----:B------:R-:W-:Y:S01]  /*2210*/  FMUL.FTZ R191, R113, UR10 ;  /* 0x0000000a71bf7c20 */ /* 0x000fe20008410000 */
[----:B------:R-:W-:Y:S01]  /*2220*/  FMUL.FTZ R76, R83, UR10 ;  /* 0x0000000a534c7c20 */ /* 0x000fe20008410000 */
[----:B------:R-:W-:-:S02]  /*2230*/  IMAD R92, R3, -0x2, R92 ;  /* 0xfffffffe035c7824 */ /* 0x000fc400078e025c */
[----:B------:R-:W-:Y:S01]  /*2240*/  FMUL.FTZ R80, R87, UR10 ;  /* 0x0000000a57507c20 */ /* 0x000fe20008410000 */
[----:B------:R-:W-:Y:S01]  /*2250*/  FMUL.FTZ R83, R90, UR10 ;  /* 0x0000000a5a537c20 */ /* 0x000fe20008410000 */
[----:B------:R-:W-:Y:S01]  /*2260*/  FMUL.FTZ R87, R94, UR10 ;  /* 0x0000000a5e577c20 */ /* 0x000fe20008410000 */
[----:B------:R-:W-:Y:S01]  /*2270*/  IMAD.IADD R92, R92, 0x1, -R7 ;  /* 0x000000015c5c7824 */ /* 0x000fe200078e0a07 */
[----:B------:R-:W2:Y:S01]  /*2280*/  MUFU.TANH R73, R73 ;  /* 0x0000004900497308 */ /* 0x000ea20000002400 */
[----:B------:R-:W-:Y:S01]  /*2290*/  FMUL.FTZ R90, R97, UR10 ;  /* 0x0000000a615a7c20 */ /* 0x000fe20008410000 */
[----:B------:R-:W-:Y:S01]  /*22a0*/  FMUL.FTZ R81, R88, UR10 ;  /* 0x0000000a58517c20 */ /* 0x000fe20008410000 */
[----:B------:R-:W-:Y:S01]  /*22b0*/  FMUL.FTZ R189, R104, UR10 ;  /* 0x0000000a68bd7c20 */ /* 0x000fe20008410000 */
[C---:B------:R-:W-:Y:S01]  /*22c0*/  SEL R103, R92.reuse, 0x60, P2 ;  /* 0x000000605c677807 */ /* 0x040fe20001000000 */
[----:B------:R-:W-:Y:S01]  /*22d0*/  FMUL.FTZ R88, R95, UR10 ;  /* 0x0000000a5f587c20 */ /* 0x000fe20008410000 */
[----:B------:R-:W-:Y:S01]  /*22e0*/  IADD3 R97, R92, 0x8, RZ ;  /* 0x000000085c617810 */ /* 0x000fe20007ffe0ff */
[----:B---3--:R-:W3:Y:S01]  /*22f0*/  SHFL.IDX PT, R104, R15, R6, 0x1f ;  /* 0x00001f060f687589 */ /* 0x008ee200000e0000 */
[----:B------:R-:W4:Y:S01]  /*2300*/  MUFU.TANH R74, R74 ;  /* 0x0000004a004a7308 */ /* 0x000f220000002400 */
[----:B------:R-:W-:Y:S01]  /*2310*/  ISETP.GT.AND P6, PT, R103, RZ, PT ;  /* 0x000000ff6700720c */ /* 0x000fe20003fc4270 */
[----:B------:R-:W-:Y:S01]  /*2320*/  FMUL.FTZ R84, R91, UR10 ;  /* 0x0000000a5b547c20 */ /* 0x000fe20008410000 */
[C---:B------:R-:W-:Y:S01]  /*2330*/  ISETP.GT.AND P5, PT, R103.reuse, 0x1, PT ;  /* 0x000000016700780c */ /* 0x040fe20003fa4270 */
[----:B------:R-:W-:Y:S01]  /*2340*/  FMUL.FTZ R91, R98, UR10 ;  /* 0x0000000a625b7c20 */ /* 0x000fe20008410000 */
[----:B------:R-:W-:Y:S01]  /*2350*/  ISETP.GT.AND P4, PT, R103, 0x10, PT ;  /* 0x000000106700780c */ /* 0x000fe20003f84270 */
[----:B------:R-:W-:Y:S01]  /*2360*/  FMUL.FTZ R89, R96, UR10 ;  /* 0x0000000a60597c20 */ /* 0x000fe20008410000 */
[----:B-----5:R-:W-:Y:S01]  /*2370*/  FSEL R113, R192, -INF , !P6 ;  /* 0xff800000c0717808 */ /* 0x020fe20007000000 */
[----:B------:R-:W5:Y:S01]  /*2380*/  MUFU.TANH R77, R77 ;  /* 0x0000004d004d7308 */ /* 0x000f620000002400 */
[----:B-1----:R-:W-:Y:S01]  /*2390*/  FSEL R197, R18, -INF , !P5 ;  /* 0xff80000012c57808 */ /* 0x002fe20006800000 */
[----:B------:R-:W-:Y:S01]  /*23a0*/  FMUL.FTZ R184, R99, UR10 ;  /* 0x0000000a63b87c20 */ /* 0x000fe20008410000 */
[C---:B------:R-:W-:Y:S01]  /*23b0*/  ISETP.GT.AND P6, PT, R103.reuse, 0x11, PT ;  /* 0x000000116700780c */ /* 0x040fe20003fc4270 */
[----:B------:R-:W-:Y:S01]  /*23c0*/  FMUL.FTZ R187, R102, UR10 ;  /* 0x0000000a66bb7c20 */ /* 0x000fe20008410000 */
[----:B------:R-:W-:Y:S01]  /*23d0*/  ISETP.GT.AND P5, PT, R103, 0x18, PT ;  /* 0x000000186700780c */ /* 0x000fe20003fa4270 */
[----:B------:R-:W-:Y:S01]  /*23e0*/  FMUL.FTZ R105, R105, UR10 ;  /* 0x0000000a69697c20 */ /* 0x000fe20008410000 */
[----:B--2---:R-:W-:Y:S01]  /*23f0*/  FSEL R94, R73, -INF , !P4 ;  /* 0xff800000495e7808 */ /* 0x004fe20006000000 */
[----:B------:R-:W1:Y:S01]  /*2400*/  MUFU.TANH R82, R82 ;  /* 0x0000005200527308 */ /* 0x000e620000002400 */
[----:B------:R-:W-:Y:S01]  /*2410*/  ISETP.GT.AND P4, PT, R103, 0x21, PT ;  /* 0x000000216700780c */ /* 0x000fe20003f84270 */
[----:B------:R-:W-:Y:S01]  /*2420*/  FMUL.FTZ R108, R108, UR10 ;  /* 0x0000000a6c6c7c20 */ /* 0x000fe20008410000 */
[----:B----4-:R-:W-:Y:S01]  /*2430*/  FSEL R93, R74, -INF , !P6 ;  /* 0xff8000004a5d7808 */ /* 0x010fe20007000000 */
[----:B------:R-:W-:Y:S01]  /*2440*/  FMUL.FTZ R109, R109, UR10 ;  /* 0x0000000a6d6d7c20 */ /* 0x000fe20008410000 */
[----:B------:R-:W-:Y:S01]  /*2450*/  ISETP.GT.AND P6, PT, R103, 0x28, PT ;  /* 0x000000286700780c */ /* 0x000fe20003fc4270 */
[----:B------:R-:W-:Y:S01]  /*2460*/  FMUL.FTZ R106, R106, UR10 ;  /* 0x0000000a6a6a7c20 */ /* 0x000fe20008410000 */
[----:B------:R-:W-:Y:S01]  /*2470*/  SEL R193, R97, 0x60, P1 ;  /* 0x0000006061c17807 */ /* 0x000fe20000800000 */
[----:B------:R-:W2:Y:S01]  /*2480*/  MUFU.TANH R85, R85 ;  /* 0x0000005500557308 */ /* 0x000ea20000002400 */
[----:B-----5:R-:W-:Y:S01]  /*2490*/  FSEL R95, R77, -INF , !P5 ;  /* 0xff8000004d5f7808 */ /* 0x020fe20006800000 */
[----:B------:R-:W-:Y:S01]  /*24a0*/  FMUL.FTZ R107, R107, UR10 ;  /* 0x0000000a6b6b7c20 */ /* 0x000fe20008410000 */
[C---:B------:R-:W-:Y:S01]  /*24b0*/  ISETP.GT.AND P5, PT, R103.reuse, 0x29, PT ;  /* 0x000000296700780c */ /* 0x040fe20003fa4270 */
[----:B------:R-:W-:Y:S01]  /*24c0*/  FMUL.FTZ R112, R112, UR10 ;  /* 0x0000000a70707c20 */ /* 0x000fe20008410000 */
[C---:B------:R-:W-:Y:S01]  /*24d0*/  ISETP.GT.AND P3, PT, R103.reuse, 0x8, PT ;  /* 0x000000086700780c */ /* 0x040fe20003f64270 */
[----:B------:R-:W-:Y:S01]  /*24e0*/  FMUL.FTZ R110, R110, UR10 ;  /* 0x0000000a6e6e7c20 */ /* 0x000fe20008410000 */
[----:B------:R-:W-:Y:S01]  /*24f0*/  ISETP.GT.AND P2, PT, R103, 0x9, PT ;  /* 0x000000096700780c */ /* 0x000fe20003f44270 */
[----:B------:R-:W4:Y:S01]  /*2500*/  MUFU.TANH R86, R86 ;  /* 0x0000005600567308 */ /* 0x000f220000002400 */
[----:B-1----:R-:W-:Y:S01]  /*2510*/  FSEL R98, R82, -INF , !P4 ;  /* 0xff80000052627808 */ /* 0x002fe20006000000 */
[----:B------:R-:W-:Y:S01]  /*2520*/  FMUL.FTZ R111, R111, UR10 ;  /* 0x0000000a6f6f7c20 */ /* 0x000fe20008410000 */
[C---:B------:R-:W-:Y:S01]  /*2530*/  ISETP.GT.AND P4, PT, R103.reuse, 0x38, PT ;  /* 0x000000386700780c */ /* 0x040fe20003f84270 */
[----:B------:R-:W-:Y:S01]  /*2540*/  FMUL.FTZ R114, R114, UR10 ;  /* 0x0000000a72727c20 */ /* 0x000fe20008410000 */
[----:B------:R-:W-:Y:S01]  /*2550*/  ISETP.GT.AND P1, PT, R103, 0x40, PT ;  /* 0x000000406700780c */ /* 0x000fe20003f24270 */
[----:B------:R-:W-:Y:S01]  /*2560*/  FFMA.FTZ R192, -R192, R192, 1 ;  /* 0x3f800000c0c07423 */ /* 0x000fe200000101c0 */
[----:B------:R-:W-:Y:S01]  /*2570*/  FMUL.FTZ R194, R117, UR10 ;  /* 0x0000000a75c27c20 */ /* 0x000fe20008410000 */
[----:B------:R-:W1:Y:S01]  /*2580*/  MUFU.TANH R185, R185 ;  /* 0x000000b900b97308 */ /* 0x000e620000002400 */
[----:B--2---:R-:W-:Y:S01]  /*2590*/  FSEL R96, R85, -INF , !P6 ;  /* 0xff80000055607808 */ /* 0x004fe20007000000 */
[----:B------:R-:W-:Y:S01]  /*25a0*/  VIADD R117, R6, 0x8 ;  /* 0x0000000806757836 */ /* 0x000fe20000000000 */
[----:B------:R-:W-:Y:S01]  /*25b0*/  ISETP.GT.AND P6, PT, R103, 0x39, PT ;  /* 0x000000396700780c */ /* 0x000fe20003fc4270 */
[----:B------:R-:W-:Y:S01]  /*25c0*/  FMUL.FTZ R201, R119, UR10 ;  /* 0x0000000a77c97c20 */ /* 0x000fe20008410000 */
[----:B------:R-:W-:Y:S01]  /*25d0*/  FMUL.FTZ R196, R118, UR10 ;  /* 0x0000000a76c47c20 */ /* 0x000fe20008410000 */
[----:B------:R-:W-:Y:S01]  /*25e0*/  IADD3 R118, R6, 0xc, RZ ;  /* 0x0000000c06767810 */ /* 0x000fe20007ffe0ff */
[----:B------:R-:W2:Y:S01]  /*25f0*/  SHFL.IDX PT, R228, R15, R117, 0x1f ;  /* 0x00001f750fe47589 */ /* 0x000ea200000e0000 */
[----:B------:R-:W5:Y:S01]  /*2600*/  MUFU.TANH R19, R19 ;  /* 0x0000001300137308 */ /* 0x000f620000002400 */
[----:B----4-:R-:W-:Y:S01]  /*2610*/  FSEL R97, R86, -INF , !P5 ;  /* 0xff80000056617808 */ /* 0x010fe20006800000 */
[----:B------:R-:W-:Y:S01]  /*2620*/  FMUL.FTZ R115, R115, UR10 ;  /* 0x0000000a73737c20 */ /* 0x000fe20008410000 */
[----:B------:R-:W-:Y:S01]  /*2630*/  ISETP.GT.AND P5, PT, R193, RZ, PT ;  /* 0x000000ffc100720c */ /* 0x000fe20003fa4270 */
[----:B------:R-:W4:Y:S04]  /*2640*/  SHFL.IDX PT, R225, R15, R118, 0x1f ;  /* 0x00001f760fe17589 */ /* 0x000f2800000e0000 */
[----:B------:R-:W3:Y:S01]  /*2650*/  MUFU.TANH R186, R186 ;  /* 0x000000ba00ba7308 */ /* 0x000ee20000002400 */
[----:B-1----:R-:W-:-:S02]  /*2660*/  FSEL R100, R185, -INF , !P4 ;  /* 0xff800000b9647808 */ /* 0x002fc40006000000 */
[----:B------:R-:W-:-:S05]  /*2670*/  ISETP.GT.AND P4, PT, R193, 0x1, PT ;  /* 0x00000001c100780c */ /* 0x000fca0003f84270 */
[----:B------:R-:W1:Y:S01]  /*2680*/  MUFU.TANH R20, R20 ;  /* 0x0000001400147308 */ /* 0x000e620000002400 */
[----:B------:R-:W-:Y:S02]  /*2690*/  WARPGROUP.DEPBAR.LE gsb0, 0x0 ;  /* 0x00008000000079c5 */ /* 0x000fe40000010000 */
[----:B------:R-:W-:Y:S01]  /*26a0*/  WARPGROUP.ARRIVE ;  /* 0x00000000000079c5 */ /* 0x000fe20000000000 */
[C---:B-----5:R-:W-:Y:S01]  /*26b0*/  FSEL R226, R19.reuse, -INF , !P5 ;  /* 0xff80000013e27808 */ /* 0x060fe20006800000 */
[----:B------:R-:W-:Y:S01]  /*26c0*/  FFMA.FTZ R19, -R19, R19, 1 ;  /* 0x3f80000013137423 */ /* 0x000fe20000010113 */
[C---:B------:R-:W-:Y:S02]  /*26d0*/  ISETP.GT.AND P5, PT, R193.reuse, 0x9, PT ;  /* 0x00000009c100780c */ /* 0x040fe40003fa4270 */
[----:B------:R-:W5:Y:S01]  /*26e0*/  MUFU.TANH R23, R23 ;  /* 0x0000001700177308 */ /* 0x000f620000002400 */
[----:B------:R-:W-:Y:S01]  /*26f0*/  HGMMA.64x96x16.F32.BF16 R24, gdesc[UR4], R24, gsb0 ;  /* 0x01600000041879f0 */ /* 0x000fe20008001818 */
[----:B------:R-:W-:Y:S01]  /*2700*/  UIADD3 UR6, UR8, 0x4, URZ ;  /* 0x0000000408067890 */ /* 0x000fe2000fffe03f */
[----:B---3--:R-:W-:Y:S01]  /*2710*/  FSEL R222, R186, -INF , !P6 ;  /* 0xff800000bade7808 */ /* 0x008fe20007000000 */
[----:B------:R-:W-:Y:S01]  /*2720*/  UIADD3 UR4, UR9, 0x4, URZ ;  /* 0x0000000409047890 */ /* 0x000fe2000fffe03f */
[----:B------:R-:W-:Y:S01]  /*2730*/  ISETP.GT.AND P6, PT, R193, 0x8, PT ;  /* 0x00000008c100780c */ /* 0x000fe20003fc4270 */
[----:B------:R-:W-:Y:S01]  /*2740*/  UMOV UR7, 0x40000040 ;  /* 0x4000004000077882 */ /* 0x000fe20000000000 */
[----:B------:R-:W-:Y:S01]  /*2750*/  UMOV UR5, 0x40000040 ;  /* 0x4000004000057882 */ /* 0x000fe20000000000 */
[----:B------:R-:W3:Y:S01]  /*2760*/  MUFU.TANH R72, R72 ;  /* 0x0000004800487308 */ /* 0x000ee20000002400 */
[----:B-1----:R-:W-:-:S02]  /*2770*/  FSEL R224, R20, -INF , !P4 ;  /* 0xff80000014e07808 */ /* 0x002fc40006000000 */
[----:B------:R-:W-:-:S05]  /*2780*/  ISETP.GT.AND P4, PT, R193, 0x10, PT ;  /* 0x00000010c100780c */ /* 0x000fca0003f84270 */
[----:B------:R-:W1:Y:S01]  /*2790*/  MUFU.TANH R75, R75 ;  /* 0x0000004b004b7308 */ /* 0x000e620000002400 */
[----:B-----5:R-:W-:Y:S02]  /*27a0*/  FSEL R219, R23, -INF , !P6 ;  /* 0xff80000017db7808 */ /* 0x020fe40007000000 */
[----:B------:R-:W-:-:S05]  /*27b0*/  ISETP.GT.AND P6, PT, R193, 0x11, PT ;  /* 0x00000011c100780c */ /* 0x000fca0003fc4270 */
[----:B------:R-:W5:Y:S01]  /*27c0*/  MUFU.TANH R21, R21 ;  /* 0x0000001500157308 */ /* 0x000f620000002400 */
[----:B---3--:R-:W-:Y:S02]  /*27d0*/  FSEL R221, R72, -INF , !P5 ;  /* 0xff80000048dd7808 */ /* 0x008fe40006800000 */
[----:B------:R-:W-:-:S05]  /*27e0*/  ISETP.GT.AND P5, PT, R193, 0x18, PT ;  /* 0x00000018c100780c */ /* 0x000fca0003fa4270 */
[----:B------:R-:W3:Y:S01]  /*27f0*/  MUFU.TANH R76, R76 ;  /* 0x0000004c004c7308 */ /* 0x000ee20000002400 */
[----:B-1----:R-:W-:Y:S02]  /*2800*/  FSEL R209, R75, -INF , !P4 ;  /* 0xff8000004bd17808 */ /* 0x002fe40006000000 */
        /* <DEDUP_REMOVED lines=24> */
[----:B------:R-:W-:Y:S01]  /*2990*/  ISETP.GT.AND P5, PT, R193, 0x30, PT ;  /* 0x00000030c100780c */ /* 0x000fe20003fa4270 */
[----:B------:R-:W-:Y:S02]  /*29a0*/  WARPGROUP.DEPBAR.LE gsb0, 0x0 ;  /* 0x00008000000079c5 */ /* 0x000fe40000010000 */
[----:B------:R-:W-:Y:S02]  /*29b0*/  WARPGROUP.ARRIVE ;  /* 0x00000000000079c5 */ /* 0x000fe40000000000 */
[----:B------:R-:W3:Y:S01]  /*29c0*/  MUFU.TANH R88, R88 ;  /* 0x0000005800587308 */ /* 0x000ee20000002400 */
[----:B-1----:R-:W-:Y:S02]  /*29d0*/  FSEL R206, R81, -INF , !P2 ;  /* 0xff80000051ce7808 */ /* 0x002fe40005000000 */
[----:B------:R-:W-:Y:S01]  /*29e0*/  ISETP.GT.AND P2, PT, R103, 0x31, PT ;  /* 0x000000316700780c */ /* 0x000fe20003f44270 */
[----:B------:R-:W-:Y:S01]  /*29f0*/  HGMMA.64x96x16.F32.BF16 R24, gdesc[UR4], R24, gsb0 ;  /* 0x01600000041879f0 */ /* 0x000fe20008001818 */
[----:B------:R-:W-:Y:S01]  /*2a00*/  UIADD3 UR6, UR8, 0x6, URZ ;  /* 0x0000000608067890 */ /* 0x000fe2000fffe03f */
[----:B-----5:R-:W-:Y:S01]  /*2a10*/  FSEL R204, R87, -INF , !P4 ;  /* 0xff80000057cc7808 */ /* 0x020fe20006000000 */
[----:B------:R-:W-:Y:S01]  /*2a20*/  UIADD3 UR4, UR9, 0x6, URZ ;  /* 0x0000000609047890 */ /* 0x000fe2000fffe03f */
[----:B------:R-:W1:Y:S01]  /*2a30*/  MUFU.TANH R89, R89 ;  /* 0x0000005900597308 */ /* 0x000e620000002400 */
[----:B------:R-:W-:Y:S01]  /*2a40*/  UMOV UR7, 0x40000040 ;  /* 0x4000004000077882 */ /* 0x000fe20000000000 */
[----:B------:R-:W-:Y:S01]  /*2a50*/  UMOV UR5, 0x40000040 ;  /* 0x4000004000057882 */ /* 0x000fe20000000000 */
        /* <DEDUP_REMOVED lines=35> */
[----:B-----5:R-:W-:Y:S01]  /*2c90*/  FSEL R214, R106, -INF , !P2 ;  /* 0xff8000006ad67808 */ /* 0x020fe20005000000 */
[----:B------:R-:W-:Y:S02]  /*2ca0*/  WARPGROUP.DEPBAR.LE gsb0, 0x0 ;  /* 0x00008000000079c5 */ /* 0x000fe40000010000 */
[----:B------:R-:W5:Y:S01]  /*2cb0*/  LDS R190, [R190+0x380] ;  /* 0x00038000bebe7984 */ /* 0x000f620000000800 */
[----:B------:R-:W-:Y:S01]  /*2cc0*/  WARPGROUP.ARRIVE ;  /* 0x00000000000079c5 */ /* 0x000fe20000000000 */
[----:B------:R-:W-:Y:S02]  /*2cd0*/  ISETP.GT.AND P2, PT, R193, 0x49, PT ;  /* 0x00000049c100780c */ /* 0x000fe40003f44270 */
[----:B------:R-:W4:Y:S01]  /*2ce0*/  MUFU.TANH R110, R110 ;  /* 0x0000006e006e7308 */ /* 0x000f220000002400 */
[----:B---3--:R-:W-:Y:S02]  /*2cf0*/  FSEL R216, R107, -INF , !P4 ;  /* 0xff8000006bd87808 */ /* 0x008fe40006000000 */
[----:B------:R-:W-:Y:S01]  /*2d00*/  HGMMA.64x96x16.F32.BF16 R24, gdesc[UR4], R24, gsb0 ;  /* 0x01600000041879f0 */ /* 0x000fe20008001818 */
[----:B------:R-:W-:Y:S01]  /*2d10*/  ULDC UR4, c[0x0][0x744] ;  /* 0x0001d10000047ab9 */ /* 0x000fe20000000800 */
[----:B------:R-:W-:Y:S01]  /*2d20*/  ISETP.GT.AND P4, PT, R193, 0x50, PT ;  /* 0x00000050c100780c */ /* 0x000fe20003f84270 */
[----:B------:R-:W-:Y:S01]  /*2d30*/  FFMA.FTZ R113, R113, UR4, -R104 ;  /* 0x0000000471717c23 */ /* 0x000fe20008010868 */
[----:B--2---:R-:W-:Y:S01]  /*2d40*/  FFMA.FTZ R198, R198, UR4, -R228 ;  /* 0x00000004c6c67c23 */ /* 0x004fe200080108e4 */
[----:B------:R-:W2:Y:S01]  /*2d50*/  MUFU.TANH R111, R111 ;  /* 0x0000006f006f7308 */ /* 0x000ea20000002400 */
[----:B-1----:R-:W-:Y:S01]  /*2d60*/  FSEL R220, R112, -INF , !P6 ;  /* 0xff80000070dc7808 */ /* 0x002fe20007000000 */
[----:B------:R-:W-:Y:S01]  /*2d70*/  FFMA.FTZ R104, R226, UR4, -R104 ;  /* 0x00000004e2687c23 */ /* 0x000fe20008010868 */
[----:B------:R-:W-:Y:S01]  /*2d80*/  ISETP.GT.AND P6, PT, R193, 0x48, PT ;  /* 0x00000048c100780c */ /* 0x000fe20003fc4270 */
[----:B----4-:R-:W-:Y:S01]  /*2d90*/  FFMA.FTZ R221, R221, UR4, -R225 ;  /* 0x00000004dddd7c23 */ /* 0x010fe200080108e1 */
[----:B------:R-:W-:-:S02]  /*2da0*/  FFMA.FTZ R219, R219, UR4, -R228 ;  /* 0x00000004dbdb7c23 */ /* 0x000fc400080108e4 */
[----:B------:R-:W1:Y:S01]  /*2db0*/  SHFL.IDX PT, R228, R14, R117, 0x1f ;  /* 0x00001f750ee47589 */ /* 0x000e6200000e0000 */
[----:B------:R-:W-:Y:S01]  /*2dc0*/  MUFU.EX2 R113, R113 ;  /* 0x0000007100717308 */ /* 0x000fe20000000800 */
[----:B------:R-:W-:Y:S02]  /*2dd0*/  FSEL R215, R110, -INF , !P6 ;  /* 0xff8000006ed77808 */ /* 0x000fe40007000000 */
[----:B------:R-:W-:-:S05]  /*2de0*/  ISETP.GT.AND P6, PT, R193, 0x51, PT ;  /* 0x00000051c100780c */ /* 0x000fca0003fc4270 */
[----:B------:R-:W3:Y:S01]  /*2df0*/  MUFU.TANH R114, R114 ;  /* 0x0000007200727308 */ /* 0x000ee20000002400 */
[----:B--2---:R-:W-:Y:S02]  /*2e00*/  FSEL R211, R111, -INF , !P2 ;  /* 0xff8000006fd37808 */ /* 0x004fe40005000000 */
[----:B------:R-:W-:-:S05]  /*2e10*/  ISETP.GT.AND P2, PT, R193, 0x58, PT ;  /* 0x00000058c100780c */ /* 0x000fca0003f44270 */
[----:B------:R-:W-:Y:S01]  /*2e20*/  MUFU.TANH R191, R191 ;  /* 0x000000bf00bf7308 */ /* 0x000fe20000002400 */
[----:B-----5:R-:W2:Y:S01]  /*2e30*/  SHFL.IDX PT, R195, R190, R6, 0x1f ;  /* 0x00001f06bec37589 */ /* 0x020ea200000e0000 */
[----:B-1----:R-:W-:-:S06]  /*2e40*/  FFMA.FTZ R204, R204, UR4, -R228 ;  /* 0x00000004cccc7c23 */ /* 0x002fcc00080108e4 */
[----:B------:R-:W-:Y:S01]  /*2e50*/  MUFU.TANH R115, R115 ;  /* 0x0000007300737308 */ /* 0x000fe20000002400 */
[----:B---3--:R-:W-:Y:S01]  /*2e60*/  FSEL R212, R114, -INF , !P4 ;  /* 0xff80000072d47808 */ /* 0x008fe20006000000 */
[----:B------:R-:W1:Y:S01]  /*2e70*/  SHFL.IDX PT, R232, R190, R118, 0x1f ;  /* 0x00001f76bee87589 */ /* 0x000e6200000e0000 */
[----:B------:R-:W-:Y:S01]  /*2e80*/  ISETP.GT.AND P4, PT, R193, 0x59, PT ;  /* 0x00000059c100780c */ /* 0x000fe20003f84270 */
[----:B------:R-:W-:-:S04]  /*2e90*/  FMUL.FTZ R193, R116, UR10 ;  /* 0x0000000a74c17c20 */ /* 0x000fc80008410000 */
[----:B------:R-:W-:Y:S08]  /*2ea0*/  MUFU.TANH R196, R196 ;  /* 0x000000c400c47308 */ /* 0x000ff00000002400 */
[----:B------:R-:W-:Y:S08]  /*2eb0*/  MUFU.TANH R193, R193 ;  /* 0x000000c100c17308 */ /* 0x000ff00000002400 */
[----:B------:R-:W-:Y:S08]  /*2ec0*/  MUFU.TANH R194, R194 ;  /* 0x000000c200c27308 */ /* 0x000ff00000002400 */
[----:B------:R-:W-:Y:S08]  /*2ed0*/  MUFU.TANH R201, R201 ;  /* 0x000000c900c97308 */ /* 0x000ff00000002400 */
[----:B------:R-:W3:Y:S01]  /*2ee0*/  MUFU.EX2 R104, R104 ;  /* 0x0000006800687308 */ /* 0x000ee20000000800 */
[----:B------:R-:W-:-:S02]  /*2ef0*/  WARPGROUP.DEPBAR.LE gsb0, 0x0 ;  /* 0x00008000000079c5 */ /* 0x000fc40000010000 */
[--C-:B--2---:R-:W-:Y:S01]  /*2f00*/  FADD.FTZ R24, R24, -R195.reuse ;  /* 0x800000c318187221 */ /* 0x104fe20000010000 */
[----:B------:R-:W-:Y:S01]  /*2f10*/  FADD.FTZ R195, R26, -R195 ;  /* 0x800000c31ac37221 */ /* 0x000fe20000010000 */
[----:B------:R-:W-:Y:S01]  /*2f20*/  FFMA.FTZ R26, R200, UR4, -R225 ;  /* 0x00000004c81a7c23 */ /* 0x000fe200080108e1 */
[----:B------:R-:W-:Y:S02]  /*2f30*/  VIADD R200, R6, 0x1c ;  /* 0x0000001c06c87836 */ /* 0x000fe40000000000 */
[----:B------:R-:W-:Y:S01]  /*2f40*/  FMUL.FTZ R199, R113, R24 ;  /* 0x0000001871c77220 */ /* 0x000fe20000410000 */
[----:B------:R-:W-:Y:S03]  /*2f50*/  SHFL.IDX PT, R225, R14, R6, 0x1f ;  /* 0x00001f060ee17589 */ /* 0x000fe600000e0000 */
[----:B------:R-:W-:Y:S01]  /*2f60*/  FMUL.FTZ R116, R192, R199 ;  /* 0x000000c7c0747220 */ /* 0x000fe20000410000 */
[C---:B------:R-:W-:Y:S01]  /*2f70*/  VIADD R192, R6.reuse, 0x4 ;  /* 0x0000000406c07836 */ /* 0x040fe20000000000 */
[----:B------:R-:W2:Y:S01]  /*2f80*/  SHFL.IDX PT, R229, R15, R200, 0x1f ;  /* 0x00001fc80fe57589 */ /* 0x000ea200000e0000 */
[----:B------:R-:W-:-:S03]  /*2f90*/  VIADD R199, R6, 0x10 ;  /* 0x0000001006c77836 */ /* 0x000fc60000000000 */
[----:B------:R-:W-:Y:S01]  /*2fa0*/  LDS R11, [R11+0x380] ;  /* 0x000380000b0b7984 */ /* 0x000fe20000000800 */
[----:B---3--:R-:W-:Y:S01]  /*2fb0*/  FMUL.FTZ R195, R104, R195 ;  /* 0x000000c368c37220 */ /* 0x008fe20000410000 */
[--C-:B-1----:R-:W-:Y:S01]  /*2fc0*/  FADD.FTZ R29, R29, -R232.reuse ;  /* 0x800000e81d1d7221 */ /* 0x102fe20000010000 */
[----:B------:R-:W-:Y:S01]  /*2fd0*/  MUFU.EX2 R26, R26 ;  /* 0x0000001a001a7308 */ /* 0x000fe20000000800 */
[----:B------:R-:W1:Y:S04]  /*2fe0*/  SHFL.IDX PT, R24, R15, R192, 0x1f ;  /* 0x00001fc00f187589 */ /* 0x000e6800000e0000 */
[----:B------:R-:W3:Y:S04]  /*2ff0*/  SHFL.IDX PT, R227, R15, R199, 0x1f ;  /* 0x00001fc70fe37589 */ /* 0x000ee800000e0000 */
[----:B------:R-:W4:Y:S04]  /*3000*/  SHFL.IDX PT, R234, R190, R192, 0x1f ;  /* 0x00001fc0beea7589 */ /* 0x000f2800000e0000 */
[----:B------:R-:W-:Y:S01]  /*3010*/  SHFL.IDX PT, R233, R190, R199, 0x1f ;  /* 0x00001fc7bee97589 */ /* 0x000fe200000e0000 */
[--C-:B--2---:R-:W-:Y:S01]  /*3020*/  FFMA.FTZ R92, R92, UR4, -R229.reuse ;  /* 0x000000045c5c7c23 */ /* 0x104fe200080108e5 */
[----:B------:R-:W-:Y:S01]  /*3030*/  FFMA.FTZ R207, R207, UR4, -R229 ;  /* 0x00000004cfcf7c23 */ /* 0x000fe200080108e5 */
[--C-:B------:R-:W-:Y:S01]  /*3040*/  FFMA.FTZ R229, R206, UR4, -R225.reuse ;  /* 0x00000004cee57c23 */ /* 0x100fe200080108e1 */
[----:B------:R-:W-:Y:S01]  /*3050*/  FFMA.FTZ R206, R223, UR4, -R225 ;  /* 0x00000004dfce7c23 */ /* 0x000fe200080108e1 */
[----:B------:R-:W-:Y:S01]  /*3060*/  FMUL.FTZ R195, R19, R195 ;  /* 0x000000c313c37220 */ /* 0x000fe20000410000 */
[----:B------:R-:W-:Y:S01]  /*3070*/  FADD.FTZ R232, R31, -R232 ;  /* 0x800000e81fe87221 */ /* 0x000fe20000010000 */
[----:B------:R-:W-:Y:S01]  /*3080*/  FFMA.FTZ R76, -R76, R76, 1 ;  /* 0x3f8000004c4c7423 */ /* 0x000fe2000001014c */
[--C-:B-1----:R-:W-:Y:S01]  /*3090*/  FFMA.FTZ R119, R197, UR4, -R24.reuse ;  /* 0x00000004c5777c23 */ /* 0x102fe20008010818 */
[----:B------:R-:W-:Y:S01]  /*30a0*/  FFMA.FTZ R224, R224, UR4, -R24 ;  /* 0x00000004e0e07c23 */ /* 0x000fe20008010818 */
[----:B------:R-:W-:Y:S01]  /*30b0*/  VIADD R197, R6, 0x14 ;  /* 0x0000001406c57836 */ /* 0x000fe20000000000 */
[----:B------:R1:W-:Y:S01]  /*30c0*/  MUFU.EX2 R24, R198 ;  /* 0x000000c600187308 */ /* 0x0003e20000000800 */
[--C-:B---3--:R-:W-:Y:S01]  /*30d0*/  FFMA.FTZ R94, R94, UR4, -R227.reuse ;  /* 0x000000045e5e7c23 */ /* 0x108fe200080108e3 */
[----:B------:R-:W-:-:S02]  /*30e0*/  FFMA.FTZ R209, R209, UR4, -R227 ;  /* 0x00000004d1d17c23 */ /* 0x000fc400080108e3 */
[----:B------:R-:W2:Y:S04]  /*30f0*/  SHFL.IDX PT, R231, R15, R197, 0x1f ;  /* 0x00001fc50fe77589 */ /* 0x000ea800000e0000 */
[----:B------:R-:W3:Y:S01]  /*3100*/  SHFL.IDX PT, R227, R14, R118, 0x1f ;  /* 0x00001f760ee37589 */ /* 0x000ee200000e0000 */
[----:B-1----:R-:W-:Y:S01]  /*3110*/  IADD3 R198, R6, 0x18, RZ ;  /* 0x0000001806c67810 */ /* 0x002fe20007ffe0ff */
[----:B------:R-:W1:Y:S02]  /*3120*/  MUFU.EX2 R19, R224 ;  /* 0x000000e000137308 */ /* 0x000e640000000800 */
[----:B------:R-:W5:Y:S04]  /*3130*/  SHFL.IDX PT, R225, R14, R197, 0x1f ;  /* 0x00001fc50ee17589 */ /* 0x000f6800000e0000 */
[----:B------:R-:W1:Y:S02]  /*3140*/  SHFL.IDX PT, R226, R15, R198, 0x1f ;  /* 0x00001fc60fe27589 */ /* 0x000e6400000e0000 */
[----:B------:R-:W1:Y:S02]  /*3150*/  MUFU.EX2 R31, R219 ;  /* 0x000000db001f7308 */ /* 0x000e640000000800 */
[----:B------:R-:W1:Y:S01]  /*3160*/  SHFL.IDX PT, R15, R14, R192, 0x1f ;  /* 0x00001fc00e0f7589 */ /* 0x000e6200000e0000 */
[----:B----4-:R-:W-:-:S05]  /*3170*/  FADD.FTZ R27, R27, -R234 ;  /* 0x800000ea1b1b7221 */ /* 0x010fca0000010000 */
[----:B------:R-:W4:Y:S01]  /*3180*/  MUFU.EX2 R94, R94 ;  /* 0x0000005e005e7308 */ /* 0x000f220000000800 */
[--C-:B--2---:R-:W-:Y:S01]  /*3190*/  FFMA.FTZ R93, R93, UR4, -R231.reuse ;  /* 0x000000045d5d7c23 */ /* 0x104fe200080108e7 */
[----:B------:R-:W-:Y:S01]  /*31a0*/  FFMA.FTZ R208, R208, UR4, -R231 ;  /* 0x00000004d0d07c23 */ /* 0x000fe200080108e7 */
[----:B------:R-:W-:Y:S01]  /*31b0*/  FFMA.FTZ R231, R96, UR4, -R228 ;  /* 0x0000000460e77c23 */ /* 0x000fe200080108e4 */
[--C-:B---3--:R-:W-:Y:S01]  /*31c0*/  FFMA.FTZ R97, R97, UR4, -R227.reuse ;  /* 0x0000000461617c23 */ /* 0x108fe200080108e3 */
[----:B------:R-:W-:Y:S01]  /*31d0*/  FFMA.FTZ R203, R203, UR4, -R227 ;  /* 0x00000004cbcb7c23 */ /* 0x000fe200080108e3 */
[----:B------:R-:W2:Y:S02]  /*31e0*/  SHFL.IDX PT, R228, R13, R192, 0x1f ;  /* 0x00001fc00de47589 */ /* 0x000ea400000e0000 */
[----:B------:R-:W3:Y:S01]  /*31f0*/  MUFU.EX2 R209, R209 ;  /* 0x000000d100d17308 */ /* 0x000ee20000000800 */
[--C-:B-----5:R-:W-:Y:S01]  /*3200*/  FFMA.FTZ R99, R99, UR4, -R225.reuse ;  /* 0x0000000463637c23 */ /* 0x120fe200080108e1 */
[----:B------:R-:W-:Y:S01]  /*3210*/  FFMA.FTZ R217, R217, UR4, -R225 ;  /* 0x00000004d9d97c23 */ /* 0x000fe200080108e1 */
[----:B------:R-:W5:Y:S01]  /*3220*/  SHFL.IDX PT, R227, R13, R117, 0x1f ;  /* 0x00001f750de37589 */ /* 0x000f6200000e0000 */
[--C-:B-1----:R-:W-:Y:S01]  /*3230*/  FFMA.FTZ R95, R95, UR4, -R226.reuse ;  /* 0x000000045f5f7c23 */ /* 0x102fe200080108e2 */
[----:B------:R-:W-:-:S02]  /*3240*/  FFMA.FTZ R205, R205, UR4, -R226 ;  /* 0x00000004cdcd7c23 */ /* 0x000fc400080108e2 */
[----:B------:R-:W1:Y:S01]  /*3250*/  SHFL.IDX PT, R225, R13, R199, 0x1f ;  /* 0x00001fc70de17589 */ /* 0x000e6200000e0000 */
[----:B------:R-:W3:Y:S01]  /*3260*/  MUFU.EX2 R93, R93 ;  /* 0x0000005d005d7308 */ /* 0x000ee20000000800 */
[--C-:B------:R-:W-:Y:S01]  /*3270*/  FFMA.FTZ R223, R98, UR4, -R15.reuse ;  /* 0x0000000462df7c23 */ /* 0x100fe2000801080f */
[----:B------:R-:W-:Y:S01]  /*3280*/  FFMA.FTZ R202, R202, UR4, -R15 ;  /* 0x00000004caca7c23 */ /* 0x000fe2000801080f */
[----:B------:R-:W4:Y:S04]  /*3290*/  SHFL.IDX PT, R226, R14, R199, 0x1f ;  /* 0x00001fc70ee27589 */ /* 0x000f2800000e0000 */
[----:B------:R-:W3:Y:S01]  /*32a0*/  SHFL.IDX PT, R98, R14, R198, 0x1f ;  /* 0x00001fc60e627589 */ /* 0x000ee200000e0000 */
[----:B------:R5:W-:Y:S01]  /*32b0*/  MUFU.EX2 R96, R223 ;  /* 0x000000df00607308 */ /* 0x000be20000000800 */
[----:B--2---:R-:W-:-:S07]  /*32c0*/  FFMA.FTZ R102, R102, UR4, -R228 ;  /* 0x0000000466667c23 */ /* 0x004fce00080108e4 */
[----:B------:R2:W-:Y:S01]  /*32d0*/  MUFU.EX2 R15, R229 ;  /* 0x000000e5000f7308 */ /* 0x0005e20000000800 */
[----:B-----5:R-:W5:Y:S01]  /*32e0*/  SHFL.IDX PT, R223, R13, R6, 0x1f ;  /* 0x00001f060ddf7589 */ /* 0x020f6200000e0000 */
[----:B------:R-:W-:Y:S01]  /*32f0*/  FFMA.FTZ R216, R216, UR4, -R228 ;  /* 0x00000004d8d87c23 */ /* 0x000fe200080108e4 */
[--C-:B------:R-:W-:Y:S01]  /*3300*/  FFMA.FTZ R103, R103, UR4, -R227.reuse ;  /* 0x0000000467677c23 */ /* 0x100fe200080108e3 */
[----:B------:R-:W-:Y:S01]  /*3310*/  FFMA.FTZ R215, R215, UR4, -R227 ;  /* 0x00000004d7d77c23 */ /* 0x000fe200080108e3 */
[----:B------:R-:W-:Y:S01]  /*3320*/  FSEL R228, R193, -INF , !P1 ;  /* 0xff800000c1e47808 */ /* 0x000fe20004800000 */
[----:B------:R-:W5:Y:S01]  /*3330*/  SHFL.IDX PT, R227, R13, R198, 0x1f ;  /* 0x00001fc60de37589 */ /* 0x000f6200000e0000 */
[--C-:B-1----:R-:W-:Y:S01]  /*3340*/  FFMA.FTZ R220, R220, UR4, -R225.reuse ;  /* 0x00000004dcdc7c23 */ /* 0x102fe200080108e1 */
[----:B------:R-:W-:Y:S01]  /*3350*/  FFMA.FTZ R212, R212, UR4, -R225 ;  /* 0x00000004d4d47c23 */ /* 0x000fe200080108e1 */
[----:B------:R-:W-:Y:S01]  /*3360*/  FSEL R225, R115, -INF , !P6 ;  /* 0xff80000073e17808 */ /* 0x000fe20007000000 */
[----:B--2---:R1:W2:Y:S01]  /*3370*/  SHFL.IDX PT, R229, R14, R200, 0x1f ;  /* 0x00001fc80ee57589 */ /* 0x0042a200000e0000 */
[--C-:B----4-:R-:W-:Y:S01]  /*3380*/  FFMA.FTZ R230, R230, UR4, -R226.reuse ;  /* 0x00000004e6e67c23 */ /* 0x110fe200080108e2 */
[----:B------:R-:W-:Y:S01]  /*3390*/  FFMA.FTZ R218, R218, UR4, -R226 ;  /* 0x00000004dada7c23 */ /* 0x000fe200080108e2 */
[----:B------:R-:W4:Y:S01]  /*33a0*/  MUFU.EX2 R208, R208 ;  /* 0x000000d000d07308 */ /* 0x000f220000000800 */
[----:B------:R-:W4:Y:S01]  /*33b0*/  SHFL.IDX PT, R226, R13, R118, 0x1f ;  /* 0x00001f760de27589 */ /* 0x000f2200000e0000 */
[--C-:B---3--:R-:W-:Y:S01]  /*33c0*/  FFMA.FTZ R100, R100, UR4, -R98.reuse ;  /* 0x0000000464647c23 */ /* 0x108fe20008010862 */
[----:B------:R-:W-:-:S05]  /*33d0*/  FFMA.FTZ R213, R213, UR4, -R98 ;  /* 0x00000004d5d57c23 */ /* 0x000fca0008010862 */
[----:B-1----:R1:W-:Y:S01]  /*33e0*/  MUFU.EX2 R14, R231 ;  /* 0x000000e7000e7308 */ /* 0x0023e20000000800 */
[--C-:B-----5:R-:W-:Y:S01]  /*33f0*/  FFMA.FTZ R101, R101, UR4, -R223.reuse ;  /* 0x0000000465657c23 */ /* 0x120fe200080108df */
[----:B------:R-:W-:Y:S02]  /*3400*/  FFMA.FTZ R214, R214, UR4, -R223 ;  /* 0x00000004d6d67c23 */ /* 0x000fe400080108df */
[----:B------:R-:W3:Y:S04]  /*3410*/  SHFL.IDX PT, R223, R13, R197, 0x1f ;  /* 0x00001fc50ddf7589 */ /* 0x000ee800000e0000 */
[----:B------:R5:W-:Y:S01]  /*3420*/  MUFU.EX2 R98, R230 ;  /* 0x000000e600627308 */ /* 0x000be20000000800 */
[----:B------:R-:W-:Y:S01]  /*3430*/  FFMA.FTZ R228, R228, UR4, -R227 ;  /* 0x00000004e4e47c23 */ /* 0x000fe200080108e3 */
[----:B-1----:R-:W-:Y:S01]  /*3440*/  SHFL.IDX PT, R231, R190, R117, 0x1f ;  /* 0x00001f75bee77589 */ /* 0x002fe200000e0000 */
[--C-:B--2---:R-:W-:Y:S01]  /*3450*/  FFMA.FTZ R222, R222, UR4, -R229.reuse ;  /* 0x00000004dede7c23 */ /* 0x104fe200080108e5 */
[----:B------:R-:W-:Y:S01]  /*3460*/  FFMA.FTZ R210, R210, UR4, -R229 ;  /* 0x00000004d2d27c23 */ /* 0x000fe200080108e5 */
[----:B------:R-:W-:Y:S01]  /*3470*/  FSEL R229, R201, -INF , !P4 ;  /* 0xff800000c9e57808 */ /* 0x000fe20006000000 */
[----:B------:R-:W-:Y:S01]  /*3480*/  FFMA.FTZ R219, -R18, R18, 1 ;  /* 0x3f80000012db7423 */ /* 0x000fe20000010112 */
[--C-:B----4-:R-:W-:Y:S01]  /*3490*/  FFMA.FTZ R235, R235, UR4, -R226.reuse ;  /* 0x00000004ebeb7c23 */ /* 0x110fe200080108e2 */
[----:B------:R-:W-:Y:S01]  /*34a0*/  FFMA.FTZ R211, R211, UR4, -R226 ;  /* 0x00000004d3d37c23 */ /* 0x000fe200080108e2 */
[----:B-----5:R-:W-:Y:S01]  /*34b0*/  SHFL.IDX PT, R230, R190, R197, 0x1f ;  /* 0x00001fc5bee67589 */ /* 0x020fe200000e0000 */
[--C-:B------:R-:W-:Y:S01]  /*34c0*/  FADD.FTZ R32, R32, -R233.reuse ;  /* 0x800000e920207221 */ /* 0x100fe20000010000 */
[----:B------:R1:W-:Y:S02]  /*34d0*/  MUFU.EX2 R12, R235 ;  /* 0x000000eb000c7308 */ /* 0x0003e40000000800 */
[----:B------:R2:W4:Y:S01]  /*34e0*/  SHFL.IDX PT, R226, R13, R200, 0x1f ;  /* 0x00001fc80de27589 */ /* 0x00052200000e0000 */
[----:B------:R-:W-:-:S05]  /*34f0*/  FADD.FTZ R34, R34, -R233 ;  /* 0x800000e922227221 */ /* 0x000fca0000010000 */
[----:B------:R-:W-:Y:S01]  /*3500*/  MUFU.EX2 R95, R95 ;  /* 0x0000005f005f7308 */ /* 0x000fe20000000800 */
[----:B-1----:R-:W5:Y:S07]  /*3510*/  LDL R235, [R1+0x18] ;  /* 0x0000180001eb7983 */ /* 0x002f6e0000100800 */
[----:B--2---:R1:W-:Y:S01]  /*3520*/  MUFU.EX2 R13, R222 ;  /* 0x000000de000d7308 */ /* 0x0043e20000000800 */
[----:B------:R-:W-:-:S07]  /*3530*/  FFMA.FTZ R77, -R77, R77, 1 ;  /* 0x3f8000004d4d7423 */ /* 0x000fce000001014d */
[----:B------:R-:W-:Y:S01]  /*3540*/  MUFU.EX2 R207, R207 ;  /* 0x000000cf00cf7308 */ /* 0x000fe20000000800 */
[----:B-1----:R-:W-:-:S05]  /*3550*/  FSEL R222, R191, -INF , !P5 ;  /* 0xff800000bfde7808 */ /* 0x002fca0006800000 */
[--C-:B---3--:R-:W-:Y:S01]  /*3560*/  FFMA.FTZ R222, R222, UR4, -R223.reuse ;  /* 0x00000004dede7c23 */ /* 0x108fe200080108df */
[----:B------:R-:W-:Y:S01]  /*3570*/  FFMA.FTZ R223, R225, UR4, -R223 ;  /* 0x00000004e1df7c23 */ /* 0x000fe200080108df */
[----:B------:R-:W-:Y:S01]  /*3580*/  FSEL R225, R196, -INF , !P2 ;  /* 0xff800000c4e17808 */ /* 0x000fe20005000000 */
[----:B------:R-:W-:Y:S04]  /*3590*/  MUFU.EX2 R202, R202 ;  /* 0x000000ca00ca7308 */ /* 0x000fe80000000800 */
[----:B------:R-:W-:Y:S01]  /*35a0*/  FFMA.FTZ R227, R225, UR4, -R227 ;  /* 0x00000004e1e37c23 */ /* 0x000fe200080108e3 */
[----:B------:R-:W-:-:S03]  /*35b0*/  FSEL R225, R194, -INF , !P3 ;  /* 0xff800000c2e17808 */ /* 0x000fc60005800000 */
[----:B------:R-:W-:Y:S02]  /*35c0*/  MUFU.EX2 R97, R97 ;  /* 0x0000006100617308 */ /* 0x000fe40000000800 */
[--C-:B----4-:R-:W-:Y:S01]  /*35d0*/  FFMA.FTZ R225, R225, UR4, -R226.reuse ;  /* 0x00000004e1e17c23 */ /* 0x110fe200080108e2 */
[----:B------:R-:W-:Y:S02]  /*35e0*/  FFMA.FTZ R226, R229, UR4, -R226 ;  /* 0x00000004e5e27c23 */ /* 0x000fe400080108e2 */
[----:B------:R-:W-:Y:S03]  /*35f0*/  SHFL.IDX PT, R229, R190, R198, 0x1f ;  /* 0x00001fc6bee57589 */ /* 0x000fe600000e0000 */
[----:B------:R-:W-:Y:S01]  /*3600*/  MUFU.EX2 R218, R218 ;  /* 0x000000da00da7308 */ /* 0x000fe20000000800 */
[----:B------:R-:W1:Y:S01]  /*3610*/  SHFL.IDX PT, R190, R190, R200, 0x1f ;  /* 0x00001fc8bebe7589 */ /* 0x000e6200000e0000 */
[--C-:B------:R-:W-:Y:S01]  /*3620*/  FADD.FTZ R28, R28, -R231.reuse ;  /* 0x800000e71c1c7221 */ /* 0x100fe20000010000 */
[----:B------:R-:W-:Y:S01]  /*3630*/  FADD.FTZ R30, R30, -R231 ;  /* 0x800000e71e1e7221 */ /* 0x000fe20000010000 */
[----:B------:R-:W-:Y:S01]  /*3640*/  FFMA.FTZ R81, -R81, R81, 1 ;  /* 0x3f80000051517423 */ /* 0x000fe20000010151 */
[----:B------:R-:W-:-:S03]  /*3650*/  FFMA.FTZ R82, -R82, R82, 1 ;  /* 0x3f80000052527423 */ /* 0x000fc60000010152 */
[----:B------:R-:W-:Y:S01]  /*3660*/  MUFU.EX2 R206, R206 ;  /* 0x000000ce00ce7308 */ /* 0x000fe20000000800 */
[----:B------:R-:W-:-:S07]  /*3670*/  FFMA.FTZ R91, -R91, R91, 1 ;  /* 0x3f8000005b5b7423 */ /* 0x000fce000001015b */
[----:B------:R-:W-:Y:S08]  /*3680*/  MUFU.EX2 R99, R99 ;  /* 0x0000006300637308 */ /* 0x000ff00000000800 */
[----:B------:R-:W-:Y:S01]  /*3690*/  MUFU.EX2 R217, R217 ;  /* 0x000000d900d97308 */ /* 0x000fe20000000800 */
[--C-:B-1----:R-:W-:Y:S01]  /*36a0*/  FADD.FTZ R37, R37, -R190.reuse ;  /* 0x800000be25257221 */ /* 0x102fe20000010000 */
[----:B------:R-:W-:Y:S01]  /*36b0*/  FADD.FTZ R39, R39, -R190 ;  /* 0x800000be27277221 */ /* 0x000fe20000010000 */
[----:B------:R-:W-:Y:S01]  /*36c0*/  FFMA.FTZ R190, -R21, R21, 1 ;  /* 0x3f80000015be7423 */ /* 0x000fe20000010115 */
[----:B------:R-:W-:Y:S01]  /*36d0*/  FFMA.FTZ R21, -R20, R20, 1 ;  /* 0x3f80000014157423 */ /* 0x000fe20000010114 */
[----:B------:R-:W-:Y:S01]  /*36e0*/  FMUL.FTZ R20, R19, R27 ;  /* 0x0000001b13147220 */ /* 0x000fe20000410000 */
[----:B------:R-:W-:-:S02]  /*36f0*/  FMUL.FTZ R27, R24, R28 ;  /* 0x0000001c181b7220 */ /* 0x000fc40000410000 */
[----:B------:R-:W-:Y:S01]  /*3700*/  MUFU.EX2 R203, R203 ;  /* 0x000000cb00cb7308 */ /* 0x000fe20000000800 */
[----:B------:R-:W-:Y:S01]  /*3710*/  FMUL.FTZ R21, R21, R20 ;  /* 0x0000001415157220 */ /* 0x000fe20000410000 */
[----:B------:R-:W-:Y:S01]  /*3720*/  FMUL.FTZ R20, R190, R27 ;  /* 0x0000001bbe147220 */ /* 0x000fe20000410000 */
[----:B------:R-:W-:Y:S01]  /*3730*/  FFMA.FTZ R27, -R22, R22, 1 ;  /* 0x3f800000161b7423 */ /* 0x000fe20000010116 */
[----:B------:R-:W-:Y:S01]  /*3740*/  FFMA.FTZ R22, -R23, R23, 1 ;  /* 0x3f80000017167423 */ /* 0x000fe20000010117 */
[----:B------:R-:W-:Y:S01]  /*3750*/  FMUL.FTZ R23, R31, R30 ;  /* 0x0000001e1f177220 */ /* 0x000fe20000410000 */
[----:B------:R-:W-:Y:S01]  /*3760*/  FMUL.FTZ R28, R26, R29 ;  /* 0x0000001d1a1c7220 */ /* 0x000fe20000410000 */
[----:B------:R-:W-:Y:S01]  /*3770*/  FFMA.FTZ R30, -R72, R72, 1 ;  /* 0x3f800000481e7423 */ /* 0x000fe20000010148 */
[----:B------:R-:W-:Y:S01]  /*3780*/  MUFU.EX2 R100, R100 ;  /* 0x0000006400647308 */ /* 0x000fe20000000800 */
[----:B------:R-:W-:Y:S01]  /*3790*/  FMUL.FTZ R22, R22, R23 ;  /* 0x0000001716167220 */ /* 0x000fe20000410000 */
[----:B------:R-:W-:Y:S01]  /*37a0*/  FMUL.FTZ R23, R27, R28 ;  /* 0x0000001c1b177220 */ /* 0x000fe20000410000 */
[----:B------:R-:W-:Y:S04]  /*37b0*/  SHFL.IDX PT, R72, R11, R118, 0x1f ;  /* 0x00001f760b487589 */ /* 0x000fe800000e0000 */
[----:B------:R-:W1:Y:S01]  /*37c0*/  SHFL.IDX PT, R28, R11, R192, 0x1f ;  /* 0x00001fc00b1c7589 */ /* 0x000e6200000e0000 */
[----:B------:R-:W2:Y:S01]  /*37d0*/  MUFU.EX2 R18, R221 ;  /* 0x000000dd00127308 */ /* 0x000ea20000000800 */
[----:B------:R-:W-:Y:S01]  /*37e0*/  FFMA.FTZ R29, -R73, R73, 1 ;  /* 0x3f800000491d7423 */ /* 0x000fe20000010149 */
[----:B------:R-:W-:Y:S01]  /*37f0*/  FMUL.FTZ R32, R94, R32 ;  /* 0x000000205e207220 */ /* 0x000fe20000410000 */
[--C-:B------:R-:W-:Y:S01]  /*3800*/  FADD.FTZ R33, R33, -R230.reuse ;  /* 0x800000e621217221 */ /* 0x100fe20000010000 */
[----:B------:R-:W-:Y:S01]  /*3810*/  FMUL.FTZ R73, R209, R34 ;  /* 0x00000022d1497220 */ /* 0x000fe20000410000 */
[----:B------:R-:W-:Y:S01]  /*3820*/  FADD.FTZ R35, R35, -R230 ;  /* 0x800000e623237221 */ /* 0x000fe20000010000 */
[----:B------:R-:W-:Y:S01]  /*3830*/  FMUL.FTZ R29, R29, R32 ;  /* 0x000000201d1d7220 */ /* 0x000fe20000410000 */
[----:B------:R-:W-:Y:S01]  /*3840*/  FFMA.FTZ R32, -R75, R75, 1 ;  /* 0x3f8000004b207423 */ /* 0x000fe2000001014b */
[----:B------:R-:W-:Y:S01]  /*3850*/  FFMA.FTZ R34, -R74, R74, 1 ;  /* 0x3f8000004a227423 */ /* 0x000fe2000001014a */
[----:B------:R-:W-:Y:S01]  /*3860*/  FMUL.FTZ R33, R93, R33 ;  /* 0x000000215d217220 */ /* 0x000fe20000410000 */
[----:B------:R-:W-:Y:S01]  /*3870*/  FMUL.FTZ R35, R208, R35 ;  /* 0x00000023d0237220 */ /* 0x000fe20000410000 */
[----:B------:R-:W-:Y:S01]  /*3880*/  FMUL.FTZ R32, R32, R73 ;  /* 0x0000004920207220 */ /* 0x000fe20000410000 */
[----:B------:R-:W-:Y:S01]  /*3890*/  FADD.FTZ R36, R36, -R229 ;  /* 0x800000e524247221 */ /* 0x000fe20000010000 */
[----:B------:R-:W3:Y:S01]  /*38a0*/  SHFL.IDX PT, R73, R11, R6, 0x1f ;  /* 0x00001f060b497589 */ /* 0x000ee200000e0000 */
[----:B------:R-:W-:Y:S01]  /*38b0*/  FMUL.FTZ R34, R34, R33 ;  /* 0x0000002122227220 */ /* 0x000fe20000410000 */
[----:B------:R-:W-:Y:S01]  /*38c0*/  FMUL.FTZ R33, R76, R35 ;  /* 0x000000234c217220 */ /* 0x000fe20000410000 */
[----:B------:R-:W-:Y:S01]  /*38d0*/  MUFU.EX2 R204, R204 ;  /* 0x000000cc00cc7308 */ /* 0x000fe20000000800 */
[----:B--2---:R-:W-:Y:S01]  /*38e0*/  FMUL.FTZ R27, R18, R232 ;  /* 0x000000e8121b7220 */ /* 0x004fe20000410000 */
[----:B------:R-:W2:Y:S01]  /*38f0*/  SHFL.IDX PT, R76, R11, R197, 0x1f ;  /* 0x00001fc50b4c7589 */ /* 0x000ea200000e0000 */
[----:B------:R-:W-:Y:S01]  /*3900*/  FMUL.FTZ R36, R95, R36 ;  /* 0x000000245f247220 */ /* 0x000fe20000410000 */
[--C-:B-1----:R-:W-:Y:S01]  /*3910*/  FADD.FTZ R41, R41, -R28.reuse ;  /* 0x8000001c29297221 */ /* 0x102fe20000010000 */
[----:B------:R-:W-:Y:S01]  /*3920*/  FADD.FTZ R43, R43, -R28 ;  /* 0x8000001c2b2b7221 */ /* 0x000fe20000010000 */
[--C-:B------:R-:W-:Y:S01]  /*3930*/  FADD.FTZ R28, R45, -R72.reuse ;  /* 0x800000482d1c7221 */ /* 0x100fe20000010000 */
[----:B------:R-:W-:Y:S01]  /*3940*/  FADD.FTZ R72, R47, -R72 ;  /* 0x800000482f487221 */ /* 0x000fe20000010000 */
[----:B------:R-:W-:Y:S01]  /*3950*/  MUFU.EX2 R213, R213 ;  /* 0x000000d500d57308 */ /* 0x000fe20000000800 */
[----:B------:R-:W-:Y:S01]  /*3960*/  LDS R47, [R10+0x380] ;  /* 0x000380000a2f7984 */ /* 0x000fe20000000800 */
[----:B------:R-:W-:Y:S01]  /*3970*/  FMUL.FTZ R30, R30, R27 ;  /* 0x0000001b1e1e7220 */ /* 0x000fe20000410000 */
[----:B------:R-:W-:-:S02]  /*3980*/  FMUL.FTZ R36, R77, R36 ;  /* 0x000000244d247220 */ /* 0x000fc40000410000 */
[----:B------:R-:W1:Y:S03]  /*3990*/  SHFL.IDX PT, R77, R11, R199, 0x1f ;  /* 0x00001fc70b4d7589 */ /* 0x000e6600000e0000 */
[----:B------:R-:W4:Y:S01]  /*39a0*/  MUFU.EX2 R27, R205 ;  /* 0x000000cd001b7308 */ /* 0x000f220000000800 */
[----:B------:R-:W-:Y:S01]  /*39b0*/  FADD.FTZ R38, R38, -R229 ;  /* 0x800000e526267221 */ /* 0x000fe20000010000 */
[----:B------:R-:W-:Y:S01]  /*39c0*/  FFMA.FTZ R35, -R79, R79, 1 ;  /* 0x3f8000004f237423 */ /* 0x000fe2000001014f */
[--C-:B---3--:R-:W-:Y:S01]  /*39d0*/  FADD.FTZ R40, R40, -R73.reuse ;  /* 0x8000004928287221 */ /* 0x108fe20000010000 */
[----:B------:R-:W3:Y:S01]  /*39e0*/  SHFL.IDX PT, R79, R11, R117, 0x1f ;  /* 0x00001f750b4f7589 */ /* 0x000ee200000e0000 */
[----:B------:R-:W-:Y:S01]  /*39f0*/  FADD.FTZ R73, R42, -R73 ;  /* 0x800000492a497221 */ /* 0x000fe20000010000 */
[----:B------:R-:W-:Y:S01]  /*3a00*/  FMUL.FTZ R39, R207, R39 ;  /* 0x00000027cf277220 */ /* 0x000fe20000410000 */
[--C-:B--2---:R-:W-:Y:S01]  /*3a10*/  FADD.FTZ R42, R49, -R76.reuse ;  /* 0x8000004c312a7221 */ /* 0x104fe20000010000 */
[----:B------:R-:W-:Y:S01]  /*3a20*/  FMUL.FTZ R40, R15, R40 ;  /* 0x000000280f287220 */ /* 0x000fe20000410000 */
[----:B------:R-:W-:Y:S01]  /*3a30*/  FMUL.FTZ R49, R96, R41 ;  /* 0x0000002960317220 */ /* 0x000fe20000410000 */
[----:B------:R-:W-:Y:S01]  /*3a40*/  FADD.FTZ R76, R51, -R76 ;  /* 0x8000004c334c7221 */ /* 0x000fe20000010000 */
[----:B------:R-:W-:Y:S01]  /*3a50*/  FFMA.FTZ R84, -R84, R84, 1 ;  /* 0x3f80000054547423 */ /* 0x000fe20000010154 */
[----:B------:R-:W-:Y:S01]  /*3a60*/  MUFU.EX2 R92, R92 ;  /* 0x0000005c005c7308 */ /* 0x000fe20000000800 */
[----:B----4-:R-:W-:Y:S01]  /*3a70*/  FMUL.FTZ R38, R27, R38 ;  /* 0x000000261b267220 */ /* 0x010fe20000410000 */
[----:B------:R-:W2:Y:S01]  /*3a80*/  SHFL.IDX PT, R74, R11, R200, 0x1f ;  /* 0x00001fc80b4a7589 */ /* 0x000ea200000e0000 */
[----:B------:R-:W-:-:S05]  /*3a90*/  FFMA.FTZ R184, -R184, R184, 1 ;  /* 0x3f800000b8b87423 */ /* 0x000fca00000101b8 */
[----:B------:R-:W-:Y:S01]  /*3aa0*/  MUFU.EX2 R101, R101 ;  /* 0x0000006500657308 */ /* 0x000fe20000000800 */
[----:B------:R-:W-:Y:S01]  /*3ab0*/  FMUL.FTZ R35, R35, R38 ;  /* 0x0000002623237220 */ /* 0x000fe20000410000 */
[----:B------:R-:W-:Y:S01]  /*3ac0*/  FFMA.FTZ R38, -R80, R80, 1 ;  /* 0x3f80000050267423 */ /* 0x000fe20000010150 */
[----:B------:R-:W-:Y:S01]  /*3ad0*/  FMUL.FTZ R51, R202, R43 ;  /* 0x0000002bca337220 */ /* 0x000fe20000410000 */
[----:B------:R-:W-:Y:S01]  /*3ae0*/  FMUL.FTZ R43, R81, R40 ;  /* 0x00000028512b7220 */ /* 0x000fe20000410000 */
[----:B------:R-:W-:Y:S01]  /*3af0*/  FMUL.FTZ R40, R82, R49 ;  /* 0x0000003152287220 */ /* 0x000fe20000410000 */
[----:B------:R-:W-:Y:S01]  /*3b00*/  FMUL.FTZ R38, R38, R39 ;  /* 0x0000002726267220 */ /* 0x000fe20000410000 */
[--C-:B-1----:R-:W-:Y:S01]  /*3b10*/  FADD.FTZ R39, R48, -R77.reuse ;  /* 0x8000004d30277221 */ /* 0x102fe20000010000 */
[----:B------:R-:W-:Y:S01]  /*3b20*/  FFMA.FTZ R49, -R86, R86, 1 ;  /* 0x3f80000056317423 */ /* 0x000fe20000010156 */
[----:B------:R-:W-:Y:S01]  /*3b30*/  FMUL.FTZ R28, R97, R28 ;  /* 0x0000001c611c7220 */ /* 0x000fe20000410000 */
[----:B------:R3:W1:Y:S01]  /*3b40*/  SHFL.IDX PT, R75, R11, R198, 0x1f ;  /* 0x00001fc60b4b7589 */ /* 0x00066200000e0000 */
[----:B------:R-:W-:Y:S01]  /*3b50*/  FADD.FTZ R77, R50, -R77 ;  /* 0x8000004d324d7221 */ /* 0x000fe20000010000 */
[----:B------:R-:W-:Y:S01]  /*3b60*/  FFMA.FTZ R50, -R89, R89, 1 ;  /* 0x3f80000059327423 */ /* 0x000fe20000010159 */
[----:B------:R-:W-:Y:S01]  /*3b70*/  FMUL.FTZ R49, R49, R28 ;  /* 0x0000001c31317220 */ /* 0x000fe20000410000 */
[----:B------:R-:W-:Y:S01]  /*3b80*/  FMUL.FTZ R39, R98, R39 ;  /* 0x0000002762277220 */ /* 0x000fe20000410000 */
[----:B------:R-:W-:Y:S01]  /*3b90*/  FMUL.FTZ R28, R218, R77 ;  /* 0x0000004dda1c7220 */ /* 0x000fe20000410000 */
[----:B------:R-:W-:Y:S01]  /*3ba0*/  SHFL.IDX PT, R192, R47, R192, 0x1f ;  /* 0x00001fc02fc07589 */ /* 0x000fe200000e0000 */
[----:B------:R-:W-:Y:S01]  /*3bb0*/  MUFU.EX2 R102, R102 ;  /* 0x0000006600667308 */ /* 0x000fe20000000800 */
[----:B------:R-:W-:Y:S01]  /*3bc0*/  FMUL.FTZ R50, R50, R39 ;  /* 0x0000002732327220 */ /* 0x000fe20000410000 */
[----:B------:R-:W-:Y:S01]  /*3bd0*/  FMUL.FTZ R39, R91, R28 ;  /* 0x0000001c5b277220 */ /* 0x000fe20000410000 */
[----:B------:R-:W4:Y:S01]  /*3be0*/  SHFL.IDX PT, R77, R47, R6, 0x1f ;  /* 0x00001f062f4d7589 */ /* 0x000f2200000e0000 */
[----:B---3--:R-:W-:-:S03]  /*3bf0*/  FADD.FTZ R11, R44, -R79 ;  /* 0x8000004f2c0b7221 */ /* 0x008fc60000010000 */
[----:B------:R-:W3:Y:S01]  /*3c00*/  SHFL.IDX PT, R28, R47, R197, 0x1f ;  /* 0x00001fc52f1c7589 */ /* 0x000ee200000e0000 */
[----:B------:R-:W-:Y:S01]  /*3c10*/  FADD.FTZ R79, R46, -R79 ;  /* 0x8000004f2e4f7221 */ /* 0x000fe20000010000 */
[----:B------:R-:W-:Y:S02]  /*3c20*/  MUFU.EX2 R119, R119 ;  /* 0x0000007700777308 */ /* 0x000fe40000000800 */
[----:B------:R-:W3:Y:S01]  /*3c30*/  SHFL.IDX PT, R199, R47, R199, 0x1f ;  /* 0x00001fc72fc77589 */ /* 0x000ee200000e0000 */
[----:B------:R-:W-:-:S03]  /*3c40*/  FMUL.FTZ R46, R206, R73 ;  /* 0x00000049ce2e7220 */ /* 0x000fc60000410000 */
[----:B------:R-:W3:Y:S01]  /*3c50*/  SHFL.IDX PT, R118, R47, R118, 0x1f ;  /* 0x00001f762f767589 */ /* 0x000ee200000e0000 */
[----:B------:R-:W-:Y:S01]  /*3c60*/  FFMA.FTZ R48, -R85, R85, 1 ;  /* 0x3f80000055307423 */ /* 0x000fe20000010155 */
[----:B------:R-:W-:Y:S01]  /*3c70*/  FMUL.FTZ R11, R14, R11 ;  /* 0x0000000b0e0b7220 */ /* 0x000fe20000410000 */
[----:B------:R-:W-:Y:S01]  /*3c80*/  FFMA.FTZ R83, -R83, R83, 1 ;  /* 0x3f80000053537423 */ /* 0x000fe20000010153 */
[----:B------:R-:W3:Y:S01]  /*3c90*/  SHFL.IDX PT, R117, R47, R117, 0x1f ;  /* 0x00001f752f757589 */ /* 0x000ee200000e0000 */
[----:B------:R-:W3:Y:S03]  /*3ca0*/  MUFU.EX2 R210, R210 ;  /* 0x000000d200d27308 */ /* 0x000ee60000000800 */
[----:B------:R-:W3:Y:S04]  /*3cb0*/  SHFL.IDX PT, R73, R47, R198, 0x1f ;  /* 0x00001fc62f497589 */ /* 0x000ee800000e0000 */
[----:B------:R4:W3:Y:S01]  /*3cc0*/  SHFL.IDX PT, R200, R47, R200, 0x1f ;  /* 0x00001fc82fc87589 */ /* 0x0008e200000e0000 */
[----:B--2---:R-:W-:Y:S01]  /*3cd0*/  FADD.FTZ R44, R53, -R74 ;  /* 0x8000004a352c7221 */ /* 0x004fe20000010000 */
[----:B------:R-:W-:Y:S01]  /*3ce0*/  FMUL.FTZ R48, R48, R11 ;  /* 0x0000000b30307220 */ /* 0x000fe20000410000 */
[----:B------:R-:W-:Y:S01]  /*3cf0*/  FFMA.FTZ R53, -R90, R90, 1 ;  /* 0x3f8000005a357423 */ /* 0x000fe2000001015a */
[----:B------:R-:W-:Y:S01]  /*3d00*/  FMUL.FTZ R42, R99, R42 ;  /* 0x0000002a632a7220 */ /* 0x000fe20000410000 */
[----:B------:R-:W-:Y:S01]  /*3d10*/  FMUL.FTZ R11, R217, R76 ;  /* 0x0000004cd90b7220 */ /* 0x000fe20000410000 */
[----:B------:R-:W2:Y:S01]  /*3d20*/  MUFU.EX2 R223, R223 ;  /* 0x000000df00df7308 */ /* 0x000ea20000000800 */
[----:B------:R-:W-:Y:S01]  /*3d30*/  FMUL.FTZ R10, R84, R51 ;  /* 0x00000033540a7220 */ /* 0x000fe20000410000 */
[----:B------:R-:W-:Y:S01]  /*3d40*/  FFMA.FTZ R51, -R88, R88, 1 ;  /* 0x3f80000058337423 */ /* 0x000fe20000010158 */
[----:B------:R-:W-:Y:S01]  /*3d50*/  FMUL.FTZ R72, R203, R72 ;  /* 0x00000048cb487220 */ /* 0x000fe20000410000 */
[--C-:B-1----:R-:W-:Y:S01]  /*3d60*/  FADD.FTZ R45, R52, -R75.reuse ;  /* 0x8000004b342d7221 */ /* 0x102fe20000010000 */
[----:B------:R-:W-:-:S03]  /*3d70*/  FADD.FTZ R54, R54, -R75 ;  /* 0x8000004b36367221 */ /* 0x000fc60000010000 */
[----:B------:R-:W1:Y:S01]  /*3d80*/  MUFU.EX2 R212, R212 ;  /* 0x000000d400d47308 */ /* 0x000e620000000800 */
[----:B------:R-:W-:Y:S01]  /*3d90*/  FMUL.FTZ R53, R53, R42 ;  /* 0x0000002a35357220 */ /* 0x000fe20000410000 */
[----:B------:R-:W-:Y:S01]  /*3da0*/  FMUL.FTZ R42, R184, R11 ;  /* 0x0000000bb82a7220 */ /* 0x000fe20000410000 */
[----:B------:R-:W-:Y:S01]  /*3db0*/  FMUL.FTZ R75, R13, R44 ;  /* 0x0000002c0d4b7220 */ /* 0x000fe20000410000 */
[----:B------:R-:W-:-:S04]  /*3dc0*/  FMUL.FTZ R51, R51, R72 ;  /* 0x0000004833337220 */ /* 0x000fc80000410000 */
[----:B------:R-:W1:Y:S01]  /*3dd0*/  MUFU.EX2 R220, R220 ;  /* 0x000000dc00dc7308 */ /* 0x000e620000000800 */
[----:B------:R-:W-:Y:S01]  /*3de0*/  FFMA.FTZ R185, -R185, R185, 1 ;  /* 0x3f800000b9b97423 */ /* 0x000fe200000101b9 */
[----:B------:R-:W-:Y:S01]  /*3df0*/  FFMA.FTZ R186, -R186, R186, 1 ;  /* 0x3f800000baba7423 */ /* 0x000fe200000101ba */
[----:B------:R-:W-:Y:S01]  /*3e00*/  FMUL.FTZ R72, R100, R45 ;  /* 0x0000002d64487220 */ /* 0x000fe20000410000 */
[----:B------:R-:W-:-:S04]  /*3e10*/  FADD.FTZ R55, R55, -R74 ;  /* 0x8000004a37377221 */ /* 0x000fc80000010000 */
[----:B------:R-:W-:Y:S01]  /*3e20*/  MUFU.EX2 R228, R228 ;  /* 0x000000e400e47308 */ /* 0x000fe20000000800 */
[----:B------:R-:W-:Y:S01]  /*3e30*/  FMUL.FTZ R41, R83, R46 ;  /* 0x0000002e53297220 */ /* 0x000fe20000410000 */
[----:B------:R-:W-:Y:S01]  /*3e40*/  FFMA.FTZ R46, -R87, R87, 1 ;  /* 0x3f800000572e7423 */ /* 0x000fe20000010157 */
[----:B------:R-:W-:-:S05]  /*3e50*/  FMUL.FTZ R79, R204, R79 ;  /* 0x0000004fcc4f7220 */ /* 0x000fca0000410000 */
[----:B------:R-:W1:Y:S01]  /*3e60*/  MUFU.EX2 R215, R215 ;  /* 0x000000d700d77308 */ /* 0x000e620000000800 */
[----:B------:R-:W-:Y:S01]  /*3e70*/  FMUL.FTZ R74, R213, R54 ;  /* 0x00000036d54a7220 */ /* 0x000fe20000410000 */
[----:B------:R-:W-:Y:S01]  /*3e80*/  FMUL.FTZ R54, R185, R72 ;  /* 0x00000048b9367220 */ /* 0x000fe20000410000 */
[----:B----4-:R-:W-:-:S05]  /*3e90*/  FMUL.FTZ R47, R186, R75 ;  /* 0x0000004bba2f7220 */ /* 0x010fca0000410000 */
[----:B------:R-:W-:Y:S01]  /*3ea0*/  MUFU.EX2 R103, R103 ;  /* 0x0000006700677308 */ /* 0x000fe20000000800 */
[----:B------:R-:W-:Y:S01]  /*3eb0*/  FADD.FTZ R72, R56, -R77 ;  /* 0x8000004d38487221 */ /* 0x000fe20000010000 */
[----:B------:R-:W-:-:S06]  /*3ec0*/  FADD.FTZ R75, R57, -R192 ;  /* 0x800000c0394b7221 */ /* 0x000fcc0000010000 */
[----:B------:R-:W-:Y:S01]  /*3ed0*/  MUFU.EX2 R225, R225 ;  /* 0x000000e100e17308 */ /* 0x000fe20000000800 */
[----:B------:R-:W-:-:S07]  /*3ee0*/  FFMA.FTZ R187, -R187, R187, 1 ;  /* 0x3f800000bbbb7423 */ /* 0x000fce00000101bb */
[----:B------:R-:W4:Y:S01]  /*3ef0*/  MUFU.EX2 R214, R214 ;  /* 0x000000d600d67308 */ /* 0x000f220000000800 */
[----:B------:R-:W-:-:S07]  /*3f00*/  FFMA.FTZ R52, -R188, R188, 1 ;  /* 0x3f800000bc347423 */ /* 0x000fce00000101bc */
[----:B------:R-:W4:Y:S01]  /*3f10*/  MUFU.EX2 R11, R216 ;  /* 0x000000d8000b7308 */ /* 0x000f220000000800 */
[----:B---3--:R-:W-:-:S07]  /*3f20*/  FMUL.FTZ R55, R210, R55 ;  /* 0x00000037d2377220 */ /* 0x008fce0000410000 */
[----:B------:R-:W3:Y:S01]  /*3f30*/  MUFU.EX2 R44, R211 ;  /* 0x000000d3002c7308 */ /* 0x000ee20000000800 */
[----:B------:R-:W-:Y:S01]  /*3f40*/  FADD.FTZ R192, R59, -R192 ;  /* 0x800000c03bc07221 */ /* 0x000fe20000010000 */
[----:B------:R-:W-:-:S06]  /*3f50*/  FADD.FTZ R56, R67, -R28 ;  /* 0x8000001c43387221 */ /* 0x000fcc0000010000 */
[----:B------:R-:W3:Y:S01]  /*3f60*/  MUFU.EX2 R222, R222 ;  /* 0x000000de00de7308 */ /* 0x000ee20000000800 */
[----:B------:R-:W-:-:S07]  /*3f70*/  FMUL.FTZ R46, R46, R79 ;  /* 0x0000004f2e2e7220 */ /* 0x000fce0000410000 */
[----:B------:R-:W5:Y:S01]  /*3f80*/  MUFU.EX2 R227, R227 ;  /* 0x000000e300e37308 */ /* 0x000f620000000800 */
[----:B------:R-:W-:-:S07]  /*3f90*/  FADD.FTZ R59, R66, -R199 ;  /* 0x800000c7423b7221 */ /* 0x000fce0000010000 */
[----:B------:R-:W5:Y:S01]  /*3fa0*/  MUFU.EX2 R226, R226 ;  /* 0x000000e200e27308 */ /* 0x000f620000000800 */
[----:B------:R-:W-:Y:S01]  /*3fb0*/  FADD.FTZ R25, R25, -R234 ;  /* 0x800000ea19197221 */ /* 0x000fe20000010000 */
[----:B------:R-:W-:Y:S01]  /*3fc0*/  FADD.FTZ R79, R61, -R118 ;  /* 0x800000763d4f7221 */ /* 0x000fe20000010000 */
[----:B------:R-:W-:Y:S01]  /*3fd0*/  FADD.FTZ R57, R64, -R199 ;  /* 0x800000c740397221 */ /* 0x000fe20000010000 */
[----:B------:R-:W-:Y:S01]  /*3fe0*/  FMUL.FTZ R45, R187, R74 ;  /* 0x0000004abb2d7220 */ /* 0x000fe20000410000 */
[----:B------:R-:W-:Y:S01]  /*3ff0*/  FMUL.FTZ R52, R52, R55 ;  /* 0x0000003734347220 */ /* 0x000fe20000410000 */
[----:B------:R-:W-:Y:S01]  /*4000*/  FFMA.FTZ R115, -R115, R115, 1 ;  /* 0x3f80000073737423 */ /* 0x000fe20000010173 */
[----:B--2---:R-:W-:Y:S01]  /*4010*/  FMUL.FTZ R56, R223, R56 ;  /* 0x00000038df387220 */ /* 0x004fe20000410000 */
[----:B------:R-:W-:Y:S01]  /*4020*/  FFMA.FTZ R78, -R78, R78, 1 ;  /* 0x3f8000004e4e7423 */ /* 0x000fe2000001014e */
[----:B------:R-:W-:Y:S01]  /*4030*/  FMUL.FTZ R37, R92, R37 ;  /* 0x000000255c257220 */ /* 0x000fe20000410000 */
[----:B------:R-:W-:Y:S01]  /*4040*/  FADD.FTZ R77, R58, -R77 ;  /* 0x8000004d3a4d7221 */ /* 0x000fe20000010000 */
[----:B------:R-:W-:Y:S01]  /*4050*/  FADD.FTZ R62, R62, -R117 ;  /* 0x800000753e3e7221 */ /* 0x000fe20000010000 */
[----:B------:R-:W-:Y:S01]  /*4060*/  FADD.FTZ R65, R65, -R28 ;  /* 0x8000001c41417221 */ /* 0x000fe20000010000 */
[----:B------:R-:W-:Y:S01]  /*4070*/  FADD.FTZ R61, R68, -R73 ;  /* 0x80000049443d7221 */ /* 0x000fe20000010000 */
[----:B------:R-:W-:Y:S01]  /*4080*/  FFMA.FTZ R55, -R189, R189, 1 ;  /* 0x3f800000bd377423 */ /* 0x000fe200000101bd */
[----:B------:R-:W-:Y:S01]  /*4090*/  FMUL.FTZ R72, R101, R72 ;  /* 0x0000004865487220 */ /* 0x000fe20000410000 */
[----:B------:R-:W-:Y:S01]  /*40a0*/  FFMA.FTZ R74, -R105, R105, 1 ;  /* 0x3f800000694a7423 */ /* 0x000fe20000010169 */
[----:B------:R-:W-:Y:S01]  /*40b0*/  FMUL.FTZ R75, R102, R75 ;  /* 0x0000004b664b7220 */ /* 0x000fe20000410000 */
[----:B------:R-:W-:Y:S01]  /*40c0*/  FFMA.FTZ R114, -R114, R114, 1 ;  /* 0x3f80000072727423 */ /* 0x000fe20000010172 */
[----:B-1----:R-:W-:Y:S01]  /*40d0*/  FMUL.FTZ R59, R212, R59 ;  /* 0x0000003bd43b7220 */ /* 0x002fe20000410000 */
[----:B------:R-:W-:Y:S01]  /*40e0*/  FMUL.FTZ R25, R119, R25 ;  /* 0x0000001977197220 */ /* 0x000fe20000410000 */
[----:B------:R-:W-:Y:S01]  /*40f0*/  FADD.FTZ R60, R60, -R117 ;  /* 0x800000753c3c7221 */ /* 0x000fe20000010000 */
[----:B------:R-:W-:Y:S01]  /*4100*/  FADD.FTZ R81, R63, -R118 ;  /* 0x800000763f517221 */ /* 0x000fe20000010000 */
[--C-:B------:R-:W-:Y:S01]  /*4110*/  FADD.FTZ R28, R69, -R200.reuse ;  /* 0x800000c8451c7221 */ /* 0x100fe20000010000 */
[----:B------:R-:W-:Y:S01]  /*4120*/  FFMA.FTZ R109, -R109, R109, 1 ;  /* 0x3f8000006d6d7423 */ /* 0x000fe2000001016d */
[----:B------:R-:W-:Y:S01]  /*4130*/  FMUL.FTZ R58, R12, R79 ;  /* 0x0000004f0c3a7220 */ /* 0x000fe20000410000 */
[----:B------:R-:W-:Y:S01]  /*4140*/  FFMA.FTZ R112, -R112, R112, 1 ;  /* 0x3f80000070707423 */ /* 0x000fe20000010170 */
[----:B------:R-:W-:Y:S01]  /*4150*/  FMUL.FTZ R57, R220, R57 ;  /* 0x00000039dc397220 */ /* 0x000fe20000410000 */
[----:B------:R-:W-:Y:S01]  /*4160*/  FADD.FTZ R70, R70, -R73 ;  /* 0x8000004946467221 */ /* 0x000fe20000010000 */
[----:B------:R-:W-:Y:S01]  /*4170*/  FADD.FTZ R71, R71, -R200 ;  /* 0x800000c847477221 */ /* 0x000fe20000010000 */
        /* <DEDUP_REMOVED lines=12> */
[----:B------:R-:W-:Y:S01]  /*4240*/  FFMA.FTZ R75, -R108, R108, 1 ;  /* 0x3f8000006c4b7423 */ /* 0x000fe2000001016c */
[----:B------:R-:W-:Y:S01]  /*4250*/  FFMA.FTZ R76, -R110, R110, 1 ;  /* 0x3f8000006e4c7423 */ /* 0x000fe2000001016e */
[----:B------:R-:W-:Y:S01]  /*4260*/  FFMA.FTZ R111, -R111, R111, 1 ;  /* 0x3f8000006f6f7423 */ /* 0x000fe2000001016f */
[----:B------:R-:W-:Y:S01]  /*4270*/  FMUL.FTZ R60, R103, R60 ;  /* 0x0000003c673c7220 */ /* 0x000fe20000410000 */
[----:B---3--:R-:W-:Y:S01]  /*4280*/  FMUL.FTZ R62, R44, R81 ;  /* 0x000000512c3e7220 */ /* 0x008fe20000410000 */
[----:B------:R-:W-:Y:S01]  /*4290*/  FMUL.FTZ R78, R109, R58 ;  /* 0x0000003a6d4e7220 */ /* 0x000fe20000410000 */
[----:B------:R-:W-:Y:S01]  /*42a0*/  FMUL.FTZ R112, R112, R57 ;  /* 0x0000003970707220 */ /* 0x000fe20000410000 */
[----:B------:R-:W-:Y:S01]  /*42b0*/  FMUL.FTZ R59, R225, R28 ;  /* 0x0000001ce13b7220 */ /* 0x000fe20000410000 */
[----:B------:R-:W-:Y:S01]  /*42c0*/  F2FP.BF16.F32.PACK_AB R61, R10, R41 ;  /* 0x000000290a3d723e */ /* 0x000fe200000010ff */
[----:B------:R-:W-:Y:S01]  /*42d0*/  FFMA.FTZ R191, -R191, R191, 1 ;  /* 0x3f800000bfbf7423 */ /* 0x000fe200000101bf */
[----:B------:R-:W-:Y:S01]  /*42e0*/  FMUL.FTZ R58, R222, R65 ;  /* 0x00000041de3a7220 */ /* 0x000fe20000410000 */
[----:B------:R-:W-:Y:S01]  /*42f0*/  FFMA.FTZ R193, -R193, R193, 1 ;  /* 0x3f800000c1c17423 */ /* 0x000fe200000101c1 */
[----:B------:R-:W-:Y:S01]  /*4300*/  FFMA.FTZ R194, -R194, R194, 1 ;  /* 0x3f800000c2c27423 */ /* 0x000fe200000101c2 */
[----:B------:R-:W-:Y:S01]  /*4310*/  FFMA.FTZ R196, -R196, R196, 1 ;  /* 0x3f800000c4c47423 */ /* 0x000fe200000101c4 */
[----:B------:R-:W-:Y:S01]  /*4320*/  FFMA.FTZ R201, -R201, R201, 1 ;  /* 0x3f800000c9c97423 */ /* 0x000fe200000101c9 */
[----:B-----5:R-:W-:Y:S01]  /*4330*/  FMUL.FTZ R57, R227, R70 ;  /* 0x00000046e3397220 */ /* 0x020fe20000410000 */
[----:B------:R-:W-:Y:S01]  /*4340*/  FMUL.FTZ R28, R226, R71 ;  /* 0x00000047e21c7220 */ /* 0x000fe20000410000 */
[----:B------:R-:W-:-:S02]  /*4350*/  IMAD R10, R0, 0x3000, R235 ;  /* 0x00003000000a7824 */ /* 0x000fc400078e02eb */
        /* <DEDUP_REMOVED lines=11> */
[----:B------:R-:W-:Y:S01]  /*4410*/  IMAD R10, R10, 0x2, R17 ;  /* 0x000000020a0a7824 */ /* 0x000fe200078e0211 */
        /* <DEDUP_REMOVED lines=15> */
[----:B------:R-:W-:Y:S01]  /*4510*/  STSM.16.MT88.4 [R10+0x1a800], R68 ;  /* 0x01a800440a007844 */ /* 0x000fe20000004200 */
[----:B------:R-:W-:Y:S02]  /*4520*/  R2UR UR6, R236 ;  /* 0x00000000ec0672ca */ /* 0x000fe400000e0000 */
[----:B------:R-:W-:Y:S02]  /*4530*/  F2FP.BF16.F32.PACK_AB R53, R73, R72 ;  /* 0x000000484935723e */ /* 0x000fe400000010ff */
[----:B------:R-:W-:Y:S02]  /*4540*/  F2FP.BF16.F32.PACK_AB R54, R78, R75 ;  /* 0x0000004b4e36723e */ /* 0x000fe400000010ff */
[----:B------:R-:W-:Y:S01]  /*4550*/  F2FP.BF16.F32.PACK_AB R55, R111, R76 ;  /* 0x0000004c6f37723e */ /* 0x000fe200000010ff */
[----:B------:R-:W-:Y:S01]  /*4560*/  STSM.16.MT88.4 [R10+0x1b000], R64 ;  /* 0x01b000400a007844 */ /* 0x000fe20000004200 */
[----:B------:R-:W-:-:S02]  /*4570*/  F2FP.BF16.F32.PACK_AB R48, R191, R112 ;  /* 0x00000070bf30723e */ /* 0x000fc400000010ff */
[----:B------:R-:W-:Y:S02]  /*4580*/  F2FP.BF16.F32.PACK_AB R49, R115, R114 ;  /* 0x000000727331723e */ /* 0x000fe400000010ff */
[----:B------:R-:W-:Y:S02]  /*4590*/  F2FP.BF16.F32.PACK_AB R50, R194, R193 ;  /* 0x000000c1c232723e */ /* 0x000fe400000010ff */
[----:B------:R-:W-:Y:S01]  /*45a0*/  F2FP.BF16.F32.PACK_AB R51, R201, R196 ;  /* 0x000000c4c933723e */ /* 0x000fe200000010ff */
[----:B------:R-:W-:Y:S01]  /*45b0*/  STSM.16.MT88.4 [R10+0x1b800], R60 ;  /* 0x01b8003c0a007844 */ /* 0x000fe20000004200 */
[----:B------:R-:W-:Y:S02]  /*45c0*/  F2FP.BF16.F32.PACK_AB R28, R119, R113 ;  /* 0x00000071771c723e */ /* 0x000fe400000010ff */
[----:B------:R-:W-:Y:S01]  /*45d0*/  F2FP.BF16.F32.PACK_AB R30, R26, R24 ;  /* 0x000000181a1e723e */ /* 0x000fe200000010ff */
[----:B------:R-:W-:Y:S01]  /*45e0*/  STSM.16.MT88.4 [R10+0x1c000], R56 ;  /* 0x01c000380a007844 */ /* 0x000fe20000004200 */
[----:B------:R-:W-:-:S02]  /*45f0*/  F2FP.BF16.F32.PACK_AB R29, R19, R104 ;  /* 0x00000068131d723e */ /* 0x000fc400000010ff */
[----:B------:R-:W-:Y:S01]  /*4600*/  F2FP.BF16.F32.PACK_AB R31, R18, R31 ;  /* 0x0000001f121f723e */ /* 0x000fe200000010ff */
[----:B------:R-:W-:Y:S04]  /*4610*/  STSM.16.MT88.4 [R10+0x1c800], R52 ;  /* 0x01c800340a007844 */ /* 0x000fe80000004200 */
[----:B------:R1:W-:Y:S01]  /*4620*/  STSM.16.MT88.4 [R10+0x1d000], R48 ;  /* 0x01d000300a007844 */ /* 0x0003e20000004200 */
[----:B------:R-:W-:Y:S01]  /*4630*/  WARPGROUP.ARRIVE ;  /* 0x00000000000079c5 */ /* 0x000fe20000000000 */
[----:B------:R-:W-:-:S05]  /*4640*/  UMOV UR7, 0x40000040 ;  /* 0x4000004000077882 */ /* 0x000fca0000000000 */
        /* <DEDUP_REMOVED lines=51> */
[----:B------:R-:W-:-:S05]  /*4980*/  IADD3 R20, R17, 0x1a800, RZ ;  /* 0x0001a80011147810 */ /* 0x000fca0007ffe0ff */
[----:B-1----:R-:W-:-:S05]  /*4990*/  IMAD R10, R5, 0x800, R20 ;  /* 0x00000800050a7824 */ /* 0x002fca00078e0214 */
        /* <DEDUP_REMOVED lines=17> */
[----:B------:R-:W-:Y:S01]  /*4ab0*/  HGMMA.64x16x16.F32.BF16 R40, gdesc[UR8].tnspA, RZ, !UPT, gsb0 ;  /* 0x20200000082879f0 */ /* 0x000fe2000c0018ff */
[----:B------:R-:W-:Y:S01]  /*4ac0*/  UIADD3 UR5, UR4, 0x100, URZ ;  /* 0x0000010004057890 */ /* 0x000fe2000fffe03f */
[----:B------:R-:W-:-:S06]  /*4ad0*/  UMOV UR11, 0x40000040 ;  /* 0x40000040000b7882 */ /* 0x000fcc0000000000 */
[----:B------:R-:W-:Y:S01]  /*4ae0*/  UMOV UR10, UR5 ;  /* 0x00000005000a7c82 */ /* 0x000fe20008000000 */
[----:B------:R-:W-:Y:S02]  /*4af0*/  WARPGROUP.DEPBAR.LE gsb0, 0x0 ;  /* 0x00008000000079c5 */ /* 0x000fe40000010000 */
        /* <DEDUP_REMOVED lines=8> */
[----:B------:R-:W-:Y:S02]  /*4b80*/  UIADD3 UR10, UR4, 0x2, URZ ;  /* 0x00000002040a7890 */ /* 0x000fe4000fffe03f */
[----:B------:R-:W-:Y:S01]  /*4b90*/  UIADD3 UR8, UR6, 0x80, URZ ;  /* 0x0000008006087890 */ /* 0x000fe2000fffe03f */
[----:B------:R-:W-:Y:S01]  /*4ba0*/  UMOV UR11, 0x40000040 ;  /* 0x40000040000b7882 */ /* 0x000fe20000000000 */
[----:B------:R-:W-:Y:S01]  /*4bb0*/  UMOV UR9, 0x40000040 ;  /* 0x4000004000097882 */ /* 0x000fe20000000000 */
[----:B------:R-:W-:Y:S02]  /*4bc0*/  WARPGROUP.DEPBAR.LE gsb0, 0x0 ;  /* 0x00008000000079c5 */ /* 0x000fe40000010000 */
[----:B------:R-:W-:-:S06]  /*4bd0*/  WARPGROUP.ARRIVE ;  /* 0x00000000000079c5 */ /* 0x000fcc0000000000 */
[----:B------:R-:W-:Y:S01]  /*4be0*/  HGMMA.64x16x16.F32.BF16 R40, gdesc[UR8].tnspA, R40, gsb0 ;  /* 0x20200000082879f0 */ /* 0x000fe20008001828 */
[----:B------:R-:W-:Y:S01]  /*4bf0*/  UIADD3 UR5, UR4, 0x102, URZ ;  /* 0x0000010204057890 */ /* 0x000fe2000fffe03f */
[----:B------:R-:W-:-:S06]  /*4c00*/  UMOV UR11, 0x40000040 ;  /* 0x40000040000b7882 */ /* 0x000fcc0000000000 */
[----:B------:R-:W-:Y:S01]  /*4c10*/  UMOV UR10, UR5 ;  /* 0x00000005000a7c82 */ /* 0x000fe20008000000 */
        /* <DEDUP_REMOVED lines=105> */
[----:B------:R-:W-:Y:S02]  /*52b0*/  UIADD3 UR6, UR4, 0x306, URZ ;  /* 0x0000030604067890 */ /* 0x000fe4000fffe03f */
[----:B------:R-:W-:Y:S02]  /*52c0*/  UIADD3 UR8, UR4, 0x406, URZ ;  /* 0x0000040604087890 */ /* 0x000fe4000fffe03f */
[----:B------:R-:W-:Y:S01]  /*52d0*/  UIADD3 UR9, UR4, 0x506, URZ ;  /* 0x0000050604097890 */ /* 0x000fe2000fffe03f */
[----:B------:R-:W-:Y:S02]  /*52e0*/  UMOV UR5, 0x40000040 ;  /* 0x4000004000057882 */ /* 0x000fe40000000000 */
[----:B------:R-:W-:Y:S01]  /*52f0*/  UMOV UR4, UR7 ;  /* 0x0000000700047c82 */ /* 0x000fe20008000000 */
[----:B------:R-:W-:Y:S01]  /*5300*/  UMOV UR7, 0x40000040 ;  /* 0x4000004000077882 */ /* 0x000fe20000000000 */
[----:B------:R-:W-:-:S02]  /*5310*/  WARPGROUP.DEPBAR.LE gsb0, 0x0 ;  /* 0x00008000000079c5 */ /* 0x000fc40000010000 */
[----:B------:R-:W-:-:S06]  /*5320*/  WARPGROUP.ARRIVE ;  /* 0x00000000000079c5 */ /* 0x000fcc0000000000 */
[----:B------:R-:W-:Y:S01]  /*5330*/  HGMMA.64x16x16.F32.BF16 R40, gdesc[UR4].tnspA, R40, gsb0 ;  /* 0x20200000042879f0 */ /* 0x000fe20008001828 */
[----:B------:R-:W-:Y:S01]  /*5340*/  UMOV UR6, UR8 ;  /* 0x0000000800067c82 */ /* 0x000fe20008000000 */
[----:B------:R-:W-:Y:S01]  /*5350*/  UMOV UR7, 0x40000040 ;  /* 0x4000004000077882 */ /* 0x000fe20000000000 */
[----:B------:R-:W-:Y:S02]  /*5360*/  WARPGROUP.DEPBAR.LE gsb0, 0x0 ;  /* 0x00008000000079c5 */ /* 0x000fe40000010000 */
[----:B------:R-:W-:-:S06]  /*5370*/  WARPGROUP.ARRIVE ;  /* 0x00000000000079c5 */ /* 0x000fcc0000000000 */
[----:B------:R-:W-:Y:S01]  /*5380*/  HGMMA.64x16x16.F32.BF16 R32, gdesc[UR4].tnspA, R32, gsb0 ;  /* 0x20200000042079f0 */ /* 0x000fe20008001820 */
[----:B------:R-:W-:Y:S01]  /*5390*/  UMOV UR6, UR9 ;  /* 0x0000000900067c82 */ /* 0x000fe20008000000 */
[----:B------:R-:W-:Y:S01]  /*53a0*/  UMOV UR7, 0x40000040 ;  /* 0x4000004000077882 */ /* 0x000fe20000000000 */
[----:B------:R-:W-:Y:S02]  /*53b0*/  WARPGROUP.DEPBAR.LE gsb0, 0x0 ;  /* 0x00008000000079c5 */ /* 0x000fe40000010000 */
[----:B------:R-:W-:-:S06]  /*53c0*/  WARPGROUP.ARRIVE ;  /* 0x00000000000079c5 */ /* 0x000fcc0000000000 */
[----:B------:R-:W-:Y:S03]  /*53d0*/  HGMMA.64x16x16.F32.BF16 R24, gdesc[UR4].tnspA, R24, gsb0 ;  /* 0x20200000041879f0 */ /* 0x000fe60008001818 */
[----:B------:R-:W-:Y:S02]  /*53e0*/  WARPGROUP.DEPBAR.LE gsb0, 0x0 ;  /* 0x00008000000079c5 */ /* 0x000fe40000010000 */
[----:B------:R-:W-:Y:S05]  /*53f0*/  @!P0 BRA `(.L_x_2431) ;  /* 0x0000000000048947 */ /* 0x000fea0003800000 */
[----:B------:R-:W-:Y:S01]  /*5400*/  BPT.TRAP 0x1 ;  /* 0x000000040000795c */ /* 0x000fe20000300000 */
.L_x_2431:
[----:B------:R-:W-:Y:S01]  /*5410*/  IMAD R9, R0, 0x300, R9 ;  /* 0x0000030000097824 */ /* 0x000fe200078e0209 */
        /* <DEDUP_REMOVED lines=55> */
.L_x_2432:
[----:B------:R-:W-:Y:S01]  /*5790*/  VIADD R16, R16, 0x1 ;  /* 0x0000000110107836 */ /* 0x000fe20000000000 */
[----:B------:R-:W-:Y:S01]  /*57a0*/  IADD3 R0, R0, 0x1, RZ ;  /* 0x0000000100007810 */ /* 0x000fe20007ffe0ff */
[----:B------:R-:W-:-:S03]  /*57b0*/  VIADD R8, R8, 0x26820 ;  /* 0x0002682008087836 */ /* 0x000fc60000000000 */
[----:B------:R-:W-:Y:S02]  /*57c0*/  ISETP.GE.AND P1, PT, R16, R237, PT ;  /* 0x000000ed1000720c */ /* 0x000fe40003f26270 */
[C---:B------:R-:W-:Y:S02]  /*57d0*/  ISETP.NE.AND P0, PT, R0.reuse, 0x2, PT ;  /* 0x000000020000780c */ /* 0x040fe40003f05270 */
[----:B------:R-:W-:Y:S02]  /*57e0*/  PRMT R8, RZ, 0x654, R8 ;  /* 0x00000654ff087816 */ /* 0x000fe40000000008 */
[----:B-1----:R-:W-:Y:S02]  /*57f0*/  SEL R9, RZ, 0x1, P0 ;  /* 0x00000001ff097807 */ /* 0x002fe40000000000 */
[----:B------:R2:W-:Y:S01]  /*5800*/  SYNCS.ARRIVE.TRANS64.RED.A1T0 RZ, [R8+URZ], RZ ;  /* 0x000000ff08ff79a7 */ /* 0x0005e2000810043f */
[----:B------:R-:W-:Y:S02]  /*5810*/  SEL R0, R0, RZ, P0 ;  /* 0x000000ff00007207 */ /* 0x000fe40000000000 */
[----:B------:R-:W-:-:S02]  /*5820*/  LOP3.LUT R4, R4, R9, RZ, 0x3c, !PT ;  /* 0x0000000904047212 */ /* 0x000fc400078e3cff */
[----:B------:R-:W-:Y:S05]  /*5830*/  @!P1 BRA `(.L_x_2433) ;  /* 0xffffffc000709947 */ /* 0x000fea000383ffff */
.L_x_2422:
[----:B------:R-:W-:-:S13]  /*5840*/  ISETP.GE.AND P0, PT, R16, UR37, PT ;  /* 0x0000002510007c0c */ /* 0x000fda000bf06270 */
[----:B------:R-:W-:Y:S05]  /*5850*/  @P0 BRA `(.L_x_2434) ;  /* 0x00000040006c0947 */ /* 0x000fea0003800000 */
[----:B------:R-:W3:Y:S01]  /*5860*/  LDL.LU R12, [R1+0x1c] ;  /* 0x00001c00010c7983 */ /* 0x000ee20000300800 */
[----:B------:R-:W-:-:S03]  /*5870*/  ULDC UR4, c[0x0][0x290] ;  /* 0x0000a40000047ab9 */ /* 0x000fc60000000800 */
[----:B------:R-:W4:Y:S01]  /*5880*/  LDL.LU R14, [R1+0x10] ;  /* 0x00001000010e7983 */ /* 0x000f220000300800 */
[----:B------:R-:W-:-:S03]  /*5890*/  UIMAD UR4, UR36, -0x80, UR4 ;  /* 0xffffff80240478a4 */ /* 0x000fc6000f8e0204 */
[----:B------:R-:W5:Y:S03]  /*58a0*/  LDL.LU R25, [R1+0xc] ;  /* 0x00000c0001197983 */ /* 0x000f660000300800 */
[----:B------:R-:W-:Y:S01]  /*58b0*/  IMAD.U32 R19, RZ, RZ, UR4 ;  /* 0x00000004ff137e24 */ /* 0x000fe2000f8e00ff */
[----:B------:R-:W1:Y:S02]  /*58c0*/  S2R R6, SR_TID.X ;  /* 0x0000000000067919 */ /* 0x000e640000002100 */
[----:B-1----:R-:W-:-:S05]  /*58d0*/  VIADD R6, R6, 0xffffff80 ;  /* 0xffffff8006067836 */ /* 0x002fca0000000000 */
[----:B------:R-:W-:-:S04]  /*58e0*/  SHF.R.S32.HI R7, RZ, 0x1f, R6 ;  /* 0x0000001fff077819 */ /* 0x000fc80000011406 */
[CC--:B------:R-:W-:Y:S02]  /*58f0*/  LEA.HI R9, R7.reuse, R6.reuse, RZ, 0x5 ;  /* 0x0000000607097211 */ /* 0x0c0fe400078f28ff */
[-C--:B--2---:R-:W-:Y:S02]  /*5900*/  LEA.HI R8, R7, R6.reuse, RZ, 0x7 ;  /* 0x0000000607087211 */ /* 0x084fe400078f38ff */
[----:B------:R-:W-:Y:S02]  /*5910*/  LOP3.LUT R9, R9, 0xffffffe0, RZ, 0xc0, !PT ;  /* 0xffffffe009097812 */ /* 0x000fe400078ec0ff */
[----:B------:R-:W-:Y:S02]  /*5920*/  LEA.HI R11, R7, R6, RZ, 0x2 ;  /* 0x00000006070b7211 */ /* 0x000fe400078f10ff */
[----:B------:R-:W-:Y:S02]  /*5930*/  SHF.R.S32.HI R10, RZ, 0x7, R8 ;  /* 0x00000007ff0a7819 */ /* 0x000fe40000011408 */
[----:B------:R-:W-:-:S02]  /*5940*/  LOP3.LUT R7, R8, 0xffffff80, RZ, 0xc0, !PT ;  /* 0xffffff8008077812 */ /* 0x000fc400078ec0ff */
[----:B------:R-:W-:Y:S02]  /*5950*/  IADD3 R8, R6, -R9, RZ ;  /* 0x8000000906087210 */ /* 0x000fe40007ffe0ff */
[----:B------:R-:W-:Y:S01]  /*5960*/  LEA.HI R9, R10, R10, RZ, 0x1 ;  /* 0x0000000a0a097211 */ /* 0x000fe200078f08ff */
[C---:B------:R-:W-:Y:S01]  /*5970*/  IMAD.IADD R7, R6.reuse, 0x1, -R7 ;  /* 0x0000000106077824 */ /* 0x040fe200078e0a07 */
[----:B------:R-:W-:Y:S02]  /*5980*/  LOP3.LUT R15, R11, 0xfffffffc, RZ, 0xc0, !PT ;  /* 0xfffffffc0b0f7812 */ /* 0x000fe400078ec0ff */
[----:B------:R-:W-:Y:S02]  /*5990*/  SHF.R.S32.HI R11, RZ, 0x1f, R8 ;  /* 0x0000001fff0b7819 */ /* 0x000fe40000011408 */
[----:B------:R-:W-:Y:S01]  /*59a0*/  LOP3.LUT R13, R9, 0xfffffffe, RZ, 0xc0, !PT ;  /* 0xfffffffe090d7812 */ /* 0x000fe200078ec0ff */
[----:B------:R-:W-:-:S03]  /*59b0*/  IMAD.IADD R9, R6, 0x1, -R15 ;  /* 0x0000000106097824 */ /* 0x000fc600078e0a0f */
[----:B------:R-:W-:Y:S01]  /*59c0*/  IADD3 R24, R10, -R13, RZ ;  /* 0x8000000d0a187210 */ /* 0x000fe20007ffe0ff */
[----:B------:R-:W-:Y:S01]  /*59d0*/  IMAD.MOV.U32 R185, RZ, RZ, 0x40000040 ;  /* 0x40000040ffb97424 */ /* 0x000fe200078e00ff */
[----:B------:R-:W-:Y:S01]  /*59e0*/  MOV R189, 0x40000040 ;  /* 0x4000004000bd7802 */ /* 0x000fe20000000f00 */
[----:B------:R-:W-:Y:S02]  /*59f0*/  IMAD.MOV.U32 R187, RZ, RZ, 0x40000040 ;  /* 0x40000040ffbb7424 */ /* 0x000fe400078e00ff */
[----:B------:R-:W-:Y:S02]  /*5a00*/  IMAD.MOV.U32 R191, RZ, RZ, 0x40000040 ;  /* 0x40000040ffbf7424 */ /* 0x000fe400078e00ff */
[----:B------:R-:W-:Y:S01]  /*5a10*/  IMAD.MOV.U32 R193, RZ, RZ, 0x40000040 ;  /* 0x40000040ffc17424 */ /* 0x000fe200078e00ff */
[----:B---3--:R-:W-:Y:S02]  /*5a20*/  LEA.HI R6, R12, R7, RZ, 0x5 ;  /* 0x000000070c067211 */ /* 0x008fe400078f28ff */
[----:B------:R-:W-:-:S02]  /*5a30*/  LEA.HI R7, R11, R8, RZ, 0x2 ;  /* 0x000000080b077211 */ /* 0x000fc400078f10ff */
[--C-:B----4-:R-:W-:Y:S02]  /*5a40*/  SHF.R.S32.HI R12, RZ, 0x2, R14.reuse ;  /* 0x00000002ff0c7819 */ /* 0x110fe4000001140e */
[----:B------:R-:W-:Y:S02]  /*5a50*/  SHF.R.S32.HI R10, RZ, 0x2, R7 ;  /* 0x00000002ff0a7819 */ /* 0x000fe40000011407 */
[----:B------:R-:W-:Y:S02]  /*5a60*/  SHF.R.S32.HI R15, RZ, 0x1f, R14 ;  /* 0x0000001fff0f7819 */ /* 0x000fe4000001140e */
[----:B------:R-:W-:Y:S01]  /*5a70*/  SHF.R.S32.HI R6, RZ, 0x5, R6 ;  /* 0x00000005ff067819 */ /* 0x000fe20000011406 */
[----:B------:R-:W-:Y:S01]  /*5a80*/  VIADD R13, R10, 0x8 ;  /* 0x000000080a0d7836 */ /* 0x000fe20000000000 */
[----:B------:R-:W-:Y:S02]  /*5a90*/  LEA.HI R8, R11, R8, RZ, 0x3 ;  /* 0x000000080b087211 */ /* 0x000fe400078f18ff */
[----:B------:R-:W-:-:S02]  /*5aa0*/  LEA.HI R15, R15, R12, RZ, 0x3 ;  /* 0x0000000c0f0f7211 */ /* 0x000fc400078f18ff */
[----:B------:R-:W-:Y:S01]  /*5ab0*/  LEA.HI R14, R13, R13, RZ, 0x1 ;  /* 0x0000000d0d0e7211 */ /* 0x000fe200078f08ff */
[----:B------:R-:W-:Y:S01]  /*5ac0*/  IMAD R18, R6, -0x10, R19 ;  /* 0xfffffff006127824 */ /* 0x000fe200078e0213 */
[----:B------:R-:W-:Y:S02]  /*5ad0*/  SHF.R.S32.HI R6, RZ, 0x3, R8 ;  /* 0x00000003ff067819 */ /* 0x000fe40000011408 */
[----:B------:R-:W-:Y:S02]  /*5ae0*/  LOP3.LUT R19, R15, 0xfffffff8, RZ, 0xc0, !PT ;  /* 0xfffffff80f137812 */ /* 0x000fe400078ec0ff */
[----:B------:R-:W-:Y:S02]  /*5af0*/  IADD3 R20, R10, 0x10, RZ ;  /* 0x000000100a147810 */ /* 0x000fe40007ffe0ff */
[----:B------:R-:W-:Y:S01]  /*5b00*/  SHF.R.S32.HI R15, RZ, 0x1, R14 ;  /* 0x00000001ff0f7819 */ /* 0x000fe2000001140e */
[----:B------:R-:W-:Y:S01]  /*5b10*/  IMAD.HI R11, R6, 0x2aaaaaab, RZ ;  /* 0x2aaaaaab060b7827 */ /* 0x000fe200078e02ff */
[----:B------:R-:W-:-:S02]  /*5b20*/  LEA.HI R21, R20, R20, RZ, 0x1 ;  /* 0x0000001414157211 */ /* 0x000fc400078f08ff */
[----:B------:R-:W-:Y:S01]  /*5b30*/  IADD3 R19, R18, R19, -R12 ;  /* 0x0000001312137210 */ /* 0x000fe20007ffe80c */
[----:B------:R-:W-:Y:S01]  /*5b40*/  IMAD.HI R18, R15, 0x2aaaaaab, RZ ;  /* 0x2aaaaaab0f127827 */ /* 0x000fe200078e02ff */
[----:B------:R-:W-:Y:S02]  /*5b50*/  LEA.HI R7, R7, R10, RZ, 0x1 ;  /* 0x0000000a07077211 */ /* 0x000fe400078f08ff */
[----:B------:R-:W-:Y:S01]  /*5b60*/  SHF.R.S32.HI R22, RZ, 0x1, R21 ;  /* 0x00000001ff167819 */ /* 0x000fe20000011415 */
[----:B------:R-:W-:Y:S01]  /*5b70*/  IMAD R8, R24, -0x40, R19 ;  /* 0xffffffc018087824 */ /* 0x000fe200078e0213 */
[----:B------:R-:W-:Y:S02]  /*5b80*/  SHF.R.U32.HI R12, RZ, 0x1, R11 ;  /* 0x00000001ff0c7819 */ /* 0x000fe4000001160b */
[----:B------:R-:W-:Y:S01]  /*5b90*/  SHF.R.U32.HI R19, RZ, 0x1, R18 ;  /* 0x00000001ff137819 */ /* 0x000fe20000011612 */
[----:B------:R-:W-:Y:S01]  /*5ba0*/  IMAD.HI R23, R22, 0x2aaaaaab, RZ ;  /* 0x2aaaaaab16177827 */ /* 0x000fe200078e02ff */
[----:B------:R-:W-:-:S02]  /*5bb0*/  LOP3.LUT R7, R7, 0xfffffffe, RZ, 0xc0, !PT ;  /* 0xfffffffe07077812 */ /* 0x000fc400078ec0ff */
[----:B------:R-:W-:Y:S02]  /*5bc0*/  LEA.HI R11, R11, R12, RZ, 0x1 ;  /* 0x0000000c0b0b7211 */ /* 0x000fe400078f08ff */
[----:B------:R-:W-:Y:S02]  /*5bd0*/  LEA.HI R18, R18, R19, RZ, 0x1 ;  /* 0x0000001312127211 */ /* 0x000fe400078f08ff */
[----:B------:R-:W-:Y:S01]  /*5be0*/  LOP3.LUT R14, R14, 0xfffffffe, RZ, 0xc0, !PT ;  /* 0xfffffffe0e0e7812 */ /* 0x000fe200078ec0ff */
[----:B------:R-:W-:Y:S01]  /*5bf0*/  IMAD.IADD R7, R10, 0x1, -R7 ;  /* 0x000000010a077824 */ /* 0x000fe200078e0a07 */
[----:B------:R-:W-:Y:S01]  /*5c00*/  SHF.R.U32.HI R10, RZ, 0x1, R23 ;  /* 0x00000001ff0a7819 */ /* 0x000fe20000011617 */
[----:B------:R-:W-:Y:S02]  /*5c10*/  IMAD R6, R11, -0xc, R6 ;  /* 0xfffffff40b067824 */ /* 0x000fe400078e0206 */
[----:B------:R-:W-:Y:S02]  /*5c20*/  IMAD.IADD R14, R13, 0x1, -R14 ;  /* 0x000000010d0e7824 */ /* 0x000fe400078e0a0e */
[----:B------:R-:W-:Y:S01]  /*5c30*/  IMAD R15, R18, -0xc, R15 ;  /* 0xfffffff4120f7824 */ /* 0x000fe200078e020f */
[----:B------:R-:W-:Y:S01]  /*5c40*/  LEA.HI R23, R23, R10, RZ, 0x1 ;  /* 0x0000000a17177211 */ /* 0x000fe200078f08ff */
[----:B------:R-:W-:-:S02]  /*5c50*/  IMAD R7, R6, 0x8, R7 ;  /* 0x0000000806077824 */ /* 0x000fc400078e0207 */
[C---:B------:R-:W-:Y:S01]  /*5c60*/  IMAD R6, R5.reuse, 0x800, R17 ;  /* 0x0000080005067824 */ /* 0x040fe200078e0211 */
[----:B------:R-:W-:Y:S01]  /*5c70*/  LEA R5, R5, R17, 0xd ;  /* 0x0000001105057211 */ /* 0x000fe200078e68ff */
[----:B------:R-:W-:Y:S01]  /*5c80*/  IMAD R10, R15, 0x8, R14 ;  /* 0x000000080f0a7824 */ /* 0x000fe200078e020e */
[----:B------:R-:W-:Y:S01]  /*5c90*/  STL [R1+0x28], R7 ;  /* 0x0000280701007387 */ /* 0x000fe20000100800 */
[----:B------:R-:W-:Y:S02]  /*5ca0*/  LOP3.LUT R21, R21, 0xfffffffe, RZ, 0xc0, !PT ;  /* 0xfffffffe15157812 */ /* 0x000fe400078ec0ff */
[----:B------:R-:W-:Y:S01]  /*5cb0*/  IADD3 R6, R6, 0x1a800, RZ ;  /* 0x0001a80006067810 */ /* 0x000fe20007ffe0ff */
[----:B------:R1:W-:Y:S01]  /*5cc0*/  STL [R1+0x20], R10 ;  /* 0x0000200a01007387 */ /* 0x0003e20000100800 */
[----:B------:R-:W-:Y:S02]  /*5cd0*/  IADD3 R21, R20, -R21, RZ ;  /* 0x8000001514157210 */ /* 0x000fe40007ffe0ff */
[----:B------:R-:W-:Y:S01]  /*5ce0*/  SHF.R.U32.HI R6, RZ, 0x4, R6 ;  /* 0x00000004ff067819 */ /* 0x000fe20000011606 */
[----:B------:R-:W-:-:S02]  /*5cf0*/  IMAD R22, R23, -0xc, R22 ;  /* 0xfffffff417167824 */ /* 0x000fc400078e0216 */
[----:B-1----:R-:W-:Y:S01]  /*5d00*/  VIADD R10, R5, 0x4000 ;  /* 0x00004000050a7836 */ /* 0x002fe20000000000 */
[----:B------:R-:W-:-:S04]  /*5d10*/  SHF.R.U32.HI R5, RZ, 0x4, R5 ;  /* 0x00000004ff057819 */ /* 0x000fc80000011605 */
[----:B------:R-:W-:Y:S02]  /*5d20*/  SHF.R.U32.HI R10, RZ, 0x4, R10 ;  /* 0x00000004ff0a7819 */ /* 0x000fe4000001160a */
[----:B------:R-:W-:Y:S02]  /*5d30*/  LOP3.LUT R5, R5, 0x3fff, RZ, 0xc0, !PT ;  /* 0x00003fff05057812 */ /* 0x000fe400078ec0ff */
[----:B------:R-:W-:Y:S01]  /*5d40*/  LOP3.LUT R6, R6, 0x3fff, RZ, 0xc0, !PT ;  /* 0x00003fff06067812 */ /* 0x000fe200078ec0ff */
[----:B------:R-:W-:Y:S01]  /*5d50*/  IMAD R7, R22, 0x8, R21 ;  /* 0x0000000816077824 */ /* 0x000fe200078e0215 */
[----:B------:R-:W-:Y:S02]  /*5d60*/  LOP3.LUT R10, R10, 0x3fff, RZ, 0xc0, !PT ;  /* 0x00003fff0a0a7812 */ /* 0x000fe400078ec0ff */
[----:B------:R-:W-:Y:S02]  /*5d70*/  LOP3.LUT R11, R5, 0x10000, RZ, 0xfc, !PT ;  /* 0x00010000050b7812 */ /* 0x000fe400078efcff */
[----:B------:R-:W-:-:S02]  /*5d80*/  LOP3.LUT R6, R6, 0x10000, RZ, 0xfc, !PT ;  /* 0x0001000006067812 */ /* 0x000fc400078efcff */
[----:B------:R-:W-:Y:S01]  /*5d90*/  LOP3.LUT R5, R10, 0x10000, RZ, 0xfc, !PT ;  /* 0x000100000a057812 */ /* 0x000fe200078efcff */
[----:B------:R5:W-:Y:S04]  /*5da0*/  STL [R1+0x1c], R7 ;  /* 0x00001c0701007387 */ /* 0x000be80000100800 */
[----:B------:R-:W-:Y:S01]  /*5db0*/  STL [R1+0x14], R11 ;  /* 0x0000140b01007387 */ /* 0x000fe20000100800 */
[C---:B------:R-:W-:Y:S01]  /*5dc0*/  VIADD R188, R5.reuse, 0x2 ;  /* 0x0000000205bc7836 */ /* 0x040fe20000000000 */
[C---:B------:R-:W-:Y:S01]  /*5dd0*/  IADD3 R190, R5.reuse, 0x4, RZ ;  /* 0x0000000405be7810 */ /* 0x040fe20007ffe0ff */
[----:B------:R-:W-:Y:S01]  /*5de0*/  VIADD R192, R5, 0x6 ;  /* 0x0000000605c07836 */ /* 0x000fe20000000000 */
[----:B------:R1:W-:Y:S01]  /*5df0*/  STL [R1+0x24], R6 ;  /* 0x0000240601007387 */ /* 0x0003e20000100800 */
[----:B------:R-:W-:-:S03]  /*5e00*/  IADD3 R10, R9, 0x8, RZ ;  /* 0x00000008090a7810 */ /* 0x000fc60007ffe0ff */
[----:B------:R2:W-:Y:S01]  /*5e10*/  STL [R1+0x10], R5 ;  /* 0x0000100501007387 */ /* 0x0005e20000100800 */
[----:B-----5:R-:W-:Y:S01]  /*5e20*/  LOP3.LUT R7, R25, 0x1, RZ, 0xfc, !PT ;  /* 0x0000000119077812 */ /* 0x020fe200078efcff */
[C---:B------:R-:W-:Y:S01]  /*5e30*/  VIADD R22, R11.reuse, 0x2 ;  /* 0x000000020b167836 */ /* 0x040fe20000000000 */
[C---:B------:R-:W-:Y:S01]  /*5e40*/  IADD3 R184, R11.reuse, 0x4, RZ ;  /* 0x000000040bb87810 */ /* 0x040fe20007ffe0ff */
[----:B------:R-:W-:Y:S01]  /*5e50*/  VIADD R186, R11, 0x6 ;  /* 0x000000060bba7836 */ /* 0x000fe20000000000 */
[C---:B------:R-:W-:Y:S01]  /*5e60*/  IADD3 R10, R9.reuse, 0x14, RZ ;  /* 0x00000014090a7810 */ /* 0x040fe20007ffe0ff */
[C---:B-1----:R-:W-:Y:S01]  /*5e70*/  VIADD R6, R9.reuse, 0xc ;  /* 0x0000000c09067836 */ /* 0x042fe20000000000 */
[----:B------:R-:W-:Y:S01]  /*5e80*/  MOV R23, 0x40000040 ;  /* 0x4000004000177802 */ /* 0x000fe20000000f00 */
[C---:B------:R-:W-:Y:S02]  /*5e90*/  VIADD R6, R9.reuse, 0x18 ;  /* 0x0000001809067836 */ /* 0x040fe40000000000 */
[----:B--2---:R-:W-:-:S02]  /*5ea0*/  VIADD R5, R9, 0x4 ;  /* 0x0000000409057836 */ /* 0x004fc40000000000 */
[C---:B------:R-:W-:Y:S02]  /*5eb0*/  VIADD R5, R9.reuse, 0x10 ;  /* 0x0000001009057836 */ /* 0x040fe40000000000 */
[----:B------:R-:W-:-:S07]  /*5ec0*/  VIADD R5, R9, 0x1c ;  /* 0x0000001c09057836 */ /* 0x000fce0000000000 */
.L_x_2445:
[----:B------:R-:W-:Y:S01]  /*5ed0*/  ISETP.NE.AND P0, PT, R7, 0x3, PT ;  /* 0x000000030700780c */ /* 0x000fe20003f05270 */
[----:B------:R-:W-:-:S12]  /*5ee0*/  YIELD ;  /* 0x0000000000007946 */ /* 0x000fd80003800000 */
[----:B---3--:R-:W-:Y:S05]  /*5ef0*/  @!P0 BRA `(.L_x_2435) ;  /* 0x0000000000048947 */ /* 0x008fea0003800000 */
[----:B------:R-:W-:Y:S01]  /*5f00*/  BPT.TRAP 0x1 ;  /* 0x000000040000795c */ /* 0x000fe20000300000 */
.L_x_2435:
[----:B------:R-:W-:Y:S02]  /*5f10*/  LEA R6, R0, R17, 0x3 ;  /* 0x0000001100067211 */ /* 0x000fe400078e18ff */
[----:B------:R-:W-:-:S04]  /*5f20*/  SHF.L.U32 R15, R4, 0x1f, RZ ;  /* 0x0000001f040f7819 */ /* 0x000fc800000006ff */
[----:B------:R1:W2:Y:S01]  /*5f30*/  SYNCS.PHASECHK.TRANS64.TRYWAIT P1, [R6+URZ+0x26810], R15 ;  /* 0x0268100f060075a7 */ /* 0x0002a2000802017f */
[----:B------:R-:W-:Y:S05]  /*5f40*/  @!P0 BRA `(.L_x_2436) ;  /* 0x0000000000048947 */ /* 0x000fea0003800000 */
[----:B------:R-:W-:Y:S01]  /*5f50*/  BPT.TRAP 0x1 ;  /* 0x000000040000795c */ /* 0x000fe20000300000 */
.L_x_2436:
[----:B------:R-:W-:-:S05]  /*5f60*/  VIADD R5, R17, 0xe000 ;  /* 0x0000e00011057836 */ /* 0x000fca0000000000 */
[----:B------:R-:W-:-:S04]  /*5f70*/  SHF.R.U32.HI R5, RZ, 0x4, R5 ;  /* 0x00000004ff057819 */ /* 0x000fc80000011605 */
[----:B------:R-:W-:-:S04]  /*5f80*/  LOP3.LUT R5, R5, 0x3fff, RZ, 0xc0, !PT ;  /* 0x00003fff05057812 */ /* 0x000fc800078ec0ff */
[----:B------:R-:W-:Y:S01]  /*5f90*/  LOP3.LUT R11, R5, 0x10000, RZ, 0xfc, !PT ;  /* 0x00010000050b7812 */ /* 0x000fe200078efcff */
[----:B--2---:R-:W-:Y:S06]  /*5fa0*/  @P1 BRA `(.L_x_2437) ;  /* 0x0000000000081947 */ /* 0x004fec0003800000 */
[----:B------:R-:W2:Y:S02]  /*5fb0*/  SYNCS.PHASECHK.TRANS64.TRYWAIT P1, [R6+URZ+0x26810], R15 ;  /* 0x0268100f060075a7 */ /* 0x000ea4000802017f */
[----:B--2---:R-:W-:Y:S05]  /*5fc0*/  @!P1 BRA `(.L_x_2438) ;  /* 0x0000008000b09947 */ /* 0x004fea0003800000 */
.L_x_2437:
[----:B------:R-:W3:Y:S01]  /*5fd0*/  LDL R14, [R1+0x14] ;  /* 0x00001400010e7983 */ /* 0x000ee20000100800 */
[----:B------:R-:W-:Y:S01]  /*5fe0*/  IMAD R11, R0, 0x300, R11 ;  /* 0x00000300000b7824 */ /* 0x000fe200078e020b */
[----:B------:R-:W-:Y:S05]  /*5ff0*/  WARPSYNC.ALL ;  /* 0x0000000000007948 */ /* 0x000fea0003800000 */
[----:B------:R-:W-:Y:S01]  /*6000*/  R2UR UR6, R11 ;  /* 0x000000000b0672ca */ /* 0x000fe200000e0000 */
[----:B------:R-:W-:Y:S01]  /*6010*/  WARPGROUP.ARRIVE ;  /* 0x00000000000079c5 */ /* 0x000fe20000000000 */
[----:B------:R-:W-:Y:S01]  /*6020*/  UMOV UR5, 0x40000040 ;  /* 0x4000004000057882 */ /* 0x000fe20000000000 */
[----:B------:R-:W-:Y:S01]  /*6030*/  UMOV UR7, 0x40000040 ;  /* 0x4000004000077882 */ /* 0x000fe20000000000 */
[----:B------:R-:W4:Y:S04]  /*6040*/  LDL R10, [R1+0x28] ;  /* 0x00002800010a7983 */ /* 0x000f280000100800 */
[----:B------:R-:W5:Y:S04]  /*6050*/  LDL R12, [R1+0x20] ;  /* 0x00002000010c7983 */ /* 0x000f680000100800 */
[----:B------:R-:W2:Y:S01]  /*6060*/  LDL R13, [R1+0x1c] ;  /* 0x00001c00010d7983 */ /* 0x000ea20000100800 */
[----:B------:R-:W-:Y:S01]  /*6070*/  R2UR UR8, R22 ;  /* 0x00000000160872ca */ /* 0x000fe200000e0000 */
[----:B------:R-:W-:Y:S01]  /*6080*/  UMOV UR11, 0x40000040 ;  /* 0x40000040000b7882 */ /* 0x000fe20000000000 */
[----:B------:R-:W-:Y:S01]  /*6090*/  R2UR UR9, R23 ;  /* 0x00000000170972ca */ /* 0x000fe200000e0000 */
[----:B------:R-:W-:Y:S01]  /*60a0*/  VIADD R11, R17, 0x1a000 ;  /* 0x0001a000110b7836 */ /* 0x000fe20000000000 */
[----:B---3--:R-:W-:Y:S01]  /*60b0*/  R2UR UR4, R14 ;  /* 0x000000000e0472ca */ /* 0x008fe200000e0000 */
[----:B----4-:R-:W-:-:S12]  /*60c0*/  IMAD R10, R0, 0x80, R10 ;  /* 0x00000080000a7824 */ /* 0x010fd800078e020a */
[----:B------:R-:W-:Y:S01]  /*60d0*/  HGMMA.64x96x16.F32.BF16 R72, gdesc[UR4], RZ, !UPT, gsb0 ;  /* 0x01600000044879f0 */ /* 0x000fe2000c0018ff */
[----:B------:R-:W-:Y:S01]  /*60e0*/  UIADD3 UR4, UR6, 0x2, URZ ;  /* 0x0000000206047890 */ /* 0x000fe2000fffe03f */
[----:B------:R-:W-:Y:S01]  /*60f0*/  R2UR UR5, R187 ;  /* 0x00000000bb0572ca */ /* 0x000fe200000e0000 */
[----:B------:R-:W-:Y:S01]  /*6100*/  UMOV UR7, 0x40000040 ;  /* 0x4000004000077882 */ /* 0x000fe20000000000 */
[C---:B-----5:R-:W-:Y:S01]  /*6110*/  LEA R12, R0.reuse, R12, 0x7 ;  /* 0x0000000c000c7211 */ /* 0x060fe200078e38ff */
[C---:B------:R-:W-:Y:S02]  /*6120*/  IMAD R10, R3.reuse, 0x2, R10 ;  /* 0x00000002030a7824 */ /* 0x040fe400078e020a */
[----:B--2---:R-:W-:Y:S01]  /*6130*/  IMAD R14, R0, 0x80, R13 ;  /* 0x00000080000e7824 */ /* 0x004fe200078e020d */
[----:B------:R-:W-:Y:S01]  /*6140*/  UMOV UR10, UR4 ;  /* 0x00000004000a7c82 */ /* 0x000fe20008000000 */
[----:B------:R-:W-:Y:S01]  /*6150*/  UIADD3 UR4, UR6, 0x4, URZ ;  /* 0x0000000406047890 */ /* 0x000fe2000fffe03f */
[C---:B------:R-:W-:Y:S01]  /*6160*/  LEA R12, R3.reuse, R12, 0x1 ;  /* 0x0000000c030c7211 */ /* 0x040fe200078e08ff */
[----:B------:R-:W-:Y:S01]  /*6170*/  UIADD3 UR6, UR6, 0x6, URZ ;  /* 0x0000000606067890 */ /* 0x000fe2000fffe03f */
[----:B------:R-:W-:Y:S01]  /*6180*/  IMAD R18, R3, 0x2, R14 ;  /* 0x0000000203127824 */ /* 0x000fe200078e020e */
[C---:B------:R-:W-:Y:S01]  /*6190*/  LEA R227, R10.reuse, R11, 0x2 ;  /* 0x0000000b0ae37211 */ /* 0x040fe200078e10ff */
[--C-:B------:R-:W-:Y:S01]  /*61a0*/  IMAD R198, R10, 0x4, R17.reuse ;  /* 0x000000040ac67824 */ /* 0x100fe200078e0211 */
[----:B------:R-:W-:Y:S01]  /*61b0*/  LEA R14, R12, R17, 0x2 ;  /* 0x000000110c0e7211 */ /* 0x000fe200078e10ff */
[----:B------:R-:W-:-:S02]  /*61c0*/  IMAD R13, R18, 0x4, R17 ;  /* 0x00000004120d7824 */ /* 0x000fc400078e0211 */
[--C-:B------:R-:W-:Y:S02]  /*61d0*/  IMAD R10, R12, 0x4, R11.reuse ;  /* 0x000000040c0a7824 */ /* 0x100fe400078e020b */
[----:B------:R-:W-:Y:S01]  /*61e0*/  IMAD R11, R18, 0x4, R11 ;  /* 0x00000004120b7824 */ /* 0x000fe200078e020b */
[----:B------:R-:W-:Y:S02]  /*61f0*/  WARPGROUP.DEPBAR.LE gsb0, 0x0 ;  /* 0x00008000000079c5 */ /* 0x000fe40000010000 */
[----:B------:R-:W-:-:S06]  /*6200*/  WARPGROUP.ARRIVE ;  /* 0x00000000000079c5 */ /* 0x000fcc0000000000 */
[----:B------:R-:W-:Y:S01]  /*6210*/  HGMMA.64x96x16.F32.BF16 R72, gdesc[UR8], R72, gsb0 ;  /* 0x01600000084879f0 */ /* 0x000fe20008001848 */
[----:B------:R-:W-:Y:S01]  /*6220*/  R2UR UR8, R184 ;  /* 0x00000000b80872ca */ /* 0x000fe200000e0000 */
[----:B------:R-:W-:Y:S01]  /*6230*/  UMOV UR10, UR4 ;  /* 0x00000004000a7c82 */ /* 0x000fe20008000000 */
[----:B------:R-:W-:Y:S01]  /*6240*/  R2UR UR9, R185 ;  /* 0x00000000b90972ca */ /* 0x000fe200000e0000 */
[----:B------:R-:W-:Y:S01]  /*6250*/  UMOV UR11, 0x40000040 ;  /* 0x40000040000b7882 */ /* 0x000fe20000000000 */
[----:B------:R-:W-:Y:S01]  /*6260*/  R2UR UR4, R186 ;  /* 0x00000000ba0472ca */ /* 0x000fe200000e0000 */
[----:B------:R-:W-:Y:S02]  /*6270*/  WARPGROUP.DEPBAR.LE gsb0, 0x0 ;  /* 0x00008000000079c5 */ /* 0x000fe40000010000 */
[----:B------:R-:W-:-:S08]  /*6280*/  WARPGROUP.ARRIVE ;  /* 0x00000000000079c5 */ /* 0x000fd00000000000 */
[----:B------:R-:W-:Y:S03]  /*6290*/  HGMMA.64x96x16.F32.BF16 R72, gdesc[UR8], R72, gsb0 ;  /* 0x01600000084879f0 */ /* 0x000fe60008001848 */
[----:B------:R-:W-:Y:S02]  /*62a0*/  WARPGROUP.DEPBAR.LE gsb0, 0x0 ;  /* 0x00008000000079c5 */ /* 0x000fe40000010000 */
[----:B------:R-:W-:-:S06]  /*62b0*/  WARPGROUP.ARRIVE ;  /* 0x00000000000079c5 */ /* 0x000fcc0000000000 */
[----:B------:R-:W-:Y:S03]  /*62c0*/  HGMMA.64x96x16.F32.BF16 R72, gdesc[UR4], R72, gsb0 ;  /* 0x01600000044879f0 */ /* 0x000fe60008001848 */
[----:B------:R-:W-:Y:S02]  /*62d0*/  WARPGROUP.DEPBAR.LE gsb0, 0x0 ;  /* 0x00008000000079c5 */ /* 0x000fe40000010000 */
[----:B------:R-:W2:Y:S04]  /*62e0*/  LDS R198, [R198+0x1a000] ;  /* 0x01a00000c6c67984 */ /* 0x000ea80000000800 */
[----:B------:R-:W3:Y:S04]  /*62f0*/  LDS R14, [R14+0x1a000] ;  /* 0x01a000000e0e7984 */ /* 0x000ee80000000800 */
[----:B------:R-:W4:Y:S01]  /*6300*/  LDS R13, [R13+0x1a000] ;  /* 0x01a000000d0d7984 */ /* 0x000f220000000800 */
[----:B------:R-:W-:Y:S05]  /*6310*/  @!P0 BRA `(.L_x_2439) ;  /* 0x0000000000048947 */ /* 0x000fea0003800000 */
[----:B------:R-:W-:Y:S01]  /*6320*/  BPT.TRAP 0x1 ;  /* 0x000000040000795c */ /* 0x000fe20000300000 */
.L_x_2439:
[----:B------:R1:W1:Y:S01]  /*6330*/  SYNCS.PHASECHK.TRANS64.TRYWAIT P1, [R6+URZ+0x26830], R15 ;  /* 0x0268300f060075a7 */ /* 0x000262000802017f */
[----:B------:R-:W-:Y:S05]  /*6340*/  @!P0 BRA `(.L_x_2440) ;  /* 0x0000000000048947 */ /* 0x000fea0003800000 */
[----:B------:R-:W-:Y:S01]  /*6350*/  BPT.TRAP 0x1 ;  /* 0x000000040000795c */ /* 0x000fe20000300000 */
.L_x_2440:
[----:B------:R-:W-:-:S04]  /*6360*/  IADD3 R12, R17, 0x14000, RZ ;  /* 0x00014000110c7810 */ /* 0x000fc80007ffe0ff */
[----:B------:R-:W-:-:S04]  /*6370*/  SHF.R.U32.HI R12, RZ, 0x4, R12 ;  /* 0x00000004ff0c7819 */ /* 0x000fc8000001160c */
[----:B------:R-:W-:-:S04]  /*6380*/  LOP3.LUT R12, R12, 0x3fff, RZ, 0xc0, !PT ;  /* 0x00003fff0c0c7812 */ /* 0x000fc800078ec0ff */
[----:B------:R-:W-:-:S05]  /*6390*/  LOP3.LUT R19, R12, 0x10000, RZ, 0xfc, !PT ;  /* 0x000100000c137812 */ /* 0x000fca00078efcff */
[----:B------:R-:W-:Y:S01]  /*63a0*/  IMAD R19, R0, 0x300, R19 ;  /* 0x0000030000137824 */ /* 0x000fe200078e0213 */
[----:B-1----:R-:W-:Y:S06]  /*63b0*/  @P1 BRA `(.L_x_2441) ;  /* 0x0000000000081947 */ /* 0x002fec0003800000 */
[----:B------:R-:W1:Y:S02]  /*63c0*/  SYNCS.PHASECHK.TRANS64.TRYWAIT P1, [R6+URZ+0x26830], R15 ;  /* 0x0268300f060075a7 */ /* 0x000e64000802017f */
[----:B-1----:R-:W-:Y:S05]  /*63d0*/  @!P1 BRA `(.L_x_2442) ;  /* 0x0000007c00c09947 */ /* 0x002fea0003800000 */
.L_x_2441:
[----:B------:R-:W4:Y:S01]  /*63e0*/  LDL R18, [R1+0x10] ;  /* 0x0000100001127983 */ /* 0x000f220000100800 */
[----:B------:R-:W-:Y:S01]  /*63f0*/  R2UR UR6, R19 ;  /* 0x00000000130672ca */ /* 0x000fe200000e0000 */
[----:B------:R-:W-:Y:S01]  /*6400*/  WARPGROUP.ARRIVE ;  /* 0x00000000000079c5 */ /* 0x000fe20000000000 */
[----:B------:R-:W-:Y:S01]  /*6410*/  UMOV UR5, 0x40000040 ;  /* 0x4000004000057882 */ /* 0x000fe20000000000 */
[----:B------:R-:W-:Y:S01]  /*6420*/  UMOV UR7, 0x40000040 ;  /* 0x4000004000077882 */ /* 0x000fe20000000000 */
[----:B------:R-:W-:Y:S01]  /*6430*/  R2UR UR8, R188 ;  /* 0x00000000bc0872ca */ /* 0x000fe200000e0000 */
[----:B------:R-:W-:Y:S01]  /*6440*/  UMOV UR11, 0x40000040 ;  /* 0x40000040000b7882 */ /* 0x000fe20000000000 */
[----:B------:R-:W-:Y:S01]  /*6450*/  R2UR UR9, R189 ;  /* 0x00000000bd0972ca */ /* 0x000fe200000e0000 */
[----:B------:R-:W-:Y:S01]  /*6460*/  STL [R1+0x38], R5 ;  /* 0x0000380501007387 */ /* 0x000fe20000100800 */
[C---:B------:R-:W-:Y:S01]  /*6470*/  IADD3 R229, R9.reuse, 0xc, RZ ;  /* 0x0000000c09e57810 */ /* 0x040fe20007ffe0ff */
[C---:B------:R-:W-:Y:S01]  /*6480*/  VIADD R232, R9.reuse, 0x4 ;  /* 0x0000000409e87836 */ /* 0x040fe20000000000 */
[C---:B------:R-:W-:Y:S01]  /*6490*/  ISETP.GT.AND P2, PT, R8.reuse, RZ, PT ;  /* 0x000000ff0800720c */ /* 0x040fe20003f44270 */
[----:B------:R-:W-:Y:S01]  /*64a0*/  STL [R1+0x34], R4 ;  /* 0x0000340401007387 */ /* 0x000fe20000100800 */
[C---:B------:R-:W-:Y:S01]  /*64b0*/  VIADD R233, R9.reuse, 0x8 ;  /* 0x0000000809e97836 */ /* 0x040fe20000000000 */
[----:B------:R-:W-:Y:S01]  /*64c0*/  ISETP.GT.AND P1, PT, R8, 0x8, PT ;  /* 0x000000080800780c */ /* 0x000fe20003f24270 */
[C---:B------:R-:W-:Y:S01]  /*64d0*/  VIADD R208, R9.reuse, 0x10 ;  /* 0x0000001009d07836 */ /* 0x040fe20000000000 */
[----:B------:R1:W-:Y:S01]  /*64e0*/  STL [R1+0x30], R3 ;  /* 0x0000300301007387 */ /* 0x0003e20000100800 */
[C---:B------:R-:W-:Y:S01]  /*64f0*/  VIADD R230, R9.reuse, 0x14 ;  /* 0x0000001409e67836 */ /* 0x040fe20000000000 */
[C---:B------:R-:W-:Y:S01]  /*6500*/  IADD3 R231, R9.reuse, 0x18, RZ ;  /* 0x0000001809e77810 */ /* 0x040fe20007ffe0ff */
[C---:B------:R-:W-:Y:S01]  /*6510*/  VIADD R209, R9.reuse, 0x1c ;  /* 0x0000001c09d17836 */ /* 0x040fe20000000000 */
[----:B------:R1:W-:Y:S01]  /*6520*/  STL [R1+0x2c], R2 ;  /* 0x00002c0201007387 */ /* 0x0003e20000100800 */
[----:B------:R-:W-:Y:S01]  /*6530*/  IMAD R236, R0, 0x300, R12 ;  /* 0x0000030000ec7824 */ /* 0x000fe200078e020c */
[----:B------:R-:W-:-:S02]  /*6540*/  IADD3 R12, R9, 0x1c, RZ ;  /* 0x0000001c090c7810 */ /* 0x000fc40007ffe0ff */
[----:B--2---:R-:W-:Y:S04]  /*6550*/  SHFL.IDX PT, R204, R198, R231, 0x1f ;  /* 0x00001fe7c6cc7589 */ /* 0x004fe800000e0000 */
[----:B---3--:R-:W-:Y:S04]  /*6560*/  SHFL.IDX PT, R211, R14, R9, 0x1f ;  /* 0x00001f090ed37589 */ /* 0x008fe800000e0000 */
[----:B------:R-:W-:Y:S04]  /*6570*/  SHFL.IDX PT, R215, R14, R233, 0x1f ;  /* 0x00001fe90ed77589 */ /* 0x000fe800000e0000 */
[----:B------:R-:W-:Y:S04]  /*6580*/  SHFL.IDX PT, R222, R14, R208, 0x1f ;  /* 0x00001fd00ede7589 */ /* 0x000fe800000e0000 */
[----:B------:R-:W-:Y:S04]  /*6590*/  SHFL.IDX PT, R223, R14, R229, 0x1f ;  /* 0x00001fe50edf7589 */ /* 0x000fe800000e0000 */
[----:B------:R-:W-:Y:S04]  /*65a0*/  SHFL.IDX PT, R217, R14, R230, 0x1f ;  /* 0x00001fe60ed97589 */ /* 0x000fe800000e0000 */
[----:B------:R-:W-:Y:S04]  /*65b0*/  SHFL.IDX PT, R218, R14, R231, 0x1f ;  /* 0x00001fe70eda7589 */ /* 0x000fe800000e0000 */
[----:B------:R-:W-:Y:S04]  /*65c0*/  SHFL.IDX PT, R216, R14, R209, 0x1f ;  /* 0x00001fd10ed87589 */ /* 0x000fe800000e0000 */
[----:B----4-:R-:W-:Y:S04]  /*65d0*/  SHFL.IDX PT, R205, R13, R229, 0x1f ;  /* 0x00001fe50dcd7589 */ /* 0x010fe800000e0000 */
[----:B------:R-:W-:Y:S04]  /*65e0*/  SHFL.IDX PT, R210, R13, R230, 0x1f ;  /* 0x00001fe60dd27589 */ /* 0x000fe800000e0000 */
[----:B------:R-:W-:Y:S04]  /*65f0*/  SHFL.IDX PT, R212, R13, R231, 0x1f ;  /* 0x00001fe70dd47589 */ /* 0x000fe800000e0000 */
[----:B------:R-:W-:Y:S01]  /*6600*/  SHFL.IDX PT, R214, R13, R209, 0x1f ;  /* 0x00001fd10dd67589 */ /* 0x000fe200000e0000 */
[----:B------:R-:W-:-:S13]  /*6610*/  R2UR UR4, R18 ;  /* 0x00000000120472ca */ /* 0x000fda00000e0000 */
[----:B------:R-:W-:Y:S01]  /*6620*/  HGMMA.64x96x16.F32.BF16 R24, gdesc[UR4], RZ, !UPT, gsb0 ;  /* 0x01600000041879f0 */ /* 0x000fe2000c0018ff */
[----:B------:R-:W-:Y:S01]  /*6630*/  UIADD3 UR4, UR6, 0x2, URZ ;  /* 0x0000000206047890 */ /* 0x000fe2000fffe03f */
[----:B------:R-:W-:Y:S02]  /*6640*/  ULDC UR5, c[0x0][0x75c] ;  /* 0x0001d70000057ab9 */ /* 0x000fe40000000800 */
[----:B------:R-:W-:Y:S01]  /*6650*/  FMUL.FTZ R76, R76, UR5 ;  /* 0x000000054c4c7c20 */ /* 0x000fe20008410000 */
[----:B------:R-:W-:Y:S01]  /*6660*/  FMUL.FTZ R15, R72, UR5 ;  /* 0x00000005480f7c20 */ /* 0x000fe20008410000 */
[----:B------:R-:W-:Y:S02]  /*6670*/  FMUL.FTZ R18, R74, UR5 ;  /* 0x000000054a127c20 */ /* 0x000fe40008410000 */
[----:B------:R-:W-:Y:S01]  /*6680*/  UMOV UR10, UR4 ;  /* 0x00000004000a7c82 */ /* 0x000fe20008000000 */
[----:B------:R-:W-:Y:S01]  /*6690*/  UIADD3 UR4, UR6, 0x4, URZ ;  /* 0x0000000406047890 */ /* 0x000fe2000fffe03f */
[----:B-1----:R1:W-:Y:S01]  /*66a0*/  MUFU.TANH R3, R76 ;  /* 0x0000004c00037308 */ /* 0x0023e20000002400 */
[----:B------:R-:W-:Y:S01]  /*66b0*/  UIADD3 UR6, UR6, 0x6, URZ ;  /* 0x0000000606067890 */ /* 0x000fe2000fffe03f */
[----:B------:R-:W-:Y:S01]  /*66c0*/  FMUL.FTZ R235, R79, UR5 ;  /* 0x000000054feb7c20 */ /* 0x000fe20008410000 */
[----:B------:R-:W-:Y:S01]  /*66d0*/  FMUL.FTZ R77, R77, UR5 ;  /* 0x000000054d4d7c20 */ /* 0x000fe20008410000 */
[----:B------:R-:W-:Y:S01]  /*66e0*/  FMUL.FTZ R72, R83, UR5 ;  /* 0x0000000553487c20 */ /* 0x000fe20008410000 */
[----:B------:R-:W-:Y:S01]  /*66f0*/  FMUL.FTZ R83, R94, UR5 ;  /* 0x000000055e537c20 */ /* 0x000fe20008410000 */
[----:B------:R-:W-:Y:S01]  /*6700*/  FMUL.FTZ R237, R78, UR5 ;  /* 0x000000054eed7c20 */ /* 0x000fe20008410000 */
[----:B------:R-:W-:Y:S01]  /*6710*/  SHFL.IDX PT, R94, R198, R229, 0x1f ;  /* 0x00001fe5c65e7589 */ /* 0x000fe200000e0000 */
[----:B------:R-:W2:Y:S01]  /*6720*/  MUFU.TANH R15, R15 ;  /* 0x0000000f000f7308 */ /* 0x000ea20000002400 */
[----:B-1----:R-:W-:Y:S01]  /*6730*/  FMUL.FTZ R76, R87, UR5 ;  /* 0x00000005574c7c20 */ /* 0x002fe20008410000 */
[----:B------:R-:W-:Y:S01]  /*6740*/  FMUL.FTZ R73, R73, UR5 ;  /* 0x0000000549497c20 */ /* 0x000fe20008410000 */
[----:B------:R-:W1:Y:S01]  /*6750*/  SHFL.IDX PT, R87, R198, R9, 0x1f ;  /* 0x00001f09c6577589 */ /* 0x000e6200000e0000 */
[----:B------:R-:W-:Y:S01]  /*6760*/  FMUL.FTZ R75, R75, UR5 ;  /* 0x000000054b4b7c20 */ /* 0x000fe20008410000 */
[----:B------:R-:W-:Y:S01]  /*6770*/  FMUL.FTZ R21, R82, UR5 ;  /* 0x0000000552157c20 */ /* 0x000fe20008410000 */
[----:B------:R-:W-:Y:S01]  /*6780*/  FMUL.FTZ R79, R90, UR5 ;  /* 0x000000055a4f7c20 */ /* 0x000fe20008410000 */
[----:B------:R-:W-:Y:S01]  /*6790*/  FMUL.FTZ R82, R93, UR5 ;  /* 0x000000055d527c20 */ /* 0x000fe20008410000 */
[----:B------:R-:W-:Y:S01]  /*67a0*/  MUFU.TANH R18, R18 ;  /* 0x0000001200127308 */ /* 0x000fe20000002400 */
[----:B------:R-:W3:Y:S01]  /*67b0*/  SHFL.IDX PT, R90, R198, R232, 0x1f ;  /* 0x00001fe8c65a7589 */ /* 0x000ee200000e0000 */
[----:B------:R-:W-:Y:S01]  /*67c0*/  FMUL.FTZ R19, R80, UR5 ;  /* 0x0000000550137c20 */ /* 0x000fe20008410000 */
[----:B------:R-:W-:Y:S01]  /*67d0*/  FMUL.FTZ R20, R81, UR5 ;  /* 0x0000000551147c20 */ /* 0x000fe20008410000 */
[----:B------:R-:W-:Y:S01]  /*67e0*/  FMUL.FTZ R80, R91, UR5 ;  /* 0x000000055b507c20 */ /* 0x000fe20008410000 */
[----:B------:R-:W4:Y:S01]  /*67f0*/  SHFL.IDX PT, R93, R198, R233, 0x1f ;  /* 0x00001fe9c65d7589 */ /* 0x000f2200000e0000 */
[----:B------:R-:W-:Y:S01]  /*6800*/  FMUL.FTZ R81, R92, UR5 ;  /* 0x000000055c517c20 */ /* 0x000fe20008410000 */
[----:B------:R-:W-:Y:S01]  /*6810*/  FMUL.FTZ R74, R85, UR5 ;  /* 0x00000005554a7c20 */ /* 0x000fe20008410000 */
[----:B------:R1:W-:Y:S01]  /*6820*/  MUFU.TANH R2, R77 ;  /* 0x0000004d00027308 */ /* 0x0003e20000002400 */
[----:B------:R-:W4:Y:S01]  /*6830*/  SHFL.IDX PT, R91, R198, R208, 0x1f ;  /* 0x00001fd0c65b7589 */ /* 0x000f2200000e0000 */
[----:B--2---:R-:W-:Y:S01]  /*6840*/  FSEL R85, R15, -INF , P2 ;  /* 0xff8000000f557808 */ /* 0x004fe20001000000 */
[----:B------:R-:W-:Y:S01]  /*6850*/  FMUL.FTZ R195, R97, UR5 ;  /* 0x0000000561c37c20 */ /* 0x000fe20008410000 */
[----:B------:R-:W-:Y:S01]  /*6860*/  FMUL.FTZ R197, R118, UR5 ;  /* 0x0000000576c57c20 */ /* 0x000fe20008410000 */
[----:B------:R-:W2:Y:S01]  /*6870*/  SHFL.IDX PT, R92, R198, R230, 0x1f ;  /* 0x00001fe6c65c7589 */ /* 0x000ea200000e0000 */
[----:B------:R-:W-:Y:S01]  /*6880*/  FMUL.FTZ R78, R89, UR5 ;  /* 0x00000005594e7c20 */ /* 0x000fe20008410000 */
[----:B------:R-:W-:Y:S01]  /*6890*/  FMUL.FTZ R196, R117, UR5 ;  /* 0x0000000575c47c20 */ /* 0x000fe20008410000 */
[----:B------:R-:W3:Y:S01]  /*68a0*/  MUFU.TANH R235, R235 ;  /* 0x000000eb00eb7308 */ /* 0x000ee20000002400 */
[----:B------:R-:W2:Y:S01]  /*68b0*/  SHFL.IDX PT, R97, R198, R209, 0x1f ;  /* 0x00001fd1c6617589 */ /* 0x000ea200000e0000 */
[----:B-1----:R-:W-:Y:S01]  /*68c0*/  FMUL.FTZ R77, R88, UR5 ;  /* 0x00000005584d7c20 */ /* 0x002fe20008410000 */
[----:B------:R-:W-:Y:S01]  /*68d0*/  FMUL.FTZ R194, R96, UR5 ;  /* 0x0000000560c27c20 */ /* 0x000fe20008410000 */
[----:B------:R-:W-:Y:S01]  /*68e0*/  FMUL.FTZ R98, R98, UR5 ;  /* 0x0000000562627c20 */ /* 0x000fe20008410000 */
[----:B------:R-:W-:Y:S01]  /*68f0*/  FMUL.FTZ R99, R99, UR5 ;  /* 0x0000000563637c20 */ /* 0x000fe20008410000 */
[----:B------:R-:W-:Y:S01]  /*6900*/  FMUL.FTZ R100, R100, UR5 ;  /* 0x0000000564647c20 */ /* 0x000fe20008410000 */
[----:B------:R-:W-:Y:S01]  /*6910*/  FMUL.FTZ R102, R102, UR5 ;  /* 0x0000000566667c20 */ /* 0x000fe20008410000 */
[----:B------:R1:W4:Y:S01]  /*6920*/  MUFU.TANH R5, R73 ;  /* 0x0000004900057308 */ /* 0x0003220000002400 */
[----:B------:R-:W-:Y:S01]  /*6930*/  FMUL.FTZ R101, R101, UR5 ;  /* 0x0000000565657c20 */ /* 0x000fe20008410000 */
[----:B------:R-:W-:Y:S01]  /*6940*/  FMUL.FTZ R103, R103, UR5 ;  /* 0x0000000567677c20 */ /* 0x000fe20008410000 */
[----:B------:R-:W-:Y:S01]  /*6950*/  FMUL.FTZ R104, R104, UR5 ;  /* 0x0000000568687c20 */ /* 0x000fe20008410000 */
[----:B------:R-:W-:Y:S01]  /*6960*/  FMUL.FTZ R106, R106, UR5 ;  /* 0x000000056a6a7c20 */ /* 0x000fe20008410000 */
[----:B------:R-:W-:Y:S01]  /*6970*/  FMUL.FTZ R105, R105, UR5 ;  /* 0x0000000569697c20 */ /* 0x000fe20008410000 */
[----:B------:R-:W-:Y:S01]  /*6980*/  FMUL.FTZ R107, R107, UR5 ;  /* 0x000000056b6b7c20 */ /* 0x000fe20008410000 */
[----:B------:R-:W-:Y:S01]  /*6990*/  FMUL.FTZ R108, R108, UR5 ;  /* 0x000000056c6c7c20 */ /* 0x000fe20008410000 */
[----:B------:R2:W4:Y:S01]  /*69a0*/  MUFU.TANH R4, R75 ;  /* 0x0000004b00047308 */ /* 0x0005220000002400 */
[----:B-1----:R-:W-:Y:S01]  /*69b0*/  FMUL.FTZ R73, R84, UR5 ;  /* 0x0000000554497c20 */ /* 0x002fe20008410000 */
[----:B---3--:R-:W-:Y:S01]  /*69c0*/  FSEL R201, R235, -INF , P1 ;  /* 0xff800000ebc97808 */ /* 0x008fe20000800000 */
[----:B------:R-:W-:Y:S01]  /*69d0*/  FMUL.FTZ R84, R95, UR5 ;  /* 0x000000055f547c20 */ /* 0x000fe20008410000 */
[----:B------:R-:W-:Y:S01]  /*69e0*/  FMUL.FTZ R110, R110, UR5 ;  /* 0x000000056e6e7c20 */ /* 0x000fe20008410000 */
[----:B------:R-:W-:Y:S01]  /*69f0*/  FMUL.FTZ R109, R109, UR5 ;  /* 0x000000056d6d7c20 */ /* 0x000fe20008410000 */
[----:B------:R-:W-:Y:S01]  /*6a00*/  FMUL.FTZ R111, R111, UR5 ;  /* 0x000000056f6f7c20 */ /* 0x000fe20008410000 */
[----:B------:R-:W-:Y:S01]  /*6a10*/  FMUL.FTZ R112, R112, UR5 ;  /* 0x0000000570707c20 */ /* 0x000fe20008410000 */
[----:B------:R-:W-:Y:S01]  /*6a20*/  MUFU.TANH R237, R237 ;  /* 0x000000ed00ed7308 */ /* 0x000fe20000002400 */
[----:B--2---:R-:W-:Y:S01]  /*6a30*/  FMUL.FTZ R75, R86, UR5 ;  /* 0x00000005564b7c20 */ /* 0x004fe20008410000 */
[----:B------:R-:W-:Y:S01]  /*6a40*/  FSEL R86, R18, -INF , P1 ;  /* 0xff80000012567808 */ /* 0x000fe20000800000 */
[----:B------:R-:W-:Y:S01]  /*6a50*/  FMUL.FTZ R114, R114, UR5 ;  /* 0x0000000572727c20 */ /* 0x000fe20008410000 */
[----:B----4-:R-:W-:Y:S01]  /*6a60*/  FSEL R117, R5, -INF , P2 ;  /* 0xff80000005757808 */ /* 0x010fe20001000000 */
[----:B------:R-:W-:Y:S01]  /*6a70*/  SHFL.IDX PT, R208, R13, R208, 0x1f ;  /* 0x00001fd00dd07589 */ /* 0x000fe200000e0000 */
[----:B------:R-:W-:Y:S01]  /*6a80*/  FMUL.FTZ R113, R113, UR5 ;  /* 0x0000000571717c20 */ /* 0x000fe20008410000 */
[----:B------:R-:W-:Y:S01]  /*6a90*/  FMUL.FTZ R115, R115, UR5 ;  /* 0x0000000573737c20 */ /* 0x000fe20008410000 */
[----:B------:R-:W1:Y:S01]  /*6aa0*/  MUFU.TANH R19, R19 ;  /* 0x0000001300137308 */ /* 0x000e620000002400 */
[----:B------:R-:W-:Y:S01]  /*6ab0*/  FSEL R89, R4, -INF , P1 ;  /* 0xff80000004597808 */ /* 0x000fe20000800000 */
[----:B------:R-:W-:Y:S01]  /*6ac0*/  FMUL.FTZ R116, R116, UR5 ;  /* 0x0000000574747c20 */ /* 0x000fe20008410000 */
[----:B------:R-:W-:-:S05]  /*6ad0*/  FMUL.FTZ R119, R119, UR5 ;  /* 0x0000000577777c20 */ /* 0x000fca0008410000 */
[----:B------:R-:W2:Y:S08]  /*6ae0*/  MUFU.TANH R21, R21 ;  /* 0x0000001500157308 */ /* 0x000eb00000002400 */
[----:B------:R-:W3:Y:S01]  /*6af0*/  MUFU.TANH R20, R20 ;  /* 0x0000001400147308 */ /* 0x000ee20000002400 */
[----:B-1----:R-:W-:-:S07]  /*6b00*/  FSEL R200, R19, -INF , P2 ;  /* 0xff80000013c87808 */ /* 0x002fce0001000000 */
[----:B------:R-:W1:Y:S01]  /*6b10*/  MUFU.TANH R72, R72 ;  /* 0x0000004800487308 */ /* 0x000e620000002400 */
[----:B------:R-:W-:Y:S02]  /*6b20*/  WARPGROUP.DEPBAR.LE gsb0, 0x0 ;  /* 0x00008000000079c5 */ /* 0x000fe40000010000 */
[----:B------:R-:W-:-:S05]  /*6b30*/  WARPGROUP.ARRIVE ;  /* 0x00000000000079c5 */ /* 0x000fca0000000000 */
[----:B------:R-:W4:Y:S01]  /*6b40*/  MUFU.TANH R74, R74 ;  /* 0x0000004a004a7308 */ /* 0x000f220000002400 */
[----:B------:R-:W-:Y:S01]  /*6b50*/  HGMMA.64x96x16.F32.BF16 R24, gdesc[UR8], R24, gsb0 ;  /* 0x01600000081879f0 */ /* 0x000fe20008001818 */
[----:B------:R-:W-:Y:S01]  /*6b60*/  R2UR UR8, R190 ;  /* 0x00000000be0872ca */ /* 0x000fe200000e0000 */
[----:B------:R-:W-:Y:S01]  /*6b70*/  UMOV UR10, UR4 ;  /* 0x00000004000a7c82 */ /* 0x000fe20008000000 */
[----:B------:R-:W-:Y:S01]  /*6b80*/  R2UR UR9, R191 ;  /* 0x00000000bf0972ca */ /* 0x000fe200000e0000 */
[----:B------:R-:W-:Y:S01]  /*6b90*/  UMOV UR11, 0x40000040 ;  /* 0x40000040000b7882 */ /* 0x000fe20000000000 */
[----:B------:R-:W-:Y:S02]  /*6ba0*/  ULDC UR4, c[0x0][0x744] ;  /* 0x0001d10000047ab9 */ /* 0x000fe40000000800 */
[----:B------:R-:W4:Y:S01]  /*6bb0*/  MUFU.TANH R76, R76 ;  /* 0x0000004c004c7308 */ /* 0x000f220000002400 */
[--C-:B------:R-:W-:Y:S01]  /*6bc0*/  FFMA.FTZ R118, R85, UR4, -R87.reuse ;  /* 0x0000000455767c23 */ /* 0x100fe20008010857 */
[----:B------:R-:W-:Y:S01]  /*6bd0*/  FFMA.FTZ R88, R86, UR4, -R87 ;  /* 0x0000000456587c23 */ /* 0x000fe20008010857 */
[----:B------:R-:W-:Y:S01]  /*6be0*/  FSEL R87, R2, -INF , P2 ;  /* 0xff80000002577808 */ /* 0x000fe20001000000 */
[----:B------:R-:W-:Y:S01]  /*6bf0*/  FFMA.FTZ R201, R201, UR4, -R94 ;  /* 0x00000004c9c97c23 */ /* 0x000fe2000801085e */
[----:B------:R-:W-:Y:S01]  /*6c00*/  FSEL R86, R3, -INF , P2 ;  /* 0xff80000003567808 */ /* 0x000fe20001000000 */
[----:B------:R-:W-:Y:S01]  /*6c10*/  FFMA.FTZ R117, R117, UR4, -R90 ;  /* 0x0000000475757c23 */ /* 0x000fe2000801085a */
[----:B------:R-:W-:Y:S01]  /*6c20*/  FSEL R85, R237, -INF , P1 ;  /* 0xff800000ed557808 */ /* 0x000fe20000800000 */
[----:B------:R-:W4:Y:S01]  /*6c30*/  MUFU.TANH R73, R73 ;  /* 0x0000004900497308 */ /* 0x000f220000002400 */
[----:B------:R-:W-:Y:S01]  /*6c40*/  FFMA.FTZ R87, R87, UR4, -R94 ;  /* 0x0000000457577c23 */ /* 0x000fe2000801085e */
[----:B------:R-:W-:Y:S01]  /*6c50*/  FFMA.FTZ R89, R89, UR4, -R90 ;  /* 0x0000000459597c23 */ /* 0x000fe2000801085a */
[----:B------:R-:W4:Y:S01]  /*6c60*/  SHFL.IDX PT, R94, R14, R232, 0x1f ;  /* 0x00001fe80e5e7589 */ /* 0x000f2200000e0000 */
[--C-:B------:R-:W-:Y:S01]  /*6c70*/  FFMA.FTZ R86, R86, UR4, -R93.reuse ;  /* 0x0000000456567c23 */ /* 0x100fe2000801085d */
[----:B------:R-:W-:Y:S01]  /*6c80*/  FFMA.FTZ R85, R85, UR4, -R93 ;  /* 0x0000000455557c23 */ /* 0x000fe2000801085d */
[----:B--2---:R-:W-:Y:S01]  /*6c90*/  FSEL R90, R21, -INF , P1 ;  /* 0xff800000155a7808 */ /* 0x004fe20000800000 */
[----:B------:R-:W-:Y:S01]  /*6ca0*/  FFMA.FTZ R200, R200, UR4, -R91 ;  /* 0x00000004c8c87c23 */ /* 0x000fe2000801085b */
[----:B------:R-:W2:Y:S01]  /*6cb0*/  MUFU.TANH R75, R75 ;  /* 0x0000004b004b7308 */ /* 0x000ea20000002400 */
[----:B---3--:R-:W-:-:S02]  /*6cc0*/  FSEL R93, R20, -INF , P2 ;  /* 0xff800000145d7808 */ /* 0x008fc40001000000 */
[----:B-1----:R-:W-:Y:S01]  /*6cd0*/  FSEL R95, R72, -INF , P1 ;  /* 0xff800000485f7808 */ /* 0x002fe20000800000 */
[----:B------:R-:W-:Y:S01]  /*6ce0*/  FFMA.FTZ R91, R90, UR4, -R91 ;  /* 0x000000045a5b7c23 */ /* 0x000fe2000801085b */
[----:B----4-:R-:W-:Y:S01]  /*6cf0*/  FSEL R90, R74, -INF , P2 ;  /* 0xff8000004a5a7808 */ /* 0x010fe20001000000 */
[--C-:B------:R-:W-:Y:S01]  /*6d00*/  FFMA.FTZ R93, R93, UR4, -R92.reuse ;  /* 0x000000045d5d7c23 */ /* 0x100fe2000801085c */
[----:B------:R-:W-:Y:S01]  /*6d10*/  FSEL R96, R76, -INF , P1 ;  /* 0xff8000004c607808 */ /* 0x000fe20000800000 */
[----:B------:R-:W1:Y:S01]  /*6d20*/  MUFU.TANH R77, R77 ;  /* 0x0000004d004d7308 */ /* 0x000e620000002400 */
[----:B------:R-:W-:Y:S01]  /*6d30*/  FFMA.FTZ R92, R95, UR4, -R92 ;  /* 0x000000045f5c7c23 */ /* 0x000fe2000801085c */
[----:B------:R-:W-:Y:S01]  /*6d40*/  FSEL R95, R73, -INF , P2 ;  /* 0xff800000495f7808 */ /* 0x000fe20001000000 */
[--C-:B------:R-:W-:Y:S01]  /*6d50*/  FFMA.FTZ R90, R90, UR4, -R97.reuse ;  /* 0x000000045a5a7c23 */ /* 0x100fe20008010861 */
[----:B------:R-:W-:-:S03]  /*6d60*/  FFMA.FTZ R97, R96, UR4, -R97 ;  /* 0x0000000460617c23 */ /* 0x000fc60008010861 */
[----:B------:R-:W-:Y:S01]  /*6d70*/  FFMA.FTZ R202, R95, UR4, -R204 ;  /* 0x000000045fca7c23 */ /* 0x000fe200080108cc */
[----:B------:R-:W3:Y:S01]  /*6d80*/  MUFU.TANH R79, R79 ;  /* 0x0000004f004f7308 */ /* 0x000ee20000002400 */
[----:B--2---:R-:W-:-:S05]  /*6d90*/  FSEL R199, R75, -INF , P1 ;  /* 0xff8000004bc77808 */ /* 0x004fca0000800000 */
[----:B------:R-:W-:Y:S02]  /*6da0*/  FFMA.FTZ R204, R199, UR4, -R204 ;  /* 0x00000004c7cc7c23 */ /* 0x000fe400080108cc */
[----:B------:R-:W2:Y:S01]  /*6db0*/  MUFU.TANH R78, R78 ;  /* 0x0000004e004e7308 */ /* 0x000ea20000002400 */
[----:B-1----:R-:W-:-:S05]  /*6dc0*/  FSEL R96, R77, -INF , P2 ;  /* 0xff8000004d607808 */ /* 0x002fca0001000000 */
[----:B------:R-:W-:Y:S02]  /*6dd0*/  FFMA.FTZ R95, R96, UR4, -R211 ;  /* 0x00000004605f7c23 */ /* 0x000fe400080108d3 */
[----:B------:R-:W1:Y:S01]  /*6de0*/  MUFU.TANH R80, R80 ;  /* 0x0000005000507308 */ /* 0x000e620000002400 */
[----:B---3--:R-:W-:-:S05]  /*6df0*/  FSEL R198, R79, -INF , P1 ;  /* 0xff8000004fc67808 */ /* 0x008fca0000800000 */
[----:B------:R-:W-:Y:S02]  /*6e00*/  FFMA.FTZ R211, R198, UR4, -R211 ;  /* 0x00000004c6d37c23 */ /* 0x000fe400080108d3 */
        /* <DEDUP_REMOVED lines=14> */
[----:B------:R-:W-:Y:S01]  /*6ef0*/  FFMA.FTZ R224, R203, UR4, -R222 ;  /* 0x00000004cbe07c23 */ /* 0x000fe200080108de */
[----:B------:R-:W-:Y:S02]  /*6f00*/  WARPGROUP.DEPBAR.LE gsb0, 0x0 ;  /* 0x00008000000079c5 */ /* 0x000fe40000010000 */
[----:B------:R-:W-:Y:S01]  /*6f10*/  WARPGROUP.ARRIVE ;  /* 0x00000000000079c5 */ /* 0x000fe20000000000 */
[----:B------:R-:W1:Y:S01]  /*6f20*/  MUFU.TANH R84, R84 ;  /* 0x0000005400547308 */ /* 0x000e620000002400 */
[----:B---3--:R-:W-:-:S04]  /*6f30*/  FSEL R199, R98, -INF , P1 ;  /* 0xff80000062c77808 */ /* 0x008fc80000800000 */
[----:B------:R-:W-:Y:S01]  /*6f40*/  HGMMA.64x96x16.F32.BF16 R24, gdesc[UR8], R24, gsb0 ;  /* 0x01600000081879f0 */ /* 0x000fe20008001818 */
[----:B------:R-:W-:Y:S01]  /*6f50*/  R2UR UR8, R192 ;  /* 0x00000000c00872ca */ /* 0x000fe200000e0000 */
[----:B------:R-:W-:Y:S01]  /*6f60*/  UMOV UR10, UR6 ;  /* 0x00000006000a7c82 */ /* 0x000fe20008000000 */
[----:B------:R-:W-:Y:S01]  /*6f70*/  R2UR UR9, R193 ;  /* 0x00000000c10972ca */ /* 0x000fe200000e0000 */
[----:B------:R-:W-:Y:S01]  /*6f80*/  UMOV UR11, 0x40000040 ;  /* 0x40000040000b7882 */ /* 0x000fe20000000000 */
[----:B------:R-:W3:Y:S01]  /*6f90*/  MUFU.TANH R195, R195 ;  /* 0x000000c300c37308 */ /* 0x000ee20000002400 */
[----:B--2---:R-:W-:Y:S01]  /*6fa0*/  FSEL R206, R82, -INF , P2 ;  /* 0xff80000052ce7808 */ /* 0x004fe20001000000 */
[----:B------:R-:W-:Y:S02]  /*6fb0*/  FFMA.FTZ R222, R199, UR4, -R222 ;  /* 0x00000004c7de7c23 */ /* 0x000fe400080108de */
[----:B------:R-:W2:Y:S02]  /*6fc0*/  SHFL.IDX PT, R199, R13, R9, 0x1f ;  /* 0x00001f090dc77589 */ /* 0x000ea400000e0000 */
[--C-:B------:R-:W-:Y:S01]  /*6fd0*/  FFMA.FTZ R225, R206, UR4, -R223.reuse ;  /* 0x00000004cee17c23 */ /* 0x100fe200080108df */
[----:B-1----:R-:W-:Y:S01]  /*6fe0*/  FSEL R198, R84, -INF , P1 ;  /* 0xff80000054c67808 */ /* 0x002fe20000800000 */
[----:B------:R-:W1:Y:S04]  /*6ff0*/  MUFU.TANH R99, R99 ;  /* 0x0000006300637308 */ /* 0x000e680000002400 */
[----:B------:R-:W-:-:S04]  /*7000*/  FFMA.FTZ R223, R198, UR4, -R223 ;  /* 0x00000004c6df7c23 */ /* 0x000fc800080108df */
[----:B------:R-:W4:Y:S01]  /*7010*/  MUFU.TANH R100, R100 ;  /* 0x0000006400647308 */ /* 0x000f220000002400 */
[----:B---3--:R-:W-:-:S05]  /*7020*/  FSEL R220, R195, -INF , P2 ;  /* 0xff800000c3dc7808 */ /* 0x008fca0001000000 */
[----:B------:R-:W-:Y:S02]  /*7030*/  FFMA.FTZ R220, R220, UR4, -R217 ;  /* 0x00000004dcdc7c23 */ /* 0x000fe400080108d9 */
[----:B------:R-:W3:Y:S01]  /*7040*/  MUFU.TANH R102, R102 ;  /* 0x0000006600667308 */ /* 0x000ee20000002400 */
[----:B-1----:R-:W-:-:S05]  /*7050*/  FSEL R198, R99, -INF , P1 ;  /* 0xff80000063c67808 */ /* 0x002fca0000800000 */
[----:B------:R-:W-:Y:S01]  /*7060*/  FFMA.FTZ R217, R198, UR4, -R217 ;  /* 0x00000004c6d97c23 */ /* 0x000fe200080108d9 */
[----:B------:R-:W-:Y:S01]  /*7070*/  FFMA.FTZ R198, -R15, R15, 1 ;  /* 0x3f8000000fc67423 */ /* 0x000fe2000001010f */
[----:B------:R-:W-:Y:S01]  /*7080*/  MUFU.EX2 R118, R118 ;  /* 0x0000007600767308 */ /* 0x000fe20000000800 */
[----:B----4-:R-:W-:-:S05]  /*7090*/  FSEL R221, R100, -INF , P2 ;  /* 0xff80000064dd7808 */ /* 0x010fca0001000000 */
[----:B------:R-:W-:Y:S02]  /*70a0*/  FFMA.FTZ R221, R221, UR4, -R218 ;  /* 0x00000004dddd7c23 */ /* 0x000fe400080108da */
[----:B------:R-:W1:Y:S01]  /*70b0*/  MUFU.TANH R101, R101 ;  /* 0x0000006500657308 */ /* 0x000e620000002400 */
[----:B---3--:R-:W-:-:S05]  /*70c0*/  FSEL R203, R102, -INF , P1 ;  /* 0xff80000066cb7808 */ /* 0x008fca0000800000 */
[----:B------:R-:W-:Y:S02]  /*70d0*/  FFMA.FTZ R218, R203, UR4, -R218 ;  /* 0x00000004cbda7c23 */ /* 0x000fe400080108da */
[----:B------:R-:W-:Y:S01]  /*70e0*/  MUFU.TANH R103, R103 ;  /* 0x0000006700677308 */ /* 0x000fe20000002400 */
[----:B------:R-:W-:Y:S07]  /*70f0*/  SHFL.IDX PT, R203, R13, R233, 0x1f ;  /* 0x00001fe90dcb7589 */ /* 0x000fee00000e0000 */
[----:B------:R-:W3:Y:S01]  /*7100*/  MUFU.TANH R104, R104 ;  /* 0x0000006800687308 */ /* 0x000ee20000002400 */
[----:B-1----:R-:W-:-:S05]  /*7110*/  FSEL R219, R101, -INF , P2 ;  /* 0xff80000065db7808 */ /* 0x002fca0001000000 */
[----:B------:R-:W-:Y:S02]  /*7120*/  FFMA.FTZ R219, R219, UR4, -R216 ;  /* 0x00000004dbdb7c23 */ /* 0x000fe400080108d8 */
[----:B------:R-:W-:Y:S08]  /*7130*/  MUFU.TANH R106, R106 ;  /* 0x0000006a006a7308 */ /* 0x000ff00000002400 */
[----:B------:R1:W-:Y:S01]  /*7140*/  MUFU.EX2 R14, R201 ;  /* 0x000000c9000e7308 */ /* 0x0003e20000000800 */
[----:B---3--:R-:W-:-:S05]  /*7150*/  FSEL R206, R104, -INF , P2 ;  /* 0xff80000068ce7808 */ /* 0x008fca0001000000 */
[----:B--2---:R-:W-:Y:S02]  /*7160*/  FFMA.FTZ R206, R206, UR4, -R199 ;  /* 0x00000004cece7c23 */ /* 0x004fe400080108c7 */
[----:B------:R-:W-:Y:S01]  /*7170*/  MUFU.TANH R105, R105 ;  /* 0x0000006900697308 */ /* 0x000fe20000002400 */
[----:B-1----:R-:W1:Y:S07]  /*7180*/  SHFL.IDX PT, R201, R13, R232, 0x1f ;  /* 0x00001fe80dc97589 */ /* 0x002e6e00000e0000 */
[----:B------:R-:W-:Y:S08]  /*7190*/  MUFU.TANH R107, R107 ;  /* 0x0000006b006b7308 */ /* 0x000ff00000002400 */
[----:B------:R-:W2:Y:S01]  /*71a0*/  MUFU.TANH R108, R108 ;  /* 0x0000006c006c7308 */ /* 0x000ea20000002400 */
[----:B------:R-:W-:-:S02]  /*71b0*/  WARPGROUP.DEPBAR.LE gsb0, 0x0 ;  /* 0x00008000000079c5 */ /* 0x000fc40000010000 */
[----:B------:R-:W-:-:S05]  /*71c0*/  WARPGROUP.ARRIVE ;  /* 0x00000000000079c5 */ /* 0x000fca0000000000 */
[----:B------:R-:W-:Y:S01]  /*71d0*/  MUFU.TANH R110, R110 ;  /* 0x0000006e006e7308 */ /* 0x000fe20000002400 */
[----:B------:R-:W-:Y:S07]  /*71e0*/  HGMMA.64x96x16.F32.BF16 R24, gdesc[UR8], R24, gsb0 ;  /* 0x01600000081879f0 */ /* 0x000fee0008001818 */
[----:B------:R-:W-:Y:S01]  /*71f0*/  MUFU.TANH R109, R109 ;  /* 0x0000006d006d7308 */ /* 0x000fe20000002400 */
[----:B--2---:R-:W-:-:S07]  /*7200*/  FSEL R207, R108, -INF , P2 ;  /* 0xff8000006ccf7808 */ /* 0x004fce0001000000 */
[----:B------:R-:W-:Y:S08]  /*7210*/  MUFU.TANH R111, R111 ;  /* 0x0000006f006f7308 */ /* 0x000ff00000002400 */
[----:B------:R2:W-:Y:S08]  /*7220*/  MUFU.EX2 R15, R200 ;  /* 0x000000c8000f7308 */ /* 0x0005f00000000800 */
[----:B------:R-:W-:Y:S01]  /*7230*/  MUFU.TANH R112, R112 ;  /* 0x0000007000707308 */ /* 0x000fe20000002400 */
[----:B--2---:R-:W-:-:S05]  /*7240*/  FSEL R200, R105, -INF , P2 ;  /* 0xff80000069c87808 */ /* 0x004fca0001000000 */
[----:B-1----:R-:W-:Y:S02]  /*7250*/  FFMA.FTZ R200, R200, UR4, -R201 ;  /* 0x00000004c8c87c23 */ /* 0x002fe400080108c9 */
[----:B------:R-:W1:Y:S08]  /*7260*/  MUFU.TANH R114, R114 ;  /* 0x0000007200727308 */ /* 0x000e700000002400 */
[----:B------:R-:W2:Y:S08]  /*7270*/  MUFU.TANH R113, R113 ;  /* 0x0000007100717308 */ /* 0x000eb00000002400 */
[----:B------:R-:W-:Y:S01]  /*7280*/  MUFU.TANH R115, R115 ;  /* 0x0000007300737308 */ /* 0x000fe20000002400 */
[----:B-1----:R-:W-:-:S07]  /*7290*/  FSEL R13, R114, -INF , P1 ;  /* 0xff800000720d7808 */ /* 0x002fce0000800000 */
[----:B------:R-:W1:Y:S01]  /*72a0*/  MUFU.TANH R116, R116 ;  /* 0x0000007400747308 */ /* 0x000e620000002400 */
[----:B--2---:R-:W-:-:S05]  /*72b0*/  FSEL R209, R113, -INF , P2 ;  /* 0xff80000071d17808 */ /* 0x004fca0001000000 */
[----:B------:R-:W-:Y:S02]  /*72c0*/  FFMA.FTZ R209, R209, UR4, -R210 ;  /* 0x00000004d1d17c23 */ /* 0x000fe400080108d2 */
[----:B------:R-:W2:Y:S08]  /*72d0*/  MUFU.TANH R197, R197 ;  /* 0x000000c500c57308 */ /* 0x000eb00000002400 */
[----:B------:R-:W-:Y:S01]  /*72e0*/  MUFU.TANH R196, R196 ;  /* 0x000000c400c47308 */ /* 0x000fe20000002400 */
[----:B-1----:R-:W-:-:S07]  /*72f0*/  FSEL R228, R116, -INF , P2 ;  /* 0xff80000074e47808 */ /* 0x002fce0001000000 */
[----:B------:R-:W-:Y:S01]  /*7300*/  MUFU.TANH R119, R119 ;  /* 0x0000007700777308 */ /* 0x000fe20000002400 */
[----:B--2---:R-:W-:-:S07]  /*7310*/  FSEL R213, R197, -INF , P1 ;  /* 0xff800000c5d57808 */ /* 0x004fce0000800000 */
[----:B------:R-:W1:Y:S01]  /*7320*/  MUFU.EX2 R88, R88 ;  /* 0x0000005800587308 */ /* 0x000e620000000800 */
[----:B------:R-:W-:Y:S02]  /*7330*/  WARPGROUP.DEPBAR.LE gsb0, 0x0 ;  /* 0x00008000000079c5 */ /* 0x000fe40000010000 */
[----:B------:R-:W2:Y:S05]  /*7340*/  LDS R227, [R227+0x380] ;  /* 0x00038000e3e37984 */ /* 0x000eaa0000000800 */
[----:B------:R-:W-:Y:S08]  /*7350*/  MUFU.EX2 R117, R117 ;  /* 0x0000007500757308 */ /* 0x000ff00000000800 */
[----:B------:R-:W3:Y:S08]  /*7360*/  MUFU.EX2 R86, R86 ;  /* 0x0000005600567308 */ /* 0x000ef00000000800 */
[----:B------:R-:W4:Y:S08]  /*7370*/  MUFU.EX2 R87, R87 ;  /* 0x0000005700577308 */ /* 0x000f300000000800 */
[----:B------:R-:W-:Y:S01]  /*7380*/  MUFU.EX2 R91, R91 ;  /* 0x0000005b005b7308 */ /* 0x000fe20000000800 */
[----:B------:R-:W-:Y:S01]  /*7390*/  FFMA.FTZ R235, -R235, R235, 1 ;  /* 0x3f800000ebeb7423 */ /* 0x000fe200000101eb */
[----:B------:R-:W-:-:S06]  /*73a0*/  FFMA.FTZ R21, -R21, R21, 1 ;  /* 0x3f80000015157423 */ /* 0x000fcc0000010115 */
[----:B------:R-:W-:Y:S01]  /*73b0*/  MUFU.EX2 R96, R96 ;  /* 0x0000006000607308 */ /* 0x000fe20000000800 */
[----:B--2---:R-:W2:Y:S07]  /*73c0*/  SHFL.IDX PT, R234, R227, R9, 0x1f ;  /* 0x00001f09e3ea7589 */ /* 0x004eae00000e0000 */
[----:B------:R-:W-:Y:S01]  /*73d0*/  MUFU.EX2 R90, R90 ;  /* 0x0000005a005a7308 */ /* 0x000fe20000000800 */
[----:B------:R-:W-:Y:S04]  /*73e0*/  SHFL.IDX PT, R232, R227, R232, 0x1f ;  /* 0x00001fe8e3e87589 */ /* 0x000fe800000e0000 */
[----:B------:R-:W3:Y:S03]  /*73f0*/  SHFL.IDX PT, R233, R227, R233, 0x1f ;  /* 0x00001fe9e3e97589 */ /* 0x000ee600000e0000 */
[----:B------:R-:W-:Y:S01]  /*7400*/  MUFU.EX2 R89, R89 ;  /* 0x0000005900597308 */ /* 0x000fe20000000800 */
[----:B------:R-:W4:Y:S04]  /*7410*/  SHFL.IDX PT, R229, R227, R229, 0x1f ;  /* 0x00001fe5e3e57589 */ /* 0x000f2800000e0000 */
[----:B------:R-:W4:Y:S03]  /*7420*/  SHFL.IDX PT, R230, R227, R230, 0x1f ;  /* 0x00001fe6e3e67589 */ /* 0x000f2600000e0000 */
[----:B------:R-:W-:Y:S01]  /*7430*/  MUFU.EX2 R97, R97 ;  /* 0x0000006100617308 */ /* 0x000fe20000000800 */
[----:B------:R-:W4:Y:S01]  /*7440*/  SHFL.IDX PT, R231, R227, R231, 0x1f ;  /* 0x00001fe7e3e77589 */ /* 0x000f2200000e0000 */
[--C-:B--2---:R-:W-:Y:S01]  /*7450*/  FADD.FTZ R24, R24, -R234.reuse ;  /* 0x800000ea18187221 */ /* 0x104fe20000010000 */
[----:B------:R-:W-:-:S05]  /*7460*/  FADD.FTZ R234, R26, -R234 ;  /* 0x800000ea1aea7221 */ /* 0x000fca0000010000 */
[----:B------:R-:W-:Y:S01]  /*7470*/  MUFU.EX2 R93, R93 ;  /* 0x0000005d005d7308 */ /* 0x000fe20000000800 */
[----:B------:R-:W-:Y:S01]  /*7480*/  FMUL.FTZ R24, R118, R24 ;  /* 0x0000001876187220 */ /* 0x000fe20000410000 */
[----:B-1----:R-:W-:-:S03]  /*7490*/  FMUL.FTZ R234, R88, R234 ;  /* 0x000000ea58ea7220 */ /* 0x002fc60000410000 */
[----:B------:R-:W-:Y:S01]  /*74a0*/  FMUL.FTZ R198, R198, R24 ;  /* 0x00000018c6c67220 */ /* 0x000fe20000410000 */
[----:B------:R-:W-:Y:S02]  /*74b0*/  FSEL R24, R103, -INF , P1 ;  /* 0xff80000067187808 */ /* 0x000fe40000800000 */
[----:B------:R1:W-:Y:S01]  /*74c0*/  MUFU.EX2 R26, R202 ;  /* 0x000000ca001a7308 */ /* 0x0003e20000000800 */
[----:B---3--:R-:W-:Y:S01]  /*74d0*/  FADD.FTZ R28, R28, -R233 ;  /* 0x800000e91c1c7221 */ /* 0x008fe20000010000 */
[--C-:B----4-:R-:W-:Y:S01]  /*74e0*/  FADD.FTZ R29, R29, -R229.reuse ;  /* 0x800000e51d1d7221 */ /* 0x110fe20000010000 */
[----:B------:R-:W-:Y:S01]  /*74f0*/  FADD.FTZ R31, R31, -R229 ;  /* 0x800000e51f1f7221 */ /* 0x000fe20000010000 */
[----:B------:R-:W-:Y:S01]  /*7500*/  FFMA.FTZ R216, R24, UR4, -R216 ;  /* 0x0000000418d87c23 */ /* 0x000fe200080108d8 */
[----:B------:R-:W-:Y:S01]  /*7510*/  FSEL R24, R106, -INF , P1 ;  /* 0xff8000006a187808 */ /* 0x000fe20000800000 */
[----:B------:R-:W-:Y:S01]  /*7520*/  FADD.FTZ R35, R35, -R230 ;  /* 0x800000e623237221 */ /* 0x000fe20000010000 */
[----:B------:R-:W-:Y:S01]  /*7530*/  FFMA.FTZ R84, -R84, R84, 1 ;  /* 0x3f80000054547423 */ /* 0x000fe20000010154 */
[----:B------:R-:W-:Y:S01]  /*7540*/  FFMA.FTZ R194, -R194, R194, 1 ;  /* 0x3f800000c2c27423 */ /* 0x000fe200000101c2 */
[----:B-1----:R-:W-:Y:S01]  /*7550*/  FFMA.FTZ R202, R207, UR4, -R203 ;  /* 0x00000004cfca7c23 */ /* 0x002fe200080108cb */
[----:B------:R-:W-:Y:S01]  /*7560*/  FFMA.FTZ R199, R24, UR4, -R199 ;  /* 0x0000000418c77c23 */ /* 0x000fe200080108c7 */
[----:B------:R-:W-:Y:S01]  /*7570*/  FSEL R24, R107, -INF , P1 ;  /* 0xff8000006b187808 */ /* 0x000fe20000800000 */
[--C-:B------:R-:W-:Y:S01]  /*7580*/  FADD.FTZ R38, R38, -R231.reuse ;  /* 0x800000e726267221 */ /* 0x100fe20000010000 */
[----:B------:R-:W-:Y:S01]  /*7590*/  FSEL R207, R111, -INF , P1 ;  /* 0xff8000006fcf7808 */ /* 0x000fe20000800000 */
[----:B------:R-:W-:Y:S01]  /*75a0*/  FADD.FTZ R36, R36, -R231 ;  /* 0x800000e724247221 */ /* 0x000fe20000010000 */
[----:B------:R-:W-:Y:S01]  /*75b0*/  FFMA.FTZ R73, -R73, R73, 1 ;  /* 0x3f80000049497423 */ /* 0x000fe20000010149 */
[----:B------:R-:W-:Y:S01]  /*75c0*/  FFMA.FTZ R201, R24, UR4, -R201 ;  /* 0x0000000418c97c23 */ /* 0x000fe200080108c9 */
[----:B------:R-:W-:Y:S01]  /*75d0*/  FSEL R24, R110, -INF , P1 ;  /* 0xff8000006e187808 */ /* 0x000fe20000800000 */
[----:B------:R-:W-:Y:S01]  /*75e0*/  FFMA.FTZ R74, -R74, R74, 1 ;  /* 0x3f8000004a4a7423 */ /* 0x000fe2000001014a */
[----:B------:R-:W-:Y:S01]  /*75f0*/  MUFU.EX2 R95, R95 ;  /* 0x0000005f005f7308 */ /* 0x000fe20000000800 */
[----:B------:R-:W-:Y:S01]  /*7600*/  FFMA.FTZ R77, -R77, R77, 1 ;  /* 0x3f8000004d4d7423 */ /* 0x000fe2000001014d */
[----:B------:R-:W-:Y:S01]  /*7610*/  FADD.FTZ R30, R30, -R233 ;  /* 0x800000e91e1e7221 */ /* 0x000fe20000010000 */
[----:B------:R-:W-:-:S05]  /*7620*/  FFMA.FTZ R203, R24, UR4, -R203 ;  /* 0x0000000418cb7c23 */ /* 0x000fca00080108cb */
[----:B------:R1:W2:Y:S08]  /*7630*/  MUFU.EX2 R24, R204 ;  /* 0x000000cc00187308 */ /* 0x0002b00000000800 */
[----:B------:R-:W-:Y:S01]  /*7640*/  MUFU.EX2 R94, R94 ;  /* 0x0000005e005e7308 */ /* 0x000fe20000000800 */
[----:B-1----:R-:W-:-:S05]  /*7650*/  FSEL R204, R109, -INF , P2 ;  /* 0xff8000006dcc7808 */ /* 0x002fca0001000000 */
[--C-:B------:R-:W-:Y:S01]  /*7660*/  FFMA.FTZ R204, R204, UR4, -R205.reuse ;  /* 0x00000004cccc7c23 */ /* 0x100fe200080108cd */
[----:B------:R-:W-:Y:S01]  /*7670*/  FFMA.FTZ R205, R207, UR4, -R205 ;  /* 0x00000004cfcd7c23 */ /* 0x000fe200080108cd */
[----:B------:R-:W-:Y:S01]  /*7680*/  FSEL R207, R112, -INF , P2 ;  /* 0xff80000070cf7808 */ /* 0x000fe20001000000 */
[----:B------:R-:W1:Y:S04]  /*7690*/  MUFU.EX2 R92, R92 ;  /* 0x0000005c005c7308 */ /* 0x000e680000000800 */
[--C-:B------:R-:W-:Y:S01]  /*76a0*/  FFMA.FTZ R207, R207, UR4, -R208.reuse ;  /* 0x00000004cfcf7c23 */ /* 0x100fe200080108d0 */
[----:B------:R-:W-:Y:S01]  /*76b0*/  FFMA.FTZ R208, R13, UR4, -R208 ;  /* 0x000000040dd07c23 */ /* 0x000fe200080108d0 */
[----:B------:R-:W-:Y:S02]  /*76c0*/  FSEL R13, R115, -INF , P1 ;  /* 0xff800000730d7808 */ /* 0x000fe40000800000 */
[----:B------:R-:W3:Y:S03]  /*76d0*/  MUFU.EX2 R85, R85 ;  /* 0x0000005500557308 */ /* 0x000ee60000000800 */
[----:B------:R-:W-:-:S05]  /*76e0*/  FFMA.FTZ R210, R13, UR4, -R210 ;  /* 0x000000040dd27c23 */ /* 0x000fca00080108d2 */
[----:B------:R4:W-:Y:S02]  /*76f0*/  MUFU.EX2 R13, R211 ;  /* 0x000000d3000d7308 */ /* 0x0009e40000000800 */
[--C-:B----4-:R-:W-:Y:S01]  /*7700*/  FFMA.FTZ R211, R228, UR4, -R212.reuse ;  /* 0x00000004e4d37c23 */ /* 0x110fe200080108d4 */
[----:B------:R-:W-:Y:S01]  /*7710*/  FFMA.FTZ R212, R213, UR4, -R212 ;  /* 0x00000004d5d47c23 */ /* 0x000fe200080108d4 */
[----:B------:R-:W-:Y:S02]  /*7720*/  FSEL R213, R196, -INF , P2 ;  /* 0xff800000c4d57808 */ /* 0x000fe40001000000 */
[----:B------:R-:W-:-:S03]  /*7730*/  FSEL R228, R119, -INF , P1 ;  /* 0xff80000077e47808 */ /* 0x000fc60000800000 */
[--C-:B------:R-:W-:Y:S02]  /*7740*/  FFMA.FTZ R213, R213, UR4, -R214.reuse ;  /* 0x00000004d5d57c23 */ /* 0x100fe400080108d6 */
[----:B------:R-:W-:Y:S01]  /*7750*/  FFMA.FTZ R214, R228, UR4, -R214 ;  /* 0x00000004e4d67c23 */ /* 0x000fe200080108d6 */
[----:B------:R-:W-:Y:S02]  /*7760*/  VIADD R228, R9, 0x10 ;  /* 0x0000001009e47836 */ /* 0x000fe40000000000 */
[----:B------:R-:W-:Y:S01]  /*7770*/  FMUL.FTZ R28, R86, R28 ;  /* 0x0000001c561c7220 */ /* 0x000fe20000410000 */
[----:B------:R-:W-:Y:S01]  /*7780*/  FMUL.FTZ R29, R87, R29 ;  /* 0x0000001d571d7220 */ /* 0x000fe20000410000 */
[----:B--2---:R-:W-:Y:S01]  /*7790*/  FMUL.FTZ R38, R24, R38 ;  /* 0x0000002618267220 */ /* 0x004fe20000410000 */
[C---:B------:R-:W-:Y:S01]  /*77a0*/  IADD3 R231, R9.reuse, 0xc, RZ ;  /* 0x0000000c09e77810 */ /* 0x040fe20007ffe0ff */
[----:B------:R-:W2:Y:S01]  /*77b0*/  SHFL.IDX PT, R228, R227, R228, 0x1f ;  /* 0x00001fe4e3e47589 */ /* 0x000ea200000e0000 */
[----:B------:R-:W-:Y:S01]  /*77c0*/  FMUL.FTZ R36, R26, R36 ;  /* 0x000000241a247220 */ /* 0x000fe20000410000 */
[----:B------:R-:W-:-:S02]  /*77d0*/  VIADD R229, R9, 0x14 ;  /* 0x0000001409e57836 */ /* 0x000fc40000000000 */
[----:B------:R-:W-:Y:S01]  /*77e0*/  FFMA.FTZ R80, -R80, R80, 1 ;  /* 0x3f80000050507423 */ /* 0x000fe20000010150 */
[----:B------:R-:W4:Y:S01]  /*77f0*/  SHFL.IDX PT, R227, R227, R12, 0x1f ;  /* 0x00001f0ce3e37589 */ /* 0x000f2200000e0000 */
[----:B------:R-:W-:Y:S01]  /*7800*/  IADD3 R233, R9, 0x18, RZ ;  /* 0x0000001809e97810 */ /* 0x000fe20007ffe0ff */
[----:B------:R-:W-:Y:S01]  /*7810*/  FFMA.FTZ R79, -R79, R79, 1 ;  /* 0x3f8000004f4f7423 */ /* 0x000fe2000001014f */
[----:B------:R-:W-:Y:S01]  /*7820*/  FFMA.FTZ R76, -R76, R76, 1 ;  /* 0x3f8000004c4c7423 */ /* 0x000fe2000001014c */
[----:B-1----:R-:W-:Y:S01]  /*7830*/  FMUL.FTZ R35, R92, R35 ;  /* 0x000000235c237220 */ /* 0x002fe20000410000 */
[----:B------:R-:W-:Y:S01]  /*7840*/  FFMA.FTZ R72, -R72, R72, 1 ;  /* 0x3f80000048487423 */ /* 0x000fe20000010148 */
[----:B------:R-:W-:Y:S01]  /*7850*/  FFMA.FTZ R99, -R99, R99, 1 ;  /* 0x3f80000063637423 */ /* 0x000fe20000010163 */
[----:B------:R-:W-:Y:S01]  /*7860*/  MUFU.EX2 R201, R201 ;  /* 0x000000c900c97308 */ /* 0x000fe20000000800 */
[----:B------:R-:W-:Y:S01]  /*7870*/  FFMA.FTZ R82, -R82, R82, 1 ;  /* 0x3f80000052527423 */ /* 0x000fe20000010152 */
[----:B------:R-:W-:-:S06]  /*7880*/  FFMA.FTZ R81, -R81, R81, 1 ;  /* 0x3f80000051517423 */ /* 0x000fcc0000010151 */
[----:B------:R-:W-:Y:S08]  /*7890*/  MUFU.EX2 R199, R199 ;  /* 0x000000c700c77308 */ /* 0x000ff00000000800 */
[----:B------:R-:W-:Y:S01]  /*78a0*/  MUFU.EX2 R200, R200 ;  /* 0x000000c800c87308 */ /* 0x000fe20000000800 */
[----:B--2---:R-:W-:Y:S01]  /*78b0*/  FADD.FTZ R34, R34, -R228 ;  /* 0x800000e422227221 */ /* 0x004fe20000010000 */
[--C-:B----4-:R-:W-:Y:S01]  /*78c0*/  FADD.FTZ R37, R37, -R227.reuse ;  /* 0x800000e325257221 */ /* 0x110fe20000010000 */
[----:B------:R-:W-:-:S05]  /*78d0*/  FADD.FTZ R39, R39, -R227 ;  /* 0x800000e327277221 */ /* 0x000fca0000010000 */
[----:B------:R-:W-:Y:S01]  /*78e0*/  MUFU.EX2 R203, R203 ;  /* 0x000000cb00cb7308 */ /* 0x000fe20000000800 */
[----:B------:R-:W-:-:S07]  /*78f0*/  FFMA.FTZ R100, -R100, R100, 1 ;  /* 0x3f80000064647423 */ /* 0x000fce0000010164 */
[----:B------:R-:W-:Y:S08]  /*7900*/  MUFU.EX2 R209, R209 ;  /* 0x000000d100d17308 */ /* 0x000ff00000000800 */
[----:B------:R-:W-:Y:S08]  /*7910*/  MUFU.EX2 R210, R210 ;  /* 0x000000d200d27308 */ /* 0x000ff00000000800 */
[----:B------:R-:W-:Y:S08]  /*7920*/  MUFU.EX2 R202, R202 ;  /* 0x000000ca00ca7308 */ /* 0x000ff00000000800 */
[----:B------:R-:W-:Y:S08]  /*7930*/  MUFU.EX2 R204, R204 ;  /* 0x000000cc00cc7308 */ /* 0x000ff00000000800 */
[----:B------:R-:W-:Y:S01]  /*7940*/  MUFU.EX2 R205, R205 ;  /* 0x000000cd00cd7308 */ /* 0x000fe20000000800 */
[----:B------:R-:W-:-:S07]  /*7950*/  FFMA.FTZ R237, -R237, R237, 1 ;  /* 0x3f800000eded7423 */ /* 0x000fce00000101ed */
[----:B------:R-:W-:Y:S01]  /*7960*/  MUFU.EX2 R207, R207 ;  /* 0x000000cf00cf7308 */ /* 0x000fe20000000800 */
[----:B---3--:R-:W-:-:S07]  /*7970*/  FMUL.FTZ R30, R85, R30 ;  /* 0x0000001e551e7220 */ /* 0x008fce0000410000 */
[----:B------:R-:W-:Y:S08]  /*7980*/  MUFU.EX2 R208, R208 ;  /* 0x000000d000d07308 */ /* 0x000ff00000000800 */
[----:B------:R-:W-:Y:S08]  /*7990*/  MUFU.EX2 R211, R211 ;  /* 0x000000d300d37308 */ /* 0x000ff00000000800 */
[----:B------:R-:W-:Y:S01]  /*79a0*/  MUFU.EX2 R212, R212 ;  /* 0x000000d400d47308 */ /* 0x000fe20000000800 */
[----:B------:R-:W-:Y:S01]  /*79b0*/  FFMA.FTZ R101, -R101, R101, 1 ;  /* 0x3f80000065657423 */ /* 0x000fe20000010165 */
[----:B------:R-:W-:Y:S01]  /*79c0*/  FFMA.FTZ R103, -R103, R103, 1 ;  /* 0x3f80000067677423 */ /* 0x000fe20000010167 */
[----:B------:R-:W-:Y:S01]  /*79d0*/  FFMA.FTZ R108, -R108, R108, 1 ;  /* 0x3f8000006c6c7423 */ /* 0x000fe2000001016c */
[----:B------:R-:W-:Y:S01]  /*79e0*/  FFMA.FTZ R196, -R196, R196, 1 ;  /* 0x3f800000c4c47423 */ /* 0x000fe200000101c4 */
[----:B------:R-:W-:Y:S01]  /*79f0*/  FFMA.FTZ R116, -R116, R116, 1 ;  /* 0x3f80000074747423 */ /* 0x000fe20000010174 */
[----:B------:R-:W-:Y:S01]  /*7a00*/  FFMA.FTZ R197, -R197, R197, 1 ;  /* 0x3f800000c5c57423 */ /* 0x000fe200000101c5 */
[----:B------:R-:W-:Y:S01]  /*7a10*/  FFMA.FTZ R119, -R119, R119, 1 ;  /* 0x3f80000077777423 */ /* 0x000fe20000010177 */
[----:B------:R1:W-:Y:S01]  /*7a20*/  MUFU.EX2 R12, R226 ;  /* 0x000000e2000c7308 */ /* 0x0003e20000000800 */
[----:B------:R-:W-:Y:S01]  /*7a30*/  R2UR UR4, R236 ;  /* 0x00000000ec0472ca */ /* 0x000fe200000e0000 */
[----:B-1----:R-:W-:-:S06]  /*7a40*/  FFMA.FTZ R226, -R18, R18, 1 ;  /* 0x3f80000012e27423 */ /* 0x002fcc0000010112 */
[----:B------:R1:W-:Y:S02]  /*7a50*/  MUFU.EX2 R18, R215 ;  /* 0x000000d700127308 */ /* 0x0003e40000000800 */
[----:B-1----:R-:W-:Y:S01]  /*7a60*/  FMUL.FTZ R215, R226, R234 ;  /* 0x000000eae2d77220 */ /* 0x002fe20000410000 */
[----:B------:R-:W-:Y:S01]  /*7a70*/  FADD.FTZ R226, R25, -R232 ;  /* 0x800000e819e27221 */ /* 0x000fe20000010000 */
[----:B------:R-:W-:-:S04]  /*7a80*/  FMUL.FTZ R34, R91, R34 ;  /* 0x000000225b227220 */ /* 0x000fc80000410000 */
[----:B------:R1:W-:Y:S01]  /*7a90*/  MUFU.EX2 R25, R225 ;  /* 0x000000e100197308 */ /* 0x0003e20000000800 */
[----:B------:R-:W-:-:S07]  /*7aa0*/  FADD.FTZ R232, R27, -R232 ;  /* 0x800000e81be87221 */ /* 0x000fce0000010000 */
[----:B------:R2:W-:Y:S01]  /*7ab0*/  MUFU.EX2 R27, R223 ;  /* 0x000000df001b7308 */ /* 0x0005e20000000800 */
[----:B-1----:R-:W-:Y:S01]  /*7ac0*/  FADD.FTZ R225, R32, -R228 ;  /* 0x800000e420e17221 */ /* 0x002fe20000010000 */
[----:B------:R-:W-:Y:S01]  /*7ad0*/  FADD.FTZ R228, R33, -R230 ;  /* 0x800000e621e47221 */ /* 0x000fe20000010000 */
[----:B------:R-:W-:-:S05]  /*7ae0*/  FFMA.FTZ R33, -R5, R5, 1 ;  /* 0x3f80000005217423 */ /* 0x000fca0000010105 */
[----:B------:R1:W3:Y:S01]  /*7af0*/  MUFU.EX2 R32, R224 ;  /* 0x000000e000207308 */ /* 0x0002e20000000800 */
[----:B------:R-:W-:Y:S01]  /*7b00*/  FMUL.FTZ R225, R15, R225 ;  /* 0x000000e10fe17220 */ /* 0x000fe20000410000 */
[----:B------:R-:W-:Y:S01]  /*7b10*/  VIADD R230, R9, 0x10 ;  /* 0x0000001009e67836 */ /* 0x000fe20000000000 */
[----:B------:R4:W5:Y:S01]  /*7b20*/  LDL.LU R5, [R1+0x38] ;  /* 0x0000380001057983 */ /* 0x0009620000300800 */
[----:B--2---:R-:W-:-:S03]  /*7b30*/  FFMA.FTZ R223, -R4, R4, 1 ;  /* 0x3f80000004df7423 */ /* 0x004fc60000010104 */
[----:B------:R4:W5:Y:S01]  /*7b40*/  LDL.LU R4, [R1+0x34] ;  /* 0x0000340001047983 */ /* 0x0009620000300800 */
[----:B------:R-:W-:Y:S01]  /*7b50*/  FMUL.FTZ R37, R90, R37 ;  /* 0x000000255a257220 */ /* 0x000fe20000410000 */
[----:B-1----:R-:W-:Y:S01]  /*7b60*/  FMUL.FTZ R224, R117, R226 ;  /* 0x000000e275e07220 */ /* 0x002fe20000410000 */
[----:B------:R-:W-:Y:S01]  /*7b70*/  FMUL.FTZ R232, R89, R232 ;  /* 0x000000e859e87220 */ /* 0x000fe20000410000 */
[----:B------:R1:W2:Y:S02]  /*7b80*/  LDS R226, [R10+0x380] ;  /* 0x000380000ae27984 */ /* 0x0002a40000000800 */
[----:B------:R-:W-:Y:S01]  /*7b90*/  FMUL.FTZ R224, R33, R224 ;  /* 0x000000e021e07220 */ /* 0x000fe20000410000 */
[----:B------:R-:W-:Y:S01]  /*7ba0*/  FFMA.FTZ R33, -R3, R3, 1 ;  /* 0x3f80000003217423 */ /* 0x000fe20000010103 */
[----:B------:R-:W-:Y:S01]  /*7bb0*/  FMUL.FTZ R73, R73, R36 ;  /* 0x0000002449497220 */ /* 0x000fe20000410000 */
[----:B------:R4:W5:Y:S01]  /*7bc0*/  LDL.LU R3, [R1+0x30] ;  /* 0x0000300001037983 */ /* 0x0009620000300800 */
[----:B------:R-:W-:Y:S01]  /*7bd0*/  FMUL.FTZ R223, R223, R232 ;  /* 0x000000e8dfdf7220 */ /* 0x000fe20000410000 */
[----:B-1----:R1:W4:Y:S02]  /*7be0*/  MUFU.EX2 R10, R222 ;  /* 0x000000de000a7308 */ /* 0x0023240000000800 */
[----:B-1----:R-:W-:Y:S01]  /*7bf0*/  FMUL.FTZ R222, R33, R28 ;  /* 0x0000001c21de7220 */ /* 0x002fe20000410000 */
[----:B------:R-:W-:-:S05]  /*7c00*/  FFMA.FTZ R28, -R2, R2, 1 ;  /* 0x3f800000021c7423 */ /* 0x000fca0000010102 */
[----:B------:R1:W4:Y:S01]  /*7c10*/  MUFU.EX2 R33, R220 ;  /* 0x000000dc00217308 */ /* 0x0003220000000800 */
[----:B------:R1:W5:Y:S02]  /*7c20*/  LDL.LU R2, [R1+0x2c] ;  /* 0x00002c0001027983 */ /* 0x0003640000300800 */
[----:B-1----:R-:W-:Y:S01]  /*7c30*/  FMUL.FTZ R220, R14, R31 ;  /* 0x0000001f0edc7220 */ /* 0x002fe20000410000 */
[----:B------:R-:W-:-:S03]  /*7c40*/  FMUL.FTZ R31, R28, R29 ;  /* 0x0000001d1c1f7220 */ /* 0x000fc60000410000 */
[----:B------:R-:W-:Y:S01]  /*7c50*/  FMUL.FTZ R29, R235, R220 ;  /* 0x000000dceb1d7220 */ /* 0x000fe20000410000 */
[----:B------:R-:W-:Y:S01]  /*7c60*/  FFMA.FTZ R220, -R19, R19, 1 ;  /* 0x3f80000013dc7423 */ /* 0x000fe20000010113 */
[----:B------:R-:W-:Y:S01]  /*7c70*/  VIADD R235, R9, 0x4 ;  /* 0x0000000409eb7836 */ /* 0x000fe20000000000 */
[----:B------:R1:W4:Y:S02]  /*7c80*/  MUFU.EX2 R19, R217 ;  /* 0x000000d900137308 */ /* 0x0003240000000800 */
[----:B-1----:R-:W-:Y:S01]  /*7c90*/  FMUL.FTZ R217, R21, R34 ;  /* 0x0000002215d97220 */ /* 0x002fe20000410000 */
[----:B------:R-:W-:Y:S02]  /*7ca0*/  FFMA.FTZ R34, -R75, R75, 1 ;  /* 0x3f8000004b227423 */ /* 0x000fe4000001014b */
[----:B--2---:R-:W1:Y:S02]  /*7cb0*/  SHFL.IDX PT, R75, R226, R235, 0x1f ;  /* 0x00001febe24b7589 */ /* 0x004e6400000e0000 */
[----:B------:R-:W-:-:S02]  /*7cc0*/  FMUL.FTZ R38, R34, R38 ;  /* 0x0000002622267220 */ /* 0x000fc40000410000 */
[----:B------:R-:W2:Y:S01]  /*7cd0*/  SHFL.IDX PT, R28, R226, R9, 0x1f ;  /* 0x00001f09e21c7589 */ /* 0x000ea200000e0000 */
[----:B------:R3:W-:Y:S01]  /*7ce0*/  MUFU.EX2 R34, R219 ;  /* 0x000000db00227308 */ /* 0x0007e20000000800 */
[----:B------:R-:W-:Y:S02]  /*7cf0*/  FMUL.FTZ R220, R220, R225 ;  /* 0x000000e1dcdc7220 */ /* 0x000fe40000410000 */
[----:B------:R-:W4:Y:S04]  /*7d00*/  SHFL.IDX PT, R225, R226, R230, 0x1f ;  /* 0x00001fe6e2e17589 */ /* 0x000f2800000e0000 */
[----:B---3--:R-:W3:Y:S01]  /*7d10*/  SHFL.IDX PT, R219, R226, R231, 0x1f ;  /* 0x00001fe7e2db7589 */ /* 0x008ee200000e0000 */
[--C-:B-1----:R-:W-:Y:S01]  /*7d20*/  FADD.FTZ R41, R41, -R75.reuse ;  /* 0x8000004b29297221 */ /* 0x102fe20000010000 */
[----:B------:R-:W-:Y:S01]  /*7d30*/  FADD.FTZ R43, R43, -R75 ;  /* 0x8000004b2b2b7221 */ /* 0x000fe20000010000 */
[--C-:B--2---:R-:W-:Y:S01]  /*7d40*/  FADD.FTZ R40, R40, -R28.reuse ;  /* 0x8000001c28287221 */ /* 0x104fe20000010000 */
[----:B------:R-:W-:Y:S01]  /*7d50*/  FADD.FTZ R28, R42, -R28 ;  /* 0x8000001c2a1c7221 */ /* 0x000fe20000010000 */
[----:B------:R-:W-:Y:S01]  /*7d60*/  FFMA.FTZ R42, -R78, R78, 1 ;  /* 0x3f8000004e2a7423 */ /* 0x000fe2000001014e */
[----:B------:R-:W-:Y:S01]  /*7d70*/  FMUL.FTZ R75, R96, R41 ;  /* 0x00000029604b7220 */ /* 0x000fe20000410000 */
[----:B----4-:R-:W-:Y:S01]  /*7d80*/  FADD.FTZ R48, R48, -R225 ;  /* 0x800000e130307221 */ /* 0x010fe20000010000 */
[----:B---3--:R-:W-:-:S02]  /*7d90*/  FADD.FTZ R47, R47, -R219 ;  /* 0x800000db2f2f7221 */ /* 0x008fc40000010000 */
[----:B------:R-:W-:Y:S01]  /*7da0*/  FMUL.FTZ R42, R42, R75 ;  /* 0x0000004b2a2a7220 */ /* 0x000fe20000410000 */
[----:B------:R-:W-:Y:S01]  /*7db0*/  FMUL.FTZ R75, R32, R48 ;  /* 0x00000030204b7220 */ /* 0x000fe20000410000 */
[----:B------:R-:W-:-:S04]  /*7dc0*/  FMUL.FTZ R47, R27, R47 ;  /* 0x0000002f1b2f7220 */ /* 0x000fc80000410000 */
[----:B------:R-:W-:Y:S01]  /*7dd0*/  FMUL.FTZ R48, R84, R47 ;  /* 0x0000002f54307220 */ /* 0x000fe20000410000 */
[----:B------:R-:W-:Y:S02]  /*7de0*/  FMUL.FTZ R47, R194, R75 ;  /* 0x0000004bc22f7220 */ /* 0x000fe40000410000 */
[----:B------:R-:W2:Y:S01]  /*7df0*/  LDL R194, [R1+0x18] ;  /* 0x0000180001c27983 */ /* 0x000ea20000100800 */
[----:B------:R-:W-:Y:S01]  /*7e00*/  FFMA.FTZ R21, -R20, R20, 1 ;  /* 0x3f80000014157423 */ /* 0x000fe20000010114 */
[----:B------:R-:W-:Y:S01]  /*7e10*/  FMUL.FTZ R36, R97, R39 ;  /* 0x0000002761247220 */ /* 0x000fe20000410000 */
[----:B------:R1:W-:Y:S01]  /*7e20*/  MUFU.EX2 R20, R221 ;  /* 0x000000dd00147308 */ /* 0x0003e20000000800 */
[----:B------:R-:W-:Y:S01]  /*7e30*/  FMUL.FTZ R39, R74, R37 ;  /* 0x000000254a277220 */ /* 0x000fe20000410000 */
[----:B------:R-:W-:Y:S01]  /*7e40*/  VIADD R232, R9, 0x8 ;  /* 0x0000000809e87836 */ /* 0x000fe20000000000 */
[----:B------:R-:W-:Y:S01]  /*7e50*/  LDS R74, [R11+0x380] ;  /* 0x000380000b4a7984 */ /* 0x000fe20000000800 */
[----:B-1----:R-:W-:-:S04]  /*7e60*/  FMUL.FTZ R221, R93, R228 ;  /* 0x000000e45ddd7220 */ /* 0x002fc80000410000 */
[----:B------:R-:W-:Y:S02]  /*7e70*/  FMUL.FTZ R221, R21, R221 ;  /* 0x000000dd15dd7220 */ /* 0x000fe40000410000 */
[----:B------:R1:W-:Y:S01]  /*7e80*/  MUFU.EX2 R21, R218 ;  /* 0x000000da00157308 */ /* 0x0003e20000000800 */
[----:B------:R-:W3:Y:S04]  /*7e90*/  SHFL.IDX PT, R227, R226, R229, 0x1f ;  /* 0x00001fe5e2e37589 */ /* 0x000ee800000e0000 */
[----:B-1----:R-:W1:Y:S01]  /*7ea0*/  SHFL.IDX PT, R218, R226, R232, 0x1f ;  /* 0x00001fe8e2da7589 */ /* 0x002e6200000e0000 */
[----:B------:R-:W-:Y:S01]  /*7eb0*/  FMUL.FTZ R40, R95, R40 ;  /* 0x000000285f287220 */ /* 0x000fe20000410000 */
[----:B------:R-:W-:Y:S01]  /*7ec0*/  FMUL.FTZ R43, R94, R43 ;  /* 0x0000002b5e2b7220 */ /* 0x000fe20000410000 */
[----:B------:R-:W-:-:S02]  /*7ed0*/  VIADD R234, R9, 0x1c ;  /* 0x0000001c09ea7836 */ /* 0x000fc40000000000 */
[----:B------:R-:W-:Y:S01]  /*7ee0*/  FMUL.FTZ R41, R77, R40 ;  /* 0x000000284d297220 */ /* 0x000fe20000410000 */
[----:B------:R-:W-:Y:S01]  /*7ef0*/  FMUL.FTZ R40, R80, R43 ;  /* 0x0000002b50287220 */ /* 0x000fe20000410000 */
[----:B------:R-:W-:Y:S01]  /*7f00*/  FADD.FTZ R50, R50, -R225 ;  /* 0x800000e132327221 */ /* 0x000fe20000010000 */
[----:B------:R-:W-:Y:S01]  /*7f10*/  FFMA.FTZ R43, -R83, R83, 1 ;  /* 0x3f800000532b7423 */ /* 0x000fe20000010153 */
[----:B------:R-:W-:Y:S01]  /*7f20*/  SHFL.IDX PT, R228, R226, R233, 0x1f ;  /* 0x00001fe9e2e47589 */ /* 0x000fe200000e0000 */
[----:B------:R-:W-:Y:S01]  /*7f30*/  FMUL.FTZ R28, R13, R28 ;  /* 0x0000001c0d1c7220 */ /* 0x000fe20000410000 */
[----:B------:R-:W-:Y:S02]  /*7f40*/  FMUL.FTZ R77, R10, R50 ;  /* 0x000000320a4d7220 */ /* 0x000fe40000410000 */
[----:B------:R-:W4:Y:S01]  /*7f50*/  SHFL.IDX PT, R226, R226, R234, 0x1f ;  /* 0x00001feae2e27589 */ /* 0x000f2200000e0000 */
[--C-:B---3--:R-:W-:Y:S01]  /*7f60*/  FADD.FTZ R49, R49, -R227.reuse ;  /* 0x800000e331317221 */ /* 0x108fe20000010000 */
[----:B------:R-:W-:Y:S01]  /*7f70*/  FADD.FTZ R51, R51, -R227 ;  /* 0x800000e333337221 */ /* 0x000fe20000010000 */
[----:B-1----:R-:W-:-:S04]  /*7f80*/  FADD.FTZ R46, R46, -R218 ;  /* 0x800000da2e2e7221 */ /* 0x002fc80000010000 */
[----:B------:R-:W-:Y:S01]  /*7f90*/  FMUL.FTZ R46, R18, R46 ;  /* 0x0000002e122e7220 */ /* 0x000fe20000410000 */
[----:B------:R-:W-:Y:S01]  /*7fa0*/  FMUL.FTZ R11, R79, R28 ;  /* 0x0000001c4f0b7220 */ /* 0x000fe20000410000 */
[----:B------:R-:W1:Y:S02]  /*7fb0*/  SHFL.IDX PT, R80, R74, R235, 0x1f ;  /* 0x00001feb4a507589 */ /* 0x000e6400000e0000 */
[----:B------:R-:W-:Y:S01]  /*7fc0*/  FMUL.FTZ R43, R43, R46 ;  /* 0x0000002e2b2b7220 */ /* 0x000fe20000410000 */
[----:B------:R-:W-:Y:S01]  /*7fd0*/  FFMA.FTZ R46, -R98, R98, 1 ;  /* 0x3f800000622e7423 */ /* 0x000fe20000010162 */
[----:B------:R-:W-:Y:S01]  /*7fe0*/  FMUL.FTZ R37, R76, R36 ;  /* 0x000000244c257220 */ /* 0x000fe20000410000 */
[----:B------:R-:W-:Y:S01]  /*7ff0*/  FFMA.FTZ R50, -R195, R195, 1 ;  /* 0x3f800000c3327423 */ /* 0x000fe200000101c3 */
[----:B------:R-:W-:Y:S01]  /*8000*/  FMUL.FTZ R49, R33, R49 ;  /* 0x0000003121317220 */ /* 0x000fe20000410000 */
[----:B------:R-:W-:Y:S01]  /*8010*/  FMUL.FTZ R28, R19, R51 ;  /* 0x00000033131c7220 */ /* 0x000fe20000410000 */
[----:B------:R-:W3:Y:S01]  /*8020*/  SHFL.IDX PT, R79, R74, R232, 0x1f ;  /* 0x00001fe84a4f7589 */ /* 0x000ee200000e0000 */
[----:B------:R-:W-:-:S03]  /*8030*/  FMUL.FTZ R46, R46, R77 ;  /* 0x0000004d2e2e7220 */ /* 0x000fc60000410000 */
[----:B------:R-:W3:Y:S01]  /*8040*/  SHFL.IDX PT, R76, R74, R231, 0x1f ;  /* 0x00001fe74a4c7589 */ /* 0x000ee200000e0000 */
[----:B------:R-:W-:-:S03]  /*8050*/  FMUL.FTZ R50, R50, R49 ;  /* 0x0000003132327220 */ /* 0x000fc60000410000 */
[----:B------:R-:W3:Y:S01]  /*8060*/  SHFL.IDX PT, R75, R74, R233, 0x1f ;  /* 0x00001fe94a4b7589 */ /* 0x000ee200000e0000 */
[----:B------:R-:W-:Y:S01]  /*8070*/  FMUL.FTZ R72, R72, R35 ;  /* 0x0000002348487220 */ /* 0x000fe20000410000 */
[----:B------:R-:W-:Y:S02]  /*8080*/  FMUL.FTZ R49, R99, R28 ;  /* 0x0000001c63317220 */ /* 0x000fe40000410000 */
[----:B------:R-:W3:Y:S01]  /*8090*/  SHFL.IDX PT, R83, R74, R9, 0x1f ;  /* 0x00001f094a537589 */ /* 0x000ee200000e0000 */
[----:B------:R-:W1:Y:S03]  /*80a0*/  MUFU.EX2 R35, R216 ;  /* 0x000000d800237308 */ /* 0x000e660000000800 */
[----:B------:R-:W3:Y:S04]  /*80b0*/  SHFL.IDX PT, R77, R74, R230, 0x1f ;  /* 0x00001fe64a4d7589 */ /* 0x000ee800000e0000 */
[----:B------:R-:W3:Y:S01]  /*80c0*/  SHFL.IDX PT, R28, R74, R229, 0x1f ;  /* 0x00001fe54a1c7589 */ /* 0x000ee200000e0000 */
[----:B------:R-:W-:Y:S01]  /*80d0*/  FADD.FTZ R45, R45, -R219 ;  /* 0x800000db2d2d7221 */ /* 0x000fe20000010000 */
[----:B------:R-:W-:-:S02]  /*80e0*/  FADD.FTZ R44, R44, -R218 ;  /* 0x800000da2c2c7221 */ /* 0x000fc40000010000 */
[----:B------:R3:W3:Y:S01]  /*80f0*/  SHFL.IDX PT, R78, R74, R234, 0x1f ;  /* 0x00001fea4a4e7589 */ /* 0x0006e200000e0000 */
[----:B------:R-:W-:Y:S01]  /*8100*/  FMUL.FTZ R45, R25, R45 ;  /* 0x0000002d192d7220 */ /* 0x000fe20000410000 */
[----:B----4-:R-:W-:Y:S01]  /*8110*/  FADD.FTZ R55, R55, -R226 ;  /* 0x800000e237377221 */ /* 0x010fe20000010000 */
[----:B------:R-:W-:Y:S01]  /*8120*/  FMUL.FTZ R44, R12, R44 ;  /* 0x0000002c0c2c7220 */ /* 0x000fe20000410000 */
[----:B------:R-:W-:Y:S01]  /*8130*/  FADD.FTZ R52, R52, -R228 ;  /* 0x800000e434347221 */ /* 0x000fe20000010000 */
[----:B------:R-:W4:Y:S01]  /*8140*/  MUFU.EX2 R36, R206 ;  /* 0x000000ce00247308 */ /* 0x000f220000000800 */
[----:B------:R-:W-:Y:S01]  /*8150*/  FMUL.FTZ R45, R82, R45 ;  /* 0x0000002d522d7220 */ /* 0x000fe20000410000 */
[----:B------:R-:W-:Y:S01]  /*8160*/  FADD.FTZ R53, R53, -R226 ;  /* 0x800000e235357221 */ /* 0x000fe20000010000 */
[----:B------:R-:W-:Y:S01]  /*8170*/  FMUL.FTZ R44, R81, R44 ;  /* 0x0000002c512c7220 */ /* 0x000fe20000410000 */
[----:B-1----:R-:W-:Y:S01]  /*8180*/  FMUL.FTZ R82, R35, R55 ;  /* 0x0000003723527220 */ /* 0x002fe20000410000 */
[--C-:B------:R-:W-:Y:S01]  /*8190*/  FADD.FTZ R57, R57, -R80.reuse ;  /* 0x8000005039397221 */ /* 0x100fe20000010000 */
[----:B------:R-:W-:Y:S01]  /*81a0*/  FMUL.FTZ R81, R20, R52 ;  /* 0x0000003414517220 */ /* 0x000fe20000410000 */
[----:B------:R-:W-:Y:S01]  /*81b0*/  FADD.FTZ R80, R59, -R80 ;  /* 0x800000503b507221 */ /* 0x000fe20000010000 */
[----:B---3--:R-:W-:Y:S01]  /*81c0*/  FADD.FTZ R55, R60, -R79 ;  /* 0x8000004f3c377221 */ /* 0x008fe20000010000 */
[----:B------:R-:W-:Y:S01]  /*81d0*/  FADD.FTZ R60, R63, -R76 ;  /* 0x8000004c3f3c7221 */ /* 0x000fe20000010000 */
[--C-:B------:R-:W-:Y:S01]  /*81e0*/  FADD.FTZ R68, R68, -R75.reuse ;  /* 0x8000004b44447221 */ /* 0x100fe20000010000 */
[----:B------:R-:W-:Y:S01]  /*81f0*/  FADD.FTZ R63, R70, -R75 ;  /* 0x8000004b463f7221 */ /* 0x000fe20000010000 */
[----:B------:R-:W1:Y:S01]  /*8200*/  MUFU.EX2 R74, R213 ;  /* 0x000000d5004a7308 */ /* 0x000e620000000800 */
[----:B------:R-:W-:Y:S01]  /*8210*/  FMUL.FTZ R52, R34, R53 ;  /* 0x0000003522347220 */ /* 0x000fe20000410000 */
[----:B------:R-:W-:Y:S01]  /*8220*/  FADD.FTZ R58, R58, -R83 ;  /* 0x800000533a3a7221 */ /* 0x000fe20000010000 */
[--C-:B------:R-:W-:Y:S01]  /*8230*/  FADD.FTZ R64, R64, -R77.reuse ;  /* 0x8000004d40407221 */ /* 0x100fe20000010000 */
[----:B------:R-:W-:Y:S01]  /*8240*/  FADD.FTZ R59, R66, -R77 ;  /* 0x8000004d423b7221 */ /* 0x000fe20000010000 */
[----:B------:R-:W-:Y:S01]  /*8250*/  FMUL.FTZ R53, R100, R81 ;  /* 0x0000005164357220 */ /* 0x000fe20000410000 */
[----:B------:R-:W-:Y:S01]  /*8260*/  FFMA.FTZ R77, -R107, R107, 1 ;  /* 0x3f8000006b4d7423 */ /* 0x000fe2000001016b */
[----:B------:R-:W-:Y:S01]  /*8270*/  FMUL.FTZ R80, R201, R80 ;  /* 0x00000050c9507220 */ /* 0x000fe20000410000 */
[----:B------:R-:W3:Y:S01]  /*8280*/  MUFU.EX2 R75, R214 ;  /* 0x000000d6004b7308 */ /* 0x000ee20000000800 */
[----:B------:R-:W-:Y:S01]  /*8290*/  FADD.FTZ R81, R56, -R83 ;  /* 0x8000005338517221 */ /* 0x000fe20000010000 */
[----:B------:R-:W-:Y:S01]  /*82a0*/  FADD.FTZ R62, R62, -R79 ;  /* 0x8000004f3e3e7221 */ /* 0x000fe20000010000 */
[----:B------:R-:W-:Y:S01]  /*82b0*/  FADD.FTZ R56, R65, -R28 ;  /* 0x8000001c41387221 */ /* 0x000fe20000010000 */
[----:B------:R-:W-:Y:S01]  /*82c0*/  FADD.FTZ R54, R54, -R228 ;  /* 0x800000e436367221 */ /* 0x000fe20000010000 */
[----:B------:R-:W-:Y:S01]  /*82d0*/  FMUL.FTZ R65, R199, R58 ;  /* 0x0000003ac7417220 */ /* 0x000fe20000410000 */
[----:B------:R-:W-:Y:S01]  /*82e0*/  FMUL.FTZ R58, R200, R57 ;  /* 0x00000039c83a7220 */ /* 0x000fe20000410000 */
        /* <DEDUP_REMOVED lines=9> */
[----:B------:R-:W-:Y:S01]  /*8380*/  FFMA.FTZ R76, -R104, R104, 1 ;  /* 0x3f800000684c7423 */ /* 0x000fe20000010168 */
[----:B----4-:R-:W-:Y:S01]  /*8390*/  FMUL.FTZ R81, R36, R81 ;  /* 0x0000005124517220 */ /* 0x010fe20000410000 */
[----:B------:R-:W-:Y:S01]  /*83a0*/  FMUL.FTZ R57, R209, R56 ;  /* 0x00000038d1397220 */ /* 0x000fe20000410000 */
[----:B------:R-:W-:Y:S01]  /*83b0*/  FMUL.FTZ R51, R51, R54 ;  /* 0x0000003633337220 */ /* 0x000fe20000410000 */
[--C-:B------:R-:W-:Y:S01]  /*83c0*/  FADD.FTZ R69, R69, -R78.reuse ;  /* 0x8000004e45457221 */ /* 0x100fe20000010000 */
[----:B------:R-:W-:Y:S01]  /*83d0*/  FFMA.FTZ R98, -R113, R113, 1 ;  /* 0x3f80000071627423 */ /* 0x000fe20000010171 */
[----:B------:R-:W-:Y:S01]  /*83e0*/  FFMA.FTZ R99, -R115, R115, 1 ;  /* 0x3f80000073637423 */ /* 0x000fe20000010173 */
[----:B------:R-:W-:Y:S01]  /*83f0*/  FMUL.FTZ R56, R210, R67 ;  /* 0x00000043d2387220 */ /* 0x000fe20000410000 */
[----:B------:R-:W-:Y:S01]  /*8400*/  FMUL.FTZ R54, R101, R52 ;  /* 0x0000003465367220 */ /* 0x000fe20000410000 */
[----:B------:R-:W-:Y:S01]  /*8410*/  FADD.FTZ R28, R71, -R78 ;  /* 0x8000004e471c7221 */ /* 0x000fe20000010000 */
        /* <DEDUP_REMOVED lines=9> */
[----:B------:R-:W-:Y:S01]  /*84b0*/  FMUL.FTZ R98, R98, R57 ;  /* 0x0000003962627220 */ /* 0x000fe20000410000 */
[----:B------:R-:W-:Y:S01]  /*84c0*/  FMUL.FTZ R99, R99, R56 ;  /* 0x0000003863637220 */ /* 0x000fe20000410000 */
[----:B-1----:R-:W-:Y:S01]  /*84d0*/  FMUL.FTZ R69, R74, R69 ;  /* 0x000000454a457220 */ /* 0x002fe20000410000 */
[----:B------:R-:W-:Y:S01]  /*84e0*/  F2FP.BF16.F32.PACK_AB R71, R29, R30 ;  /* 0x0000001e1d47723e */ /* 0x000fe200000010ff */
[----:B------:R-:W-:Y:S01]  /*84f0*/  FFMA.FTZ R83, -R112, R112, 1 ;  /* 0x3f80000070537423 */ /* 0x000fe20000010170 */
[----:B------:R-:W-:Y:S01]  /*8500*/  FFMA.FTZ R84, -R114, R114, 1 ;  /* 0x3f80000072547423 */ /* 0x000fe20000010172 */
        /* <DEDUP_REMOVED lines=25> */
[----:B------:R-:W-:Y:S01]  /*86a0*/  UMOV UR6, UR4 ;  /* 0x0000000400067c82 */ /* 0x000fe20008000000 */
[----:B------:R-:W-:Y:S01]  /*86b0*/  F2FP.BF16.F32.PACK_AB R62, R45, R44 ;  /* 0x0000002c2d3e723e */ /* 0x000fe200000010ff */
[----:B------:R-:W-:Y:S01]  /*86c0*/  UMOV UR7, 0x40000040 ;  /* 0x4000004000077882 */ /* 0x000fe20000000000 */
[----:B------:R-:W-:Y:S01]  /*86d0*/  F2FP.BF16.F32.PACK_AB R63, R48, R43 ;  /* 0x0000002b303f723e */ /* 0x000fe200000010ff */
[----:B------:R-:W3:Y:S01]  /*86e0*/  LDL R37, [R1+0x24] ;  /* 0x0000240001257983 */ /* 0x000ee20000100800 */
        /* <DEDUP_REMOVED lines=78> */
[----:B------:R-:W-:Y:S01]  /*8bd0*/  UMOV UR5, 0x40000040 ;  /* 0x4000004000057882 */ /* 0x000fe20000000000 */
[----:B------:R-:W-:Y:S02]  /*8be0*/  WARPGROUP.DEPBAR.LE gsb0, 0x0 ;  /* 0x00008000000079c5 */ /* 0x000fe40000010000 */
[----:B------:R2:W-:Y:S06]  /*8bf0*/  MEMBAR.ALL.CTA ;  /* 0x0000000000007992 */ /* 0x0005ec0000008000 */
[----:B--2---:R-:W2:Y:S02]  /*8c00*/  FENCE.VIEW.ASYNC.S ;  /* 0x00000000000073c6 */ /* 0x004ea40000000000 */
[----:B--2---:R-:W-:Y:S06]  /*8c10*/  BAR.SYNC.DEFER_BLOCKING 0x9, 0x100 ;  /* 0x0244000000007b1d */ /* 0x004fec0000010000 */
[----:B------:R-:W-:-:S06]  /*8c20*/  WARPGROUP.ARRIVE ;  /* 0x00000000000079c5 */ /* 0x000fcc0000000000 */
[----:B------:R-:W-:Y:S01]  /*8c30*/  HGMMA.64x16x16.F32.BF16 R40, gdesc[UR4].tnspA, RZ, !UPT, gsb0 ;  /* 0x20200000042879f0 */ /* 0x000fe2000c0018ff */
[----:B------:R-:W-:Y:S01]  /*8c40*/  UIADD3 UR10, UR6, 0x100, URZ ;  /* 0x00000100060a7890 */ /* 0x000fe2000fffe03f */
[----:B------:R-:W-:Y:S01]  /*8c50*/  UMOV UR8, UR4 ;  /* 0x0000000400087c82 */ /* 0x000fe20008000000 */
[----:B------:R-:W-:Y:S01]  /*8c60*/  UMOV UR9, UR5 ;  /* 0x0000000500097c82 */ /* 0x000fe20008000000 */
[----:B------:R-:W-:Y:S01]  /*8c70*/  UMOV UR11, 0x40000040 ;  /* 0x40000040000b7882 */ /* 0x000fe20000000000 */
[----:B------:R-:W-:Y:S02]  /*8c80*/  WARPGROUP.DEPBAR.LE gsb0, 0x0 ;  /* 0x00008000000079c5 */ /* 0x000fe40000010000 */
[----:B------:R-:W-:-:S06]  /*8c90*/  WARPGROUP.ARRIVE ;  /* 0x00000000000079c5 */ /* 0x000fcc0000000000 */
[----:B------:R-:W-:Y:S01]  /*8ca0*/  HGMMA.64x16x16.F32.BF16 R32, gdesc[UR8].tnspA, RZ, !UPT, gsb0 ;  /* 0x20200000082079f0 */ /* 0x000fe2000c0018ff */
[----:B------:R-:W-:Y:S01]  /*8cb0*/  UIADD3 UR12, UR6, 0x200, URZ ;  /* 0x00000200060c7890 */ /* 0x000fe2000fffe03f */
[----:B------:R-:W-:Y:S01]  /*8cc0*/  UMOV UR8, UR4 ;  /* 0x0000000400087c82 */ /* 0x000fe20008000000 */
[----:B------:R-:W-:Y:S01]  /*8cd0*/  UMOV UR9, UR5 ;  /* 0x0000000500097c82 */ /* 0x000fe20008000000 */
[----:B------:R-:W-:-:S04]  /*8ce0*/  UMOV UR11, 0x40000040 ;  /* 0x40000040000b7882 */ /* 0x000fc80000000000 */
        /* <DEDUP_REMOVED lines=139> */
[----:B-1----:R-:W-:Y:S05]  /*95a0*/  @!P0 BRA `(.L_x_2443) ;  /* 0x0000000000048947 */ /* 0x002fea0003800000 */
[----:B------:R-:W-:Y:S01]  /*95b0*/  BPT.TRAP 0x1 ;  /* 0x000000040000795c */ /* 0x000fe20000300000 */
.L_x_2443:
        /* <DEDUP_REMOVED lines=13> */
[----:B------:R-:W-:Y:S02]  /*9690*/  VIADD R11, R10, 0x9 ;  /* 0x000000090a0b7836 */ /* 0x000fe40000000000 */
[----:B------:R-:W1:Y:S02]  /*96a0*/  S2R R10, SR_TID.X ;  /* 0x00000000000a7919 */ /* 0x000e640000002100 */
        /* <DEDUP_REMOVED lines=43> */
.L_x_2444:
[----:B------:R-:W-:Y:S01]  /*9960*/  VIADD R16, R16, 0x1 ;  /* 0x0000000110107836 */ /* 0x000fe20000000000 */
[----:B------:R-:W-:Y:S01]  /*9970*/  IADD3 R6, R6, 0x26820, RZ ;  /* 0x0002682006067810 */ /* 0x000fe20007ffe0ff */
[----:B------:R-:W-:-:S03]  /*9980*/  VIADD R0, R0, 0x1 ;  /* 0x0000000100007836 */ /* 0x000fc60000000000 */
[----:B------:R-:W-:Y:S02]  /*9990*/  ISETP.GE.AND P1, PT, R16, UR37, PT ;  /* 0x0000002510007c0c */ /* 0x000fe4000bf26270 */
[C---:B------:R-:W-:Y:S02]  /*99a0*/  ISETP.NE.AND P0, PT, R0.reuse, 0x2, PT ;  /* 0x000000020000780c */ /* 0x040fe40003f05270 */
[----:B------:R-:W-:Y:S02]  /*99b0*/  PRMT R6, RZ, 0x654, R6 ;  /* 0x00000654ff067816 */ /* 0x000fe40000000006 */
[----:B--2---:R-:W-:Y:S02]  /*99c0*/  SEL R5, RZ, 0x1, P0 ;  /* 0x00000001ff057807 */ /* 0x004fe40000000000 */
[----:B------:R3:W-:Y:S01]  /*99d0*/  SYNCS.ARRIVE.TRANS64.RED.A1T0 RZ, [R6+URZ], RZ ;  /* 0x000000ff06ff79a7 */ /* 0x0007e2000810043f */
[----:B------:R-:W-:Y:S02]  /*99e0*/  SEL R0, R0, RZ, P0 ;  /* 0x000000ff00007207 */ /* 0x000fe40000000000 */
[----:B------:R-:W-:-:S02]  /*99f0*/  LOP3.LUT R4, R4, R5, RZ, 0x3c, !PT ;  /* 0x0000000504047212 */ /* 0x000fc400078e3cff */
[----:B------:R-:W-:Y:S05]  /*9a00*/  @!P1 BRA `(.L_x_2445) ;  /* 0xffffffc400309947 */ /* 0x000fea000383ffff */
.L_x_2434:
        /* <DEDUP_REMOVED lines=34> */
.L_x_2414:
[----:B------:R-:W-:Y:S05]  /*9c30*/  @P0 BRA `(.L_x_2446) ;  /* 0x0000000800c80947 */ /* 0x000fea0003800000 */
[----:B------:R-:W4:Y:S01]  /*9c40*/  S2R R3, SR_CgaCtaId ;  /* 0x0000000000037919 */ /* 0x000f220000008800 */
[----:B------:R-:W-:-:S04]  /*9c50*/  MOV R0, 0x400 ;  /* 0x0000040000007802 */ /* 0x000fc80000000f00 */
[----:B----4-:R-:W-:-:S04]  /*9c60*/  LEA R17, R3, R0, 0x18 ;  /* 0x0000000003117211 */ /* 0x010fc800078ec0ff */
[----:B------:R-:W-:-:S13]  /*9c70*/  LOP3.LUT P0, RZ, R17, 0x3ff, RZ, 0xc0, !PT ;  /* 0x000003ff11ff7812 */ /* 0x000fda000780c0ff */
[----:B------:R-:W-:Y:S05]  /*9c80*/  @!P0 BRA `(.L_x_2447) ;  /* 0x0000000000408947 */ /* 0x000fea0003800000 */
[----:B------:R-:W-:Y:S01]  /*9c90*/  MOV R0, 0x0 ;  /* 0x0000000000007802 */ /* 0x000fe20000000f00 */
[----:B------:R-:W-:Y:S01]  /*9ca0*/  ULDC.64 UR4, c[0x4][0x90] ;  /* 0x0100240000047ab9 */ /* 0x000fe20000000a00 */
[----:B------:R-:W-:Y:S01]  /*9cb0*/  ULDC.64 UR6, c[0x4][0x98] ;  /* 0x0100260000067ab9 */ /* 0x000fe20000000a00 */
[----:B------:R-:W-:Y:S01]  /*9cc0*/  MOV R4, UR4 ;  /* 0x0000000400047c02 */ /* 0x000fe20008000f00 */
[----:B------:R4:W4:Y:S01]  /*9cd0*/  LDC.64 R2, c[0x4][R0] ;  /* 0x0100000000027b82 */ /* 0x0009220000000a00 */
[----:B------:R-:W-:Y:S01]  /*9ce0*/  IMAD.U32 R5, RZ, RZ, UR5 ;  /* 0x00000005ff057e24 */ /* 0x000fe2000f8e00ff */
[----:B------:R-:W-:Y:S01]  /*9cf0*/  ULDC.64 UR4, c[0x4][0x18] ;  /* 0x0100060000047ab9 */ /* 0x000fe20000000a00 */
[----:B---3--:R-:W-:Y:S01]  /*9d00*/  IMAD.U32 R6, RZ, RZ, UR6 ;  /* 0x00000006ff067e24 */ /* 0x008fe2000f8e00ff */
[----:B------:R-:W-:Y:S01]  /*9d10*/  MOV R7, UR7 ;  /* 0x0000000700077c02 */ /* 0x000fe20008000f00 */
[----:B------:R-:W-:Y:S01]  /*9d20*/  IMAD.U32 R10, RZ, RZ, UR4 ;  /* 0x00000004ff0a7e24 */ /* 0x000fe2000f8e00ff */
[----:B--2---:R-:W-:Y:S01]  /*9d30*/  MOV R8, 0x70 ;  /* 0x0000007000087802 */ /* 0x004fe20000000f00 */
[----:B------:R-:W-:-:S02]  /*9d40*/  IMAD.U32 R11, RZ, RZ, UR5 ;  /* 0x00000005ff0b7e24 */ /* 0x000fc4000f8e00ff */
[----:B------:R-:W-:Y:S02]  /*9d50*/  IMAD.MOV.U32 R12, RZ, RZ, 0x1 ;  /* 0x00000001ff0c7424 */ /* 0x000fe400078e00ff */
[----:B-1----:R-:W-:-:S07]  /*9d60*/  IMAD.MOV.U32 R13, RZ, RZ, RZ ;  /* 0x000000ffff0d7224 */ /* 0x002fce00078e00ff */
[----:B------:R-:W-:-:S07]  /*9d70*/  LEPC R20, `(.L_x_2447) ;  /* 0x000000001014794e */ /* 0x000fce0000000000 */
[----:B----4-:R-:W-:Y:S05]  /*9d80*/  CALL.ABS.NOINC R2 ;  /* 0x0000000002007343 */ /* 0x010fea0003c00000 */
.L_x_2447:
        /* <DEDUP_REMOVED lines=11> */
[----:B---3--:R-:W-:Y:S01]  /*9e40*/  MOV R6, UR4 ;  /* 0x0000000400067c02 */ /* 0x008fe20008000f00 */
[----:B------:R-:W-:Y:S01]  /*9e50*/  IMAD.U32 R7, RZ, RZ, UR5 ;  /* 0x00000005ff077e24 */ /* 0x000fe2000f8e00ff */
[----:B------:R-:W-:Y:S01]  /*9e60*/  MOV R11, UR7 ;  /* 0x00000007000b7c02 */ /* 0x000fe20008000f00 */
[----:B--2---:R-:W-:Y:S01]  /*9e70*/  IMAD.MOV.U32 R8, RZ, RZ, 0x70 ;  /* 0x00000070ff087424 */ /* 0x004fe200078e00ff */
[----:B-1----:R-:W-:Y:S01]  /*9e80*/  MOV R13, RZ ;  /* 0x000000ff000d7202 */ /* 0x002fe20000000f00 */
[----:B------:R-:W-:-:S07]  /*9e90*/  IMAD.MOV.U32 R12, RZ, RZ, 0x1 ;  /* 0x00000001ff0c7424 */ /* 0x000fce00078e00ff */
[----:B------:R-:W-:-:S07]  /*9ea0*/  LEPC R20, `(.L_x_2448) ;  /* 0x000000001014794e */ /* 0x000fce0000000000 */
[----:B----4-:R-:W-:Y:S05]  /*9eb0*/  CALL.ABS.NOINC R2 ;  /* 0x0000000002007343 */ /* 0x010fea0003c00000 */
.L_x_2448:
        /* <DEDUP_REMOVED lines=9> */
[----:B---3--:R-:W-:Y:S01]  /*9f50*/  MOV R6, UR6 ;  /* 0x0000000600067c02 */ /* 0x008fe20008000f00 */
[----:B------:R-:W-:Y:S01]  /*9f60*/  IMAD.U32 R7, RZ, RZ, UR7 ;  /* 0x00000007ff077e24 */ /* 0x000fe2000f8e00ff */
[----:B------:R-:W-:Y:S01]  /*9f70*/  MOV R11, UR5 ;  /* 0x00000005000b7c02 */ /* 0x000fe20008000f00 */
[----:B------:R-:W-:Y:S01]  /*9f80*/  IMAD.U32 R10, RZ, RZ, UR4 ;  /* 0x00000004ff0a7e24 */ /* 0x000fe2000f8e00ff */
[----:B-1----:R-:W-:Y:S01]  /*9f90*/  MOV R13, RZ ;  /* 0x000000ff000d7202 */ /* 0x002fe20000000f00 */
[----:B--2---:R-:W-:-:S02]  /*9fa0*/  IMAD.MOV.U32 R8, RZ, RZ, 0x70 ;  /* 0x00000070ff087424 */ /* 0x004fc400078e00ff */
[----:B------:R-:W-:-:S07]  /*9fb0*/  IMAD.MOV.U32 R12, RZ, RZ, 0x1 ;  /* 0x00000001ff0c7424 */ /* 0x000fce00078e00ff */
[----:B------:R-:W-:-:S07]  /*9fc0*/  LEPC R20, `(.L_x_2449) ;  /* 0x000000001014794e */ /* 0x000fce0000000000 */
[----:B----4-:R-:W-:Y:S05]  /*9fd0*/  CALL.ABS.NOINC R2 ;  /* 0x0000000002007343 */ /* 0x010fea0003c00000 */
.L_x_2449:
        /* <DEDUP_REMOVED lines=18> */
.L_x_2450:
[----:B------:R-:W4:Y:S01]  /*a100*/  S2R R0, SR_TID.X ;  /* 0x0000000000007919 */ /* 0x000f220000002100 */
        /* <DEDUP_REMOVED lines=17> */
[----:B----4-:R-:W-:Y:S01]  /*a220*/  VIADD R7, R0, 0xffffff80 ;  /* 0xffffff8000077836 */ /* 0x010fe20000000000 */
        /* <DEDUP_REMOVED lines=8> */
[----:B---3--:R-:W-:Y:S01]  /*a2b0*/  SHF.R.S32.HI R6, RZ, 0x5, R2 ;  /* 0x00000005ff067819 */ /* 0x008fe20000011402 */
[----:B------:R-:W-:Y:S01]  /*a2c0*/  IMAD.IADD R0, R7, 0x1, -R0 ;  /* 0x0000000107007824 */ /* 0x000fe200078e0a00 */
[----:B------:R-:W-:Y:S01]  /*a2d0*/  F2FP.BF16.F32.PACK_AB R122, R125, R124 ;  /* 0x0000007c7d7a723e */ /* 0x000fe200000010ff */
[----:B------:R-:W-:Y:S01]  /*a2e0*/  IMAD.SHL.U32 R7, R4, 0x8, RZ ;  /* 0x0000000804077824 */ /* 0x000fe200078e00ff */
[----:B------:R-:W-:Y:S02]  /*a2f0*/  F2FP.BF16.F32.PACK_AB R123, R127, R126 ;  /* 0x0000007e7f7b723e */ /* 0x000fe400000010ff */
[----:B------:R-:W-:Y:S02]  /*a300*/  SHF.R.S32.HI R3, RZ, 0x1f, R0 ;  /* 0x0000001fff037819 */ /* 0x000fe40000011400 */
[----:B------:R-:W-:Y:S02]  /*a310*/  F2FP.BF16.F32.PACK_AB R129, R131, R130 ;  /* 0x000000828381723e */ /* 0x000fe400000010ff */
[----:B------:R-:W-:-:S02]  /*a320*/  LEA.HI R3, R3, R0, RZ, 0x3 ;  /* 0x0000000003037211 */ /* 0x000fc400078f18ff */
[----:B------:R-:W-:Y:S02]  /*a330*/  F2FP.BF16.F32.PACK_AB R136, R137, R136 ;  /* 0x000000888988723e */ /* 0x000fe400000010ff */
[C---:B------:R-:W-:Y:S02]  /*a340*/  LOP3.LUT R5, R3.reuse, 0xfffffff8, RZ, 0xc0, !PT ;  /* 0xfffffff803057812 */ /* 0x040fe400078ec0ff */
[----:B------:R-:W-:Y:S02]  /*a350*/  SHF.L.U32 R3, R3, 0x6, RZ ;  /* 0x0000000603037819 */ /* 0x000fe400000006ff */
[----:B------:R-:W-:Y:S02]  /*a360*/  IADD3 R5, R0, -R5, RZ ;  /* 0x8000000500057210 */ /* 0x000fe40007ffe0ff */
[----:B------:R-:W-:Y:S02]  /*a370*/  LOP3.LUT R3, R3, 0x7ffffe00, RZ, 0xc0, !PT ;  /* 0x7ffffe0003037812 */ /* 0x000fe400078ec0ff */
[C---:B------:R-:W-:Y:S01]  /*a380*/  R2P PR, R5.reuse, 0x6 ;  /* 0x0000000605007804 */ /* 0x040fe20000000000 */
[----:B------:R-:W-:Y:S01]  /*a390*/  IMAD.SHL.U32 R0, R5, 0x40, RZ ;  /* 0x0000004005007824 */ /* 0x000fe200078e00ff */
[----:B------:R-:W-:Y:S01]  /*a3a0*/  F2FP.BF16.F32.PACK_AB R130, R133, R132 ;  /* 0x000000848582723e */ /* 0x000fe200000010ff */
[----:B------:R-:W-:Y:S01]  /*a3b0*/  IMAD R3, R6, 0x400, R3 ;  /* 0x0000040006037824 */ /* 0x000fe200078e0203 */
[----:B------:R-:W-:Y:S01]  /*a3c0*/  F2FP.BF16.F32.PACK_AB R131, R135, R134 ;  /* 0x000000868783723e */ /* 0x000fe200000010ff */
[----:B------:R-:W-:Y:S01]  /*a3d0*/  IMAD.MOV.U32 R5, RZ, RZ, 0x40 ;  /* 0x00000040ff057424 */ /* 0x000fe200078e00ff */
[----:B------:R-:W-:-:S02]  /*a3e0*/  LOP3.LUT R0, R0, 0x1c0, RZ, 0xc0, !PT ;  /* 0x000001c000007812 */ /* 0x000fc400078ec0ff */
[----:B------:R-:W-:Y:S02]  /*a3f0*/  F2FP.BF16.F32.PACK_AB R137, R139, R138 ;  /* 0x0000008a8b89723e */ /* 0x000fe400000010ff */
[----:B------:R-:W-:Y:S02]  /*a400*/  LOP3.LUT R7, R0, 0x8, R7, 0xf8, !PT ;  /* 0x0000000800077812 */ /* 0x000fe400078ef807 */
[----:B------:R-:W-:Y:S02]  /*a410*/  SHF.R.U32.HI R0, RZ, 0x3, R0 ;  /* 0x00000003ff007819 */ /* 0x000fe40000011600 */
[----:B------:R-:W-:Y:S02]  /*a420*/  SEL R5, R5, 0xffffffc0, !P2 ;  /* 0xffffffc005057807 */ /* 0x000fe40005000000 */
[----:B------:R-:W-:Y:S02]  /*a430*/  LOP3.LUT R0, R7, R0, RZ, 0x3c, !PT ;  /* 0x0000000007007212 */ /* 0x000fe400078e3cff */
[----:B------:R-:W-:-:S02]  /*a440*/  F2FP.BF16.F32.PACK_AB R144, R145, R144 ;  /* 0x000000909190723e */ /* 0x000fc400000010ff */
[----:B------:R-:W-:Y:S01]  /*a450*/  F2FP.BF16.F32.PACK_AB R138, R141, R140 ;  /* 0x0000008c8d8a723e */ /* 0x000fe200000010ff */
[----:B------:R-:W-:Y:S01]  /*a460*/  IMAD.IADD R0, R0, 0x1, R3 ;  /* 0x0000000100007824 */ /* 0x000fe200078e0203 */
[----:B------:R-:W-:Y:S02]  /*a470*/  MOV R3, 0x20 ;  /* 0x0000002000037802 */ /* 0x000fe40000000f00 */
[----:B------:R-:W-:Y:S01]  /*a480*/  F2FP.BF16.F32.PACK_AB R139, R143, R142 ;  /* 0x0000008e8f8b723e */ /* 0x000fe200000010ff */
[----:B------:R-:W-:Y:S01]  /*a490*/  IMAD R0, R0, 0x2, R17 ;  /* 0x0000000200007824 */ /* 0x000fe200078e0211 */
[----:B------:R-:W-:Y:S02]  /*a4a0*/  SEL R3, R3, 0xffffffe0, !P1 ;  /* 0xffffffe003037807 */ /* 0x000fe40004800000 */
[----:B------:R-:W-:Y:S02]  /*a4b0*/  F2FP.BF16.F32.PACK_AB R145, R147, R146 ;  /* 0x000000929391723e */ /* 0x000fe400000010ff */
[--C-:B------:R-:W-:Y:S01]  /*a4c0*/  IADD3 R4, R5, 0x4000, R0.reuse ;  /* 0x0000400005047810 */ /* 0x100fe20007ffe000 */
[----:B------:R-:W-:Y:S01]  /*a4d0*/  STSM.16.M88.4 [R0+0x4000], R152 ;  /* 0x0040009800007844 */ /* 0x000fe20000000200 */
[----:B------:R-:W-:-:S02]  /*a4e0*/  IADD3 R2, R3, 0x4000, R0 ;  /* 0x0000400003027810 */ /* 0x000fc40007ffe000 */
[----:B------:R-:W-:Y:S01]  /*a4f0*/  IADD3 R3, R3, R4, RZ ;  /* 0x0000000403037210 */ /* 0x000fe20007ffe0ff */
[----:B------:R-:W3:Y:S01]  /*a500*/  SHFL.IDX PT, R5, R6, RZ, 0x1f ;  /* 0x00001fff06057589 */ /* 0x000ee200000e0000 */
[----:B------:R-:W-:Y:S02]  /*a510*/  F2FP.BF16.F32.PACK_AB R146, R149, R148 ;  /* 0x000000949592723e */ /* 0x000fe400000010ff */
[----:B------:R-:W-:Y:S01]  /*a520*/  F2FP.BF16.F32.PACK_AB R147, R151, R150 ;  /* 0x000000969793723e */ /* 0x000fe200000010ff */
[----:B------:R4:W-:Y:S04]  /*a530*/  STSM.16.M88.4 [R2], R160 ;  /* 0x000000a002007844 */ /* 0x0009e80000000200 */
[----:B------:R4:W-:Y:S04]  /*a540*/  STSM.16.M88.4 [R4], R168 ;  /* 0x000000a804007844 */ /* 0x0009e80000000200 */
[----:B------:R4:W-:Y:S04]  /*a550*/  STSM.16.M88.4 [R3], R176 ;  /* 0x000000b003007844 */ /* 0x0009e80000000200 */
[----:B------:R4:W-:Y:S04]  /*a560*/  STSM.16.M88.4 [R0], R120 ;  /* 0x0000007800007844 */ /* 0x0009e80000000200 */
[----:B------:R4:W-:Y:S04]  /*a570*/  STSM.16.M88.4 [R2+-0x4000], R128 ;  /* 0xffc0008002007844 */ /* 0x0009e80000000200 */
[----:B------:R4:W-:Y:S01]  /*a580*/  STSM.16.M88.4 [R4+-0x4000], R136 ;  /* 0xffc0008804007844 */ /* 0x0009e20000000200 */
[----:B---3--:R-:W-:-:S03]  /*a590*/  ISETP.NE.AND P0, PT, R5, 0x7, PT ;  /* 0x000000070500780c */ /* 0x008fc60003f05270 */
[----:B------:R4:W-:Y:S01]  /*a5a0*/  STSM.16.M88.4 [R3+-0x4000], R144 ;  /* 0xffc0009003007844 */ /* 0x0009e20000000200 */
[----:B------:R-:W-:Y:S01]  /*a5b0*/  @!PT LDS RZ, [RZ] ;  /* 0x00000000fffff984 */ /* 0x000fe20000000800 */
[----:B------:R-:W-:Y:S01]  /*a5c0*/  @!PT LDS RZ, [RZ] ;  /* 0x00000000fffff984 */ /* 0x000fe20000000800 */
[----:B------:R-:W-:Y:S01]  /*a5d0*/  @!PT LDS RZ, [RZ] ;  /* 0x00000000fffff984 */ /* 0x000fe20000000800 */
[----:B------:R3:W-:Y:S06]  /*a5e0*/  MEMBAR.ALL.CTA ;  /* 0x0000000000007992 */ /* 0x0007ec0000008000 */
[----:B---3--:R-:W3:Y:S02]  /*a5f0*/  FENCE.VIEW.ASYNC.S ;  /* 0x00000000000073c6 */ /* 0x008ee40000000000 */
[----:B---3--:R-:W-:Y:S06]  /*a600*/  BAR.ARV 0x1, 0x120 ;  /* 0x0044800000007b1d */ /* 0x008fec0000002000 */
[----:B------:R-:W-:Y:S05]  /*a610*/  @P0 BRA `(.L_x_2451) ;  /* 0x0000000000480947 */ /* 0x000fea0003800000 */
[----:B------:R-:W-:Y:S01]  /*a620*/  BAR.SYNC.DEFER_BLOCKING 0x1, 0x120 ;  /* 0x0044800000007b1d */ /* 0x000fe20000010000 */
[----:B------:R-:W-:-:S05]  /*a630*/  ELECT P0, URZ, PT ;  /* 0x00000000003f782f */ /* 0x000fca0003800000 */
[----:B------:R-:W-:Y:S08]  /*a640*/  BSSY B0, `(.L_x_2451) ;  /* 0x000000f000007945 */ /* 0x000ff00003800000 */
[----:B------:R-:W-:Y:S05]  /*a650*/  @!P0 BRA `(.L_x_2452) ;  /* 0x0000000000348947 */ /* 0x000fea0003800000 */
[----:B------:R-:W-:Y:S01]  /*a660*/  R2UR UR6, R17 ;  /* 0x00000000110672ca */ /* 0x000fe200000e0000 */
[----:B------:R-:W-:Y:S01]  /*a670*/  ULDC.64 UR8, c[0x0][0x198] ;  /* 0x0000660000087ab9 */ /* 0x000fe20000000a00 */
[----:B------:R-:W-:Y:S02]  /*a680*/  USHF.L.U32 UR42, UR36, 0x7, URZ ;  /* 0x00000007242a7899 */ /* 0x000fe4000800063f */
[----:B------:R-:W-:Y:S02]  /*a690*/  UIADD3 UR4, UP0, UR8, 0x770, URZ ;  /* 0x0000077008047890 */ /* 0x000fe4000ff1e03f */
[----:B------:R-:W-:Y:S02]  /*a6a0*/  UIADD3 UR8, UP1, UR8, 0x670, URZ ;  /* 0x0000067008087890 */ /* 0x000fe4000ff3e03f */
[----:B------:R-:W-:Y:S02]  /*a6b0*/  UIADD3.X UR5, URZ, UR9, URZ, UP0, !UPT ;  /* 0x000000093f057290 */ /* 0x000fe400087fe43f */
[----:B------:R-:W-:Y:S01]  /*a6c0*/  UIADD3.X UR9, URZ, UR9, URZ, UP1, !UPT ;  /* 0x000000093f097290 */ /* 0x000fe20008ffe43f */
[----:B------:R-:W-:-:S02]  /*a6d0*/  UMOV UR41, URZ ;  /* 0x0000003f00297c82 */ /* 0x000fc40008000000 */
[----:B------:R-:W-:-:S09]  /*a6e0*/  UIADD3 UR40, UR6, 0x4000, URZ ;  /* 0x0000400006287890 */ /* 0x000fd2000fffe03f */
[----:B------:R3:W-:Y:S02]  /*a6f0*/  UTMASTG.4D [UR40], [UR4] ;  /* 0x00000028040073b5 */ /* 0x0007e40008018000 */
[----:B---3--:R-:W-:Y:S02]  /*a700*/  UMOV UR40, UR6 ;  /* 0x0000000600287c82 */ /* 0x008fe40008000000 */
[----:B------:R3:W-:Y:S02]  /*a710*/  UTMASTG.4D [UR40], [UR8] ;  /* 0x00000028080073b5 */ /* 0x0007e40008018000 */
[----:B---3--:R0:W-:Y:S02]  /*a720*/  UTMACMDFLUSH ;  /* 0x00000000000079b7 */ /* 0x0081e40000000000 */
.L_x_2452:
[----:B------:R-:W-:Y:S05]  /*a730*/  BSYNC B0 ;  /* 0x0000000000007941 */ /* 0x000fea0003800000 */
.L_x_2451:
[----:B------:R-:W-:-:S04]  /*a740*/  DEPBAR.LE SB0, 0x0 ;  /* 0x000080000000791a */ /* 0x000fc80000000000 */
[----:B------:R-:W-:Y:S05]  /*a750*/  BRA `(.L_x_2413) ;  /* 0x00000038006c7947 */ /* 0x000fea0003800000 */
.L_x_2446:
[----:B------:R-:W4:Y:S01]  /*a760*/  S2R R0, SR_TID.X ;  /* 0x0000000000007919 */ /* 0x000f220000002100 */
[----:B------:R-:W5:Y:S01]  /*a770*/  LDC.64 R2, c[0x0][0x820] ;  /* 0x00020800ff027b82 */ /* 0x000f620000000a00 */
[----:B------:R-:W-:Y:S01]  /*a780*/  IMAD.U32 R9, RZ, RZ, UR43 ;  /* 0x0000002bff097e24 */ /* 0x000fe2000f8e00ff */
[----:B------:R-:W-:Y:S01]  /*a790*/  BSSY B0, `(.L_x_2453) ;  /* 0x0000038000007945 */ /* 0x000fe20003800000 */
[----:B------:R-:W-:Y:S02]  /*a7a0*/  IMAD.U32 R27, RZ, RZ, UR36 ;  /* 0x00000024ff1b7e24 */ /* 0x000fe4000f8e00ff */
[----:B------:R-:W-:Y:S01]  /*a7b0*/  IMAD.U32 R25, RZ, RZ, UR44 ;  /* 0x0000002cff197e24 */ /* 0x000fe2000f8e00ff */
[----:B------:R-:W-:Y:S02]  /*a7c0*/  SHF.R.S32.HI R9, RZ, 0x1f, R9 ;  /* 0x0000001fff097819 */ /* 0x000fe40000011409 */
[----:B------:R-:W1:Y:S02]  /*a7d0*/  LDC.64 R18, c[0x0][0x808] ;  /* 0x00020200ff127b82 */ /* 0x000e640000000a00 */
[----:B------:R-:W-:-:S06]  /*a7e0*/  SHF.R.S32.HI R25, RZ, 0x1f, R25 ;  /* 0x0000001fff197819 */ /* 0x000fcc0000011419 */
[----:B------:R-:W5:Y:S08]  /*a7f0*/  LDC.64 R14, c[0x0][0x828] ;  /* 0x00020a00ff0e7b82 */ /* 0x000f700000000a00 */
[----:B------:R-:W5:Y:S01]  /*a800*/  LDC.64 R16, c[0x0][0x850] ;  /* 0x00021400ff107b82 */ /* 0x000f620000000a00 */
[----:B----4-:R-:W-:-:S07]  /*a810*/  VIADD R5, R0, 0xffffff80 ;  /* 0xffffff8000057836 */ /* 0x010fce0000000000 */
[----:B------:R-:W4:Y:S01]  /*a820*/  LDC R23, c[0x0][0x83c] ;  /* 0x00020f00ff177b82 */ /* 0x000f220000000800 */
[----:B-1----:R-:W-:Y:S01]  /*a830*/  IMAD R11, R27, -0x80, R18 ;  /* 0xffffff801b0b7824 */ /* 0x002fe200078e0212 */
[----:B------:R-:W-:-:S04]  /*a840*/  SHF.R.S32.HI R0, RZ, 0x1f, R5 ;  /* 0x0000001fff007819 */ /* 0x000fc80000011405 */
[----:B--2---:R-:W-:Y:S02]  /*a850*/  LEA.HI R8, R0, R5, RZ, 0x3 ;  /* 0x0000000500087211 */ /* 0x004fe400078f18ff */
[----:B------:R-:W1:Y:S02]  /*a860*/  LDC.64 R20, c[0x0][0x858] ;  /* 0x00021600ff147b82 */ /* 0x000e640000000a00 */
[----:B------:R-:W-:-:S04]  /*a870*/  LOP3.LUT R0, R8, 0x1ffffff8, RZ, 0xc0, !PT ;  /* 0x1ffffff808007812 */ /* 0x000fc800078ec0ff */
[----:B------:R-:W-:-:S05]  /*a880*/  IADD3 R0, R5, -R0, RZ ;  /* 0x8000000005007210 */ /* 0x000fca0007ffe0ff */
[----:B---3--:R-:W-:Y:S02]  /*a890*/  IMAD.SHL.U32 R6, R0, 0x8, RZ ;  /* 0x0000000800067824 */ /* 0x008fe400078e00ff */
[----:B-----5:R-:W-:-:S03]  /*a8a0*/  IMAD R0, R9, R2, RZ ;  /* 0x0000000209007224 */ /* 0x020fc600078e02ff */
[----:B------:R-:W-:Y:S01]  /*a8b0*/  SHF.R.S32.HI R7, RZ, 0x1f, R6 ;  /* 0x0000001fff077819 */ /* 0x000fe20000011406 */
[----:B------:R-:W-:Y:S02]  /*a8c0*/  IMAD R3, R3, UR43, R0 ;  /* 0x0000002b03037c24 */ /* 0x000fe4000f8e0200 */
[----:B------:R-:W-:Y:S01]  /*a8d0*/  IMAD.WIDE.U32 R4, R2, UR43, R6 ;  /* 0x0000002b02047c25 */ /* 0x000fe2000f8e0006 */
[----:B------:R-:W-:-:S03]  /*a8e0*/  SHF.R.S32.HI R2, RZ, 0x3, R8 ;  /* 0x00000003ff027819 */ /* 0x000fc60000011408 */
[----:B------:R-:W-:Y:S01]  /*a8f0*/  IMAD R8, R25, R14, RZ ;  /* 0x0000000e19087224 */ /* 0x000fe200078e02ff */
[----:B------:R-:W-:Y:S01]  /*a900*/  IADD3 R5, R5, R3, RZ ;  /* 0x0000000305057210 */ /* 0x000fe20007ffe0ff */
[C---:B------:R-:W-:Y:S01]  /*a910*/  VIADD R0, R2.reuse, 0x20 ;  /* 0x0000002002007836 */ /* 0x040fe20000000000 */
[CC--:B------:R-:W-:Y:S01]  /*a920*/  ISETP.GE.AND P2, PT, R2.reuse, R11.reuse, PT ;  /* 0x0000000b0200720c */ /* 0x0c0fe20003f46270 */
[----:B------:R-:W-:Y:S02]  /*a930*/  VIADD R3, R2, 0x60 ;  /* 0x0000006002037836 */ /* 0x000fe40000000000 */
[----:B------:R-:W-:Y:S01]  /*a940*/  IMAD R15, R15, UR44, R8 ;  /* 0x0000002c0f0f7c24 */ /* 0x000fe2000f8e0208 */
[-C--:B------:R-:W-:Y:S01]  /*a950*/  ISETP.GE.AND P3, PT, R0, R11.reuse, PT ;  /* 0x0000000b0000720c */ /* 0x080fe20003f66270 */
[----:B------:R-:W-:Y:S01]  /*a960*/  IMAD.WIDE.U32 R12, R14, UR44, R4 ;  /* 0x0000002c0e0c7c25 */ /* 0x000fe2000f8e0004 */
[----:B------:R-:W-:Y:S02]  /*a970*/  ISETP.GE.AND P1, PT, R3, R11, PT ;  /* 0x0000000b0300720c */ /* 0x000fe40003f26270 */
[----:B------:R-:W-:Y:S01]  /*a980*/  IADD3 R0, R2, 0x40, RZ ;  /* 0x0000004002007810 */ /* 0x000fe20007ffe0ff */
[----:B------:R-:W-:Y:S01]  /*a990*/  IMAD.IADD R5, R13, 0x1, R15 ;  /* 0x000000010d057824 */ /* 0x000fe200078e020f */
[----:B------:R-:W-:-:S02]  /*a9a0*/  SHF.R.S32.HI R3, RZ, 0x1f, R2 ;  /* 0x0000001fff037819 */ /* 0x000fc40000011402 */
[----:B------:R-:W-:Y:S01]  /*a9b0*/  ISETP.GE.AND P0, PT, R0, R11, PT ;  /* 0x0000000b0000720c */ /* 0x000fe20003f06270 */
[----:B------:R-:W-:Y:S01]  /*a9c0*/  IMAD R0, R9, R16, RZ ;  /* 0x0000001009007224 */ /* 0x000fe200078e02ff */
[CC--:B------:R-:W-:Y:S01]  /*a9d0*/  ISETP.GE.OR P6, PT, R6.reuse, R19.reuse, P2 ;  /* 0x000000130600720c */ /* 0x0c0fe200017c6670 */
[----:B------:R-:W-:Y:S01]  /*a9e0*/  IMAD.WIDE R10, R27, 0x80, R2 ;  /* 0x000000801b0a7825 */ /* 0x000fe200078e0202 */
[CC--:B------:R-:W-:Y:S01]  /*a9f0*/  ISETP.GE.OR P4, PT, R6.reuse, R19.reuse, P3 ;  /* 0x000000130600720c */ /* 0x0c0fe20001f86670 */
[----:B------:R-:W2:Y:S01]  /*aa00*/  LDC.64 R26, c[0x0][0x208] ;  /* 0x00008200ff1a7b82 */ /* 0x000ea20000000a00 */
[----:B------:R-:W-:Y:S01]  /*aa10*/  ISETP.GE.OR P5, PT, R6, R19, P0 ;  /* 0x000000130600720c */ /* 0x000fe200007a6670 */
[----:B------:R-:W-:Y:S02]  /*aa20*/  IMAD R17, R17, UR43, R0 ;  /* 0x0000002b11117c24 */ /* 0x000fe4000f8e0200 */
[----:B------:R-:W-:-:S06]  /*aa30*/  IMAD.WIDE.U32 R8, R16, UR43, R6 ;  /* 0x0000002b10087c25 */ /* 0x000fcc000f8e0006 */
[----:B-1--4-:R-:W-:Y:S05]  /*aa40*/  @P6 BRA `(.L_x_2454) ;  /* 0x0000000000306947 */ /* 0x012fea0003800000 */
[----:B------:R-:W-:Y:S01]  /*aa50*/  ULDC.64 UR4, c[0x0][0x818] ;  /* 0x0002060000047ab9 */ /* 0x000fe20000000a00 */
[----:B------:R-:W-:Y:S01]  /*aa60*/  MOV R4, R12 ;  /* 0x0000000c00047202 */ /* 0x000fe20000000f00 */
[----:B------:R-:W-:Y:S01]  /*aa70*/  IMAD R15, R11, UR4, RZ ;  /* 0x000000040b0f7c24 */ /* 0x000fe2000f8e02ff */
[----:B--2---:R-:W-:Y:S02]  /*aa80*/  R2UR UR6, R26 ;  /* 0x000000001a0672ca */ /* 0x004fe400000e0000 */
        /* <DEDUP_REMOVED lines=8> */
.L_x_2454:
[----:B------:R-:W-:Y:S05]  /*ab10*/  BSYNC B0 ;  /* 0x0000000000007941 */ /* 0x000fea0003800000 */
.L_x_2453:
[----:B------:R-:W-:Y:S01]  /*ab20*/  IMAD.IADD R9, R9, 0x1, R17 ;  /* 0x0000000109097824 */ /* 0x000fe200078e0211 */
[----:B------:R-:W-:Y:S01]  /*ab30*/  BSSY B0, `(.L_x_2455) ;  /* 0x0000019000007945 */ /* 0x000fe20003800000 */
[----:B------:R-:W-:Y:S01]  /*ab40*/  IMAD R0, R25, R20, RZ ;  /* 0x0000001419007224 */ /* 0x000fe200078e02ff */
[----:B------:R-:W-:Y:S01]  /*ab50*/  ISETP.GE.OR P6, PT, R6, R19, P1 ;  /* 0x000000130600720c */ /* 0x000fe20000fc6670 */
[----:B------:R-:W-:Y:S01]  /*ab60*/  IMAD.WIDE.U32 R8, R20, UR44, R8 ;  /* 0x0000002c14087c25 */ /* 0x000fe2000f8e0008 */
[CC--:B------:R-:W-:Y:S02]  /*ab70*/  ISETP.GE.OR P2, PT, R6.reuse, R23.reuse, P2 ;  /* 0x000000170600720c */ /* 0x0c0fe40001746670 */
[CC--:B------:R-:W-:Y:S01]  /*ab80*/  ISETP.GE.OR P3, PT, R6.reuse, R23.reuse, P3 ;  /* 0x000000170600720c */ /* 0x0c0fe20001f66670 */
[----:B-1----:R-:W-:Y:S01]  /*ab90*/  IMAD R15, R21, UR44, R0 ;  /* 0x0000002c150f7c24 */ /* 0x002fe2000f8e0200 */
[CC--:B------:R-:W-:Y:S02]  /*aba0*/  ISETP.GE.OR P0, PT, R6.reuse, R23.reuse, P0 ;  /* 0x000000170600720c */ /* 0x0c0fe40000706670 */
[----:B------:R-:W-:Y:S01]  /*abb0*/  ISETP.GE.OR P1, PT, R6, R23, P1 ;  /* 0x000000170600720c */ /* 0x000fe20000f26670 */
[----:B------:R-:W-:-:S12]  /*abc0*/  @P4 BRA `(.L_x_2456) ;  /* 0x00000000003c4947 */ /* 0x000fd80003800000 */
[----:B------:R-:W-:Y:S01]  /*abd0*/  IADD3 R7, P4, R10, 0x20, RZ ;  /* 0x000000200a077810 */ /* 0x000fe20007f9e0ff */
[----:B------:R-:W-:Y:S01]  /*abe0*/  ULDC.64 UR4, c[0x0][0x818] ;  /* 0x0002060000047ab9 */ /* 0x000fe20000000a00 */
[----:B------:R-:W-:Y:S01]  /*abf0*/  IMAD.MOV.U32 R2, RZ, RZ, R12 ;  /* 0x000000ffff027224 */ /* 0x000fe200078e000c */
[----:B--2---:R-:W-:Y:S01]  /*ac00*/  R2UR UR6, R26 ;  /* 0x000000001a0672ca */ /* 0x004fe200000e0000 */
[----:B------:R-:W-:Y:S01]  /*ac10*/  IMAD.MOV.U32 R3, RZ, RZ, R5 ;  /* 0x000000ffff037224 */ /* 0x000fe200078e0005 */
[----:B------:R-:W-:Y:S02]  /*ac20*/  IADD3.X R0, RZ, R11, RZ, P4, !PT ;  /* 0x0000000bff007210 */ /* 0x000fe400027fe4ff */
        /* <DEDUP_REMOVED lines=9> */
.L_x_2456:
[----:B------:R-:W-:Y:S05]  /*acc0*/  BSYNC B0 ;  /* 0x0000000000007941 */ /* 0x000fea0003800000 */
.L_x_2455:
[----:B------:R-:W-:Y:S04]  /*acd0*/  BSSY B0, `(.L_x_2457) ;  /* 0x0000011000007945 */ /* 0x000fe80003800000 */
[----:B------:R-:W-:Y:S05]  /*ace0*/  @P5 BRA `(.L_x_2458) ;  /* 0x00000000003c5947 */ /* 0x000fea0003800000 */
[----:B-1----:R-:W-:Y:S01]  /*acf0*/  IADD3 R7, P4, R10, 0x40, RZ ;  /* 0x000000400a077810 */ /* 0x002fe20007f9e0ff */
[----:B------:R-:W-:Y:S01]  /*ad00*/  ULDC.64 UR4, c[0x0][0x818] ;  /* 0x0002060000047ab9 */ /* 0x000fe20000000a00 */
[----:B------:R-:W-:Y:S01]  /*ad10*/  MOV R3, R5 ;  /* 0x0000000500037202 */ /* 0x000fe20000000f00 */
[----:B------:R-:W-:Y:S01]  /*ad20*/  IMAD.MOV.U32 R2, RZ, RZ, R12 ;  /* 0x000000ffff027224 */ /* 0x000fe200078e000c */
[----:B--2---:R-:W-:Y:S01]  /*ad30*/  R2UR UR6, R26 ;  /* 0x000000001a0672ca */ /* 0x004fe200000e0000 */
[----:B------:R-:W-:Y:S01]  /*ad40*/  IMAD.X R0, RZ, RZ, R11, P4 ;  /* 0x000000ffff007224 */ /* 0x000fe200020e060b */
[----:B------:R-:W-:Y:S01]  /*ad50*/  R2UR UR7, R27 ;  /* 0x000000001b0772ca */ /* 0x000fe200000e0000 */
        /* <DEDUP_REMOVED lines=8> */
.L_x_2458:
[----:B------:R-:W-:Y:S05]  /*ade0*/  BSYNC B0 ;  /* 0x0000000000007941 */ /* 0x000fea0003800000 */
.L_x_2457:
[----:B------:R-:W-:Y:S04]  /*adf0*/  BSSY B0, `(.L_x_2459) ;  /* 0x0000011000007945 */ /* 0x000fe80003800000 */
[----:B------:R-:W-:Y:S05]  /*ae00*/  @P6 BRA `(.L_x_2460) ;  /* 0x00000000003c6947 */ /* 0x000fea0003800000 */
[----:B-1-3--:R-:W-:Y:S01]  /*ae10*/  IADD3 R7, P4, R10, 0x60, RZ ;  /* 0x000000600a077810 */ /* 0x00afe20007f9e0ff */
        /* <DEDUP_REMOVED lines=14> */
.L_x_2460:
[----:B------:R-:W-:Y:S05]  /*af00*/  BSYNC B0 ;  /* 0x0000000000007941 */ /* 0x000fea0003800000 */
.L_x_2459:
[----:B------:R-:W-:Y:S01]  /*af10*/  BSSY B0, `(.L_x_2461) ;  /* 0x000000f000007945 */ /* 0x000fe20003800000 */
[----:B----4-:R-:W-:-:S03]  /*af20*/  IADD3 R5, R9, R15, RZ ;  /* 0x0000000f09057210 */ /* 0x010fc60007ffe0ff */
[----:B------:R-:W-:Y:S05]  /*af30*/  @P2 BRA `(.L_x_2462) ;  /* 0x0000000000302947 */ /* 0x000fea0003800000 */
[----:B------:R-:W-:Y:S01]  /*af40*/  ULDC.64 UR4, c[0x0][0x848] ;  /* 0x0002120000047ab9 */ /* 0x000fe20000000a00 */
[----:B------:R-:W-:Y:S01]  /*af50*/  IMAD.MOV.U32 R4, RZ, RZ, R8 ;  /* 0x000000ffff047224 */ /* 0x000fe200078e0008 */
[----:B--2---:R-:W-:Y:S01]  /*af60*/  R2UR UR6, R26 ;  /* 0x000000001a0672ca */ /* 0x004fe200000e0000 */
[----:B-1-3--:R-:W-:Y:S01]  /*af70*/  IMAD R7, R11, UR4, RZ ;  /* 0x000000040b077c24 */ /* 0x00afe2000f8e02ff */
        /* <DEDUP_REMOVED lines=8> */
.L_x_2462:
[----:B------:R-:W-:Y:S05]  /*b000*/  BSYNC B0 ;  /* 0x0000000000007941 */ /* 0x000fea0003800000 */
.L_x_2461:
[----:B------:R-:W-:Y:S04]  /*b010*/  BSSY B0, `(.L_x_2463) ;  /* 0x0000011000007945 */ /* 0x000fe80003800000 */
[----:B------:R-:W-:Y:S05]  /*b020*/  @P3 BRA `(.L_x_2464) ;  /* 0x00000000003c3947 */ /* 0x000fea0003800000 */
[----:B-1-34-:R-:W-:Y:S01]  /*b030*/  IADD3 R7, P2, R10, 0x20, RZ ;  /* 0x000000200a077810 */ /* 0x01afe20007f5e0ff */
        /* <DEDUP_REMOVED lines=14> */
.L_x_2464:
[----:B------:R-:W-:Y:S05]  /*b120*/  BSYNC B0 ;  /* 0x0000000000007941 */ /* 0x000fea0003800000 */
.L_x_2463:
[----:B------:R-:W-:Y:S04]  /*b130*/  BSSY B0, `(.L_x_2465) ;  /* 0x0000011000007945 */ /* 0x000fe80003800000 */
[----:B------:R-:W-:Y:S05]  /*b140*/  @P0 BRA `(.L_x_2466) ;  /* 0x00000000003c0947 */ /* 0x000fea0003800000 */
[----:B-1-34-:R-:W-:Y:S01]  /*b150*/  IADD3 R7, P0, R10, 0x40, RZ ;  /* 0x000000400a077810 */ /* 0x01afe20007f1e0ff */
        /* <DEDUP_REMOVED lines=14> */
.L_x_2466:
[----:B------:R-:W-:Y:S05]  /*b240*/  BSYNC B0 ;  /* 0x0000000000007941 */ /* 0x000fea0003800000 */
.L_x_2465:
        /* <DEDUP_REMOVED lines=17> */
.L_x_2409:
        /* <DEDUP_REMOVED lines=8> */
[----:B------:R-:W1:Y:S01]  /*b3e0*/  S2UR UR7, SR_CTAID.X ;  /* 0x00000000000779c3 */ /* 0x000e620000002500 */
[----:B------:R-:W-:Y:S02]  /*b3f0*/  ULDC UR8, c[0x0][0xb50] ;  /* 0x0002d40000087ab9 */ /* 0x000fe40000000800 */
[----:B------:R-:W-:-:S05]  /*b400*/  UISETP.NE.AND UP0, UPT, UR8, 0x1, UPT ;  /* 0x000000010800788c */ /* 0x000fca000bf05270 */
[----:B------:R-:W2:Y:S06]  /*b410*/  LDC R0, c[0x0][0xb68] ;  /* 0x0002da00ff007b82 */ /* 0x000eac0000000800 */
[----:B------:R-:W-:Y:S01]  /*b420*/  @UP0 ULDC UR4, c[0x0][0xb54] ;  /* 0x0002d50000040ab9 */ /* 0x000fe20000000800 */
[----:B------:R-:W-:Y:S01]  /*b430*/  @UP0 ULDC UR9, c[0x0][0xb58] ;  /* 0x0002d60000090ab9 */ /* 0x000fe20000000800 */
[----:B-1----:R-:W-:Y:S02]  /*b440*/  UIMAD.WIDE.U32 UR4, UR7, UR4, URZ ;  /* 0x00000004070472a5 */ /* 0x002fe4000f8e003f */
[----:B------:R-:W-:-:S02]  /*b450*/  UMOV UR6, UR7 ;  /* 0x0000000700067c82 */ /* 0x000fc40008000000 */
[----:B------:R-:W-:-:S04]  /*b460*/  @UP0 USHF.R.U32.HI UR6, URZ, UR9, UR5 ;  /* 0x000000093f060299 */ /* 0x000fc80008011605 */
[----:B------:R-:W-:Y:S02]  /*b470*/  UIADD3 UR4, -UR6, URZ, URZ ;  /* 0x0000003f06047290 */ /* 0x000fe4000fffe13f */
[----:B--2---:R-:W-:Y:S02]  /*b480*/  ISETP.LE.AND P0, PT, R0, UR6, PT ;  /* 0x0000000600007c0c */ /* 0x004fe4000bf03270 */
[----:B------:R-:W-:-:S11]  /*b490*/  UIMAD UR8, UR8, UR4, UR7 ;  /* 0x00000004080872a4 */ /* 0x000fd6000f8e0207 */
[----:B------:R-:W-:Y:S05]  /*b4a0*/  @!P0 BRA `(.L_x_2468) ;  /* 0x0000000000208947 */ /* 0x000fea0003800000 */
        /* <DEDUP_REMOVED lines=8> */
.L_x_2468:
[----:B------:R-:W-:Y:S01]  /*b530*/  ULDC UR9, c[0x0][0xb44] ;  /* 0x0002d10000097ab9 */ /* 0x000fe20000000800 */
[----:B------:R-:W-:Y:S01]  /*b540*/  UMOV UR7, UR8 ;  /* 0x0000000800077c82 */ /* 0x000fe20008000000 */
[----:B------:R-:W-:-:S11]  /*b550*/  UISETP.NE.AND UP0, UPT, UR9, 0x1, UPT ;  /* 0x000000010900788c */ /* 0x000fd6000bf05270 */
[----:B------:R-:W-:Y:S02]  /*b560*/  @UP0 ULDC.64 UR10, c[0x0][0xb48] ;  /* 0x0002d200000a0ab9 */ /* 0x000fe40000000a00 */
[----:B------:R-:W-:-:S04]  /*b570*/  UIMAD.WIDE.U32 UR4, UR8, UR10, URZ ;  /* 0x0000000a080472a5 */ /* 0x000fc8000f8e003f */
[----:B------:R-:W-:-:S04]  /*b580*/  @UP0 USHF.R.U32.HI UR7, URZ, UR11, UR5 ;  /* 0x0000000b3f070299 */ /* 0x000fc80008011605 */
[----:B------:R-:W-:-:S12]  /*b590*/  UIMAD UR4, UR7, UR9, URZ ;  /* 0x00000009070472a4 */ /* 0x000fd8000f8e023f */
.L_x_2469:
        /* <DEDUP_REMOVED lines=17> */
[----:B------:R-:W-:Y:S01]  /*b6b0*/  ULDC UR6, c[0x0][0x74c] ;  /* 0x0001d30000067ab9 */ /* 0x000fe20000000800 */
[----:B------:R-:W-:Y:S02]  /*b6c0*/  UIADD3 UR4, UR4, 0x5f, URZ ;  /* 0x0000005f04047890 */ /* 0x000fe4000fffe03f */
[----:B------:R-:W-:Y:S02]  /*b6d0*/  UIADD3 UR7, -UR6, UR7, -UR5 ;  /* 0x0000000706077290 */ /* 0x000fe4000fffe905 */
[----:B------:R-:W-:Y:S02]  /*b6e0*/  UIMAD.WIDE UR4, UR4, 0x2aaaaaab, URZ ;  /* 0x2aaaaaab040478a5 */ /* 0x000fe4000f8e023f */
[----:B------:R-:W-:-:S02]  /*b6f0*/  UIMAD.WIDE UR6, UR7, 0x2aaaaaab, URZ ;  /* 0x2aaaaaab070678a5 */ /* 0x000fc4000f8e023f */
[----:B------:R-:W-:Y:S02]  /*b700*/  USHF.R.U32.HI UR4, URZ, 0x1f, UR5 ;  /* 0x0000001f3f047899 */ /* 0x000fe40008011605 */
[----:B------:R-:W-:Y:S02]  /*b710*/  USHF.R.U32.HI UR6, URZ, 0x1f, UR7 ;  /* 0x0000001f3f067899 */ /* 0x000fe40008011607 */
[----:B------:R-:W-:Y:S02]  /*b720*/  ULEA.HI.SX32 UR5, UR5, UR4, 0x1c ;  /* 0x0000000405057291 */ /* 0x000fe4000f8fe23f */
[----:B------:R-:W-:-:S04]  /*b730*/  ULEA.HI.SX32 UR6, UR7, UR6, 0x1c ;  /* 0x0000000607067291 */ /* 0x000fc8000f8fe23f */
[----:B------:R-:W-:-:S04]  /*b740*/  UISETP.LT.AND UP0, UPT, URZ, UR6, UPT ;  /* 0x000000063f00728c */ /* 0x000fc8000bf01270 */
[----:B------:R-:W-:-:S04]  /*b750*/  USEL UR8, URZ, UR6, !UP0 ;  /* 0x000000063f087287 */ /* 0x000fc8000c000000 */
[----:B------:R-:W-:-:S06]  /*b760*/  UISETP.GT.AND UP0, UPT, UR5, UR8, UPT ;  /* 0x000000080500728c */ /* 0x000fcc000bf04270 */
[----:B------:R-:W-:-:S13]  /*b770*/  PLOP3.LUT P0, PT, PT, PT, UP0, 0x80, 0x0 ;  /* 0x000000000000781c */ /* 0x000fda0003f0f008 */
[----:B------:R-:W-:Y:S05]  /*b780*/  @!P0 BRA `(.L_x_2413) ;  /* 0x0000002800608947 */ /* 0x000fea0003800000 */
[----:B------:R-:W-:Y:S01]  /*b790*/  USHF.R.S32.HI UR4, URZ, 0x1f, UR11 ;  /* 0x0000001f3f047899 */ /* 0x000fe2000801140b */
[----:B------:R-:W-:Y:S01]  /*b7a0*/  ULDC.64 UR12, c[0x0][0x2d8] ;  /* 0x0000b600000c7ab9 */ /* 0x000fe20000000a00 */
[----:B------:R-:W-:Y:S02]  /*b7b0*/  ELECT P0, URZ, PT ;  /* 0x00000000003f782f */ /* 0x000fe40003800000 */
[----:B------:R-:W-:Y:S02]  /*b7c0*/  UIMAD UR9, UR4, UR12, URZ ;  /* 0x0000000c040972a4 */ /* 0x000fe4000f8e023f */
[----:B------:R-:W-:Y:S02]  /*b7d0*/  UIADD3 UR4, UR5, -UR8, URZ ;  /* 0x8000000805047290 */ /* 0x000fe4000fffe03f */
[----:B------:R-:W-:Y:S02]  /*b7e0*/  UIMAD.WIDE.U32 UR6, UR11, UR12, URZ ;  /* 0x0000000c0b0672a5 */ /* 0x000fe4000f8e003f */
[----:B------:R-:W-:-:S02]  /*b7f0*/  ULOP3.LUT UR4, UR4, 0x1, URZ, 0xc0, !UPT ;  /* 0x0000000104047892 */ /* 0x000fc4000f8ec03f */
[----:B------:R-:W-:Y:S02]  /*b800*/  UIMAD UR9, UR11, UR13, UR9 ;  /* 0x0000000d0b0972a4 */ /* 0x000fe4000f8e0209 */
[----:B------:R-:W-:Y:S02]  /*b810*/  UISETP.NE.U32.AND UP0, UPT, UR4, 0x1, UPT ;  /* 0x000000010400788c */ /* 0x000fe4000bf05070 */
[----:B------:R-:W-:Y:S01]  /*b820*/  USHF.R.S32.HI UR11, URZ, 0x1f, UR10 ;  /* 0x0000001f3f0b7899 */ /* 0x000fe2000801140a */
[----:B------:R-:W-:Y:S01]  /*b830*/  ULDC.64 UR12, c[0x0][0x2e0] ;  /* 0x0000b800000c7ab9 */ /* 0x000fe20000000a00 */
[----:B------:R-:W-:Y:S02]  /*b840*/  UIADD3 UR7, UR7, UR9, URZ ;  /* 0x0000000907077290 */ /* 0x000fe4000fffe03f */
[----:B------:R-:W-:Y:S01]  /*b850*/  PLOP3.LUT P1, PT, PT, PT, UP0, 0x80, 0x0 ;  /* 0x000000000000781c */ /* 0x000fe20003f2f008 */
[----:B------:R-:W-:Y:S02]  /*b860*/  UIMAD UR9, UR11, UR12, URZ ;  /* 0x0000000c0b0972a4 */ /* 0x000fe4000f8e023f */
[----:B------:R-:W-:-:S02]  /*b870*/  UIMAD.WIDE.U32 UR6, UR10, UR12, UR6 ;  /* 0x0000000c0a0672a5 */ /* 0x000fc4000f8e0006 */
[----:B------:R-:W-:-:S04]  /*b880*/  UIMAD UR9, UR10, UR13, UR9 ;  /* 0x0000000d0a0972a4 */ /* 0x000fc8000f8e0209 */
[----:B------:R-:W-:-:S04]  /*b890*/  UIADD3 UR23, UR7, UR9, URZ ;  /* 0x0000000907177290 */ /* 0x000fc8000fffe03f */
[----:B------:R-:W-:Y:S08]  /*b8a0*/  @P1 BRA `(.L_x_2470) ;  /* 0x0000000000bc1947 */ /* 0x000ff00003800000 */
[----:B------:R-:W-:Y:S01]  /*b8b0*/  UIMAD UR15, UR8, 0x1800, URZ ;  /* 0x00001800080f78a4 */ /* 0x000fe2000f8e023f */
        /* <DEDUP_REMOVED lines=9> */
[----:B------:R-:W-:Y:S01]  /*b950*/  UMOV UR16, 0x0 ;  /* 0x0000000000107882 */ /* 0x000fe20000000000 */
[----:B------:R-:W-:Y:S02]  /*b960*/  UMOV UR17, 0x14f00000 ;  /* 0x14f0000000117882 */ /* 0x000fe40000000000 */
[----:B------:R-:W-:-:S02]  /*b970*/  ULEA.HI.X UR11, UR13, UR11, UR14, 0x2, UP0 ;  /* 0x0000000b0d0b7291 */ /* 0x000fc400080f140e */
[----:B-1----:R-:W-:-:S03]  /*b980*/  ULEA UR4, UR12, UR4, 0x18 ;  /* 0x000000040c047291 */ /* 0x002fc6000f8ec03f */
[----:B------:R-:W-:Y:S01]  /*b990*/  UMOV UR12, 0x300 ;  /* 0x00000300000c7882 */ /* 0x000fe20000000000 */
[----:B------:R-:W-:-:S09]  /*b9a0*/  UIADD3 UR4, UR4, 0x8000, URZ ;  /* 0x0000800004047890 */ /* 0x000fd2000fffe03f */
[----:B------:R1:W-:Y:S02]  /*b9b0*/  UBLKRED.G.S.ADD.F32.RN [UR10], [UR4], UR12, desc[UR16] ;  /* 0x0000100a040073bb */ /* 0x0003e400080a140c */
[----:B-1----:R0:W-:Y:S02]  /*b9c0*/  UTMACMDFLUSH ;  /* 0x00000000000079b7 */ /* 0x0021e40000000000 */
.L_x_2472:
[----:B------:R-:W-:Y:S05]  /*b9d0*/  BSYNC B0 ;  /* 0x0000000000007941 */ /* 0x000fea0003800000 */
.L_x_2471:
        /* <DEDUP_REMOVED lines=9> */
[----:B------:R-:W-:Y:S02]  /*ba70*/  UMOV UR17, 0x14f00000 ;  /* 0x14f0000000117882 */ /* 0x000fe40000000000 */
[----:B------:R-:W-:Y:S02]  /*ba80*/  ULEA.HI.X.SX32 UR4, UR4, UR23, 0x1, UP0 ;  /* 0x0000001704047291 */ /* 0x000fe400080f0e3f */
[----:B------:R-:W-:-:S04]  /*ba90*/  ULEA UR10, UP0, UR14, UR10, 0x2 ;  /* 0x0000000a0e0a7291 */ /* 0x000fc8000f80103f */
[----:B------:R-:W-:-:S03]  /*baa0*/  ULEA.HI.X UR11, UR14, UR11, UR4, 0x2, UP0 ;  /* 0x0000000b0e0b7291 */ /* 0x000fc600080f1404 */
[----:B------:R-:W-:Y:S01]  /*bab0*/  UMOV UR4, 0x300 ;  /* 0x0000030000047882 */ /* 0x000fe20000000000 */
[----:B-1----:R-:W-:-:S04]  /*bac0*/  ULEA UR12, UR13, UR12, 0x18 ;  /* 0x0000000c0d0c7291 */ /* 0x002fc8000f8ec03f */
[----:B------:R-:W-:-:S09]  /*bad0*/  UIADD3 UR12, UR12, 0xb000, URZ ;  /* 0x0000b0000c0c7890 */ /* 0x000fd2000fffe03f */
[----:B------:R1:W-:Y:S01]  /*bae0*/  UBLKRED.G.S.ADD.F32.RN [UR10], [UR12], UR4, desc[UR16] ;  /* 0x0000100a0c0073bb */ /* 0x0003e200080a1404 */
[----:B------:R0:W-:Y:S01]  /*baf0*/  UTMACMDFLUSH ;  /* 0x00000000000079b7 */ /* 0x0001e20000000000 */
[----:B-1----:R-:W-:-:S04]  /*bb00*/  DEPBAR.LE SB0, 0x1 ;  /* 0x000080400000791a */ /* 0x002fc80000000000 */
.L_x_2474:
[----:B------:R-:W-:Y:S05]  /*bb10*/  BSYNC B0 ;  /* 0x0000000000007941 */ /* 0x000fea0003800000 */
.L_x_2473:
[----:B------:R-:W-:Y:S06]  /*bb20*/  BAR.ARV 0xa, 0xa0 ;  /* 0x0282800000007b1d */ /* 0x000fec0000002000 */
[----:B------:R-:W-:Y:S04]  /*bb30*/  BSSY B0, `(.L_x_2475) ;  /* 0x0000003000007945 */ /* 0x000fe80003800000 */
[----:B------:R-:W-:Y:S05]  /*bb40*/  @!P0 BRA `(.L_x_2476) ;  /* 0x0000000000048947 */ /* 0x000fea0003800000 */
[----:B------:R-:W-:-:S04]  /*bb50*/  DEPBAR.LE SB0, 0x0 ;  /* 0x000080000000791a */ /* 0x000fc80000000000 */
.L_x_2476:
[----:B------:R-:W-:Y:S05]  /*bb60*/  BSYNC B0 ;  /* 0x0000000000007941 */ /* 0x000fea0003800000 */
.L_x_2475:
[----:B------:R-:W-:Y:S06]  /*bb70*/  BAR.ARV 0xb, 0xa0 ;  /* 0x02c2800000007b1d */ /* 0x000fec0000002000 */
[----:B------:R-:W-:Y:S01]  /*bb80*/  UIADD3 UR12, UR8, 0x1, URZ ;  /* 0x00000001080c7890 */ /* 0x000fe2000fffe03f */
[----:B------:R-:W-:Y:S11]  /*bb90*/  BRA `(.L_x_2477) ;  /* 0x0000000000047947 */ /* 0x000ff60003800000 */
.L_x_2470:
[----:B------:R-:W-:-:S05]  /*bba0*/  UMOV UR12, UR8 ;  /* 0x00000008000c7c82 */ /* 0x000fca0008000000 */
.L_x_2477:
[----:B------:R-:W-:-:S04]  /*bbb0*/  UIADD3 UR4, UR8, 0x1, URZ ;  /* 0x0000000108047890 */ /* 0x000fc8000fffe03f */
[----:B------:R-:W-:-:S06]  /*bbc0*/  UISETP.NE.AND UP0, UPT, UR5, UR4, UPT ;  /* 0x000000040500728c */ /* 0x000fcc000bf05270 */
[----:B------:R-:W-:-:S13]  /*bbd0*/  PLOP3.LUT P1, PT, PT, PT, UP0, 0x80, 0x0 ;  /* 0x000000000000781c */ /* 0x000fda0003f2f008 */
[----:B------:R-:W-:Y:S05]  /*bbe0*/  @!P1 BRA `(.L_x_2413) ;  /* 0x0000002400489947 */ /* 0x000fea0003800000 */
[----:B------:R-:W-:Y:S01]  /*bbf0*/  ULDC.64 UR10, c[0x0][0x2c0] ;  /* 0x0000b000000a7ab9 */ /* 0x000fe20000000a00 */
[----:B------:R-:W-:Y:S02]  /*bc00*/  UIADD3 UR19, UR9, UR7, URZ ;  /* 0x0000000709137290 */ /* 0x000fe4000fffe03f */
[----:B------:R-:W-:Y:S02]  /*bc10*/  ULEA UR18, UP0, UR6, UR10, 0x2 ;  /* 0x0000000a06127291 */ /* 0x000fe4000f80103f */
[----:B------:R-:W-:Y:S02]  /*bc20*/  UIMAD UR13, UR12, 0x1800, URZ ;  /* 0x000018000c0d78a4 */ /* 0x000fe4000f8e023f */
[----:B------:R-:W-:Y:S02]  /*bc30*/  ULEA.HI.X UR19, UR6, UR11, UR19, 0x2, UP0 ;  /* 0x0000000b06137291 */ /* 0x000fe400080f1413 */
[----:B------:R-:W-:Y:S02]  /*bc40*/  UIADD3 UR14, UP0, UR18, 0x3000, URZ ;  /* 0x00003000120e7890 */ /* 0x000fe4000ff1e03f */
[----:B------:R-:W-:-:S02]  /*bc50*/  UIADD3 UR16, UP1, UR18, 0x6000, URZ ;  /* 0x0000600012107890 */ /* 0x000fc4000ff3e03f */
[----:B------:R-:W-:Y:S02]  /*bc60*/  UIADD3 UR18, UP2, UR18, 0x9000, URZ ;  /* 0x0000900012127890 */ /* 0x000fe4000ff5e03f */
[----:B------:R-:W-:Y:S02]  /*bc70*/  UIADD3.X UR15, URZ, UR19, URZ, UP0, !UPT ;  /* 0x000000133f0f7290 */ /* 0x000fe400087fe43f */
[----:B------:R-:W-:Y:S02]  /*bc80*/  UIADD3.X UR17, URZ, UR19, URZ, UP1, !UPT ;  /* 0x000000133f117290 */ /* 0x000fe40008ffe43f */
[----:B------:R-:W-:Y:S01]  /*bc90*/  UIADD3.X UR19, URZ, UR19, URZ, UP2, !UPT ;  /* 0x000000133f137290 */ /* 0x000fe200097fe43f */
[----:B------:R-:W-:Y:S01]  /*bca0*/  UMOV UR4, URZ ;  /* 0x0000003f00047c82 */ /* 0x000fe20008000000 */
[----:B------:R-:W-:Y:S01]  /*bcb0*/  ULDC.64 UR24, c[0x0][0x2c0] ;  /* 0x0000b00000187ab9 */ /* 0x000fe20000000a00 */
[----:B------:R-:W-:-:S09]  /*bcc0*/  UMOV UR20, UR13 ;  /* 0x0000000d00147c82 */ /* 0x000fd20008000000 */
.L_x_2490:
        /* <DEDUP_REMOVED lines=20> */
.L_x_2479:
[----:B------:R-:W-:Y:S05]  /*be10*/  BSYNC B0 ;  /* 0x0000000000007941 */ /* 0x000fea0003800000 */
.L_x_2478:
        /* <DEDUP_REMOVED lines=13> */
.L_x_2481:
[----:B------:R-:W-:Y:S05]  /*bef0*/  BSYNC B0 ;  /* 0x0000000000007941 */ /* 0x000fea0003800000 */
.L_x_2480:
[----:B------:R-:W-:Y:S06]  /*bf00*/  BAR.ARV 0xa, 0xa0 ;  /* 0x0282800000007b1d */ /* 0x000fec0000002000 */
[----:B------:R-:W-:Y:S04]  /*bf10*/  BSSY B0, `(.L_x_2482) ;  /* 0x0000003000007945 */ /* 0x000fe80003800000 */
[----:B------:R-:W-:Y:S05]  /*bf20*/  @!P0 BRA `(.L_x_2483) ;  /* 0x0000000000048947 */ /* 0x000fea0003800000 */
[----:B------:R-:W-:-:S04]  /*bf30*/  DEPBAR.LE SB0, 0x0 ;  /* 0x000080000000791a */ /* 0x000fc80000000000 */
.L_x_2483:
[----:B------:R-:W-:Y:S05]  /*bf40*/  BSYNC B0 ;  /* 0x0000000000007941 */ /* 0x000fea0003800000 */
.L_x_2482:
        /* <DEDUP_REMOVED lines=13> */
.L_x_2485:
[----:B------:R-:W-:Y:S05]  /*c020*/  BSYNC B0 ;  /* 0x0000000000007941 */ /* 0x000fea0003800000 */
.L_x_2484:
        /* <DEDUP_REMOVED lines=13> */
.L_x_2487:
[----:B------:R-:W-:Y:S05]  /*c100*/  BSYNC B0 ;  /* 0x0000000000007941 */ /* 0x000fea0003800000 */
.L_x_2486:
[----:B------:R-:W-:Y:S01]  /*c110*/  UIADD3 UR12, UR12, 0x2, URZ ;  /* 0x000000020c0c7890 */ /* 0x000fe2000fffe03f */
[----:B------:R-:W-:Y:S06]  /*c120*/  BAR.ARV 0xa, 0xa0 ;  /* 0x0282800000007b1d */ /* 0x000fec0000002000 */
[----:B------:R-:W-:Y:S01]  /*c130*/  UISETP.GE.AND UP0, UPT, UR12, UR5, UPT ;  /* 0x000000050c00728c */ /* 0x000fe2000bf06270 */
[----:B------:R-:W-:Y:S04]  /*c140*/  BSSY B0, `(.L_x_2488) ;  /* 0x0000003000007945 */ /* 0x000fe80003800000 */
[----:B------:R-:W-:Y:S06]  /*c150*/  @!P0 BRA `(.L_x_2489) ;  /* 0x0000000000048947 */ /* 0x000fec0003800000 */
[----:B------:R-:W-:-:S04]  /*c160*/  DEPBAR.LE SB0, 0x0 ;  /* 0x000080000000791a */ /* 0x000fc80000000000 */
.L_x_2489:
[----:B------:R-:W-:Y:S05]  /*c170*/  BSYNC B0 ;  /* 0x0000000000007941 */ /* 0x000fea0003800000 */
.L_x_2488:
[----:B------:R-:W-:Y:S06]  /*c180*/  BAR.ARV 0xb, 0xa0 ;  /* 0x02c2800000007b1d */ /* 0x000fec0000002000 */
[----:B------:R-:W-:Y:S01]  /*c190*/  PLOP3.LUT P1, PT, PT, PT, UP0, 0x80, 0x0 ;  /* 0x000000000000781c */ /* 0x000fe20003f2f008 */
[----:B------:R-:W-:Y:S02]  /*c1a0*/  UIADD3 UR20, UR20, 0x3000, URZ ;  /* 0x0000300014147890 */ /* 0x000fe4000fffe03f */
[----:B------:R-:W-:-:S10]  /*c1b0*/  UIADD3 UR4, UR4, 0x3000, URZ ;  /* 0x0000300004047890 */ /* 0x000fd4000fffe03f */
[----:B------:R-:W-:Y:S05]  /*c1c0*/  @!P1 BRA `(.L_x_2490) ;  /* 0xfffffff800c09947 */ /* 0x000fea000383ffff */
[----:B------:R-:W-:Y:S05]  /*c1d0*/  BRA `(.L_x_2413) ;  /* 0x0000001c00cc7947 */ /* 0x000fea0003800000 */
.L_x_2467:
        /* <DEDUP_REMOVED lines=21> */
.L_x_2491:
[----:B------:R-:W-:Y:S01]  /*c330*/  ULDC UR8, c[0x0][0xb44] ;  /* 0x0002d10000087ab9 */ /* 0x000fe20000000800 */
[----:B------:R-:W-:Y:S01]  /*c340*/  UMOV UR11, UR7 ;  /* 0x00000007000b7c82 */ /* 0x000fe20008000000 */
[----:B------:R-:W-:-:S11]  /*c350*/  UISETP.NE.AND UP0, UPT, UR8, 0x1, UPT ;  /* 0x000000010800788c */ /* 0x000fd6000bf05270 */
[----:B------:R-:W-:Y:S02]  /*c360*/  @UP0 ULDC.64 UR12, c[0x0][0xb48] ;  /* 0x0002d200000c0ab9 */ /* 0x000fe40000000a00 */
[----:B------:R-:W-:-:S04]  /*c370*/  UIMAD.WIDE.U32 UR4, UR7, UR12, URZ ;  /* 0x0000000c070472a5 */ /* 0x000fc8000f8e003f */
[----:B------:R-:W-:-:S04]  /*c380*/  @UP0 USHF.R.U32.HI UR11, URZ, UR13, UR5 ;  /* 0x0000000d3f0b0299 */ /* 0x000fc80008011605 */
[----:B------:R-:W-:-:S12]  /*c390*/  UIMAD UR4, UR11, UR8, URZ ;  /* 0x000000080b0472a4 */ /* 0x000fd8000f8e023f */
.L_x_2492:
[----:B------:R-:W-:Y:S01]  /*c3a0*/  ULDC UR8, c[0x0][0xb38] ;  /* 0x0002ce0000087ab9 */ /* 0x000fe20000000800 */
[----:B------:R-:W-:Y:S01]  /*c3b0*/  UIADD3 UR4, UR7, -UR4, URZ ;  /* 0x8000000407047290 */ /* 0x000fe2000fffe03f */
[----:B------:R-:W-:Y:S01]  /*c3c0*/  MOV R8, 0x1 ;  /* 0x0000000100087802 */ /* 0x000fe20000000f00 */
[----:B------:R-:W-:Y:S01]  /*c3d0*/  UISETP.NE.AND UP0, UPT, UR8, 0x1, UPT ;  /* 0x000000010800788c */ /* 0x000fe2000bf05270 */
[----:B------:R-:W-:Y:S01]  /*c3e0*/  IMAD.MOV.U32 R0, RZ, RZ, RZ ;  /* 0x000000ffff007224 */ /* 0x000fe200078e00ff */
[----:B------:R-:W-:Y:S02]  /*c3f0*/  ULDC UR5, c[0x0][0xb44] ;  /* 0x0002d10000057ab9 */ /* 0x000fe40000000800 */
[----:B------:R-:W-:-:S07]  /*c400*/  UIMAD UR6, UR6, UR5, UR4 ;  /* 0x00000005060672a4 */ /* 0x000fce000f8e0204 */
        /* <DEDUP_REMOVED lines=9> */
[----:B------:R-:W1:Y:S01]  /*c4a0*/  LDC R3, c[0x0][0x280] ;  /* 0x0000a000ff037b82 */ /* 0x000e620000000800 */
[----:B------:R-:W-:Y:S01]  /*c4b0*/  USHF.L.U32 UR11, UR11, 0x7, URZ ;  /* 0x000000070b0b7899 */ /* 0x000fe2000800063f */
[----:B------:R-:W-:-:S06]  /*c4c0*/  ULDC UR4, c[0x0][0x74c] ;  /* 0x0001d30000047ab9 */ /* 0x000fcc0000000800 */
[----:B------:R-:W1:Y:S02]  /*c4d0*/  LDC R2, c[0x0][0x290] ;  /* 0x0000a400ff027b82 */ /* 0x000e640000000800 */
[----:B-1----:R-:W-:Y:S02]  /*c4e0*/  IADD3 R2, -R2, UR11, R3 ;  /* 0x0000000b02027c10 */ /* 0x002fe4000fffe103 */
[----:B------:R-:W-:-:S03]  /*c4f0*/  IADD3 R3, R3, 0x5f, RZ ;  /* 0x0000005f03037810 */ /* 0x000fc60007ffe0ff */
[----:B------:R-:W-:Y:S02]  /*c500*/  VIADD R2, R2, -UR4 ;  /* 0x8000000402027c36 */ /* 0x000fe40008000000 */
[----:B------:R-:W-:-:S04]  /*c510*/  IMAD.HI R4, R3, 0x2aaaaaab, RZ ;  /* 0x2aaaaaab03047827 */ /* 0x000fc800078e02ff */
[----:B------:R-:W-:Y:S01]  /*c520*/  IMAD.HI R2, R2, 0x2aaaaaab, RZ ;  /* 0x2aaaaaab02027827 */ /* 0x000fe200078e02ff */
[----:B------:R-:W-:-:S04]  /*c530*/  SHF.R.U32.HI R5, RZ, 0x1f, R4 ;  /* 0x0000001fff057819 */ /* 0x000fc80000011604 */
[----:B------:R-:W-:Y:S02]  /*c540*/  SHF.R.U32.HI R3, RZ, 0x1f, R2 ;  /* 0x0000001fff037819 */ /* 0x000fe40000011602 */
[----:B------:R-:W-:Y:S02]  /*c550*/  LEA.HI.SX32 R4, R4, R5, 0x1c ;  /* 0x0000000504047211 */ /* 0x000fe400078fe2ff */
[----:B------:R-:W-:-:S04]  /*c560*/  LEA.HI.SX32 R3, R2, R3, 0x1c ;  /* 0x0000000302037211 */ /* 0x000fc800078fe2ff */
[----:B------:R-:W-:-:S04]  /*c570*/  VIMNMX R5, RZ, R3, !PT ;  /* 0x00000003ff057248 */ /* 0x000fc80007fe0100 */
[----:B------:R-:W-:-:S13]  /*c580*/  ISETP.GT.AND P0, PT, R4, R5, PT ;  /* 0x000000050400720c */ /* 0x000fda0003f04270 */
[----:B------:R-:W-:Y:S05]  /*c590*/  @!P0 BRA `(.L_x_2493) ;  /* 0x0000001800488947 */ /* 0x000fea0003800000 */
[----:B------:R-:W1:Y:S01]  /*c5a0*/  LDC.64 R2, c[0x0][0x718] ;  /* 0x0001c600ff027b82 */ /* 0x000e620000000a00 */
[----:B------:R-:W-:Y:S01]  /*c5b0*/  IMAD.U32 R9, RZ, RZ, UR20 ;  /* 0x00000014ff097e24 */ /* 0x000fe2000f8e00ff */
[----:B------:R-:W-:Y:S01]  /*c5c0*/  ULDC UR4, c[0x0][0x2e8] ;  /* 0x0000ba0000047ab9 */ /* 0x000fe20000000800 */
[----:B------:R-:W-:Y:S01]  /*c5d0*/  ELECT P0, URZ, PT ;  /* 0x00000000003f782f */ /* 0x000fe20003800000 */
[----:B------:R-:W-:Y:S01]  /*c5e0*/  BSSY B0, `(.L_x_2493) ;  /* 0x000018d000007945 */ /* 0x000fe20003800000 */
[----:B------:R-:W-:Y:S01]  /*c5f0*/  UISETP.NE.AND UP0, UPT, UR4, 0x1, UPT ;  /* 0x000000010400788c */ /* 0x000fe2000bf05270 */
[----:B------:R-:W-:Y:S01]  /*c600*/  SHF.R.S32.HI R9, RZ, 0x1f, R9 ;  /* 0x0000001fff097819 */ /* 0x000fe20000011409 */
[----:B------:R-:W-:Y:S01]  /*c610*/  UMOV UR12, UR20 ;  /* 0x00000014000c7c82 */ /* 0x000fe20008000000 */
[----:B------:R-:W2:Y:S08]  /*c620*/  LDC.64 R6, c[0x0][0x730] ;  /* 0x0001cc00ff067b82 */ /* 0x000eb00000000a00 */
[----:B------:R-:W3:Y:S01]  /*c630*/  LDC.64 R12, c[0x0][0x720] ;  /* 0x0001c800ff0c7b82 */ /* 0x000ee20000000a00 */
[----:B------:R-:W-:Y:S01]  /*c640*/  @UP0 ULDC UR4, c[0x0][0x2ec] ;  /* 0x0000bb0000040ab9 */ /* 0x000fe20000000800 */
[----:B------:R-:W-:Y:S01]  /*c650*/  @UP0 ULDC UR6, c[0x0][0x2f0] ;  /* 0x0000bc0000060ab9 */ /* 0x000fe20000000800 */
[----:B------:R-:W-:-:S04]  /*c660*/  UIMAD.WIDE.U32 UR4, UR20, UR4, URZ ;  /* 0x00000004140472a5 */ /* 0x000fc8000f8e003f */
[----:B------:R-:W-:Y:S01]  /*c670*/  @UP0 USHF.R.U32.HI UR12, URZ, UR6, UR5 ;  /* 0x000000063f0c0299 */ /* 0x000fe20008011605 */
[C---:B-1----:R-:W-:Y:S02]  /*c680*/  IMAD R0, R9.reuse, R2, RZ ;  /* 0x0000000209007224 */ /* 0x042fe400078e02ff */
[----:B--2---:R-:W-:Y:S02]  /*c690*/  IMAD R10, R9, R6, RZ ;  /* 0x00000006090a7224 */ /* 0x004fe400078e02ff */
[----:B------:R-:W-:Y:S02]  /*c6a0*/  IMAD R9, R3, UR20, R0 ;  /* 0x0000001403097c24 */ /* 0x000fe4000f8e0200 */
[----:B------:R-:W-:-:S04]  /*c6b0*/  IMAD.WIDE.U32 R2, R2, UR20, RZ ;  /* 0x0000001402027c25 */ /* 0x000fc8000f8e00ff */
[----:B------:R-:W-:Y:S02]  /*c6c0*/  IMAD R15, R7, UR20, R10 ;  /* 0x00000014070f7c24 */ /* 0x000fe4000f8e020a */
[----:B------:R-:W-:Y:S01]  /*c6d0*/  IMAD.IADD R3, R3, 0x1, R9 ;  /* 0x0000000103037824 */ /* 0x000fe200078e0209 */
[----:B------:R-:W1:Y:S01]  /*c6e0*/  LDC.64 R10, c[0x0][0x738] ;  /* 0x0001ce00ff0a7b82 */ /* 0x000e620000000a00 */
[----:B------:R-:W-:Y:S02]  /*c6f0*/  IMAD.U32 R9, RZ, RZ, UR21 ;  /* 0x00000015ff097e24 */ /* 0x000fe4000f8e00ff */
[----:B---3--:R-:W-:-:S03]  /*c700*/  IMAD.WIDE.U32 R2, R12, UR21, R2 ;  /* 0x000000150c027c25 */ /* 0x008fc6000f8e0002 */
[----:B------:R-:W-:Y:S01]  /*c710*/  SHF.R.S32.HI R9, RZ, 0x1f, R9 ;  /* 0x0000001fff097819 */ /* 0x000fe20000011409 */
[----:B------:R-:W-:Y:S01]  /*c720*/  IMAD.WIDE.U32 R6, R6, UR20, RZ ;  /* 0x0000001406067c25 */ /* 0x000fe2000f8e00ff */
[----:B------:R2:W-:Y:S03]  /*c730*/  STL.64 [R1], R2 ;  /* 0x0000000201007387 */ /* 0x0005e60000100a00 */
[----:B------:R-:W-:Y:S01]  /*c740*/  IMAD R0, R9, R12, RZ ;  /* 0x0000000c09007224 */ /* 0x000fe200078e02ff */
[----:B------:R-:W-:-:S03]  /*c750*/  IADD3 R7, R7, R15, RZ ;  /* 0x0000000f07077210 */ /* 0x000fc60007ffe0ff */
[----:B------:R-:W-:Y:S02]  /*c760*/  IMAD R13, R13, UR21, R0 ;  /* 0x000000150d0d7c24 */ /* 0x000fe4000f8e0200 */
[----:B-1----:R-:W-:Y:S02]  /*c770*/  IMAD R0, R9, R10, RZ ;  /* 0x0000000a09007224 */ /* 0x002fe400078e02ff */
[----:B------:R-:W-:-:S04]  /*c780*/  IMAD.WIDE.U32 R6, R10, UR21, R6 ;  /* 0x000000150a067c25 */ /* 0x000fc8000f8e0006 */
[----:B------:R-:W-:Y:S02]  /*c790*/  IMAD R11, R11, UR21, R0 ;  /* 0x000000150b0b7c24 */ /* 0x000fe4000f8e0200 */
[----:B------:R-:W-:Y:S01]  /*c7a0*/  IMAD.MOV.U32 R0, RZ, RZ, RZ ;  /* 0x000000ffff007224 */ /* 0x000fe200078e00ff */
[----:B--2---:R-:W-:Y:S06]  /*c7b0*/  @!P0 BRA `(.L_x_2494) ;  /* 0x0000001400bc8947 */ /* 0x004fec0003800000 */
        /* <DEDUP_REMOVED lines=10> */
.L_x_2523:
[----:B------:R-:W2:Y:S01]  /*c860*/  LDL.64 R14, [R1] ;  /* 0x00000000010e7983 */ /* 0x000ea20000100a00 */
[----:B------:R-:W-:Y:S01]  /*c870*/  IMAD.IADD R21, R7, 0x1, R11 ;  /* 0x0000000107157824 */ /* 0x000fe200078e020b */
[----:B------:R-:W-:Y:S01]  /*c880*/  MOV R8, 0x1 ;  /* 0x0000000100087802 */ /* 0x000fe20000000f00 */
[----:B--2---:R-:W-:-:S05]  /*c890*/  IMAD.IADD R10, R15, 0x1, R13 ;  /* 0x000000010f0a7824 */ /* 0x004fca00078e020d */
[----:B------:R2:W-:Y:S01]  /*c8a0*/  STL [R1+0x8], R10 ;  /* 0x0000080a01007387 */ /* 0x0005e20000100800 */
[----:B------:R-:W-:Y:S05]  /*c8b0*/  @P0 BRA `(.L_x_2496) ;  /* 0x0000000000180947 */ /* 0x000fea0003800000 */
[----:B------:R-:W3:Y:S01]  /*c8c0*/  S2R R2, SR_TID.X ;  /* 0x0000000000027919 */ /* 0x000ee20000002100 */
[----:B-1----:R-:W-:-:S04]  /*c8d0*/  IMAD.MOV.U32 R3, RZ, RZ, 0x3180 ;  /* 0x00003180ff037424 */ /* 0x002fc800078e00ff */
[----:B------:R4:W-:Y:S01]  /*c8e0*/  SYNCS.ARRIVE.TRANS64 RZ, [R0+URZ+0x26810], R3 ;  /* 0x0268100300ff79a7 */ /* 0x0009e2000800003f */
[----:B---3--:R-:W-:-:S13]  /*c8f0*/  LOP3.LUT P1, RZ, R2, 0x1f, RZ, 0xc0, !PT ;  /* 0x0000001f02ff7812 */ /* 0x008fda000782c0ff */
[----:B----4-:R-:W-:Y:S05]  /*c900*/  @!P1 BRA `(.L_x_2496) ;  /* 0x0000000000049947 */ /* 0x010fea0003800000 */
[----:B------:R-:W-:Y:S01]  /*c910*/  BPT.TRAP 0x1 ;  /* 0x000000040000795c */ /* 0x000fe20000300000 */
.L_x_2496:
[----:B------:R-:W-:Y:S01]  /*c920*/  R2UR UR19, R5 ;  /* 0x00000000051372ca */ /* 0x000fe200000e0000 */
[----:B------:R-:W3:Y:S01]  /*c930*/  LDC.64 R12, c[0x0][0x198] ;  /* 0x00006600ff0c7b82 */ /* 0x000ee20000000a00 */
[----:B------:R-:W-:Y:S01]  /*c940*/  ULDC.64 UR4, c[0x0][0x700] ;  /* 0x0001c00000047ab9 */ /* 0x000fe20000000a00 */
[----:B------:R-:W-:Y:S01]  /*c950*/  R2UR UR8, R0 ;  /* 0x00000000000872ca */ /* 0x000fe200000e0000 */
[----:B------:R-:W-:Y:S01]  /*c960*/  UMOV UR24, 0x0 ;  /* 0x0000000000187882 */ /* 0x000fe20000000000 */
[----:B------:R-:W-:Y:S01]  /*c970*/  MOV R9, UR4 ;  /* 0x0000000400097c02 */ /* 0x000fe20008000f00 */
[----:B------:R-:W-:Y:S01]  /*c980*/  UMOV UR25, 0x14f00000 ;  /* 0x14f0000000197882 */ /* 0x000fe20000000000 */
[----:B------:R-:W-:Y:S01]  /*c990*/  UMOV UR18, URZ ;  /* 0x0000003f00127c82 */ /* 0x000fe20008000000 */
[----:B------:R-:W-:Y:S01]  /*c9a0*/  UMOV UR9, 0x18 ;  /* 0x0000001800097882 */ /* 0x000fe20000000000 */
[----:B------:R-:W-:Y:S01]  /*c9b0*/  UMOV UR13, UR21 ;  /* 0x00000015000d7c82 */ /* 0x000fe20008000000 */
[----:B------:R-:W-:Y:S01]  /*c9c0*/  UMOV UR10, UR18 ;  /* 0x00000012000a7c82 */ /* 0x000fe20008000000 */
[----:B------:R-:W-:Y:S01]  /*c9d0*/  UMOV UR28, UR12 ;  /* 0x0000000c001c7c82 */ /* 0x000fe20008000000 */
[----:B------:R-:W-:Y:S01]  /*c9e0*/  UMOV UR29, UR21 ;  /* 0x00000015001d7c82 */ /* 0x000fe20008000000 */
[----:B------:R-:W-:-:S03]  /*c9f0*/  UIMAD UR19, UR19, 0x60, URZ ;  /* 0x00000060131378a4 */ /* 0x000fc6000f8e023f */
[----:B------:R-:W-:Y:S02]  /*ca00*/  UIADD3 UR16, UR8, 0xe000, URZ ;  /* 0x0000e00008107890 */ /* 0x000fe4000fffe03f */
[----:B------:R-:W-:Y:S01]  /*ca10*/  UIADD3 UR17, UR8, 0x26810, URZ ;  /* 0x0002681008117890 */ /* 0x000fe2000fffe03f */
[----:B-1----:R-:W-:Y:S01]  /*ca20*/  IMAD.U32 R3, RZ, RZ, UR19 ;  /* 0x00000013ff037e24 */ /* 0x002fe2000f8e00ff */
[----:B------:R-:W-:Y:S01]  /*ca30*/  IADD3 R2, P1, R14, UR19, RZ ;  /* 0x000000130e027c10 */ /* 0x000fe2000ff3e0ff */
[----:B------:R-:W-:Y:S01]  /*ca40*/  UIADD3 UR26, UR8, 0x1a000, URZ ;  /* 0x0001a000081a7890 */ /* 0x000fe2000fffe03f */
[----:B------:R-:W-:Y:S02]  /*ca50*/  VIADD R14, R4, 0xffffffff ;  /* 0xffffffff040e7836 */ /* 0x000fe40000000000 */
[----:B------:R-:W-:Y:S01]  /*ca60*/  LEA.HI.X.SX32 R3, R3, R10, 0x1, P1 ;  /* 0x0000000a03037211 */ /* 0x000fe200008f0eff */
[----:B--2---:R-:W-:Y:S01]  /*ca70*/  IMAD.U32 R10, RZ, RZ, UR5 ;  /* 0x00000005ff0a7e24 */ /* 0x004fe2000f8e00ff */
[C---:B------:R-:W-:Y:S01]  /*ca80*/  LEA R11, P1, R2.reuse, R9, 0x2 ;  /* 0x00000009020b7211 */ /* 0x040fe200078210ff */
[----:B------:R-:W-:Y:S01]  /*ca90*/  UMOV UR27, UR17 ;  /* 0x00000011001b7c82 */ /* 0x000fe20008000000 */
[----:B------:R1:W-:Y:S02]  /*caa0*/  STL [R1+0x1c], R14 ;  /* 0x00001c0e01007387 */ /* 0x0003e40000100800 */
[----:B------:R-:W-:Y:S01]  /*cab0*/  R2UR UR4, R11 ;  /* 0x000000000b0472ca */ /* 0x000fe200000e0000 */
[----:B---3--:R-:W-:Y:S01]  /*cac0*/  IMAD.MOV.U32 R11, RZ, RZ, R12 ;  /* 0x000000ffff0b7224 */ /* 0x008fe200078e000c */
[----:B------:R-:W-:Y:S01]  /*cad0*/  LEA.HI.X R2, R2, R10, R3, 0x2, P1 ;  /* 0x0000000a02027211 */ /* 0x000fe200008f1403 */
[----:B------:R1:W-:Y:S01]  /*cae0*/  STL [R1+0x10], RZ ;  /* 0x000010ff01007387 */ /* 0x0003e20000100800 */
[----:B------:R-:W-:Y:S01]  /*caf0*/  MOV R12, R13 ;  /* 0x0000000d000c7202 */ /* 0x000fe20000000f00 */
[----:B------:R-:W-:Y:S01]  /*cb00*/  IMAD.MOV.U32 R13, RZ, RZ, 0x8000 ;  /* 0x00008000ff0d7424 */ /* 0x000fe200078e00ff */
[----:B------:R-:W-:-:S02]  /*cb10*/  R2UR UR5, R2 ;  /* 0x00000000020572ca */ /* 0x000fc400000e0000 */
[----:B------:R-:W-:-:S04]  /*cb20*/  IADD3 R2, P1, R11, 0xf0, RZ ;  /* 0x000000f00b027810 */ /* 0x000fc80007f3e0ff */
[----:B------:R-:W-:Y:S01]  /*cb30*/  R2UR UR22, R2 ;  /* 0x00000000021672ca */ /* 0x000fe200000e0000 */
[----:B------:R-:W-:-:S05]  /*cb40*/  IMAD.X R3, RZ, RZ, R12, P1 ;  /* 0x000000ffff037224 */ /* 0x000fca00008e060c */
[----:B------:R-:W-:-:S13]  /*cb50*/  R2UR UR23, R3 ;  /* 0x00000000031772ca */ /* 0x000fda00000e0000 */
[----:B------:R-:W-:Y:S01]  /*cb60*/  UTMALDG.4D [UR16], [UR22], desc[UR24] ;  /* 0x00001810160075b4 */ /* 0x000fe20008019000 */
[----:B------:R2:W-:Y:S01]  /*cb70*/  UBLKCP.S.G [UR26], [UR4], UR9 ;  /* 0x0000001a040073ba */ /* 0x0005e20008000209 */
[----:B------:R3:W-:Y:S02]  /*cb80*/  SYNCS.ARRIVE.TRANS64 RZ, [R0+URZ+0x26800], R13 ;  /* 0x0268000d00ff79a7 */ /* 0x0007e4000800003f */
[----:B---3--:R-:W-:-:S04]  /*cb90*/  IADD3 R13, P1, R11, 0x2f0, RZ ;  /* 0x000002f00b0d7810 */ /* 0x008fc80007f3e0ff */
[----:B------:R-:W-:Y:S01]  /*cba0*/  R2UR UR6, R13 ;  /* 0x000000000d0672ca */ /* 0x000fe200000e0000 */
[----:B--2---:R-:W-:Y:S01]  /*cbb0*/  UIADD3 UR9, UR8, 0x26800, URZ ;  /* 0x0002680008097890 */ /* 0x004fe2000fffe03f */
[----:B------:R-:W-:Y:S01]  /*cbc0*/  IADD3.X R13, RZ, R12, RZ, P1, !PT ;  /* 0x0000000cff0d7210 */ /* 0x000fe20000ffe4ff */
[----:B------:R-:W-:Y:S01]  /*cbd0*/  UIADD3 UR24, UR8, 0x4000, URZ ;  /* 0x0000400008187890 */ /* 0x000fe2000fffe03f */
[----:B------:R-:W-:Y:S02]  /*cbe0*/  UMOV UR16, 0x0 ;  /* 0x0000000000107882 */ /* 0x000fe40000000000 */
[----:B------:R-:W-:Y:S01]  /*cbf0*/  R2UR UR7, R13 ;  /* 0x000000000d0772ca */ /* 0x000fe200000e0000 */
[----:B------:R-:W-:Y:S01]  /*cc00*/  UMOV UR17, 0x10000000 ;  /* 0x1000000000117882 */ /* 0x000fe20000000000 */
[----:B------:R-:W-:Y:S01]  /*cc10*/  IADD3 R13, P1, R11, 0x3f0, RZ ;  /* 0x000003f00b0d7810 */ /* 0x000fe20007f3e0ff */
[----:B------:R-:W-:Y:S01]  /*cc20*/  UMOV UR27, UR11 ;  /* 0x0000000b001b7c82 */ /* 0x000fe20008000000 */
[----:B------:R-:W-:Y:S01]  /*cc30*/  UMOV UR26, UR18 ;  /* 0x00000012001a7c82 */ /* 0x000fe20008000000 */
[----:B------:R-:W-:Y:S01]  /*cc40*/  UMOV UR25, UR9 ;  /* 0x0000000900197c82 */ /* 0x000fe20008000000 */
[----:B------:R-:W-:Y:S01]  /*cc50*/  R2UR UR14, R13 ;  /* 0x000000000d0e72ca */ /* 0x000fe200000e0000 */
[----:B------:R-:W-:Y:S01]  /*cc60*/  IMAD.X R13, RZ, RZ, R12, P1 ;  /* 0x000000ffff0d7224 */ /* 0x000fe200008e060c */
[----:B------:R-:W-:-:S04]  /*cc70*/  ISETP.GE.AND P1, PT, R5, R14, PT ;  /* 0x0000000e0500720c */ /* 0x000fc80003f26270 */
[----:B------:R-:W-:Y:S01]  /*cc80*/  R2UR UR15, R13 ;  /* 0x000000000d0f72ca */ /* 0x000fe200000e0000 */
[----:B------:R1:W-:-:S12]  /*cc90*/  UTMALDG.4D [UR8], [UR6], desc[UR16] ;  /* 0x00001008060075b4 */ /* 0x0003d80008019000 */
[----:B------:R1:W-:Y:S02]  /*cca0*/  UTMALDG.4D [UR24], [UR14], desc[UR16] ;  /* 0x000010180e0075b4 */ /* 0x0003e40008019000 */
[----:B-1----:R-:W-:Y:S05]  /*ccb0*/  @P1 BRA `(.L_x_2497) ;  /* 0x0000000c00b01947 */ /* 0x002fea0003800000 */
[-C--:B------:R-:W-:Y:S01]  /*ccc0*/  LOP3.LUT R16, RZ, R5.reuse, RZ, 0x33, !PT ;  /* 0x00000005ff107212 */ /* 0x080fe200078e33ff */
[----:B------:R-:W-:Y:S01]  /*ccd0*/  IMAD.MOV.U32 R8, RZ, RZ, 0x1 ;  /* 0x00000001ff087424 */ /* 0x000fe200078e00ff */
[----:B------:R-:W-:Y:S02]  /*cce0*/  MOV R13, R5 ;  /* 0x00000005000d7202 */ /* 0x000fe40000000f00 */
[C---:B------:R-:W-:Y:S01]  /*ccf0*/  IADD3 R16, R4.reuse, R16, RZ ;  /* 0x0000001004107210 */ /* 0x040fe20007ffe0ff */
[----:B------:R-:W-:-:S05]  /*cd00*/  VIADD R4, R4, 0xfffffffe ;  /* 0xfffffffe04047836 */ /* 0x000fca0000000000 */
[----:B------:R-:W-:Y:S02]  /*cd10*/  ISETP.NE.AND P1, PT, R4, R5, PT ;  /* 0x000000050400720c */ /* 0x000fe40003f25270 */
[----:B------:R-:W-:-:S05]  /*cd20*/  LOP3.LUT R4, R16, 0x1, RZ, 0xc0, !PT ;  /* 0x0000000110047812 */ /* 0x000fca00078ec0ff */
[----:B------:R1:W-:Y:S06]  /*cd30*/  STL [R1+0x18], R4 ;  /* 0x0000180401007387 */ /* 0x0003ec0000100800 */
[----:B------:R-:W-:Y:S05]  /*cd40*/  @!P1 BRA `(.L_x_2498) ;  /* 0x0000000800589947 */ /* 0x000fea0003800000 */
[----:B------:R-:W-:Y:S01]  /*cd50*/  IMAD.IADD R16, R16, 0x1, -R4 ;  /* 0x0000000110107824 */ /* 0x000fe200078e0a04 */
[----:B------:R-:W-:Y:S01]  /*cd60*/  MOV R8, 0x1 ;  /* 0x0000000100087802 */ /* 0x000fe20000000f00 */
[----:B------:R-:W-:-:S07]  /*cd70*/  IMAD.MOV.U32 R13, RZ, RZ, R5 ;  /* 0x000000ffff0d7224 */ /* 0x000fce00078e0005 */
.L_x_2507:
[----:B--23--:R-:W-:-:S04]  /*cd80*/  SHF.L.U32 R17, R8, 0x1f, RZ ;  /* 0x0000001f08117819 */ /* 0x00cfc800000006ff */
[----:B------:R-:W2:Y:S02]  /*cd90*/  SYNCS.PHASECHK.TRANS64.TRYWAIT P1, [R0+URZ+0x26840], R17 ;  /* 0x02684011000075a7 */ /* 0x000ea4000802017f */
[----:B--2---:R-:W-:Y:S05]  /*cda0*/  @!P1 BRA `(.L_x_2499) ;  /* 0x0000001400749947 */ /* 0x004fea0003800000 */
.L_x_2524:
[----:B------:R-:W-:Y:S05]  /*cdb0*/  @P0 BRA `(.L_x_2500) ;  /* 0x00000000001c0947 */ /* 0x000fea0003800000 */
[----:B------:R-:W3:Y:S01]  /*cdc0*/  S2R R2, SR_TID.X ;  /* 0x0000000000027919 */ /* 0x000ee20000002100 */
[----:B------:R-:W-:-:S04]  /*cdd0*/  IMAD.MOV.U32 R3, RZ, RZ, 0x3180 ;  /* 0x00003180ff037424 */ /* 0x000fc800078e00ff */
[----:B------:R4:W-:Y:S01]  /*cde0*/  SYNCS.ARRIVE.TRANS64 RZ, [R0+URZ+0x26830], R3 ;  /* 0x0268300300ff79a7 */ /* 0x0009e2000800003f */
[----:B---3--:R-:W-:-:S04]  /*cdf0*/  LOP3.LUT R2, R2, 0x1f, RZ, 0xc0, !PT ;  /* 0x0000001f02027812 */ /* 0x008fc800078ec0ff */
[----:B------:R-:W-:-:S13]  /*ce00*/  ISETP.NE.AND P1, PT, R2, RZ, PT ;  /* 0x000000ff0200720c */ /* 0x000fda0003f25270 */
[----:B----4-:R-:W-:Y:S05]  /*ce10*/  @!P1 BRA `(.L_x_2500) ;  /* 0x0000000000049947 */ /* 0x010fea0003800000 */
[----:B------:R-:W-:Y:S01]  /*ce20*/  BPT.TRAP 0x1 ;  /* 0x000000040000795c */ /* 0x000fe20000300000 */
.L_x_2500:
[----:B------:R-:W3:Y:S01]  /*ce30*/  LDC.64 R14, c[0x0][0x728] ;  /* 0x0001ca00ff0e7b82 */ /* 0x000ee20000000a00 */
[----:B------:R-:W-:Y:S01]  /*ce40*/  IMAD R18, R13, 0x60, RZ ;  /* 0x000000600d127824 */ /* 0x000fe200078e02ff */
[----:B------:R-:W-:Y:S01]  /*ce50*/  R2UR UR4, R0 ;  /* 0x00000000000472ca */ /* 0x000fe200000e0000 */
[----:B------:R-:W-:Y:S01]  /*ce60*/  UMOV UR14, 0x0 ;  /* 0x00000000000e7882 */ /* 0x000fe20000000000 */
[----:B------:R-:W-:Y:S01]  /*ce70*/  UMOV UR15, 0x14f00000 ;  /* 0x14f00000000f7882 */ /* 0x000fe20000000000 */
[----:B------:R-:W-:Y:S01]  /*ce80*/  UMOV UR18, URZ ;  /* 0x0000003f00127c82 */ /* 0x000fe20008000000 */
[C---:B------:R-:W-:Y:S01]  /*ce90*/  IADD3 R2, P1, R18.reuse, R6, RZ ;  /* 0x0000000612027210 */ /* 0x040fe20007f3e0ff */
[----:B------:R-:W-:Y:S01]  /*cea0*/  UMOV UR10, 0x18 ;  /* 0x00000018000a7882 */ /* 0x000fe20000000000 */
[----:B-1----:R-:W1:Y:S01]  /*ceb0*/  LDC.64 R4, c[0x0][0x198] ;  /* 0x00006600ff047b82 */ /* 0x002e620000000a00 */
        /* <DEDUP_REMOVED lines=20> */
.L_x_2525:
        /* <DEDUP_REMOVED lines=8> */
.L_x_2502:
[----:B------:R-:W3:Y:S01]  /*d080*/  LDL.64 R2, [R1] ;  /* 0x0000000001027983 */ /* 0x000ee20000100a00 */
[----:B------:R-:W-:Y:S01]  /*d090*/  IADD3 R19, R18, 0x60, RZ ;  /* 0x0000006012137810 */ /* 0x000fe20007ffe0ff */
[----:B------:R-:W-:Y:S02]  /*d0a0*/  ULDC.64 UR4, c[0x0][0x700] ;  /* 0x0001c00000047ab9 */ /* 0x000fe40000000a00 */
[----:B------:R-:W-:Y:S01]  /*d0b0*/  IMAD.U32 R9, RZ, RZ, UR4 ;  /* 0x00000004ff097e24 */ /* 0x000fe2000f8e00ff */
[----:B---3--:R-:W-:-:S04]  /*d0c0*/  IADD3 R2, P1, R19, R2, RZ ;  /* 0x0000000213027210 */ /* 0x008fc80007f3e0ff */
[----:B------:R-:W-:-:S04]  /*d0d0*/  LEA R3, P2, R2, R9, 0x2 ;  /* 0x0000000902037211 */ /* 0x000fc800078410ff */
[----:B------:R-:W-:Y:S02]  /*d0e0*/  R2UR UR14, R3 ;  /* 0x00000000030e72ca */ /* 0x000fe400000e0000 */
[----:B------:R-:W3:Y:S01]  /*d0f0*/  LDL R3, [R1+0x8] ;  /* 0x0000080001037983 */ /* 0x000ee20000100800 */
[----:B------:R-:W-:Y:S01]  /*d100*/  SHF.R.S32.HI R20, RZ, 0x1f, R19 ;  /* 0x0000001fff147819 */ /* 0x000fe20000011413 */
[----:B------:R-:W-:Y:S01]  /*d110*/  UMOV UR6, 0x0 ;  /* 0x0000000000067882 */ /* 0x000fe20000000000 */
[----:B------:R-:W-:Y:S01]  /*d120*/  MOV R10, UR5 ;  /* 0x00000005000a7c02 */ /* 0x000fe20008000f00 */
[----:B------:R-:W-:Y:S01]  /*d130*/  UMOV UR7, 0x14f00000 ;  /* 0x14f0000000077882 */ /* 0x000fe20000000000 */
[----:B------:R-:W-:Y:S01]  /*d140*/  R2UR UR8, R0 ;  /* 0x00000000000872ca */ /* 0x000fe200000e0000 */
[----:B------:R-:W-:Y:S01]  /*d150*/  UMOV UR18, URZ ;  /* 0x0000003f00127c82 */ /* 0x000fe20008000000 */
[----:B------:R-:W-:Y:S01]  /*d160*/  R2UR UR19, R19 ;  /* 0x00000000131372ca */ /* 0x000fe200000e0000 */
[----:B------:R-:W-:-:S10]  /*d170*/  UMOV UR10, 0x18 ;  /* 0x00000018000a7882 */ /* 0x000fd40000000000 */
[----:B------:R-:W-:Y:S02]  /*d180*/  UIADD3 UR16, UR8, 0x11000, URZ ;  /* 0x0001100008107890 */ /* 0x000fe4000fffe03f */
[----:B------:R-:W-:Y:S02]  /*d190*/  UIADD3 UR17, UR8, 0x26818, URZ ;  /* 0x0002681808117890 */ /* 0x000fe4000fffe03f */
[----:B------:R-:W-:-:S05]  /*d1a0*/  UIADD3 UR8, UR8, 0x1a200, URZ ;  /* 0x0001a20008087890 */ /* 0x000fca000fffe03f */
[----:B------:R-:W-:Y:S01]  /*d1b0*/  UMOV UR9, UR17 ;  /* 0x0000001100097c82 */ /* 0x000fe20008000000 */
[----:B---3--:R-:W-:-:S05]  /*d1c0*/  IMAD.X R3, R20, 0x1, R3, P1 ;  /* 0x0000000114037824 */ /* 0x008fca00008e0603 */
[----:B------:R-:W-:-:S04]  /*d1d0*/  LEA.HI.X R2, R2, R10, R3, 0x2, P2 ;  /* 0x0000000a02027211 */ /* 0x000fc800010f1403 */
[----:B------:R-:W-:Y:S02]  /*d1e0*/  R2UR UR15, R2 ;  /* 0x00000000020f72ca */ /* 0x000fe400000e0000 */
[----:B------:R-:W-:-:S04]  /*d1f0*/  IADD3 R2, P1, R11, 0xf0, RZ ;  /* 0x000000f00b027810 */ /* 0x000fc80007f3e0ff */
[----:B------:R-:W-:Y:S02]  /*d200*/  IADD3.X R3, RZ, R12, RZ, P1, !PT ;  /* 0x0000000cff037210 */ /* 0x000fe40000ffe4ff */
[----:B------:R-:W-:Y:S02]  /*d210*/  R2UR UR4, R2 ;  /* 0x00000000020472ca */ /* 0x000fe400000e0000 */
[----:B------:R-:W-:-:S13]  /*d220*/  R2UR UR5, R3 ;  /* 0x00000000030572ca */ /* 0x000fda00000e0000 */
[----:B------:R3:W-:Y:S01]  /*d230*/  UTMALDG.4D [UR16], [UR4], desc[UR6] ;  /* 0x00000610040075b4 */ /* 0x0007e20008019000 */
[----:B------:R3:W-:Y:S01]  /*d240*/  UBLKCP.S.G [UR8], [UR14], UR10 ;  /* 0x000000080e0073ba */ /* 0x0007e2000800020a */
[----:B------:R-:W4:Y:S02]  /*d250*/  SYNCS.PHASECHK.TRANS64.TRYWAIT P1, [R0+URZ+0x26848], R17 ;  /* 0x02684811000075a7 */ /* 0x000f24000802017f */
[----:B---34-:R-:W-:Y:S05]  /*d260*/  @!P1 BRA `(.L_x_2503) ;  /* 0x00000010006c9947 */ /* 0x018fea0003800000 */
.L_x_2526:
        /* <DEDUP_REMOVED lines=8> */
.L_x_2504:
        /* <DEDUP_REMOVED lines=24> */
.L_x_2528:
        /* <DEDUP_REMOVED lines=8> */
.L_x_2506:
[----:B----4-:R-:W4:Y:S04]  /*d4f0*/  LDL.64 R4, [R1] ;  /* 0x0000000001047983 */ /* 0x010f280000100a00 */
[----:B------:R-:W5:Y:S01]  /*d500*/  LDL R14, [R1+0x8] ;  /* 0x00000800010e7983 */ /* 0x000f620000100800 */
        /* <DEDUP_REMOVED lines=8> */
[----:B------:R-:W-:Y:S01]  /*d590*/  UMOV UR10, 0x18 ;  /* 0x00000018000a7882 */ /* 0x000fe20000000000 */
[----:B------:R-:W-:-:S04]  /*d5a0*/  IADD3 R13, R13, 0x2, RZ ;  /* 0x000000020d0d7810 */ /* 0x000fc80007ffe0ff */
[----:B------:R-:W-:Y:S02]  /*d5b0*/  UIADD3 UR19, UR19, 0xc0, URZ ;  /* 0x000000c013137890 */ /* 0x000fe4000fffe03f */
[----:B------:R-:W-:Y:S02]  /*d5c0*/  UIADD3 UR16, UR8, 0xe000, URZ ;  /* 0x0000e00008107890 */ /* 0x000fe4000fffe03f */
[----:B------:R-:W-:Y:S02]  /*d5d0*/  UIADD3 UR17, UR8, 0x26810, URZ ;  /* 0x0002681008117890 */ /* 0x000fe4000fffe03f */
[----:B------:R-:W-:-:S05]  /*d5e0*/  UIADD3 UR8, UR8, 0x1a000, URZ ;  /* 0x0001a00008087890 */ /* 0x000fca000fffe03f */
[----:B------:R-:W-:Y:S02]  /*d5f0*/  UMOV UR9, UR17 ;  /* 0x0000001100097c82 */ /* 0x000fe40008000000 */
[----:B------:R1:W-:Y:S01]  /*d600*/  UTMALDG.4D [UR16], [UR4], desc[UR6] ;  /* 0x00000610040075b4 */ /* 0x0003e20008019000 */
[----:B----4-:R-:W-:-:S04]  /*d610*/  IADD3 R4, P1, R4, UR19, RZ ;  /* 0x0000001304047c10 */ /* 0x010fc8000ff3e0ff */
[----:B------:R-:W-:-:S04]  /*d620*/  LEA R5, P2, R4, R9, 0x2 ;  /* 0x0000000904057211 */ /* 0x000fc800078410ff */
[----:B------:R-:W-:Y:S02]  /*d630*/  R2UR UR14, R5 ;  /* 0x00000000050e72ca */ /* 0x000fe400000e0000 */
[----:B------:R-:W-:-:S04]  /*d640*/  MOV R5, UR19 ;  /* 0x0000001300057c02 */ /* 0x000fc80008000f00 */
[----:B-----5:R-:W-:Y:S02]  /*d650*/  LEA.HI.X.SX32 R5, R5, R14, 0x1, P1 ;  /* 0x0000000e05057211 */ /* 0x020fe400008f0eff */
[----:B------:R-:W-:Y:S02]  /*d660*/  ISETP.NE.AND P1, PT, R16, RZ, PT ;  /* 0x000000ff1000720c */ /* 0x000fe40003f25270 */
[----:B------:R-:W-:-:S04]  /*d670*/  LEA.HI.X R5, R4, R10, R5, 0x2, P2 ;  /* 0x0000000a04057211 */ /* 0x000fc800010f1405 */
[----:B------:R-:W-:-:S13]  /*d680*/  R2UR UR15, R5 ;  /* 0x00000000050f72ca */ /* 0x000fda00000e0000 */
[----:B------:R1:W-:Y:S02]  /*d690*/  UBLKCP.S.G [UR8], [UR14], UR10 ;  /* 0x000000080e0073ba */ /* 0x0003e4000800020a */
[----:B-1----:R-:W-:Y:S05]  /*d6a0*/  @P1 BRA `(.L_x_2507) ;  /* 0xfffffff400b41947 */ /* 0x002fea000383ffff */
.L_x_2498:
[----:B-1----:R-:W4:Y:S04]  /*d6b0*/  LDL.LU R4, [R1+0x18] ;  /* 0x0000180001047983 */ /* 0x002f280000300800 */
[----:B------:R1:W5:Y:S01]  /*d6c0*/  LDL R5, [R1+0x1c] ;  /* 0x00001c0001057983 */ /* 0x0003620000100800 */
[----:B----4-:R-:W-:-:S13]  /*d6d0*/  ISETP.NE.AND P1, PT, R4, RZ, PT ;  /* 0x000000ff0400720c */ /* 0x010fda0003f25270 */
[----:B-1----:R-:W-:Y:S05]  /*d6e0*/  @!P1 BRA `(.L_x_2497) ;  /* 0x0000000400249947 */ /* 0x002fea0003800000 */
[----:B------:R-:W-:-:S04]  /*d6f0*/  SHF.L.U32 R14, R8, 0x1f, RZ ;  /* 0x0000001f080e7819 */ /* 0x000fc800000006ff */
[----:B------:R-:W1:Y:S02]  /*d700*/  SYNCS.PHASECHK.TRANS64.TRYWAIT P1, [R0+URZ+0x26840], R14 ;  /* 0x0268400e000075a7 */ /* 0x000e64000802017f */
[----:B-1----:R-:W-:Y:S05]  /*d710*/  @!P1 BRA `(.L_x_2508) ;  /* 0x0000000c006c9947 */ /* 0x002fea0003800000 */
.L_x_2529:
[----:B------:R-:W-:Y:S05]  /*d720*/  @P0 BRA `(.L_x_2509) ;  /* 0x00000000001c0947 */ /* 0x000fea0003800000 */
[----:B------:R-:W4:Y:S02]  /*d730*/  S2R R4, SR_TID.X ;  /* 0x0000000000047919 */ /* 0x000f240000002100 */
[----:B----45:R-:W-:Y:S01]  /*d740*/  LOP3.LUT R5, R4, 0x1f, RZ, 0xc0, !PT ;  /* 0x0000001f04057812 */ /* 0x030fe200078ec0ff */
[----:B------:R-:W-:-:S03]  /*d750*/  IMAD.MOV.U32 R4, RZ, RZ, 0x3180 ;  /* 0x00003180ff047424 */ /* 0x000fc600078e00ff */
[----:B------:R-:W-:Y:S01]  /*d760*/  ISETP.NE.AND P1, PT, R5, RZ, PT ;  /* 0x000000ff0500720c */ /* 0x000fe20003f25270 */
[----:B------:R4:W-:-:S12]  /*d770*/  SYNCS.ARRIVE.TRANS64 RZ, [R0+URZ+0x26830], R4 ;  /* 0x0268300400ff79a7 */ /* 0x0009d8000800003f */
[----:B----4-:R-:W-:Y:S05]  /*d780*/  @!P1 BRA `(.L_x_2509) ;  /* 0x0000000000049947 */ /* 0x010fea0003800000 */
[----:B------:R-:W-:Y:S01]  /*d790*/  BPT.TRAP 0x1 ;  /* 0x000000040000795c */ /* 0x000fe20000300000 */
.L_x_2509:
[----:B-----5:R-:W4:Y:S01]  /*d7a0*/  LDC.64 R4, c[0x0][0x728] ;  /* 0x0001ca00ff047b82 */ /* 0x020f220000000a00 */
[----:B------:R-:W-:Y:S01]  /*d7b0*/  IMAD R13, R13, 0x60, RZ ;  /* 0x000000600d0d7824 */ /* 0x000fe200078e02ff */
        /* <DEDUP_REMOVED lines=10> */
[----:B----4-:R-:W-:-:S04]  /*d860*/  LEA R4, P2, R15, R4, 0x2 ;  /* 0x000000040f047211 */ /* 0x010fc800078410ff */
[----:B------:R-:W-:Y:S01]  /*d870*/  UMOV UR9, UR17 ;  /* 0x0000001100097c82 */ /* 0x000fe20008000000 */
[----:B------:R-:W-:Y:S02]  /*d880*/  R2UR UR14, R4 ;  /* 0x00000000040e72ca */ /* 0x000fe400000e0000 */
[----:B------:R-:W-:-:S04]  /*d890*/  LEA.HI.X.SX32 R4, R13, R21, 0x1, P1 ;  /* 0x000000150d047211 */ /* 0x000fc800008f0eff */
[----:B------:R-:W-:-:S04]  /*d8a0*/  LEA.HI.X R4, R15, R5, R4, 0x2, P2 ;  /* 0x000000050f047211 */ /* 0x000fc800010f1404 */
[----:B------:R-:W-:Y:S02]  /*d8b0*/  R2UR UR15, R4 ;  /* 0x00000000040f72ca */ /* 0x000fe400000e0000 */
[----:B------:R-:W-:-:S04]  /*d8c0*/  IADD3 R4, P1, R11, 0x1f0, RZ ;  /* 0x000001f00b047810 */ /* 0x000fc80007f3e0ff */
[----:B------:R-:W-:Y:S02]  /*d8d0*/  R2UR UR4, R4 ;  /* 0x00000000040472ca */ /* 0x000fe400000e0000 */
[----:B------:R-:W-:-:S04]  /*d8e0*/  IADD3.X R4, RZ, R12, RZ, P1, !PT ;  /* 0x0000000cff047210 */ /* 0x000fc80000ffe4ff */
[----:B------:R-:W-:-:S13]  /*d8f0*/  R2UR UR5, R4 ;  /* 0x00000000040572ca */ /* 0x000fda00000e0000 */
[----:B------:R4:W-:Y:S01]  /*d900*/  UTMALDG.4D [UR16], [UR4], desc[UR6] ;  /* 0x00000610040075b4 */ /* 0x0009e20008019000 */
[----:B------:R4:W-:Y:S01]  /*d910*/  UBLKCP.S.G [UR8], [UR14], UR10 ;  /* 0x000000080e0073ba */ /* 0x0009e2000800020a */
[----:B------:R-:W1:Y:S02]  /*d920*/  SYNCS.PHASECHK.TRANS64.TRYWAIT P1, [R0+URZ+0x26828], R14 ;  /* 0x0268280e000075a7 */ /* 0x000e64000802017f */
[----:B-1--4-:R-:W-:Y:S05]  /*d930*/  @!P1 BRA `(.L_x_2510) ;  /* 0x0000000800f89947 */ /* 0x012fea0003800000 */
.L_x_2530:
[----:B------:R-:W-:Y:S05]  /*d940*/  @P0 BRA `(.L_x_2511) ;  /* 0x00000000001c0947 */ /* 0x000fea0003800000 */
[----:B------:R-:W4:Y:S01]  /*d950*/  S2R R4, SR_TID.X ;  /* 0x0000000000047919 */ /* 0x000f220000002100 */
[----:B------:R-:W-:-:S04]  /*d960*/  IMAD.MOV.U32 R5, RZ, RZ, 0x3180 ;  /* 0x00003180ff057424 */ /* 0x000fc800078e00ff */
[----:B------:R1:W-:Y:S01]  /*d970*/  SYNCS.ARRIVE.TRANS64 RZ, [R0+URZ+0x26818], R5 ;  /* 0x0268180500ff79a7 */ /* 0x0003e2000800003f */
[----:B----4-:R-:W-:-:S04]  /*d980*/  LOP3.LUT R4, R4, 0x1f, RZ, 0xc0, !PT ;  /* 0x0000001f04047812 */ /* 0x010fc800078ec0ff */
[----:B------:R-:W-:-:S13]  /*d990*/  ISETP.NE.AND P0, PT, R4, RZ, PT ;  /* 0x000000ff0400720c */ /* 0x000fda0003f05270 */
[----:B-1----:R-:W-:Y:S05]  /*d9a0*/  @!P0 BRA `(.L_x_2511) ;  /* 0x0000000000048947 */ /* 0x002fea0003800000 */
[----:B------:R-:W-:Y:S01]  /*d9b0*/  BPT.TRAP 0x1 ;  /* 0x000000040000795c */ /* 0x000fe20000300000 */
.L_x_2511:
[----:B------:R-:W4:Y:S04]  /*d9c0*/  LDL.LU.64 R4, [R1] ;  /* 0x0000000001047983 */ /* 0x000f280000300a00 */
[----:B-1----:R-:W2:Y:S01]  /*d9d0*/  LDL.LU R14, [R1+0x8] ;  /* 0x00000800010e7983 */ /* 0x002ea20000300800 */
[----:B------:R-:W-:Y:S01]  /*d9e0*/  R2UR UR19, R13 ;  /* 0x000000000d1372ca */ /* 0x000fe200000e0000 */
[----:B------:R-:W-:Y:S01]  /*d9f0*/  UMOV UR6, 0x0 ;  /* 0x0000000000067882 */ /* 0x000fe20000000000 */
[----:B------:R-:W-:Y:S01]  /*da00*/  R2UR UR8, R0 ;  /* 0x00000000000872ca */ /* 0x000fe200000e0000 */
[----:B------:R-:W-:Y:S01]  /*da10*/  UMOV UR7, 0x14f00000 ;  /* 0x14f0000000077882 */ /* 0x000fe20000000000 */
[----:B------:R-:W-:Y:S01]  /*da20*/  R2UR UR4, R2 ;  /* 0x00000000020472ca */ /* 0x000fe200000e0000 */
[----:B------:R-:W-:Y:S01]  /*da30*/  UMOV UR18, URZ ;  /* 0x0000003f00127c82 */ /* 0x000fe20008000000 */
[----:B------:R-:W-:Y:S01]  /*da40*/  R2UR UR5, R3 ;  /* 0x00000000030572ca */ /* 0x000fe200000e0000 */
[----:B------:R-:W-:-:S06]  /*da50*/  UMOV UR10, 0x18 ;  /* 0x00000018000a7882 */ /* 0x000fcc0000000000 */
[----:B------:R-:W-:Y:S02]  /*da60*/  UIADD3 UR19, UR19, 0x60, URZ ;  /* 0x0000006013137890 */ /* 0x000fe4000fffe03f */
[----:B------:R-:W-:Y:S02]  /*da70*/  UIADD3 UR16, UR8, 0x11000, URZ ;  /* 0x0001100008107890 */ /* 0x000fe4000fffe03f */
[----:B------:R-:W-:Y:S02]  /*da80*/  UIADD3 UR17, UR8, 0x26818, URZ ;  /* 0x0002681808117890 */ /* 0x000fe4000fffe03f */
[----:B------:R-:W-:Y:S01]  /*da90*/  UIADD3 UR8, UR8, 0x1a200, URZ ;  /* 0x0001a20008087890 */ /* 0x000fe2000fffe03f */
[----:B------:R-:W-:-:S04]  /*daa0*/  IMAD.MOV.U32 R2, RZ, RZ, 0x1 ;  /* 0x00000001ff027424 */ /* 0x000fc800078e00ff */
[----:B------:R-:W-:Y:S02]  /*dab0*/  UMOV UR9, UR17 ;  /* 0x0000001100097c82 */ /* 0x000fe40008000000 */
[----:B------:R1:W-:Y:S01]  /*dac0*/  UTMALDG.4D [UR16], [UR4], desc[UR6] ;  /* 0x00000610040075b4 */ /* 0x0003e20008019000 */
[----:B----4-:R-:W-:Y:S02]  /*dad0*/  IADD3 R4, P0, R4, UR19, RZ ;  /* 0x0000001304047c10 */ /* 0x010fe4000ff1e0ff */
[----:B------:R-:W-:-:S04]  /*dae0*/  MOV R5, UR19 ;  /* 0x0000001300057c02 */ /* 0x000fc80008000f00 */
[----:B--2---:R-:W-:Y:S02]  /*daf0*/  LEA.HI.X.SX32 R5, R5, R14, 0x1, P0 ;  /* 0x0000000e05057211 */ /* 0x004fe400000f0eff */
[----:B------:R-:W-:-:S04]  /*db00*/  LEA R9, P0, R4, R9, 0x2 ;  /* 0x0000000904097211 */ /* 0x000fc800078010ff */
[----:B------:R-:W-:Y:S02]  /*db10*/  LEA.HI.X R10, R4, R10, R5, 0x2, P0 ;  /* 0x0000000a040a7211 */ /* 0x000fe400000f1405 */
[----:B------:R-:W-:Y:S01]  /*db20*/  R2UR UR14, R9 ;  /* 0x00000000090e72ca */ /* 0x000fe200000e0000 */
[----:B------:R1:W5:Y:S01]  /*db30*/  LDL.LU R5, [R1+0x1c] ;  /* 0x00001c0001057983 */ /* 0x0003620000300800 */
[----:B------:R-:W-:-:S03]  /*db40*/  R2UR UR15, R10 ;  /* 0x000000000a0f72ca */ /* 0x000fc600000e0000 */
[----:B------:R1:W-:Y:S10]  /*db50*/  STL [R1+0x10], R2 ;  /* 0x0000100201007387 */ /* 0x0003f40000100800 */
[----:B------:R1:W-:Y:S02]  /*db60*/  UBLKCP.S.G [UR8], [UR14], UR10 ;  /* 0x000000080e0073ba */ /* 0x0003e4000800020a */
[----:B-1----:R-:W-:Y:S01]  /*db70*/  NOP ;  /* 0x0000000000007918 */ /* 0x002fe20000000000 */
.L_x_2497:
[----:B------:R-:W4:Y:S01]  /*db80*/  LDL R3, [R1+0x10] ;  /* 0x0000100001037983 */ /* 0x000f220000100800 */
[----:B------:R-:W1:Y:S02]  /*db90*/  S2R R2, SR_TID.X ;  /* 0x0000000000027919 */ /* 0x000e640000002100 */
[----:B-1----:R-:W-:-:S04]  /*dba0*/  LOP3.LUT R2, R2, 0x7f, RZ, 0xc0, !PT ;  /* 0x0000007f02027812 */ /* 0x002fc800078ec0ff */
[----:B------:R-:W-:Y:S02]  /*dbb0*/  ISETP.NE.AND P1, PT, R2, RZ, PT ;  /* 0x000000ff0200720c */ /* 0x000fe40003f25270 */
[----:B----4-:R-:W-:Y:S02]  /*dbc0*/  LEA R4, R3, R0, 0x3 ;  /* 0x0000000003047211 */ /* 0x010fe400078e18ff */
[----:B------:R-:W-:-:S04]  /*dbd0*/  SHF.L.U32 R3, R8, 0x1f, RZ ;  /* 0x0000001f08037819 */ /* 0x000fc800000006ff */
[----:B------:R-:W1:Y:S02]  /*dbe0*/  SYNCS.PHASECHK.TRANS64.TRYWAIT P0, [R4+URZ+0x26840], R3 ;  /* 0x02684003040075a7 */ /* 0x000e64000800017f */
[----:B-1----:R-:W-:Y:S05]  /*dbf0*/  @!P0 BRA `(.L_x_2512) ;  /* 0x00000008005c8947 */ /* 0x002fea0003800000 */
.L_x_2531:
[----:B------:R-:W-:Y:S05]  /*dc00*/  @P1 BRA `(.L_x_2513) ;  /* 0x0000000000181947 */ /* 0x000fea0003800000 */
[----:B------:R-:W4:Y:S01]  /*dc10*/  S2R R2, SR_TID.X ;  /* 0x0000000000027919 */ /* 0x000f220000002100 */
[----:B-1----:R-:W-:-:S04]  /*dc20*/  IMAD.MOV.U32 R3, RZ, RZ, 0x3180 ;  /* 0x00003180ff037424 */ /* 0x002fc800078e00ff */
[----:B------:R1:W-:Y:S01]  /*dc30*/  SYNCS.ARRIVE.TRANS64 RZ, [R4+URZ+0x26830], R3 ;  /* 0x0268300304ff79a7 */ /* 0x0003e2000800003f */
[----:B----4-:R-:W-:-:S13]  /*dc40*/  LOP3.LUT P0, RZ, R2, 0x1f, RZ, 0xc0, !PT ;  /* 0x0000001f02ff7812 */ /* 0x010fda000780c0ff */
[----:B-1----:R-:W-:Y:S05]  /*dc50*/  @!P0 BRA `(.L_x_2513) ;  /* 0x0000000000048947 */ /* 0x002fea0003800000 */
[----:B------:R-:W-:Y:S01]  /*dc60*/  BPT.TRAP 0x1 ;  /* 0x000000040000795c */ /* 0x000fe20000300000 */
.L_x_2513:
[----:B------:R-:W4:Y:S01]  /*dc70*/  LDL.LU R9, [R1+0x10] ;  /* 0x0000100001097983 */ /* 0x000f220000300800 */
[----:B-----5:R-:W-:Y:S01]  /*dc80*/  R2UR UR19, R5 ;  /* 0x00000000051372ca */ /* 0x020fe200000e0000 */
[----:B-1----:R-:W1:Y:S01]  /*dc90*/  LDC.64 R2, c[0x0][0x728] ;  /* 0x0001ca00ff027b82 */ /* 0x002e620000000a00 */
[----:B------:R-:W-:Y:S01]  /*dca0*/  R2UR UR17, R4 ;  /* 0x00000000041172ca */ /* 0x000fe200000e0000 */
[----:B------:R-:W-:Y:S01]  /*dcb0*/  UMOV UR6, 0x0 ;  /* 0x0000000000067882 */ /* 0x000fe20000000000 */
[----:B------:R-:W-:Y:S01]  /*dcc0*/  UMOV UR7, 0x14f00000 ;  /* 0x14f0000000077882 */ /* 0x000fe20000000000 */
[----:B------:R-:W-:Y:S01]  /*dcd0*/  UMOV UR18, URZ ;  /* 0x0000003f00127c82 */ /* 0x000fe20008000000 */
[----:B------:R-:W-:-:S07]  /*dce0*/  UMOV UR10, 0x18 ;  /* 0x00000018000a7882 */ /* 0x000fce0000000000 */
[----:B------:R-:W-:Y:S02]  /*dcf0*/  UIMAD UR19, UR19, 0x60, URZ ;  /* 0x00000060131378a4 */ /* 0x000fe4000f8e023f */
[----:B------:R-:W-:-:S04]  /*dd00*/  UIADD3 UR17, UR17, 0x26830, URZ ;  /* 0x0002683011117890 */ /* 0x000fc8000fffe03f */
[----:B------:R-:W-:Y:S02]  /*dd10*/  IADD3 R6, P0, R6, UR19, RZ ;  /* 0x0000001306067c10 */ /* 0x000fe4000ff1e0ff */
[----:B------:R-:W-:Y:S01]  /*dd20*/  MOV R10, UR19 ;  /* 0x00000013000a7c02 */ /* 0x000fe20008000f00 */
[----:B------:R-:W-:-:S03]  /*dd30*/  UMOV UR9, UR17 ;  /* 0x0000001100097c82 */ /* 0x000fc60008000000 */
[----:B------:R-:W-:Y:S02]  /*dd40*/  LEA.HI.X.SX32 R21, R10, R21, 0x1, P0 ;  /* 0x000000150a157211 */ /* 0x000fe400000f0eff */
[----:B-1----:R-:W-:-:S04]  /*dd50*/  LEA R2, P0, R6, R2, 0x2 ;  /* 0x0000000206027211 */ /* 0x002fc800078010ff */
[----:B------:R-:W-:Y:S02]  /*dd60*/  LEA.HI.X R3, R6, R3, R21, 0x2, P0 ;  /* 0x0000000306037211 */ /* 0x000fe400000f1415 */
[----:B------:R-:W-:Y:S02]  /*dd70*/  IADD3 R11, P0, R11, 0x1f0, RZ ;  /* 0x000001f00b0b7810 */ /* 0x000fe40007f1e0ff */
[----:B------:R-:W-:Y:S02]  /*dd80*/  R2UR UR14, R2 ;  /* 0x00000000020e72ca */ /* 0x000fe400000e0000 */
[----:B------:R-:W-:Y:S02]  /*dd90*/  IADD3.X R12, RZ, R12, RZ, P0, !PT ;  /* 0x0000000cff0c7210 */ /* 0x000fe400007fe4ff */
[----:B------:R-:W-:Y:S02]  /*dda0*/  R2UR UR4, R11 ;  /* 0x000000000b0472ca */ /* 0x000fe400000e0000 */
[----:B------:R-:W-:-:S02]  /*ddb0*/  R2UR UR5, R12 ;  /* 0x000000000c0572ca */ /* 0x000fc400000e0000 */
[----:B------:R-:W-:Y:S01]  /*ddc0*/  R2UR UR15, R3 ;  /* 0x00000000030f72ca */ /* 0x000fe200000e0000 */
[C-C-:B----4-:R-:W-:Y:S02]  /*ddd0*/  IMAD R4, R9.reuse, 0x3000, R0.reuse ;  /* 0x0000300009047824 */ /* 0x150fe400078e0200 */
[----:B--23--:R-:W-:-:S03]  /*dde0*/  IMAD R0, R9, 0x200, R0 ;  /* 0x0000020009007824 */ /* 0x00cfc600078e0200 */
[----:B------:R-:W-:Y:S02]  /*ddf0*/  R2UR UR16, R4 ;  /* 0x00000000041072ca */ /* 0x000fe400000e0000 */
[----:B------:R-:W-:Y:S01]  /*de00*/  R2UR UR8, R0 ;  /* 0x00000000000872ca */ /* 0x000fe200000e0000 */
[----:B------:R-:W-:-:S05]  /*de10*/  VIADD R0, R9, 0x1 ;  /* 0x0000000109007836 */ /* 0x000fca0000000000 */
[----:B------:R-:W-:-:S04]  /*de20*/  ISETP.NE.AND P0, PT, R0, 0x2, PT ;  /* 0x000000020000780c */ /* 0x000fc80003f05270 */
[----:B------:R-:W-:Y:S01]  /*de30*/  SEL R3, RZ, 0x1, P0 ;  /* 0x00000001ff037807 */ /* 0x000fe20000000000 */
[----:B------:R-:W-:Y:S01]  /*de40*/  UIADD3 UR16, UR16, 0x14000, URZ ;  /* 0x0001400010107890 */ /* 0x000fe2000fffe03f */
[----:B------:R-:W-:Y:S01]  /*de50*/  SEL R0, R0, RZ, P0 ;  /* 0x000000ff00007207 */ /* 0x000fe20000000000 */
[----:B------:R-:W-:Y:S01]  /*de60*/  UIADD3 UR8, UR8, 0x1a380, URZ ;  /* 0x0001a38008087890 */ /* 0x000fe2000fffe03f */
[----:B------:R-:W-:-:S06]  /*de70*/  LOP3.LUT R8, R8, R3, RZ, 0x3c, !PT ;  /* 0x0000000308087212 */ /* 0x000fcc00078e3cff */
[----:B------:R1:W-:Y:S02]  /*de80*/  UTMALDG.4D [UR16], [UR4], desc[UR6] ;  /* 0x00000610040075b4 */ /* 0x0003e40008019000 */
[----:B------:R1:W-:Y:S02]  /*de90*/  UBLKCP.S.G [UR8], [UR14], UR10 ;  /* 0x000000080e0073ba */ /* 0x0003e4000800020a */
[----:B-1----:R-:W-:Y:S01]  /*dea0*/  NOP ;  /* 0x0000000000007918 */ /* 0x002fe20000000000 */
.L_x_2494:
[----:B------:R-:W-:Y:S05]  /*deb0*/  BSYNC B0 ;  /* 0x0000000000007941 */ /* 0x000fea0003800000 */
.L_x_2493:
[----:B------:R-:W-:-:S03]  /*dec0*/  UMOV UR4, 0xffffffff ;  /* 0xffffffff00047882 */ /* 0x000fc60000000000 */
[----:B------:R-:W-:Y:S05]  /*ded0*/  BRA.DIV UR4, `(.L_x_2514) ;  /* 0x0000000604b87947 */ /* 0x000fea000b800000 */
[----:B------:R-:W-:-:S13]  /*dee0*/  ELECT P6, URZ, PT ;  /* 0x00000000003f782f */ /* 0x000fda00038c0000 */
.L_x_2534:
[----:B------:R-:W-:Y:S05]  /*def0*/  @!P6 BRA `(.L_x_2413) ;  /* 0x000000000084e947 */ /* 0x000fea0003800000 */
[----:B------:R-:W2:Y:S02]  /*df00*/  LDL.LU R2, [R1+0xc] ;  /* 0x00000c0001027983 */ /* 0x000ea40000300800 */
[----:B--2---:R-:W-:-:S04]  /*df10*/  LOP3.LUT R2, R2, 0x2, RZ, 0xfc, !PT ;  /* 0x0000000202027812 */ /* 0x004fc800078efcff */
[----:B------:R-:W-:-:S13]  /*df20*/  ISETP.NE.AND P2, PT, R2, 0x3, PT ;  /* 0x000000030200780c */ /* 0x000fda0003f45270 */
[----:B------:R-:W-:Y:S05]  /*df30*/  @!P2 BRA `(.L_x_2515) ;  /* 0x000000000004a947 */ /* 0x000fea0003800000 */
[----:B------:R-:W-:Y:S01]  /*df40*/  BPT.TRAP 0x1 ;  /* 0x000000040000795c */ /* 0x000fe20000300000 */
.L_x_2515:
        /* <DEDUP_REMOVED lines=15> */
.L_x_2535:
[----:B------:R-:W2:Y:S02]  /*e040*/  SYNCS.PHASECHK.TRANS64.TRYWAIT P0, [R3+URZ], R2 ;  /* 0x00000002030075a7 */ /* 0x000ea4000800017f */
[----:B--2---:R-:W-:Y:S05]  /*e050*/  @!P0 BRA `(.L_x_2517) ;  /* 0x00000004008c8947 */ /* 0x004fea0003800000 */
.L_x_2536:
[----:B------:R-:W-:Y:S05]  /*e060*/  @!P2 BRA `(.L_x_2518) ;  /* 0x000000000004a947 */ /* 0x000fea0003800000 */
[----:B------:R-:W-:Y:S01]  /*e070*/  BPT.TRAP 0x1 ;  /* 0x000000040000795c */ /* 0x000fe20000300000 */
.L_x_2518:
[----:B--2---:R-:W-:-:S05]  /*e080*/  IADD3 R3, R9, 0x26840, RZ ;  /* 0x0002684009037810 */ /* 0x004fca0007ffe0ff */
[----:B------:R-:W-:-:S04]  /*e090*/  IMAD R5, R0, 0x8, R3 ;  /* 0x0000000800057824 */ /* 0x000fc800078e0203 */
[----:B------:R-:W2:Y:S02]  /*e0a0*/  SYNCS.PHASECHK.TRANS64.TRYWAIT P0, [R5+URZ], R4 ;  /* 0x00000004050075a7 */ /* 0x000ea4000800017f */
[----:B--2---:R-:W-:Y:S05]  /*e0b0*/  @!P0 BRA `(.L_x_2519) ;  /* 0x0000000400888947 */ /* 0x004fea0003800000 */
.L_x_2537:
[----:B------:R-:W-:-:S07]  /*e0c0*/  LEA R3, R6, R3, 0x3 ;  /* 0x0000000306037211 */ /* 0x000fce00078e18ff */
.L_x_2520:
[----:B---3--:R3:W4:Y:S02]  /*e0d0*/  SYNCS.PHASECHK.TRANS64.TRYWAIT P0, [R3+URZ], R2 ;  /* 0x00000002030075a7 */ /* 0x008724000800017f */
[----:B----4-:R-:W-:Y:S05]  /*e0e0*/  @!P0 NANOSLEEP.SYNCS 0x989680 ;  /* 0x009896800000895d */ /* 0x010fea0003900000 */
[----:B------:R-:W4:Y:S02]  /*e0f0*/  @!P0 SYNCS.PHASECHK.TRANS64 P0, [R3+URZ], R2 ;  /* 0x00000002030085a7 */ /* 0x000f24000800007f */
[----:B----4-:R-:W-:Y:S05]  /*e100*/  @!P0 BRA `(.L_x_2520) ;  /* 0xfffffffc00f08947 */ /* 0x010fea000383ffff */
.L_x_2413:
[----:B------:R-:W-:Y:S05]  /*e110*/  BSYNC B6 ;  /* 0x0000000000067941 */ /* 0x000fea0003800000 */
.L_x_2408:
[----:B------:R-:W-:Y:S05]  /*e120*/  EXIT ;  /* 0x000000000000794d */ /* 0x000fea0003800000 */
.L_x_2419:
[----:B------:R-:W-:Y:S01]  /*e130*/  IMAD.MOV.U32 R12, RZ, RZ, RZ ;  /* 0x000000ffff0c7224 */ /* 0x000fe200078e00ff */
[----:B------:R-:W-:Y:S01]  /*e140*/  MOV R11, 0x1f ;  /* 0x0000001f000b7802 */ /* 0x000fe20000000f00 */
[----:B------:R-:W-:-:S07]  /*e150*/  IMAD.MOV.U32 R15, RZ, RZ, -0x1 ;  /* 0xffffffffff0f7424 */ /* 0x000fce00078e00ff */
[----:B------:R-:W-:Y:S05]  /*e160*/  WARPSYNC.COLLECTIVE R15, `(.L_x_2521) ;  /* 0x000000000f087348 */ /* 0x000fea0003c00000 */
[----:B------:R1:W2:Y:S02]  /*e170*/  SHFL.IDX P6, R14, R13, R12, R11 ;  /* 0x0000000c0d0e7389 */ /* 0x0002a400000c000b */
[----:B-12---:R-:W-:Y:S01]  /*e180*/  ENDCOLLECTIVE ;  /* 0x000000000000791b */ /* 0x006fe20003800000 */
.L_x_2521:
[----:B------:R-:W-:Y:S05]  /*e190*/  BRA `(.L_x_2522) ;  /* 0xffffff2c00e07947 */ /* 0x000fea000383ffff */
.L_x_2421:
[----:B----4-:R4:W1:Y:S02]  /*e1a0*/  SYNCS.PHASECHK.TRANS64.TRYWAIT P0, [R17+URZ+0x26800], R2 ;  /* 0x02680002110075a7 */ /* 0x010864000800017f */
[----:B-1----:R-:W-:Y:S05]  /*e1b0*/  @!P0 NANOSLEEP.SYNCS 0x989680 ;  /* 0x009896800000895d */ /* 0x002fea0003900000 */
[----:B------:R-:W1:Y:S02]  /*e1c0*/  @!P0 SYNCS.PHASECHK.TRANS64 P0, [R17+URZ+0x26800], R2 ;  /* 0x02680002110085a7 */ /* 0x000e64000800007f */
[----:B-1----:R-:W-:Y:S05]  /*e1d0*/  @!P0 BRA `(.L_x_2421) ;  /* 0xfffffffc00f08947 */ /* 0x002fea000383ffff */
[----:B------:R-:W-:Y:S05]  /*e1e0*/  BRA `(.L_x_2420) ;  /* 0xffffff2c00e87947 */ /* 0x000fea000383ffff */
.L_x_2426:
[----:B--2---:R2:W3:Y:S02]  /*e1f0*/  SYNCS.PHASECHK.TRANS64.TRYWAIT P1, [R8+URZ+0x26810], R21 ;  /* 0x02681015080075a7 */ /* 0x0044e4000802017f */
[----:B---3--:R-:W-:Y:S05]  /*e200*/  @!P1 NANOSLEEP.SYNCS 0x989680 ;  /* 0x009896800000995d */ /* 0x008fea0003900000 */
[----:B------:R-:W3:Y:S02]  /*e210*/  @!P1 SYNCS.PHASECHK.TRANS64 P1, [R8+URZ+0x26810], R21 ;  /* 0x02681015080095a7 */ /* 0x000ee4000802007f */
[----:B---3--:R-:W-:Y:S05]  /*e220*/  @!P1 BRA `(.L_x_2426) ;  /* 0xfffffffc00f09947 */ /* 0x008fea000383ffff */
[----:B------:R-:W-:Y:S05]  /*e230*/  BRA `(.L_x_2425) ;  /* 0xffffff3800347947 */ /* 0x000fea000383ffff */
.L_x_2430:
[----:B------:R1:W1:Y:S02]  /*e240*/  SYNCS.PHASECHK.TRANS64.TRYWAIT P1, [R8+URZ+0x26830], R21 ;  /* 0x02683015080075a7 */ /* 0x000264000802017f */
[----:B-1----:R-:W-:Y:S05]  /*e250*/  @!P1 NANOSLEEP.SYNCS 0x989680 ;  /* 0x009896800000995d */ /* 0x002fea0003900000 */
[----:B------:R-:W1:Y:S02]  /*e260*/  @!P1 SYNCS.PHASECHK.TRANS64 P1, [R8+URZ+0x26830], R21 ;  /* 0x02683015080095a7 */ /* 0x000e64000802007f */
[----:B-1----:R-:W-:Y:S05]  /*e270*/  @!P1 BRA `(.L_x_2430) ;  /* 0xfffffffc00f09947 */ /* 0x002fea000383ffff */
[----:B------:R-:W-:Y:S05]  /*e280*/  BRA `(.L_x_2429) ;  /* 0xffffff3c00307947 */ /* 0x000fea000383ffff */
.L_x_2438:
[----:B--2---:R2:W3:Y:S02]  /*e290*/  SYNCS.PHASECHK.TRANS64.TRYWAIT P1, [R6+URZ+0x26810], R15 ;  /* 0x0268100f060075a7 */ /* 0x0044e4000802017f */
[----:B---3--:R-:W-:Y:S05]  /*e2a0*/  @!P1 NANOSLEEP.SYNCS 0x989680 ;  /* 0x009896800000995d */ /* 0x008fea0003900000 */
[----:B------:R-:W3:Y:S02]  /*e2b0*/  @!P1 SYNCS.PHASECHK.TRANS64 P1, [R6+URZ+0x26810], R15 ;  /* 0x0268100f060095a7 */ /* 0x000ee4000802007f */
[----:B---3--:R-:W-:Y:S05]  /*e2c0*/  @!P1 BRA `(.L_x_2438) ;  /* 0xfffffffc00f09947 */ /* 0x008fea000383ffff */
[----:B------:R-:W-:Y:S05]  /*e2d0*/  BRA `(.L_x_2437) ;  /* 0xffffff7c003c7947 */ /* 0x000fea000383ffff */
.L_x_2442:
[----:B------:R1:W1:Y:S02]  /*e2e0*/  SYNCS.PHASECHK.TRANS64.TRYWAIT P1, [R6+URZ+0x26830], R15 ;  /* 0x0268300f060075a7 */ /* 0x000264000802017f */
[----:B-1----:R-:W-:Y:S05]  /*e2f0*/  @!P1 NANOSLEEP.SYNCS 0x989680 ;  /* 0x009896800000995d */ /* 0x002fea0003900000 */
[----:B------:R-:W1:Y:S02]  /*e300*/  @!P1 SYNCS.PHASECHK.TRANS64 P1, [R6+URZ+0x26830], R15 ;  /* 0x0268300f060095a7 */ /* 0x000e64000802007f */
[----:B-1----:R-:W-:Y:S05]  /*e310*/  @!P1 BRA `(.L_x_2442) ;  /* 0xfffffffc00f09947 */ /* 0x002fea000383ffff */
[----:B------:R-:W-:Y:S05]  /*e320*/  BRA `(.L_x_2441) ;  /* 0xffffff80002c7947 */ /* 0x000fea000383ffff */
.L_x_2495:
[----:B-1----:R1:W2:Y:S02]  /*e330*/  SYNCS.PHASECHK.TRANS64.TRYWAIT P1, [R0+URZ+0x26820], R3 ;  /* 0x02682003000075a7 */ /* 0x0022a4000802017f */
[----:B--2---:R-:W-:Y:S05]  /*e340*/  @!P1 NANOSLEEP.SYNCS 0x989680 ;  /* 0x009896800000995d */ /* 0x004fea0003900000 */
[----:B------:R-:W2:Y:S02]  /*e350*/  @!P1 SYNCS.PHASECHK.TRANS64 P1, [R0+URZ+0x26820], R3 ;  /* 0x02682003000095a7 */ /* 0x000ea4000802007f */
[----:B--2---:R-:W-:Y:S05]  /*e360*/  @!P1 BRA `(.L_x_2495) ;  /* 0xfffffffc00f09947 */ /* 0x004fea000383ffff */
[----:B------:R-:W-:Y:S05]  /*e370*/  BRA `(.L_x_2523) ;  /* 0xffffffe400387947 */ /* 0x000fea000383ffff */
.L_x_2499:
[----:B--2---:R2:W3:Y:S02]  /*e380*/  SYNCS.PHASECHK.TRANS64.TRYWAIT P1, [R0+URZ+0x26840], R17 ;  /* 0x02684011000075a7 */ /* 0x0044e4000802017f */
[----:B---3--:R-:W-:Y:S05]  /*e390*/  @!P1 NANOSLEEP.SYNCS 0x989680 ;  /* 0x009896800000995d */ /* 0x008fea0003900000 */
[----:B------:R-:W3:Y:S02]  /*e3a0*/  @!P1 SYNCS.PHASECHK.TRANS64 P1, [R0+URZ+0x26840], R17 ;  /* 0x02684011000095a7 */ /* 0x000ee4000802007f */
[----:B---3--:R-:W-:Y:S05]  /*e3b0*/  @!P1 BRA `(.L_x_2499) ;  /* 0xfffffffc00f09947 */ /* 0x008fea000383ffff */
[----:B------:R-:W-:Y:S05]  /*e3c0*/  BRA `(.L_x_2524) ;  /* 0xffffffe800787947 */ /* 0x000fea000383ffff */
.L_x_2501:
[----:B-1----:R1:W3:Y:S02]  /*e3d0*/  SYNCS.PHASECHK.TRANS64.TRYWAIT P1, [R0+URZ+0x26828], R17 ;  /* 0x02682811000075a7 */ /* 0x0022e4000802017f */
[----:B---3--:R-:W-:Y:S05]  /*e3e0*/  @!P1 NANOSLEEP.SYNCS 0x989680 ;  /* 0x009896800000995d */ /* 0x008fea0003900000 */
[----:B------:R-:W3:Y:S02]  /*e3f0*/  @!P1 SYNCS.PHASECHK.TRANS64 P1, [R0+URZ+0x26828], R17 ;  /* 0x02682811000095a7 */ /* 0x000ee4000802007f */
[----:B---3--:R-:W-:Y:S05]  /*e400*/  @!P1 BRA `(.L_x_2501) ;  /* 0xfffffffc00f09947 */ /* 0x008fea000383ffff */
[----:B------:R-:W-:Y:S05]  /*e410*/  BRA `(.L_x_2525) ;  /* 0xffffffe800f87947 */ /* 0x000fea000383ffff */
.L_x_2503:
[----:B---3--:R3:W4:Y:S02]  /*e420*/  SYNCS.PHASECHK.TRANS64.TRYWAIT P1, [R0+URZ+0x26848], R17 ;  /* 0x02684811000075a7 */ /* 0x008724000802017f */
[----:B----4-:R-:W-:Y:S05]  /*e430*/  @!P1 NANOSLEEP.SYNCS 0x989680 ;  /* 0x009896800000995d */ /* 0x010fea0003900000 */
[----:B------:R-:W4:Y:S02]  /*e440*/  @!P1 SYNCS.PHASECHK.TRANS64 P1, [R0+URZ+0x26848], R17 ;  /* 0x02684811000095a7 */ /* 0x000f24000802007f */
[----:B----4-:R-:W-:Y:S05]  /*e450*/  @!P1 BRA `(.L_x_2503) ;  /* 0xfffffffc00f09947 */ /* 0x010fea000383ffff */
[----:B------:R-:W-:Y:S05]  /*e460*/  BRA `(.L_x_2526) ;  /* 0xffffffec00807947 */ /* 0x000fea000383ffff */
.L_x_2505:
[----:B------:R-:W-:-:S07]  /*e470*/  SHF.L.U32 R4, R8, 0x1f, RZ ;  /* 0x0000001f08047819 */ /* 0x000fce00000006ff */
.L_x_2527:
[----:B----4-:R4:W1:Y:S02]  /*e480*/  SYNCS.PHASECHK.TRANS64.TRYWAIT P1, [R0+URZ+0x26820], R4 ;  /* 0x02682004000075a7 */ /* 0x010864000802017f */
[----:B-1----:R-:W-:Y:S05]  /*e490*/  @!P1 NANOSLEEP.SYNCS 0x989680 ;  /* 0x009896800000995d */ /* 0x002fea0003900000 */
[----:B------:R-:W1:Y:S02]  /*e4a0*/  @!P1 SYNCS.PHASECHK.TRANS64 P1, [R0+URZ+0x26820], R4 ;  /* 0x02682004000095a7 */ /* 0x000e64000802007f */
[----:B-1----:R-:W-:Y:S05]  /*e4b0*/  @!P1 BRA `(.L_x_2527) ;  /* 0xfffffffc00f09947 */ /* 0x002fea000383ffff */
[----:B------:R-:W-:Y:S05]  /*e4c0*/  BRA `(.L_x_2528) ;  /* 0xffffffec00e87947 */ /* 0x000fea000383ffff */
.L_x_2508:
[----:B-1----:R1:W4:Y:S02]  /*e4d0*/  SYNCS.PHASECHK.TRANS64.TRYWAIT P1, [R0+URZ+0x26840], R14 ;  /* 0x0268400e000075a7 */ /* 0x002324000802017f */
[----:B----4-:R-:W-:Y:S05]  /*e4e0*/  @!P1 NANOSLEEP.SYNCS 0x989680 ;  /* 0x009896800000995d */ /* 0x010fea0003900000 */
[----:B------:R-:W4:Y:S02]  /*e4f0*/  @!P1 SYNCS.PHASECHK.TRANS64 P1, [R0+URZ+0x26840], R14 ;  /* 0x0268400e000095a7 */ /* 0x000f24000802007f */
[----:B----4-:R-:W-:Y:S05]  /*e500*/  @!P1 BRA `(.L_x_2508) ;  /* 0xfffffffc00f09947 */ /* 0x010fea000383ffff */
[----:B------:R-:W-:Y:S05]  /*e510*/  BRA `(.L_x_2529) ;  /* 0xfffffff000807947 */ /* 0x000fea000383ffff */
.L_x_2510:
[----:B-1----:R1:W4:Y:S02]  /*e520*/  SYNCS.PHASECHK.TRANS64.TRYWAIT P1, [R0+URZ+0x26828], R14 ;  /* 0x0268280e000075a7 */ /* 0x002324000802017f */
[----:B----4-:R-:W-:Y:S05]  /*e530*/  @!P1 NANOSLEEP.SYNCS 0x989680 ;  /* 0x009896800000995d */ /* 0x010fea0003900000 */
[----:B------:R-:W4:Y:S02]  /*e540*/  @!P1 SYNCS.PHASECHK.TRANS64 P1, [R0+URZ+0x26828], R14 ;  /* 0x0268280e000095a7 */ /* 0x000f24000802007f */
[----:B----4-:R-:W-:Y:S05]  /*e550*/  @!P1 BRA `(.L_x_2510) ;  /* 0xfffffffc00f09947 */ /* 0x010fea000383ffff */
[----:B------:R-:W-:Y:S05]  /*e560*/  BRA `(.L_x_2530) ;  /* 0xfffffff000f47947 */ /* 0x000fea000383ffff */
.L_x_2512:
[----:B-1----:R1:W4:Y:S02]  /*e570*/  SYNCS.PHASECHK.TRANS64.TRYWAIT P0, [R4+URZ+0x26840], R3 ;  /* 0x02684003040075a7 */ /* 0x002324000800017f */
[----:B----4-:R-:W-:Y:S05]  /*e580*/  @!P0 NANOSLEEP.SYNCS 0x989680 ;  /* 0x009896800000895d */ /* 0x010fea0003900000 */
[----:B------:R-:W4:Y:S02]  /*e590*/  @!P0 SYNCS.PHASECHK.TRANS64 P0, [R4+URZ+0x26840], R3 ;  /* 0x02684003040085a7 */ /* 0x000f24000800007f */
[----:B----4-:R-:W-:Y:S05]  /*e5a0*/  @!P0 BRA `(.L_x_2512) ;  /* 0xfffffffc00f08947 */ /* 0x010fea000383ffff */
[----:B------:R-:W-:Y:S05]  /*e5b0*/  BRA `(.L_x_2531) ;  /* 0xfffffff400907947 */ /* 0x000fea000383ffff */
.L_x_2514:
[----:B------:R-:W-:Y:S01]  /*e5c0*/  BSSY B0, `(.L_x_2532) ;  /* 0x0000006000007945 */ /* 0x000fe20003800000 */
[----:B------:R-:W-:-:S07]  /*e5d0*/  MOV R15, 0xffffffff ;  /* 0xffffffff000f7802 */ /* 0x000fce0000000f00 */
[----:B------:R-:W-:Y:S05]  /*e5e0*/  WARPSYNC.COLLECTIVE R15, `(.L_x_2533) ;  /* 0x000000000f0c7348 */ /* 0x000fea0003c00000 */
[----:B------:R-:W-:Y:S02]  /*e5f0*/  ELECT P6, UR62, PT ;  /* 0x00000000003e782f */ /* 0x000fe400038c0000 */
[----:B------:R-:W-:Y:S01]  /*e600*/  MOV R14, UR62 ;  /* 0x0000003e000e7c02 */ /* 0x000fe20008000f00 */
[----:B------:R-:W-:Y:S10]  /*e610*/  ENDCOLLECTIVE ;  /* 0x000000000000791b */ /* 0x000ff40003800000 */
.L_x_2533:
[----:B------:R-:W-:Y:S05]  /*e620*/  BSYNC B0 ;  /* 0x0000000000007941 */ /* 0x000fea0003800000 */
.L_x_2532:
[----:B------:R-:W-:Y:S05]  /*e630*/  BRA `(.L_x_2534) ;  /* 0xfffffff8002c7947 */ /* 0x000fea000383ffff */
.L_x_2516:
[----:B-1----:R1:W2:Y:S02]  /*e640*/  SYNCS.PHASECHK.TRANS64.TRYWAIT P0, [R7+URZ], R4 ;  /* 0x00000004070075a7 */ /* 0x0022a4000800017f */
[----:B--2---:R-:W-:Y:S05]  /*e650*/  @!P0 NANOSLEEP.SYNCS 0x989680 ;  /* 0x009896800000895d */ /* 0x004fea0003900000 */
[----:B------:R-:W2:Y:S02]  /*e660*/  @!P0 SYNCS.PHASECHK.TRANS64 P0, [R7+URZ], R4 ;  /* 0x00000004070085a7 */ /* 0x000ea4000800007f */
[----:B--2---:R-:W-:Y:S05]  /*e670*/  @!P0 BRA `(.L_x_2516) ;  /* 0xfffffffc00f08947 */ /* 0x004fea000383ffff */
[----:B------:R-:W-:Y:S05]  /*e680*/  BRA `(.L_x_2535) ;  /* 0xfffffff8006c7947 */ /* 0x000fea000383ffff */
.L_x_2517:
[----:B--2---:R2:W3:Y:S02]  /*e690*/  SYNCS.PHASECHK.TRANS64.TRYWAIT P0, [R3+URZ], R2 ;  /* 0x00000002030075a7 */ /* 0x0044e4000800017f */
[----:B---3--:R-:W-:Y:S05]  /*e6a0*/  @!P0 NANOSLEEP.SYNCS 0x989680 ;  /* 0x009896800000895d */ /* 0x008fea0003900000 */
[----:B------:R-:W3:Y:S02]  /*e6b0*/  @!P0 SYNCS.PHASECHK.TRANS64 P0, [R3+URZ], R2 ;  /* 0x00000002030085a7 */ /* 0x000ee4000800007f */
[----:B---3--:R-:W-:Y:S05]  /*e6c0*/  @!P0 BRA `(.L_x_2517) ;  /* 0xfffffffc00f08947 */ /* 0x008fea000383ffff */
[----:B------:R-:W-:Y:S05]  /*e6d0*/  BRA `(.L_x_2536) ;  /* 0xfffffff800607947 */ /* 0x000fea000383ffff */
.L_x_2519:
[----:B--2---:R2:W3:Y:S02]  /*e6e0*/  SYNCS.PHASECHK.TRANS64.TRYWAIT P0, [R5+URZ], R4 ;  /* 0x00000004050075a7 */ /* 0x0044e4000800017f */
[----:B---3--:R-:W-:Y:S05]  /*e6f0*/  @!P0 NANOSLEEP.SYNCS 0x989680 ;  /* 0x009896800000895d */ /* 0x008fea0003900000 */
[----:B------:R-:W3:Y:S02]  /*e700*/  @!P0 SYNCS.PHASECHK.TRANS64 P0, [R5+URZ], R4 ;  /* 0x00000004050085a7 */ /* 0x000ee4000800007f */
[----:B---3--:R-:W-:Y:S05]  /*e710*/  @!P0 BRA `(.L_x_2519) ;  /* 0xfffffffc00f08947 */ /* 0x008fea000383ffff */
[----:B------:R-:W-:Y:S05]  /*e720*/  BRA `(.L_x_2537) ;  /* 0xfffffff800647947 */ /* 0x000fea000383ffff */
.L_x_2538:
        /* <DEDUP_REMOVED lines=13> */
.L_x_7390:


//--------------------- .text._ZN7cutlass13device_kernelIN5flash11enable_sm90INS1_16FlashAttnBwdSm90INS1_25CollectiveMainloopBwdSm90ILi2ELi2ELi2EN4cute5tupleIJNS5_1CILi1EEES8_S8_EEENS6_IJNS7_ILi96EEENS7_ILi128EEENS7_ILi64EEEEEENS_10bfloat16_tEfNS_4arch4Sm90ELb1ELb0ELb1ELb0ELb1ELb1ELb0ELb1ELi2ELi1ELi2ELi2ELb0EEENS1_21CollectiveEpilogueBwdISD_SE_SG_Li256ELb0ELb0ELi1EEENS1_25SingleTileBwdLPTSchedulerILb0ELi128ELb1EEEEEEEEEvNT_6ParamsE --------------------------
	.section	.text._ZN7cutlass13device_kernelIN5flash11enable_sm90INS1_16FlashAttnBwdSm90INS1_25CollectiveMainloopBwdSm90ILi2ELi2ELi2EN4cute5tupleIJNS5_1CILi1EEES8_S8_EEENS6_IJNS7_ILi96EEENS7_ILi128EEENS7_ILi64EEEEEENS_10bfloat16_tEfNS_4arch4Sm90ELb1ELb0ELb1ELb0ELb1ELb1ELb0ELb1ELi2ELi1ELi2ELi2ELb0EEENS1_21CollectiveEpilogueBwdISD_SE_SG_Li256ELb0ELb0ELi1EEENS1_25SingleTileBwdLPTSchedulerILb0ELi128ELb1EEEEEEEEEvNT_6ParamsE,"ax",@progbits
	.align	128
.text._ZN7cutlass13device_kernelIN5flash11enable_sm90INS1_16FlashAttnBwdSm90INS1_25CollectiveMainloopBwdSm90ILi2ELi2ELi2EN4cute5tupleIJNS5_1CILi1EEES8_S8_EEENS6_IJNS7_ILi96EEENS7_ILi128EEENS7_ILi64EEEEEENS_10bfloat16_tEfNS_4arch4Sm90ELb1ELb0ELb1ELb0ELb1ELb1ELb0ELb1ELi2ELi1ELi2ELi2ELb0EEENS1_21CollectiveEpilogueBwdISD_SE_SG_Li256ELb0ELb0ELi1EEENS1_25SingleTileBwdLPTSchedulerILb0ELi128ELb1EEEEEEEEEvNT_6ParamsE:
        .type           _ZN7cutlass13device_kernelIN5flash11enable_sm90INS1_16FlashAttnBwdSm90INS1_25CollectiveMainloopBwdSm90ILi2ELi2ELi2EN4cute5tupleIJNS5_1CILi1EEES8_S8_EEENS6_IJNS7_ILi96EEENS7_ILi128EEENS7_ILi64EEEEEENS_10bfloat16_tEfNS_4arch4Sm90ELb1ELb0ELb1ELb0ELb1ELb1ELb0ELb1ELi2ELi1ELi2ELi2ELb0EEENS1_21CollectiveEpilogueBwdISD_SE_SG_Li256ELb0ELb0ELi1EEENS1_25SingleTileBwdLPTSchedulerILb0ELi128ELb1EEEEEEEEEvNT_6ParamsE,@function
        .size           _ZN7cutlass13device_kernelIN5flash11enable_sm90INS1_16FlashAttnBwdSm90INS1_25CollectiveMainloopBwdSm90ILi2ELi2ELi2EN4cute5tupleIJNS5_1CILi1EEES8_S8_EEENS6_IJNS7_ILi96EEENS7_ILi128EEENS7_ILi64EEEEEENS_10bfloat16_tEfNS_4arch4Sm90ELb1ELb0ELb1ELb0ELb1ELb1ELb0ELb1ELi2ELi1ELi2ELi2ELb0EEENS1_21CollectiveEpilogueBwdISD_SE_SG_Li256ELb0ELb0ELi1EEENS1_25SingleTileBwdLPTSchedulerILb0ELi128ELb1EEEEEEEEEvNT_6ParamsE,(.L_x_7391 - _ZN7cutlass13device_kernelIN5flash11enable_sm90INS1_16FlashAttnBwdSm90INS1_25CollectiveMainloopBwdSm90ILi2ELi2ELi2EN4cute5tupleIJNS5_1CILi1EEES8_S8_EEENS6_IJNS7_ILi96EEENS7_ILi128EEENS7_ILi64EEEEEENS_10bfloat16_tEfNS_4arch4Sm90ELb1ELb0ELb1ELb0ELb1ELb1ELb0ELb1ELi2ELi1ELi2ELi2ELb0EEENS1_21CollectiveEpilogueBwdISD_SE_SG_Li256ELb0ELb0ELi1EEENS1_25SingleTileBwdLPTSchedulerILb0ELi128ELb1EEEEEEEEEvNT_6ParamsE)
        .other          _ZN7cutlass13device_kernelIN5flash11enable_sm90INS1_16FlashAttnBwdSm90INS1_25CollectiveMainloopBwdSm90ILi2ELi2ELi2EN4cute5tupleIJNS5_1CILi1EEES8_S8_EEENS6_IJNS7_ILi96EEENS7_ILi128EEENS7_ILi64EEEEEENS_10bfloat16_tEfNS_4arch4Sm90ELb1ELb0ELb1ELb0ELb1ELb1ELb0ELb1ELi2ELi1ELi2ELi2ELb0EEENS1_21CollectiveEpilogueBwdISD_SE_SG_Li256ELb0ELb0ELi1EEENS1_25SingleTileBwdLPTSchedulerILb0ELi128ELb1EEEEEEEEEvNT_6ParamsE,@"STO_CUDA_ENTRY STV_DEFAULT"
_ZN7cutlass13device_kernelIN5flash11enable_sm90INS1_16FlashAttnBwdSm90INS1_25CollectiveMainloopBwdSm90ILi2ELi2ELi2EN4cute5tupleIJNS5_1CILi1EEES8_S8_EEENS6_IJNS7_ILi96EEENS7_ILi128EEENS7_ILi64EEEEEENS_10bfloat16_tEfNS_4arch4Sm90ELb1ELb0ELb1ELb0ELb1ELb1ELb0ELb1ELi2ELi1ELi2ELi2ELb0EEENS1_21CollectiveEpilogueBwdISD_SE_SG_Li256ELb0ELb0ELi1EEENS1_25SingleTileBwdLPTSchedulerILb0ELi128ELb1EEEEEEEEEvNT_6ParamsE:
        /* <DEDUP_REMOVED lines=29> */
.L_x_2540:
[----:B------:R-:W-:Y:S05]  /*01d0*/  BSYNC B0 ;  /* 0x0000000000007941 */ /* 0x000fea0003800000 */
.L_x_2539:
        /* <DEDUP_REMOVED lines=34> */
.L_x_2541:
        /* <DEDUP_REMOVED lines=22> */
.L_x_2542:
[----:B---3--:R-:W-:Y:S01]  /*0560*/  ISETP.NE.AND P0, PT, R2, RZ, PT ;  /* 0x000000ff0200720c */ /* 0x008fe20003f05270 */
[----:B------:R-:W-:Y:S01]  /*0570*/  IMAD.MOV.U32 R2, RZ, RZ, 0x1 ;  /* 0x00000001ff027424 */ /* 0x000fe200078e00ff */
[----:B------:R-:W-:Y:S01]  /*0580*/  NOP ;  /* 0x0000000000007918 */ /* 0x000fe20000000000 */
[----:B------:R-:W-:Y:S01]  /*0590*/  ULDC.64 UR36, c[0x0][0x208] ;  /* 0x0000820000247ab9 */ /* 0x000fe20000000a00 */
[----:B------:R-:W-:Y:S02]  /*05a0*/  BSSY B6, `(.L_x_2543) ;  /* 0x0000e4e000067945 */ /* 0x000fe40003800000 */
[----:B------:R-:W-:-:S05]  /*05b0*/  SEL R2, R2, 0x2, !P0 ;  /* 0x0000000202027807 */ /* 0x000fca0004000000 */
[----:B------:R3:W-:Y:S01]  /*05c0*/  STL [R1+0xc], R2 ;  /* 0x00000c0201007387 */ /* 0x0007e20000100800 */
[----:B-12-4-:R-:W-:Y:S06]  /*05d0*/  BAR.SYNC.DEFER_BLOCKING 0x0 ;  /* 0x0000000000007b1d */ /* 0x016fec0000010000 */
[----:B------:R-:W-:Y:S05]  /*05e0*/  @!P0 BRA `(.L_x_2544) ;  /* 0x000000ac00388947 */ /* 0x000fea0003800000 */
.L_x_2545:
        /* <DEDUP_REMOVED lines=32> */
.L_x_2546:
[----:B------:R-:W-:Y:S01]  /*07f0*/  ULDC UR7, c[0x0][0xb44] ;  /* 0x0002d10000077ab9 */ /* 0x000fe20000000800 */
[----:B------:R-:W-:Y:S01]  /*0800*/  UMOV UR38, UR10 ;  /* 0x0000000a00267c82 */ /* 0x000fe20008000000 */
[----:B------:R-:W-:-:S11]  /*0810*/  UISETP.NE.AND UP0, UPT, UR7, 0x1, UPT ;  /* 0x000000010700788c */ /* 0x000fd6000bf05270 */
[----:B------:R-:W-:Y:S02]  /*0820*/  @UP0 ULDC.64 UR8, c[0x0][0xb48] ;  /* 0x0002d20000080ab9 */ /* 0x000fe40000000a00 */
[----:B------:R-:W-:-:S04]  /*0830*/  UIMAD.WIDE.U32 UR4, UR10, UR8, URZ ;  /* 0x000000080a0472a5 */ /* 0x000fc8000f8e003f */
[----:B------:R-:W-:-:S04]  /*0840*/  @UP0 USHF.R.U32.HI UR38, URZ, UR9, UR5 ;  /* 0x000000093f260299 */ /* 0x000fc80008011605 */
[----:B------:R-:W-:-:S12]  /*0850*/  UIMAD UR4, UR38, UR7, URZ ;  /* 0x00000007260472a4 */ /* 0x000fd8000f8e023f */
.L_x_2547:
        /* <DEDUP_REMOVED lines=8> */
[----:B------:R-:W-:Y:S01]  /*08e0*/  UMOV UR44, UR7 ;  /* 0x00000007002c7c82 */ /* 0x000fe20008000000 */
[----:B------:R-:W-:Y:S02]  /*08f0*/  ULOP3.LUT UR4, URZ, UR38, URZ, 0x33, !UPT ;  /* 0x000000263f047292 */ /* 0x000fe4000f8e333f */
[----:B------:R-:W-:-:S03]  /*0900*/  @UP0 USHF.R.U32.HI UR44, URZ, UR6, UR5 ;  /* 0x000000063f2c0299 */ /* 0x000fc60008011605 */
[----:B------:R-:W-:Y:S01]  /*0910*/  ULDC UR6, c[0x0][0xb2c] ;  /* 0x0002cb0000067ab9 */ /* 0x000fe20000000800 */
[----:B------:R-:W-:Y:S02]  /*0920*/  UIADD3 UR5, -UR44, URZ, URZ ;  /* 0x0000003f2c057290 */ /* 0x000fe4000fffe13f */
[----:B------:R-:W-:Y:S01]  /*0930*/  ISETP.LE.AND P0, PT, RZ, UR44, PT ;  /* 0x0000002cff007c0c */ /* 0x000fe2000bf03270 */
[----:B------:R-:W-:Y:S02]  /*0940*/  UIADD3 UR4, UR4, UR6, URZ ;  /* 0x0000000604047290 */ /* 0x000fe4000fffe03f */
[----:B------:R-:W-:-:S10]  /*0950*/  UIMAD UR43, UR43, UR5, UR7 ;  /* 0x000000052b2b72a4 */ /* 0x000fd4000f8e0207 */
[----:B------:R-:W-:Y:S05]  /*0960*/  @!P0 BRA `(.L_x_2548) ;  /* 0x000000e000448947 */ /* 0x000fea0003800000 */
[----:B------:R-:W1:Y:S01]  /*0970*/  LDC R0, c[0x0][0x280] ;  /* 0x0000a000ff007b82 */ /* 0x000e620000000800 */
[----:B------:R-:W-:Y:S01]  /*0980*/  USHF.L.U32 UR42, UR4, 0x7, URZ ;  /* 0x00000007042a7899 */ /* 0x000fe2000800063f */
[----:B------:R-:W-:Y:S02]  /*0990*/  PLOP3.LUT P0, PT, PT, PT, PT, 0x80, 0x0 ;  /* 0x000000000000781c */ /* 0x000fe40003f0f070 */
[----:B------:R-:W-:Y:S01]  /*09a0*/  CS2R R150, SRZ ;  /* 0x0000000000967805 */ /* 0x000fe2000001ff00 */
[----:B------:R-:W-:Y:S01]  /*09b0*/  ULDC UR4, c[0x0][0x74c] ;  /* 0x0001d30000047ab9 */ /* 0x000fe20000000800 */
[----:B------:R-:W-:Y:S02]  /*09c0*/  CS2R R148, SRZ ;  /* 0x0000000000947805 */ /* 0x000fe4000001ff00 */
[----:B------:R-:W-:Y:S02]  /*09d0*/  CS2R R146, SRZ ;  /* 0x0000000000927805 */ /* 0x000fe4000001ff00 */
[----:B------:R-:W-:Y:S01]  /*09e0*/  CS2R R144, SRZ ;  /* 0x0000000000907805 */ /* 0x000fe2000001ff00 */
[----:B------:R-:W1:Y:S01]  /*09f0*/  LDC R3, c[0x0][0x290] ;  /* 0x0000a400ff037b82 */ /* 0x000e620000000800 */
        /* <DEDUP_REMOVED lines=23> */
[----:B-1----:R-:W-:Y:S01]  /*0b70*/  IADD3 R2, -R3, UR42, R0 ;  /* 0x0000002a03027c10 */ /* 0x002fe2000fffe100 */
[----:B------:R-:W-:Y:S01]  /*0b80*/  VIADD R0, R0, 0x5f ;  /* 0x0000005f00007836 */ /* 0x000fe20000000000 */
[----:B------:R-:W-:-:S02]  /*0b90*/  CS2R R160, SRZ ;  /* 0x0000000000a07805 */ /* 0x000fc4000001ff00 */
[----:B------:R-:W-:Y:S02]  /*0ba0*/  CS2R R158, SRZ ;  /* 0x00000000009e7805 */ /* 0x000fe4000001ff00 */
[----:B------:R-:W-:Y:S01]  /*0bb0*/  CS2R R156, SRZ ;  /* 0x00000000009c7805 */ /* 0x000fe2000001ff00 */
[----:B------:R-:W-:Y:S01]  /*0bc0*/  VIADD R2, R2, -UR4 ;  /* 0x8000000402027c36 */ /* 0x000fe20008000000 */
[----:B------:R-:W-:Y:S01]  /*0bd0*/  CS2R R154, SRZ ;  /* 0x00000000009a7805 */ /* 0x000fe2000001ff00 */
[----:B------:R-:W-:Y:S01]  /*0be0*/  IMAD.HI R0, R0, 0x2aaaaaab, RZ ;  /* 0x2aaaaaab00007827 */ /* 0x000fe200078e02ff */
[----:B------:R-:W-:-:S03]  /*0bf0*/  CS2R R152, SRZ ;  /* 0x0000000000987805 */ /* 0x000fc6000001ff00 */
[----:B------:R-:W-:Y:S01]  /*0c00*/  IMAD.HI R2, R2, 0x2aaaaaab, RZ ;  /* 0x2aaaaaab02027827 */ /* 0x000fe200078e02ff */
[----:B------:R-:W-:-:S04]  /*0c10*/  SHF.R.U32.HI R3, RZ, 0x1f, R0 ;  /* 0x0000001fff037819 */ /* 0x000fc80000011600 */
[----:B------:R-:W-:Y:S02]  /*0c20*/  SHF.R.U32.HI R5, RZ, 0x1f, R2 ;  /* 0x0000001fff057819 */ /* 0x000fe40000011602 */
[----:B------:R-:W-:Y:S02]  /*0c30*/  LEA.HI.SX32 R4, R0, R3, 0x1c ;  /* 0x0000000300047211 */ /* 0x000fe400078fe2ff */
[----:B------:R-:W-:-:S03]  /*0c40*/  LEA.HI.SX32 R5, R2, R5, 0x1c ;  /* 0x0000000502057211 */ /* 0x000fc600078fe2ff */
[----:B------:R1:W-:Y:S01]  /*0c50*/  STL [R1+0x2c], R4 ;  /* 0x00002c0401007387 */ /* 0x0003e20000100800 */
[----:B------:R-:W-:-:S04]  /*0c60*/  VIMNMX R16, RZ, R5, !PT ;  /* 0x00000005ff107248 */ /* 0x000fc80007fe0100 */
[----:B------:R-:W-:-:S13]  /*0c70*/  ISETP.GT.AND P1, PT, R4, R16, PT ;  /* 0x000000100400720c */ /* 0x000fda0003f24270 */
[----:B-1----:R-:W-:Y:S05]  /*0c80*/  @!P1 BRA `(.L_x_2549) ;  /* 0x0000009000009947 */ /* 0x002fea0003800000 */
[----:B------:R-:W1:Y:S01]  /*0c90*/  S2R R4, SR_TID.X ;  /* 0x0000000000047919 */ /* 0x000e620000002100 */
[----:B------:R-:W-:-:S04]  /*0ca0*/  MOV R0, RZ ;  /* 0x000000ff00007202 */ /* 0x000fc80000000f00 */
[----:B------:R-:W-:Y:S02]  /*0cb0*/  LOP3.LUT P0, RZ, R0, 0x3ff, RZ, 0xc0, !PT ;  /* 0x000003ff00ff7812 */ /* 0x000fe4000780c0ff */
[----:B-1----:R-:W-:-:S11]  /*0cc0*/  IADD3 R18, R4, -0x80, RZ ;  /* 0xffffff8004127810 */ /* 0x002fd60007ffe0ff */
        /* <DEDUP_REMOVED lines=17> */
.L_x_2551:
        /* <DEDUP_REMOVED lines=15> */
.L_x_2550:
        /* <DEDUP_REMOVED lines=22> */
.L_x_2553:
[----:B------:R-:W1:Y:S01]  /*1030*/  LDC.64 R2, c[0x4][R2] ;  /* 0x0100000002027b82 */ /* 0x000e620000000a00 */
[----:B------:R-:W-:Y:S01]  /*1040*/  ULDC.64 UR4, c[0x4][0x90] ;  /* 0x0100240000047ab9 */ /* 0x000fe20000000a00 */
[----:B------:R-:W-:Y:S01]  /*1050*/  ULDC.64 UR6, c[0x4][0x30] ;  /* 0x01000c0000067ab9 */ /* 0x000fe20000000a00 */
[----:B------:R-:W-:Y:S01]  /*1060*/  IMAD.U32 R4, RZ, RZ, UR4 ;  /* 0x00000004ff047e24 */ /* 0x000fe2000f8e00ff */
[----:B------:R-:W-:Y:S01]  /*1070*/  MOV R5, UR5 ;  /* 0x0000000500057c02 */ /* 0x000fe20008000f00 */
[----:B------:R-:W-:Y:S01]  /*1080*/  ULDC.64 UR4, c[0x4][0x98] ;  /* 0x0100260000047ab9 */ /* 0x000fe20000000a00 */
[----:B------:R-:W-:Y:S01]  /*1090*/  MOV R10, UR6 ;  /* 0x00000006000a7c02 */ /* 0x000fe20008000f00 */
[----:B------:R-:W-:Y:S01]  /*10a0*/  IMAD.U32 R6, RZ, RZ, UR4 ;  /* 0x00000004ff067e24 */ /* 0x000fe2000f8e00ff */
[----:B------:R-:W-:Y:S01]  /*10b0*/  MOV R12, 0x1 ;  /* 0x00000001000c7802 */ /* 0x000fe20000000f00 */
[----:B------:R-:W-:Y:S02]  /*10c0*/  IMAD.U32 R7, RZ, RZ, UR5 ;  /* 0x00000005ff077e24 */ /* 0x000fe4000f8e00ff */
[----:B------:R-:W-:-:S02]  /*10d0*/  IMAD.U32 R11, RZ, RZ, UR7 ;  /* 0x00000007ff0b7e24 */ /* 0x000fc4000f8e00ff */
[----:B------:R-:W-:Y:S02]  /*10e0*/  IMAD.MOV.U32 R8, RZ, RZ, 0x70 ;  /* 0x00000070ff087424 */ /* 0x000fe400078e00ff */
[----:B------:R-:W-:-:S07]  /*10f0*/  IMAD.MOV.U32 R13, RZ, RZ, RZ ;  /* 0x000000ffff0d7224 */ /* 0x000fce00078e00ff */
[----:B------:R-:W-:-:S07]  /*1100*/  LEPC R20, `(.L_x_2552) ;  /* 0x000000001014794e */ /* 0x000fce0000000000 */
[----:B-1----:R-:W-:Y:S05]  /*1110*/  CALL.ABS.NOINC R2 ;  /* 0x0000000002007343 */ /* 0x002fea0003c00000 */
.L_x_2552:
[----:B------:R-:W-:Y:S01]  /*1120*/  SHF.R.S32.HI R7, RZ, 0x1f, R18 ;  /* 0x0000001fff077819 */ /* 0x000fe20000011412 */
[----:B------:R-:W-:-:S03]  /*1130*/  UMOV UR4, 0xffffffff ;  /* 0xffffffff00047882 */ /* 0x000fc60000000000 */
[----:B------:R-:W-:-:S04]  /*1140*/  LEA.HI R0, R7, R18, RZ, 0x7 ;  /* 0x0000001207007211 */ /* 0x000fc800078f38ff */
[----:B------:R-:W-:Y:S01]  /*1150*/  SHF.R.S32.HI R13, RZ, 0x7, R0 ;  /* 0x00000007ff0d7819 */ /* 0x000fe20000011400 */
[----:B------:R-:W-:Y:S06]  /*1160*/  BRA.DIV UR4, `(.L_x_2554) ;  /* 0x000000da044c7947 */ /* 0x000fec000b800000 */
[----:B------:R1:W2:Y:S02]  /*1170*/  SHFL.IDX PT, R14, R13, RZ, 0x1f ;  /* 0x00001fff0d0e7589 */ /* 0x0002a400000e0000 */
.L_x_2675:
[----:B------:R-:W-:Y:S01]  /*1180*/  SHF.L.U32 R2, RZ, 0x1f, RZ ;  /* 0x0000001fff027819 */ /* 0x000fe200000006ff */
[----:B------:R-:W3:Y:S01]  /*1190*/  LDC R10, c[0x0][0x280] ;  /* 0x0000a000ff0a7b82 */ /* 0x000ee20000000800 */
[----:B------:R-:W-:Y:S01]  /*11a0*/  IMAD.SHL.U32 R3, R18, 0x40, RZ ;  /* 0x0000004012037824 */ /* 0x000fe200078e00ff */
[CC--:B------:R-:W-:Y:S02]  /*11b0*/  LEA.HI R8, R7.reuse, R18.reuse, RZ, 0x5 ;  /* 0x0000001207087211 */ /* 0x0c0fe400078f28ff */
[----:B------:R-:W-:Y:S01]  /*11c0*/  LEA.HI R5, R7, R18, RZ, 0x4 ;  /* 0x0000001207057211 */ /* 0x000fe200078f20ff */
[----:B------:R-:W4:Y:S03]  /*11d0*/  SYNCS.PHASECHK.TRANS64.TRYWAIT P0, [R17+URZ+0x26800], R2 ;  /* 0x02680002110075a7 */ /* 0x000f26000800017f */
[----:B------:R-:W1:Y:S01]  /*11e0*/  LDC R11, c[0x0][0x290] ;  /* 0x0000a400ff0b7b82 */ /* 0x000e620000000800 */
[----:B----4-:R-:W-:Y:S05]  /*11f0*/  @P0 BRA `(.L_x_2555) ;  /* 0x0000000000080947 */ /* 0x010fea0003800000 */
[----:B------:R-:W4:Y:S02]  /*1200*/  SYNCS.PHASECHK.TRANS64.TRYWAIT P0, [R17+URZ+0x26800], R2 ;  /* 0x02680002110075a7 */ /* 0x000f24000800017f */
[----:B----4-:R-:W-:Y:S05]  /*1210*/  @!P0 BRA `(.L_x_2556) ;  /* 0x000000d8003c8947 */ /* 0x010fea0003800000 */
.L_x_2555:
[----:B----4-:R-:W-:Y:S01]  /*1220*/  SHF.R.S32.HI R2, RZ, 0x5, R8 ;  /* 0x00000005ff027819 */ /* 0x010fe20000011408 */
[----:B------:R-:W-:Y:S01]  /*1230*/  ULDC UR4, c[0x0][0x74c] ;  /* 0x0001d30000047ab9 */ /* 0x000fe20000000800 */
[----:B------:R-:W-:Y:S02]  /*1240*/  SHF.R.S32.HI R6, RZ, 0x4, R5 ;  /* 0x00000004ff067819 */ /* 0x000fe40000011405 */
[----:B------:R-:W-:Y:S01]  /*1250*/  LOP3.LUT R3, R3, 0x1c0, RZ, 0xc0, !PT ;  /* 0x000001c003037812 */ /* 0x000fe200078ec0ff */
[----:B------:R-:W-:Y:S01]  /*1260*/  IMAD.SHL.U32 R4, R2, 0x10, RZ ;  /* 0x0000001002047824 */ /* 0x000fe200078e00ff */
[----:B------:R-:W-:Y:S02]  /*1270*/  LEA.HI R9, R5, R6, RZ, 0x1 ;  /* 0x0000000605097211 */ /* 0x000fe400078f08ff */
[----:B------:R-:W-:Y:S02]  /*1280*/  LEA.HI R2, R7, R18, RZ, 0x3 ;  /* 0x0000001207027211 */ /* 0x000fe400078f18ff */
[----:B------:R-:W-:-:S02]  /*1290*/  LOP3.LUT R5, R3, 0x30, R4, 0xf8, !PT ;  /* 0x0000003003057812 */ /* 0x000fc400078ef804 */
[----:B------:R-:W-:Y:S02]  /*12a0*/  LOP3.LUT R9, R9, 0x7ffffe, RZ, 0xc0, !PT ;  /* 0x007ffffe09097812 */ /* 0x000fe400078ec0ff */
[----:B------:R-:W-:Y:S02]  /*12b0*/  LOP3.LUT R4, R5, 0x8, R2, 0xf8, !PT ;  /* 0x0000000805047812 */ /* 0x000fe400078ef802 */
[----:B--2---:R-:W-:Y:S02]  /*12c0*/  LEA.HI R2, R14, R14, RZ, 0x1 ;  /* 0x0000000e0e027211 */ /* 0x004fe400078f08ff */
[----:B------:R-:W-:Y:S02]  /*12d0*/  IADD3 R6, R6, -R9, RZ ;  /* 0x8000000906067210 */ /* 0x000fe40007ffe0ff */
[----:B------:R-:W-:Y:S02]  /*12e0*/  LOP3.LUT R5, R2, 0xfffffffe, RZ, 0xc0, !PT ;  /* 0xfffffffe02057812 */ /* 0x000fe400078ec0ff */
[----:B------:R-:W-:Y:S01]  /*12f0*/  SHF.R.U32.HI R3, RZ, 0x3, R3 ;  /* 0x00000003ff037819 */ /* 0x000fe20000011603 */
[----:B------:R-:W-:Y:S01]  /*1300*/  IMAD R6, R13, 0xc, R6 ;  /* 0x0000000c0d067824 */ /* 0x000fe200078e0206 */
[----:B---3--:R-:W-:Y:S01]  /*1310*/  IADD3 R10, R10, 0x7f, RZ ;  /* 0x0000007f0a0a7810 */ /* 0x008fe20007ffe0ff */
[----:B------:R-:W-:Y:S01]  /*1320*/  IMAD.IADD R5, R14, 0x1, -R5 ;  /* 0x000000010e057824 */ /* 0x000fe200078e0a05 */
[----:B------:R-:W-:Y:S01]  /*1330*/  LOP3.LUT R3, R4, R3, RZ, 0x3c, !PT ;  /* 0x0000000304037212 */ /* 0x000fe200078e3cff */
[----:B------:R-:W2:Y:S01]  /*1340*/  LDL R14, [R1+0x2c] ;  /* 0x00002c00010e7983 */ /* 0x000ea20000100800 */
[----:B-1----:R-:W-:-:S03]  /*1350*/  IADD3 R10, -R11, UR42, R10 ;  /* 0x0000002a0b0a7c10 */ /* 0x002fc6000fffe10a */
[----:B------:R-:W-:Y:S01]  /*1360*/  IMAD.U32 R2, R6, 0x200, R3 ;  /* 0x0000020006027824 */ /* 0x000fe200078e0003 */
[----:B------:R-:W-:Y:S01]  /*1370*/  LOP3.LUT R3, R0, 0xffffff80, RZ, 0xc0, !PT ;  /* 0xffffff8000037812 */ /* 0x000fe200078ec0ff */
[----:B------:R-:W-:-:S04]  /*1380*/  VIADD R10, R10, -UR4 ;  /* 0x800000040a0a7c36 */ /* 0x000fc80008000000 */
[----:B------:R-:W-:-:S04]  /*1390*/  IMAD.HI R10, R10, 0x2aaaaaab, RZ ;  /* 0x2aaaaaab0a0a7827 */ /* 0x000fc800078e02ff */
[----:B------:R-:W-:Y:S01]  /*13a0*/  IMAD.IADD R6, R18, 0x1, -R3 ;  /* 0x0000000112067824 */ /* 0x000fe200078e0a03 */
[----:B------:R-:W-:-:S04]  /*13b0*/  SHF.R.U32.HI R9, RZ, 0x1f, R10 ;  /* 0x0000001fff097819 */ /* 0x000fc8000001160a */
[--C-:B------:R-:W-:Y:S02]  /*13c0*/  SHF.R.S32.HI R12, RZ, 0x1f, R6.reuse ;  /* 0x0000001fff0c7819 */ /* 0x100fe40000011406 */
[----:B------:R-:W-:Y:S02]  /*13d0*/  LEA.HI.SX32 R9, R10, R9, 0x1c ;  /* 0x000000090a097211 */ /* 0x000fe400078fe2ff */
[----:B------:R-:W-:Y:S01]  /*13e0*/  LEA.HI R10, R12, R6, RZ, 0x2 ;  /* 0x000000060c0a7211 */ /* 0x000fe200078f10ff */
[----:B------:R1:W-:Y:S04]  /*13f0*/  STL [R1+0x18], R2 ;  /* 0x0000180201007387 */ /* 0x0003e80000100800 */
[----:B------:R3:W-:Y:S04]  /*1400*/  STL [R1+0x1c], R12 ;  /* 0x00001c0c01007387 */ /* 0x0007e80000100800 */
[----:B------:R3:W-:Y:S01]  /*1410*/  STL [R1+0x10], R10 ;  /* 0x0000100a01007387 */ /* 0x0007e20000100800 */
[----:B-1----:R-:W-:Y:S01]  /*1420*/  IMAD R2, R13, 0x300, R6 ;  /* 0x000003000d027824 */ /* 0x002fe200078e0206 */
[----:B------:R-:W-:-:S04]  /*1430*/  LOP3.LUT R3, R10, 0xfffffffc, RZ, 0xc0, !PT ;  /* 0xfffffffc0a037812 */ /* 0x000fc800078ec0ff */
[----:B------:R-:W-:Y:S01]  /*1440*/  SHF.L.U32 R2, R2, 0x2, RZ ;  /* 0x0000000202027819 */ /* 0x000fe200000006ff */
[----:B------:R-:W-:Y:S01]  /*1450*/  IMAD.MOV.U32 R4, RZ, RZ, RZ ;  /* 0x000000ffff047224 */ /* 0x000fe200078e00ff */
        /* <DEDUP_REMOVED lines=33> */
[----:B------:R-:W-:Y:S02]  /*1670*/  IMAD R2, R2, 0x4, R17 ;  /* 0x0000000402027824 */ /* 0x000fe400078e0211 */
[----:B------:R-:W-:Y:S01]  /*1680*/  IMAD.IADD R3, R6, 0x1, -R3 ;  /* 0x0000000106037824 */ /* 0x000fe200078e0a03 */
[----:B--2---:R-:W-:-:S04]  /*1690*/  VIADDMNMX R237, R9, 0x1, R14, PT ;  /* 0x0000000109ed7846 */ /* 0x004fc8000380010e */
[----:B------:R-:W-:-:S13]  /*16a0*/  ISETP.GE.AND P0, PT, R16, R237, PT ;  /* 0x000000ed1000720c */ /* 0x000fda0003f06270 */
[----:B---3--:R-:W-:Y:S05]  /*16b0*/  @P0 BRA `(.L_x_2557) ;  /* 0x0000004000740947 */ /* 0x008fea0003800000 */
[----:B------:R-:W-:Y:S01]  /*16c0*/  LOP3.LUT R9, R8, 0xffffffe0, RZ, 0xc0, !PT ;  /* 0xffffffe008097812 */ /* 0x000fe200078ec0ff */
[----:B------:R-:W-:Y:S01]  /*16d0*/  VIADD R11, R11, -UR42 ;  /* 0x8000002a0b0b7c36 */ /* 0x000fe20008000000 */
[----:B------:R-:W-:Y:S01]  /*16e0*/  LEA.HI R6, R12, R6, RZ, 0x5 ;  /* 0x000000060c067211 */ /* 0x000fe200078f28ff */
[----:B------:R-:W-:Y:S01]  /*16f0*/  IMAD.MOV.U32 R151, RZ, RZ, RZ ;  /* 0x000000ffff977224 */ /* 0x000fe200078e00ff */
[----:B------:R-:W-:Y:S02]  /*1700*/  IADD3 R9, R18, -R9, RZ ;  /* 0x8000000912097210 */ /* 0x000fe40007ffe0ff */
[----:B------:R-:W-:Y:S02]  /*1710*/  LEA.HI R4, R13, R13, RZ, 0x1 ;  /* 0x0000000d0d047211 */ /* 0x000fe400078f08ff */
        /* <DEDUP_REMOVED lines=12> */
[----:B------:R-:W-:Y:S02]  /*17e0*/  LOP3.LUT R13, R6, 0xfffffffc, RZ, 0xc0, !PT ;  /* 0xfffffffc060d7812 */ /* 0x000fe400078ec0ff */
        /* <DEDUP_REMOVED lines=38> */
.L_x_2568:
[----:B-1-3--:R-:W2:Y:S01]  /*1a50*/  LDL R8, [R1+0xc] ;  /* 0x00000c0001087983 */ /* 0x00aea20000100800 */
[----:B------:R-:W-:Y:S05]  /*1a60*/  YIELD ;  /* 0x0000000000007946 */ /* 0x000fea0003800000 */
[----:B--2---:R-:W-:-:S04]  /*1a70*/  LOP3.LUT R8, R8, 0x1, RZ, 0xfc, !PT ;  /* 0x0000000108087812 */ /* 0x004fc800078efcff */
[----:B------:R-:W-:-:S13]  /*1a80*/  ISETP.NE.AND P0, PT, R8, 0x3, PT ;  /* 0x000000030800780c */ /* 0x000fda0003f05270 */
[----:B------:R-:W-:Y:S05]  /*1a90*/  @!P0 BRA `(.L_x_2558) ;  /* 0x0000000000048947 */ /* 0x000fea0003800000 */
[----:B------:R-:W-:Y:S01]  /*1aa0*/  BPT.TRAP 0x1 ;  /* 0x000000040000795c */ /* 0x000fe20000300000 */
.L_x_2558:
[----:B------:R-:W-:Y:S02]  /*1ab0*/  LEA R8, R0, R17, 0x3 ;  /* 0x0000001100087211 */ /* 0x000fe400078e18ff */
[----:B------:R-:W-:-:S04]  /*1ac0*/  SHF.L.U32 R21, R4, 0x1f, RZ ;  /* 0x0000001f04157819 */ /* 0x000fc800000006ff */
[----:B------:R1:W2:Y:S01]  /*1ad0*/  SYNCS.PHASECHK.TRANS64.TRYWAIT P1, [R8+URZ+0x26810], R21 ;  /* 0x02681015080075a7 */ /* 0x0002a2000802017f */
[----:B------:R-:W-:Y:S05]  /*1ae0*/  @!P0 BRA `(.L_x_2559) ;  /* 0x0000000000048947 */ /* 0x000fea0003800000 */
[----:B------:R-:W-:Y:S01]  /*1af0*/  BPT.TRAP 0x1 ;  /* 0x000000040000795c */ /* 0x000fe20000300000 */
.L_x_2559:
[----:B------:R-:W-:-:S05]  /*1b00*/  VIADD R9, R17, 0xe000 ;  /* 0x0000e00011097836 */ /* 0x000fca0000000000 */
[----:B------:R-:W-:-:S04]  /*1b10*/  SHF.R.U32.HI R9, RZ, 0x4, R9 ;  /* 0x00000004ff097819 */ /* 0x000fc80000011609 */
[----:B------:R-:W-:Y:S01]  /*1b20*/  LOP3.LUT R9, R9, 0x3fff, RZ, 0xc0, !PT ;  /* 0x00003fff09097812 */ /* 0x000fe200078ec0ff */
[----:B--2---:R-:W-:Y:S06]  /*1b30*/  @P1 BRA `(.L_x_2560) ;  /* 0x0000000000081947 */ /* 0x004fec0003800000 */
[----:B------:R-:W2:Y:S02]  /*1b40*/  SYNCS.PHASECHK.TRANS64.TRYWAIT P1, [R8+URZ+0x26810], R21 ;  /* 0x02681015080075a7 */ /* 0x000ea4000802017f */
[----:B--2---:R-:W-:Y:S05]  /*1b50*/  @!P1 BRA `(.L_x_2561) ;  /* 0x000000d000009947 */ /* 0x004fea0003800000 */
.L_x_2560:
        /* <DEDUP_REMOVED lines=58> */
.L_x_2562:
[----:B------:R1:W1:Y:S01]  /*1f00*/  SYNCS.PHASECHK.TRANS64.TRYWAIT P1, [R8+URZ+0x26830], R21 ;  /* 0x02683015080075a7 */ /* 0x000262000802017f */
[----:B------:R-:W-:Y:S05]  /*1f10*/  @!P0 BRA `(.L_x_2563) ;  /* 0x0000000000048947 */ /* 0x000fea0003800000 */
[----:B------:R-:W-:Y:S01]  /*1f20*/  BPT.TRAP 0x1 ;  /* 0x000000040000795c */ /* 0x000fe20000300000 */
.L_x_2563:
[----:B------:R-:W-:-:S05]  /*1f30*/  VIADD R12, R17, 0x14000 ;  /* 0x00014000110c7836 */ /* 0x000fca0000000000 */
[----:B------:R-:W-:-:S04]  /*1f40*/  SHF.R.U32.HI R12, RZ, 0x4, R12 ;  /* 0x00000004ff0c7819 */ /* 0x000fc8000001160c */
[----:B------:R-:W-:-:S04]  /*1f50*/  LOP3.LUT R12, R12, 0x3fff, RZ, 0xc0, !PT ;  /* 0x00003fff0c0c7812 */ /* 0x000fc800078ec0ff */
[----:B------:R-:W-:Y:S01]  /*1f60*/  LOP3.LUT R19, R12, 0x10000, RZ, 0xfc, !PT ;  /* 0x000100000c137812 */ /* 0x000fe200078efcff */
[----:B-1----:R-:W-:Y:S06]  /*1f70*/  @P1 BRA `(.L_x_2564) ;  /* 0x0000000000081947 */ /* 0x002fec0003800000 */
[----:B------:R-:W1:Y:S02]  /*1f80*/  SYNCS.PHASECHK.TRANS64.TRYWAIT P1, [R8+URZ+0x26830], R21 ;  /* 0x02683015080075a7 */ /* 0x000e64000802017f */
[----:B-1----:R-:W-:Y:S05]  /*1f90*/  @!P1 BRA `(.L_x_2565) ;  /* 0x000000cc00049947 */ /* 0x002fea0003800000 */
.L_x_2564:
        /* <DEDUP_REMOVED lines=41> */
[----:B------:R-:W-:Y:S01]  /*2230*/  FMUL.FTZ R191, R113, UR10 ;  /* 0x0000000a71bf7c20 */ /* 0x000fe20008410000 */
[----:B-1----:R-:W-:Y:S01]  /*2240*/  IMAD R92, R16, -0x60, R93 ;  /* 0xffffffa0105c7824 */ /* 0x002fe200078e025d */
[----:B------:R-:W1:Y:S01]  /*2250*/  MUFU.TANH R18, R18 ;  /* 0x0000001200127308 */ /* 0x000e620000002400 */
[----:B------:R-:W-:Y:S01]  /*2260*/  FMUL.FTZ R80, R87, UR10 ;  /* 0x0000000a57507c20 */ /* 0x000fe20008410000 */
[----:B--2---:R-:W-:Y:S01]  /*2270*/  FMUL.FTZ R21, R76, UR10 ;  /* 0x0000000a4c157c20 */ /* 0x004fe20008410000 */
        /* <DEDUP_REMOVED lines=8> */
[----:B---3--:R-:W3:Y:S01]  /*2300*/  SHFL.IDX PT, R104, R15, R6, 0x1f ;  /* 0x00001f060f687589 */ /* 0x008ee200000e0000 */
[C---:B------:R-:W-:Y:S01]  /*2310*/  SEL R103, R92.reuse, 0x60, P2 ;  /* 0x000000605c677807 */ /* 0x040fe20001000000 */
[----:B------:R-:W-:Y:S01]  /*2320*/  FMUL.FTZ R84, R91, UR10 ;  /* 0x0000000a5b547c20 */ /* 0x000fe20008410000 */
[----:B------:R-:W-:Y:S01]  /*2330*/  IADD3 R193, R92, 0x8, RZ ;  /* 0x000000085cc17810 */ /* 0x000fe20007ffe0ff */
[----:B------:R-:W-:Y:S01]  /*2340*/  FMUL.FTZ R91, R98, UR10 ;  /* 0x0000000a625b7c20 */ /* 0x000fe20008410000 */
[----:B------:R-:W4:Y:S01]  /*2350*/  MUFU.TANH R74, R74 ;  /* 0x0000004a004a7308 */ /* 0x000f220000002400 */
[C---:B------:R-:W-:Y:S01]  /*2360*/  ISETP.GT.AND P6, PT, R103.reuse, RZ, PT ;  /* 0x000000ff6700720c */ /* 0x040fe20003fc4270 */
        /* <DEDUP_REMOVED lines=181> */
[----:B------:R-:W-:Y:S01]  /*2ec0*/  SHFL.IDX PT, R232, R190, R118, 0x1f ;  /* 0x00001f76bee87589 */ /* 0x000fe200000e0000 */
[----:B------:R-:W-:Y:S01]  /*2ed0*/  ISETP.GT.AND P4, PT, R193, 0x59, PT ;  /* 0x00000059c100780c */ /* 0x000fe20003f84270 */
[----:B------:R-:W-:-:S04]  /*2ee0*/  FMUL.FTZ R193, R116, UR10 ;  /* 0x0000000a74c17c20 */ /* 0x000fc80008410000 */
[----:B------:R-:W-:Y:S08]  /*2ef0*/  MUFU.TANH R196, R196 ;  /* 0x000000c400c47308 */ /* 0x000ff00000002400 */
[----:B------:R-:W-:Y:S08]  /*2f00*/  MUFU.TANH R193, R193 ;  /* 0x000000c100c17308 */ /* 0x000ff00000002400 */
[----:B------:R-:W-:Y:S08]  /*2f10*/  MUFU.TANH R194, R194 ;  /* 0x000000c200c27308 */ /* 0x000ff00000002400 */
[----:B------:R-:W-:Y:S08]  /*2f20*/  MUFU.TANH R201, R201 ;  /* 0x000000c900c97308 */ /* 0x000ff00000002400 */
[----:B------:R-:W1:Y:S01]  /*2f30*/  MUFU.EX2 R104, R104 ;  /* 0x0000006800687308 */ /* 0x000e620000000800 */
        /* <DEDUP_REMOVED lines=12> */
[----:B-1----:R-:W-:Y:S01]  /*3000*/  FMUL.FTZ R195, R104, R195 ;  /* 0x000000c368c37220 */ /* 0x002fe20000410000 */
[----:B------:R-:W-:Y:S02]  /*3010*/  MUFU.EX2 R26, R26 ;  /* 0x0000001a001a7308 */ /* 0x000fe40000000800 */
[----:B------:R-:W1:Y:S04]  /*3020*/  SHFL.IDX PT, R24, R15, R192, 0x1f ;  /* 0x00001fc00f187589 */ /* 0x000e6800000e0000 */
[----:B------:R-:W3:Y:S04]  /*3030*/  SHFL.IDX PT, R227, R15, R199, 0x1f ;  /* 0x00001fc70fe37589 */ /* 0x000ee800000e0000 */
[----:B------:R-:W4:Y:S04]  /*3040*/  SHFL.IDX PT, R234, R190, R192, 0x1f ;  /* 0x00001fc0beea7589 */ /* 0x000f2800000e0000 */
[----:B------:R-:W5:Y:S01]  /*3050*/  SHFL.IDX PT, R233, R190, R199, 0x1f ;  /* 0x00001fc7bee97589 */ /* 0x000f6200000e0000 */
[--C-:B--2---:R-:W-:Y:S01]  /*3060*/  FFMA.FTZ R92, R92, UR4, -R229.reuse ;  /* 0x000000045c5c7c23 */ /* 0x104fe200080108e5 */
[----:B------:R-:W-:Y:S01]  /*3070*/  FFMA.FTZ R207, R207, UR4, -R229 ;  /* 0x00000004cfcf7c23 */ /* 0x000fe200080108e5 */
[--C-:B------:R-:W-:Y:S01]  /*3080*/  FFMA.FTZ R229, R206, UR4, -R225.reuse ;  /* 0x00000004cee57c23 */ /* 0x100fe200080108e1 */
[----:B------:R-:W-:Y:S01]  /*3090*/  FFMA.FTZ R206, R223, UR4, -R225 ;  /* 0x00000004dfce7c23 */ /* 0x000fe200080108e1 */
[----:B------:R-:W-:Y:S01]  /*30a0*/  FMUL.FTZ R195, R19, R195 ;  /* 0x000000c313c37220 */ /* 0x000fe20000410000 */
[----:B------:R-:W-:Y:S01]  /*30b0*/  FADD.FTZ R29, R29, -R232 ;  /* 0x800000e81d1d7221 */ /* 0x000fe20000010000 */
        /* <DEDUP_REMOVED lines=9> */
[----:B------:R-:W-:Y:S02]  /*3150*/  MUFU.EX2 R19, R224 ;  /* 0x000000e000137308 */ /* 0x000fe40000000800 */
[----:B------:R-:W1:Y:S04]  /*3160*/  SHFL.IDX PT, R225, R14, R197, 0x1f ;  /* 0x00001fc50ee17589 */ /* 0x000e6800000e0000 */
[----:B------:R-:W1:Y:S02]  /*3170*/  SHFL.IDX PT, R226, R15, R198, 0x1f ;  /* 0x00001fc60fe27589 */ /* 0x000e6400000e0000 */
[----:B------:R-:W1:Y:S02]  /*3180*/  MUFU.EX2 R94, R94 ;  /* 0x0000005e005e7308 */ /* 0x000e640000000800 */
[----:B------:R-:W1:Y:S01]  /*3190*/  SHFL.IDX PT, R15, R14, R192, 0x1f ;  /* 0x00001fc00e0f7589 */ /* 0x000e6200000e0000 */
[----:B------:R-:W-:Y:S01]  /*31a0*/  FADD.FTZ R232, R31, -R232 ;  /* 0x800000e81fe87221 */ /* 0x000fe20000010000 */
[----:B----4-:R-:W-:Y:S01]  /*31b0*/  FADD.FTZ R27, R27, -R234 ;  /* 0x800000ea1b1b7221 */ /* 0x010fe20000010000 */
[--C-:B-----5:R-:W-:Y:S01]  /*31c0*/  FADD.FTZ R32, R32, -R233.reuse ;  /* 0x800000e920207221 */ /* 0x120fe20000010000 */
[----:B------:R-:W-:Y:S01]  /*31d0*/  FADD.FTZ R34, R34, -R233 ;  /* 0x800000e922227221 */ /* 0x000fe20000010000 */
[----:B------:R-:W-:Y:S01]  /*31e0*/  FFMA.FTZ R76, -R76, R76, 1 ;  /* 0x3f8000004c4c7423 */ /* 0x000fe2000001014c */
[----:B------:R-:W-:Y:S01]  /*31f0*/  FFMA.FTZ R77, -R77, R77, 1 ;  /* 0x3f8000004d4d7423 */ /* 0x000fe2000001014d */
[----:B------:R-:W-:Y:S01]  /*3200*/  MUFU.EX2 R207, R207 ;  /* 0x000000cf00cf7308 */ /* 0x000fe20000000800 */
[--C-:B--2---:R-:W-:Y:S01]  /*3210*/  FFMA.FTZ R93, R93, UR4, -R231.reuse ;  /* 0x000000045d5d7c23 */ /* 0x104fe200080108e7 */
[----:B------:R-:W-:Y:S01]  /*3220*/  FFMA.FTZ R208, R208, UR4, -R231 ;  /* 0x00000004d0d07c23 */ /* 0x000fe200080108e7 */
[----:B------:R-:W-:Y:S01]  /*3230*/  FFMA.FTZ R231, R96, UR4, -R228 ;  /* 0x0000000460e77c23 */ /* 0x000fe200080108e4 */
[--C-:B---3--:R-:W-:Y:S01]  /*3240*/  FFMA.FTZ R97, R97, UR4, -R227.reuse ;  /* 0x0000000461617c23 */ /* 0x108fe200080108e3 */
[----:B------:R-:W-:Y:S01]  /*3250*/  FFMA.FTZ R203, R203, UR4, -R227 ;  /* 0x00000004cbcb7c23 */ /* 0x000fe200080108e3 */
[----:B------:R-:W2:Y:S01]  /*3260*/  SHFL.IDX PT, R228, R13, R192, 0x1f ;  /* 0x00001fc00de47589 */ /* 0x000ea200000e0000 */
[----:B------:R-:W-:Y:S01]  /*3270*/  FFMA.FTZ R80, -R80, R80, 1 ;  /* 0x3f80000050507423 */ /* 0x000fe20000010150 */
[--C-:B-1----:R-:W-:Y:S01]  /*3280*/  FFMA.FTZ R99, R99, UR4, -R225.reuse ;  /* 0x0000000463637c23 */ /* 0x102fe200080108e1 */
[----:B------:R-:W-:Y:S01]  /*3290*/  FFMA.FTZ R217, R217, UR4, -R225 ;  /* 0x00000004d9d97c23 */ /* 0x000fe200080108e1 */
[----:B------:R-:W1:Y:S01]  /*32a0*/  SHFL.IDX PT, R227, R13, R117, 0x1f ;  /* 0x00001f750de37589 */ /* 0x000e6200000e0000 */
[----:B------:R-:W-:Y:S01]  /*32b0*/  FFMA.FTZ R81, -R81, R81, 1 ;  /* 0x3f80000051517423 */ /* 0x000fe20000010151 */
[--C-:B------:R-:W-:Y:S01]  /*32c0*/  FFMA.FTZ R95, R95, UR4, -R226.reuse ;  /* 0x000000045f5f7c23 */ /* 0x100fe200080108e2 */
[----:B------:R-:W-:Y:S01]  /*32d0*/  FFMA.FTZ R205, R205, UR4, -R226 ;  /* 0x00000004cdcd7c23 */ /* 0x000fe200080108e2 */
[----:B------:R-:W3:Y:S01]  /*32e0*/  SHFL.IDX PT, R225, R13, R199, 0x1f ;  /* 0x00001fc70de17589 */ /* 0x000ee200000e0000 */
[----:B------:R-:W-:Y:S01]  /*32f0*/  FFMA.FTZ R82, -R82, R82, 1 ;  /* 0x3f80000052527423 */ /* 0x000fe20000010152 */
[--C-:B------:R-:W-:Y:S01]  /*3300*/  FFMA.FTZ R223, R98, UR4, -R15.reuse ;  /* 0x0000000462df7c23 */ /* 0x100fe2000801080f */
[----:B------:R-:W-:Y:S01]  /*3310*/  FFMA.FTZ R202, R202, UR4, -R15 ;  /* 0x00000004caca7c23 */ /* 0x000fe2000801080f */
[----:B------:R-:W4:Y:S01]  /*3320*/  SHFL.IDX PT, R226, R14, R199, 0x1f ;  /* 0x00001fc70ee27589 */ /* 0x000f2200000e0000 */
[----:B------:R5:W-:Y:S03]  /*3330*/  MUFU.EX2 R15, R229 ;  /* 0x000000e5000f7308 */ /* 0x000be60000000800 */
[----:B------:R-:W4:Y:S05]  /*3340*/  SHFL.IDX PT, R98, R14, R198, 0x1f ;  /* 0x00001fc60e627589 */ /* 0x000f2a00000e0000 */
[----:B------:R1:W-:Y:S01]  /*3350*/  MUFU.EX2 R96, R223 ;  /* 0x000000df00607308 */ /* 0x0003e20000000800 */
[----:B-----5:R5:W5:Y:S01]  /*3360*/  SHFL.IDX PT, R229, R14, R200, 0x1f ;  /* 0x00001fc80ee57589 */ /* 0x020b6200000e0000 */
[--C-:B--2---:R-:W-:Y:S01]  /*3370*/  FFMA.FTZ R102, R102, UR4, -R228.reuse ;  /* 0x0000000466667c23 */ /* 0x104fe200080108e4 */
[----:B------:R-:W-:Y:S01]  /*3380*/  FFMA.FTZ R216, R216, UR4, -R228 ;  /* 0x00000004d8d87c23 */ /* 0x000fe200080108e4 */
[----:B------:R-:W-:Y:S01]  /*3390*/  FSEL R228, R193, -INF , !P1 ;  /* 0xff800000c1e47808 */ /* 0x000fe20004800000 */
[--C-:B-1----:R-:W-:Y:S01]  /*33a0*/  FFMA.FTZ R103, R103, UR4, -R227.reuse ;  /* 0x0000000467677c23 */ /* 0x102fe200080108e3 */
[----:B------:R-:W-:Y:S01]  /*33b0*/  FFMA.FTZ R215, R215, UR4, -R227 ;  /* 0x00000004d7d77c23 */ /* 0x000fe200080108e3 */
[----:B------:R-:W1:Y:S01]  /*33c0*/  SHFL.IDX PT, R223, R13, R6, 0x1f ;  /* 0x00001f060ddf7589 */ /* 0x000e6200000e0000 */
[----:B------:R-:W2:Y:S01]  /*33d0*/  MUFU.EX2 R31, R219 ;  /* 0x000000db001f7308 */ /* 0x000ea20000000800 */
[--C-:B---3--:R-:W-:Y:S01]  /*33e0*/  FFMA.FTZ R220, R220, UR4, -R225.reuse ;  /* 0x00000004dcdc7c23 */ /* 0x108fe200080108e1 */
[----:B------:R-:W-:Y:S01]  /*33f0*/  FFMA.FTZ R212, R212, UR4, -R225 ;  /* 0x00000004d4d47c23 */ /* 0x000fe200080108e1 */
[----:B------:R-:W3:Y:S01]  /*3400*/  SHFL.IDX PT, R227, R13, R198, 0x1f ;  /* 0x00001fc60de37589 */ /* 0x000ee200000e0000 */
[----:B------:R-:W-:Y:S01]  /*3410*/  FSEL R225, R115, -INF , !P6 ;  /* 0xff80000073e17808 */ /* 0x000fe20007000000 */
[--C-:B----4-:R-:W-:Y:S01]  /*3420*/  FFMA.FTZ R230, R230, UR4, -R226.reuse ;  /* 0x00000004e6e67c23 */ /* 0x110fe200080108e2 */
[----:B------:R-:W-:-:S02]  /*3430*/  FFMA.FTZ R218, R218, UR4, -R226 ;  /* 0x00000004dada7c23 */ /* 0x000fc400080108e2 */
[----:B------:R-:W4:Y:S01]  /*3440*/  SHFL.IDX PT, R226, R13, R118, 0x1f ;  /* 0x00001f760de27589 */ /* 0x000f2200000e0000 */
[--C-:B------:R-:W-:Y:S01]  /*3450*/  FFMA.FTZ R100, R100, UR4, -R98.reuse ;  /* 0x0000000464647c23 */ /* 0x100fe20008010862 */
[----:B------:R-:W-:Y:S01]  /*3460*/  FFMA.FTZ R213, R213, UR4, -R98 ;  /* 0x00000004d5d57c23 */ /* 0x000fe20008010862 */
[----:B-----5:R5:W-:Y:S01]  /*3470*/  MUFU.EX2 R14, R231 ;  /* 0x000000e7000e7308 */ /* 0x020be20000000800 */
[--C-:B------:R-:W-:Y:S01]  /*3480*/  FFMA.FTZ R222, R222, UR4, -R229.reuse ;  /* 0x00000004dede7c23 */ /* 0x100fe200080108e5 */
[----:B------:R-:W-:Y:S01]  /*3490*/  FFMA.FTZ R210, R210, UR4, -R229 ;  /* 0x00000004d2d27c23 */ /* 0x000fe200080108e5 */
[----:B------:R-:W-:-:S05]  /*34a0*/  FSEL R229, R201, -INF , !P4 ;  /* 0xff800000c9e57808 */ /* 0x000fca0006000000 */
[----:B------:R2:W-:Y:S01]  /*34b0*/  MUFU.EX2 R98, R230 ;  /* 0x000000e600627308 */ /* 0x0005e20000000800 */
[----:B-----5:R-:W5:Y:S01]  /*34c0*/  SHFL.IDX PT, R231, R190, R117, 0x1f ;  /* 0x00001f75bee77589 */ /* 0x020f6200000e0000 */
[--C-:B-1----:R-:W-:Y:S01]  /*34d0*/  FFMA.FTZ R101, R101, UR4, -R223.reuse ;  /* 0x0000000465657c23 */ /* 0x102fe200080108df */
[----:B------:R-:W-:Y:S02]  /*34e0*/  FFMA.FTZ R214, R214, UR4, -R223 ;  /* 0x00000004d6d67c23 */ /* 0x000fe400080108df */
[----:B------:R-:W1:Y:S01]  /*34f0*/  SHFL.IDX PT, R223, R13, R197, 0x1f ;  /* 0x00001fc50ddf7589 */ /* 0x000e6200000e0000 */
[----:B---3--:R-:W-:Y:S02]  /*3500*/  FFMA.FTZ R228, R228, UR4, -R227 ;  /* 0x00000004e4e47c23 */ /* 0x008fe400080108e3 */
[----:B------:R-:W3:Y:S01]  /*3510*/  MUFU.EX2 R209, R209 ;  /* 0x000000d100d17308 */ /* 0x000ee20000000800 */
[----:B--2---:R-:W-:Y:S01]  /*3520*/  SHFL.IDX PT, R230, R190, R197, 0x1f ;  /* 0x00001fc5bee67589 */ /* 0x004fe200000e0000 */
[--C-:B----4-:R-:W-:Y:S01]  /*3530*/  FFMA.FTZ R235, R235, UR4, -R226.reuse ;  /* 0x00000004ebeb7c23 */ /* 0x110fe200080108e2 */
[----:B------:R-:W-:-:S02]  /*3540*/  FFMA.FTZ R211, R211, UR4, -R226 ;  /* 0x00000004d3d37c23 */ /* 0x000fc400080108e2 */
[----:B------:R2:W4:Y:S03]  /*3550*/  SHFL.IDX PT, R226, R13, R200, 0x1f ;  /* 0x00001fc80de27589 */ /* 0x00052600000e0000 */
[----:B------:R2:W-:Y:S01]  /*3560*/  MUFU.EX2 R12, R235 ;  /* 0x000000eb000c7308 */ /* 0x0005e20000000800 */
[----:B------:R-:W-:Y:S01]  /*3570*/  FFMA.FTZ R219, -R18, R18, 1 ;  /* 0x3f80000012db7423 */ /* 0x000fe20000010112 */
[--C-:B-----5:R-:W-:Y:S01]  /*3580*/  FADD.FTZ R28, R28, -R231.reuse ;  /* 0x800000e71c1c7221 */ /* 0x120fe20000010000 */
[----:B--2---:R-:W2:Y:S05]  /*3590*/  LDL R235, [R1+0x18] ;  /* 0x0000180001eb7983 */ /* 0x004eaa0000100800 */
[----:B------:R5:W-:Y:S01]  /*35a0*/  MUFU.EX2 R13, R222 ;  /* 0x000000de000d7308 */ /* 0x000be20000000800 */
[----:B------:R-:W-:Y:S01]  /*35b0*/  FADD.FTZ R30, R30, -R231 ;  /* 0x800000e71e1e7221 */ /* 0x000fe20000010000 */
[----:B------:R-:W-:-:S06]  /*35c0*/  FMUL.FTZ R32, R94, R32 ;  /* 0x000000205e207220 */ /* 0x000fcc0000410000 */
[----:B------:R-:W-:Y:S01]  /*35d0*/  MUFU.EX2 R93, R93 ;  /* 0x0000005d005d7308 */ /* 0x000fe20000000800 */
[----:B-----5:R-:W-:-:S05]  /*35e0*/  FSEL R222, R191, -INF , !P5 ;  /* 0xff800000bfde7808 */ /* 0x020fca0006800000 */
[--C-:B-1----:R-:W-:Y:S01]  /*35f0*/  FFMA.FTZ R222, R222, UR4, -R223.reuse ;  /* 0x00000004dede7c23 */ /* 0x102fe200080108df */
        /* <DEDUP_REMOVED lines=10> */
[----:B------:R-:W1:Y:S07]  /*36a0*/  SHFL.IDX PT, R190, R190, R200, 0x1f ;  /* 0x00001fc8bebe7589 */ /* 0x000e6e00000e0000 */
[----:B------:R-:W4:Y:S08]  /*36b0*/  MUFU.EX2 R18, R221 ;  /* 0x000000dd00127308 */ /* 0x000f300000000800 */
[----:B------:R-:W-:Y:S08]  /*36c0*/  MUFU.EX2 R202, R202 ;  /* 0x000000ca00ca7308 */ /* 0x000ff00000000800 */
[----:B------:R-:W-:Y:S01]  /*36d0*/  MUFU.EX2 R206, R206 ;  /* 0x000000ce00ce7308 */ /* 0x000fe20000000800 */
[--C-:B-1----:R-:W-:Y:S01]  /*36e0*/  FADD.FTZ R37, R37, -R190.reuse ;  /* 0x800000be25257221 */ /* 0x102fe20000010000 */
[----:B------:R-:W-:Y:S01]  /*36f0*/  FADD.FTZ R39, R39, -R190 ;  /* 0x800000be27277221 */ /* 0x000fe20000010000 */
        /* <DEDUP_REMOVED lines=12> */
[----:B---3--:R-:W-:Y:S01]  /*37c0*/  FMUL.FTZ R73, R209, R34 ;  /* 0x00000022d1497220 */ /* 0x008fe20000410000 */
[----:B------:R-:W-:Y:S01]  /*37d0*/  FFMA.FTZ R32, -R75, R75, 1 ;  /* 0x3f8000004b207423 */ /* 0x000fe2000001014b */
[----:B------:R-:W-:Y:S01]  /*37e0*/  FMUL.FTZ R22, R22, R23 ;  /* 0x0000001716167220 */ /* 0x000fe20000410000 */
[----:B------:R-:W-:Y:S01]  /*37f0*/  FMUL.FTZ R23, R27, R28 ;  /* 0x0000001c1b177220 */ /* 0x000fe20000410000 */
[----:B----4-:R-:W-:Y:S01]  /*3800*/  FMUL.FTZ R27, R18, R232 ;  /* 0x000000e8121b7220 */ /* 0x010fe20000410000 */
[----:B------:R-:W-:Y:S01]  /*3810*/  FMUL.FTZ R32, R32, R73 ;  /* 0x0000004920207220 */ /* 0x000fe20000410000 */
[----:B------:R-:W-:Y:S01]  /*3820*/  FFMA.FTZ R30, -R72, R72, 1 ;  /* 0x3f800000481e7423 */ /* 0x000fe20000010148 */
[----:B------:R-:W1:Y:S01]  /*3830*/  SHFL.IDX PT, R73, R11, R117, 0x1f ;  /* 0x00001f750b497589 */ /* 0x000e6200000e0000 */
[----:B------:R-:W-:Y:S03]  /*3840*/  MUFU.EX2 R203, R203 ;  /* 0x000000cb00cb7308 */ /* 0x000fe60000000800 */
[----:B------:R-:W3:Y:S01]  /*3850*/  SHFL.IDX PT, R75, R11, R197, 0x1f ;  /* 0x00001fc50b4b7589 */ /* 0x000ee200000e0000 */
[----:B------:R-:W-:-:S04]  /*3860*/  FMUL.FTZ R30, R30, R27 ;  /* 0x0000001b1e1e7220 */ /* 0x000fc80000410000 */
[----:B------:R-:W4:Y:S01]  /*3870*/  MUFU.EX2 R27, R205 ;  /* 0x000000cd001b7308 */ /* 0x000f220000000800 */
[--C-:B------:R-:W-:Y:S01]  /*3880*/  FADD.FTZ R33, R33, -R230.reuse ;  /* 0x800000e621217221 */ /* 0x100fe20000010000 */
[----:B------:R-:W-:Y:S01]  /*3890*/  FADD.FTZ R35, R35, -R230 ;  /* 0x800000e623237221 */ /* 0x000fe20000010000 */
[----:B------:R-:W-:Y:S01]  /*38a0*/  FFMA.FTZ R34, -R74, R74, 1 ;  /* 0x3f8000004a227423 */ /* 0x000fe2000001014a */
[--C-:B------:R-:W-:Y:S01]  /*38b0*/  FADD.FTZ R36, R36, -R229.reuse ;  /* 0x800000e524247221 */ /* 0x100fe20000010000 */
[----:B------:R-:W-:Y:S01]  /*38c0*/  FMUL.FTZ R33, R93, R33 ;  /* 0x000000215d217220 */ /* 0x000fe20000410000 */
[----:B------:R-:W-:Y:S01]  /*38d0*/  FMUL.FTZ R35, R208, R35 ;  /* 0x00000023d0237220 */ /* 0x000fe20000410000 */
[----:B------:R-:W-:Y:S01]  /*38e0*/  FADD.FTZ R38, R38, -R229 ;  /* 0x800000e526267221 */ /* 0x000fe20000010000 */
[----:B------:R-:W-:Y:S01]  /*38f0*/  FMUL.FTZ R36, R95, R36 ;  /* 0x000000245f247220 */ /* 0x000fe20000410000 */
[----:B------:R-:W-:Y:S01]  /*3900*/  FMUL.FTZ R34, R34, R33 ;  /* 0x0000002122227220 */ /* 0x000fe20000410000 */
[----:B------:R-:W-:Y:S01]  /*3910*/  FMUL.FTZ R33, R76, R35 ;  /* 0x000000234c217220 */ /* 0x000fe20000410000 */
[----:B------:R-:W5:Y:S01]  /*3920*/  SHFL.IDX PT, R28, R11, R6, 0x1f ;  /* 0x00001f060b1c7589 */ /* 0x000f6200000e0000 */
[----:B------:R-:W-:Y:S01]  /*3930*/  FFMA.FTZ R35, -R79, R79, 1 ;  /* 0x3f8000004f237423 */ /* 0x000fe2000001014f */
[----:B------:R-:W-:Y:S01]  /*3940*/  FMUL.FTZ R36, R77, R36 ;  /* 0x000000244d247220 */ /* 0x000fe20000410000 */
[----:B------:R-:W5:Y:S01]  /*3950*/  MUFU.EX2 R204, R204 ;  /* 0x000000cc00cc7308 */ /* 0x000f620000000800 */
[----:B------:R-:W5:Y:S01]  /*3960*/  SHFL.IDX PT, R72, R11, R192, 0x1f ;  /* 0x00001fc00b487589 */ /* 0x000f6200000e0000 */
[----:B-1----:R-:W-:Y:S01]  /*3970*/  FADD.FTZ R79, R44, -R73 ;  /* 0x800000492c4f7221 */ /* 0x002fe20000010000 */
[----:B----4-:R-:W-:Y:S01]  /*3980*/  FMUL.FTZ R38, R27, R38 ;  /* 0x000000261b267220 */ /* 0x010fe20000410000 */
[----:B---3--:R-:W-:Y:S01]  /*3990*/  FADD.FTZ R44, R51, -R75 ;  /* 0x8000004b332c7221 */ /* 0x008fe20000010000 */
[----:B------:R-:W1:Y:S02]  /*39a0*/  SHFL.IDX PT, R77, R11, R200, 0x1f ;  /* 0x00001fc80b4d7589 */ /* 0x000e6400000e0000 */
[----:B------:R-:W-:Y:S01]  /*39b0*/  FMUL.FTZ R35, R35, R38 ;  /* 0x0000002623237220 */ /* 0x000fe20000410000 */
[----:B------:R-:W3:Y:S01]  /*39c0*/  MUFU.EX2 R218, R218 ;  /* 0x000000da00da7308 */ /* 0x000ee20000000800 */
[----:B------:R-:W-:Y:S04]  /*39d0*/  LDS R51, [R10+0x380] ;  /* 0x000380000a337984 */ /* 0x000fe80000000800 */
[----:B------:R-:W4:Y:S01]  /*39e0*/  SHFL.IDX PT, R38, R11, R118, 0x1f ;  /* 0x00001f760b267589 */ /* 0x000f2200000e0000 */
[----:B------:R-:W-:-:S02]  /*39f0*/  FFMA.FTZ R89, -R89, R89, 1 ;  /* 0x3f80000059597423 */ /* 0x000fc40000010159 */
[----:B------:R-:W3:Y:S01]  /*3a00*/  MUFU.EX2 R99, R99 ;  /* 0x0000006300637308 */ /* 0x000ee20000000800 */
[----:B------:R-:W3:Y:S01]  /*3a10*/  SHFL.IDX PT, R74, R11, R199, 0x1f ;  /* 0x00001fc70b4a7589 */ /* 0x000ee200000e0000 */
[----:B------:R-:W-:Y:S01]  /*3a20*/  FMUL.FTZ R39, R207, R39 ;  /* 0x00000027cf277220 */ /* 0x000fe20000410000 */
[----:B-----5:R-:W-:Y:S02]  /*3a30*/  FADD.FTZ R40, R40, -R28 ;  /* 0x8000001c28287221 */ /* 0x020fe40000010000 */
[----:B------:R5:W3:Y:S01]  /*3a40*/  SHFL.IDX PT, R76, R11, R198, 0x1f ;  /* 0x00001fc60b4c7589 */ /* 0x000ae200000e0000 */
[----:B------:R-:W-:Y:S02]  /*3a50*/  FADD.FTZ R73, R46, -R73 ;  /* 0x800000492e497221 */ /* 0x000fe40000010000 */
[----:B------:R-:W3:Y:S01]  /*3a60*/  MUFU.EX2 R217, R217 ;  /* 0x000000d900d97308 */ /* 0x000ee20000000800 */
[----:B------:R-:W-:Y:S01]  /*3a70*/  FADD.FTZ R41, R41, -R72 ;  /* 0x8000004829297221 */ /* 0x000fe20000010000 */
[----:B------:R-:W-:Y:S01]  /*3a80*/  FMUL.FTZ R40, R15, R40 ;  /* 0x000000280f287220 */ /* 0x000fe20000410000 */
[----:B-1----:R-:W-:-:S02]  /*3a90*/  FADD.FTZ R46, R53, -R77 ;  /* 0x8000004d352e7221 */ /* 0x002fc40000010000 */
[----:B------:R-:W-:Y:S01]  /*3aa0*/  FMUL.FTZ R53, R96, R41 ;  /* 0x0000002960357220 */ /* 0x000fe20000410000 */
[----:B-----5:R-:W-:Y:S01]  /*3ab0*/  FMUL.FTZ R11, R80, R39 ;  /* 0x00000027500b7220 */ /* 0x020fe20000410000 */
[----:B------:R-:W-:Y:S01]  /*3ac0*/  FADD.FTZ R39, R42, -R28 ;  /* 0x8000001c2a277221 */ /* 0x000fe20000010000 */
[----:B------:R-:W-:Y:S01]  /*3ad0*/  FMUL.FTZ R41, R81, R40 ;  /* 0x0000002851297220 */ /* 0x000fe20000410000 */
[----:B------:R-:W-:Y:S01]  /*3ae0*/  FMUL.FTZ R40, R82, R53 ;  /* 0x0000003552287220 */ /* 0x000fe20000410000 */
[----:B------:R-:W-:Y:S01]  /*3af0*/  FFMA.FTZ R84, -R84, R84, 1 ;  /* 0x3f80000054547423 */ /* 0x000fe20000010154 */
[----:B------:R-:W-:Y:S01]  /*3b00*/  FFMA.FTZ R83, -R83, R83, 1 ;  /* 0x3f80000053537423 */ /* 0x000fe20000010153 */
[----:B----4-:R-:W-:Y:S01]  /*3b10*/  FADD.FTZ R28, R45, -R38 ;  /* 0x800000262d1c7221 */ /* 0x010fe20000010000 */
[----:B------:R-:W-:Y:S01]  /*3b20*/  FFMA.FTZ R53, -R86, R86, 1 ;  /* 0x3f80000056357423 */ /* 0x000fe20000010156 */
[----:B------:R-:W1:Y:S02]  /*3b30*/  MUFU.EX2 R210, R210 ;  /* 0x000000d200d27308 */ /* 0x000e640000000800 */
[----:B------:R-:W-:Y:S01]  /*3b40*/  FMUL.FTZ R28, R97, R28 ;  /* 0x0000001c611c7220 */ /* 0x000fe20000410000 */
[----:B---3--:R-:W-:Y:S01]  /*3b50*/  FADD.FTZ R45, R48, -R74 ;  /* 0x8000004a302d7221 */ /* 0x008fe20000010000 */
[----:B------:R-:W-:Y:S01]  /*3b60*/  FADD.FTZ R38, R47, -R38 ;  /* 0x800000262f267221 */ /* 0x000fe20000010000 */
[----:B------:R-:W-:Y:S01]  /*3b70*/  FADD.FTZ R47, R50, -R74 ;  /* 0x8000004a322f7221 */ /* 0x000fe20000010000 */
[----:B------:R-:W-:Y:S01]  /*3b80*/  FMUL.FTZ R53, R53, R28 ;  /* 0x0000001c35357220 */ /* 0x000fe20000410000 */
[----:B------:R-:W-:Y:S01]  /*3b90*/  FMUL.FTZ R79, R14, R79 ;  /* 0x0000004f0e4f7220 */ /* 0x000fe20000410000 */
[----:B------:R-:W-:Y:S01]  /*3ba0*/  FMUL.FTZ R28, R98, R45 ;  /* 0x0000002d621c7220 */ /* 0x000fe20000410000 */
[----:B------:R-:W-:Y:S01]  /*3bb0*/  FFMA.FTZ R50, -R85, R85, 1 ;  /* 0x3f80000055327423 */ /* 0x000fe20000010155 */
[----:B------:R-:W-:Y:S01]  /*3bc0*/  FADD.FTZ R43, R43, -R72 ;  /* 0x800000482b2b7221 */ /* 0x000fe20000010000 */
[----:B------:R-:W3:Y:S01]  /*3bd0*/  SHFL.IDX PT, R192, R51, R192, 0x1f ;  /* 0x00001fc033c07589 */ /* 0x000ee200000e0000 */
[----:B------:R-:W-:Y:S01]  /*3be0*/  FMUL.FTZ R45, R89, R28 ;  /* 0x0000001c592d7220 */ /* 0x000fe20000410000 */
[----:B------:R-:W-:Y:S01]  /*3bf0*/  FMUL.FTZ R50, R50, R79 ;  /* 0x0000004f32327220 */ /* 0x000fe20000410000 */
[----:B------:R-:W-:Y:S01]  /*3c00*/  FADD.FTZ R42, R49, -R75 ;  /* 0x8000004b312a7221 */ /* 0x000fe20000010000 */
[----:B------:R-:W4:Y:S01]  /*3c10*/  SHFL.IDX PT, R79, R51, R6, 0x1f ;  /* 0x00001f06334f7589 */ /* 0x000f2200000e0000 */
[----:B------:R-:W-:Y:S01]  /*3c20*/  FMUL.FTZ R43, R202, R43 ;  /* 0x0000002bca2b7220 */ /* 0x000fe20000410000 */
[----:B------:R-:W5:Y:S02]  /*3c30*/  MUFU.EX2 R100, R100 ;  /* 0x0000006400647308 */ /* 0x000f640000000800 */
[----:B------:R-:W4:Y:S01]  /*3c40*/  SHFL.IDX PT, R28, R51, R197, 0x1f ;  /* 0x00001fc5331c7589 */ /* 0x000f2200000e0000 */
[----:B------:R-:W-:-:S03]  /*3c50*/  FMUL.FTZ R48, R206, R39 ;  /* 0x00000027ce307220 */ /* 0x000fc60000410000 */
[----:B------:R-:W4:Y:S01]  /*3c60*/  SHFL.IDX PT, R75, R51, R198, 0x1f ;  /* 0x00001fc6334b7589 */ /* 0x000f2200000e0000 */
[----:B------:R-:W-:Y:S01]  /*3c70*/  FFMA.FTZ R88, -R88, R88, 1 ;  /* 0x3f80000058587423 */ /* 0x000fe20000010158 */
[----:B------:R-:W4:Y:S02]  /*3c80*/  MUFU.EX2 R213, R213 ;  /* 0x000000d500d57308 */ /* 0x000f240000000800 */
[----:B------:R-:W4:Y:S01]  /*3c90*/  SHFL.IDX PT, R117, R51, R117, 0x1f ;  /* 0x00001f7533757589 */ /* 0x000f2200000e0000 */
[----:B------:R-:W-:-:S03]  /*3ca0*/  FMUL.FTZ R10, R84, R43 ;  /* 0x0000002b540a7220 */ /* 0x000fc60000410000 */
[----:B------:R-:W4:Y:S02]  /*3cb0*/  SHFL.IDX PT, R118, R51, R118, 0x1f ;  /* 0x00001f7633767589 */ /* 0x000f2400000e0000 */
[----:B------:R-:W4:Y:S02]  /*3cc0*/  MUFU.EX2 R102, R102 ;  /* 0x0000006600667308 */ /* 0x000f240000000800 */
[----:B------:R-:W4:Y:S01]  /*3cd0*/  SHFL.IDX PT, R199, R51, R199, 0x1f ;  /* 0x00001fc733c77589 */ /* 0x000f2200000e0000 */
[----:B------:R-:W-:Y:S01]  /*3ce0*/  FMUL.FTZ R39, R83, R48 ;  /* 0x0000003053277220 */ /* 0x000fe20000410000 */
[----:B------:R-:W-:Y:S01]  /*3cf0*/  FMUL.FTZ R43, R203, R38 ;  /* 0x00000026cb2b7220 */ /* 0x000fe20000410000 */
[----:B------:R-:W-:Y:S01]  /*3d00*/  FFMA.FTZ R48, -R87, R87, 1 ;  /* 0x3f80000057307423 */ /* 0x000fe20000010157 */
[----:B------:R-:W4:Y:S01]  /*3d10*/  SHFL.IDX PT, R200, R51, R200, 0x1f ;  /* 0x00001fc833c87589 */ /* 0x000f2200000e0000 */
[----:B------:R-:W-:Y:S01]  /*3d20*/  FMUL.FTZ R73, R204, R73 ;  /* 0x00000049cc497220 */ /* 0x000fe20000410000 */
[----:B------:R-:W-:Y:S01]  /*3d30*/  FMUL.FTZ R38, R218, R47 ;  /* 0x0000002fda267220 */ /* 0x000fe20000410000 */
[----:B------:R-:W-:Y:S01]  /*3d40*/  FMUL.FTZ R47, R88, R43 ;  /* 0x0000002b582f7220 */ /* 0x000fe20000410000 */
[----:B------:R-:W4:Y:S01]  /*3d50*/  MUFU.EX2 R101, R101 ;  /* 0x0000006500657308 */ /* 0x000f220000000800 */
[----:B------:R-:W-:Y:S01]  /*3d60*/  FMUL.FTZ R48, R48, R73 ;  /* 0x0000004930307220 */ /* 0x000fe20000410000 */
[----:B------:R-:W-:Y:S01]  /*3d70*/  FMUL.FTZ R43, R99, R42 ;  /* 0x0000002a632b7220 */ /* 0x000fe20000410000 */
[----:B------:R-:W-:Y:S01]  /*3d80*/  FMUL.FTZ R44, R217, R44 ;  /* 0x0000002cd92c7220 */ /* 0x000fe20000410000 */
[----:B------:R-:W-:Y:S01]  /*3d90*/  FFMA.FTZ R90, -R90, R90, 1 ;  /* 0x3f8000005a5a7423 */ /* 0x000fe2000001015a */
[----:B------:R-:W-:-:S03]  /*3da0*/  FFMA.FTZ R73, -R184, R184, 1 ;  /* 0x3f800000b8497423 */ /* 0x000fc600000101b8 */
[----:B------:R-:W4:Y:S01]  /*3db0*/  MUFU.EX2 R223, R223 ;  /* 0x000000df00df7308 */ /* 0x000f220000000800 */
[----:B------:R-:W-:Y:S01]  /*3dc0*/  FMUL.FTZ R42, R90, R43 ;  /* 0x0000002b5a2a7220 */ /* 0x000fe20000410000 */
[----:B------:R-:W-:Y:S01]  /*3dd0*/  FMUL.FTZ R73, R73, R44 ;  /* 0x0000002c49497220 */ /* 0x000fe20000410000 */
[----:B------:R-:W-:-:S05]  /*3de0*/  FADD.FTZ R55, R55, -R77 ;  /* 0x8000004d37377221 */ /* 0x000fca0000010000 */
[----:B------:R-:W2:Y:S01]  /*3df0*/  MUFU.EX2 R215, R215 ;  /* 0x000000d700d77308 */ /* 0x000ea20000000800 */
[--C-:B------:R-:W-:Y:S01]  /*3e00*/  FADD.FTZ R49, R52, -R76.reuse ;  /* 0x8000004c34317221 */ /* 0x100fe20000010000 */
[----:B------:R-:W-:-:S06]  /*3e10*/  FADD.FTZ R54, R54, -R76 ;  /* 0x8000004c36367221 */ /* 0x000fcc0000010000 */
[----:B------:R-:W2:Y:S08]  /*3e20*/  MUFU.EX2 R119, R119 ;  /* 0x0000007700777308 */ /* 0x000eb00000000800 */
[----:B------:R-:W2:Y:S01]  /*3e30*/  MUFU.EX2 R220, R220 ;  /* 0x000000dc00dc7308 */ /* 0x000ea20000000800 */
[----:B------:R-:W-:-:S07]  /*3e40*/  FFMA.FTZ R188, -R188, R188, 1 ;  /* 0x3f800000bcbc7423 */ /* 0x000fce00000101bc */
[----:B------:R-:W2:Y:S01]  /*3e50*/  MUFU.EX2 R92, R92 ;  /* 0x0000005c005c7308 */ /* 0x000ea20000000800 */
[----:B-1----:R-:W-:Y:S01]  /*3e60*/  FMUL.FTZ R55, R210, R55 ;  /* 0x00000037d2377220 */ /* 0x002fe20000410000 */
[----:B---3--:R-:W-:-:S06]  /*3e70*/  FADD.FTZ R81, R57, -R192 ;  /* 0x800000c039517221 */ /* 0x008fcc0000010000 */
[----:B------:R-:W1:Y:S01]  /*3e80*/  MUFU.EX2 R103, R103 ;  /* 0x0000006700677308 */ /* 0x000e620000000800 */
[----:B------:R-:W-:Y:S01]  /*3e90*/  FFMA.FTZ R52, -R185, R185, 1 ;  /* 0x3f800000b9347423 */ /* 0x000fe200000101b9 */
[----:B-----5:R-:W-:-:S06]  /*3ea0*/  FMUL.FTZ R49, R100, R49 ;  /* 0x0000003164317220 */ /* 0x020fcc0000410000 */
[----:B------:R-:W3:Y:S01]  /*3eb0*/  MUFU.EX2 R228, R228 ;  /* 0x000000e400e47308 */ /* 0x000ee20000000800 */
[----:B------:R-:W-:Y:S01]  /*3ec0*/  FFMA.FTZ R187, -R187, R187, 1 ;  /* 0x3f800000bbbb7423 */ /* 0x000fe200000101bb */
[----:B----4-:R-:W-:-:S06]  /*3ed0*/  FMUL.FTZ R54, R213, R54 ;  /* 0x00000036d5367220 */ /* 0x010fcc0000410000 */
[----:B------:R-:W-:Y:S01]  /*3ee0*/  MUFU.EX2 R225, R225 ;  /* 0x000000e100e17308 */ /* 0x000fe20000000800 */
[----:B------:R-:W-:Y:S01]  /*3ef0*/  FADD.FTZ R56, R56, -R79 ;  /* 0x8000004f38387221 */ /* 0x000fe20000010000 */
[----:B------:R-:W-:-:S06]  /*3f00*/  FADD.FTZ R65, R65, -R28 ;  /* 0x8000001c41417221 */ /* 0x000fcc0000010000 */
[----:B------:R-:W4:Y:S01]  /*3f10*/  MUFU.EX2 R214, R214 ;  /* 0x000000d600d67308 */ /* 0x000f220000000800 */
[----:B------:R-:W-:-:S07]  /*3f20*/  FMUL.FTZ R77, R13, R46 ;  /* 0x0000002e0d4d7220 */ /* 0x000fce0000410000 */
[----:B------:R-:W5:Y:S01]  /*3f30*/  MUFU.EX2 R43, R216 ;  /* 0x000000d8002b7308 */ /* 0x000f620000000800 */
[----:B------:R-:W-:-:S07]  /*3f40*/  FADD.FTZ R79, R58, -R79 ;  /* 0x8000004f3a4f7221 */ /* 0x000fce0000010000 */
[----:B------:R-:W5:Y:S01]  /*3f50*/  MUFU.EX2 R44, R211 ;  /* 0x000000d3002c7308 */ /* 0x000f620000000800 */
[----:B------:R-:W-:Y:S01]  /*3f60*/  FADD.FTZ R28, R67, -R28 ;  /* 0x8000001c431c7221 */ /* 0x000fe20000010000 */
[----:B------:R-:W-:-:S06]  /*3f70*/  FADD.FTZ R57, R68, -R75 ;  /* 0x8000004b44397221 */ /* 0x000fcc0000010000 */
[----:B------:R-:W-:Y:S01]  /*3f80*/  MUFU.EX2 R222, R222 ;  /* 0x000000de00de7308 */ /* 0x000fe20000000800 */
[----:B------:R-:W-:-:S07]  /*3f90*/  FADD.FTZ R70, R70, -R75 ;  /* 0x8000004b46467221 */ /* 0x000fce0000010000 */
[----:B------:R-:W5:Y:S01]  /*3fa0*/  MUFU.EX2 R212, R212 ;  /* 0x000000d400d47308 */ /* 0x000f620000000800 */
[----:B------:R-:W-:-:S07]  /*3fb0*/  FMUL.FTZ R46, R188, R55 ;  /* 0x00000037bc2e7220 */ /* 0x000fce0000410000 */
[----:B------:R-:W5:Y:S01]  /*3fc0*/  MUFU.EX2 R227, R227 ;  /* 0x000000e300e37308 */ /* 0x000f620000000800 */
[----:B------:R-:W-:-:S07]  /*3fd0*/  FADD.FTZ R62, R62, -R117 ;  /* 0x800000753e3e7221 */ /* 0x000fce0000010000 */
[----:B------:R-:W5:Y:S01]  /*3fe0*/  MUFU.EX2 R226, R226 ;  /* 0x000000e200e27308 */ /* 0x000f620000000800 */
[----:B------:R-:W-:Y:S01]  /*3ff0*/  FFMA.FTZ R75, -R105, R105, 1 ;  /* 0x3f800000694b7423 */ /* 0x000fe20000010169 */
[----:B------:R-:W-:Y:S01]  /*4000*/  FMUL.FTZ R58, R102, R81 ;  /* 0x00000051663a7220 */ /* 0x000fe20000410000 */
[----:B------:R-:W-:Y:S01]  /*4010*/  FADD.FTZ R25, R25, -R234 ;  /* 0x800000ea19197221 */ /* 0x000fe20000010000 */
[----:B------:R-:W-:Y:S01]  /*4020*/  FMUL.FTZ R52, R52, R49 ;  /* 0x0000003134347220 */ /* 0x000fe20000410000 */
[----:B------:R-:W-:Y:S01]  /*4030*/  FADD.FTZ R83, R61, -R118 ;  /* 0x800000763d537221 */ /* 0x000fe20000010000 */
[----:B------:R-:W-:Y:S01]  /*4040*/  FADD.FTZ R55, R64, -R199 ;  /* 0x800000c740377221 */ /* 0x000fe20000010000 */
[----:B------:R-:W-:Y:S01]  /*4050*/  FMUL.FTZ R49, R187, R54 ;  /* 0x00000036bb317220 */ /* 0x000fe20000410000 */
[----:B------:R-:W-:Y:S01]  /*4060*/  FADD.FTZ R192, R59, -R192 ;  /* 0x800000c03bc07221 */ /* 0x000fe20000010000 */
[----:B------:R-:W-:Y:S01]  /*4070*/  FFMA.FTZ R54, -R189, R189, 1 ;  /* 0x3f800000bd367423 */ /* 0x000fe200000101bd */
[----:B------:R-:W-:Y:S01]  /*4080*/  FMUL.FTZ R59, R101, R56 ;  /* 0x00000038653b7220 */ /* 0x000fe20000410000 */
[----:B------:R-:W-:Y:S01]  /*4090*/  FFMA.FTZ R115, -R115, R115, 1 ;  /* 0x3f80000073737423 */ /* 0x000fe20000010173 */
[----:B------:R-:W-:Y:S01]  /*40a0*/  FMUL.FTZ R28, R223, R28 ;  /* 0x0000001cdf1c7220 */ /* 0x000fe20000410000 */
[----:B------:R-:W-:Y:S01]  /*40b0*/  FFMA.FTZ R186, -R186, R186, 1 ;  /* 0x3f800000baba7423 */ /* 0x000fe200000101ba */
[----:B------:R-:W-:Y:S01]  /*40c0*/  FADD.FTZ R60, R60, -R117 ;  /* 0x800000753c3c7221 */ /* 0x000fe20000010000 */
[----:B------:R-:W-:Y:S01]  /*40d0*/  FMUL.FTZ R75, R75, R58 ;  /* 0x0000003a4b4b7220 */ /* 0x000fe20000410000 */
[----:B------:R-:W-:Y:S01]  /*40e0*/  FFMA.FTZ R76, -R110, R110, 1 ;  /* 0x3f8000006e4c7423 */ /* 0x000fe2000001016e */
[----:B--2---:R-:W-:Y:S01]  /*40f0*/  FMUL.FTZ R61, R215, R62 ;  /* 0x0000003ed73d7220 */ /* 0x004fe20000410000 */
[----:B------:R-:W-:Y:S01]  /*4100*/  FMUL.FTZ R25, R119, R25 ;  /* 0x0000001977197220 */ /* 0x000fe20000410000 */
[----:B------:R-:W-:Y:S01]  /*4110*/  FADD.FTZ R63, R63, -R118 ;  /* 0x800000763f3f7221 */ /* 0x000fe20000010000 */
[--C-:B------:R-:W-:Y:S01]  /*4120*/  FADD.FTZ R56, R69, -R200.reuse ;  /* 0x800000c845387221 */ /* 0x100fe20000010000 */
[----:B------:R-:W-:Y:S01]  /*4130*/  FFMA.FTZ R109, -R109, R109, 1 ;  /* 0x3f8000006d6d7423 */ /* 0x000fe2000001016d */
        /* <DEDUP_REMOVED lines=10> */
[----:B------:R-:W-:Y:S01]  /*41e0*/  FMUL.FTZ R51, R186, R77 ;  /* 0x0000004dba337220 */ /* 0x000fe20000410000 */
[----:B-1----:R-:W-:Y:S01]  /*41f0*/  FMUL.FTZ R59, R103, R60 ;  /* 0x0000003c673b7220 */ /* 0x002fe20000410000 */
[----:B------:R-:W-:Y:S01]  /*4200*/  FMUL.FTZ R76, R76, R61 ;  /* 0x0000003d4c4c7220 */ /* 0x000fe20000410000 */
[----:B---3--:R-:W-:Y:S01]  /*4210*/  FMUL.FTZ R28, R228, R57 ;  /* 0x00000039e41c7220 */ /* 0x008fe20000410000 */
[----:B------:R-:W-:Y:S01]  /*4220*/  FMUL.FTZ R25, R219, R25 ;  /* 0x00000019db197220 */ /* 0x000fe20000410000 */
[----:B------:R-:W-:Y:S01]  /*4230*/  FFMA.FTZ R72, -R106, R106, 1 ;  /* 0x3f8000006a487423 */ /* 0x000fe2000001016a */
[----:B------:R-:W-:Y:S01]  /*4240*/  FFMA.FTZ R77, -R107, R107, 1 ;  /* 0x3f8000006b4d7423 */ /* 0x000fe2000001016b */
[----:B----4-:R-:W-:Y:S01]  /*4250*/  FMUL.FTZ R79, R214, R79 ;  /* 0x0000004fd64f7220 */ /* 0x010fe20000410000 */
[----:B-----5:R-:W-:Y:S01]  /*4260*/  FMUL.FTZ R192, R43, R192 ;  /* 0x000000c02bc07220 */ /* 0x020fe20000410000 */
[----:B------:R-:W-:Y:S01]  /*4270*/  FFMA.FTZ R74, -R108, R108, 1 ;  /* 0x3f8000006c4a7423 */ /* 0x000fe2000001016c */
[----:B------:R-:W-:Y:S01]  /*4280*/  FFMA.FTZ R111, -R111, R111, 1 ;  /* 0x3f8000006f6f7423 */ /* 0x000fe2000001016f */
[----:B------:R-:W-:Y:S01]  /*4290*/  FMUL.FTZ R60, R44, R63 ;  /* 0x0000003f2c3c7220 */ /* 0x000fe20000410000 */
[----:B------:R-:W-:Y:S01]  /*42a0*/  FMUL.FTZ R109, R109, R58 ;  /* 0x0000003a6d6d7220 */ /* 0x000fe20000410000 */
        /* <DEDUP_REMOVED lines=8> */
[----:B------:R-:W-:Y:S01]  /*4330*/  FFMA.FTZ R193, -R193, R193, 1 ;  /* 0x3f800000c1c17423 */ /* 0x000fe200000101c1 */
[----:B------:R-:W-:Y:S01]  /*4340*/  FFMA.FTZ R194, -R194, R194, 1 ;  /* 0x3f800000c2c27423 */ /* 0x000fe200000101c2 */
[----:B------:R-:W-:Y:S01]  /*4350*/  FFMA.FTZ R196, -R196, R196, 1 ;  /* 0x3f800000c4c47423 */ /* 0x000fe200000101c4 */
[----:B------:R-:W-:Y:S01]  /*4360*/  FFMA.FTZ R201, -R201, R201, 1 ;  /* 0x3f800000c9c97423 */ /* 0x000fe200000101c9 */
[----:B------:R-:W-:Y:S01]  /*4370*/  FMUL.FTZ R55, R227, R70 ;  /* 0x00000046e3377220 */ /* 0x000fe20000410000 */
        /* <DEDUP_REMOVED lines=270> */
.L_x_2566:
        /* <DEDUP_REMOVED lines=56> */
.L_x_2567:
        /* <DEDUP_REMOVED lines=11> */
.L_x_2557:
[----:B-1----:R-:W2:Y:S02]  /*5890*/  LDL R8, [R1+0x2c] ;  /* 0x00002c0001087983 */ /* 0x002ea40000100800 */
[----:B--2---:R-:W-:-:S13]  /*58a0*/  ISETP.GE.AND P0, PT, R16, R8, PT ;  /* 0x000000081000720c */ /* 0x004fda0003f06270 */
[----:B------:R-:W-:Y:S05]  /*58b0*/  @P0 BRA `(.L_x_2569) ;  /* 0x00000040006c0947 */ /* 0x000fea0003800000 */
[----:B------:R-:W2:Y:S01]  /*58c0*/  LDL.LU R14, [R1+0x1c] ;  /* 0x00001c00010e7983 */ /* 0x000ea20000300800 */
[----:B------:R-:W1:Y:S03]  /*58d0*/  LDC R24, c[0x0][0x290] ;  /* 0x0000a400ff187b82 */ /* 0x000e660000000800 */
[----:B------:R-:W3:Y:S04]  /*58e0*/  LDL.LU R21, [R1+0x10] ;  /* 0x0000100001157983 */ /* 0x000ee80000300800 */
[----:B------:R-:W4:Y:S01]  /*58f0*/  LDL.LU R25, [R1+0xc] ;  /* 0x00000c0001197983 */ /* 0x000f220000300800 */
[----:B------:R-:W5:Y:S02]  /*5900*/  S2R R6, SR_TID.X ;  /* 0x0000000000067919 */ /* 0x000f640000002100 */
[----:B-----5:R-:W-:-:S05]  /*5910*/  VIADD R6, R6, 0xffffff80 ;  /* 0xffffff8006067836 */ /* 0x020fca0000000000 */
[----:B------:R-:W-:-:S04]  /*5920*/  SHF.R.S32.HI R7, RZ, 0x1f, R6 ;  /* 0x0000001fff077819 */ /* 0x000fc80000011406 */
[CC--:B------:R-:W-:Y:S02]  /*5930*/  LEA.HI R8, R7.reuse, R6.reuse, RZ, 0x5 ;  /* 0x0000000607087211 */ /* 0x0c0fe400078f28ff */
[CC--:B------:R-:W-:Y:S02]  /*5940*/  LEA.HI R12, R7.reuse, R6.reuse, RZ, 0x2 ;  /* 0x00000006070c7211 */ /* 0x0c0fe400078f10ff */
[----:B------:R-:W-:Y:S02]  /*5950*/  LOP3.LUT R9, R8, 0xffffffe0, RZ, 0xc0, !PT ;  /* 0xffffffe008097812 */ /* 0x000fe400078ec0ff */
[----:B------:R-:W-:Y:S02]  /*5960*/  LEA.HI R8, R7, R6, RZ, 0x7 ;  /* 0x0000000607087211 */ /* 0x000fe400078f38ff */
[----:B------:R-:W-:Y:S02]  /*5970*/  IADD3 R9, R6, -R9, RZ ;  /* 0x8000000906097210 */ /* 0x000fe40007ffe0ff */
[----:B------:R-:W-:-:S02]  /*5980*/  LOP3.LUT R7, R8, 0xffffff80, RZ, 0xc0, !PT ;  /* 0xffffff8008077812 */ /* 0x000fc400078ec0ff */
[----:B------:R-:W-:Y:S02]  /*5990*/  SHF.R.S32.HI R10, RZ, 0x1f, R9 ;  /* 0x0000001fff0a7819 */ /* 0x000fe40000011409 */
[----:B------:R-:W-:Y:S01]  /*59a0*/  SHF.R.S32.HI R8, RZ, 0x7, R8 ;  /* 0x00000007ff087819 */ /* 0x000fe20000011408 */
[----:B------:R-:W-:Y:S01]  /*59b0*/  IMAD.IADD R7, R6, 0x1, -R7 ;  /* 0x0000000106077824 */ /* 0x000fe200078e0a07 */
[CC--:B------:R-:W-:Y:S02]  /*59c0*/  LEA.HI R11, R10.reuse, R9.reuse, RZ, 0x3 ;  /* 0x000000090a0b7211 */ /* 0x0c0fe400078f18ff */
[----:B------:R-:W-:Y:S02]  /*59d0*/  LEA.HI R10, R10, R9, RZ, 0x2 ;  /* 0x000000090a0a7211 */ /* 0x000fe400078f10ff */
[----:B------:R-:W-:Y:S02]  /*59e0*/  LOP3.LUT R9, R12, 0xfffffffc, RZ, 0xc0, !PT ;  /* 0xfffffffc0c097812 */ /* 0x000fe400078ec0ff */
[----:B------:R-:W-:-:S02]  /*59f0*/  SHF.R.S32.HI R11, RZ, 0x3, R11 ;  /* 0x00000003ff0b7819 */ /* 0x000fc4000001140b */
[----:B------:R-:W-:Y:S01]  /*5a00*/  SHF.R.S32.HI R13, RZ, 0x2, R10 ;  /* 0x00000002ff0d7819 */ /* 0x000fe2000001140a */
[----:B------:R-:W-:Y:S01]  /*5a10*/  IMAD.IADD R9, R6, 0x1, -R9 ;  /* 0x0000000106097824 */ /* 0x000fe200078e0a09 */
[----:B------:R-:W-:Y:S02]  /*5a20*/  LEA.HI R6, R8, R8, RZ, 0x1 ;  /* 0x0000000808067211 */ /* 0x000fe400078f08ff */
[C---:B------:R-:W-:Y:S01]  /*5a30*/  IADD3 R12, R13.reuse, 0x8, RZ ;  /* 0x000000080d0c7810 */ /* 0x040fe20007ffe0ff */
[----:B------:R-:W-:Y:S01]  /*5a40*/  VIADD R18, R13, 0x10 ;  /* 0x000000100d127836 */ /* 0x000fe20000000000 */
[----:B------:R-:W-:Y:S01]  /*5a50*/  LEA.HI R10, R10, R13, RZ, 0x1 ;  /* 0x0000000d0a0a7211 */ /* 0x000fe200078f08ff */
[----:B-1----:R-:W-:-:S03]  /*5a60*/  VIADD R24, R24, -UR42 ;  /* 0x8000002a18187c36 */ /* 0x002fc60008000000 */
[----:B------:R-:W-:Y:S02]  /*5a70*/  LEA.HI R19, R18, R18, RZ, 0x1 ;  /* 0x0000001212137211 */ /* 0x000fe400078f08ff */
[----:B------:R-:W-:Y:S02]  /*5a80*/  LOP3.LUT R10, R10, 0xfffffffe, RZ, 0xc0, !PT ;  /* 0xfffffffe0a0a7812 */ /* 0x000fe400078ec0ff */
[----:B------:R-:W-:Y:S02]  /*5a90*/  SHF.R.S32.HI R20, RZ, 0x1, R19 ;  /* 0x00000001ff147819 */ /* 0x000fe40000011413 */
[----:B------:R-:W-:Y:S02]  /*5aa0*/  IADD3 R10, R13, -R10, RZ ;  /* 0x8000000a0d0a7210 */ /* 0x000fe40007ffe0ff */
[----:B------:R-:W-:-:S04]  /*5ab0*/  LOP3.LUT R19, R19, 0xfffffffe, RZ, 0xc0, !PT ;  /* 0xfffffffe13137812 */ /* 0x000fc800078ec0ff */
[----:B------:R-:W-:Y:S01]  /*5ac0*/  IADD3 R19, R18, -R19, RZ ;  /* 0x8000001312137210 */ /* 0x000fe20007ffe0ff */
[----:B------:R-:W-:Y:S01]  /*5ad0*/  IMAD.MOV.U32 R185, RZ, RZ, 0x40000040 ;  /* 0x40000040ffb97424 */ /* 0x000fe200078e00ff */
[----:B------:R-:W-:Y:S01]  /*5ae0*/  MOV R189, 0x40000040 ;  /* 0x4000004000bd7802 */ /* 0x000fe20000000f00 */
[----:B------:R-:W-:Y:S02]  /*5af0*/  IMAD.MOV.U32 R187, RZ, RZ, 0x40000040 ;  /* 0x40000040ffbb7424 */ /* 0x000fe400078e00ff */
[----:B------:R-:W-:Y:S02]  /*5b00*/  IMAD.MOV.U32 R191, RZ, RZ, 0x40000040 ;  /* 0x40000040ffbf7424 */ /* 0x000fe400078e00ff */
[----:B------:R-:W-:Y:S01]  /*5b10*/  IMAD.MOV.U32 R193, RZ, RZ, 0x40000040 ;  /* 0x40000040ffc17424 */ /* 0x000fe200078e00ff */
[----:B--2---:R-:W-:Y:S02]  /*5b20*/  LEA.HI R23, R14, R7, RZ, 0x5 ;  /* 0x000000070e177211 */ /* 0x004fe400078f28ff */
[----:B------:R-:W-:Y:S01]  /*5b30*/  LOP3.LUT R7, R6, 0xfffffffe, RZ, 0xc0, !PT ;  /* 0xfffffffe06077812 */ /* 0x000fe200078ec0ff */
[----:B------:R-:W-:-:S04]  /*5b40*/  IMAD.HI R6, R11, 0x2aaaaaab, RZ ;  /* 0x2aaaaaab0b067827 */ /* 0x000fc800078e02ff */
[----:B------:R-:W-:Y:S01]  /*5b50*/  IMAD.IADD R22, R8, 0x1, -R7 ;  /* 0x0000000108167824 */ /* 0x000fe200078e0a07 */
[----:B------:R-:W-:Y:S02]  /*5b60*/  SHF.R.U32.HI R7, RZ, 0x1, R6 ;  /* 0x00000001ff077819 */ /* 0x000fe40000011606 */
[----:B------:R-:W-:Y:S02]  /*5b70*/  LEA.HI R14, R12, R12, RZ, 0x1 ;  /* 0x0000000c0c0e7211 */ /* 0x000fe400078f08ff */
[----:B------:R-:W-:Y:S02]  /*5b80*/  LEA.HI R6, R6, R7, RZ, 0x1 ;  /* 0x0000000706067211 */ /* 0x000fe400078f08ff */
[----:B------:R-:W-:-:S03]  /*5b90*/  SHF.R.S32.HI R15, RZ, 0x1, R14 ;  /* 0x00000001ff0f7819 */ /* 0x000fc6000001140e */
[----:B------:R-:W-:Y:S01]  /*5ba0*/  IMAD R11, R6, -0xc, R11 ;  /* 0xfffffff4060b7824 */ /* 0x000fe200078e020b */
[--C-:B---3--:R-:W-:Y:S02]  /*5bb0*/  SHF.R.S32.HI R6, RZ, 0x2, R21.reuse ;  /* 0x00000002ff067819 */ /* 0x108fe40000011415 */
[----:B------:R-:W-:Y:S02]  /*5bc0*/  SHF.R.S32.HI R21, RZ, 0x1f, R21 ;  /* 0x0000001fff157819 */ /* 0x000fe40000011415 */
[----:B------:R-:W-:Y:S01]  /*5bd0*/  SHF.R.S32.HI R23, RZ, 0x5, R23 ;  /* 0x00000005ff177819 */ /* 0x000fe20000011417 */
[----:B------:R-:W-:Y:S01]  /*5be0*/  IMAD.HI R8, R15, 0x2aaaaaab, RZ ;  /* 0x2aaaaaab0f087827 */ /* 0x000fe200078e02ff */
[----:B------:R-:W-:-:S03]  /*5bf0*/  LEA.HI R21, R21, R6, RZ, 0x3 ;  /* 0x0000000615157211 */ /* 0x000fc600078f18ff */
[----:B------:R-:W-:Y:S01]  /*5c00*/  IMAD R23, R23, -0x10, R24 ;  /* 0xfffffff017177824 */ /* 0x000fe200078e0218 */
[----:B------:R-:W-:Y:S02]  /*5c10*/  LOP3.LUT R21, R21, 0xfffffff8, RZ, 0xc0, !PT ;  /* 0xfffffff815157812 */ /* 0x000fe400078ec0ff */
[----:B------:R-:W-:Y:S01]  /*5c20*/  LOP3.LUT R7, R14, 0xfffffffe, RZ, 0xc0, !PT ;  /* 0xfffffffe0e077812 */ /* 0x000fe200078ec0ff */
[----:B------:R-:W-:Y:S01]  /*5c30*/  IMAD.HI R14, R20, 0x2aaaaaab, RZ ;  /* 0x2aaaaaab140e7827 */ /* 0x000fe200078e02ff */
[----:B------:R-:W-:Y:S02]  /*5c40*/  SHF.R.U32.HI R13, RZ, 0x1, R8 ;  /* 0x00000001ff0d7819 */ /* 0x000fe40000011608 */
[----:B------:R-:W-:Y:S01]  /*5c50*/  IADD3 R21, R23, R21, -R6 ;  /* 0x0000001517157210 */ /* 0x000fe20007ffe806 */
[----:B------:R-:W-:Y:S01]  /*5c60*/  IMAD R10, R11, 0x8, R10 ;  /* 0x000000080b0a7824 */ /* 0x000fe200078e020a */
[----:B------:R-:W-:Y:S02]  /*5c70*/  LEA.HI R8, R8, R13, RZ, 0x1 ;  /* 0x0000000d08087211 */ /* 0x000fe400078f08ff */
[C---:B------:R-:W-:Y:S01]  /*5c80*/  LEA R6, R5.reuse, R17, 0xb ;  /* 0x0000001105067211 */ /* 0x040fe200078e58ff */
[----:B------:R-:W-:Y:S01]  /*5c90*/  IMAD R5, R5, 0x2000, R17 ;  /* 0x0000200005057824 */ /* 0x000fe200078e0211 */
[----:B------:R-:W-:Y:S01]  /*5ca0*/  SHF.R.U32.HI R13, RZ, 0x1, R14 ;  /* 0x00000001ff0d7819 */ /* 0x000fe2000001160e */
[----:B------:R1:W-:Y:S01]  /*5cb0*/  STL [R1+0x28], R10 ;  /* 0x0000280a01007387 */ /* 0x0003e20000100800 */
[----:B------:R-:W-:Y:S01]  /*5cc0*/  IMAD.IADD R7, R12, 0x1, -R7 ;  /* 0x000000010c077824 */ /* 0x000fe200078e0a07 */
[----:B------:R-:W-:Y:S01]  /*5cd0*/  IADD3 R6, R6, 0x1a800, RZ ;  /* 0x0001a80006067810 */ /* 0x000fe20007ffe0ff */
[----:B------:R-:W-:Y:S01]  /*5ce0*/  IMAD R8, R8, -0xc, R15 ;  /* 0xfffffff408087824 */ /* 0x000fe200078e020f */
[----:B------:R-:W-:-:S02]  /*5cf0*/  LEA.HI R13, R14, R13, RZ, 0x1 ;  /* 0x0000000d0e0d7211 */ /* 0x000fc400078f08ff */
[----:B------:R-:W-:Y:S01]  /*5d00*/  SHF.R.U32.HI R6, RZ, 0x4, R6 ;  /* 0x00000004ff067819 */ /* 0x000fe20000011606 */
[----:B-1----:R-:W-:Y:S01]  /*5d10*/  VIADD R10, R5, 0x4000 ;  /* 0x00004000050a7836 */ /* 0x002fe20000000000 */
[----:B------:R-:W-:Y:S01]  /*5d20*/  SHF.R.U32.HI R5, RZ, 0x4, R5 ;  /* 0x00000004ff057819 */ /* 0x000fe20000011605 */
[----:B------:R-:W-:Y:S02]  /*5d30*/  IMAD R7, R8, 0x8, R7 ;  /* 0x0000000808077824 */ /* 0x000fe400078e0207 */
[----:B------:R-:W-:Y:S01]  /*5d40*/  IMAD R20, R13, -0xc, R20 ;  /* 0xfffffff40d147824 */ /* 0x000fe200078e0214 */
[----:B------:R-:W-:Y:S02]  /*5d50*/  SHF.R.U32.HI R10, RZ, 0x4, R10 ;  /* 0x00000004ff0a7819 */ /* 0x000fe4000001160a */
[----:B------:R-:W-:Y:S01]  /*5d60*/  LOP3.LUT R5, R5, 0x3fff, RZ, 0xc0, !PT ;  /* 0x00003fff05057812 */ /* 0x000fe200078ec0ff */
[----:B------:R1:W-:Y:S01]  /*5d70*/  STL [R1+0x24], R7 ;  /* 0x0000240701007387 */ /* 0x0003e20000100800 */
[----:B------:R-:W-:-:S02]  /*5d80*/  LOP3.LUT R6, R6, 0x3fff, RZ, 0xc0, !PT ;  /* 0x00003fff06067812 */ /* 0x000fc400078ec0ff */
[----:B------:R-:W-:Y:S02]  /*5d90*/  LOP3.LUT R10, R10, 0x3fff, RZ, 0xc0, !PT ;  /* 0x00003fff0a0a7812 */ /* 0x000fe400078ec0ff */
[----:B------:R-:W-:Y:S02]  /*5da0*/  LOP3.LUT R11, R5, 0x10000, RZ, 0xfc, !PT ;  /* 0x00010000050b7812 */ /* 0x000fe400078efcff */
[----:B------:R-:W-:Y:S01]  /*5db0*/  LOP3.LUT R6, R6, 0x10000, RZ, 0xfc, !PT ;  /* 0x0001000006067812 */ /* 0x000fe200078efcff */
[----:B-1----:R-:W-:Y:S01]  /*5dc0*/  IMAD R7, R20, 0x8, R19 ;  /* 0x0000000814077824 */ /* 0x002fe200078e0213 */
[----:B------:R-:W-:-:S04]  /*5dd0*/  LOP3.LUT R5, R10, 0x10000, RZ, 0xfc, !PT ;  /* 0x000100000a057812 */ /* 0x000fc800078efcff */
[----:B------:R4:W-:Y:S01]  /*5de0*/  STL [R1+0x1c], R7 ;  /* 0x00001c0701007387 */ /* 0x0009e20000100800 */
[C---:B------:R-:W-:Y:S01]  /*5df0*/  VIADD R188, R5.reuse, 0x2 ;  /* 0x0000000205bc7836 */ /* 0x040fe20000000000 */
[C---:B------:R-:W-:Y:S02]  /*5e00*/  IADD3 R190, R5.reuse, 0x4, RZ ;  /* 0x0000000405be7810 */ /* 0x040fe40007ffe0ff */
[----:B------:R-:W-:Y:S01]  /*5e10*/  STL [R1+0x14], R11 ;  /* 0x0000140b01007387 */ /* 0x000fe20000100800 */
[----:B------:R-:W-:-:S03]  /*5e20*/  VIADD R192, R5, 0x6 ;  /* 0x0000000605c07836 */ /* 0x000fc60000000000 */
[----:B------:R1:W-:Y:S01]  /*5e30*/  STL [R1+0x20], R6 ;  /* 0x0000200601007387 */ /* 0x0003e20000100800 */
[----:B------:R-:W-:Y:S01]  /*5e40*/  IMAD R8, R22, -0x40, R21 ;  /* 0xffffffc016087824 */ /* 0x000fe200078e0215 */
[----:B------:R-:W-:Y:S02]  /*5e50*/  IADD3 R10, R9, 0x8, RZ ;  /* 0x00000008090a7810 */ /* 0x000fe40007ffe0ff */
[----:B------:R2:W-:Y:S01]  /*5e60*/  STL [R1+0x10], R5 ;  /* 0x0000100501007387 */ /* 0x0005e20000100800 */
[----:B----4-:R-:W-:Y:S01]  /*5e70*/  LOP3.LUT R7, R25, 0x1, RZ, 0xfc, !PT ;  /* 0x0000000119077812 */ /* 0x010fe200078efcff */
[C---:B------:R-:W-:Y:S01]  /*5e80*/  VIADD R22, R11.reuse, 0x2 ;  /* 0x000000020b167836 */ /* 0x040fe20000000000 */
[C---:B------:R-:W-:Y:S01]  /*5e90*/  IADD3 R184, R11.reuse, 0x4, RZ ;  /* 0x000000040bb87810 */ /* 0x040fe20007ffe0ff */
[----:B------:R-:W-:Y:S01]  /*5ea0*/  VIADD R186, R11, 0x6 ;  /* 0x000000060bba7836 */ /* 0x000fe20000000000 */
[C---:B------:R-:W-:Y:S01]  /*5eb0*/  IADD3 R10, R9.reuse, 0x14, RZ ;  /* 0x00000014090a7810 */ /* 0x040fe20007ffe0ff */
[C---:B-1----:R-:W-:Y:S01]  /*5ec0*/  VIADD R6, R9.reuse, 0xc ;  /* 0x0000000c09067836 */ /* 0x042fe20000000000 */
[----:B------:R-:W-:Y:S01]  /*5ed0*/  MOV R23, 0x40000040 ;  /* 0x4000004000177802 */ /* 0x000fe20000000f00 */
[----:B------:R-:W-:-:S02]  /*5ee0*/  VIADD R6, R9, 0x18 ;  /* 0x0000001809067836 */ /* 0x000fc40000000000 */
[C---:B--2---:R-:W-:Y:S02]  /*5ef0*/  VIADD R5, R9.reuse, 0x4 ;  /* 0x0000000409057836 */ /* 0x044fe40000000000 */
[C---:B------:R-:W-:Y:S02]  /*5f00*/  VIADD R5, R9.reuse, 0x10 ;  /* 0x0000001009057836 */ /* 0x040fe40000000000 */
[----:B------:R-:W-:-:S07]  /*5f10*/  VIADD R5, R9, 0x1c ;  /* 0x0000001c09057836 */ /* 0x000fce0000000000 */
.L_x_2580:
[----:B------:R-:W-:Y:S01]  /*5f20*/  ISETP.NE.AND P0, PT, R7, 0x3, PT ;  /* 0x000000030700780c */ /* 0x000fe20003f05270 */
[----:B------:R-:W-:-:S12]  /*5f30*/  YIELD ;  /* 0x0000000000007946 */ /* 0x000fd80003800000 */
[----:B------:R-:W-:Y:S05]  /*5f40*/  @!P0 BRA `(.L_x_2570) ;  /* 0x0000000000048947 */ /* 0x000fea0003800000 */
[----:B------:R-:W-:Y:S01]  /*5f50*/  BPT.TRAP 0x1 ;  /* 0x000000040000795c */ /* 0x000fe20000300000 */
.L_x_2570:
[----:B------:R-:W-:Y:S02]  /*5f60*/  LEA R6, R0, R17, 0x3 ;  /* 0x0000001100067211 */ /* 0x000fe400078e18ff */
[----:B------:R-:W-:-:S04]  /*5f70*/  SHF.L.U32 R15, R4, 0x1f, RZ ;  /* 0x0000001f040f7819 */ /* 0x000fc800000006ff */
[----:B------:R1:W2:Y:S01]  /*5f80*/  SYNCS.PHASECHK.TRANS64.TRYWAIT P1, [R6+URZ+0x26810], R15 ;  /* 0x0268100f060075a7 */ /* 0x0002a2000802017f */
[----:B------:R-:W-:Y:S05]  /*5f90*/  @!P0 BRA `(.L_x_2571) ;  /* 0x0000000000048947 */ /* 0x000fea0003800000 */
[----:B------:R-:W-:Y:S01]  /*5fa0*/  BPT.TRAP 0x1 ;  /* 0x000000040000795c */ /* 0x000fe20000300000 */
.L_x_2571:
[----:B------:R-:W-:-:S05]  /*5fb0*/  VIADD R5, R17, 0xe000 ;  /* 0x0000e00011057836 */ /* 0x000fca0000000000 */
[----:B------:R-:W-:-:S04]  /*5fc0*/  SHF.R.U32.HI R5, RZ, 0x4, R5 ;  /* 0x00000004ff057819 */ /* 0x000fc80000011605 */
[----:B------:R-:W-:-:S04]  /*5fd0*/  LOP3.LUT R5, R5, 0x3fff, RZ, 0xc0, !PT ;  /* 0x00003fff05057812 */ /* 0x000fc800078ec0ff */
[----:B------:R-:W-:Y:S01]  /*5fe0*/  LOP3.LUT R11, R5, 0x10000, RZ, 0xfc, !PT ;  /* 0x00010000050b7812 */ /* 0x000fe200078efcff */
[----:B--2---:R-:W-:Y:S06]  /*5ff0*/  @P1 BRA `(.L_x_2572) ;  /* 0x0000000000081947 */ /* 0x004fec0003800000 */
[----:B------:R-:W2:Y:S02]  /*6000*/  SYNCS.PHASECHK.TRANS64.TRYWAIT P1, [R6+URZ+0x26810], R15 ;  /* 0x0268100f060075a7 */ /* 0x000ea4000802017f */
[----:B--2---:R-:W-:Y:S05]  /*6010*/  @!P1 BRA `(.L_x_2573) ;  /* 0x0000008800f89947 */ /* 0x004fea0003800000 */
.L_x_2572:
        /* <DEDUP_REMOVED lines=54> */
.L_x_2574:
[----:B------:R1:W1:Y:S01]  /*6380*/  SYNCS.PHASECHK.TRANS64.TRYWAIT P1, [R6+URZ+0x26830], R15 ;  /* 0x0268300f060075a7 */ /* 0x000262000802017f */
[----:B------:R-:W-:Y:S05]  /*6390*/  @!P0 BRA `(.L_x_2575) ;  /* 0x0000000000048947 */ /* 0x000fea0003800000 */
[----:B------:R-:W-:Y:S01]  /*63a0*/  BPT.TRAP 0x1 ;  /* 0x000000040000795c */ /* 0x000fe20000300000 */
.L_x_2575:
        /* <DEDUP_REMOVED lines=8> */
.L_x_2576:
        /* <DEDUP_REMOVED lines=290> */
[----:B------:R-:W-:-:S02]  /*7650*/  FADD.FTZ R30, R30, -R233 ;  /* 0x800000e91e1e7221 */ /* 0x000fc40000010000 */
        /* <DEDUP_REMOVED lines=27> */
[C---:B------:R-:W-:Y:S01]  /*7810*/  VIADD R229, R9.reuse, 0x14 ;  /* 0x0000001409e57836 */ /* 0x040fe20000000000 */
[----:B------:R-:W-:Y:S01]  /*7820*/  IADD3 R233, R9, 0x18, RZ ;  /* 0x0000001809e97810 */ /* 0x000fe20007ffe0ff */
[----:B------:R-:W4:Y:S01]  /*7830*/  SHFL.IDX PT, R227, R227, R12, 0x1f ;  /* 0x00001f0ce3e37589 */ /* 0x000f2200000e0000 */
[----:B------:R-:W-:Y:S01]  /*7840*/  FFMA.FTZ R77, -R77, R77, 1 ;  /* 0x3f8000004d4d7423 */ /* 0x000fe2000001014d */
[----:B------:R-:W-:Y:S01]  /*7850*/  FFMA.FTZ R80, -R80, R80, 1 ;  /* 0x3f80000050507423 */ /* 0x000fe20000010150 */
[----:B------:R-:W-:Y:S01]  /*7860*/  FFMA.FTZ R76, -R76, R76, 1 ;  /* 0x3f8000004c4c7423 */ /* 0x000fe2000001014c */
[----:B------:R-:W-:Y:S01]  /*7870*/  FFMA.FTZ R79, -R79, R79, 1 ;  /* 0x3f8000004f4f7423 */ /* 0x000fe2000001014f */
[----:B-1----:R-:W-:Y:S01]  /*7880*/  FMUL.FTZ R35, R92, R35 ;  /* 0x000000235c237220 */ /* 0x002fe20000410000 */
[----:B------:R-:W-:Y:S01]  /*7890*/  FFMA.FTZ R72, -R72, R72, 1 ;  /* 0x3f80000048487423 */ /* 0x000fe20000010148 */
[----:B------:R-:W-:Y:S01]  /*78a0*/  FFMA.FTZ R99, -R99, R99, 1 ;  /* 0x3f80000063637423 */ /* 0x000fe20000010163 */
[----:B------:R-:W-:Y:S01]  /*78b0*/  MUFU.EX2 R201, R201 ;  /* 0x000000c900c97308 */ /* 0x000fe20000000800 */
[----:B------:R-:W-:Y:S01]  /*78c0*/  FFMA.FTZ R81, -R81, R81, 1 ;  /* 0x3f80000051517423 */ /* 0x000fe20000010151 */
[----:B------:R-:W-:Y:S01]  /*78d0*/  FFMA.FTZ R100, -R100, R100, 1 ;  /* 0x3f80000064647423 */ /* 0x000fe20000010164 */
[----:B------:R-:W-:-:S05]  /*78e0*/  FFMA.FTZ R82, -R82, R82, 1 ;  /* 0x3f80000052527423 */ /* 0x000fca0000010152 */
[----:B------:R-:W-:Y:S08]  /*78f0*/  MUFU.EX2 R199, R199 ;  /* 0x000000c700c77308 */ /* 0x000ff00000000800 */
[----:B------:R-:W-:Y:S01]  /*7900*/  MUFU.EX2 R200, R200 ;  /* 0x000000c800c87308 */ /* 0x000fe20000000800 */
[----:B--2---:R-:W-:Y:S01]  /*7910*/  FADD.FTZ R34, R34, -R228 ;  /* 0x800000e422227221 */ /* 0x004fe20000010000 */
[--C-:B----4-:R-:W-:Y:S01]  /*7920*/  FADD.FTZ R37, R37, -R227.reuse ;  /* 0x800000e325257221 */ /* 0x110fe20000010000 */
[----:B------:R-:W-:-:S05]  /*7930*/  FADD.FTZ R39, R39, -R227 ;  /* 0x800000e327277221 */ /* 0x000fca0000010000 */
[----:B------:R-:W-:Y:S08]  /*7940*/  MUFU.EX2 R202, R202 ;  /* 0x000000ca00ca7308 */ /* 0x000ff00000000800 */
[----:B------:R-:W-:Y:S08]  /*7950*/  MUFU.EX2 R203, R203 ;  /* 0x000000cb00cb7308 */ /* 0x000ff00000000800 */
[----:B------:R-:W-:Y:S08]  /*7960*/  MUFU.EX2 R204, R204 ;  /* 0x000000cc00cc7308 */ /* 0x000ff00000000800 */
[----:B------:R-:W-:Y:S08]  /*7970*/  MUFU.EX2 R205, R205 ;  /* 0x000000cd00cd7308 */ /* 0x000ff00000000800 */
[----:B------:R-:W-:Y:S08]  /*7980*/  MUFU.EX2 R209, R209 ;  /* 0x000000d100d17308 */ /* 0x000ff00000000800 */
[----:B------:R-:W-:Y:S08]  /*7990*/  MUFU.EX2 R207, R207 ;  /* 0x000000cf00cf7308 */ /* 0x000ff00000000800 */
[----:B------:R-:W-:Y:S01]  /*79a0*/  MUFU.EX2 R210, R210 ;  /* 0x000000d200d27308 */ /* 0x000fe20000000800 */
[----:B------:R-:W-:-:S07]  /*79b0*/  FFMA.FTZ R101, -R101, R101, 1 ;  /* 0x3f80000065657423 */ /* 0x000fce0000010165 */
[----:B------:R-:W-:Y:S01]  /*79c0*/  MUFU.EX2 R208, R208 ;  /* 0x000000d000d07308 */ /* 0x000fe20000000800 */
[----:B------:R-:W-:-:S07]  /*79d0*/  FFMA.FTZ R103, -R103, R103, 1 ;  /* 0x3f80000067677423 */ /* 0x000fce0000010167 */
[----:B------:R-:W-:Y:S01]  /*79e0*/  MUFU.EX2 R211, R211 ;  /* 0x000000d300d37308 */ /* 0x000fe20000000800 */
[----:B------:R-:W-:-:S07]  /*79f0*/  FFMA.FTZ R237, -R237, R237, 1 ;  /* 0x3f800000eded7423 */ /* 0x000fce00000101ed */
[----:B------:R-:W-:Y:S01]  /*7a00*/  MUFU.EX2 R212, R212 ;  /* 0x000000d400d47308 */ /* 0x000fe20000000800 */
[----:B---3--:R-:W-:Y:S01]  /*7a10*/  FMUL.FTZ R30, R85, R30 ;  /* 0x0000001e551e7220 */ /* 0x008fe20000410000 */
        /* <DEDUP_REMOVED lines=68> */
[----:B------:R-:W-:Y:S01]  /*7e60*/  FMUL.FTZ R36, R97, R39 ;  /* 0x0000002761247220 */ /* 0x000fe20000410000 */
[----:B------:R-:W-:Y:S01]  /*7e70*/  FFMA.FTZ R21, -R20, R20, 1 ;  /* 0x3f80000014157423 */ /* 0x000fe20000010114 */
[----:B------:R-:W-:Y:S01]  /*7e80*/  FMUL.FTZ R39, R74, R37 ;  /* 0x000000254a277220 */ /* 0x000fe20000410000 */
[----:B------:R1:W3:Y:S01]  /*7e90*/  MUFU.EX2 R20, R221 ;  /* 0x000000dd00147308 */ /* 0x0002e20000000800 */
[----:B------:R-:W-:Y:S01]  /*7ea0*/  LDS R74, [R11+0x380] ;  /* 0x000380000b4a7984 */ /* 0x000fe20000000800 */
[----:B------:R-:W-:Y:S02]  /*7eb0*/  VIADD R232, R9, 0x8 ;  /* 0x0000000809e87836 */ /* 0x000fe40000000000 */
[----:B-1----:R-:W-:-:S04]  /*7ec0*/  FMUL.FTZ R221, R93, R228 ;  /* 0x000000e45ddd7220 */ /* 0x002fc80000410000 */
[----:B------:R-:W-:Y:S02]  /*7ed0*/  FMUL.FTZ R221, R21, R221 ;  /* 0x000000dd15dd7220 */ /* 0x000fe40000410000 */
[----:B------:R1:W-:Y:S01]  /*7ee0*/  MUFU.EX2 R21, R218 ;  /* 0x000000da00157308 */ /* 0x0003e20000000800 */
[----:B------:R-:W4:Y:S04]  /*7ef0*/  SHFL.IDX PT, R227, R226, R229, 0x1f ;  /* 0x00001fe5e2e37589 */ /* 0x000f2800000e0000 */
[----:B-1----:R-:W1:Y:S01]  /*7f00*/  SHFL.IDX PT, R218, R226, R232, 0x1f ;  /* 0x00001fe8e2da7589 */ /* 0x002e6200000e0000 */
[----:B------:R-:W-:Y:S02]  /*7f10*/  VIADD R234, R9, 0x1c ;  /* 0x0000001c09ea7836 */ /* 0x000fe40000000000 */
[----:B------:R-:W-:Y:S01]  /*7f20*/  FMUL.FTZ R40, R95, R40 ;  /* 0x000000285f287220 */ /* 0x000fe20000410000 */
[----:B------:R-:W-:Y:S01]  /*7f30*/  FMUL.FTZ R43, R94, R43 ;  /* 0x0000002b5e2b7220 */ /* 0x000fe20000410000 */
[----:B------:R-:W3:Y:S02]  /*7f40*/  SHFL.IDX PT, R228, R226, R233, 0x1f ;  /* 0x00001fe9e2e47589 */ /* 0x000ee400000e0000 */
[----:B------:R-:W-:Y:S01]  /*7f50*/  FMUL.FTZ R41, R77, R40 ;  /* 0x000000284d297220 */ /* 0x000fe20000410000 */
[----:B------:R-:W-:Y:S01]  /*7f60*/  FMUL.FTZ R40, R80, R43 ;  /* 0x0000002b50287220 */ /* 0x000fe20000410000 */
[----:B------:R-:W3:Y:S01]  /*7f70*/  SHFL.IDX PT, R226, R226, R234, 0x1f ;  /* 0x00001feae2e27589 */ /* 0x000ee200000e0000 */
[----:B------:R-:W-:Y:S01]  /*7f80*/  FADD.FTZ R50, R50, -R225 ;  /* 0x800000e132327221 */ /* 0x000fe20000010000 */
[----:B------:R-:W-:Y:S01]  /*7f90*/  FFMA.FTZ R43, -R83, R83, 1 ;  /* 0x3f800000532b7423 */ /* 0x000fe20000010153 */
[----:B------:R-:W-:-:S02]  /*7fa0*/  FMUL.FTZ R28, R13, R28 ;  /* 0x0000001c0d1c7220 */ /* 0x000fc40000410000 */
[----:B------:R-:W-:Y:S01]  /*7fb0*/  FMUL.FTZ R77, R10, R50 ;  /* 0x000000320a4d7220 */ /* 0x000fe20000410000 */
[----:B----4-:R-:W-:Y:S01]  /*7fc0*/  FADD.FTZ R49, R49, -R227 ;  /* 0x800000e331317221 */ /* 0x010fe20000010000 */
[----:B-1----:R-:W-:-:S04]  /*7fd0*/  FADD.FTZ R46, R46, -R218 ;  /* 0x800000da2e2e7221 */ /* 0x002fc80000010000 */
[----:B------:R-:W-:Y:S01]  /*7fe0*/  FMUL.FTZ R46, R18, R46 ;  /* 0x0000002e122e7220 */ /* 0x000fe20000410000 */
[----:B------:R-:W-:Y:S01]  /*7ff0*/  FADD.FTZ R51, R51, -R227 ;  /* 0x800000e333337221 */ /* 0x000fe20000010000 */
[----:B------:R-:W1:Y:S02]  /*8000*/  SHFL.IDX PT, R83, R74, R9, 0x1f ;  /* 0x00001f094a537589 */ /* 0x000e6400000e0000 */
[----:B------:R-:W-:Y:S01]  /*8010*/  FMUL.FTZ R43, R43, R46 ;  /* 0x0000002e2b2b7220 */ /* 0x000fe20000410000 */
[----:B------:R-:W-:Y:S01]  /*8020*/  FFMA.FTZ R46, -R98, R98, 1 ;  /* 0x3f800000622e7423 */ /* 0x000fe20000010162 */
        /* <DEDUP_REMOVED lines=8> */
[----:B------:R-:W4:Y:S01]  /*80b0*/  SHFL.IDX PT, R76, R74, R231, 0x1f ;  /* 0x00001fe74a4c7589 */ /* 0x000f2200000e0000 */
[----:B------:R-:W-:Y:S01]  /*80c0*/  FMUL.FTZ R72, R72, R35 ;  /* 0x0000002348487220 */ /* 0x000fe20000410000 */
[----:B------:R-:W-:-:S02]  /*80d0*/  FMUL.FTZ R50, R50, R49 ;  /* 0x0000003132327220 */ /* 0x000fc40000410000 */
[----:B------:R-:W4:Y:S01]  /*80e0*/  SHFL.IDX PT, R77, R74, R233, 0x1f ;  /* 0x00001fe94a4d7589 */ /* 0x000f2200000e0000 */
[----:B------:R-:W1:Y:S01]  /*80f0*/  MUFU.EX2 R35, R216 ;  /* 0x000000d800237308 */ /* 0x000e620000000800 */
[----:B------:R-:W-:Y:S01]  /*8100*/  FMUL.FTZ R49, R99, R28 ;  /* 0x0000001c63317220 */ /* 0x000fe20000410000 */
[----:B------:R-:W-:Y:S01]  /*8110*/  FADD.FTZ R44, R44, -R218 ;  /* 0x800000da2c2c7221 */ /* 0x000fe20000010000 */
[----:B------:R-:W4:Y:S04]  /*8120*/  SHFL.IDX PT, R28, R74, R229, 0x1f ;  /* 0x00001fe54a1c7589 */ /* 0x000f2800000e0000 */
[----:B------:R-:W4:Y:S01]  /*8130*/  SHFL.IDX PT, R78, R74, R234, 0x1f ;  /* 0x00001fea4a4e7589 */ /* 0x000f2200000e0000 */
[----:B------:R-:W4:Y:S01]  /*8140*/  MUFU.EX2 R36, R206 ;  /* 0x000000ce00247308 */ /* 0x000f220000000800 */
[----:B------:R-:W-:-:S02]  /*8150*/  FMUL.FTZ R44, R12, R44 ;  /* 0x0000002c0c2c7220 */ /* 0x000fc40000410000 */
[----:B------:R4:W4:Y:S01]  /*8160*/  SHFL.IDX PT, R79, R74, R230, 0x1f ;  /* 0x00001fe64a4f7589 */ /* 0x00092200000e0000 */
[----:B---3--:R-:W-:Y:S01]  /*8170*/  FADD.FTZ R52, R52, -R228 ;  /* 0x800000e434347221 */ /* 0x008fe20000010000 */
[----:B------:R-:W-:Y:S01]  /*8180*/  FADD.FTZ R45, R45, -R219 ;  /* 0x800000db2d2d7221 */ /* 0x000fe20000010000 */
[--C-:B------:R-:W-:Y:S01]  /*8190*/  FADD.FTZ R53, R53, -R226.reuse ;  /* 0x800000e235357221 */ /* 0x100fe20000010000 */
[----:B------:R-:W-:Y:S01]  /*81a0*/  FMUL.FTZ R44, R81, R44 ;  /* 0x0000002c512c7220 */ /* 0x000fe20000410000 */
[----:B------:R-:W-:Y:S01]  /*81b0*/  FMUL.FTZ R81, R20, R52 ;  /* 0x0000003414517220 */ /* 0x000fe20000410000 */
[----:B------:R-:W-:Y:S01]  /*81c0*/  FMUL.FTZ R45, R25, R45 ;  /* 0x0000002d192d7220 */ /* 0x000fe20000410000 */
[----:B------:R-:W-:Y:S01]  /*81d0*/  FADD.FTZ R55, R55, -R226 ;  /* 0x800000e237377221 */ /* 0x000fe20000010000 */
[----:B------:R-:W-:Y:S01]  /*81e0*/  FMUL.FTZ R52, R34, R53 ;  /* 0x0000003522347220 */ /* 0x000fe20000410000 */
[----:B------:R-:W-:Y:S01]  /*81f0*/  FMUL.FTZ R53, R100, R81 ;  /* 0x0000005164357220 */ /* 0x000fe20000410000 */
[----:B------:R-:W-:Y:S01]  /*8200*/  FMUL.FTZ R45, R82, R45 ;  /* 0x0000002d522d7220 */ /* 0x000fe20000410000 */
[----:B-1----:R-:W-:Y:S01]  /*8210*/  FADD.FTZ R81, R56, -R83 ;  /* 0x8000005338517221 */ /* 0x002fe20000010000 */
[----:B------:R-:W-:Y:S01]  /*8220*/  FMUL.FTZ R82, R35, R55 ;  /* 0x0000003723527220 */ /* 0x000fe20000410000 */
[--C-:B----4-:R-:W-:Y:S01]  /*8230*/  FADD.FTZ R57, R57, -R80.reuse ;  /* 0x8000005039397221 */ /* 0x110fe20000010000 */
[----:B------:R-:W-:Y:S01]  /*8240*/  FADD.FTZ R80, R59, -R80 ;  /* 0x800000503b507221 */ /* 0x000fe20000010000 */
[----:B------:R-:W-:Y:S01]  /*8250*/  FADD.FTZ R55, R60, -R75 ;  /* 0x8000004b3c377221 */ /* 0x000fe20000010000 */
[--C-:B------:R-:W-:Y:S01]  /*8260*/  FADD.FTZ R61, R61, -R76.reuse ;  /* 0x8000004c3d3d7221 */ /* 0x100fe20000010000 */
[----:B------:R-:W-:Y:S01]  /*8270*/  FADD.FTZ R60, R63, -R76 ;  /* 0x8000004c3f3c7221 */ /* 0x000fe20000010000 */
[----:B------:R-:W-:Y:S01]  /*8280*/  FADD.FTZ R54, R54, -R228 ;  /* 0x800000e436367221 */ /* 0x000fe20000010000 */
[----:B------:R-:W-:Y:S01]  /*8290*/  FADD.FTZ R58, R58, -R83 ;  /* 0x800000533a3a7221 */ /* 0x000fe20000010000 */
[----:B------:R-:W-:Y:S01]  /*82a0*/  FADD.FTZ R62, R62, -R75 ;  /* 0x8000004b3e3e7221 */ /* 0x000fe20000010000 */
[----:B------:R-:W-:Y:S01]  /*82b0*/  FFMA.FTZ R76, -R104, R104, 1 ;  /* 0x3f800000684c7423 */ /* 0x000fe20000010168 */
[----:B------:R-:W-:Y:S01]  /*82c0*/  FMUL.FTZ R81, R36, R81 ;  /* 0x0000005124517220 */ /* 0x000fe20000410000 */
[----:B------:R-:W1:Y:S01]  /*82d0*/  MUFU.EX2 R74, R213 ;  /* 0x000000d5004a7308 */ /* 0x000e620000000800 */
[--C-:B------:R-:W-:Y:S01]  /*82e0*/  FADD.FTZ R68, R68, -R77.reuse ;  /* 0x8000004d44447221 */ /* 0x100fe20000010000 */
[----:B------:R-:W-:Y:S01]  /*82f0*/  FADD.FTZ R59, R70, -R77 ;  /* 0x8000004d463b7221 */ /* 0x000fe20000010000 */
[----:B------:R-:W-:Y:S01]  /*8300*/  FFMA.FTZ R77, -R107, R107, 1 ;  /* 0x3f8000006b4d7423 */ /* 0x000fe2000001016b */
[----:B------:R-:W-:Y:S01]  /*8310*/  FMUL.FTZ R80, R201, R80 ;  /* 0x00000050c9507220 */ /* 0x000fe20000410000 */
[----:B------:R-:W-:-:S03]  /*8320*/  FFMA.FTZ R51, -R102, R102, 1 ;  /* 0x3f80000066337423 */ /* 0x000fc60000010166 */
[----:B------:R-:W3:Y:S01]  /*8330*/  MUFU.EX2 R75, R214 ;  /* 0x000000d6004b7308 */ /* 0x000ee20000000800 */
[----:B------:R-:W-:Y:S01]  /*8340*/  FMUL.FTZ R54, R21, R54 ;  /* 0x0000003615367220 */ /* 0x000fe20000410000 */
[----:B------:R-:W-:Y:S01]  /*8350*/  FMUL.FTZ R76, R76, R81 ;  /* 0x000000514c4c7220 */ /* 0x000fe20000410000 */
[----:B------:R-:W-:Y:S01]  /*8360*/  FMUL.FTZ R63, R199, R58 ;  /* 0x0000003ac73f7220 */ /* 0x000fe20000410000 */
[--C-:B------:R-:W-:Y:S01]  /*8370*/  FADD.FTZ R56, R65, -R28.reuse ;  /* 0x8000001c41387221 */ /* 0x100fe20000010000 */
[----:B------:R-:W-:Y:S01]  /*8380*/  FADD.FTZ R67, R67, -R28 ;  /* 0x8000001c43437221 */ /* 0x000fe20000010000 */
[----:B------:R-:W-:Y:S01]  /*8390*/  FFMA.FTZ R81, -R105, R105, 1 ;  /* 0x3f80000069517423 */ /* 0x000fe20000010169 */
[----:B------:R-:W-:Y:S01]  /*83a0*/  FMUL.FTZ R58, R200, R57 ;  /* 0x00000039c83a7220 */ /* 0x000fe20000410000 */
[--C-:B------:R-:W-:Y:S01]  /*83b0*/  FADD.FTZ R69, R69, -R78.reuse ;  /* 0x8000004e45457221 */ /* 0x100fe20000010000 */
[----:B------:R-:W-:Y:S01]  /*83c0*/  FADD.FTZ R28, R71, -R78 ;  /* 0x8000004e471c7221 */ /* 0x000fe20000010000 */
[----:B------:R-:W-:Y:S01]  /*83d0*/  FMUL.FTZ R77, R77, R80 ;  /* 0x000000504d4d7220 */ /* 0x000fe20000410000 */
[----:B------:R-:W-:Y:S01]  /*83e0*/  FFMA.FTZ R78, -R106, R106, 1 ;  /* 0x3f8000006a4e7423 */ /* 0x000fe2000001016a */
[----:B------:R-:W-:Y:S01]  /*83f0*/  FFMA.FTZ R80, -R108, R108, 1 ;  /* 0x3f8000006c507423 */ /* 0x000fe2000001016c */
[----:B------:R-:W-:Y:S01]  /*8400*/  FMUL.FTZ R55, R202, R55 ;  /* 0x00000037ca377220 */ /* 0x000fe20000410000 */
[----:B------:R-:W-:Y:S01]  /*8410*/  FMUL.FTZ R51, R51, R54 ;  /* 0x0000003633337220 */ /* 0x000fe20000410000 */
[----:B------:R-:W-:Y:S01]  /*8420*/  FMUL.FTZ R57, R203, R62 ;  /* 0x0000003ecb397220 */ /* 0x000fe20000410000 */
[----:B------:R-:W-:Y:S01]  /*8430*/  FMUL.FTZ R54, R101, R52 ;  /* 0x0000003465367220 */ /* 0x000fe20000410000 */
[--C-:B------:R-:W-:Y:S01]  /*8440*/  FADD.FTZ R64, R64, -R79.reuse ;  /* 0x8000004f40407221 */ /* 0x100fe20000010000 */
        /* <DEDUP_REMOVED lines=14> */
[----:B------:R-:W-:Y:S01]  /*8530*/  FMUL.FTZ R82, R82, R61 ;  /* 0x0000003d52527220 */ /* 0x000fe20000410000 */
[----:B------:R-:W-:Y:S01]  /*8540*/  FFMA.FTZ R84, -R114, R114, 1 ;  /* 0x3f80000072547423 */ /* 0x000fe20000010172 */
[----:B------:R-:W-:Y:S01]  /*8550*/  FMUL.FTZ R61, R208, R79 ;  /* 0x0000004fd03d7220 */ /* 0x000fe20000410000 */
[----:B------:R-:W-:Y:S01]  /*8560*/  FFMA.FTZ R83, -R109, R109, 1 ;  /* 0x3f8000006d537423 */ /* 0x000fe2000001016d */
[----:B------:R-:W-:Y:S01]  /*8570*/  FMUL.FTZ R79, R112, R57 ;  /* 0x00000039704f7220 */ /* 0x000fe20000410000 */
[----:B------:R-:W-:Y:S01]  /*8580*/  FMUL.FTZ R99, R99, R56 ;  /* 0x0000003863637220 */ /* 0x000fe20000410000 */
[----:B-1----:R-:W-:Y:S01]  /*8590*/  FMUL.FTZ R69, R74, R69 ;  /* 0x000000454a457220 */ /* 0x002fe20000410000 */
[----:B------:R-:W-:Y:S01]  /*85a0*/  F2FP.BF16.F32.PACK_AB R71, R29, R30 ;  /* 0x0000001e1d47723e */ /* 0x000fe200000010ff */
[----:B------:R-:W-:Y:S01]  /*85b0*/  FFMA.FTZ R98, -R113, R113, 1 ;  /* 0x3f80000071627423 */ /* 0x000fe20000010171 */
[----:B------:R-:W-:Y:S01]  /*85c0*/  FMUL.FTZ R57, R211, R68 ;  /* 0x00000044d3397220 */ /* 0x000fe20000410000 */
[----:B------:R-:W-:Y:S01]  /*85d0*/  FMUL.FTZ R56, R212, R59 ;  /* 0x0000003bd4387220 */ /* 0x000fe20000410000 */
[----:B---3--:R-:W-:Y:S01]  /*85e0*/  FMUL.FTZ R28, R75, R28 ;  /* 0x0000001c4b1c7220 */ /* 0x008fe20000410000 */
        /* <DEDUP_REMOVED lines=258> */
.L_x_2578:
        /* <DEDUP_REMOVED lines=58> */
.L_x_2579:
[----:B--2---:R-:W2:Y:S01]  /*99b0*/  LDL R5, [R1+0x2c] ;  /* 0x00002c0001057983 */ /* 0x004ea20000100800 */
        /* <DEDUP_REMOVED lines=10> */
[----:B-1----:R-:W-:Y:S05]  /*9a60*/  @!P1 BRA `(.L_x_2580) ;  /* 0xffffffc4002c9947 */ /* 0x002fea000383ffff */
.L_x_2569:
        /* <DEDUP_REMOVED lines=34> */
.L_x_2549:
[----:B------:R-:W-:Y:S05]  /*9c90*/  @P0 BRA `(.L_x_2581) ;  /* 0x0000000800c40947 */ /* 0x000fea0003800000 */
[----:B------:R-:W1:Y:S01]  /*9ca0*/  S2R R3, SR_CgaCtaId ;  /* 0x0000000000037919 */ /* 0x000e620000008800 */
[----:B------:R-:W-:-:S04]  /*9cb0*/  MOV R0, 0x400 ;  /* 0x0000040000007802 */ /* 0x000fc80000000f00 */
[----:B-1----:R-:W-:-:S04]  /*9cc0*/  LEA R17, R3, R0, 0x18 ;  /* 0x0000000003117211 */ /* 0x002fc800078ec0ff */
        /* <DEDUP_REMOVED lines=18> */
.L_x_2582:
        /* <DEDUP_REMOVED lines=19> */
.L_x_2583:
        /* <DEDUP_REMOVED lines=9> */
[----:B------:R-:W-:Y:S01]  /*9fb0*/  MOV R6, UR6 ;  /* 0x0000000600067c02 */ /* 0x000fe20008000f00 */
[----:B------:R-:W-:Y:S01]  /*9fc0*/  IMAD.U32 R7, RZ, RZ, UR7 ;  /* 0x00000007ff077e24 */ /* 0x000fe2000f8e00ff */
[----:B------:R-:W-:Y:S01]  /*9fd0*/  MOV R11, UR5 ;  /* 0x00000005000b7c02 */ /* 0x000fe20008000f00 */
[----:B------:R-:W-:Y:S01]  /*9fe0*/  IMAD.U32 R10, RZ, RZ, UR4 ;  /* 0x00000004ff0a7e24 */ /* 0x000fe2000f8e00ff */
[----:B------:R-:W-:Y:S01]  /*9ff0*/  MOV R13, RZ ;  /* 0x000000ff000d7202 */ /* 0x000fe20000000f00 */
[----:B------:R-:W-:-:S02]  /*a000*/  IMAD.MOV.U32 R8, RZ, RZ, 0x70 ;  /* 0x00000070ff087424 */ /* 0x000fc400078e00ff */
[----:B-1----:R-:W-:-:S07]  /*a010*/  IMAD.MOV.U32 R12, RZ, RZ, 0x1 ;  /* 0x00000001ff0c7424 */ /* 0x002fce00078e00ff */
[----:B------:R-:W-:-:S07]  /*a020*/  LEPC R20, `(.L_x_2584) ;  /* 0x000000001014794e */ /* 0x000fce0000000000 */
[----:B--2---:R-:W-:Y:S05]  /*a030*/  CALL.ABS.NOINC R2 ;  /* 0x0000000002007343 */ /* 0x004fea0003c00000 */
.L_x_2584:
        /* <DEDUP_REMOVED lines=18> */
.L_x_2585:
[----:B------:R-:W1:Y:S01]  /*a160*/  S2R R0, SR_TID.X ;  /* 0x0000000000007919 */ /* 0x000e620000002100 */
        /* <DEDUP_REMOVED lines=17> */
[----:B-1----:R-:W-:Y:S01]  /*a280*/  VIADD R7, R0, 0xffffff80 ;  /* 0xffffff8000077836 */ /* 0x002fe20000000000 */
        /* <DEDUP_REMOVED lines=45> */
[----:B------:R-:W1:Y:S01]  /*a560*/  SHFL.IDX PT, R5, R6, RZ, 0x1f ;  /* 0x00001fff06057589 */ /* 0x000e6200000e0000 */
        /* <DEDUP_REMOVED lines=8> */
[----:B-1----:R-:W-:-:S03]  /*a5f0*/  ISETP.NE.AND P0, PT, R5, 0x7, PT ;  /* 0x000000070500780c */ /* 0x002fc60003f05270 */
        /* <DEDUP_REMOVED lines=12> */
[----:B------:R-:W-:Y:S01]  /*a6c0*/  R2UR UR6, R17 ;  /* 0x00000000110672ca */ /* 0x000fe200000e0000 */
[----:B------:R-:W-:Y:S01]  /*a6d0*/  ULDC.64 UR8, c[0x0][0x198] ;  /* 0x0000660000087ab9 */ /* 0x000fe20000000a00 */
[----:B------:R-:W-:Y:S01]  /*a6e0*/  UMOV UR41, URZ ;  /* 0x0000003f00297c82 */ /* 0x000fe20008000000 */
[----:B------:R-:W-:Y:S02]  /*a6f0*/  UIADD3 UR4, UP0, UR8, 0x770, URZ ;  /* 0x0000077008047890 */ /* 0x000fe4000ff1e03f */
[----:B------:R-:W-:Y:S02]  /*a700*/  UIADD3 UR8, UP1, UR8, 0x670, URZ ;  /* 0x0000067008087890 */ /* 0x000fe4000ff3e03f */
[----:B------:R-:W-:Y:S02]  /*a710*/  UIADD3.X UR5, URZ, UR9, URZ, UP0, !UPT ;  /* 0x000000093f057290 */ /* 0x000fe400087fe43f */
[----:B------:R-:W-:-:S04]  /*a720*/  UIADD3.X UR9, URZ, UR9, URZ, UP1, !UPT ;  /* 0x000000093f097290 */ /* 0x000fc80008ffe43f */
[----:B------:R-:W-:-:S09]  /*a730*/  UIADD3 UR40, UR6, 0x4000, URZ ;  /* 0x0000400006287890 */ /* 0x000fd2000fffe03f */
[----:B------:R1:W-:Y:S02]  /*a740*/  UTMASTG.4D [UR40], [UR4] ;  /* 0x00000028040073b5 */ /* 0x0003e40008018000 */
[----:B-1----:R-:W-:Y:S02]  /*a750*/  UMOV UR40, UR6 ;  /* 0x0000000600287c82 */ /* 0x002fe40008000000 */
[----:B------:R1:W-:Y:S02]  /*a760*/  UTMASTG.4D [UR40], [UR8] ;  /* 0x00000028080073b5 */ /* 0x0003e40008018000 */
[----:B-1----:R0:W-:Y:S02]  /*a770*/  UTMACMDFLUSH ;  /* 0x00000000000079b7 */ /* 0x0021e40000000000 */
.L_x_2587:
[----:B------:R-:W-:Y:S05]  /*a780*/  BSYNC B0 ;  /* 0x0000000000007941 */ /* 0x000fea0003800000 */
.L_x_2586:
[----:B------:R-:W-:-:S04]  /*a790*/  DEPBAR.LE SB0, 0x0 ;  /* 0x000080000000791a */ /* 0x000fc80000000000 */
[----:B------:R-:W-:Y:S05]  /*a7a0*/  BRA `(.L_x_2548) ;  /* 0x0000004000b47947 */ /* 0x000fea0003800000 */
.L_x_2581:
[----:B------:R-:W1:Y:S01]  /*a7b0*/  S2R R0, SR_TID.X ;  /* 0x0000000000007919 */ /* 0x000e620000002100 */
[----:B------:R-:W2:Y:S01]  /*a7c0*/  LDC.64 R6, c[0x0][0x820] ;  /* 0x00020800ff067b82 */ /* 0x000ea20000000a00 */
[----:B------:R-:W-:Y:S01]  /*a7d0*/  IMAD.U32 R9, RZ, RZ, UR43 ;  /* 0x0000002bff097e24 */ /* 0x000fe2000f8e00ff */
[----:B------:R-:W-:Y:S01]  /*a7e0*/  ULOP3.LUT UR4, URZ, UR38, URZ, 0x33, !UPT ;  /* 0x000000263f047292 */ /* 0x000fe2000f8e333f */
[----:B------:R-:W-:Y:S01]  /*a7f0*/  IMAD.U32 R25, RZ, RZ, UR44 ;  /* 0x0000002cff197e24 */ /* 0x000fe2000f8e00ff */
[----:B------:R-:W-:Y:S02]  /*a800*/  BSSY B0, `(.L_x_2588) ;  /* 0x0000036000007945 */ /* 0x000fe40003800000 */
[----:B------:R-:W-:Y:S02]  /*a810*/  SHF.R.S32.HI R9, RZ, 0x1f, R9 ;  /* 0x0000001fff097819 */ /* 0x000fe40000011409 */
[----:B------:R-:W3:Y:S01]  /*a820*/  LDC.64 R18, c[0x0][0x808] ;  /* 0x00020200ff127b82 */ /* 0x000ee20000000a00 */
[----:B------:R-:W-:-:S07]  /*a830*/  SHF.R.S32.HI R25, RZ, 0x1f, R25 ;  /* 0x0000001fff197819 */ /* 0x000fce0000011419 */
[----:B------:R-:W4:Y:S08]  /*a840*/  LDC.64 R14, c[0x0][0x828] ;  /* 0x00020a00ff0e7b82 */ /* 0x000f300000000a00 */
[----:B------:R-:W5:Y:S01]  /*a850*/  LDC R10, c[0x0][0xb2c] ;  /* 0x0002cb00ff0a7b82 */ /* 0x000f620000000800 */
[----:B-1----:R-:W-:-:S07]  /*a860*/  VIADD R3, R0, 0xffffff80 ;  /* 0xffffff8000037836 */ /* 0x002fce0000000000 */
[----:B------:R-:W1:Y:S01]  /*a870*/  LDC.64 R16, c[0x0][0x850] ;  /* 0x00021400ff107b82 */ /* 0x000e620000000a00 */
[----:B---3--:R-:W-:Y:S01]  /*a880*/  VIADD R11, R18, -UR42 ;  /* 0x8000002a120b7c36 */ /* 0x008fe20008000000 */
[----:B------:R-:W-:-:S04]  /*a890*/  SHF.R.S32.HI R0, RZ, 0x1f, R3 ;  /* 0x0000001fff007819 */ /* 0x000fc80000011403 */
[----:B------:R-:W-:Y:S02]  /*a8a0*/  LEA.HI R8, R0, R3, RZ, 0x3 ;  /* 0x0000000300087211 */ /* 0x000fe400078f18ff */
[----:B------:R-:W3:Y:S02]  /*a8b0*/  LDC R23, c[0x0][0x83c] ;  /* 0x00020f00ff177b82 */ /* 0x000ee40000000800 */
[----:B------:R-:W-:-:S04]  /*a8c0*/  LOP3.LUT R0, R8, 0x1ffffff8, RZ, 0xc0, !PT ;  /* 0x1ffffff808007812 */ /* 0x000fc800078ec0ff */
[----:B------:R-:W-:Y:S02]  /*a8d0*/  IADD3 R0, R3, -R0, RZ ;  /* 0x8000000003007210 */ /* 0x000fe40007ffe0ff */
[----:B------:R-:W3:Y:S03]  /*a8e0*/  LDC.64 R20, c[0x0][0x858] ;  /* 0x00021600ff147b82 */ /* 0x000ee60000000a00 */
[----:B------:R-:W-:Y:S02]  /*a8f0*/  IMAD.SHL.U32 R4, R0, 0x8, RZ ;  /* 0x0000000800047824 */ /* 0x000fe400078e00ff */
[----:B--2---:R-:W-:-:S03]  /*a900*/  IMAD R0, R9, R6, RZ ;  /* 0x0000000609007224 */ /* 0x004fc600078e02ff */
[----:B------:R-:W-:Y:S01]  /*a910*/  SHF.R.S32.HI R5, RZ, 0x1f, R4 ;  /* 0x0000001fff057819 */ /* 0x000fe20000011404 */
[----:B------:R-:W-:Y:S02]  /*a920*/  IMAD R7, R7, UR43, R0 ;  /* 0x0000002b07077c24 */ /* 0x000fe4000f8e0200 */
[----:B----4-:R-:W-:Y:S02]  /*a930*/  IMAD R0, R25, R14, RZ ;  /* 0x0000000e19007224 */ /* 0x010fe400078e02ff */
[----:B------:R-:W-:-:S04]  /*a940*/  IMAD.WIDE.U32 R2, R6, UR43, R4 ;  /* 0x0000002b06027c25 */ /* 0x000fc8000f8e0004 */
[----:B------:R-:W-:Y:S01]  /*a950*/  IMAD.MOV.U32 R6, RZ, RZ, R2 ;  /* 0x000000ffff067224 */ /* 0x000fe200078e0002 */
[----:B------:R-:W-:Y:S01]  /*a960*/  SHF.R.S32.HI R2, RZ, 0x3, R8 ;  /* 0x00000003ff027819 */ /* 0x000fe20000011408 */
[----:B------:R-:W-:Y:S01]  /*a970*/  IMAD R15, R15, UR44, R0 ;  /* 0x0000002c0f0f7c24 */ /* 0x000fe2000f8e0200 */
[----:B------:R-:W-:Y:S02]  /*a980*/  IADD3 R7, R3, R7, RZ ;  /* 0x0000000703077210 */ /* 0x000fe40007ffe0ff */
[C---:B------:R-:W-:Y:S01]  /*a990*/  ISETP.GE.AND P2, PT, R2.reuse, R11, PT ;  /* 0x0000000b0200720c */ /* 0x040fe20003f46270 */
[C---:B------:R-:W-:Y:S01]  /*a9a0*/  VIADD R3, R2.reuse, 0x40 ;  /* 0x0000004002037836 */ /* 0x040fe20000000000 */
[C---:B------:R-:W-:Y:S01]  /*a9b0*/  IADD3 R0, R2.reuse, 0x20, RZ ;  /* 0x0000002002007810 */ /* 0x040fe20007ffe0ff */
[----:B------:R-:W-:Y:S01]  /*a9c0*/  VIADD R8, R2, 0x60 ;  /* 0x0000006002087836 */ /* 0x000fe20000000000 */
[----:B------:R-:W-:Y:S01]  /*a9d0*/  ISETP.GE.OR P6, PT, R4, R19, P2 ;  /* 0x000000130400720c */ /* 0x000fe200017c6670 */
[----:B------:R-:W-:Y:S01]  /*a9e0*/  IMAD.WIDE.U32 R12, R14, UR44, R6 ;  /* 0x0000002c0e0c7c25 */ /* 0x000fe2000f8e0006 */
[----:B------:R-:W-:-:S02]  /*a9f0*/  ISETP.GE.AND P3, PT, R0, R11, PT ;  /* 0x0000000b0000720c */ /* 0x000fc40003f66270 */
[-C--:B------:R-:W-:Y:S01]  /*aa00*/  ISETP.GE.AND P0, PT, R3, R11.reuse, PT ;  /* 0x0000000b0300720c */ /* 0x080fe20003f06270 */
[----:B-1----:R-:W-:Y:S01]  /*aa10*/  IMAD R0, R9, R16, RZ ;  /* 0x0000001009007224 */ /* 0x002fe200078e02ff */
[----:B------:R-:W-:Y:S01]  /*aa20*/  ISETP.GE.AND P1, PT, R8, R11, PT ;  /* 0x0000000b0800720c */ /* 0x000fe20003f26270 */
[----:B------:R-:W-:Y:S01]  /*aa30*/  IMAD.WIDE.U32 R8, R16, UR43, R4 ;  /* 0x0000002b10087c25 */ /* 0x000fe2000f8e0004 */
[----:B-----5:R-:W-:Y:S02]  /*aa40*/  IADD3 R11, R10, UR4, RZ ;  /* 0x000000040a0b7c10 */ /* 0x020fe4000fffe0ff */
[----:B------:R-:W-:Y:S01]  /*aa50*/  SHF.R.S32.HI R3, RZ, 0x1f, R2 ;  /* 0x0000001fff037819 */ /* 0x000fe20000011402 */
[----:B------:R-:W-:Y:S01]  /*aa60*/  IMAD R17, R17, UR43, R0 ;  /* 0x0000002b11117c24 */ /* 0x000fe2000f8e0200 */
[CC--:B------:R-:W-:Y:S01]  /*aa70*/  ISETP.GE.OR P4, PT, R4.reuse, R19.reuse, P3 ;  /* 0x000000130400720c */ /* 0x0c0fe20001f86670 */
[----:B------:R-:W-:Y:S01]  /*aa80*/  IMAD.IADD R7, R13, 0x1, R15 ;  /* 0x000000010d077824 */ /* 0x000fe200078e020f */
[----:B------:R-:W-:Y:S01]  /*aa90*/  ISETP.GE.OR P5, PT, R4, R19, P0 ;  /* 0x000000130400720c */ /* 0x000fe200007a6670 */
[----:B------:R-:W-:Y:S01]  /*aaa0*/  IMAD.WIDE R10, R11, 0x80, R2 ;  /* 0x000000800b0a7825 */ /* 0x000fe200078e0202 */
[----:B------:R-:W-:Y:S11]  /*aab0*/  @P6 BRA `(.L_x_2589) ;  /* 0x0000000000286947 */ /* 0x000ff60003800000 */
        /* <DEDUP_REMOVED lines=10> */
.L_x_2589:
[----:B------:R-:W-:Y:S05]  /*ab60*/  BSYNC B0 ;  /* 0x0000000000007941 */ /* 0x000fea0003800000 */
.L_x_2588:
[----:B------:R-:W-:Y:S01]  /*ab70*/  IMAD.IADD R9, R9, 0x1, R17 ;  /* 0x0000000109097824 */ /* 0x000fe200078e0211 */
[----:B------:R-:W-:Y:S01]  /*ab80*/  BSSY B0, `(.L_x_2590) ;  /* 0x0000017000007945 */ /* 0x000fe20003800000 */
[----:B---3--:R-:W-:Y:S01]  /*ab90*/  IMAD R0, R25, R20, RZ ;  /* 0x0000001419007224 */ /* 0x008fe200078e02ff */
        /* <DEDUP_REMOVED lines=21> */
.L_x_2591:
[----:B------:R-:W-:Y:S05]  /*acf0*/  BSYNC B0 ;  /* 0x0000000000007941 */ /* 0x000fea0003800000 */
.L_x_2590:
        /* <DEDUP_REMOVED lines=15> */
.L_x_2593:
[----:B------:R-:W-:Y:S05]  /*adf0*/  BSYNC B0 ;  /* 0x0000000000007941 */ /* 0x000fea0003800000 */
.L_x_2592:
        /* <DEDUP_REMOVED lines=15> */
.L_x_2595:
[----:B------:R-:W-:Y:S05]  /*aef0*/  BSYNC B0 ;  /* 0x0000000000007941 */ /* 0x000fea0003800000 */
.L_x_2594:
[----:B------:R-:W-:Y:S01]  /*af00*/  BSSY B0, `(.L_x_2596) ;  /* 0x000000d000007945 */ /* 0x000fe20003800000 */
[----:B-123--:R-:W-:-:S03]  /*af10*/  IMAD.IADD R5, R9, 0x1, R15 ;  /* 0x0000000109057824 */ /* 0x00efc600078e020f */
[----:B------:R-:W-:Y:S05]  /*af20*/  @P2 BRA `(.L_x_2597) ;  /* 0x0000000000282947 */ /* 0x000fea0003800000 */
        /* <DEDUP_REMOVED lines=10> */
.L_x_2597:
[----:B------:R-:W-:Y:S05]  /*afd0*/  BSYNC B0 ;  /* 0x0000000000007941 */ /* 0x000fea0003800000 */
.L_x_2596:
        /* <DEDUP_REMOVED lines=15> */
.L_x_2599:
[----:B------:R-:W-:Y:S05]  /*b0d0*/  BSYNC B0 ;  /* 0x0000000000007941 */ /* 0x000fea0003800000 */
.L_x_2598:
[----:B------:R-:W-:Y:S04]  /*b0e0*/  BSSY B0, `(.L_x_2600) ;  /* 0x000000f000007945 */ /* 0x000fe80003800000 */
[----:B------:R-:W-:Y:S05]  /*b0f0*/  @P0 BRA `(.L_x_2601) ;  /* 0x0000000000340947 */ /* 0x000fea0003800000 */
[----:B-12---:R-:W-:Y:S01]  /*b100*/  IADD3 R7, P0, R10, 0x40, RZ ;  /* 0x000000400a077810 */ /* 0x006fe20007f1e0ff */
        /* <DEDUP_REMOVED lines=12> */
.L_x_2601:
[----:B------:R-:W-:Y:S05]  /*b1d0*/  BSYNC B0 ;  /* 0x0000000000007941 */ /* 0x000fea0003800000 */
.L_x_2600:
[----:B------:R-:W-:Y:S05]  /*b1e0*/  @P1 BRA `(.L_x_2548) ;  /* 0x0000003800241947 */ /* 0x000fea0003800000 */
[----:B-123--:R-:W-:Y:S01]  /*b1f0*/  IADD3 R7, P0, R10, 0x60, RZ ;  /* 0x000000600a077810 */ /* 0x00efe20007f1e0ff */
        /* <DEDUP_REMOVED lines=13> */
.L_x_2544:
        /* <DEDUP_REMOVED lines=29> */
.L_x_2603:
[----:B------:R-:W-:Y:S01]  /*b4a0*/  ULDC UR9, c[0x0][0xb44] ;  /* 0x0002d10000097ab9 */ /* 0x000fe20000000800 */
[----:B------:R-:W-:Y:S01]  /*b4b0*/  UMOV UR7, UR8 ;  /* 0x0000000800077c82 */ /* 0x000fe20008000000 */
[----:B------:R-:W-:-:S11]  /*b4c0*/  UISETP.NE.AND UP0, UPT, UR9, 0x1, UPT ;  /* 0x000000010900788c */ /* 0x000fd6000bf05270 */
[----:B------:R-:W-:Y:S02]  /*b4d0*/  @UP0 ULDC.64 UR10, c[0x0][0xb48] ;  /* 0x0002d200000a0ab9 */ /* 0x000fe40000000a00 */
[----:B------:R-:W-:-:S04]  /*b4e0*/  UIMAD.WIDE.U32 UR4, UR8, UR10, URZ ;  /* 0x0000000a080472a5 */ /* 0x000fc8000f8e003f */
[----:B------:R-:W-:-:S04]  /*b4f0*/  @UP0 USHF.R.U32.HI UR7, URZ, UR11, UR5 ;  /* 0x0000000b3f070299 */ /* 0x000fc80008011605 */
[----:B------:R-:W-:-:S12]  /*b500*/  UIMAD UR4, UR7, UR9, URZ ;  /* 0x00000009070472a4 */ /* 0x000fd8000f8e023f */
.L_x_2604:
[----:B------:R-:W-:Y:S01]  /*b510*/  ULDC UR17, c[0x0][0xb38] ;  /* 0x0002ce0000117ab9 */ /* 0x000fe20000000800 */
[----:B------:R-:W-:Y:S02]  /*b520*/  UIADD3 UR4, UR8, -UR4, URZ ;  /* 0x8000000408047290 */ /* 0x000fe4000fffe03f */
[----:B------:R-:W-:Y:S01]  /*b530*/  UISETP.NE.AND UP0, UPT, UR17, 0x1, UPT ;  /* 0x000000011100788c */ /* 0x000fe2000bf05270 */
[----:B------:R-:W-:Y:S01]  /*b540*/  ULDC UR5, c[0x0][0xb44] ;  /* 0x0002d10000057ab9 */ /* 0x000fe20000000800 */
[----:B------:R-:W-:Y:S02]  /*b550*/  ULOP3.LUT UR7, URZ, UR7, URZ, 0x33, !UPT ;  /* 0x000000073f077292 */ /* 0x000fe4000f8e333f */
[----:B------:R-:W-:Y:S01]  /*b560*/  UIMAD UR6, UR6, UR5, UR4 ;  /* 0x00000005060672a4 */ /* 0x000fe2000f8e0204 */
[----:B------:R-:W-:Y:S02]  /*b570*/  ULDC UR18, c[0x0][0xb2c] ;  /* 0x0002cb0000127ab9 */ /* 0x000fe40000000800 */
[----:B------:R-:W-:-:S04]  /*b580*/  UIADD3 UR18, UR7, UR18, URZ ;  /* 0x0000001207127290 */ /* 0x000fc8000fffe03f */
        /* <DEDUP_REMOVED lines=12> */
[----:B------:R-:W-:-:S03]  /*b650*/  ULDC UR5, c[0x0][0x74c] ;  /* 0x0001d30000057ab9 */ /* 0x000fc60000000800 */
[----:B------:R-:W-:-:S04]  /*b660*/  UIADD3 UR4, -UR5, UR4, -UR16 ;  /* 0x0000000405047290 */ /* 0x000fc8000fffe910 */
[----:B------:R-:W-:Y:S02]  /*b670*/  UIMAD.WIDE UR6, UR4, 0x2aaaaaab, URZ ;  /* 0x2aaaaaab040678a5 */ /* 0x000fe4000f8e023f */
[----:B------:R-:W-:Y:S02]  /*b680*/  UIADD3 UR4, UR14, 0x5f, URZ ;  /* 0x0000005f0e047890 */ /* 0x000fe4000fffe03f */
[----:B------:R-:W-:Y:S02]  /*b690*/  USHF.R.U32.HI UR6, URZ, 0x1f, UR7 ;  /* 0x0000001f3f067899 */ /* 0x000fe40008011607 */
[----:B------:R-:W-:Y:S02]  /*b6a0*/  UIMAD.WIDE UR4, UR4, 0x2aaaaaab, URZ ;  /* 0x2aaaaaab040478a5 */ /* 0x000fe4000f8e023f */
[----:B------:R-:W-:Y:S02]  /*b6b0*/  ULEA.HI.SX32 UR6, UR7, UR6, 0x1c ;  /* 0x0000000607067291 */ /* 0x000fe4000f8fe23f */
[----:B------:R-:W-:-:S02]  /*b6c0*/  USHF.R.U32.HI UR4, URZ, 0x1f, UR5 ;  /* 0x0000001f3f047899 */ /* 0x000fc40008011605 */
[----:B------:R-:W-:Y:S02]  /*b6d0*/  UISETP.LT.AND UP0, UPT, URZ, UR6, UPT ;  /* 0x000000063f00728c */ /* 0x000fe4000bf01270 */
[----:B------:R-:W-:Y:S02]  /*b6e0*/  ULEA.HI.SX32 UR5, UR5, UR4, 0x1c ;  /* 0x0000000405057291 */ /* 0x000fe4000f8fe23f */
[----:B------:R-:W-:-:S04]  /*b6f0*/  USEL UR8, URZ, UR6, !UP0 ;  /* 0x000000063f087287 */ /* 0x000fc8000c000000 */
[----:B------:R-:W-:-:S06]  /*b700*/  UISETP.GT.AND UP0, UPT, UR5, UR8, UPT ;  /* 0x000000080500728c */ /* 0x000fcc000bf04270 */
[----:B------:R-:W-:-:S13]  /*b710*/  PLOP3.LUT P0, PT, PT, PT, UP0, 0x80, 0x0 ;  /* 0x000000000000781c */ /* 0x000fda0003f0f008 */
[----:B------:R-:W-:Y:S05]  /*b720*/  @!P0 BRA `(.L_x_2548) ;  /* 0x0000003000d48947 */ /* 0x000fea0003800000 */
[----:B------:R-:W-:Y:S01]  /*b730*/  USHF.R.S32.HI UR19, URZ, 0x1f, UR17 ;  /* 0x0000001f3f137899 */ /* 0x000fe20008011411 */
[----:B------:R-:W1:Y:S01]  /*b740*/  S2R R0, SR_TID.X ;  /* 0x0000000000007919 */ /* 0x000e620000002100 */
[----:B------:R-:W-:Y:S01]  /*b750*/  ULDC.64 UR12, c[0x0][0x2d8] ;  /* 0x0000b600000c7ab9 */ /* 0x000fe20000000a00 */
[----:B------:R-:W-:Y:S01]  /*b760*/  USHF.R.S32.HI UR9, URZ, 0x1f, UR10 ;  /* 0x0000001f3f097899 */ /* 0x000fe2000801140a */
[----:B------:R-:W-:Y:S01]  /*b770*/  LOP3.LUT R8, RZ, UR18, RZ, 0x33, !PT ;  /* 0x00000012ff087c12 */ /* 0x000fe2000f8e33ff */
[----:B------:R-:W-:Y:S02]  /*b780*/  UIMAD UR4, UR19, UR12, URZ ;  /* 0x0000000c130472a4 */ /* 0x000fe4000f8e023f */
[----:B------:R-:W-:Y:S02]  /*b790*/  UIMAD.WIDE.U32 UR6, UR17, UR12, URZ ;  /* 0x0000000c110672a5 */ /* 0x000fe4000f8e003f */
[----:B------:R-:W-:Y:S02]  /*b7a0*/  UIMAD UR4, UR17, UR13, UR4 ;  /* 0x0000000d110472a4 */ /* 0x000fe4000f8e0204 */
[----:B------:R-:W-:-:S02]  /*b7b0*/  UIADD3 UR11, UR5, -UR8, URZ ;  /* 0x80000008050b7290 */ /* 0x000fc4000fffe03f */
[----:B------:R-:W-:Y:S01]  /*b7c0*/  UIADD3 UR7, UR7, UR4, URZ ;  /* 0x0000000407077290 */ /* 0x000fe2000fffe03f */
[----:B------:R-:W-:Y:S01]  /*b7d0*/  ULDC.64 UR12, c[0x0][0x2e0] ;  /* 0x0000b800000c7ab9 */ /* 0x000fe20000000a00 */
[----:B------:R-:W-:Y:S02]  /*b7e0*/  UIADD3 UR4, UR16, 0x7f, URZ ;  /* 0x0000007f10047890 */ /* 0x000fe4000fffe03f */
[----:B------:R-:W-:Y:S02]  /*b7f0*/  UIMAD UR9, UR9, UR12, URZ ;  /* 0x0000000c090972a4 */ /* 0x000fe4000f8e023f */
[----:B------:R-:W-:Y:S02]  /*b800*/  UIMAD.WIDE.U32 UR6, UR10, UR12, UR6 ;  /* 0x0000000c0a0672a5 */ /* 0x000fe4000f8e0006 */
[----:B------:R-:W-:Y:S02]  /*b810*/  UIADD3 UR12, UR16, 0xdf, -UR14 ;  /* 0x000000df100c7890 */ /* 0x000fe4000fffe80e */
[----:B------:R-:W-:Y:S01]  /*b820*/  ULOP3.LUT UR14, UR11, 0x1, URZ, 0xc0, !UPT ;  /* 0x000000010b0e7892 */ /* 0x000fe2000f8ec03f */
[----:B------:R-:W-:Y:S01]  /*b830*/  ULDC UR15, c[0x0][0x288] ;  /* 0x0000a200000f7ab9 */ /* 0x000fe20000000800 */
[----:B------:R-:W-:-:S02]  /*b840*/  UIMAD UR9, UR10, UR13, UR9 ;  /* 0x0000000d0a0972a4 */ /* 0x000fc4000f8e0209 */
[----:B------:R-:W-:Y:S02]  /*b850*/  UISETP.NE.U32.AND UP0, UPT, UR14, 0x1, UPT ;  /* 0x000000010e00788c */ /* 0x000fe4000bf05070 */
[----:B------:R-:W-:Y:S02]  /*b860*/  UIMAD UR10, UR10, UR15, URZ ;  /* 0x0000000f0a0a72a4 */ /* 0x000fe4000f8e023f */
[----:B------:R-:W-:Y:S01]  /*b870*/  USHF.R.S32.HI UR11, URZ, 0x1f, UR4 ;  /* 0x0000001f3f0b7899 */ /* 0x000fe20008011404 */
[----:B-1----:R-:W-:Y:S01]  /*b880*/  LOP3.LUT R0, R0, 0x1f, RZ, 0xc0, !PT ;  /* 0x0000001f00007812 */ /* 0x002fe200078ec0ff */
[----:B------:R-:W-:Y:S01]  /*b890*/  UIADD3 UR13, UP1, UR17, UR10, URZ ;  /* 0x0000000a110d7290 */ /* 0x000fe2000ff3e03f */
[----:B------:R-:W-:Y:S01]  /*b8a0*/  PLOP3.LUT P1, PT, PT, PT, UP0, 0x80, 0x0 ;  /* 0x000000000000781c */ /* 0x000fe20003f2f008 */
[----:B------:R-:W-:Y:S01]  /*b8b0*/  ULEA.HI UR11, UR11, UR4, URZ, 0x7 ;  /* 0x000000040b0b7291 */ /* 0x000fe2000f8f383f */
[----:B------:R-:W-:Y:S01]  /*b8c0*/  ULDC UR16, c[0x0][0x760] ;  /* 0x0001d80000107ab9 */ /* 0x000fe20000000800 */
[----:B------:R-:W-:Y:S01]  /*b8d0*/  ELECT P0, URZ, PT ;  /* 0x00000000003f782f */ /* 0x000fe20003800000 */
[----:B------:R-:W-:-:S02]  /*b8e0*/  UIMAD UR14, UR15, UR16, URZ ;  /* 0x000000100f0e72a4 */ /* 0x000fc4000f8e023f */
[----:B------:R-:W-:Y:S02]  /*b8f0*/  ULEA.HI.X.SX32 UR15, UR10, UR19, 0x1, UP1 ;  /* 0x000000130a0f7291 */ /* 0x000fe400088f0e3f */
[----:B------:R-:W-:Y:S02]  /*b900*/  USHF.R.S32.HI UR16, URZ, 0x7, UR11 ;  /* 0x000000073f107899 */ /* 0x000fe4000801140b */
[----:B------:R-:W-:-:S03]  /*b910*/  UIADD3 UR25, UR7, UR9, URZ ;  /* 0x0000000907197290 */ /* 0x000fc6000fffe03f */
[----:B------:R-:W-:Y:S09]  /*b920*/  @P1 BRA `(.L_x_2605) ;  /* 0x0000000400881947 */ /* 0x000ff20003800000 */
        /* <DEDUP_REMOVED lines=8> */
[----:B------:R-:W-:-:S04]  /*b9b0*/  IMAD.U32 R2, RZ, RZ, UR11 ;  /* 0x0000000bff027e24 */ /* 0x000fc8000f8e00ff */
[----:B------:R-:W-:Y:S01]  /*b9c0*/  MOV R3, UR4 ;  /* 0x0000000400037c02 */ /* 0x000fe20008000f00 */
[----:B------:R-:W-:Y:S06]  /*b9d0*/  @P2 BRA `(.L_x_2607) ;  /* 0x0000000000302947 */ /* 0x000fec0003800000 */
[----:B------:R-:W-:-:S04]  /*b9e0*/  UIMAD UR4, UR8, 0x60, UR12 ;  /* 0x00000060080478a4 */ /* 0x000fc8000f8e020c */
[----:B------:R-:W-:-:S04]  /*b9f0*/  USHF.R.S32.HI UR10, URZ, 0x1f, UR4 ;  /* 0x0000001f3f0a7899 */ /* 0x000fc80008011404 */
[----:B------:R-:W-:-:S04]  /*ba00*/  ULEA.HI UR10, UR10, UR4, URZ, 0x7 ;  /* 0x000000040a0a7291 */ /* 0x000fc8000f8f383f */
[----:B------:R-:W-:-:S04]  /*ba10*/  USHF.R.S32.HI UR10, URZ, 0x7, UR10 ;  /* 0x000000073f0a7899 */ /* 0x000fc8000801140a */
[----:B------:R-:W-:-:S04]  /*ba20*/  UISETP.LT.AND UP0, UPT, UR16, UR10, UPT ;  /* 0x0000000a1000728c */ /* 0x000fc8000bf01270 */
[----:B------:R-:W-:-:S06]  /*ba30*/  USEL UR10, UR16, UR10, UP0 ;  /* 0x0000000a100a7287 */ /* 0x000fcc0008000000 */
[----:B------:R-:W-:-:S07]  /*ba40*/  VIADD R5, R8, UR10 ;  /* 0x0000000a08057c36 */ /* 0x000fce0008000000 */
.L_x_2608:
[----:B------:R-:W2:Y:S04]  /*ba50*/  LDG.E.STRONG.GPU R4, desc[UR36][R2.64] ;  /* 0x0000002402047981 */ /* 0x000ea8000c1ef900 */
[----:B--2---:R-:W-:Y:S01]  /*ba60*/  CCTL.IVALL ;  /* 0x00000000ff00798f */ /* 0x004fe20002000000 */
[----:B------:R-:W-:Y:S05]  /*ba70*/  YIELD ;  /* 0x0000000000007946 */ /* 0x000fea0003800000 */
[----:B------:R-:W-:-:S13]  /*ba80*/  ISETP.NE.AND P1, PT, R4, R5, PT ;  /* 0x000000050400720c */ /* 0x000fda0003f25270 */
[----:B------:R-:W-:Y:S05]  /*ba90*/  @P1 BRA `(.L_x_2608) ;  /* 0xfffffffc00ec1947 */ /* 0x000fea000383ffff */
.L_x_2607:
[----:B------:R-:W-:Y:S05]  /*baa0*/  BSYNC B0 ;  /* 0x0000000000007941 */ /* 0x000fea0003800000 */
.L_x_2606:
[----:B------:R-:W-:-:S03]  /*bab0*/  UMOV UR4, 0xffffffff ;  /* 0xffffffff00047882 */ /* 0x000fc60000000000 */
[----:B------:R-:W-:Y:S05]  /*bac0*/  BRA.DIV UR4, `(.L_x_2609) ;  /* 0x0000003204747947 */ /* 0x000fea000b800000 */
[----:B------:R-:W-:Y:S01]  /*bad0*/  NOP ;  /* 0x0000000000007918 */ /* 0x000fe20000000000 */
.L_x_2678:
[----:B------:R-:W-:Y:S01]  /*bae0*/  IMAD.U32 R9, RZ, RZ, UR8 ;  /* 0x00000008ff097e24 */ /* 0x000fe2000f8e00ff */
[----:B------:R-:W-:Y:S05]  /*baf0*/  WARPSYNC.ALL ;  /* 0x0000000000007948 */ /* 0x000fea0003800000 */
[----:B------:R-:W-:Y:S01]  /*bb00*/  BAR.SYNC.DEFER_BLOCKING 0xd, 0xa0 ;  /* 0x0342800000007b1d */ /* 0x000fe20000010000 */
[----:B------:R-:W-:-:S05]  /*bb10*/  IMAD R9, R9, 0x1800, RZ ;  /* 0x0000180009097824 */ /* 0x000fca00078e02ff */
[----:B------:R-:W-:Y:S04]  /*bb20*/  BSSY B0, `(.L_x_2610) ;  /* 0x0000012000007945 */ /* 0x000fe80003800000 */
[----:B------:R-:W-:Y:S05]  /*bb30*/  @!P0 BRA `(.L_x_2611) ;  /* 0x0000000000408947 */ /* 0x000fea0003800000 */
[----:B------:R-:W1:Y:S01]  /*bb40*/  LDC.64 R6, c[0x0][0x2c0] ;  /* 0x0000b000ff067b82 */ /* 0x000e620000000a00 */
[----:B------:R-:W-:Y:S01]  /*bb50*/  IADD3 R5, P1, R9, UR6, RZ ;  /* 0x0000000609057c10 */ /* 0x000fe2000ff3e0ff */
[----:B------:R-:W-:Y:S01]  /*bb60*/  UMOV UR4, 0x400 ;  /* 0x0000040000047882 */ /* 0x000fe20000000000 */
[----:B------:R-:W-:Y:S01]  /*bb70*/  UMOV UR20, 0x0 ;  /* 0x0000000000147882 */ /* 0x000fe20000000000 */
[----:B------:R-:W-:-:S04]  /*bb80*/  UMOV UR21, 0x14f00000 ;  /* 0x14f0000000157882 */ /* 0x000fc80000000000 */
[----:B------:R-:W2:Y:S01]  /*bb90*/  S2UR UR10, SR_CgaCtaId ;  /* 0x00000000000a79c3 */ /* 0x000ea20000008800 */
[----:B-1----:R-:W-:Y:S02]  /*bba0*/  LEA R4, P3, R5, R6, 0x2 ;  /* 0x0000000605047211 */ /* 0x002fe400078610ff */
[----:B------:R-:W-:Y:S02]  /*bbb0*/  LEA.HI.X.SX32 R6, R9, UR25, 0x1, P1 ;  /* 0x0000001909067c11 */ /* 0x000fe400088f0eff */
[----:B------:R-:W-:Y:S02]  /*bbc0*/  R2UR UR18, R4 ;  /* 0x00000000041272ca */ /* 0x000fe400000e0000 */
[----:B------:R-:W-:Y:S01]  /*bbd0*/  LEA.HI.X R5, R5, R7, R6, 0x2, P3 ;  /* 0x0000000705057211 */ /* 0x000fe200018f1406 */
[----:B--2---:R-:W-:-:S03]  /*bbe0*/  ULEA UR4, UR10, UR4, 0x18 ;  /* 0x000000040a047291 */ /* 0x004fc6000f8ec03f */
[----:B------:R-:W-:Y:S01]  /*bbf0*/  R2UR UR19, R5 ;  /* 0x00000000051372ca */ /* 0x000fe200000e0000 */
[----:B------:R-:W-:Y:S01]  /*bc00*/  UMOV UR10, 0x300 ;  /* 0x00000300000a7882 */ /* 0x000fe20000000000 */
[----:B------:R-:W-:-:S11]  /*bc10*/  UIADD3 UR4, UR4, 0x8000, URZ ;  /* 0x0000800004047890 */ /* 0x000fd6000fffe03f */
[----:B------:R1:W-:Y:S02]  /*bc20*/  UBLKRED.G.S.ADD.F32.RN [UR18], [UR4], UR10, desc[UR20] ;  /* 0x00001412040073bb */ /* 0x0003e400080a140a */
[----:B-1----:R0:W-:Y:S02]  /*bc30*/  UTMACMDFLUSH ;  /* 0x00000000000079b7 */ /* 0x0021e40000000000 */
.L_x_2611:
[----:B------:R-:W-:Y:S05]  /*bc40*/  BSYNC B0 ;  /* 0x0000000000007941 */ /* 0x000fea0003800000 */
.L_x_2610:
        /* <DEDUP_REMOVED lines=20> */
.L_x_2613:
[----:B------:R-:W-:Y:S05]  /*bd90*/  BSYNC B0 ;  /* 0x0000000000007941 */ /* 0x000fea0003800000 */
.L_x_2612:
[----:B------:R-:W-:Y:S06]  /*bda0*/  BAR.ARV 0xa, 0xa0 ;  /* 0x0282800000007b1d */ /* 0x000fec0000002000 */
[----:B------:R-:W-:Y:S04]  /*bdb0*/  BSSY B0, `(.L_x_2614) ;  /* 0x0000003000007945 */ /* 0x000fe80003800000 */
[----:B------:R-:W-:Y:S05]  /*bdc0*/  @!P0 BRA `(.L_x_2615) ;  /* 0x0000000000048947 */ /* 0x000fea0003800000 */
[----:B------:R-:W-:-:S04]  /*bdd0*/  DEPBAR.LE SB0, 0x0 ;  /* 0x000080000000791a */ /* 0x000fc80000000000 */
.L_x_2615:
[----:B------:R-:W-:Y:S05]  /*bde0*/  BSYNC B0 ;  /* 0x0000000000007941 */ /* 0x000fea0003800000 */
.L_x_2614:
        /* <DEDUP_REMOVED lines=19> */
.L_x_2617:
[----:B------:R-:W-:Y:S05]  /*bf20*/  BSYNC B0 ;  /* 0x0000000000007941 */ /* 0x000fea0003800000 */
.L_x_2616:
[----:B------:R-:W-:Y:S01]  /*bf30*/  UIADD3 UR17, UR8, 0x1, URZ ;  /* 0x0000000108117890 */ /* 0x000fe2000fffe03f */
[----:B------:R-:W-:Y:S11]  /*bf40*/  BRA `(.L_x_2618) ;  /* 0x0000000000047947 */ /* 0x000ff60003800000 */
.L_x_2605:
[----:B------:R-:W-:-:S05]  /*bf50*/  UMOV UR17, UR8 ;  /* 0x0000000800117c82 */ /* 0x000fca0008000000 */
.L_x_2618:
[----:B------:R-:W-:-:S04]  /*bf60*/  UIADD3 UR4, UR8, 0x1, URZ ;  /* 0x0000000108047890 */ /* 0x000fc8000fffe03f */
[----:B------:R-:W-:-:S06]  /*bf70*/  UISETP.NE.AND UP0, UPT, UR5, UR4, UPT ;  /* 0x000000040500728c */ /* 0x000fcc000bf05270 */
[----:B------:R-:W-:-:S13]  /*bf80*/  PLOP3.LUT P1, PT, PT, PT, UP0, 0x80, 0x0 ;  /* 0x000000000000781c */ /* 0x000fda0003f2f008 */
[----:B------:R-:W-:Y:S05]  /*bf90*/  @!P1 BRA `(.L_x_2548) ;  /* 0x0000002800b89947 */ /* 0x000fea0003800000 */
[----:B------:R-:W-:Y:S01]  /*bfa0*/  ULDC.64 UR10, c[0x0][0x2c0] ;  /* 0x0000b000000a7ab9 */ /* 0x000fe20000000a00 */
[----:B------:R-:W-:Y:S02]  /*bfb0*/  UIADD3 UR21, UR9, UR7, URZ ;  /* 0x0000000709157290 */ /* 0x000fe4000fffe03f */
[----:B------:R-:W-:Y:S01]  /*bfc0*/  ULEA UR20, UP0, UR6, UR10, 0x2 ;  /* 0x0000000a06147291 */ /* 0x000fe2000f80103f */
[----:B------:R-:W-:Y:S01]  /*bfd0*/  UMOV UR22, UR17 ;  /* 0x0000001100167c82 */ /* 0x000fe20008000000 */
[----:B------:R-:W-:Y:S02]  /*bfe0*/  UMOV UR4, URZ ;  /* 0x0000003f00047c82 */ /* 0x000fe40008000000 */
[----:B------:R-:W-:Y:S02]  /*bff0*/  ULEA.HI.X UR21, UR6, UR11, UR21, 0x2, UP0 ;  /* 0x0000000b06157291 */ /* 0x000fe400080f1415 */
[----:B------:R-:W-:-:S04]  /*c000*/  UIADD3 UR20, UP0, UR20, 0x3000, URZ ;  /* 0x0000300014147890 */ /* 0x000fc8000ff1e03f */
[----:B------:R-:W-:-:S12]  /*c010*/  UIADD3.X UR21, URZ, UR21, URZ, UP0, !UPT ;  /* 0x000000153f157290 */ /* 0x000fd800087fe43f */
.L_x_2643:
[----:B------:R-:W-:Y:S01]  /*c020*/  UIMAD UR23, UR14, UR17, URZ ;  /* 0x000000110e1772a4 */ /* 0x000fe2000f8e023f */
[----:B------:R-:W-:Y:S01]  /*c030*/  ISETP.NE.AND P2, PT, R0, RZ, PT ;  /* 0x000000ff0000720c */ /* 0x000fe20003f45270 */
[----:B------:R-:W-:Y:S01]  /*c040*/  ULDC.64 UR10, c[0x0][0x768] ;  /* 0x0001da00000a7ab9 */ /* 0x000fe20000000a00 */
[----:B------:R-:W-:Y:S01]  /*c050*/  UIMAD UR28, UR17, 0x60, UR12 ;  /* 0x00000060111c78a4 */ /* 0x000fe2000f8e020c */
        /* <DEDUP_REMOVED lines=8> */
[----:B------:R-:W-:-:S04]  /*c0e0*/  USHF.R.S32.HI UR18, URZ, 0x1f, UR28 ;  /* 0x0000001f3f127899 */ /* 0x000fc8000801141c */
[----:B------:R-:W-:-:S04]  /*c0f0*/  ULEA.HI UR18, UR18, UR28, URZ, 0x7 ;  /* 0x0000001c12127291 */ /* 0x000fc8000f8f383f */
[----:B------:R-:W-:-:S04]  /*c100*/  USHF.R.S32.HI UR18, URZ, 0x7, UR18 ;  /* 0x000000073f127899 */ /* 0x000fc80008011412 */
[----:B------:R-:W-:-:S04]  /*c110*/  UISETP.LT.AND UP0, UPT, UR16, UR18, UPT ;  /* 0x000000121000728c */ /* 0x000fc8000bf01270 */
[----:B------:R-:W-:-:S06]  /*c120*/  USEL UR18, UR16, UR18, UP0 ;  /* 0x0000001210127287 */ /* 0x000fcc0008000000 */
[----:B------:R-:W-:-:S07]  /*c130*/  VIADD R5, R8, UR18 ;  /* 0x0000001208057c36 */ /* 0x000fce0008000000 */
.L_x_2621:
[----:B------:R-:W2:Y:S04]  /*c140*/  LDG.E.STRONG.GPU R4, desc[UR36][R2.64] ;  /* 0x0000002402047981 */ /* 0x000ea8000c1ef900 */
[----:B--2---:R-:W-:Y:S01]  /*c150*/  CCTL.IVALL ;  /* 0x00000000ff00798f */ /* 0x004fe20002000000 */
[----:B------:R-:W-:Y:S05]  /*c160*/  YIELD ;  /* 0x0000000000007946 */ /* 0x000fea0003800000 */
[----:B------:R-:W-:-:S13]  /*c170*/  ISETP.NE.AND P1, PT, R4, R5, PT ;  /* 0x000000050400720c */ /* 0x000fda0003f25270 */
[----:B------:R-:W-:Y:S05]  /*c180*/  @P1 BRA `(.L_x_2621) ;  /* 0xfffffffc00ec1947 */ /* 0x000fea000383ffff */
.L_x_2620:
[----:B------:R-:W-:Y:S05]  /*c190*/  BSYNC B0 ;  /* 0x0000000000007941 */ /* 0x000fea0003800000 */
.L_x_2619:
[----:B------:R-:W-:-:S03]  /*c1a0*/  UMOV UR18, 0xffffffff ;  /* 0xffffffff00127882 */ /* 0x000fc60000000000 */
[----:B------:R-:W-:Y:S05]  /*c1b0*/  BRA.DIV UR18, `(.L_x_2622) ;  /* 0x0000002a12d47947 */ /* 0x000fea000b800000 */
[----:B------:R-:W-:Y:S01]  /*c1c0*/  NOP ;  /* 0x0000000000007918 */ /* 0x000fe20000000000 */
.L_x_2681:
[----:B------:R-:W-:Y:S05]  /*c1d0*/  WARPSYNC.ALL ;  /* 0x0000000000007948 */ /* 0x000fea0003800000 */
[----:B------:R-:W-:Y:S06]  /*c1e0*/  BAR.SYNC.DEFER_BLOCKING 0xd, 0xa0 ;  /* 0x0342800000007b1d */ /* 0x000fec0000010000 */
[----:B------:R-:W-:Y:S04]  /*c1f0*/  BSSY B0, `(.L_x_2623) ;  /* 0x0000011000007945 */ /* 0x000fe80003800000 */
[----:B------:R-:W-:Y:S05]  /*c200*/  @!P0 BRA `(.L_x_2624) ;  /* 0x00000000003c8947 */ /* 0x000fea0003800000 */
[----:B------:R-:W1:Y:S01]  /*c210*/  S2UR UR24, SR_CgaCtaId ;  /* 0x00000000001879c3 */ /* 0x000e620000008800 */
[----:B------:R-:W-:Y:S01]  /*c220*/  UIMAD UR18, UR17, 0x1800, URZ ;  /* 0x00001800111278a4 */ /* 0x000fe2000f8e023f */
        /* <DEDUP_REMOVED lines=13> */
.L_x_2624:
[----:B------:R-:W-:Y:S05]  /*c300*/  BSYNC B0 ;  /* 0x0000000000007941 */ /* 0x000fea0003800000 */
.L_x_2623:
[----:B------:R-:W-:Y:S01]  /*c310*/  UIMAD UR18, UR22, 0x1800, UR4 ;  /* 0x00001800161278a4 */ /* 0x000fe2000f8e0204 */
        /* <DEDUP_REMOVED lines=14> */
.L_x_2626:
[----:B------:R-:W-:Y:S05]  /*c400*/  BSYNC B0 ;  /* 0x0000000000007941 */ /* 0x000fea0003800000 */
.L_x_2625:
[----:B------:R-:W-:Y:S06]  /*c410*/  BAR.ARV 0xa, 0xa0 ;  /* 0x0282800000007b1d */ /* 0x000fec0000002000 */
[----:B------:R-:W-:Y:S04]  /*c420*/  BSSY B0, `(.L_x_2627) ;  /* 0x0000003000007945 */ /* 0x000fe80003800000 */
[----:B------:R-:W-:Y:S05]  /*c430*/  @!P0 BRA `(.L_x_2628) ;  /* 0x0000000000048947 */ /* 0x000fea0003800000 */
[----:B------:R-:W-:-:S04]  /*c440*/  DEPBAR.LE SB0, 0x0 ;  /* 0x000080000000791a */ /* 0x000fc80000000000 */
.L_x_2628:
[----:B------:R-:W-:Y:S05]  /*c450*/  BSYNC B0 ;  /* 0x0000000000007941 */ /* 0x000fea0003800000 */
.L_x_2627:
        /* <DEDUP_REMOVED lines=19> */
.L_x_2630:
[----:B------:R-:W-:Y:S05]  /*c590*/  BSYNC B0 ;  /* 0x0000000000007941 */ /* 0x000fea0003800000 */
.L_x_2629:
        /* <DEDUP_REMOVED lines=9> */
[----:B------:R-:W-:-:S04]  /*c630*/  UIADD3 UR10, UR28, 0x60, URZ ;  /* 0x000000601c0a7890 */ /* 0x000fc8000fffe03f */
[----:B------:R-:W-:-:S04]  /*c640*/  USHF.R.S32.HI UR11, URZ, 0x1f, UR10 ;  /* 0x0000001f3f0b7899 */ /* 0x000fc8000801140a */
[----:B------:R-:W-:-:S04]  /*c650*/  ULEA.HI UR11, UR11, UR10, URZ, 0x7 ;  /* 0x0000000a0b0b7291 */ /* 0x000fc8000f8f383f */
[----:B------:R-:W-:-:S04]  /*c660*/  USHF.R.S32.HI UR11, URZ, 0x7, UR11 ;  /* 0x000000073f0b7899 */ /* 0x000fc8000801140b */
[----:B------:R-:W-:-:S04]  /*c670*/  UISETP.LT.AND UP0, UPT, UR16, UR11, UPT ;  /* 0x0000000b1000728c */ /* 0x000fc8000bf01270 */
[----:B------:R-:W-:-:S06]  /*c680*/  USEL UR11, UR16, UR11, UP0 ;  /* 0x0000000b100b7287 */ /* 0x000fcc0008000000 */
[----:B------:R-:W-:-:S07]  /*c690*/  VIADD R5, R8, UR11 ;  /* 0x0000000b08057c36 */ /* 0x000fce0008000000 */
.L_x_2633:
[----:B------:R-:W2:Y:S04]  /*c6a0*/  LDG.E.STRONG.GPU R4, desc[UR36][R2.64] ;  /* 0x0000002402047981 */ /* 0x000ea8000c1ef900 */
[----:B--2---:R-:W-:Y:S01]  /*c6b0*/  CCTL.IVALL ;  /* 0x00000000ff00798f */ /* 0x004fe20002000000 */
[----:B------:R-:W-:Y:S05]  /*c6c0*/  YIELD ;  /* 0x0000000000007946 */ /* 0x000fea0003800000 */
[----:B------:R-:W-:-:S13]  /*c6d0*/  ISETP.NE.AND P1, PT, R4, R5, PT ;  /* 0x000000050400720c */ /* 0x000fda0003f25270 */
[----:B------:R-:W-:Y:S05]  /*c6e0*/  @P1 BRA `(.L_x_2633) ;  /* 0xfffffffc00ec1947 */ /* 0x000fea000383ffff */
.L_x_2632:
[----:B------:R-:W-:Y:S05]  /*c6f0*/  BSYNC B0 ;  /* 0x0000000000007941 */ /* 0x000fea0003800000 */
.L_x_2631:
[----:B------:R-:W-:-:S03]  /*c700*/  UMOV UR10, 0xffffffff ;  /* 0xffffffff000a7882 */ /* 0x000fc60000000000 */
[----:B------:R-:W-:Y:S05]  /*c710*/  BRA.DIV UR10, `(.L_x_2634) ;  /* 0x000000260a987947 */ /* 0x000fea000b800000 */
[----:B------:R-:W-:Y:S01]  /*c720*/  NOP ;  /* 0x0000000000007918 */ /* 0x000fe20000000000 */
.L_x_2684:
        /* <DEDUP_REMOVED lines=15> */
.L_x_2636:
[----:B------:R-:W-:Y:S05]  /*c820*/  BSYNC B0 ;  /* 0x0000000000007941 */ /* 0x000fea0003800000 */
.L_x_2635:
        /* <DEDUP_REMOVED lines=15> */
.L_x_2638:
[----:B------:R-:W-:Y:S05]  /*c920*/  BSYNC B0 ;  /* 0x0000000000007941 */ /* 0x000fea0003800000 */
.L_x_2637:
[----:B------:R-:W-:Y:S06]  /*c930*/  BAR.ARV 0xa, 0xa0 ;  /* 0x0282800000007b1d */ /* 0x000fec0000002000 */
[----:B------:R-:W-:Y:S04]  /*c940*/  BSSY B0, `(.L_x_2639) ;  /* 0x0000003000007945 */ /* 0x000fe80003800000 */
[----:B------:R-:W-:Y:S05]  /*c950*/  @!P0 BRA `(.L_x_2640) ;  /* 0x0000000000048947 */ /* 0x000fea0003800000 */
[----:B------:R-:W-:-:S04]  /*c960*/  DEPBAR.LE SB0, 0x0 ;  /* 0x000080000000791a */ /* 0x000fc80000000000 */
.L_x_2640:
[----:B------:R-:W-:Y:S05]  /*c970*/  BSYNC B0 ;  /* 0x0000000000007941 */ /* 0x000fea0003800000 */
.L_x_2639:
        /* <DEDUP_REMOVED lines=19> */
.L_x_2642:
[----:B------:R-:W-:Y:S05]  /*cab0*/  BSYNC B0 ;  /* 0x0000000000007941 */ /* 0x000fea0003800000 */
.L_x_2641:
[----:B------:R-:W-:Y:S02]  /*cac0*/  UIADD3 UR17, UR17, 0x2, URZ ;  /* 0x0000000211117890 */ /* 0x000fe4000fffe03f */
[----:B------:R-:W-:Y:S02]  /*cad0*/  UIADD3 UR4, UR4, 0x3000, URZ ;  /* 0x0000300004047890 */ /* 0x000fe4000fffe03f */
[----:B------:R-:W-:-:S06]  /*cae0*/  UISETP.GE.AND UP0, UPT, UR17, UR5, UPT ;  /* 0x000000051100728c */ /* 0x000fcc000bf06270 */
[----:B------:R-:W-:-:S13]  /*caf0*/  PLOP3.LUT P1, PT, PT, PT, UP0, 0x80, 0x0 ;  /* 0x000000000000781c */ /* 0x000fda0003f2f008 */
[----:B------:R-:W-:Y:S05]  /*cb00*/  @!P1 BRA `(.L_x_2643) ;  /* 0xfffffff400449947 */ /* 0x000fea000383ffff */
[----:B------:R-:W-:Y:S05]  /*cb10*/  BRA `(.L_x_2548) ;  /* 0x0000001c00d87947 */ /* 0x000fea0003800000 */
.L_x_2602:
        /* <DEDUP_REMOVED lines=21> */
.L_x_2644:
[----:B------:R-:W-:Y:S01]  /*cc70*/  ULDC UR9, c[0x0][0xb44] ;  /* 0x0002d10000097ab9 */ /* 0x000fe20000000800 */
[----:B------:R-:W-:Y:S01]  /*cc80*/  UMOV UR7, UR8 ;  /* 0x0000000800077c82 */ /* 0x000fe20008000000 */
[----:B------:R-:W-:-:S11]  /*cc90*/  UISETP.NE.AND UP0, UPT, UR9, 0x1, UPT ;  /* 0x000000010900788c */ /* 0x000fd6000bf05270 */
[----:B------:R-:W-:Y:S02]  /*cca0*/  @UP0 ULDC.64 UR10, c[0x0][0xb48] ;  /* 0x0002d200000a0ab9 */ /* 0x000fe40000000a00 */
[----:B------:R-:W-:-:S04]  /*ccb0*/  UIMAD.WIDE.U32 UR4, UR8, UR10, URZ ;  /* 0x0000000a080472a5 */ /* 0x000fc8000f8e003f */
[----:B------:R-:W-:-:S04]  /*ccc0*/  @UP0 USHF.R.U32.HI UR7, URZ, UR11, UR5 ;  /* 0x0000000b3f070299 */ /* 0x000fc80008011605 */
[----:B------:R-:W-:-:S12]  /*ccd0*/  UIMAD UR4, UR7, UR9, URZ ;  /* 0x00000009070472a4 */ /* 0x000fd8000f8e023f */
.L_x_2645:
        /* <DEDUP_REMOVED lines=17> */
[----:B------:R-:W-:Y:S01]  /*cdf0*/  ULOP3.LUT UR7, URZ, UR7, URZ, 0x33, !UPT ;  /* 0x000000073f077292 */ /* 0x000fe2000f8e333f */
[----:B------:R-:W-:-:S03]  /*ce00*/  ULDC UR4, c[0x0][0xb2c] ;  /* 0x0002cb0000047ab9 */ /* 0x000fc60000000800 */
[----:B------:R-:W-:-:S03]  /*ce10*/  UIADD3 UR7, UR7, UR4, URZ ;  /* 0x0000000407077290 */ /* 0x000fc6000fffe03f */
[----:B------:R-:W1:Y:S01]  /*ce20*/  LDC R2, c[0x0][0x290] ;  /* 0x0000a400ff027b82 */ /* 0x000e620000000800 */
[----:B------:R-:W-:Y:S01]  /*ce30*/  USHF.L.U32 UR11, UR7, 0x7, URZ ;  /* 0x00000007070b7899 */ /* 0x000fe2000800063f */
[----:B------:R-:W-:-:S05]  /*ce40*/  ULDC UR4, c[0x0][0x74c] ;  /* 0x0001d30000047ab9 */ /* 0x000fca0000000800 */
        /* <DEDUP_REMOVED lines=56> */
.L_x_2685:
        /* <DEDUP_REMOVED lines=12> */
.L_x_2649:
        /* <DEDUP_REMOVED lines=68> */
[----:B------:R-:W-:Y:S01]  /*d6d0*/  MOV R13, R5 ;  /* 0x00000005000d7202 */ /* 0x000fe20000000f00 */
[----:B------:R-:W-:-:S07]  /*d6e0*/  IMAD.MOV.U32 R8, RZ, RZ, 0x1 ;  /* 0x00000001ff087424 */ /* 0x000fce00078e00ff */
.L_x_2660:
[----:B--23--:R-:W-:-:S04]  /*d6f0*/  SHF.L.U32 R17, R8, 0x1f, RZ ;  /* 0x0000001f08117819 */ /* 0x00cfc800000006ff */
[----:B------:R-:W2:Y:S02]  /*d700*/  SYNCS.PHASECHK.TRANS64.TRYWAIT P1, [R0+URZ+0x26840], R17 ;  /* 0x02684011000075a7 */ /* 0x000ea4000802017f */
[----:B--2---:R-:W-:Y:S05]  /*d710*/  @!P1 BRA `(.L_x_2652) ;  /* 0x0000001400c89947 */ /* 0x004fea0003800000 */
.L_x_2686:
[----:B------:R-:W-:Y:S05]  /*d720*/  @P0 BRA `(.L_x_2653) ;  /* 0x00000000001c0947 */ /* 0x000fea0003800000 */
[----:B------:R-:W3:Y:S01]  /*d730*/  S2R R2, SR_TID.X ;  /* 0x0000000000027919 */ /* 0x000ee20000002100 */
[----:B------:R-:W-:-:S04]  /*d740*/  MOV R3, 0x3180 ;  /* 0x0000318000037802 */ /* 0x000fc80000000f00 */
[----:B------:R4:W-:Y:S01]  /*d750*/  SYNCS.ARRIVE.TRANS64 RZ, [R0+URZ+0x26830], R3 ;  /* 0x0268300300ff79a7 */ /* 0x0009e2000800003f */
[----:B---3--:R-:W-:-:S04]  /*d760*/  LOP3.LUT R2, R2, 0x1f, RZ, 0xc0, !PT ;  /* 0x0000001f02027812 */ /* 0x008fc800078ec0ff */
[----:B------:R-:W-:-:S13]  /*d770*/  ISETP.NE.AND P1, PT, R2, RZ, PT ;  /* 0x000000ff0200720c */ /* 0x000fda0003f25270 */
[----:B----4-:R-:W-:Y:S05]  /*d780*/  @!P1 BRA `(.L_x_2653) ;  /* 0x0000000000049947 */ /* 0x010fea0003800000 */
[----:B------:R-:W-:Y:S01]  /*d790*/  BPT.TRAP 0x1 ;  /* 0x000000040000795c */ /* 0x000fe20000300000 */
.L_x_2653:
        /* <DEDUP_REMOVED lines=29> */
.L_x_2687:
        /* <DEDUP_REMOVED lines=8> */
.L_x_2655:
[----:B------:R-:W3:Y:S01]  /*d9f0*/  LDL.64 R2, [R1] ;  /* 0x0000000001027983 */ /* 0x000ee20000100a00 */
[----:B------:R-:W-:Y:S01]  /*da00*/  VIADD R19, R18, 0x60 ;  /* 0x0000006012137836 */ /* 0x000fe20000000000 */
[----:B------:R-:W-:Y:S02]  /*da10*/  ULDC.64 UR4, c[0x0][0x700] ;  /* 0x0001c00000047ab9 */ /* 0x000fe40000000a00 */
[----:B------:R-:W-:Y:S02]  /*da20*/  MOV R9, UR4 ;  /* 0x0000000400097c02 */ /* 0x000fe40008000f00 */
[----:B---3--:R-:W-:-:S04]  /*da30*/  IADD3 R2, P1, R19, R2, RZ ;  /* 0x0000000213027210 */ /* 0x008fc80007f3e0ff */
[----:B------:R-:W-:-:S04]  /*da40*/  LEA R3, P2, R2, R9, 0x2 ;  /* 0x0000000902037211 */ /* 0x000fc800078410ff */
[----:B------:R-:W-:Y:S02]  /*da50*/  R2UR UR14, R3 ;  /* 0x00000000030e72ca */ /* 0x000fe400000e0000 */
[----:B------:R-:W3:Y:S01]  /*da60*/  LDL R3, [R1+0x8] ;  /* 0x0000080001037983 */ /* 0x000ee20000100800 */
[----:B------:R-:W-:Y:S01]  /*da70*/  SHF.R.S32.HI R20, RZ, 0x1f, R19 ;  /* 0x0000001fff147819 */ /* 0x000fe20000011413 */
[----:B------:R-:W-:Y:S01]  /*da80*/  IMAD.U32 R10, RZ, RZ, UR5 ;  /* 0x00000005ff0a7e24 */ /* 0x000fe2000f8e00ff */
[----:B------:R-:W-:Y:S01]  /*da90*/  R2UR UR8, R0 ;  /* 0x00000000000872ca */ /* 0x000fe200000e0000 */
[----:B------:R-:W-:Y:S01]  /*daa0*/  UMOV UR6, 0x0 ;  /* 0x0000000000067882 */ /* 0x000fe20000000000 */
[----:B------:R-:W-:Y:S01]  /*dab0*/  R2UR UR19, R19 ;  /* 0x00000000131372ca */ /* 0x000fe200000e0000 */
[----:B------:R-:W-:Y:S01]  /*dac0*/  UMOV UR7, 0x14f00000 ;  /* 0x14f0000000077882 */ /* 0x000fe20000000000 */
[----:B------:R-:W-:Y:S01]  /*dad0*/  UMOV UR18, URZ ;  /* 0x0000003f00127c82 */ /* 0x000fe20008000000 */
[----:B------:R-:W-:-:S08]  /*dae0*/  UMOV UR10, 0x18 ;  /* 0x00000018000a7882 */ /* 0x000fd00000000000 */
[----:B------:R-:W-:Y:S02]  /*daf0*/  UIADD3 UR16, UR8, 0x11000, URZ ;  /* 0x0001100008107890 */ /* 0x000fe4000fffe03f */
[----:B------:R-:W-:Y:S02]  /*db00*/  UIADD3 UR17, UR8, 0x26818, URZ ;  /* 0x0002681808117890 */ /* 0x000fe4000fffe03f */
[----:B------:R-:W-:-:S05]  /*db10*/  UIADD3 UR8, UR8, 0x1a200, URZ ;  /* 0x0001a20008087890 */ /* 0x000fca000fffe03f */
[----:B------:R-:W-:Y:S01]  /*db20*/  UMOV UR9, UR17 ;  /* 0x0000001100097c82 */ /* 0x000fe20008000000 */
[----:B---3--:R-:W-:-:S04]  /*db30*/  IADD3.X R3, R20, R3, RZ, P1, !PT ;  /* 0x0000000314037210 */ /* 0x008fc80000ffe4ff */
[----:B------:R-:W-:-:S04]  /*db40*/  LEA.HI.X R2, R2, R10, R3, 0x2, P2 ;  /* 0x0000000a02027211 */ /* 0x000fc800010f1403 */
[----:B------:R-:W-:Y:S02]  /*db50*/  R2UR UR15, R2 ;  /* 0x00000000020f72ca */ /* 0x000fe400000e0000 */
[----:B------:R-:W-:-:S04]  /*db60*/  IADD3 R2, P1, R11, 0xf0, RZ ;  /* 0x000000f00b027810 */ /* 0x000fc80007f3e0ff */
[----:B------:R-:W-:Y:S01]  /*db70*/  R2UR UR4, R2 ;  /* 0x00000000020472ca */ /* 0x000fe200000e0000 */
[----:B------:R-:W-:-:S05]  /*db80*/  IMAD.X R3, RZ, RZ, R12, P1 ;  /* 0x000000ffff037224 */ /* 0x000fca00008e060c */
[----:B------:R-:W-:-:S13]  /*db90*/  R2UR UR5, R3 ;  /* 0x00000000030572ca */ /* 0x000fda00000e0000 */
[----:B------:R3:W-:Y:S01]  /*dba0*/  UTMALDG.4D [UR16], [UR4], desc[UR6] ;  /* 0x00000610040075b4 */ /* 0x0007e20008019000 */
[----:B------:R3:W-:Y:S01]  /*dbb0*/  UBLKCP.S.G [UR8], [UR14], UR10 ;  /* 0x000000080e0073ba */ /* 0x0007e2000800020a */
[----:B------:R-:W4:Y:S02]  /*dbc0*/  SYNCS.PHASECHK.TRANS64.TRYWAIT P1, [R0+URZ+0x26848], R17 ;  /* 0x02684811000075a7 */ /* 0x000f24000802017f */
[----:B---34-:R-:W-:Y:S05]  /*dbd0*/  @!P1 BRA `(.L_x_2656) ;  /* 0x0000001000c09947 */ /* 0x018fea0003800000 */
.L_x_2688:
        /* <DEDUP_REMOVED lines=8> */
.L_x_2657:
        /* <DEDUP_REMOVED lines=23> */
[----:B----45:R-:W-:Y:S05]  /*ddd0*/  @!P1 BRA `(.L_x_2658) ;  /* 0x0000001000549947 */ /* 0x030fea0003800000 */
.L_x_2690:
        /* <DEDUP_REMOVED lines=8> */
.L_x_2659:
[----:B----4-:R-:W4:Y:S04]  /*de60*/  LDL.64 R4, [R1] ;  /* 0x0000000001047983 */ /* 0x010f280000100a00 */
[----:B------:R-:W5:Y:S01]  /*de70*/  LDL R14, [R1+0x8] ;  /* 0x00000800010e7983 */ /* 0x000f620000100800 */
        /* <DEDUP_REMOVED lines=8> */
[----:B------:R-:W-:Y:S01]  /*df00*/  R2UR UR5, R3 ;  /* 0x00000000030572ca */ /* 0x000fe200000e0000 */
[----:B------:R-:W-:-:S04]  /*df10*/  VIADD R13, R13, 0x2 ;  /* 0x000000020d0d7836 */ /* 0x000fc80000000000 */
        /* <DEDUP_REMOVED lines=8> */
[----:B------:R-:W-:Y:S01]  /*dfa0*/  R2UR UR14, R5 ;  /* 0x00000000050e72ca */ /* 0x000fe200000e0000 */
[----:B------:R-:W-:-:S05]  /*dfb0*/  IMAD.U32 R5, RZ, RZ, UR19 ;  /* 0x00000013ff057e24 */ /* 0x000fca000f8e00ff */
[----:B-----5:R-:W-:Y:S02]  /*dfc0*/  LEA.HI.X.SX32 R5, R5, R14, 0x1, P1 ;  /* 0x0000000e05057211 */ /* 0x020fe400008f0eff */
[----:B------:R-:W-:Y:S02]  /*dfd0*/  ISETP.NE.AND P1, PT, R16, RZ, PT ;  /* 0x000000ff1000720c */ /* 0x000fe40003f25270 */
[----:B------:R-:W-:-:S04]  /*dfe0*/  LEA.HI.X R5, R4, R10, R5, 0x2, P2 ;  /* 0x0000000a04057211 */ /* 0x000fc800010f1405 */
[----:B------:R-:W-:-:S13]  /*dff0*/  R2UR UR15, R5 ;  /* 0x00000000050f72ca */ /* 0x000fda00000e0000 */
[----:B------:R1:W-:Y:S02]  /*e000*/  UBLKCP.S.G [UR8], [UR14], UR10 ;  /* 0x000000080e0073ba */ /* 0x0003e4000800020a */
[----:B-1----:R-:W-:Y:S05]  /*e010*/  @P1 BRA `(.L_x_2660) ;  /* 0xfffffff400b41947 */ /* 0x002fea000383ffff */
.L_x_2651:
[----:B-1----:R-:W4:Y:S04]  /*e020*/  LDL.LU R4, [R1+0x18] ;  /* 0x0000180001047983 */ /* 0x002f280000300800 */
[----:B------:R1:W5:Y:S01]  /*e030*/  LDL R5, [R1+0x1c] ;  /* 0x00001c0001057983 */ /* 0x0003620000100800 */
[----:B----4-:R-:W-:-:S13]  /*e040*/  ISETP.NE.AND P1, PT, R4, RZ, PT ;  /* 0x000000ff0400720c */ /* 0x010fda0003f25270 */
[----:B-1----:R-:W-:Y:S05]  /*e050*/  @!P1 BRA `(.L_x_2650) ;  /* 0x0000000400249947 */ /* 0x002fea0003800000 */
[----:B------:R-:W-:-:S04]  /*e060*/  SHF.L.U32 R14, R8, 0x1f, RZ ;  /* 0x0000001f080e7819 */ /* 0x000fc800000006ff */
[----:B------:R-:W1:Y:S02]  /*e070*/  SYNCS.PHASECHK.TRANS64.TRYWAIT P1, [R0+URZ+0x26840], R14 ;  /* 0x0268400e000075a7 */ /* 0x000e64000802017f */
[----:B-1----:R-:W-:Y:S05]  /*e080*/  @!P1 BRA `(.L_x_2661) ;  /* 0x0000000c00c09947 */ /* 0x002fea0003800000 */
.L_x_2691:
[----:B------:R-:W-:Y:S05]  /*e090*/  @P0 BRA `(.L_x_2662) ;  /* 0x00000000001c0947 */ /* 0x000fea0003800000 */
[----:B------:R-:W4:Y:S02]  /*e0a0*/  S2R R4, SR_TID.X ;  /* 0x0000000000047919 */ /* 0x000f240000002100 */
[----:B----45:R-:W-:Y:S02]  /*e0b0*/  LOP3.LUT R5, R4, 0x1f, RZ, 0xc0, !PT ;  /* 0x0000001f04057812 */ /* 0x030fe400078ec0ff */
[----:B------:R-:W-:Y:S02]  /*e0c0*/  MOV R4, 0x3180 ;  /* 0x0000318000047802 */ /* 0x000fe40000000f00 */
[----:B------:R-:W-:Y:S02]  /*e0d0*/  ISETP.NE.AND P1, PT, R5, RZ, PT ;  /* 0x000000ff0500720c */ /* 0x000fe40003f25270 */
[----:B------:R4:W-:Y:S11]  /*e0e0*/  SYNCS.ARRIVE.TRANS64 RZ, [R0+URZ+0x26830], R4 ;  /* 0x0268300400ff79a7 */ /* 0x0009f6000800003f */
[----:B----4-:R-:W-:Y:S05]  /*e0f0*/  @!P1 BRA `(.L_x_2662) ;  /* 0x0000000000049947 */ /* 0x010fea0003800000 */
[----:B------:R-:W-:Y:S01]  /*e100*/  BPT.TRAP 0x1 ;  /* 0x000000040000795c */ /* 0x000fe20000300000 */
.L_x_2662:
        /* <DEDUP_REMOVED lines=24> */
[----:B------:R-:W1:Y:S02]  /*e290*/  SYNCS.PHASECHK.TRANS64.TRYWAIT P1, [R0+URZ+0x26828], R14 ;  /* 0x0268280e000075a7 */ /* 0x000e64000802017f */
[----:B-1--4-:R-:W-:Y:S05]  /*e2a0*/  @!P1 BRA `(.L_x_2663) ;  /* 0x0000000c004c9947 */ /* 0x012fea0003800000 */
.L_x_2692:
[----:B------:R-:W-:Y:S05]  /*e2b0*/  @P0 BRA `(.L_x_2664) ;  /* 0x00000000001c0947 */ /* 0x000fea0003800000 */
[----:B------:R-:W4:Y:S01]  /*e2c0*/  S2R R4, SR_TID.X ;  /* 0x0000000000047919 */ /* 0x000f220000002100 */
[----:B------:R-:W-:-:S04]  /*e2d0*/  MOV R5, 0x3180 ;  /* 0x0000318000057802 */ /* 0x000fc80000000f00 */
[----:B------:R1:W-:Y:S01]  /*e2e0*/  SYNCS.ARRIVE.TRANS64 RZ, [R0+URZ+0x26818], R5 ;  /* 0x0268180500ff79a7 */ /* 0x0003e2000800003f */
[----:B----4-:R-:W-:-:S04]  /*e2f0*/  LOP3.LUT R4, R4, 0x1f, RZ, 0xc0, !PT ;  /* 0x0000001f04047812 */ /* 0x010fc800078ec0ff */
[----:B------:R-:W-:-:S13]  /*e300*/  ISETP.NE.AND P0, PT, R4, RZ, PT ;  /* 0x000000ff0400720c */ /* 0x000fda0003f05270 */
[----:B-1----:R-:W-:Y:S05]  /*e310*/  @!P0 BRA `(.L_x_2664) ;  /* 0x0000000000048947 */ /* 0x002fea0003800000 */
[----:B------:R-:W-:Y:S01]  /*e320*/  BPT.TRAP 0x1 ;  /* 0x000000040000795c */ /* 0x000fe20000300000 */
.L_x_2664:
        /* <DEDUP_REMOVED lines=14> */
[----:B------:R-:W-:-:S04]  /*e410*/  MOV R2, 0x1 ;  /* 0x0000000100027802 */ /* 0x000fc80000000f00 */
[----:B------:R-:W-:Y:S02]  /*e420*/  UMOV UR9, UR17 ;  /* 0x0000001100097c82 */ /* 0x000fe40008000000 */
[----:B------:R1:W-:Y:S01]  /*e430*/  UTMALDG.4D [UR16], [UR4], desc[UR6] ;  /* 0x00000610040075b4 */ /* 0x0003e20008019000 */
[----:B----4-:R-:W-:Y:S01]  /*e440*/  IMAD.U32 R5, RZ, RZ, UR19 ;  /* 0x00000013ff057e24 */ /* 0x010fe2000f8e00ff */
[----:B------:R-:W-:-:S04]  /*e450*/  IADD3 R4, P0, R4, UR19, RZ ;  /* 0x0000001304047c10 */ /* 0x000fc8000ff1e0ff */
        /* <DEDUP_REMOVED lines=9> */
.L_x_2650:
[----:B------:R-:W4:Y:S01]  /*e4f0*/  LDL R3, [R1+0x10] ;  /* 0x0000100001037983 */ /* 0x000f220000100800 */
[----:B------:R-:W1:Y:S02]  /*e500*/  S2R R2, SR_TID.X ;  /* 0x0000000000027919 */ /* 0x000e640000002100 */
[----:B-1----:R-:W-:-:S04]  /*e510*/  LOP3.LUT R2, R2, 0x7f, RZ, 0xc0, !PT ;  /* 0x0000007f02027812 */ /* 0x002fc800078ec0ff */
[----:B------:R-:W-:Y:S01]  /*e520*/  ISETP.NE.AND P1, PT, R2, RZ, PT ;  /* 0x000000ff0200720c */ /* 0x000fe20003f25270 */
[----:B----4-:R-:W-:Y:S01]  /*e530*/  IMAD R4, R3, 0x8, R0 ;  /* 0x0000000803047824 */ /* 0x010fe200078e0200 */
[----:B------:R-:W-:-:S04]  /*e540*/  SHF.L.U32 R3, R8, 0x1f, RZ ;  /* 0x0000001f08037819 */ /* 0x000fc800000006ff */
[----:B------:R-:W1:Y:S02]  /*e550*/  SYNCS.PHASECHK.TRANS64.TRYWAIT P0, [R4+URZ+0x26840], R3 ;  /* 0x02684003040075a7 */ /* 0x000e64000800017f */
[----:B-1----:R-:W-:Y:S05]  /*e560*/  @!P0 BRA `(.L_x_2665) ;  /* 0x0000000800b08947 */ /* 0x002fea0003800000 */
.L_x_2693:
[----:B------:R-:W-:Y:S05]  /*e570*/  @P1 BRA `(.L_x_2666) ;  /* 0x0000000000181947 */ /* 0x000fea0003800000 */
[----:B------:R-:W4:Y:S01]  /*e580*/  S2R R2, SR_TID.X ;  /* 0x0000000000027919 */ /* 0x000f220000002100 */
[----:B-1----:R-:W-:-:S04]  /*e590*/  MOV R3, 0x3180 ;  /* 0x0000318000037802 */ /* 0x002fc80000000f00 */
[----:B------:R1:W-:Y:S01]  /*e5a0*/  SYNCS.ARRIVE.TRANS64 RZ, [R4+URZ+0x26830], R3 ;  /* 0x0268300304ff79a7 */ /* 0x0003e2000800003f */
[----:B----4-:R-:W-:-:S13]  /*e5b0*/  LOP3.LUT P0, RZ, R2, 0x1f, RZ, 0xc0, !PT ;  /* 0x0000001f02ff7812 */ /* 0x010fda000780c0ff */
[----:B-1----:R-:W-:Y:S05]  /*e5c0*/  @!P0 BRA `(.L_x_2666) ;  /* 0x0000000000048947 */ /* 0x002fea0003800000 */
[----:B------:R-:W-:Y:S01]  /*e5d0*/  BPT.TRAP 0x1 ;  /* 0x000000040000795c */ /* 0x000fe20000300000 */
.L_x_2666:
        /* <DEDUP_REMOVED lines=10> */
[----:B------:R-:W-:Y:S01]  /*e680*/  IMAD.U32 R10, RZ, RZ, UR19 ;  /* 0x00000013ff0a7e24 */ /* 0x000fe2000f8e00ff */
[----:B------:R-:W-:Y:S02]  /*e690*/  IADD3 R6, P0, R6, UR19, RZ ;  /* 0x0000001306067c10 */ /* 0x000fe4000ff1e0ff */
[----:B------:R-:W-:Y:S02]  /*e6a0*/  UMOV UR9, UR17 ;  /* 0x0000001100097c82 */ /* 0x000fe40008000000 */
[----:B------:R-:W-:Y:S02]  /*e6b0*/  LEA.HI.X.SX32 R21, R10, R21, 0x1, P0 ;  /* 0x000000150a157211 */ /* 0x000fe400000f0eff */
[----:B-1----:R-:W-:-:S04]  /*e6c0*/  LEA R2, P0, R6, R2, 0x2 ;  /* 0x0000000206027211 */ /* 0x002fc800078010ff */
[----:B------:R-:W-:Y:S02]  /*e6d0*/  LEA.HI.X R3, R6, R3, R21, 0x2, P0 ;  /* 0x0000000306037211 */ /* 0x000fe400000f1415 */
[----:B------:R-:W-:Y:S02]  /*e6e0*/  IADD3 R11, P0, R11, 0x1f0, RZ ;  /* 0x000001f00b0b7810 */ /* 0x000fe40007f1e0ff */
[----:B------:R-:W-:Y:S02]  /*e6f0*/  R2UR UR14, R2 ;  /* 0x00000000020e72ca */ /* 0x000fe400000e0000 */
[----:B------:R-:W-:Y:S01]  /*e700*/  R2UR UR4, R11 ;  /* 0x000000000b0472ca */ /* 0x000fe200000e0000 */
[----:B------:R-:W-:Y:S01]  /*e710*/  IMAD.X R12, RZ, RZ, R12, P0 ;  /* 0x000000ffff0c7224 */ /* 0x000fe200000e060c */
[----:B------:R-:W-:-:S04]  /*e720*/  R2UR UR15, R3 ;  /* 0x00000000030f72ca */ /* 0x000fc800000e0000 */
[----:B------:R-:W-:Y:S01]  /*e730*/  R2UR UR5, R12 ;  /* 0x000000000c0572ca */ /* 0x000fe200000e0000 */
[C---:B----4-:R-:W-:Y:S01]  /*e740*/  IMAD R4, R9.reuse, 0x3000, R0 ;  /* 0x0000300009047824 */ /* 0x050fe200078e0200 */
[----:B--23--:R-:W-:-:S04]  /*e750*/  LEA R0, R9, R0, 0x9 ;  /* 0x0000000009007211 */ /* 0x00cfc800078e48ff */
[----:B------:R-:W-:Y:S02]  /*e760*/  R2UR UR16, R4 ;  /* 0x00000000041072ca */ /* 0x000fe400000e0000 */
[----:B------:R-:W-:Y:S02]  /*e770*/  R2UR UR8, R0 ;  /* 0x00000000000872ca */ /* 0x000fe400000e0000 */
[----:B------:R-:W-:-:S04]  /*e780*/  IADD3 R0, R9, 0x1, RZ ;  /* 0x0000000109007810 */ /* 0x000fc80007ffe0ff */
        /* <DEDUP_REMOVED lines=9> */
.L_x_2647:
[----:B------:R-:W-:Y:S05]  /*e820*/  BSYNC B0 ;  /* 0x0000000000007941 */ /* 0x000fea0003800000 */
.L_x_2646:
[----:B------:R-:W-:-:S03]  /*e830*/  UMOV UR4, 0xffffffff ;  /* 0xffffffff00047882 */ /* 0x000fc60000000000 */
[----:B------:R-:W-:Y:S05]  /*e840*/  BRA.DIV UR4, `(.L_x_2667) ;  /* 0x0000000a040c7947 */ /* 0x000fea000b800000 */
[----:B------:R-:W-:-:S13]  /*e850*/  ELECT P6, URZ, PT ;  /* 0x00000000003f782f */ /* 0x000fda00038c0000 */
.L_x_2696:
[----:B------:R-:W-:Y:S05]  /*e860*/  @!P6 BRA `(.L_x_2548) ;  /* 0x000000000084e947 */ /* 0x000fea0003800000 */
[----:B------:R-:W2:Y:S02]  /*e870*/  LDL.LU R2, [R1+0xc] ;  /* 0x00000c0001027983 */ /* 0x000ea40000300800 */
[----:B--2---:R-:W-:-:S04]  /*e880*/  LOP3.LUT R2, R2, 0x2, RZ, 0xfc, !PT ;  /* 0x0000000202027812 */ /* 0x004fc800078efcff */
[----:B------:R-:W-:-:S13]  /*e890*/  ISETP.NE.AND P2, PT, R2, 0x3, PT ;  /* 0x000000030200780c */ /* 0x000fda0003f45270 */
[----:B------:R-:W-:Y:S05]  /*e8a0*/  @!P2 BRA `(.L_x_2668) ;  /* 0x000000000004a947 */ /* 0x000fea0003800000 */
[----:B------:R-:W-:Y:S01]  /*e8b0*/  BPT.TRAP 0x1 ;  /* 0x000000040000795c */ /* 0x000fe20000300000 */
.L_x_2668:
        /* <DEDUP_REMOVED lines=15> */
.L_x_2697:
[----:B------:R-:W2:Y:S02]  /*e9b0*/  SYNCS.PHASECHK.TRANS64.TRYWAIT P0, [R3+URZ], R2 ;  /* 0x00000002030075a7 */ /* 0x000ea4000800017f */
[----:B--2---:R-:W-:Y:S05]  /*e9c0*/  @!P0 BRA `(.L_x_2670) ;  /* 0x0000000400e08947 */ /* 0x004fea0003800000 */
.L_x_2698:
[----:B------:R-:W-:Y:S05]  /*e9d0*/  @!P2 BRA `(.L_x_2671) ;  /* 0x000000000004a947 */ /* 0x000fea0003800000 */
[----:B------:R-:W-:Y:S01]  /*e9e0*/  BPT.TRAP 0x1 ;  /* 0x000000040000795c */ /* 0x000fe20000300000 */
.L_x_2671:
[----:B--2---:R-:W-:-:S05]  /*e9f0*/  VIADD R3, R9, 0x26840 ;  /* 0x0002684009037836 */ /* 0x004fca0000000000 */
[----:B------:R-:W-:-:S04]  /*ea00*/  LEA R5, R0, R3, 0x3 ;  /* 0x0000000300057211 */ /* 0x000fc800078e18ff */
[----:B------:R-:W2:Y:S02]  /*ea10*/  SYNCS.PHASECHK.TRANS64.TRYWAIT P0, [R5+URZ], R4 ;  /* 0x00000004050075a7 */ /* 0x000ea4000800017f */
[----:B--2---:R-:W-:Y:S05]  /*ea20*/  @!P0 BRA `(.L_x_2672) ;  /* 0x0000000400dc8947 */ /* 0x004fea0003800000 */
.L_x_2699:
[----:B------:R-:W-:-:S07]  /*ea30*/  IMAD R3, R6, 0x8, R3 ;  /* 0x0000000806037824 */ /* 0x000fce00078e0203 */
.L_x_2673:
[----:B---3--:R3:W4:Y:S02]  /*ea40*/  SYNCS.PHASECHK.TRANS64.TRYWAIT P0, [R3+URZ], R2 ;  /* 0x00000002030075a7 */ /* 0x008724000800017f */
[----:B----4-:R-:W-:Y:S05]  /*ea50*/  @!P0 NANOSLEEP.SYNCS 0x989680 ;  /* 0x009896800000895d */ /* 0x010fea0003900000 */
[----:B------:R-:W4:Y:S02]  /*ea60*/  @!P0 SYNCS.PHASECHK.TRANS64 P0, [R3+URZ], R2 ;  /* 0x00000002030085a7 */ /* 0x000f24000800007f */
[----:B----4-:R-:W-:Y:S05]  /*ea70*/  @!P0 BRA `(.L_x_2673) ;  /* 0xfffffffc00f08947 */ /* 0x010fea000383ffff */
.L_x_2548:
[----:B------:R-:W-:Y:S05]  /*ea80*/  BSYNC B6 ;  /* 0x0000000000067941 */ /* 0x000fea0003800000 */
.L_x_2543:
[----:B------:R-:W-:Y:S05]  /*ea90*/  EXIT ;  /* 0x000000000000794d */ /* 0x000fea0003800000 */
.L_x_2554:
[----:B------:R-:W-:Y:S01]  /*eaa0*/  MOV R12, RZ ;  /* 0x000000ff000c7202 */ /* 0x000fe20000000f00 */
[----:B------:R-:W-:Y:S01]  /*eab0*/  IMAD.MOV.U32 R11, RZ, RZ, 0x1f ;  /* 0x0000001fff0b7424 */ /* 0x000fe200078e00ff */
[----:B------:R-:W-:-:S07]  /*eac0*/  MOV R15, 0xffffffff ;  /* 0xffffffff000f7802 */ /* 0x000fce0000000f00 */
[----:B------:R-:W-:Y:S05]  /*ead0*/  WARPSYNC.COLLECTIVE R15, `(.L_x_2674) ;  /* 0x000000000f087348 */ /* 0x000fea0003c00000 */
[----:B------:R1:W2:Y:S02]  /*eae0*/  SHFL.IDX P6, R14, R13, R12, R11 ;  /* 0x0000000c0d0e7389 */ /* 0x0002a400000c000b */
[----:B-12---:R-:W-:Y:S01]  /*eaf0*/  ENDCOLLECTIVE ;  /* 0x000000000000791b */ /* 0x006fe20003800000 */
.L_x_2674:
[----:B------:R-:W-:Y:S05]  /*eb00*/  BRA `(.L_x_2675) ;  /* 0xffffff24009c7947 */ /* 0x000fea000383ffff */
.L_x_2556:
[----:B----4-:R4:W1:Y:S02]  /*eb10*/  SYNCS.PHASECHK.TRANS64.TRYWAIT P0, [R17+URZ+0x26800], R2 ;  /* 0x02680002110075a7 */ /* 0x010864000800017f */
[----:B-1----:R-:W-:Y:S05]  /*eb20*/  @!P0 NANOSLEEP.SYNCS 0x989680 ;  /* 0x009896800000895d */ /* 0x002fea0003900000 */
[----:B------:R-:W1:Y:S02]  /*eb30*/  @!P0 SYNCS.PHASECHK.TRANS64 P0, [R17+URZ+0x26800], R2 ;  /* 0x02680002110085a7 */ /* 0x000e64000800007f */
[----:B-1----:R-:W-:Y:S05]  /*eb40*/  @!P0 BRA `(.L_x_2556) ;  /* 0xfffffffc00f08947 */ /* 0x002fea000383ffff */
[----:B------:R-:W-:Y:S05]  /*eb50*/  BRA `(.L_x_2555) ;  /* 0xffffff2400b07947 */ /* 0x000fea000383ffff */
.L_x_2561:
[----:B--2---:R2:W3:Y:S02]  /*eb60*/  SYNCS.PHASECHK.TRANS64.TRYWAIT P1, [R8+URZ+0x26810], R21 ;  /* 0x02681015080075a7 */ /* 0x0044e4000802017f */
[----:B---3--:R-:W-:Y:S05]  /*eb70*/  @!P1 NANOSLEEP.SYNCS 0x989680 ;  /* 0x009896800000995d */ /* 0x008fea0003900000 */
[----:B------:R-:W3:Y:S02]  /*eb80*/  @!P1 SYNCS.PHASECHK.TRANS64 P1, [R8+URZ+0x26810], R21 ;  /* 0x02681015080095a7 */ /* 0x000ee4000802007f */
[----:B---3--:R-:W-:Y:S05]  /*eb90*/  @!P1 BRA `(.L_x_2561) ;  /* 0xfffffffc00f09947 */ /* 0x008fea000383ffff */
[----:B------:R-:W-:Y:S05]  /*eba0*/  BRA `(.L_x_2560) ;  /* 0xffffff2c00ec7947 */ /* 0x000fea000383ffff */
.L_x_2565:
[----:B------:R1:W1:Y:S02]  /*ebb0*/  SYNCS.PHASECHK.TRANS64.TRYWAIT P1, [R8+URZ+0x26830], R21 ;  /* 0x02683015080075a7 */ /* 0x000264000802017f */
[----:B-1----:R-:W-:Y:S05]  /*ebc0*/  @!P1 NANOSLEEP.SYNCS 0x989680 ;  /* 0x009896800000995d */ /* 0x002fea0003900000 */
[----:B------:R-:W1:Y:S02]  /*ebd0*/  @!P1 SYNCS.PHASECHK.TRANS64 P1, [R8+URZ+0x26830], R21 ;  /* 0x02683015080095a7 */ /* 0x000e64000802007f */
[----:B-1----:R-:W-:Y:S05]  /*ebe0*/  @!P1 BRA `(.L_x_2565) ;  /* 0xfffffffc00f09947 */ /* 0x002fea000383ffff */
[----:B------:R-:W-:Y:S05]  /*ebf0*/  BRA `(.L_x_2564) ;  /* 0xffffff3000e87947 */ /* 0x000fea000383ffff */
.L_x_2573:
[----:B--2---:R2:W3:Y:S02]  /*ec00*/  SYNCS.PHASECHK.TRANS64.TRYWAIT P1, [R6+URZ+0x26810], R15 ;  /* 0x0268100f060075a7 */ /* 0x0044e4000802017f */
[----:B---3--:R-:W-:Y:S05]  /*ec10*/  @!P1 NANOSLEEP.SYNCS 0x989680 ;  /* 0x009896800000995d */ /* 0x008fea0003900000 */
[----:B------:R-:W3:Y:S02]  /*ec20*/  @!P1 SYNCS.PHASECHK.TRANS64 P1, [R6+URZ+0x26810], R15 ;  /* 0x0268100f060095a7 */ /* 0x000ee4000802007f */
[----:B---3--:R-:W-:Y:S05]  /*ec30*/  @!P1 BRA `(.L_x_2573) ;  /* 0xfffffffc00f09947 */ /* 0x008fea000383ffff */
[----:B------:R-:W-:Y:S05]  /*ec40*/  BRA `(.L_x_2572) ;  /* 0xffffff7000f47947 */ /* 0x000fea000383ffff */
.L_x_2577:
[----:B------:R1:W1:Y:S02]  /*ec50*/  SYNCS.PHASECHK.TRANS64.TRYWAIT P1, [R6+URZ+0x26830], R15 ;  /* 0x0268300f060075a7 */ /* 0x000264000802017f */
[----:B-1----:R-:W-:Y:S05]  /*ec60*/  @!P1 NANOSLEEP.SYNCS 0x989680 ;  /* 0x009896800000995d */ /* 0x002fea0003900000 */
[----:B------:R-:W1:Y:S02]  /*ec70*/  @!P1 SYNCS.PHASECHK.TRANS64 P1, [R6+URZ+0x26830], R15 ;  /* 0x0268300f060095a7 */ /* 0x000e64000802007f */
[----:B-1----:R-:W-:Y:S05]  /*ec80*/  @!P1 BRA `(.L_x_2577) ;  /* 0xfffffffc00f09947 */ /* 0x002fea000383ffff */
[----:B------:R-:W-:Y:S05]  /*ec90*/  BRA `(.L_x_2576) ;  /* 0xffffff7400e47947 */ /* 0x000fea000383ffff */
.L_x_2609:
[----:B------:R-:W-:Y:S01]  /*eca0*/  BSSY B0, `(.L_x_2676) ;  /* 0x0000005000007945 */ /* 0x000fe20003800000 */
[----:B------:R-:W-:-:S07]  /*ecb0*/  IMAD.MOV.U32 R15, RZ, RZ, -0x1 ;  /* 0xffffffffff0f7424 */ /* 0x000fce00078e00ff */
[----:B------:R-:W-:Y:S05]  /*ecc0*/  WARPSYNC.COLLECTIVE R15, `(.L_x_2677) ;  /* 0x000000000f087348 */ /* 0x000fea0003c00000 */
[----:B------:R-:W-:Y:S01]  /*ecd0*/  NOP ;  /* 0x0000000000007918 */ /* 0x000fe20000000000 */
[----:B------:R-:W-:Y:S01]  /*ece0*/  ENDCOLLECTIVE ;  /* 0x000000000000791b */ /* 0x000fe20003800000 */
.L_x_2677:
[----:B------:R-:W-:Y:S05]  /*ecf0*/  BSYNC B0 ;  /* 0x0000000000007941 */ /* 0x000fea0003800000 */
.L_x_2676:
[----:B------:R-:W-:Y:S05]  /*ed00*/  BRA `(.L_x_2678) ;  /* 0xffffffcc00747947 */ /* 0x000fea000383ffff */
.L_x_2622:
[----:B------:R-:W-:Y:S01]  /*ed10*/  BSSY B0, `(.L_x_2679) ;  /* 0x0000005000007945 */ /* 0x000fe20003800000 */
[----:B------:R-:W-:-:S07]  /*ed20*/  MOV R15, 0xffffffff ;  /* 0xffffffff000f7802 */ /* 0x000fce0000000f00 */
[----:B------:R-:W-:Y:S05]  /*ed30*/  WARPSYNC.COLLECTIVE R15, `(.L_x_2680) ;  /* 0x000000000f087348 */ /* 0x000fea0003c00000 */
[----:B------:R-:W-:Y:S01]  /*ed40*/  NOP ;  /* 0x0000000000007918 */ /* 0x000fe20000000000 */
[----:B------:R-:W-:Y:S01]  /*ed50*/  ENDCOLLECTIVE ;  /* 0x000000000000791b */ /* 0x000fe20003800000 */
.L_x_2680:
[----:B------:R-:W-:Y:S05]  /*ed60*/  BSYNC B0 ;  /* 0x0000000000007941 */ /* 0x000fea0003800000 */
.L_x_2679:
[----:B------:R-:W-:Y:S05]  /*ed70*/  BRA `(.L_x_2681) ;  /* 0xffffffd400147947 */ /* 0x000fea000383ffff */
.L_x_2634:
[----:B------:R-:W-:Y:S01]  /*ed80*/  BSSY B0, `(.L_x_2682) ;  /* 0x0000005000007945 */ /* 0x000fe20003800000 */
[----:B------:R-:W-:-:S07]  /*ed90*/  IMAD.MOV.U32 R15, RZ, RZ, -0x1 ;  /* 0xffffffffff0f7424 */ /* 0x000fce00078e00ff */
[----:B------:R-:W-:Y:S05]  /*eda0*/  WARPSYNC.COLLECTIVE R15, `(.L_x_2683) ;  /* 0x000000000f087348 */ /* 0x000fea0003c00000 */
[----:B------:R-:W-:Y:S01]  /*edb0*/  NOP ;  /* 0x0000000000007918 */ /* 0x000fe20000000000 */
[----:B------:R-:W-:Y:S01]  /*edc0*/  ENDCOLLECTIVE ;  /* 0x000000000000791b */ /* 0x000fe20003800000 */
.L_x_2683:
[----:B------:R-:W-:Y:S05]  /*edd0*/  BSYNC B0 ;  /* 0x0000000000007941 */ /* 0x000fea0003800000 */
.L_x_2682:
[----:B------:R-:W-:Y:S05]  /*ede0*/  BRA `(.L_x_2684) ;  /* 0xffffffd800507947 */ /* 0x000fea000383ffff */
.L_x_2648:
[----:B-1----:R1:W2:Y:S02]  /*edf0*/  SYNCS.PHASECHK.TRANS64.TRYWAIT P1, [R0+URZ+0x26820], R3 ;  /* 0x02682003000075a7 */ /* 0x0022a4000802017f */
[----:B--2---:R-:W-:Y:S05]  /*ee00*/  @!P1 NANOSLEEP.SYNCS 0x989680 ;  /* 0x009896800000995d */ /* 0x004fea0003900000 */
[----:B------:R-:W2:Y:S02]  /*ee10*/  @!P1 SYNCS.PHASECHK.TRANS64 P1, [R0+URZ+0x26820], R3 ;  /* 0x02682003000095a7 */ /* 0x000ea4000802007f */
[----:B--2---:R-:W-:Y:S05]  /*ee20*/  @!P1 BRA `(.L_x_2648) ;  /* 0xfffffffc00f09947 */ /* 0x004fea000383ffff */
[----:B------:R-:W-:Y:S05]  /*ee30*/  BRA `(.L_x_2685) ;  /* 0xffffffe000e47947 */ /* 0x000fea000383ffff */
.L_x_2652:
[----:B--2---:R2:W3:Y:S02]  /*ee40*/  SYNCS.PHASECHK.TRANS64.TRYWAIT P1, [R0+URZ+0x26840], R17 ;  /* 0x02684011000075a7 */ /* 0x0044e4000802017f */
[----:B---3--:R-:W-:Y:S05]  /*ee50*/  @!P1 NANOSLEEP.SYNCS 0x989680 ;  /* 0x009896800000995d */ /* 0x008fea0003900000 */
[----:B------:R-:W3:Y:S02]  /*ee60*/  @!P1 SYNCS.PHASECHK.TRANS64 P1, [R0+URZ+0x26840], R17 ;  /* 0x02684011000095a7 */ /* 0x000ee4000802007f */
[----:B---3--:R-:W-:Y:S05]  /*ee70*/  @!P1 BRA `(.L_x_2652) ;  /* 0xfffffffc00f09947 */ /* 0x008fea000383ffff */
[----:B------:R-:W-:Y:S05]  /*ee80*/  BRA `(.L_x_2686) ;  /* 0xffffffe800247947 */ /* 0x000fea000383ffff */
.L_x_2654:
[----:B-1----:R1:W3:Y:S02]  /*ee90*/  SYNCS.PHASECHK.TRANS64.TRYWAIT P1, [R0+URZ+0x26828], R17 ;  /* 0x02682811000075a7 */ /* 0x0022e4000802017f */
[----:B---3--:R-:W-:Y:S05]  /*eea0*/  @!P1 NANOSLEEP.SYNCS 0x989680 ;  /* 0x009896800000995d */ /* 0x008fea0003900000 */
[----:B------:R-:W3:Y:S02]  /*eeb0*/  @!P1 SYNCS.PHASECHK.TRANS64 P1, [R0+URZ+0x26828], R17 ;  /* 0x02682811000095a7 */ /* 0x000ee4000802007f */
[----:B---3--:R-:W-:Y:S05]  /*eec0*/  @!P1 BRA `(.L_x_2654) ;  /* 0xfffffffc00f09947 */ /* 0x008fea000383ffff */
[----:B------:R-:W-:Y:S05]  /*eed0*/  BRA `(.L_x_2687) ;  /* 0xffffffe800a47947 */ /* 0x000fea000383ffff */
.L_x_2656:
[----:B---3--:R3:W4:Y:S02]  /*eee0*/  SYNCS.PHASECHK.TRANS64.TRYWAIT P1, [R0+URZ+0x26848], R17 ;  /* 0x02684811000075a7 */ /* 0x008724000802017f */
[----:B----4-:R-:W-:Y:S05]  /*eef0*/  @!P1 NANOSLEEP.SYNCS 0x989680 ;  /* 0x009896800000995d */ /* 0x010fea0003900000 */
[----:B------:R-:W4:Y:S02]  /*ef00*/  @!P1 SYNCS.PHASECHK.TRANS64 P1, [R0+URZ+0x26848], R17 ;  /* 0x02684811000095a7 */ /* 0x000f24000802007f */
[----:B----4-:R-:W-:Y:S05]  /*ef10*/  @!P1 BRA `(.L_x_2656) ;  /* 0xfffffffc00f09947 */ /* 0x010fea000383ffff */
[----:B------:R-:W-:Y:S05]  /*ef20*/  BRA `(.L_x_2688) ;  /* 0xffffffec002c7947 */ /* 0x000fea000383ffff */
.L_x_2658:
[----:B------:R-:W-:-:S07]  /*ef30*/  SHF.L.U32 R4, R8, 0x1f, RZ ;  /* 0x0000001f08047819 */ /* 0x000fce00000006ff */
.L_x_2689:
[----:B----4-:R4:W1:Y:S02]  /*ef40*/  SYNCS.PHASECHK.TRANS64.TRYWAIT P1, [R0+URZ+0x26820], R4 ;  /* 0x02682004000075a7 */ /* 0x010864000802017f */
[----:B-1----:R-:W-:Y:S05]  /*ef50*/  @!P1 NANOSLEEP.SYNCS 0x989680 ;  /* 0x009896800000995d */ /* 0x002fea0003900000 */
[----:B------:R-:W1:Y:S02]  /*ef60*/  @!P1 SYNCS.PHASECHK.TRANS64 P1, [R0+URZ+0x26820], R4 ;  /* 0x02682004000095a7 */ /* 0x000e64000802007f */
[----:B-1----:R-:W-:Y:S05]  /*ef70*/  @!P1 BRA `(.L_x_2689) ;  /* 0xfffffffc00f09947 */ /* 0x002fea000383ffff */
[----:B------:R-:W-:Y:S05]  /*ef80*/  BRA `(.L_x_2690) ;  /* 0xffffffec00947947 */ /* 0x000fea000383ffff */
.L_x_2661:
[----:B-1----:R1:W4:Y:S02]  /*ef90*/  SYNCS.PHASECHK.TRANS64.TRYWAIT P1, [R0+URZ+0x26840], R14 ;  /* 0x0268400e000075a7 */ /* 0x002324000802017f */
[----:B----4-:R-:W-:Y:S05]  /*efa0*/  @!P1 NANOSLEEP.SYNCS 0x989680 ;  /* 0x009896800000995d */ /* 0x010fea0003900000 */
[----:B------:R-:W4:Y:S02]  /*efb0*/  @!P1 SYNCS.PHASECHK.TRANS64 P1, [R0+URZ+0x26840], R14 ;  /* 0x0268400e000095a7 */ /* 0x000f24000802007f */
[----:B----4-:R-:W-:Y:S05]  /*efc0*/  @!P1 BRA `(.L_x_2661) ;  /* 0xfffffffc00f09947 */ /* 0x010fea000383ffff */
[----:B------:R-:W-:Y:S05]  /*efd0*/  BRA `(.L_x_2691) ;  /* 0xfffffff0002c7947 */ /* 0x000fea000383ffff */
.L_x_2663:
[----:B-1----:R1:W4:Y:S02]  /*efe0*/  SYNCS.PHASECHK.TRANS64.TRYWAIT P1, [R0+URZ+0x26828], R14 ;  /* 0x0268280e000075a7 */ /* 0x002324000802017f */
[----:B----4-:R-:W-:Y:S05]  /*eff0*/  @!P1 NANOSLEEP.SYNCS 0x989680 ;  /* 0x009896800000995d */ /* 0x010fea0003900000 */
[----:B------:R-:W4:Y:S02]  /*f000*/  @!P1 SYNCS.PHASECHK.TRANS64 P1, [R0+URZ+0x26828], R14 ;  /* 0x0268280e000095a7 */ /* 0x000f24000802007f */
[----:B----4-:R-:W-:Y:S05]  /*f010*/  @!P1 BRA `(.L_x_2663) ;  /* 0xfffffffc00f09947 */ /* 0x010fea000383ffff */
[----:B------:R-:W-:Y:S05]  /*f020*/  BRA `(.L_x_2692) ;  /* 0xfffffff000a07947 */ /* 0x000fea000383ffff */
.L_x_2665:
[----:B-1----:R1:W4:Y:S02]  /*f030*/  SYNCS.PHASECHK.TRANS64.TRYWAIT P0, [R4+URZ+0x26840], R3 ;  /* 0x02684003040075a7 */ /* 0x002324000800017f */
[----:B----4-:R-:W-:Y:S05]  /*f040*/  @!P0 NANOSLEEP.SYNCS 0x989680 ;  /* 0x009896800000895d */ /* 0x010fea0003900000 */
[----:B------:R-:W4:Y:S02]  /*f050*/  @!P0 SYNCS.PHASECHK.TRANS64 P0, [R4+URZ+0x26840], R3 ;  /* 0x02684003040085a7 */ /* 0x000f24000800007f */
[----:B----4-:R-:W-:Y:S05]  /*f060*/  @!P0 BRA `(.L_x_2665) ;  /* 0xfffffffc00f08947 */ /* 0x010fea000383ffff */
[----:B------:R-:W-:Y:S05]  /*f070*/  BRA `(.L_x_2693) ;  /* 0xfffffff4003c7947 */ /* 0x000fea000383ffff */
.L_x_2667:
[----:B------:R-:W-:Y:S01]  /*f080*/  BSSY B0, `(.L_x_2694) ;  /* 0x0000006000007945 */ /* 0x000fe20003800000 */
[----:B------:R-:W-:-:S07]  /*f090*/  MOV R15, 0xffffffff ;  /* 0xffffffff000f7802 */ /* 0x000fce0000000f00 */
[----:B------:R-:W-:Y:S05]  /*f0a0*/  WARPSYNC.COLLECTIVE R15, `(.L_x_2695) ;  /* 0x000000000f0c7348 */ /* 0x000fea0003c00000 */
[----:B------:R-:W-:Y:S02]  /*f0b0*/  ELECT P6, UR62, PT ;  /* 0x00000000003e782f */ /* 0x000fe400038c0000 */
[----:B------:R-:W-:Y:S01]  /*f0c0*/  MOV R14, UR62 ;  /* 0x0000003e000e7c02 */ /* 0x000fe20008000f00 */
[----:B------:R-:W-:Y:S10]  /*f0d0*/  ENDCOLLECTIVE ;  /* 0x000000000000791b */ /* 0x000ff40003800000 */
.L_x_2695:
[----:B------:R-:W-:Y:S05]  /*f0e0*/  BSYNC B0 ;  /* 0x0000000000007941 */ /* 0x000fea0003800000 */
.L_x_2694:
[----:B------:R-:W-:Y:S05]  /*f0f0*/  BRA `(.L_x_2696) ;  /* 0xfffffff400d87947 */ /* 0x000fea000383ffff */
.L_x_2669:
[----:B-1----:R1:W2:Y:S02]  /*f100*/  SYNCS.PHASECHK.TRANS64.TRYWAIT P0, [R7+URZ], R4 ;  /* 0x00000004070075a7 */ /* 0x0022a4000800017f */
[----:B--2---:R-:W-:Y:S05]  /*f110*/  @!P0 NANOSLEEP.SYNCS 0x989680 ;  /* 0x009896800000895d */ /* 0x004fea0003900000 */
[----:B------:R-:W2:Y:S02]  /*f120*/  @!P0 SYNCS.PHASECHK.TRANS64 P0, [R7+URZ], R4 ;  /* 0x00000004070085a7 */ /* 0x000ea4000800007f */
[----:B--2---:R-:W-:Y:S05]  /*f130*/  @!P0 BRA `(.L_x_2669) ;  /* 0xfffffffc00f08947 */ /* 0x004fea000383ffff */
[----:B------:R-:W-:Y:S05]  /*f140*/  BRA `(.L_x_2697) ;  /* 0xfffffff800187947 */ /* 0x000fea000383ffff */
.L_x_2670:
[----:B--2---:R2:W3:Y:S02]  /*f150*/  SYNCS.PHASECHK.TRANS64.TRYWAIT P0, [R3+URZ], R2 ;  /* 0x00000002030075a7 */ /* 0x0044e4000800017f */
[----:B---3--:R-:W-:Y:S05]  /*f160*/  @!P0 NANOSLEEP.SYNCS 0x989680 ;  /* 0x009896800000895d */ /* 0x008fea0003900000 */
[----:B------:R-:W3:Y:S02]  /*f170*/  @!P0 SYNCS.PHASECHK.TRANS64 P0, [R3+URZ], R2 ;  /* 0x00000002030085a7 */ /* 0x000ee4000800007f */
[----:B---3--:R-:W-:Y:S05]  /*f180*/  @!P0 BRA `(.L_x_2670) ;  /* 0xfffffffc00f08947 */ /* 0x008fea000383ffff */
[----:B------:R-:W-:Y:S05]  /*f190*/  BRA `(.L_x_2698) ;  /* 0xfffffff8000c7947 */ /* 0x000fea000383ffff */
.L_x_2672:
[----:B--2---:R2:W3:Y:S02]  /*f1a0*/  SYNCS.PHASECHK.TRANS64.TRYWAIT P0, [R5+URZ], R4 ;  /* 0x00000004050075a7 */ /* 0x0044e4000800017f */
[----:B---3--:R-:W-:Y:S05]  /*f1b0*/  @!P0 NANOSLEEP.SYNCS 0x989680 ;  /* 0x009896800000895d */ /* 0x008fea0003900000 */
[----:B------:R-:W3:Y:S02]  /*f1c0*/  @!P0 SYNCS.PHASECHK.TRANS64 P0, [R5+URZ], R4 ;  /* 0x00000004050085a7 */ /* 0x000ee4000800007f */
[----:B---3--:R-:W-:Y:S05]  /*f1d0*/  @!P0 BRA `(.L_x_2672) ;  /* 0xfffffffc00f08947 */ /* 0x008fea000383ffff */
[----:B------:R-:W-:Y:S05]  /*f1e0*/  BRA `(.L_x_2699) ;  /* 0xfffffff800107947 */ /* 0x000fea000383ffff */
.L_x_2700:
        /* <DEDUP_REMOVED lines=9> */
.L_x_7391:


//--------------------- .text._ZN7cutlass13device_kernelIN5flash11enable_sm90INS1_16FlashAttnBwdSm90INS1_25CollectiveMainloopBwdSm90ILi2ELi2ELi2EN4cute5tupleIJNS5_1CILi1EEES8_S8_EEENS6_IJNS7_ILi96EEENS7_ILi128EEENS7_ILi64EEEEEENS_10bfloat16_tEfNS_4arch4Sm90ELb1ELb0ELb1ELb0ELb0ELb1ELb0ELb1ELi2ELi1ELi2ELi2ELb0EEENS1_24CollectiveEpilogueBwdGQAISD_fSG_Li256ELb0ELb0EEENS1_25SingleTileBwdLPTSchedulerILb0ELi128ELb0EEEEEEEEEvNT_6ParamsE --------------------------
	.section	.text._ZN7cutlass13device_kernelIN5flash11enable_sm90INS1_16FlashAttnBwdSm90INS1_25CollectiveMainloopBwdSm90ILi2ELi2ELi2EN4cute5tupleIJNS5_1CILi1EEES8_S8_EEENS6_IJNS7_ILi96EEENS7_ILi128EEENS7_ILi64EEEEEENS_10bfloat16_tEfNS_4arch4Sm90ELb1ELb0ELb1ELb0ELb0ELb1ELb0ELb1ELi2ELi1ELi2ELi2ELb0EEENS1_24CollectiveEpilogueBwdGQAISD_fSG_Li256ELb0ELb0EEENS1_25SingleTileBwdLPTSchedulerILb0ELi128ELb0EEEEEEEEEvNT_6ParamsE,"ax",@progbits
	.align	128
.text._ZN7cutlass13device_kernelIN5flash11enable_sm90INS1_16FlashAttnBwdSm90INS1_25CollectiveMainloopBwdSm90ILi2ELi2ELi2EN4cute5tupleIJNS5_1CILi1EEES8_S8_EEENS6_IJNS7_ILi96EEENS7_ILi128EEENS7_ILi64EEEEEENS_10bfloat16_tEfNS_4arch4Sm90ELb1ELb0ELb1ELb0ELb0ELb1ELb0ELb1ELi2ELi1ELi2ELi2ELb0EEENS1_24CollectiveEpilogueBwdGQAISD_fSG_Li256ELb0ELb0EEENS1_25SingleTileBwdLPTSchedulerILb0ELi128ELb0EEEEEEEEEvNT_6ParamsE:
        .type           _ZN7cutlass13device_kernelIN5flash11enable_sm90INS1_16FlashAttnBwdSm90INS1_25CollectiveMainloopBwdSm90ILi2ELi2ELi2EN4cute5tupleIJNS5_1CILi1EEES8_S8_EEENS6_IJNS7_ILi96EEENS7_ILi128EEENS7_ILi64EEEEEENS_10bfloat16_tEfNS_4arch4Sm90ELb1ELb0ELb1ELb0ELb0ELb1ELb0ELb1ELi2ELi1ELi2ELi2ELb0EEENS1_24CollectiveEpilogueBwdGQAISD_fSG_Li256ELb0ELb0EEENS1_25SingleTileBwdLPTSchedulerILb0ELi128ELb0EEEEEEEEEvNT_6ParamsE,@function
        .size           _ZN7cutlass13device_kernelIN5flash11enable_sm90INS1_16FlashAttnBwdSm90INS1_25CollectiveMainloopBwdSm90ILi2ELi2ELi2EN4cute5tupleIJNS5_1CILi1EEES8_S8_EEENS6_IJNS7_ILi96EEENS7_ILi128EEENS7_ILi64EEEEEENS_10bfloat16_tEfNS_4arch4Sm90ELb1ELb0ELb1ELb0ELb0ELb1ELb0ELb1ELi2ELi1ELi2ELi2ELb0EEENS1_24CollectiveEpilogueBwdGQAISD_fSG_Li256ELb0ELb0EEENS1_25SingleTileBwdLPTSchedulerILb0ELi128ELb0EEEEEEEEEvNT_6ParamsE,(.L_x_7392 - _ZN7cutlass13device_kernelIN5flash11enable_sm90INS1_16FlashAttnBwdSm90INS1_25CollectiveMainloopBwdSm90ILi2ELi2ELi2EN4cute5tupleIJNS5_1CILi1EEES8_S8_EEENS6_IJNS7_ILi96EEENS7_ILi128EEENS7_ILi64EEEEEENS_10bfloat16_tEfNS_4arch4Sm90ELb1ELb0ELb1ELb0ELb0ELb1ELb0ELb1ELi2ELi1ELi2ELi2ELb0EEENS1_24CollectiveEpilogueBwdGQAISD_fSG_Li256ELb0ELb0EEENS1_25SingleTileBwdLPTSchedulerILb0ELi128ELb0EEEEEEEEEvNT_6ParamsE)
        .other          _ZN7cutlass13device_kernelIN5flash11enable_sm90INS1_16FlashAttnBwdSm90INS1_25CollectiveMainloopBwdSm90ILi2ELi2ELi2EN4cute5tupleIJNS5_1CILi1EEES8_S8_EEENS6_IJNS7_ILi96EEENS7_ILi128EEENS7_ILi64EEEEEENS_10bfloat16_tEfNS_4arch4Sm90ELb1ELb0ELb1ELb0ELb0ELb1ELb0ELb1ELi2ELi1ELi2ELi2ELb0EEENS1_24CollectiveEpilogueBwdGQAISD_fSG_Li256ELb0ELb0EEENS1_25SingleTileBwdLPTSchedulerILb0ELi128ELb0EEEEEEEEEvNT_6ParamsE,@"STO_CUDA_ENTRY STV_DEFAULT"
_ZN7cutlass13device_kernelIN5flash11enable_sm90INS1_16FlashAttnBwdSm90INS1_25CollectiveMainloopBwdSm90ILi2ELi2ELi2EN4cute5tupleIJNS5_1CILi1EEES8_S8_EEENS6_IJNS7_ILi96EEENS7_ILi128EEENS7_ILi64EEEEEENS_10bfloat16_tEfNS_4arch4Sm90ELb1ELb0ELb1ELb0ELb0ELb1ELb0ELb1ELi2ELi1ELi2ELi2ELb0EEENS1_24CollectiveEpilogueBwdGQAISD_fSG_Li256ELb0ELb0EEENS1_25SingleTileBwdLPTSchedulerILb0ELi128ELb0EEEEEEEEEvNT_6ParamsE:
        /* <DEDUP_REMOVED lines=23> */
.L_x_2702:
[----:B------:R-:W-:Y:S05]  /*0170*/  BSYNC B0 ;  /* 0x0000000000007941 */ /* 0x000fea0003800000 */
.L_x_2701:
        /* <DEDUP_REMOVED lines=34> */
.L_x_2703:
        /* <DEDUP_REMOVED lines=22> */
.L_x_2704:
        /* <DEDUP_REMOVED lines=8> */
.L_x_2707:
        /* <DEDUP_REMOVED lines=24> */
[----:B------:R-:W1:Y:S01]  /*0700*/  LDC R2, c[0x0][0x8e4] ;  /* 0x00023900ff027b82 */ /* 0x000e620000000800 */
[----:B------:R-:W-:Y:S01]  /*0710*/  IMAD.U32 R3, RZ, RZ, UR4 ;  /* 0x00000004ff037e24 */ /* 0x000fe2000f8e00ff */
[----:B-1----:R-:W-:-:S13]  /*0720*/  ISETP.NE.AND P0, PT, R2, 0x1, PT ;  /* 0x000000010200780c */ /* 0x002fda0003f05270 */
[----:B------:R-:W1:Y:S02]  /*0730*/  @P0 LDC.64 R4, c[0x0][0x8e8] ;  /* 0x00023a00ff040b82 */ /* 0x000e640000000a00 */
[----:B-1----:R-:W-:-:S05]  /*0740*/  @P0 IMAD.HI.U32 R0, R4, UR4, RZ ;  /* 0x0000000404000c27 */ /* 0x002fca000f8e00ff */
[----:B------:R-:W-:-:S05]  /*0750*/  @P0 SHF.R.U32.HI R3, RZ, R5, R0 ;  /* 0x00000005ff030219 */ /* 0x000fca0000011600 */
[----:B------:R1:W-:Y:S01]  /*0760*/  STL [R1+0x30], R3 ;  /* 0x0000300301007387 */ /* 0x0003e20000100800 */
[----:B------:R-:W-:Y:S01]  /*0770*/  IMAD R0, R3, R2, RZ ;  /* 0x0000000203007224 */ /* 0x000fe200078e02ff */
[----:B------:R-:W-:Y:S06]  /*0780*/  BRA `(.L_x_2709) ;  /* 0x0000000000207947 */ /* 0x000fec0003800000 */
.L_x_2708:
[----:B------:R-:W1:Y:S01]  /*0790*/  LDC R2, c[0x0][0x8cc] ;  /* 0x00023300ff027b82 */ /* 0x000e620000000800 */
[----:B------:R-:W-:Y:S01]  /*07a0*/  IMAD.U32 R3, RZ, RZ, UR4 ;  /* 0x00000004ff037e24 */ /* 0x000fe2000f8e00ff */
[----:B-1----:R-:W-:-:S13]  /*07b0*/  ISETP.NE.AND P0, PT, R2, 0x1, PT ;  /* 0x000000010200780c */ /* 0x002fda0003f05270 */
[----:B------:R-:W1:Y:S02]  /*07c0*/  @P0 LDC.64 R4, c[0x0][0x8d0] ;  /* 0x00023400ff040b82 */ /* 0x000e640000000a00 */
[----:B-1----:R-:W-:-:S05]  /*07d0*/  @P0 IMAD.HI.U32 R0, R4, UR4, RZ ;  /* 0x0000000404000c27 */ /* 0x002fca000f8e00ff */
[----:B------:R-:W-:-:S05]  /*07e0*/  @P0 SHF.R.U32.HI R3, RZ, R5, R0 ;  /* 0x00000005ff030219 */ /* 0x000fca0000011600 */
[----:B------:R2:W-:Y:S01]  /*07f0*/  STL [R1+0x30], R3 ;  /* 0x0000300301007387 */ /* 0x0005e20000100800 */
[----:B------:R-:W-:-:S07]  /*0800*/  IMAD R0, R3, R2, RZ ;  /* 0x0000000203007224 */ /* 0x000fce00078e02ff */
.L_x_2709:
[----:B------:R-:W3:Y:S01]  /*0810*/  LDC R2, c[0x0][0x8c0] ;  /* 0x00023000ff027b82 */ /* 0x000ee20000000800 */
[----:B------:R-:W-:-:S07]  /*0820*/  IADD3 R0, -R0, UR4, RZ ;  /* 0x0000000400007c10 */ /* 0x000fce000fffe1ff */
[----:B------:R-:W4:Y:S01]  /*0830*/  LDC R7, c[0x0][0x8cc] ;  /* 0x00023300ff077b82 */ /* 0x000f220000000800 */
[----:B---3--:R-:W-:Y:S01]  /*0840*/  ISETP.NE.AND P0, PT, R2, 0x1, PT ;  /* 0x000000010200780c */ /* 0x008fe20003f05270 */
[----:B----4-:R-:W-:-:S12]  /*0850*/  IMAD R4, R7, UR6, R0 ;  /* 0x0000000607047c24 */ /* 0x010fd8000f8e0200 */
[----:B-12---:R-:W1:Y:S01]  /*0860*/  @P0 LDC R3, c[0x0][0x8c4] ;  /* 0x00023100ff030b82 */ /* 0x006e620000000800 */
[----:B------:R-:W-:-:S07]  /*0870*/  MOV R6, R4 ;  /* 0x0000000400067202 */ /* 0x000fce0000000f00 */
[----:B------:R-:W2:Y:S01]  /*0880*/  @P0 LDC R5, c[0x0][0x8c8] ;  /* 0x00023200ff050b82 */ /* 0x000ea20000000800 */
[----:B-1----:R-:W-:-:S05]  /*0890*/  @P0 IMAD.HI.U32 R0, R4, R3, RZ ;  /* 0x0000000304000227 */ /* 0x002fca00078e00ff */
[----:B--2---:R-:W-:-:S04]  /*08a0*/  @P0 SHF.R.U32.HI R6, RZ, R5, R0 ;  /* 0x00000005ff060219 */ /* 0x004fc80000011600 */
[----:B------:R-:W-:Y:S01]  /*08b0*/  ISETP.GE.AND P0, PT, R6, RZ, PT ;  /* 0x000000ff0600720c */ /* 0x000fe20003f06270 */
[----:B------:R1:W-:Y:S01]  /*08c0*/  STL [R1+0x34], R6 ;  /* 0x0000340601007387 */ /* 0x0003e20000100800 */
[----:B------:R-:W-:-:S04]  /*08d0*/  IMAD.MOV R3, RZ, RZ, -R6 ;  /* 0x000000ffff037224 */ /* 0x000fc800078e0a06 */
[----:B------:R-:W-:-:S07]  /*08e0*/  IMAD R0, R2, R3, R4 ;  /* 0x0000000302007224 */ /* 0x000fce00078e0204 */
[----:B-1----:R-:W-:Y:S05]  /*08f0*/  @!P0 BRA `(.L_x_2710) ;  /* 0x000000c8009c8947 */ /* 0x002fea0003800000 */
[----:B------:R-:W2:Y:S01]  /*0900*/  LDL R6, [R1+0x30] ;  /* 0x0000300001067983 */ /* 0x000ea20000100800 */
[----:B------:R-:W2:Y:S01]  /*0910*/  LDC R2, c[0x0][0x280] ;  /* 0x0000a000ff027b82 */ /* 0x000ea20000000800 */
[----:B------:R-:W-:Y:S01]  /*0920*/  ULDC UR4, c[0x0][0x290] ;  /* 0x0000a40000047ab9 */ /* 0x000fe20000000800 */
[----:B------:R-:W-:Y:S01]  /*0930*/  PLOP3.LUT P0, PT, PT, PT, PT, 0x80, 0x0 ;  /* 0x000000000000781c */ /* 0x000fe20003f0f070 */
[----:B------:R1:W-:Y:S01]  /*0940*/  STL [R1+0x38], R0 ;  /* 0x0000380001007387 */ /* 0x0003e20000100800 */
[----:B------:R-:W-:Y:S02]  /*0950*/  CS2R R120, SRZ ;  /* 0x0000000000787805 */ /* 0x000fe4000001ff00 */
[----:B------:R-:W-:Y:S02]  /*0960*/  CS2R R152, SRZ ;  /* 0x0000000000987805 */ /* 0x000fe4000001ff00 */
[----:B------:R-:W-:Y:S02]  /*0970*/  CS2R R122, SRZ ;  /* 0x00000000007a7805 */ /* 0x000fe4000001ff00 */
[----:B------:R-:W-:Y:S01]  /*0980*/  CS2R R124, SRZ ;  /* 0x00000000007c7805 */ /* 0x000fe2000001ff00 */
[----:B------:R-:W3:Y:S01]  /*0990*/  LDC R4, c[0x0][0x74c] ;  /* 0x0001d300ff047b82 */ /* 0x000ee20000000800 */
        /* <DEDUP_REMOVED lines=28> */
[----:B--2---:R-:W-:Y:S01]  /*0b60*/  IMAD R3, R6, 0x80, R2 ;  /* 0x0000008006037824 */ /* 0x004fe200078e0202 */
[----:B------:R-:W-:-:S04]  /*0b70*/  IADD3 R2, R2, 0x5f, RZ ;  /* 0x0000005f02027810 */ /* 0x000fc80007ffe0ff */
[----:B---3--:R-:W-:Y:S01]  /*0b80*/  IADD3 R3, R3, -UR4, -R4 ;  /* 0x8000000403037c10 */ /* 0x008fe2000fffe804 */
[----:B------:R-:W-:-:S04]  /*0b90*/  IMAD.HI R2, R2, 0x2aaaaaab, RZ ;  /* 0x2aaaaaab02027827 */ /* 0x000fc800078e02ff */
        /* <DEDUP_REMOVED lines=30> */
.L_x_2713:
        /* <DEDUP_REMOVED lines=15> */
.L_x_2712:
        /* <DEDUP_REMOVED lines=22> */
.L_x_2715:
        /* <DEDUP_REMOVED lines=15> */
.L_x_2714:
[----:B------:R-:W-:Y:S01]  /*10c0*/  SHF.R.S32.HI R7, RZ, 0x1f, R18 ;  /* 0x0000001fff077819 */ /* 0x000fe20000011412 */
[----:B------:R-:W-:-:S03]  /*10d0*/  UMOV UR4, 0xffffffff ;  /* 0xffffffff00047882 */ /* 0x000fc60000000000 */
[----:B------:R-:W-:-:S04]  /*10e0*/  LEA.HI R0, R7, R18, RZ, 0x7 ;  /* 0x0000001207007211 */ /* 0x000fc800078f38ff */
[----:B------:R-:W-:Y:S01]  /*10f0*/  SHF.R.S32.HI R13, RZ, 0x7, R0 ;  /* 0x00000007ff0d7819 */ /* 0x000fe20000011400 */
[----:B------:R-:W-:Y:S06]  /*1100*/  BRA.DIV UR4, `(.L_x_2716) ;  /* 0x000000c204a07947 */ /* 0x000fec000b800000 */
[----:B------:R1:W2:Y:S02]  /*1110*/  SHFL.IDX PT, R14, R13, RZ, 0x1f ;  /* 0x00001fff0d0e7589 */ /* 0x0002a400000e0000 */
.L_x_2802:
[----:B------:R-:W-:Y:S01]  /*1120*/  SHF.L.U32 R2, RZ, 0x1f, RZ ;  /* 0x0000001fff027819 */ /* 0x000fe200000006ff */
[----:B------:R-:W3:Y:S01]  /*1130*/  LDC R10, c[0x0][0x280] ;  /* 0x0000a000ff0a7b82 */ /* 0x000ee20000000800 */
[----:B------:R-:W-:Y:S02]  /*1140*/  SHF.L.U32 R3, R18, 0x6, RZ ;  /* 0x0000000612037819 */ /* 0x000fe400000006ff */
[CC--:B------:R-:W-:Y:S02]  /*1150*/  LEA.HI R8, R7.reuse, R18.reuse, RZ, 0x5 ;  /* 0x0000001207087211 */ /* 0x0c0fe400078f28ff */
[----:B------:R-:W-:Y:S01]  /*1160*/  LEA.HI R5, R7, R18, RZ, 0x4 ;  /* 0x0000001207057211 */ /* 0x000fe200078f20ff */
[----:B------:R-:W4:Y:S02]  /*1170*/  SYNCS.PHASECHK.TRANS64.TRYWAIT P0, [R17+URZ+0x26800], R2 ;  /* 0x02680002110075a7 */ /* 0x000f24000800017f */
[----:B------:R-:W1:Y:S01]  /*1180*/  LDC R11, c[0x0][0x290] ;  /* 0x0000a400ff0b7b82 */ /* 0x000e620000000800 */
[----:B----4-:R-:W-:Y:S05]  /*1190*/  @P0 BRA `(.L_x_2717) ;  /* 0x0000000000080947 */ /* 0x010fea0003800000 */
[----:B------:R-:W4:Y:S02]  /*11a0*/  SYNCS.PHASECHK.TRANS64.TRYWAIT P0, [R17+URZ+0x26800], R2 ;  /* 0x02680002110075a7 */ /* 0x000f24000800017f */
[----:B----4-:R-:W-:Y:S05]  /*11b0*/  @!P0 BRA `(.L_x_2718) ;  /* 0x000000c000908947 */ /* 0x010fea0003800000 */
.L_x_2717:
[----:B------:R-:W5:Y:S01]  /*11c0*/  LDL R12, [R1+0x30] ;  /* 0x00003000010c7983 */ /* 0x000f620000100800 */
[----:B----4-:R-:W-:Y:S01]  /*11d0*/  SHF.R.S32.HI R2, RZ, 0x5, R8 ;  /* 0x00000005ff027819 */ /* 0x010fe20000011408 */
[----:B------:R-:W-:Y:S01]  /*11e0*/  ULDC UR4, c[0x0][0x74c] ;  /* 0x0001d30000047ab9 */ /* 0x000fe20000000800 */
[----:B------:R-:W-:Y:S01]  /*11f0*/  SHF.R.S32.HI R6, RZ, 0x4, R5 ;  /* 0x00000004ff067819 */ /* 0x000fe20000011405 */
[----:B------:R-:W4:Y:S01]  /*1200*/  LDL R15, [R1+0x2c] ;  /* 0x00002c00010f7983 */ /* 0x000f220000100800 */
[----:B------:R-:W-:Y:S01]  /*1210*/  LOP3.LUT R3, R3, 0x1c0, RZ, 0xc0, !PT ;  /* 0x000001c003037812 */ /* 0x000fe200078ec0ff */
[----:B------:R-:W-:Y:S01]  /*1220*/  IMAD.SHL.U32 R4, R2, 0x10, RZ ;  /* 0x0000001002047824 */ /* 0x000fe200078e00ff */
[----:B------:R-:W-:Y:S02]  /*1230*/  LEA.HI R9, R5, R6, RZ, 0x1 ;  /* 0x0000000605097211 */ /* 0x000fe400078f08ff */
[----:B-1-3--:R-:W-:Y:S02]  /*1240*/  IADD3 R10, -R11, 0x7f, R10 ;  /* 0x0000007f0b0a7810 */ /* 0x00afe40007ffe10a */
[----:B------:R-:W-:-:S02]  /*1250*/  LOP3.LUT R9, R9, 0x7ffffe, RZ, 0xc0, !PT ;  /* 0x007ffffe09097812 */ /* 0x000fc400078ec0ff */
[----:B------:R-:W-:Y:S02]  /*1260*/  LEA.HI R2, R7, R18, RZ, 0x3 ;  /* 0x0000001207027211 */ /* 0x000fe400078f18ff */
[----:B------:R-:W-:Y:S01]  /*1270*/  LOP3.LUT R5, R3, 0x30, R4, 0xf8, !PT ;  /* 0x0000003003057812 */ /* 0x000fe200078ef804 */
[----:B------:R-:W-:Y:S01]  /*1280*/  IMAD.IADD R6, R6, 0x1, -R9 ;  /* 0x0000000106067824 */ /* 0x000fe200078e0a09 */
[----:B------:R-:W-:Y:S02]  /*1290*/  SHF.R.U32.HI R3, RZ, 0x3, R3 ;  /* 0x00000003ff037819 */ /* 0x000fe40000011603 */
[----:B------:R-:W-:Y:S01]  /*12a0*/  LOP3.LUT R4, R5, 0x8, R2, 0xf8, !PT ;  /* 0x0000000805047812 */ /* 0x000fe200078ef802 */
[----:B------:R-:W-:Y:S01]  /*12b0*/  IMAD R6, R13, 0xc, R6 ;  /* 0x0000000c0d067824 */ /* 0x000fe200078e0206 */
[----:B--2---:R-:W-:Y:S02]  /*12c0*/  LEA.HI R2, R14, R14, RZ, 0x1 ;  /* 0x0000000e0e027211 */ /* 0x004fe400078f08ff */
[----:B------:R-:W-:-:S02]  /*12d0*/  LOP3.LUT R3, R4, R3, RZ, 0x3c, !PT ;  /* 0x0000000304037212 */ /* 0x000fc400078e3cff */
[----:B------:R-:W-:Y:S02]  /*12e0*/  LOP3.LUT R5, R2, 0xfffffffe, RZ, 0xc0, !PT ;  /* 0xfffffffe02057812 */ /* 0x000fe400078ec0ff */
[----:B------:R-:W-:Y:S02]  /*12f0*/  LEA R2, R6, R3, 0x9 ;  /* 0x0000000306027211 */ /* 0x000fe400078e48ff */
[----:B------:R-:W-:Y:S01]  /*1300*/  LOP3.LUT R3, R0, 0xffffff80, RZ, 0xc0, !PT ;  /* 0xffffff8000037812 */ /* 0x000fe200078ec0ff */
[----:B------:R-:W-:-:S03]  /*1310*/  IMAD.IADD R5, R14, 0x1, -R5 ;  /* 0x000000010e057824 */ /* 0x000fc600078e0a05 */
[----:B------:R-:W-:-:S04]  /*1320*/  IADD3 R6, R18, -R3, RZ ;  /* 0x8000000312067210 */ /* 0x000fc80007ffe0ff */
[--C-:B------:R-:W-:Y:S01]  /*1330*/  SHF.R.S32.HI R14, RZ, 0x1f, R6.reuse ;  /* 0x0000001fff0e7819 */ /* 0x100fe20000011406 */
[----:B------:R1:W-:Y:S04]  /*1340*/  STL [R1+0x18], R2 ;  /* 0x0000180201007387 */ /* 0x0003e80000100800 */
[----:B------:R2:W-:Y:S01]  /*1350*/  STL [R1+0x1c], R14 ;  /* 0x00001c0e01007387 */ /* 0x0005e20000100800 */
[----:B-1----:R-:W-:-:S04]  /*1360*/  IMAD R2, R13, 0x300, R6 ;  /* 0x000003000d027824 */ /* 0x002fc800078e0206 */
[----:B------:R-:W-:Y:S01]  /*1370*/  IMAD.SHL.U32 R2, R2, 0x4, RZ ;  /* 0x0000000402027824 */ /* 0x000fe200078e00ff */
[----:B------:R-:W-:Y:S01]  /*1380*/  CS2R R120, SRZ ;  /* 0x0000000000787805 */ /* 0x000fe2000001ff00 */
[----:B------:R-:W-:Y:S01]  /*1390*/  IMAD.MOV.U32 R0, RZ, RZ, RZ ;  /* 0x000000ffff007224 */ /* 0x000fe200078e00ff */
[----:B------:R-:W-:Y:S01]  /*13a0*/  CS2R R122, SRZ ;  /* 0x00000000007a7805 */ /* 0x000fe2000001ff00 */
[----:B------:R-:W-:Y:S01]  /*13b0*/  IMAD.MOV.U32 R4, RZ, RZ, RZ ;  /* 0x000000ffff047224 */ /* 0x000fe200078e00ff */
        /* <DEDUP_REMOVED lines=29> */
[----:B------:R-:W-:Y:S01]  /*1590*/  CS2R R182, SRZ ;  /* 0x0000000000b67805 */ /* 0x000fe2000001ff00 */
[----:B------:R-:W-:Y:S02]  /*15a0*/  IMAD R2, R2, 0x4, R17 ;  /* 0x0000000402027824 */ /* 0x000fe400078e0211 */
[----:B-----5:R-:W-:-:S05]  /*15b0*/  IMAD R10, R12, 0x80, R10 ;  /* 0x000000800c0a7824 */ /* 0x020fca00078e020a */
[----:B------:R-:W-:-:S05]  /*15c0*/  IADD3 R10, R10, -UR4, RZ ;  /* 0x800000040a0a7c10 */ /* 0x000fca000fffe0ff */
[----:B------:R-:W-:-:S05]  /*15d0*/  IMAD.HI R10, R10, 0x2aaaaaab, RZ ;  /* 0x2aaaaaab0a0a7827 */ /* 0x000fca00078e02ff */
[----:B------:R-:W-:-:S04]  /*15e0*/  SHF.R.U32.HI R9, RZ, 0x1f, R10 ;  /* 0x0000001fff097819 */ /* 0x000fc8000001160a */
[----:B------:R-:W-:Y:S02]  /*15f0*/  LEA.HI.SX32 R9, R10, R9, 0x1c ;  /* 0x000000090a097211 */ /* 0x000fe400078fe2ff */
[----:B------:R-:W-:Y:S02]  /*1600*/  LEA.HI R10, R14, R6, RZ, 0x2 ;  /* 0x000000060e0a7211 */ /* 0x000fe400078f10ff */
[----:B----4-:R-:W-:-:S03]  /*1610*/  VIADDMNMX R237, R9, 0x1, R15, PT ;  /* 0x0000000109ed7846 */ /* 0x010fc6000380010f */
[----:B------:R2:W-:Y:S01]  /*1620*/  STL [R1+0x10], R10 ;  /* 0x0000100a01007387 */ /* 0x0005e20000100800 */
[----:B------:R-:W-:Y:S02]  /*1630*/  ISETP.GE.AND P0, PT, R16, R237, PT ;  /* 0x000000ed1000720c */ /* 0x000fe40003f06270 */
[----:B------:R-:W-:-:S04]  /*1640*/  LOP3.LUT R3, R10, 0xfffffffc, RZ, 0xc0, !PT ;  /* 0xfffffffc0a037812 */ /* 0x000fc800078ec0ff */
[----:B------:R-:W-:-:S07]  /*1650*/  IADD3 R3, R6, -R3, RZ ;  /* 0x8000000306037210 */ /* 0x000fce0007ffe0ff */
[----:B--2---:R-:W-:Y:S05]  /*1660*/  @P0 BRA `(.L_x_2719) ;  /* 0x0000004000ec0947 */ /* 0x004fea0003800000 */
[----:B------:R-:W-:Y:S01]  /*1670*/  LOP3.LUT R9, R8, 0xffffffe0, RZ, 0xc0, !PT ;  /* 0xffffffe008097812 */ /* 0x000fe200078ec0ff */
[----:B------:R-:W-:Y:S01]  /*1680*/  IMAD R11, R12, -0x80, R11 ;  /* 0xffffff800c0b7824 */ /* 0x000fe200078e020b */
[----:B------:R-:W-:Y:S02]  /*1690*/  LEA.HI R6, R14, R6, RZ, 0x5 ;  /* 0x000000060e067211 */ /* 0x000fe400078f28ff */
[----:B------:R-:W-:Y:S02]  /*16a0*/  CS2R R150, SRZ ;  /* 0x0000000000967805 */ /* 0x000fe4000001ff00 */
[----:B------:R-:W-:Y:S01]  /*16b0*/  LEA.HI R4, R13, R13, RZ, 0x1 ;  /* 0x0000000d0d047211 */ /* 0x000fe200078f08ff */
[----:B------:R-:W-:Y:S01]  /*16c0*/  IMAD.IADD R9, R18, 0x1, -R9 ;  /* 0x0000000112097824 */ /* 0x000fe200078e0a09 */
[----:B------:R-:W-:Y:S02]  /*16d0*/  SHF.R.S32.HI R8, RZ, 0x5, R6 ;  /* 0x00000005ff087819 */ /* 0x000fe40000011406 */
[----:B------:R-:W-:-:S02]  /*16e0*/  CS2R R148, SRZ ;  /* 0x0000000000947805 */ /* 0x000fc4000001ff00 */
[----:B------:R-:W-:Y:S02]  /*16f0*/  LOP3.LUT R6, R4, 0xfffffffe, RZ, 0xc0, !PT ;  /* 0xfffffffe04067812 */ /* 0x000fe400078ec0ff */
[----:B------:R-:W-:Y:S02]  /*1700*/  CS2R R146, SRZ ;  /* 0x0000000000927805 */ /* 0x000fe4000001ff00 */
[----:B------:R-:W-:Y:S01]  /*1710*/  SHF.R.S32.HI R0, RZ, 0x1f, R9 ;  /* 0x0000001fff007819 */ /* 0x000fe20000011409 */
[----:B------:R-:W-:Y:S01]  /*1720*/  IMAD R23, R8, -0x10, R11 ;  /* 0xfffffff008177824 */ /* 0x000fe200078e020b */
[----:B------:R-:W-:Y:S01]  /*1730*/  SHF.R.S32.HI R14, RZ, 0x2, R10 ;  /* 0x00000002ff0e7819 */ /* 0x000fe2000001140a */
[----:B------:R-:W-:Y:S01]  /*1740*/  IMAD.IADD R22, R13, 0x1, -R6 ;  /* 0x000000010d167824 */ /* 0x000fe200078e0a06 */
[----:B------:R-:W-:Y:S02]  /*1750*/  LEA.HI R4, R0, R9, RZ, 0x2 ;  /* 0x0000000900047211 */ /* 0x000fe400078f10ff */
[----:B------:R-:W-:-:S02]  /*1760*/  CS2R R144, SRZ ;  /* 0x0000000000907805 */ /* 0x000fc4000001ff00 */
[----:B------:R-:W-:Y:S02]  /*1770*/  LEA.HI R6, R7, R18, RZ, 0x2 ;  /* 0x0000001207067211 */ /* 0x000fe400078f10ff */
[----:B------:R-:W-:Y:S02]  /*1780*/  CS2R R142, SRZ ;  /* 0x00000000008e7805 */ /* 0x000fe4000001ff00 */
[----:B------:R-:W-:Y:S02]  /*1790*/  SHF.R.S32.HI R11, RZ, 0x2, R4 ;  /* 0x00000002ff0b7819 */ /* 0x000fe40000011404 */
[----:B------:R-:W-:Y:S02]  /*17a0*/  CS2R R140, SRZ ;  /* 0x00000000008c7805 */ /* 0x000fe4000001ff00 */
[----:B------:R-:W-:Y:S02]  /*17b0*/  LEA.HI R0, R0, R9, RZ, 0x3 ;  /* 0x0000000900007211 */ /* 0x000fe400078f18ff */
[----:B------:R-:W-:-:S02]  /*17c0*/  CS2R R138, SRZ ;  /* 0x00000000008a7805 */ /* 0x000fc4000001ff00 */
[----:B------:R-:W-:Y:S01]  /*17d0*/  LOP3.LUT R9, R6, 0xfffffffc, RZ, 0xc0, !PT ;  /* 0xfffffffc06097812 */ /* 0x000fe200078ec0ff */
[C---:B------:R-:W-:Y:S01]  /*17e0*/  VIADD R15, R11.reuse, 0x10 ;  /* 0x000000100b0f7836 */ /* 0x040fe20000000000 */
[----:B------:R-:W-:Y:S02]  /*17f0*/  IADD3 R8, R11, 0x8, RZ ;  /* 0x000000080b087810 */ /* 0x000fe40007ffe0ff */
[----:B------:R-:W-:Y:S02]  /*1800*/  CS2R R136, SRZ ;  /* 0x0000000000887805 */ /* 0x000fe4000001ff00 */
        /* <DEDUP_REMOVED lines=8> */
[----:B------:R-:W-:Y:S02]  /*1890*/  SHF.R.S32.HI R12, RZ, 0x1, R10 ;  /* 0x00000001ff0c7819 */ /* 0x000fe4000001140a */
[----:B------:R-:W-:-:S02]  /*18a0*/  CS2R R128, SRZ ;  /* 0x0000000000807805 */ /* 0x000fc4000001ff00 */
[----:B------:R-:W-:Y:S01]  /*18b0*/  LEA.HI R7, R7, R14, RZ, 0x3 ;  /* 0x0000000e07077211 */ /* 0x000fe200078f18ff */
[----:B------:R-:W-:Y:S01]  /*18c0*/  IMAD.HI R6, R0, 0x2aaaaaab, RZ ;  /* 0x2aaaaaab00067827 */ /* 0x000fe200078e02ff */
[----:B------:R-:W-:Y:S02]  /*18d0*/  SHF.R.S32.HI R19, RZ, 0x1, R18 ;  /* 0x00000001ff137819 */ /* 0x000fe40000011412 */
[----:B------:R-:W-:Y:S02]  /*18e0*/  CS2R R126, SRZ ;  /* 0x00000000007e7805 */ /* 0x000fe4000001ff00 */
[----:B------:R-:W-:Y:S01]  /*18f0*/  LOP3.LUT R21, R7, 0xfffffff8, RZ, 0xc0, !PT ;  /* 0xfffffff807157812 */ /* 0x000fe200078ec0ff */
[----:B------:R-:W-:Y:S01]  /*1900*/  IMAD.HI R13, R12, 0x2aaaaaab, RZ ;  /* 0x2aaaaaab0c0d7827 */ /* 0x000fe200078e02ff */
[----:B------:R-:W-:Y:S02]  /*1910*/  LEA.HI R4, R4, R11, RZ, 0x1 ;  /* 0x0000000b04047211 */ /* 0x000fe400078f08ff */
[----:B------:R-:W-:-:S02]  /*1920*/  CS2R R124, SRZ ;  /* 0x00000000007c7805 */ /* 0x000fc4000001ff00 */
[----:B------:R-:W-:Y:S01]  /*1930*/  SHF.R.U32.HI R7, RZ, 0x1, R6 ;  /* 0x00000001ff077819 */ /* 0x000fe20000011606 */
[----:B------:R-:W-:Y:S01]  /*1940*/  IMAD.HI R20, R19, 0x2aaaaaab, RZ ;  /* 0x2aaaaaab13147827 */ /* 0x000fe200078e02ff */
[----:B------:R-:W-:Y:S02]  /*1950*/  IADD3 R23, R23, R21, -R14 ;  /* 0x0000001517177210 */ /* 0x000fe40007ffe80e */
[----:B------:R-:W-:Y:S02]  /*1960*/  CS2R R122, SRZ ;  /* 0x00000000007a7805 */ /* 0x000fe4000001ff00 */
[----:B------:R-:W-:Y:S02]  /*1970*/  LOP3.LUT R4, R4, 0xfffffffe, RZ, 0xc0, !PT ;  /* 0xfffffffe04047812 */ /* 0x000fe400078ec0ff */
[----:B------:R-:W-:Y:S02]  /*1980*/  CS2R R120, SRZ ;  /* 0x0000000000787805 */ /* 0x000fe4000001ff00 */
[----:B------:R-:W-:-:S02]  /*1990*/  SHF.R.U32.HI R14, RZ, 0x1, R13 ;  /* 0x00000001ff0e7819 */ /* 0x000fc4000001160d */
[----:B------:R-:W-:Y:S02]  /*19a0*/  CS2R R182, SRZ ;  /* 0x0000000000b67805 */ /* 0x000fe4000001ff00 */
[----:B------:R-:W-:Y:S02]  /*19b0*/  SHF.R.U32.HI R21, RZ, 0x1, R20 ;  /* 0x00000001ff157819 */ /* 0x000fe40000011614 */
[----:B------:R-:W-:Y:S02]  /*19c0*/  CS2R R180, SRZ ;  /* 0x0000000000b47805 */ /* 0x000fe4000001ff00 */
[----:B------:R-:W-:Y:S02]  /*19d0*/  LEA.HI R7, R6, R7, RZ, 0x1 ;  /* 0x0000000706077211 */ /* 0x000fe400078f08ff */
[----:B------:R-:W-:Y:S02]  /*19e0*/  CS2R R178, SRZ ;  /* 0x0000000000b27805 */ /* 0x000fe4000001ff00 */
[----:B------:R-:W-:-:S02]  /*19f0*/  IADD3 R4, R11, -R4, RZ ;  /* 0x800000040b047210 */ /* 0x000fc40007ffe0ff */
[----:B------:R-:W-:Y:S02]  /*1a00*/  CS2R R176, SRZ ;  /* 0x0000000000b07805 */ /* 0x000fe4000001ff00 */
[----:B------:R-:W-:Y:S01]  /*1a10*/  LEA.HI R13, R13, R14, RZ, 0x1 ;  /* 0x0000000e0d0d7211 */ /* 0x000fe200078f08ff */
[----:B------:R-:W-:Y:S01]  /*1a20*/  IMAD R7, R7, -0xc, R0 ;  /* 0xfffffff407077824 */ /* 0x000fe200078e0200 */
[----:B------:R-:W-:Y:S02]  /*1a30*/  LOP3.LUT R11, R10, 0xfffffffe, RZ, 0xc0, !PT ;  /* 0xfffffffe0a0b7812 */ /* 0x000fe400078ec0ff */
[----:B------:R-:W-:Y:S02]  /*1a40*/  CS2R R174, SRZ ;  /* 0x0000000000ae7805 */ /* 0x000fe4000001ff00 */
[----:B------:R-:W-:Y:S01]  /*1a50*/  LEA.HI R20, R20, R21, RZ, 0x1 ;  /* 0x0000001514147211 */ /* 0x000fe200078f08ff */
[----:B------:R-:W-:Y:S01]  /*1a60*/  IMAD R12, R13, -0xc, R12 ;  /* 0xfffffff40d0c7824 */ /* 0x000fe200078e020c */
[----:B------:R-:W-:Y:S01]  /*1a70*/  LOP3.LUT R18, R18, 0xfffffffe, RZ, 0xc0, !PT ;  /* 0xfffffffe12127812 */ /* 0x000fe200078ec0ff */
[----:B------:R-:W-:Y:S01]  /*1a80*/  IMAD.IADD R11, R8, 0x1, -R11 ;  /* 0x00000001080b7824 */ /* 0x000fe200078e0a0b */
[----:B------:R-:W-:Y:S01]  /*1a90*/  LEA R4, R7, R4, 0x3 ;  /* 0x0000000407047211 */ /* 0x000fe200078e18ff */
[----:B------:R-:W-:Y:S01]  /*1aa0*/  IMAD R19, R20, -0xc, R19 ;  /* 0xfffffff414137824 */ /* 0x000fe200078e0213 */
[----:B------:R-:W-:Y:S01]  /*1ab0*/  CS2R R172, SRZ ;  /* 0x0000000000ac7805 */ /* 0x000fe2000001ff00 */
[----:B------:R-:W-:Y:S01]  /*1ac0*/  IMAD.IADD R18, R15, 0x1, -R18 ;  /* 0x000000010f127824 */ /* 0x000fe200078e0a12 */
[----:B------:R-:W-:Y:S01]  /*1ad0*/  CS2R R170, SRZ ;  /* 0x0000000000aa7805 */ /* 0x000fe2000001ff00 */
[----:B------:R-:W-:Y:S01]  /*1ae0*/  IMAD R0, R12, 0x8, R11 ;  /* 0x000000080c007824 */ /* 0x000fe200078e020b */
[----:B------:R1:W-:Y:S01]  /*1af0*/  STL [R1+0x8], R4 ;  /* 0x0000080401007387 */ /* 0x0003e20000100800 */
[----:B------:R-:W-:Y:S01]  /*1b00*/  IMAD R6, R19, 0x8, R18 ;  /* 0x0000000813067824 */ /* 0x000fe200078e0212 */
[----:B------:R-:W-:Y:S01]  /*1b10*/  CS2R R168, SRZ ;  /* 0x0000000000a87805 */ /* 0x000fe2000001ff00 */
[----:B------:R-:W-:Y:S01]  /*1b20*/  IMAD R8, R22, -0x40, R23 ;  /* 0xffffffc016087824 */ /* 0x000fe200078e0217 */
[----:B------:R2:W-:Y:S01]  /*1b30*/  STL [R1+0x4], R0 ;  /* 0x0000040001007387 */ /* 0x0005e20000100800 */
[----:B------:R-:W-:-:S02]  /*1b40*/  CS2R R166, SRZ ;  /* 0x0000000000a67805 */ /* 0x000fc4000001ff00 */
[----:B------:R-:W-:Y:S02]  /*1b50*/  CS2R R164, SRZ ;  /* 0x0000000000a47805 */ /* 0x000fe4000001ff00 */
[----:B------:R-:W-:Y:S01]  /*1b60*/  CS2R R162, SRZ ;  /* 0x0000000000a27805 */ /* 0x000fe2000001ff00 */
[----:B------:R3:W-:Y:S01]  /*1b70*/  STL [R1], R6 ;  /* 0x0000000601007387 */ /* 0x0007e20000100800 */
[----:B------:R-:W-:Y:S02]  /*1b80*/  CS2R R160, SRZ ;  /* 0x0000000000a07805 */ /* 0x000fe4000001ff00 */
[----:B-1----:R-:W-:Y:S02]  /*1b90*/  MOV R4, RZ ;  /* 0x000000ff00047202 */ /* 0x002fe40000000f00 */
[----:B------:R-:W-:Y:S02]  /*1ba0*/  CS2R R158, SRZ ;  /* 0x00000000009e7805 */ /* 0x000fe4000001ff00 */
[----:B------:R-:W-:-:S02]  /*1bb0*/  CS2R R156, SRZ ;  /* 0x00000000009c7805 */ /* 0x000fc4000001ff00 */
[----:B------:R-:W-:Y:S01]  /*1bc0*/  CS2R R154, SRZ ;  /* 0x00000000009a7805 */ /* 0x000fe2000001ff00 */
[----:B--2---:R-:W-:Y:S01]  /*1bd0*/  IMAD.MOV.U32 R0, RZ, RZ, RZ ;  /* 0x000000ffff007224 */ /* 0x004fe200078e00ff */
[----:B---3--:R-:W-:-:S07]  /*1be0*/  CS2R R152, SRZ ;  /* 0x0000000000987805 */ /* 0x008fce000001ff00 */
.L_x_2730:
[----:B-1----:R-:W2:Y:S02]  /*1bf0*/  LDL R6, [R1+0xc] ;  /* 0x00000c0001067983 */ /* 0x002ea40000100800 */
[----:B--2---:R-:W-:-:S04]  /*1c00*/  LOP3.LUT R6, R6, 0x1, RZ, 0xfc, !PT ;  /* 0x0000000106067812 */ /* 0x004fc800078efcff */
[----:B------:R-:W-:-:S13]  /*1c10*/  ISETP.NE.AND P0, PT, R6, 0x3, PT ;  /* 0x000000030600780c */ /* 0x000fda0003f05270 */
[----:B------:R-:W-:Y:S05]  /*1c20*/  @!P0 BRA `(.L_x_2720) ;  /* 0x0000000000048947 */ /* 0x000fea0003800000 */
[----:B------:R-:W-:Y:S01]  /*1c30*/  BPT.TRAP 0x1 ;  /* 0x000000040000795c */ /* 0x000fe20000300000 */
.L_x_2720:
[----:B------:R-:W-:Y:S01]  /*1c40*/  IMAD R6, R0, 0x8, R17 ;  /* 0x0000000800067824 */ /* 0x000fe200078e0211 */
[----:B------:R-:W-:-:S04]  /*1c50*/  SHF.L.U32 R21, R4, 0x1f, RZ ;  /* 0x0000001f04157819 */ /* 0x000fc800000006ff */
[----:B------:R1:W2:Y:S01]  /*1c60*/  SYNCS.PHASECHK.TRANS64.TRYWAIT P1, [R6+URZ+0x26810], R21 ;  /* 0x02681015060075a7 */ /* 0x0002a2000802017f */
[----:B------:R-:W-:Y:S05]  /*1c70*/  @!P0 BRA `(.L_x_2721) ;  /* 0x0000000000048947 */ /* 0x000fea0003800000 */
[----:B------:R-:W-:Y:S01]  /*1c80*/  BPT.TRAP 0x1 ;  /* 0x000000040000795c */ /* 0x000fe20000300000 */
.L_x_2721:
[----:B------:R-:W-:-:S04]  /*1c90*/  IADD3 R7, R17, 0xe000, RZ ;  /* 0x0000e00011077810 */ /* 0x000fc80007ffe0ff */
[----:B------:R-:W-:-:S04]  /*1ca0*/  SHF.R.U32.HI R7, RZ, 0x4, R7 ;  /* 0x00000004ff077819 */ /* 0x000fc80000011607 */
[----:B------:R-:W-:Y:S01]  /*1cb0*/  LOP3.LUT R7, R7, 0x3fff, RZ, 0xc0, !PT ;  /* 0x00003fff07077812 */ /* 0x000fe200078ec0ff */
[----:B--2---:R-:W-:Y:S06]  /*1cc0*/  @P1 BRA `(.L_x_2722) ;  /* 0x0000000000081947 */ /* 0x004fec0003800000 */
[----:B------:R-:W2:Y:S02]  /*1cd0*/  SYNCS.PHASECHK.TRANS64.TRYWAIT P1, [R6+URZ+0x26810], R21 ;  /* 0x02681015060075a7 */ /* 0x000ea4000802017f */
[----:B--2---:R-:W-:Y:S05]  /*1ce0*/  @!P1 BRA `(.L_x_2723) ;  /* 0x000000b400d89947 */ /* 0x004fea0003800000 */
.L_x_2722:
        /* <DEDUP_REMOVED lines=12> */
[----:B------:R-:W-:-:S02]  /*1db0*/  VIADD R19, R17, 0x1a000 ;  /* 0x0001a00011137836 */ /* 0x000fc40000000000 */
        /* <DEDUP_REMOVED lines=24> */
[----:B---3--:R-:W-:-:S04]  /*1f40*/  IMAD R10, R0, 0x80, R14 ;  /* 0x00000080000a7824 */ /* 0x008fc800078e020e */
[----:B------:R-:W-:Y:S01]  /*1f50*/  IMAD R10, R3, 0x2, R10 ;  /* 0x00000002030a7824 */ /* 0x000fe200078e020a */
[----:B----4-:R-:W-:-:S03]  /*1f60*/  LEA R12, R0, R12, 0x7 ;  /* 0x0000000c000c7211 */ /* 0x010fc600078e38ff */
[C---:B------:R-:W-:Y:S01]  /*1f70*/  IMAD R15, R10.reuse, 0x4, R17 ;  /* 0x000000040a0f7824 */ /* 0x040fe200078e0211 */
[----:B------:R-:W-:Y:S01]  /*1f80*/  LEA R190, R10, R19, 0x2 ;  /* 0x000000130abe7211 */ /* 0x000fe200078e10ff */
[----:B-----5:R-:W-:Y:S01]  /*1f90*/  IMAD R14, R0, 0x80, R13 ;  /* 0x00000080000e7824 */ /* 0x020fe200078e020d */
[----:B------:R-:W-:-:S03]  /*1fa0*/  LEA R12, R3, R12, 0x1 ;  /* 0x0000000c030c7211 */ /* 0x000fc600078e08ff */
[----:B------:R-:W-:Y:S01]  /*1fb0*/  IMAD R18, R3, 0x2, R14 ;  /* 0x0000000203127824 */ /* 0x000fe200078e020e */
[C---:B------:R-:W-:Y:S01]  /*1fc0*/  LEA R14, R12.reuse, R17, 0x2 ;  /* 0x000000110c0e7211 */ /* 0x040fe200078e10ff */
[----:B------:R-:W-:Y:S02]  /*1fd0*/  IMAD R11, R12, 0x4, R19 ;  /* 0x000000040c0b7824 */ /* 0x000fe400078e0213 */
[C---:B------:R-:W-:Y:S02]  /*1fe0*/  IMAD R13, R18.reuse, 0x4, R17 ;  /* 0x00000004120d7824 */ /* 0x040fe400078e0211 */
[----:B------:R-:W-:Y:S01]  /*1ff0*/  IMAD R10, R18, 0x4, R19 ;  /* 0x00000004120a7824 */ /* 0x000fe200078e0213 */
[----:B------:R-:W-:Y:S02]  /*2000*/  WARPGROUP.DEPBAR.LE gsb0, 0x0 ;  /* 0x00008000000079c5 */ /* 0x000fe40000010000 */
        /* <DEDUP_REMOVED lines=8> */
.L_x_2724:
[----:B------:R1:W1:Y:S01]  /*2090*/  SYNCS.PHASECHK.TRANS64.TRYWAIT P1, [R6+URZ+0x26830], R21 ;  /* 0x02683015060075a7 */ /* 0x000262000802017f */
[----:B------:R-:W-:Y:S05]  /*20a0*/  @!P0 BRA `(.L_x_2725) ;  /* 0x0000000000048947 */ /* 0x000fea0003800000 */
[----:B------:R-:W-:Y:S01]  /*20b0*/  BPT.TRAP 0x1 ;  /* 0x000000040000795c */ /* 0x000fe20000300000 */
.L_x_2725:
[----:B------:R-:W-:-:S04]  /*20c0*/  IADD3 R12, R17, 0x14000, RZ ;  /* 0x00014000110c7810 */ /* 0x000fc80007ffe0ff */
[----:B------:R-:W-:-:S04]  /*20d0*/  SHF.R.U32.HI R12, RZ, 0x4, R12 ;  /* 0x00000004ff0c7819 */ /* 0x000fc8000001160c */
[----:B------:R-:W-:-:S04]  /*20e0*/  LOP3.LUT R12, R12, 0x3fff, RZ, 0xc0, !PT ;  /* 0x00003fff0c0c7812 */ /* 0x000fc800078ec0ff */
[----:B------:R-:W-:Y:S01]  /*20f0*/  LOP3.LUT R19, R12, 0x10000, RZ, 0xfc, !PT ;  /* 0x000100000c137812 */ /* 0x000fe200078efcff */
[----:B-1----:R-:W-:Y:S06]  /*2100*/  @P1 BRA `(.L_x_2726) ;  /* 0x0000000000081947 */ /* 0x002fec0003800000 */
[----:B------:R-:W1:Y:S02]  /*2110*/  SYNCS.PHASECHK.TRANS64.TRYWAIT P1, [R6+URZ+0x26830], R21 ;  /* 0x02683015060075a7 */ /* 0x000e64000802017f */
[----:B-1----:R-:W-:Y:S05]  /*2120*/  @!P1 BRA `(.L_x_2727) ;  /* 0x000000b000dc9947 */ /* 0x002fea0003800000 */
.L_x_2726:
[----:B------:R-:W-:Y:S01]  /*2130*/  UIADD3 UR9, UR9, 0x4000, URZ ;  /* 0x0000400009097890 */ /* 0x000fe2000fffe03f */
[----:B------:R-:W-:Y:S01]  /*2140*/  IMAD R19, R0, 0x300, R19 ;  /* 0x0000030000137824 */ /* 0x000fe200078e0213 */
[----:B------:R-:W-:Y:S01]  /*2150*/  WARPGROUP.ARRIVE ;  /* 0x00000000000079c5 */ /* 0x000fe20000000000 */
[----:B------:R-:W-:Y:S01]  /*2160*/  UMOV UR7, 0x40000040 ;  /* 0x4000004000077882 */ /* 0x000fe20000000000 */
[----:B------:R-:W-:Y:S01]  /*2170*/  USHF.R.U32.HI UR9, URZ, 0x4, UR9 ;  /* 0x000000043f097899 */ /* 0x000fe20008011609 */
[C---:B------:R-:W-:Y:S01]  /*2180*/  ISETP.GT.AND P2, PT, R8.reuse, RZ, PT ;  /* 0x000000ff0800720c */ /* 0x040fe20003f44270 */
[----:B------:R-:W-:Y:S01]  /*2190*/  UMOV UR5, 0x40000040 ;  /* 0x4000004000057882 */ /* 0x000fe20000000000 */
[----:B------:R-:W-:Y:S01]  /*21a0*/  R2UR UR8, R19 ;  /* 0x00000000130872ca */ /* 0x000fe200000e0000 */
[----:B------:R-:W-:Y:S01]  /*21b0*/  ULOP3.LUT UR9, UR9, 0x3fff, URZ, 0xc0, !UPT ;  /* 0x00003fff09097892 */ /* 0x000fe2000f8ec03f */
[----:B------:R-:W-:Y:S01]  /*21c0*/  ISETP.GT.AND P1, PT, R8, 0x8, PT ;  /* 0x000000080800780c */ /* 0x000fe20003f24270 */
[----:B------:R-:W-:Y:S01]  /*21d0*/  ULDC UR10, c[0x0][0x75c] ;  /* 0x0001d700000a7ab9 */ /* 0x000fe20000000800 */
[----:B------:R-:W-:Y:S01]  /*21e0*/  IADD3 R199, R9, 0x10, RZ ;  /* 0x0000001009c77810 */ /* 0x000fe20007ffe0ff */
        /* <DEDUP_REMOVED lines=42> */
[C---:B------:R-:W-:Y:S01]  /*2490*/  VIADD R193, R93.reuse, 0x8 ;  /* 0x000000085dc17836 */ /* 0x040fe20000000000 */
[----:B------:R-:W-:Y:S01]  /*24a0*/  SEL R103, R93, 0x60, P2 ;  /* 0x000000605d677807 */ /* 0x000fe20001000000 */
[----:B------:R-:W-:Y:S01]  /*24b0*/  FMUL.FTZ R91, R98, UR10 ;  /* 0x0000000a625b7c20 */ /* 0x000fe20008410000 */
[----:B------:R-:W-:Y:S01]  /*24c0*/  FMUL.FTZ R189, R104, UR10 ;  /* 0x0000000a68bd7c20 */ /* 0x000fe20008410000 */
[----:B------:R-:W-:Y:S01]  /*24d0*/  FMUL.FTZ R83, R90, UR10 ;  /* 0x0000000a5a537c20 */ /* 0x000fe20008410000 */
[----:B------:R-:W4:Y:S01]  /*24e0*/  MUFU.TANH R74, R74 ;  /* 0x0000004a004a7308 */ /* 0x000f220000002400 */
[C---:B------:R-:W-:Y:S01]  /*24f0*/  ISETP.GT.AND P6, PT, R103.reuse, RZ, PT ;  /* 0x000000ff6700720c */ /* 0x040fe20003fc4270 */
[----:B---3--:R-:W3:Y:S01]  /*2500*/  SHFL.IDX PT, R104, R15, R9, 0x1f ;  /* 0x00001f090f687589 */ /* 0x008ee200000e0000 */
        /* <DEDUP_REMOVED lines=35> */
[----:B------:R-:W-:Y:S01]  /*2740*/  FMUL.FTZ R194, R117, UR10 ;  /* 0x0000000a75c27c20 */ /* 0x000fe20008410000 */
[----:B------:R-:W-:Y:S01]  /*2750*/  VIADD R117, R9, 0x8 ;  /* 0x0000000809757836 */ /* 0x000fe20000000000 */
[----:B------:R-:W1:Y:S01]  /*2760*/  MUFU.TANH R185, R185 ;  /* 0x000000b900b97308 */ /* 0x000e620000002400 */
[----:B--2---:R-:W-:Y:S01]  /*2770*/  FSEL R96, R85, -INF , !P6 ;  /* 0xff80000055607808 */ /* 0x004fe20007000000 */
[----:B------:R-:W-:Y:S01]  /*2780*/  FMUL.FTZ R201, R119, UR10 ;  /* 0x0000000a77c97c20 */ /* 0x000fe20008410000 */
[----:B------:R-:W-:Y:S01]  /*2790*/  ISETP.GT.AND P6, PT, R103, 0x39, PT ;  /* 0x000000396700780c */ /* 0x000fe20003fc4270 */
[----:B------:R-:W2:Y:S01]  /*27a0*/  SHFL.IDX PT, R228, R15, R117, 0x1f ;  /* 0x00001f750fe47589 */ /* 0x000ea200000e0000 */
[----:B------:R-:W-:Y:S01]  /*27b0*/  FMUL.FTZ R196, R118, UR10 ;  /* 0x0000000a76c47c20 */ /* 0x000fe20008410000 */
[----:B------:R-:W-:-:S02]  /*27c0*/  VIADD R118, R9, 0xc ;  /* 0x0000000c09767836 */ /* 0x000fc40000000000 */
[----:B------:R-:W-:Y:S01]  /*27d0*/  FMUL.FTZ R115, R115, UR10 ;  /* 0x0000000a73737c20 */ /* 0x000fe20008410000 */
[----:B------:R-:W5:Y:S01]  /*27e0*/  MUFU.TANH R19, R19 ;  /* 0x0000001300137308 */ /* 0x000f620000002400 */
[----:B----4-:R-:W-:Y:S01]  /*27f0*/  FSEL R97, R86, -INF , !P5 ;  /* 0xff80000056617808 */ /* 0x010fe20006800000 */
[----:B------:R-:W-:Y:S01]  /*2800*/  IMAD R236, R0, 0x300, R12 ;  /* 0x0000030000ec7824 */ /* 0x000fe200078e020c */
[----:B------:R-:W-:Y:S01]  /*2810*/  ISETP.GT.AND P5, PT, R193, RZ, PT ;  /* 0x000000ffc100720c */ /* 0x000fe20003fa4270 */
[----:B------:R-:W4:Y:S04]  /*2820*/  SHFL.IDX PT, R225, R15, R118, 0x1f ;  /* 0x00001f760fe17589 */ /* 0x000f2800000e0000 */
[----:B------:R-:W3:Y:S01]  /*2830*/  MUFU.TANH R186, R186 ;  /* 0x000000ba00ba7308 */ /* 0x000ee20000002400 */
[----:B-1----:R-:W-:Y:S01]  /*2840*/  FSEL R100, R185, -INF , !P4 ;  /* 0xff800000b9647808 */ /* 0x002fe20006000000 */
[----:B------:R-:W1:Y:S01]  /*2850*/  SHFL.IDX PT, R227, R15, R199, 0x1f ;  /* 0x00001fc70fe37589 */ /* 0x000e6200000e0000 */
[----:B------:R-:W-:-:S05]  /*2860*/  ISETP.GT.AND P4, PT, R193, 0x1, PT ;  /* 0x00000001c100780c */ /* 0x000fca0003f84270 */
[----:B------:R-:W2:Y:S01]  /*2870*/  MUFU.TANH R20, R20 ;  /* 0x0000001400147308 */ /* 0x000ea20000002400 */
        /* <DEDUP_REMOVED lines=14> */
[----:B--2---:R-:W-:-:S02]  /*2960*/  FSEL R224, R20, -INF , !P4 ;  /* 0xff80000014e07808 */ /* 0x004fc40006000000 */
[----:B------:R-:W-:-:S05]  /*2970*/  ISETP.GT.AND P4, PT, R193, 0x10, PT ;  /* 0x00000010c100780c */ /* 0x000fca0003f84270 */
[----:B------:R-:W2:Y:S01]  /*2980*/  MUFU.TANH R75, R75 ;  /* 0x0000004b004b7308 */ /* 0x000ea20000002400 */
[----:B-----5:R-:W-:Y:S02]  /*2990*/  FSEL R219, R23, -INF , !P6 ;  /* 0xff80000017db7808 */ /* 0x020fe40007000000 */
[----:B------:R-:W-:-:S05]  /*29a0*/  ISETP.GT.AND P6, PT, R193, 0x11, PT ;  /* 0x00000011c100780c */ /* 0x000fca0003fc4270 */
[----:B------:R-:W5:Y:S01]  /*29b0*/  MUFU.TANH R21, R21 ;  /* 0x0000001500157308 */ /* 0x000f620000002400 */
[----:B---3--:R-:W-:Y:S02]  /*29c0*/  FSEL R221, R72, -INF , !P5 ;  /* 0xff80000048dd7808 */ /* 0x008fe40006800000 */
[----:B------:R-:W-:-:S05]  /*29d0*/  ISETP.GT.AND P5, PT, R193, 0x18, PT ;  /* 0x00000018c100780c */ /* 0x000fca0003fa4270 */
[----:B------:R-:W3:Y:S01]  /*29e0*/  MUFU.TANH R76, R76 ;  /* 0x0000004c004c7308 */ /* 0x000ee20000002400 */
[----:B--2---:R-:W-:Y:S02]  /*29f0*/  FSEL R209, R75, -INF , !P4 ;  /* 0xff8000004bd17808 */ /* 0x004fe40006000000 */
        /* <DEDUP_REMOVED lines=28> */
[----:B--2---:R-:W-:Y:S02]  /*2bc0*/  FSEL R206, R81, -INF , !P2 ;  /* 0xff80000051ce7808 */ /* 0x004fe40005000000 */
[----:B------:R-:W-:Y:S01]  /*2bd0*/  ISETP.GT.AND P2, PT, R103, 0x31, PT ;  /* 0x000000316700780c */ /* 0x000fe20003f44270 */
[----:B------:R-:W-:Y:S01]  /*2be0*/  HGMMA.64x96x16.F32.BF16 R24, gdesc[UR4], R24, gsb0 ;  /* 0x01600000041879f0 */ /* 0x000fe20008001818 */
[----:B------:R-:W-:Y:S01]  /*2bf0*/  UIADD3 UR6, UR8, 0x6, URZ ;  /* 0x0000000608067890 */ /* 0x000fe2000fffe03f */
[----:B-----5:R-:W-:Y:S01]  /*2c00*/  FSEL R204, R87, -INF , !P4 ;  /* 0xff80000057cc7808 */ /* 0x020fe20006000000 */
[----:B------:R-:W-:Y:S01]  /*2c10*/  UIADD3 UR4, UR9, 0x6, URZ ;  /* 0x0000000609047890 */ /* 0x000fe2000fffe03f */
[----:B------:R-:W2:Y:S01]  /*2c20*/  MUFU.TANH R89, R89 ;  /* 0x0000005900597308 */ /* 0x000ea20000002400 */
[----:B------:R-:W-:Y:S01]  /*2c30*/  UMOV UR7, 0x40000040 ;  /* 0x4000004000077882 */ /* 0x000fe20000000000 */
[----:B------:R-:W-:Y:S01]  /*2c40*/  UMOV UR5, 0x40000040 ;  /* 0x4000004000057882 */ /* 0x000fe20000000000 */
        /* <DEDUP_REMOVED lines=35> */
[----:B-----5:R-:W-:Y:S01]  /*2e80*/  FSEL R214, R106, -INF , !P2 ;  /* 0xff8000006ad67808 */ /* 0x020fe20005000000 */
[----:B------:R-:W-:Y:S02]  /*2e90*/  WARPGROUP.DEPBAR.LE gsb0, 0x0 ;  /* 0x00008000000079c5 */ /* 0x000fe40000010000 */
[----:B------:R-:W5:Y:S01]  /*2ea0*/  LDS R190, [R190+0x380] ;  /* 0x00038000bebe7984 */ /* 0x000f620000000800 */
[----:B------:R-:W-:Y:S01]  /*2eb0*/  WARPGROUP.ARRIVE ;  /* 0x00000000000079c5 */ /* 0x000fe20000000000 */
[----:B------:R-:W-:Y:S02]  /*2ec0*/  ISETP.GT.AND P2, PT, R193, 0x49, PT ;  /* 0x00000049c100780c */ /* 0x000fe40003f44270 */
[----:B------:R-:W1:Y:S01]  /*2ed0*/  MUFU.TANH R110, R110 ;  /* 0x0000006e006e7308 */ /* 0x000e620000002400 */
[----:B---3--:R-:W-:Y:S02]  /*2ee0*/  FSEL R216, R107, -INF , !P4 ;  /* 0xff8000006bd87808 */ /* 0x008fe40006000000 */
[----:B------:R-:W-:Y:S01]  /*2ef0*/  HGMMA.64x96x16.F32.BF16 R24, gdesc[UR4], R24, gsb0 ;  /* 0x01600000041879f0 */ /* 0x000fe20008001818 */
[----:B------:R-:W-:Y:S01]  /*2f00*/  ULDC UR4, c[0x0][0x744] ;  /* 0x0001d10000047ab9 */ /* 0x000fe20000000800 */
[----:B------:R-:W-:Y:S01]  /*2f10*/  ISETP.GT.AND P4, PT, R193, 0x50, PT ;  /* 0x00000050c100780c */ /* 0x000fe20003f84270 */
[----:B------:R-:W-:Y:S01]  /*2f20*/  FFMA.FTZ R113, R113, UR4, -R104 ;  /* 0x0000000471717c23 */ /* 0x000fe20008010868 */
[----:B------:R-:W-:Y:S01]  /*2f30*/  FFMA.FTZ R198, R198, UR4, -R228 ;  /* 0x00000004c6c67c23 */ /* 0x000fe200080108e4 */
[----:B------:R-:W3:Y:S01]  /*2f40*/  MUFU.TANH R111, R111 ;  /* 0x0000006f006f7308 */ /* 0x000ee20000002400 */
[----:B--2---:R-:W-:Y:S01]  /*2f50*/  FSEL R220, R112, -INF , !P6 ;  /* 0xff80000070dc7808 */ /* 0x004fe20007000000 */
[----:B------:R-:W-:Y:S01]  /*2f60*/  FFMA.FTZ R104, R226, UR4, -R104 ;  /* 0x00000004e2687c23 */ /* 0x000fe20008010868 */
[----:B------:R-:W-:Y:S01]  /*2f70*/  ISETP.GT.AND P6, PT, R193, 0x48, PT ;  /* 0x00000048c100780c */ /* 0x000fe20003fc4270 */
[----:B----4-:R-:W-:Y:S01]  /*2f80*/  FFMA.FTZ R221, R221, UR4, -R225 ;  /* 0x00000004dddd7c23 */ /* 0x010fe200080108e1 */
[----:B------:R-:W-:Y:S01]  /*2f90*/  FFMA.FTZ R219, R219, UR4, -R228 ;  /* 0x00000004dbdb7c23 */ /* 0x000fe200080108e4 */
[--C-:B-1----:R-:W-:Y:S01]  /*2fa0*/  FFMA.FTZ R94, R94, UR4, -R227.reuse ;  /* 0x000000045e5e7c23 */ /* 0x102fe200080108e3 */
[----:B------:R-:W1:Y:S01]  /*2fb0*/  SHFL.IDX PT, R228, R14, R117, 0x1f ;  /* 0x00001f750ee47589 */ /* 0x000e6200000e0000 */
[----:B------:R-:W2:Y:S01]  /*2fc0*/  MUFU.TANH R114, R114 ;  /* 0x0000007200727308 */ /* 0x000ea20000002400 */
[----:B------:R-:W-:Y:S01]  /*2fd0*/  FSEL R215, R110, -INF , !P6 ;  /* 0xff8000006ed77808 */ /* 0x000fe20007000000 */
[----:B------:R-:W-:Y:S01]  /*2fe0*/  FFMA.FTZ R209, R209, UR4, -R227 ;  /* 0x00000004d1d17c23 */ /* 0x000fe200080108e3 */
[----:B------:R-:W-:Y:S01]  /*2ff0*/  ISETP.GT.AND P6, PT, R193, 0x51, PT ;  /* 0x00000051c100780c */ /* 0x000fe20003fc4270 */
[----:B------:R-:W4:Y:S04]  /*3000*/  SHFL.IDX PT, R227, R14, R118, 0x1f ;  /* 0x00001f760ee37589 */ /* 0x000f2800000e0000 */
[----:B------:R-:W4:Y:S01]  /*3010*/  MUFU.EX2 R113, R113 ;  /* 0x0000007100717308 */ /* 0x000f220000000800 */
[----:B---3--:R-:W-:-:S02]  /*3020*/  FSEL R210, R111, -INF , !P2 ;  /* 0xff8000006fd27808 */ /* 0x008fc40005000000 */
[----:B------:R-:W-:-:S05]  /*3030*/  ISETP.GT.AND P2, PT, R193, 0x58, PT ;  /* 0x00000058c100780c */ /* 0x000fca0003f44270 */
[----:B------:R-:W-:Y:S01]  /*3040*/  MUFU.TANH R191, R191 ;  /* 0x000000bf00bf7308 */ /* 0x000fe20000002400 */
[----:B--2---:R-:W-:Y:S02]  /*3050*/  FSEL R212, R114, -INF , !P4 ;  /* 0xff80000072d47808 */ /* 0x004fe40006000000 */
[----:B------:R-:W-:Y:S01]  /*3060*/  ISETP.GT.AND P4, PT, R193, 0x59, PT ;  /* 0x00000059c100780c */ /* 0x000fe20003f84270 */
[----:B-----5:R-:W-:Y:S01]  /*3070*/  SHFL.IDX PT, R195, R190, R9, 0x1f ;  /* 0x00001f09bec37589 */ /* 0x020fe200000e0000 */
[----:B-1----:R-:W-:-:S03]  /*3080*/  FFMA.FTZ R204, R204, UR4, -R228 ;  /* 0x00000004cccc7c23 */ /* 0x002fc600080108e4 */
[----:B------:R-:W-:Y:S01]  /*3090*/  MUFU.TANH R115, R115 ;  /* 0x0000007300737308 */ /* 0x000fe20000002400 */
[----:B------:R-:W-:Y:S01]  /*30a0*/  SHFL.IDX PT, R232, R190, R118, 0x1f ;  /* 0x00001f76bee87589 */ /* 0x000fe200000e0000 */
[--C-:B----4-:R-:W-:Y:S01]  /*30b0*/  FFMA.FTZ R97, R97, UR4, -R227.reuse ;  /* 0x0000000461617c23 */ /* 0x110fe200080108e3 */
[----:B------:R-:W-:Y:S02]  /*30c0*/  FFMA.FTZ R202, R202, UR4, -R227 ;  /* 0x00000004caca7c23 */ /* 0x000fe400080108e3 */
[----:B------:R-:W-:Y:S03]  /*30d0*/  SHFL.IDX PT, R233, R190, R199, 0x1f ;  /* 0x00001fc7bee97589 */ /* 0x000fe600000e0000 */
[----:B------:R-:W-:Y:S01]  /*30e0*/  MUFU.TANH R196, R196 ;  /* 0x000000c400c47308 */ /* 0x000fe20000002400 */
[----:B------:R-:W1:Y:S07]  /*30f0*/  SHFL.IDX PT, R227, R13, R117, 0x1f ;  /* 0x00001f750de37589 */ /* 0x000e6e00000e0000 */
[----:B------:R-:W-:Y:S08]  /*3100*/  MUFU.TANH R194, R194 ;  /* 0x000000c200c27308 */ /* 0x000ff00000002400 */
[----:B------:R-:W-:Y:S08]  /*3110*/  MUFU.TANH R201, R201 ;  /* 0x000000c900c97308 */ /* 0x000ff00000002400 */
[----:B------:R-:W2:Y:S01]  /*3120*/  MUFU.EX2 R104, R104 ;  /* 0x0000006800687308 */ /* 0x000ea20000000800 */
[--C-:B-1----:R-:W-:Y:S01]  /*3130*/  FFMA.FTZ R103, R103, UR4, -R227.reuse ;  /* 0x0000000467677c23 */ /* 0x102fe200080108e3 */
[----:B------:R-:W-:Y:S01]  /*3140*/  FFMA.FTZ R215, R215, UR4, -R227 ;  /* 0x00000004d7d77c23 */ /* 0x000fe200080108e3 */
[----:B------:R-:W-:-:S02]  /*3150*/  WARPGROUP.DEPBAR.LE gsb0, 0x0 ;  /* 0x00008000000079c5 */ /* 0x000fc40000010000 */
[--C-:B------:R-:W-:Y:S01]  /*3160*/  FADD.FTZ R24, R24, -R195.reuse ;  /* 0x800000c318187221 */ /* 0x100fe20000010000 */
[----:B------:R-:W-:Y:S01]  /*3170*/  FADD.FTZ R195, R26, -R195 ;  /* 0x800000c31ac37221 */ /* 0x000fe20000010000 */
[----:B------:R-:W-:Y:S01]  /*3180*/  FFMA.FTZ R26, -R192, R192, 1 ;  /* 0x3f800000c01a7423 */ /* 0x000fe200000101c0 */
[----:B------:R-:W-:Y:S01]  /*3190*/  FMUL.FTZ R192, R116, UR10 ;  /* 0x0000000a74c07c20 */ /* 0x000fe20008410000 */
[----:B------:R-:W-:Y:S01]  /*31a0*/  FMUL.FTZ R193, R113, R24 ;  /* 0x0000001871c17220 */ /* 0x000fe20000410000 */
[----:B------:R-:W-:Y:S01]  /*31b0*/  LDS R11, [R11+0x380] ;  /* 0x000380000b0b7984 */ /* 0x000fe20000000800 */
[----:B------:R-:W-:Y:S02]  /*31c0*/  MUFU.EX2 R209, R209 ;  /* 0x000000d100d17308 */ /* 0x000fe40000000800 */
[----:B------:R-:W-:Y:S01]  /*31d0*/  FMUL.FTZ R116, R26, R193 ;  /* 0x000000c11a747220 */ /* 0x000fe20000410000 */
[C---:B------:R-:W-:Y:S01]  /*31e0*/  IADD3 R193, R9.reuse, 0x4, RZ ;  /* 0x0000000409c17810 */ /* 0x040fe20007ffe0ff */
[----:B------:R-:W-:Y:S01]  /*31f0*/  FFMA.FTZ R26, R200, UR4, -R225 ;  /* 0x00000004c81a7c23 */ /* 0x000fe200080108e1 */
[----:B------:R-:W-:Y:S01]  /*3200*/  IADD3 R200, R9, 0x1c, RZ ;  /* 0x0000001c09c87810 */ /* 0x000fe20007ffe0ff */
[----:B------:R-:W-:Y:S02]  /*3210*/  SHFL.IDX PT, R225, R14, R9, 0x1f ;  /* 0x00001f090ee17589 */ /* 0x000fe400000e0000 */
[----:B------:R-:W1:Y:S02]  /*3220*/  MUFU.TANH R192, R192 ;  /* 0x000000c000c07308 */ /* 0x000e640000002400 */
[----:B------:R-:W3:Y:S04]  /*3230*/  SHFL.IDX PT, R24, R15, R193, 0x1f ;  /* 0x00001fc10f187589 */ /* 0x000ee800000e0000 */
[----:B------:R-:W4:Y:S01]  /*3240*/  SHFL.IDX PT, R229, R15, R200, 0x1f ;  /* 0x00001fc80fe57589 */ /* 0x000f2200000e0000 */
[----:B--2---:R-:W-:Y:S01]  /*3250*/  FMUL.FTZ R195, R104, R195 ;  /* 0x000000c368c37220 */ /* 0x004fe20000410000 */
[----:B------:R-:W-:Y:S01]  /*3260*/  FADD.FTZ R29, R29, -R232 ;  /* 0x800000e81d1d7221 */ /* 0x000fe20000010000 */
[----:B------:R-:W-:Y:S01]  /*3270*/  MUFU.EX2 R26, R26 ;  /* 0x0000001a001a7308 */ /* 0x000fe20000000800 */
[----:B------:R-:W2:Y:S01]  /*3280*/  SHFL.IDX PT, R234, R190, R193, 0x1f ;  /* 0x00001fc1beea7589 */ /* 0x000ea200000e0000 */
[----:B------:R-:W-:-:S06]  /*3290*/  FFMA.FTZ R76, -R76, R76, 1 ;  /* 0x3f8000004c4c7423 */ /* 0x000fcc000001014c */
[----:B------:R-:W-:Y:S01]  /*32a0*/  MUFU.EX2 R94, R94 ;  /* 0x0000005e005e7308 */ /* 0x000fe20000000800 */
[----:B------:R-:W-:Y:S01]  /*32b0*/  FFMA.FTZ R77, -R77, R77, 1 ;  /* 0x3f8000004d4d7423 */ /* 0x000fe2000001014d */
[----:B------:R-:W-:-:S06]  /*32c0*/  FFMA.FTZ R80, -R80, R80, 1 ;  /* 0x3f80000050507423 */ /* 0x000fcc0000010150 */
[----:B------:R-:W-:Y:S01]  /*32d0*/  MUFU.EX2 R204, R204 ;  /* 0x000000cc00cc7308 */ /* 0x000fe20000000800 */
[--C-:B---3--:R-:W-:Y:S01]  /*32e0*/  FFMA.FTZ R119, R197, UR4, -R24.reuse ;  /* 0x00000004c5777c23 */ /* 0x108fe20008010818 */
[----:B------:R-:W-:Y:S01]  /*32f0*/  FFMA.FTZ R224, R224, UR4, -R24 ;  /* 0x00000004e0e07c23 */ /* 0x000fe20008010818 */
[----:B------:R-:W-:Y:S02]  /*3300*/  VIADD R197, R9, 0x14 ;  /* 0x0000001409c57836 */ /* 0x000fe40000000000 */
[--C-:B----4-:R-:W-:Y:S01]  /*3310*/  FFMA.FTZ R92, R92, UR4, -R229.reuse ;  /* 0x000000045c5c7c23 */ /* 0x110fe200080108e5 */
[----:B------:R-:W-:Y:S01]  /*3320*/  FFMA.FTZ R207, R207, UR4, -R229 ;  /* 0x00000004cfcf7c23 */ /* 0x000fe200080108e5 */
[--C-:B------:R-:W-:Y:S01]  /*3330*/  FFMA.FTZ R229, R206, UR4, -R225.reuse ;  /* 0x00000004cee57c23 */ /* 0x100fe200080108e1 */
[----:B------:R3:W-:Y:S01]  /*3340*/  MUFU.EX2 R24, R198 ;  /* 0x000000c600187308 */ /* 0x0007e20000000800 */
[----:B------:R-:W4:Y:S01]  /*3350*/  SHFL.IDX PT, R231, R15, R197, 0x1f ;  /* 0x00001fc50fe77589 */ /* 0x000f2200000e0000 */
[----:B------:R-:W-:-:S03]  /*3360*/  FFMA.FTZ R206, R222, UR4, -R225 ;  /* 0x00000004dece7c23 */ /* 0x000fc600080108e1 */
[----:B------:R-:W5:Y:S01]  /*3370*/  SHFL.IDX PT, R225, R14, R197, 0x1f ;  /* 0x00001fc50ee17589 */ /* 0x000f6200000e0000 */
[----:B------:R-:W-:Y:S01]  /*3380*/  FMUL.FTZ R195, R19, R195 ;  /* 0x000000c313c37220 */ /* 0x000fe20000410000 */
[----:B------:R-:W-:Y:S01]  /*3390*/  FADD.FTZ R232, R31, -R232 ;  /* 0x800000e81fe87221 */ /* 0x000fe20000010000 */
[----:B--2---:R-:W-:Y:S01]  /*33a0*/  FADD.FTZ R27, R27, -R234 ;  /* 0x800000ea1b1b7221 */ /* 0x004fe20000010000 */
[----:B---3--:R-:W-:Y:S02]  /*33b0*/  VIADD R198, R9, 0x18 ;  /* 0x0000001809c67836 */ /* 0x008fe40000000000 */
[--C-:B------:R-:W-:Y:S01]  /*33c0*/  FADD.FTZ R34, R34, -R233.reuse ;  /* 0x800000e922227221 */ /* 0x100fe20000010000 */
[----:B------:R-:W-:Y:S01]  /*33d0*/  FADD.FTZ R32, R32, -R233 ;  /* 0x800000e920207221 */ /* 0x000fe20000010000 */
[----:B------:R-:W-:Y:S01]  /*33e0*/  MUFU.EX2 R97, R97 ;  /* 0x0000006100617308 */ /* 0x000fe20000000800 */
[----:B------:R-:W2:Y:S04]  /*33f0*/  SHFL.IDX PT, R226, R15, R198, 0x1f ;  /* 0x00001fc60fe27589 */ /* 0x000ea800000e0000 */
[----:B------:R-:W3:Y:S03]  /*3400*/  SHFL.IDX PT, R15, R14, R193, 0x1f ;  /* 0x00001fc10e0f7589 */ /* 0x000ee600000e0000 */
[----:B------:R-:W-:Y:S01]  /*3410*/  MUFU.EX2 R202, R202 ;  /* 0x000000ca00ca7308 */ /* 0x000fe20000000800 */
[----:B------:R-:W-:Y:S01]  /*3420*/  SHFL.IDX PT, R227, R13, R198, 0x1f ;  /* 0x00001fc60de37589 */ /* 0x000fe200000e0000 */
[--C-:B----4-:R-:W-:Y:S01]  /*3430*/  FFMA.FTZ R93, R93, UR4, -R231.reuse ;  /* 0x000000045d5d7c23 */ /* 0x110fe200080108e7 */
[----:B------:R-:W-:Y:S01]  /*3440*/  FFMA.FTZ R208, R208, UR4, -R231 ;  /* 0x00000004d0d07c23 */ /* 0x000fe200080108e7 */
[----:B------:R-:W-:Y:S01]  /*3450*/  FFMA.FTZ R231, R96, UR4, -R228 ;  /* 0x0000000460e77c23 */ /* 0x000fe200080108e4 */
[----:B------:R-:W-:Y:S01]  /*3460*/  FFMA.FTZ R91, -R91, R91, 1 ;  /* 0x3f8000005b5b7423 */ /* 0x000fe2000001015b */
[--C-:B-----5:R-:W-:Y:S01]  /*3470*/  FFMA.FTZ R99, R99, UR4, -R225.reuse ;  /* 0x0000000463637c23 */ /* 0x120fe200080108e1 */
[----:B------:R-:W-:Y:S01]  /*3480*/  FFMA.FTZ R217, R217, UR4, -R225 ;  /* 0x00000004d9d97c23 */ /* 0x000fe200080108e1 */
[----:B------:R-:W4:Y:S01]  /*3490*/  SHFL.IDX PT, R228, R13, R193, 0x1f ;  /* 0x00001fc10de47589 */ /* 0x000f2200000e0000 */
[----:B------:R-:W5:Y:S03]  /*34a0*/  MUFU.EX2 R19, R224 ;  /* 0x000000e000137308 */ /* 0x000f660000000800 */
[----:B------:R-:W1:Y:S01]  /*34b0*/  SHFL.IDX PT, R225, R13, R199, 0x1f ;  /* 0x00001fc70de17589 */ /* 0x000e6200000e0000 */
[--C-:B--2---:R-:W-:Y:S01]  /*34c0*/  FFMA.FTZ R95, R95, UR4, -R226.reuse ;  /* 0x000000045f5f7c23 */ /* 0x104fe200080108e2 */
[----:B------:R-:W-:-:S03]  /*34d0*/  FFMA.FTZ R205, R205, UR4, -R226 ;  /* 0x00000004cdcd7c23 */ /* 0x000fc600080108e2 */
[----:B------:R-:W2:Y:S01]  /*34e0*/  MUFU.EX2 R31, R219 ;  /* 0x000000db001f7308 */ /* 0x000ea20000000800 */
[----:B------:R-:W2:Y:S01]  /*34f0*/  SHFL.IDX PT, R226, R14, R199, 0x1f ;  /* 0x00001fc70ee27589 */ /* 0x000ea200000e0000 */
[--C-:B---3--:R-:W-:Y:S01]  /*3500*/  FFMA.FTZ R222, R98, UR4, -R15.reuse ;  /* 0x0000000462de7c23 */ /* 0x108fe2000801080f */
[----:B------:R-:W-:Y:S02]  /*3510*/  FFMA.FTZ R203, R203, UR4, -R15 ;  /* 0x00000004cbcb7c23 */ /* 0x000fe4000801080f */
[----:B------:R-:W3:Y:S03]  /*3520*/  SHFL.IDX PT, R98, R14, R198, 0x1f ;  /* 0x00001fc60e627589 */ /* 0x000ee600000e0000 */
[----:B------:R5:W-:Y:S01]  /*3530*/  MUFU.EX2 R96, R222 ;  /* 0x000000de00607308 */ /* 0x000be20000000800 */
[----:B----4-:R-:W-:-:S07]  /*3540*/  FFMA.FTZ R102, R102, UR4, -R228 ;  /* 0x0000000466667c23 */ /* 0x010fce00080108e4 */
[----:B------:R4:W-:Y:S01]  /*3550*/  MUFU.EX2 R15, R229 ;  /* 0x000000e5000f7308 */ /* 0x0009e20000000800 */
[----:B-----5:R-:W5:Y:S01]  /*3560*/  SHFL.IDX PT, R222, R13, R9, 0x1f ;  /* 0x00001f090dde7589 */ /* 0x020f6200000e0000 */
[----:B------:R-:W-:Y:S01]  /*3570*/  FFMA.FTZ R216, R216, UR4, -R228 ;  /* 0x00000004d8d87c23 */ /* 0x000fe200080108e4 */
[--C-:B-1----:R-:W-:Y:S01]  /*3580*/  FFMA.FTZ R220, R220, UR4, -R225.reuse ;  /* 0x00000004dcdc7c23 */ /* 0x102fe200080108e1 */
[----:B------:R-:W-:Y:S01]  /*3590*/  FFMA.FTZ R212, R212, UR4, -R225 ;  /* 0x00000004d4d47c23 */ /* 0x000fe200080108e1 */
[----:B------:R-:W-:Y:S02]  /*35a0*/  FSEL R225, R115, -INF , !P6 ;  /* 0xff80000073e17808 */ /* 0x000fe40007000000 */
[----:B------:R-:W-:Y:S01]  /*35b0*/  FSEL R228, R192, -INF , !P1 ;  /* 0xff800000c0e47808 */ /* 0x000fe20004800000 */
[----:B------:R-:W-:Y:S01]  /*35c0*/  FMUL.FTZ R27, R19, R27 ;  /* 0x0000001b131b7220 */ /* 0x000fe20000410000 */
[--C-:B--2---:R-:W-:Y:S01]  /*35d0*/  FFMA.FTZ R230, R230, UR4, -R226.reuse ;  /* 0x00000004e6e67c23 */ /* 0x104fe200080108e2 */
[----:B------:R-:W-:Y:S01]  /*35e0*/  FFMA.FTZ R218, R218, UR4, -R226 ;  /* 0x00000004dada7c23 */ /* 0x000fe200080108e2 */
[----:B----4-:R1:W2:Y:S01]  /*35f0*/  SHFL.IDX PT, R229, R14, R200, 0x1f ;  /* 0x00001fc80ee57589 */ /* 0x0102a200000e0000 */
[----:B------:R-:W-:Y:S01]  /*3600*/  FFMA.FTZ R228, R228, UR4, -R227 ;  /* 0x00000004e4e47c23 */ /* 0x000fe200080108e3 */
[--C-:B---3--:R-:W-:Y:S01]  /*3610*/  FFMA.FTZ R100, R100, UR4, -R98.reuse ;  /* 0x0000000464647c23 */ /* 0x108fe20008010862 */
[----:B------:R-:W-:Y:S01]  /*3620*/  FFMA.FTZ R213, R213, UR4, -R98 ;  /* 0x00000004d5d57c23 */ /* 0x000fe20008010862 */
[----:B------:R-:W3:Y:S01]  /*3630*/  SHFL.IDX PT, R226, R13, R118, 0x1f ;  /* 0x00001f760de27589 */ /* 0x000ee200000e0000 */
[----:B------:R4:W-:Y:S08]  /*3640*/  MUFU.EX2 R98, R230 ;  /* 0x000000e600627308 */ /* 0x0009f00000000800 */
[----:B-1----:R1:W-:Y:S01]  /*3650*/  MUFU.EX2 R14, R231 ;  /* 0x000000e7000e7308 */ /* 0x0023e20000000800 */
[--C-:B-----5:R-:W-:Y:S01]  /*3660*/  FFMA.FTZ R101, R101, UR4, -R222.reuse ;  /* 0x0000000465657c23 */ /* 0x120fe200080108de */
[----:B------:R-:W-:Y:S01]  /*3670*/  FFMA.FTZ R214, R214, UR4, -R222 ;  /* 0x00000004d6d67c23 */ /* 0x000fe200080108de */
[----:B----4-:R-:W-:Y:S04]  /*3680*/  SHFL.IDX PT, R230, R190, R197, 0x1f ;  /* 0x00001fc5bee67589 */ /* 0x010fe800000e0000 */
[----:B------:R-:W4:Y:S01]  /*3690*/  SHFL.IDX PT, R222, R13, R197, 0x1f ;  /* 0x00001fc50dde7589 */ /* 0x000f2200000e0000 */
[----:B------:R-:W-:Y:S01]  /*36a0*/  FFMA.FTZ R219, -R18, R18, 1 ;  /* 0x3f80000012db7423 */ /* 0x000fe20000010112 */
[----:B------:R-:W-:Y:S01]  /*36b0*/  MUFU.EX2 R93, R93 ;  /* 0x0000005d005d7308 */ /* 0x000fe20000000800 */
[--C-:B--2---:R-:W-:Y:S01]  /*36c0*/  FFMA.FTZ R223, R223, UR4, -R229.reuse ;  /* 0x00000004dfdf7c23 */ /* 0x104fe200080108e5 */
[----:B------:R-:W-:Y:S01]  /*36d0*/  FFMA.FTZ R211, R211, UR4, -R229 ;  /* 0x00000004d3d37c23 */ /* 0x000fe200080108e5 */
[----:B------:R-:W-:Y:S01]  /*36e0*/  FSEL R229, R201, -INF , !P4 ;  /* 0xff800000c9e57808 */ /* 0x000fe20006000000 */
[----:B-1----:R-:W-:Y:S01]  /*36f0*/  SHFL.IDX PT, R231, R190, R117, 0x1f ;  /* 0x00001f75bee77589 */ /* 0x002fe200000e0000 */
[--C-:B---3--:R-:W-:Y:S01]  /*3700*/  FFMA.FTZ R235, R235, UR4, -R226.reuse ;  /* 0x00000004ebeb7c23 */ /* 0x108fe200080108e2 */
[----:B------:R-:W-:-:S02]  /*3710*/  FFMA.FTZ R210, R210, UR4, -R226 ;  /* 0x00000004d2d27c23 */ /* 0x000fc400080108e2 */
[----:B------:R-:W-:Y:S01]  /*3720*/  MUFU.EX2 R208, R208 ;  /* 0x000000d000d07308 */ /* 0x000fe20000000800 */
[----:B------:R1:W2:Y:S07]  /*3730*/  SHFL.IDX PT, R226, R13, R200, 0x1f ;  /* 0x00001fc80de27589 */ /* 0x0002ae00000e0000 */
[----:B------:R3:W-:Y:S08]  /*3740*/  MUFU.EX2 R12, R235 ;  /* 0x000000eb000c7308 */ /* 0x0007f00000000800 */
[----:B-1----:R1:W-:Y:S01]  /*3750*/  MUFU.EX2 R13, R223 ;  /* 0x000000df000d7308 */ /* 0x0023e20000000800 */
[----:B---3--:R-:W3:Y:S07]  /*3760*/  LDL R235, [R1+0x18] ;  /* 0x0000180001eb7983 */ /* 0x008eee0000100800 */
[----:B------:R-:W-:Y:S01]  /*3770*/  MUFU.EX2 R95, R95 ;  /* 0x0000005f005f7308 */ /* 0x000fe20000000800 */
[----:B-1----:R-:W-:-:S05]  /*3780*/  FSEL R223, R191, -INF , !P5 ;  /* 0xff800000bfdf7808 */ /* 0x002fca0006800000 */
[--C-:B----4-:R-:W-:Y:S01]  /*3790*/  FFMA.FTZ R223, R223, UR4, -R222.reuse ;  /* 0x00000004dfdf7c23 */ /* 0x110fe200080108de */
[----:B------:R-:W-:Y:S01]  /*37a0*/  FFMA.FTZ R222, R225, UR4, -R222 ;  /* 0x00000004e1de7c23 */ /* 0x000fe200080108de */
[----:B------:R-:W-:Y:S01]  /*37b0*/  FSEL R225, R196, -INF , !P2 ;  /* 0xff800000c4e17808 */ /* 0x000fe20005000000 */
[----:B------:R-:W-:Y:S04]  /*37c0*/  MUFU.EX2 R207, R207 ;  /* 0x000000cf00cf7308 */ /* 0x000fe80000000800 */
[----:B------:R-:W-:Y:S01]  /*37d0*/  FFMA.FTZ R227, R225, UR4, -R227 ;  /* 0x00000004e1e37c23 */ /* 0x000fe200080108e3 */
[----:B------:R-:W-:Y:S01]  /*37e0*/  FSEL R225, R194, -INF , !P3 ;  /* 0xff800000c2e17808 */ /* 0x000fe20005800000 */
[----:B------:R-:W-:Y:S02]  /*37f0*/  FMUL.FTZ R32, R94, R32 ;  /* 0x000000205e207220 */ /* 0x000fe40000410000 */
[----:B------:R-:W-:Y:S02]  /*3800*/  MUFU.EX2 R206, R206 ;  /* 0x000000ce00ce7308 */ /* 0x000fe40000000800 */
[--C-:B--2---:R-:W-:Y:S01]  /*3810*/  FFMA.FTZ R225, R225, UR4, -R226.reuse ;  /* 0x00000004e1e17c23 */ /* 0x104fe200080108e2 */
[----:B------:R-:W-:-:S02]  /*3820*/  FFMA.FTZ R226, R229, UR4, -R226 ;  /* 0x00000004e5e27c23 */ /* 0x000fc400080108e2 */
[----:B------:R-:W-:Y:S03]  /*3830*/  SHFL.IDX PT, R229, R190, R198, 0x1f ;  /* 0x00001fc6bee57589 */ /* 0x000fe600000e0000 */
[----:B------:R-:W-:Y:S01]  /*3840*/  MUFU.EX2 R203, R203 ;  /* 0x000000cb00cb7308 */ /* 0x000fe20000000800 */
[----:B------:R-:W1:Y:S07]  /*3850*/  SHFL.IDX PT, R190, R190, R200, 0x1f ;  /* 0x00001fc8bebe7589 */ /* 0x000e6e00000e0000 */
[----:B------:R-:W2:Y:S01]  /*3860*/  MUFU.EX2 R18, R221 ;  /* 0x000000dd00127308 */ /* 0x000ea20000000800 */
[----:B------:R-:W-:-:S04]  /*3870*/  FADD.FTZ R30, R30, -R231 ;  /* 0x800000e71e1e7221 */ /* 0x000fc80000010000 */
[----:B------:R-:W-:-:S03]  /*3880*/  FMUL.FTZ R30, R31, R30 ;  /* 0x0000001e1f1e7220 */ /* 0x000fc60000410000 */
[----:B------:R-:W-:Y:S08]  /*3890*/  MUFU.EX2 R218, R218 ;  /* 0x000000da00da7308 */ /* 0x000ff00000000800 */
[----:B------:R-:W-:Y:S01]  /*38a0*/  MUFU.EX2 R217, R217 ;  /* 0x000000d900d97308 */ /* 0x000fe20000000800 */
[--C-:B-1----:R-:W-:Y:S01]  /*38b0*/  FADD.FTZ R37, R37, -R190.reuse ;  /* 0x800000be25257221 */ /* 0x102fe20000010000 */
[----:B------:R-:W-:Y:S01]  /*38c0*/  FADD.FTZ R39, R39, -R190 ;  /* 0x800000be27277221 */ /* 0x000fe20000010000 */
[----:B------:R-:W-:Y:S01]  /*38d0*/  FFMA.FTZ R190, -R21, R21, 1 ;  /* 0x3f80000015be7423 */ /* 0x000fe20000010115 */
[----:B------:R-:W-:-:S04]  /*38e0*/  FFMA.FTZ R21, -R20, R20, 1 ;  /* 0x3f80000014157423 */ /* 0x000fc80000010114 */
[----:B------:R-:W-:Y:S01]  /*38f0*/  FMUL.FTZ R21, R21, R27 ;  /* 0x0000001b15157220 */ /* 0x000fe20000410000 */
[----:B------:R-:W-:Y:S01]  /*3900*/  FFMA.FTZ R27, -R22, R22, 1 ;  /* 0x3f800000161b7423 */ /* 0x000fe20000010116 */
[----:B------:R-:W-:Y:S01]  /*3910*/  FFMA.FTZ R22, -R23, R23, 1 ;  /* 0x3f80000017167423 */ /* 0x000fe20000010117 */
[----:B------:R-:W-:Y:S01]  /*3920*/  FMUL.FTZ R23, R26, R29 ;  /* 0x0000001d1a177220 */ /* 0x000fe20000410000 */
[----:B------:R-:W-:Y:S02]  /*3930*/  MUFU.EX2 R99, R99 ;  /* 0x0000006300637308 */ /* 0x000fe40000000800 */
[----:B------:R-:W-:Y:S01]  /*3940*/  FMUL.FTZ R22, R22, R30 ;  /* 0x0000001e16167220 */ /* 0x000fe20000410000 */
[----:B------:R-:W-:Y:S01]  /*3950*/  FMUL.FTZ R23, R27, R23 ;  /* 0x000000171b177220 */ /* 0x000fe20000410000 */
[----:B--2---:R-:W-:Y:S01]  /*3960*/  FMUL.FTZ R27, R18, R232 ;  /* 0x000000e8121b7220 */ /* 0x004fe20000410000 */
[----:B------:R-:W-:Y:S01]  /*3970*/  FFMA.FTZ R30, -R72, R72, 1 ;  /* 0x3f800000481e7423 */ /* 0x000fe20000010148 */
[----:B------:R-:W-:Y:S01]  /*3980*/  FFMA.FTZ R89, -R89, R89, 1 ;  /* 0x3f80000059597423 */ /* 0x000fe20000010159 */
[----:B------:R-:W-:Y:S01]  /*3990*/  FFMA.FTZ R184, -R184, R184, 1 ;  /* 0x3f800000b8b87423 */ /* 0x000fe200000101b8 */
[----:B------:R-:W-:Y:S01]  /*39a0*/  MUFU.EX2 R100, R100 ;  /* 0x0000006400647308 */ /* 0x000fe20000000800 */
[----:B------:R-:W-:-:S07]  /*39b0*/  FMUL.FTZ R30, R30, R27 ;  /* 0x0000001b1e1e7220 */ /* 0x000fce0000410000 */
[----:B------:R-:W1:Y:S01]  /*39c0*/  MUFU.EX2 R27, R205 ;  /* 0x000000cd001b7308 */ /* 0x000e620000000800 */
[--C-:B------:R-:W-:Y:S01]  /*39d0*/  FADD.FTZ R33, R33, -R230.reuse ;  /* 0x800000e621217221 */ /* 0x100fe20000010000 */
[----:B------:R-:W-:Y:S01]  /*39e0*/  FADD.FTZ R35, R35, -R230 ;  /* 0x800000e623237221 */ /* 0x000fe20000010000 */
[----:B------:R-:W-:Y:S01]  /*39f0*/  FFMA.FTZ R29, -R73, R73, 1 ;  /* 0x3f800000491d7423 */ /* 0x000fe20000010149 */
[----:B------:R-:W-:Y:S01]  /*3a00*/  FMUL.FTZ R73, R209, R34 ;  /* 0x00000022d1497220 */ /* 0x000fe20000410000 */
[----:B------:R-:W-:Y:S01]  /*3a10*/  FFMA.FTZ R34, -R74, R74, 1 ;  /* 0x3f8000004a227423 */ /* 0x000fe2000001014a */
[----:B------:R-:W-:Y:S01]  /*3a20*/  FMUL.FTZ R33, R93, R33 ;  /* 0x000000215d217220 */ /* 0x000fe20000410000 */
[----:B------:R-:W-:Y:S01]  /*3a30*/  FADD.FTZ R38, R38, -R229 ;  /* 0x800000e526267221 */ /* 0x000fe20000010000 */
[----:B------:R-:W-:Y:S01]  /*3a40*/  FMUL.FTZ R35, R208, R35 ;  /* 0x00000023d0237220 */ /* 0x000fe20000410000 */
[----:B------:R-:W-:Y:S01]  /*3a50*/  FADD.FTZ R28, R28, -R231 ;  /* 0x800000e71c1c7221 */ /* 0x000fe20000010000 */
[----:B------:R-:W-:Y:S01]  /*3a60*/  FMUL.FTZ R34, R34, R33 ;  /* 0x0000002122227220 */ /* 0x000fe20000410000 */
[----:B------:R-:W-:Y:S01]  /*3a70*/  MUFU.EX2 R213, R213 ;  /* 0x000000d500d57308 */ /* 0x000fe20000000800 */
[----:B------:R-:W-:Y:S01]  /*3a80*/  FMUL.FTZ R33, R76, R35 ;  /* 0x000000234c217220 */ /* 0x000fe20000410000 */
[----:B------:R-:W-:Y:S01]  /*3a90*/  FFMA.FTZ R35, -R79, R79, 1 ;  /* 0x3f8000004f237423 */ /* 0x000fe2000001014f */
[----:B-1----:R-:W-:Y:S01]  /*3aa0*/  FMUL.FTZ R38, R27, R38 ;  /* 0x000000261b267220 */ /* 0x002fe20000410000 */
[----:B------:R-:W-:-:S04]  /*3ab0*/  FMUL.FTZ R20, R24, R28 ;  /* 0x0000001c18147220 */ /* 0x000fc80000410000 */
[----:B------:R-:W-:Y:S01]  /*3ac0*/  MUFU.EX2 R92, R92 ;  /* 0x0000005c005c7308 */ /* 0x000fe20000000800 */
[----:B------:R-:W1:Y:S01]  /*3ad0*/  SHFL.IDX PT, R28, R11, R9, 0x1f ;  /* 0x00001f090b1c7589 */ /* 0x000e6200000e0000 */
[----:B------:R-:W-:-:S03]  /*3ae0*/  FMUL.FTZ R35, R35, R38 ;  /* 0x0000002623237220 */ /* 0x000fc60000410000 */
[----:B------:R-:W2:Y:S01]  /*3af0*/  SHFL.IDX PT, R38, R11, R118, 0x1f ;  /* 0x00001f760b267589 */ /* 0x000ea200000e0000 */
[----:B------:R-:W-:Y:S02]  /*3b00*/  FFMA.FTZ R90, -R90, R90, 1 ;  /* 0x3f8000005a5a7423 */ /* 0x000fe4000001015a */
[----:B------:R-:W-:Y:S01]  /*3b10*/  MUFU.EX2 R101, R101 ;  /* 0x0000006500657308 */ /* 0x000fe20000000800 */
[----:B------:R-:W4:Y:S01]  /*3b20*/  SHFL.IDX PT, R74, R11, R199, 0x1f ;  /* 0x00001fc70b4a7589 */ /* 0x000f2200000e0000 */
[----:B------:R-:W-:Y:S01]  /*3b30*/  FADD.FTZ R36, R36, -R229 ;  /* 0x800000e524247221 */ /* 0x000fe20000010000 */
[----:B------:R-:W-:Y:S01]  /*3b40*/  FMUL.FTZ R29, R29, R32 ;  /* 0x000000201d1d7220 */ /* 0x000fe20000410000 */
[----:B------:R-:W-:Y:S02]  /*3b50*/  FFMA.FTZ R32, -R75, R75, 1 ;  /* 0x3f8000004b207423 */ /* 0x000fe4000001014b */
[----:B------:R-:W-:Y:S01]  /*3b60*/  FMUL.FTZ R36, R95, R36 ;  /* 0x000000245f247220 */ /* 0x000fe20000410000 */
[----:B------:R-:W-:Y:S01]  /*3b70*/  FMUL.FTZ R39, R207, R39 ;  /* 0x00000027cf277220 */ /* 0x000fe20000410000 */
[----:B------:R-:W-:Y:S01]  /*3b80*/  FMUL.FTZ R32, R32, R73 ;  /* 0x0000004920207220 */ /* 0x000fe20000410000 */
[----:B------:R-:W5:Y:S01]  /*3b90*/  SHFL.IDX PT, R72, R11, R193, 0x1f ;  /* 0x00001fc10b487589 */ /* 0x000f6200000e0000 */
[----:B------:R-:W-:Y:S01]  /*3ba0*/  FMUL.FTZ R36, R77, R36 ;  /* 0x000000244d247220 */ /* 0x000fe20000410000 */
[----:B------:R-:W-:Y:S02]  /*3bb0*/  MUFU.EX2 R102, R102 ;  /* 0x0000006600667308 */ /* 0x000fe40000000800 */
[----:B------:R-:W5:Y:S04]  /*3bc0*/  SHFL.IDX PT, R73, R11, R117, 0x1f ;  /* 0x00001f750b497589 */ /* 0x000f6800000e0000 */
[----:B------:R-:W5:Y:S01]  /*3bd0*/  SHFL.IDX PT, R75, R11, R197, 0x1f ;  /* 0x00001fc50b4b7589 */ /* 0x000f6200000e0000 */
[--C-:B-1----:R-:W-:Y:S01]  /*3be0*/  FADD.FTZ R40, R40, -R28.reuse ;  /* 0x8000001c28287221 */ /* 0x102fe20000010000 */
[----:B------:R-:W-:Y:S02]  /*3bf0*/  MUFU.EX2 R119, R119 ;  /* 0x0000007700777308 */ /* 0x000fe40000000800 */
[----:B------:R-:W-:Y:S04]  /*3c00*/  SHFL.IDX PT, R76, R11, R198, 0x1f ;  /* 0x00001fc60b4c7589 */ /* 0x000fe800000e0000 */
[----:B------:R1:W5:Y:S02]  /*3c10*/  SHFL.IDX PT, R77, R11, R200, 0x1f ;  /* 0x00001fc80b4d7589 */ /* 0x00036400000e0000 */
[----:B------:R-:W-:Y:S01]  /*3c20*/  MUFU.EX2 R103, R103 ;  /* 0x0000006700677308 */ /* 0x000fe20000000800 */
[----:B-1----:R-:W-:Y:S01]  /*3c30*/  FMUL.FTZ R11, R80, R39 ;  /* 0x00000027500b7220 */ /* 0x002fe20000410000 */
[----:B------:R-:W-:Y:S01]  /*3c40*/  FADD.FTZ R39, R42, -R28 ;  /* 0x8000001c2a277221 */ /* 0x000fe20000010000 */
[----:B--2---:R-:W-:Y:S01]  /*3c50*/  FADD.FTZ R28, R45, -R38 ;  /* 0x800000262d1c7221 */ /* 0x004fe20000010000 */
[----:B----4-:R-:W-:-:S02]  /*3c60*/  FADD.FTZ R45, R48, -R74 ;  /* 0x8000004a302d7221 */ /* 0x010fc40000010000 */
[----:B------:R1:W2:Y:S01]  /*3c70*/  LDS R48, [R10+0x380] ;  /* 0x000380000a307984 */ /* 0x0002a20000000800 */
[--C-:B-----5:R-:W-:Y:S01]  /*3c80*/  FADD.FTZ R41, R41, -R72.reuse ;  /* 0x8000004829297221 */ /* 0x120fe20000010000 */
[----:B------:R-:W-:Y:S01]  /*3c90*/  FADD.FTZ R72, R43, -R72 ;  /* 0x800000482b487221 */ /* 0x000fe20000010000 */
[--C-:B------:R-:W-:Y:S01]  /*3ca0*/  FADD.FTZ R43, R44, -R73.reuse ;  /* 0x800000492c2b7221 */ /* 0x100fe20000010000 */
[----:B------:R-:W-:Y:S01]  /*3cb0*/  FADD.FTZ R73, R46, -R73 ;  /* 0x800000492e497221 */ /* 0x000fe20000010000 */
[--C-:B------:R-:W-:Y:S01]  /*3cc0*/  FADD.FTZ R42, R51, -R75.reuse ;  /* 0x8000004b332a7221 */ /* 0x100fe20000010000 */
[----:B------:R-:W-:Y:S01]  /*3cd0*/  FFMA.FTZ R46, -R81, R81, 1 ;  /* 0x3f800000512e7423 */ /* 0x000fe20000010151 */
[----:B------:R-:W-:Y:S01]  /*3ce0*/  FMUL.FTZ R51, R15, R40 ;  /* 0x000000280f337220 */ /* 0x000fe20000410000 */
[----:B------:R-:W-:Y:S01]  /*3cf0*/  FADD.FTZ R79, R50, -R74 ;  /* 0x8000004a324f7221 */ /* 0x000fe20000010000 */
[----:B-1----:R-:W-:Y:S02]  /*3d00*/  FMUL.FTZ R10, R14, R43 ;  /* 0x0000002b0e0a7220 */ /* 0x002fe40000410000 */
[----:B------:R-:W-:Y:S01]  /*3d10*/  FMUL.FTZ R46, R46, R51 ;  /* 0x000000332e2e7220 */ /* 0x000fe20000410000 */
[----:B------:R-:W-:Y:S01]  /*3d20*/  FFMA.FTZ R51, -R85, R85, 1 ;  /* 0x3f80000055337423 */ /* 0x000fe20000010155 */
[----:B------:R-:W-:Y:S01]  /*3d30*/  FADD.FTZ R47, R47, -R38 ;  /* 0x800000262f2f7221 */ /* 0x000fe20000010000 */
        /* <DEDUP_REMOVED lines=8> */
[----:B------:R-:W-:Y:S01]  /*3dc0*/  FADD.FTZ R44, R53, -R77 ;  /* 0x8000004d352c7221 */ /* 0x000fe20000010000 */
[----:B------:R-:W-:Y:S01]  /*3dd0*/  FMUL.FTZ R10, R202, R47 ;  /* 0x0000002fca0a7220 */ /* 0x000fe20000410000 */
        /* <DEDUP_REMOVED lines=10> */
[----:B------:R-:W1:Y:S01]  /*3e80*/  MUFU.EX2 R10, R211 ;  /* 0x000000d3000a7308 */ /* 0x000e620000000800 */
[----:B------:R-:W-:Y:S01]  /*3e90*/  FMUL.FTZ R43, R99, R38 ;  /* 0x00000026632b7220 */ /* 0x000fe20000410000 */
[----:B--2---:R-:W2:Y:S04]  /*3ea0*/  SHFL.IDX PT, R73, R48, R9, 0x1f ;  /* 0x00001f0930497589 */ /* 0x004ea800000e0000 */
[----:B------:R-:W4:Y:S01]  /*3eb0*/  SHFL.IDX PT, R72, R48, R193, 0x1f ;  /* 0x00001fc130487589 */ /* 0x000f2200000e0000 */
[----:B------:R-:W-:-:S03]  /*3ec0*/  FMUL.FTZ R38, R184, R75 ;  /* 0x0000004bb8267220 */ /* 0x000fc60000410000 */
[----:B------:R-:W5:Y:S04]  /*3ed0*/  SHFL.IDX PT, R118, R48, R118, 0x1f ;  /* 0x00001f7630767589 */ /* 0x000f6800000e0000 */
[----:B------:R-:W5:Y:S04]  /*3ee0*/  SHFL.IDX PT, R199, R48, R199, 0x1f ;  /* 0x00001fc730c77589 */ /* 0x000f6800000e0000 */
[----:B------:R-:W5:Y:S04]  /*3ef0*/  SHFL.IDX PT, R28, R48, R197, 0x1f ;  /* 0x00001fc5301c7589 */ /* 0x000f6800000e0000 */
[----:B------:R-:W5:Y:S04]  /*3f00*/  SHFL.IDX PT, R117, R48, R117, 0x1f ;  /* 0x00001f7530757589 */ /* 0x000f6800000e0000 */
[----:B------:R-:W5:Y:S04]  /*3f10*/  SHFL.IDX PT, R75, R48, R198, 0x1f ;  /* 0x00001fc6304b7589 */ /* 0x000f6800000e0000 */
[----:B------:R4:W3:Y:S01]  /*3f20*/  SHFL.IDX PT, R200, R48, R200, 0x1f ;  /* 0x00001fc830c87589 */ /* 0x0008e200000e0000 */
[----:B------:R-:W5:Y:S01]  /*3f30*/  MUFU.EX2 R220, R220 ;  /* 0x000000dc00dc7308 */ /* 0x000f620000000800 */
[----:B------:R-:W-:Y:S01]  /*3f40*/  FMUL.FTZ R42, R90, R43 ;  /* 0x0000002b5a2a7220 */ /* 0x000fe20000410000 */
[----:B------:R-:W-:Y:S01]  /*3f50*/  FADD.FTZ R55, R55, -R77 ;  /* 0x8000004d37377221 */ /* 0x000fe20000010000 */
[----:B------:R-:W-:Y:S01]  /*3f60*/  FADD.FTZ R54, R54, -R76 ;  /* 0x8000004c36367221 */ /* 0x000fe20000010000 */
[----:B------:R-:W-:-:S04]  /*3f70*/  FFMA.FTZ R185, -R185, R185, 1 ;  /* 0x3f800000b9b97423 */ /* 0x000fc800000101b9 */
[----:B------:R-:W5:Y:S01]  /*3f80*/  MUFU.EX2 R214, R214 ;  /* 0x000000d600d67308 */ /* 0x000f620000000800 */
[----:B------:R-:W-:Y:S01]  /*3f90*/  FMUL.FTZ R74, R100, R49 ;  /* 0x00000031644a7220 */ /* 0x000fe20000410000 */
[----:B------:R-:W-:-:S06]  /*3fa0*/  FFMA.FTZ R188, -R188, R188, 1 ;  /* 0x3f800000bcbc7423 */ /* 0x000fcc00000101bc */
[----:B------:R-:W3:Y:S01]  /*3fb0*/  MUFU.EX2 R43, R216 ;  /* 0x000000d8002b7308 */ /* 0x000ee20000000800 */
[----:B-1----:R-:W-:-:S07]  /*3fc0*/  FMUL.FTZ R79, R10, R55 ;  /* 0x000000370a4f7220 */ /* 0x002fce0000410000 */
[----:B------:R-:W1:Y:S01]  /*3fd0*/  MUFU.EX2 R221, R222 ;  /* 0x000000de00dd7308 */ /* 0x000e620000000800 */
[----:B------:R-:W-:Y:S01]  /*3fe0*/  FFMA.FTZ R186, -R186, R186, 1 ;  /* 0x3f800000baba7423 */ /* 0x000fe200000101ba */
[----:B------:R-:W-:Y:S01]  /*3ff0*/  FFMA.FTZ R187, -R187, R187, 1 ;  /* 0x3f800000bbbb7423 */ /* 0x000fe200000101bb */
[----:B------:R-:W-:Y:S01]  /*4000*/  FMUL.FTZ R54, R213, R54 ;  /* 0x00000036d5367220 */ /* 0x000fe20000410000 */
[----:B------:R-:W-:-:S04]  /*4010*/  FMUL.FTZ R77, R13, R44 ;  /* 0x0000002c0d4d7220 */ /* 0x000fc80000410000 */
[----:B------:R-:W1:Y:S01]  /*4020*/  MUFU.EX2 R227, R227 ;  /* 0x000000e300e37308 */ /* 0x000e620000000800 */
[----:B------:R-:W-:Y:S01]  /*4030*/  FMUL.FTZ R55, R185, R74 ;  /* 0x0000004ab9377220 */ /* 0x000fe20000410000 */
[----:B--2---:R-:W-:Y:S01]  /*4040*/  FADD.FTZ R74, R56, -R73 ;  /* 0x80000049384a7221 */ /* 0x004fe20000010000 */
[----:B------:R-:W-:-:S05]  /*4050*/  FMUL.FTZ R44, R188, R79 ;  /* 0x0000004fbc2c7220 */ /* 0x000fca0000410000 */
[----:B------:R-:W2:Y:S01]  /*4060*/  MUFU.EX2 R215, R215 ;  /* 0x000000d700d77308 */ /* 0x000ea20000000800 */
[----:B------:R-:W-:Y:S01]  /*4070*/  FFMA.FTZ R78, -R78, R78, 1 ;  /* 0x3f8000004e4e7423 */ /* 0x000fe2000001014e */
[----:B------:R-:W-:-:S06]  /*4080*/  FMUL.FTZ R37, R92, R37 ;  /* 0x000000255c257220 */ /* 0x000fcc0000410000 */
[----:B------:R-:W2:Y:S01]  /*4090*/  MUFU.EX2 R210, R210 ;  /* 0x000000d200d27308 */ /* 0x000ea20000000800 */
[----:B----4-:R-:W-:Y:S01]  /*40a0*/  FADD.FTZ R79, R57, -R72 ;  /* 0x80000048394f7221 */ /* 0x010fe20000010000 */
[----:B------:R-:W-:-:S06]  /*40b0*/  FMUL.FTZ R49, R187, R54 ;  /* 0x00000036bb317220 */ /* 0x000fcc0000410000 */
[----:B------:R-:W-:Y:S01]  /*40c0*/  MUFU.EX2 R223, R223 ;  /* 0x000000df00df7308 */ /* 0x000fe20000000800 */
[----:B------:R-:W-:Y:S01]  /*40d0*/  FMUL.FTZ R48, R186, R77 ;  /* 0x0000004dba307220 */ /* 0x000fe20000410000 */
[----:B-----5:R-:W-:-:S06]  /*40e0*/  FADD.FTZ R81, R61, -R118 ;  /* 0x800000763d517221 */ /* 0x020fcc0000010000 */
[----:B------:R-:W-:Y:S01]  /*40f0*/  MUFU.EX2 R228, R228 ;  /* 0x000000e400e47308 */ /* 0x000fe20000000800 */
[----:B------:R-:W-:-:S07]  /*4100*/  FADD.FTZ R57, R64, -R199 ;  /* 0x800000c740397221 */ /* 0x000fce0000010000 */
[----:B------:R-:W-:Y:S01]  /*4110*/  MUFU.EX2 R225, R225 ;  /* 0x000000e100e17308 */ /* 0x000fe20000000800 */
[----:B------:R-:W-:-:S07]  /*4120*/  FFMA.FTZ R83, -R83, R83, 1 ;  /* 0x3f80000053537423 */ /* 0x000fce0000010153 */
[----:B------:R-:W4:Y:S01]  /*4130*/  MUFU.EX2 R212, R212 ;  /* 0x000000d400d47308 */ /* 0x000f220000000800 */
[----:B------:R-:W-:-:S07]  /*4140*/  FADD.FTZ R77, R58, -R73 ;  /* 0x800000493a4d7221 */ /* 0x000fce0000010000 */
[----:B------:R-:W5:Y:S01]  /*4150*/  MUFU.EX2 R226, R226 ;  /* 0x000000e200e27308 */ /* 0x000f620000000800 */
[----:B------:R-:W-:Y:S01]  /*4160*/  FADD.FTZ R76, R59, -R72 ;  /* 0x800000483b4c7221 */ /* 0x000fe20000010000 */
[----:B------:R-:W-:Y:S01]  /*4170*/  FADD.FTZ R56, R65, -R28 ;  /* 0x8000001c41387221 */ /* 0x000fe20000010000 */
[----:B------:R-:W-:Y:S01]  /*4180*/  FFMA.FTZ R54, -R189, R189, 1 ;  /* 0x3f800000bd367423 */ /* 0x000fe200000101bd */
[----:B------:R-:W-:Y:S01]  /*4190*/  FMUL.FTZ R61, R101, R74 ;  /* 0x0000004a653d7220 */ /* 0x000fe20000410000 */
[----:B------:R-:W-:Y:S01]  /*41a0*/  FADD.FTZ R25, R25, -R234 ;  /* 0x800000ea19197221 */ /* 0x000fe20000010000 */
[--C-:B------:R-:W-:Y:S01]  /*41b0*/  FADD.FTZ R60, R60, -R117.reuse ;  /* 0x800000753c3c7221 */ /* 0x100fe20000010000 */
[----:B------:R-:W-:Y:S01]  /*41c0*/  FADD.FTZ R28, R67, -R28 ;  /* 0x8000001c431c7221 */ /* 0x000fe20000010000 */
[----:B------:R-:W-:Y:S01]  /*41d0*/  FMUL.FTZ R37, R78, R37 ;  /* 0x000000254e257220 */ /* 0x000fe20000410000 */
[----:B------:R-:W-:Y:S01]  /*41e0*/  FADD.FTZ R78, R62, -R117 ;  /* 0x800000753e4e7221 */ /* 0x000fe20000010000 */
[--C-:B------:R-:W-:Y:S01]  /*41f0*/  FADD.FTZ R59, R68, -R75.reuse ;  /* 0x8000004b443b7221 */ /* 0x100fe20000010000 */
[----:B------:R-:W-:Y:S01]  /*4200*/  FADD.FTZ R70, R70, -R75 ;  /* 0x8000004b46467221 */ /* 0x000fe20000010000 */
[----:B------:R-:W-:Y:S01]  /*4210*/  FFMA.FTZ R112, -R112, R112, 1 ;  /* 0x3f80000070707423 */ /* 0x000fe20000010170 */
[----:B------:R-:W-:Y:S01]  /*4220*/  FMUL.FTZ R57, R220, R57 ;  /* 0x00000039dc397220 */ /* 0x000fe20000410000 */
[----:B------:R-:W-:Y:S01]  /*4230*/  FMUL.FTZ R20, R190, R20 ;  /* 0x00000014be147220 */ /* 0x000fe20000410000 */
[----:B------:R-:W-:Y:S01]  /*4240*/  FMUL.FTZ R40, R83, R40 ;  /* 0x0000002853287220 */ /* 0x000fe20000410000 */
[----:B------:R-:W-:Y:S01]  /*4250*/  FMUL.FTZ R54, R54, R61 ;  /* 0x0000003d36367220 */ /* 0x000fe20000410000 */
[----:B------:R-:W-:Y:S01]  /*4260*/  FFMA.FTZ R73, -R105, R105, 1 ;  /* 0x3f80000069497423 */ /* 0x000fe20000010169 */
[----:B------:R-:W-:Y:S01]  /*4270*/  FFMA.FTZ R72, -R106, R106, 1 ;  /* 0x3f8000006a487423 */ /* 0x000fe2000001016a */
[----:B------:R-:W-:Y:S01]  /*4280*/  FFMA.FTZ R75, -R107, R107, 1 ;  /* 0x3f8000006b4b7423 */ /* 0x000fe2000001016b */
[----:B------:R-:W-:Y:S01]  /*4290*/  FMUL.FTZ R77, R214, R77 ;  /* 0x0000004dd64d7220 */ /* 0x000fe20000410000 */
[----:B------:R-:W-:Y:S01]  /*42a0*/  FMUL.FTZ R62, R102, R79 ;  /* 0x0000004f663e7220 */ /* 0x000fe20000410000 */
[----:B---3--:R-:W-:Y:S01]  /*42b0*/  FMUL.FTZ R76, R43, R76 ;  /* 0x0000004c2b4c7220 */ /* 0x008fe20000410000 */
[----:B------:R-:W-:Y:S01]  /*42c0*/  FMUL.FTZ R25, R119, R25 ;  /* 0x0000001977197220 */ /* 0x000fe20000410000 */
[----:B------:R-:W-:Y:S01]  /*42d0*/  FADD.FTZ R83, R63, -R118 ;  /* 0x800000763f537221 */ /* 0x000fe20000010000 */
[----:B------:R-:W-:Y:S01]  /*42e0*/  FFMA.FTZ R74, -R108, R108, 1 ;  /* 0x3f8000006c4a7423 */ /* 0x000fe2000001016c */
[----:B------:R-:W-:Y:S01]  /*42f0*/  FMUL.FTZ R61, R103, R60 ;  /* 0x0000003c673d7220 */ /* 0x000fe20000410000 */
[----:B------:R-:W-:Y:S01]  /*4300*/  FFMA.FTZ R115, -R115, R115, 1 ;  /* 0x3f80000073737423 */ /* 0x000fe20000010173 */
[----:B-1----:R-:W-:Y:S01]  /*4310*/  FMUL.FTZ R28, R221, R28 ;  /* 0x0000001cdd1c7220 */ /* 0x002fe20000410000 */
[----:B------:R-:W-:Y:S01]  /*4320*/  FADD.FTZ R199, R66, -R199 ;  /* 0x800000c742c77221 */ /* 0x000fe20000010000 */
[--C-:B------:R-:W-:Y:S01]  /*4330*/  FADD.FTZ R58, R69, -R200.reuse ;  /* 0x800000c8453a7221 */ /* 0x100fe20000010000 */
[----:B------:R-:W-:Y:S01]  /*4340*/  FADD.FTZ R71, R71, -R200 ;  /* 0x800000c847477221 */ /* 0x000fe20000010000 */
        /* <DEDUP_REMOVED lines=11> */
[----:B------:R-:W-:Y:S01]  /*4400*/  FFMA.FTZ R79, -R111, R111, 1 ;  /* 0x3f8000006f4f7423 */ /* 0x000fe2000001016f */
[----:B--2---:R-:W-:Y:S01]  /*4410*/  FMUL.FTZ R63, R215, R78 ;  /* 0x0000004ed73f7220 */ /* 0x004fe20000410000 */
[----:B------:R-:W-:Y:S01]  /*4420*/  FMUL.FTZ R60, R12, R81 ;  /* 0x000000510c3c7220 */ /* 0x000fe20000410000 */
[----:B------:R-:W-:Y:S01]  /*4430*/  FMUL.FTZ R62, R210, R83 ;  /* 0x00000053d23e7220 */ /* 0x000fe20000410000 */
[----:B------:R-:W-:Y:S01]  /*4440*/  FMUL.FTZ R74, R74, R61 ;  /* 0x0000003d4a4a7220 */ /* 0x000fe20000410000 */
[----:B------:R-:W-:Y:S01]  /*4450*/  FMUL.FTZ R115, R115, R28 ;  /* 0x0000001c73737220 */ /* 0x000fe20000410000 */
[----:B------:R-:W-:Y:S01]  /*4460*/  F2FP.BF16.F32.PACK_AB R70, R23, R20 ;  /* 0x000000141746723e */ /* 0x000fe200000010ff */
[----:B------:R-:W-:Y:S01]  /*4470*/  FFMA.FTZ R191, -R191, R191, 1 ;  /* 0x3f800000bfbf7423 */ /* 0x000fe200000101bf */
[----:B------:R-:W-:Y:S01]  /*4480*/  FFMA.FTZ R114, -R114, R114, 1 ;  /* 0x3f80000072727423 */ /* 0x000fe20000010172 */
[----:B----4-:R-:W-:Y:S01]  /*4490*/  FMUL.FTZ R199, R212, R199 ;  /* 0x000000c7d4c77220 */ /* 0x010fe20000410000 */
[----:B------:R-:W-:Y:S01]  /*44a0*/  FMUL.FTZ R56, R223, R56 ;  /* 0x00000038df387220 */ /* 0x000fe20000410000 */
[----:B------:R-:W-:Y:S01]  /*44b0*/  FFMA.FTZ R192, -R192, R192, 1 ;  /* 0x3f800000c0c07423 */ /* 0x000fe200000101c0 */
[----:B------:R-:W-:Y:S01]  /*44c0*/  FFMA.FTZ R194, -R194, R194, 1 ;  /* 0x3f800000c2c27423 */ /* 0x000fe200000101c2 */
[----:B------:R-:W-:Y:S01]  /*44d0*/  FFMA.FTZ R196, -R196, R196, 1 ;  /* 0x3f800000c4c47423 */ /* 0x000fe200000101c4 */
[----:B------:R-:W-:Y:S01]  /*44e0*/  FFMA.FTZ R201, -R201, R201, 1 ;  /* 0x3f800000c9c97423 */ /* 0x000fe200000101c9 */
[----:B------:R-:W-:Y:S01]  /*44f0*/  FMUL.FTZ R59, R228, R59 ;  /* 0x0000003be43b7220 */ /* 0x000fe20000410000 */
[----:B------:R-:W-:Y:S01]  /*4500*/  FMUL.FTZ R61, R225, R58 ;  /* 0x0000003ae13d7220 */ /* 0x000fe20000410000 */
[----:B-----5:R-:W-:Y:S01]  /*4510*/  FMUL.FTZ R28, R226, R71 ;  /* 0x00000047e21c7220 */ /* 0x020fe20000410000 */
        /* <DEDUP_REMOVED lines=29> */
[----:B------:R1:W-:Y:S01]  /*46f0*/  STSM.16.MT88.4 [R20+0x1a800], R68 ;  /* 0x01a8004414007844 */ /* 0x0003e20000004200 */
[----:B------:R-:W-:Y:S02]  /*4700*/  R2UR UR6, R236 ;  /* 0x00000000ec0672ca */ /* 0x000fe400000e0000 */
[----:B------:R-:W-:Y:S02]  /*4710*/  F2FP.BF16.F32.PACK_AB R53, R75, R72 ;  /* 0x000000484b35723e */ /* 0x000fe400000010ff */
[----:B------:R-:W-:Y:S02]  /*4720*/  F2FP.BF16.F32.PACK_AB R54, R77, R74 ;  /* 0x0000004a4d36723e */ /* 0x000fe400000010ff */
[----:B------:R-:W-:Y:S01]  /*4730*/  F2FP.BF16.F32.PACK_AB R55, R79, R76 ;  /* 0x0000004c4f37723e */ /* 0x000fe200000010ff */
[----:B------:R1:W-:Y:S01]  /*4740*/  STSM.16.MT88.4 [R20+0x1b000], R64 ;  /* 0x01b0004014007844 */ /* 0x0003e20000004200 */
[----:B------:R-:W-:-:S02]  /*4750*/  F2FP.BF16.F32.PACK_AB R48, R191, R112 ;  /* 0x00000070bf30723e */ /* 0x000fc400000010ff */
[----:B------:R-:W-:Y:S02]  /*4760*/  F2FP.BF16.F32.PACK_AB R49, R115, R114 ;  /* 0x000000727331723e */ /* 0x000fe400000010ff */
[----:B------:R-:W-:Y:S02]  /*4770*/  F2FP.BF16.F32.PACK_AB R50, R81, R192 ;  /* 0x000000c05132723e */ /* 0x000fe400000010ff */
[----:B------:R-:W-:Y:S01]  /*4780*/  F2FP.BF16.F32.PACK_AB R51, R201, R196 ;  /* 0x000000c4c933723e */ /* 0x000fe200000010ff */
[----:B------:R1:W-:Y:S01]  /*4790*/  STSM.16.MT88.4 [R20+0x1b800], R60 ;  /* 0x01b8003c14007844 */ /* 0x0003e20000004200 */
[----:B------:R-:W-:Y:S02]  /*47a0*/  F2FP.BF16.F32.PACK_AB R28, R119, R113 ;  /* 0x00000071771c723e */ /* 0x000fe400000010ff */
[----:B------:R-:W-:Y:S01]  /*47b0*/  F2FP.BF16.F32.PACK_AB R30, R26, R24 ;  /* 0x000000181a1e723e */ /* 0x000fe200000010ff */
[----:B------:R1:W-:Y:S01]  /*47c0*/  STSM.16.MT88.4 [R20+0x1c000], R56 ;  /* 0x01c0003814007844 */ /* 0x0003e20000004200 */
[----:B------:R-:W-:-:S02]  /*47d0*/  F2FP.BF16.F32.PACK_AB R29, R19, R104 ;  /* 0x00000068131d723e */ /* 0x000fc400000010ff */
[----:B------:R-:W-:Y:S01]  /*47e0*/  F2FP.BF16.F32.PACK_AB R31, R18, R31 ;  /* 0x0000001f121f723e */ /* 0x000fe200000010ff */
[----:B------:R1:W-:Y:S04]  /*47f0*/  STSM.16.MT88.4 [R20+0x1c800], R52 ;  /* 0x01c8003414007844 */ /* 0x0003e80000004200 */
        /* <DEDUP_REMOVED lines=54> */
[----:B------:R-:W-:-:S05]  /*4b60*/  VIADD R11, R17, 0x1a800 ;  /* 0x0001a800110b7836 */ /* 0x000fca0000000000 */
[----:B------:R-:W-:-:S04]  /*4b70*/  LEA R10, R5, R11, 0xb ;  /* 0x0000000b050a7211 */ /* 0x000fc800078e58ff */
        /* <DEDUP_REMOVED lines=167> */
.L_x_2728:
        /* <DEDUP_REMOVED lines=56> */
.L_x_2729:
[----:B------:R-:W-:Y:S01]  /*5970*/  IADD3 R16, R16, 0x1, RZ ;  /* 0x0000000110107810 */ /* 0x000fe20007ffe0ff */
[----:B------:R-:W-:Y:S02]  /*5980*/  VIADD R0, R0, 0x1 ;  /* 0x0000000100007836 */ /* 0x000fe40000000000 */
[----:B------:R-:W-:Y:S01]  /*5990*/  VIADD R6, R6, 0x26820 ;  /* 0x0002682006067836 */ /* 0x000fe20000000000 */
[----:B------:R-:W-:Y:S02]  /*59a0*/  ISETP.GE.AND P1, PT, R16, R237, PT ;  /* 0x000000ed1000720c */ /* 0x000fe40003f26270 */
[----:B------:R-:W-:Y:S02]  /*59b0*/  ISETP.NE.AND P0, PT, R0, 0x2, PT ;  /* 0x000000020000780c */ /* 0x000fe40003f05270 */
[----:B------:R-:W-:Y:S02]  /*59c0*/  PRMT R6, RZ, 0x654, R6 ;  /* 0x00000654ff067816 */ /* 0x000fe40000000006 */
[----:B-1----:R-:W-:-:S02]  /*59d0*/  SEL R7, RZ, 0x1, P0 ;  /* 0x00000001ff077807 */ /* 0x002fc40000000000 */
[----:B------:R1:W-:Y:S01]  /*59e0*/  SYNCS.ARRIVE.TRANS64.RED.A1T0 RZ, [R6+URZ], RZ ;  /* 0x000000ff06ff79a7 */ /* 0x0003e2000810043f */
[----:B------:R-:W-:Y:S02]  /*59f0*/  SEL R0, R0, RZ, P0 ;  /* 0x000000ff00007207 */ /* 0x000fe40000000000 */
[----:B------:R-:W-:Y:S02]  /*5a00*/  LOP3.LUT R4, R4, R7, RZ, 0x3c, !PT ;  /* 0x0000000704047212 */ /* 0x000fe400078e3cff */
[----:B------:R-:W-:Y:S05]  /*5a10*/  @!P1 BRA `(.L_x_2730) ;  /* 0xffffffc000749947 */ /* 0x000fea000383ffff */
.L_x_2719:
[----:B-1----:R-:W2:Y:S02]  /*5a20*/  LDL R6, [R1+0x2c] ;  /* 0x00002c0001067983 */ /* 0x002ea40000100800 */
[----:B--2---:R-:W-:-:S13]  /*5a30*/  ISETP.GE.AND P0, PT, R16, R6, PT ;  /* 0x000000061000720c */ /* 0x004fda0003f06270 */
[----:B------:R-:W-:Y:S05]  /*5a40*/  @P0 BRA `(.L_x_2731) ;  /* 0x00000040006c0947 */ /* 0x000fea0003800000 */
[----:B------:R-:W2:Y:S01]  /*5a50*/  LDL.LU R13, [R1+0x1c] ;  /* 0x00001c00010d7983 */ /* 0x000ea20000300800 */
[----:B------:R-:W1:Y:S03]  /*5a60*/  LDC R23, c[0x0][0x290] ;  /* 0x0000a400ff177b82 */ /* 0x000e660000000800 */
[----:B------:R-:W3:Y:S04]  /*5a70*/  LDL.LU R26, [R1+0x10] ;  /* 0x00001000011a7983 */ /* 0x000ee80000300800 */
[----:B------:R-:W1:Y:S04]  /*5a80*/  LDL R25, [R1+0x30] ;  /* 0x0000300001197983 */ /* 0x000e680000100800 */
[----:B------:R-:W4:Y:S01]  /*5a90*/  LDL.LU R24, [R1+0xc] ;  /* 0x00000c0001187983 */ /* 0x000f220000300800 */
[----:B------:R-:W5:Y:S02]  /*5aa0*/  S2R R6, SR_TID.X ;  /* 0x0000000000067919 */ /* 0x000f640000002100 */
[----:B-----5:R-:W-:-:S05]  /*5ab0*/  VIADD R6, R6, 0xffffff80 ;  /* 0xffffff8006067836 */ /* 0x020fca0000000000 */
[----:B------:R-:W-:-:S04]  /*5ac0*/  SHF.R.S32.HI R7, RZ, 0x1f, R6 ;  /* 0x0000001fff077819 */ /* 0x000fc80000011406 */
[----:B------:R-:W-:-:S04]  /*5ad0*/  LEA.HI R8, R7, R6, RZ, 0x5 ;  /* 0x0000000607087211 */ /* 0x000fc800078f28ff */
[----:B------:R-:W-:Y:S02]  /*5ae0*/  LOP3.LUT R9, R8, 0xffffffe0, RZ, 0xc0, !PT ;  /* 0xffffffe008097812 */ /* 0x000fe400078ec0ff */
[----:B------:R-:W-:-:S03]  /*5af0*/  LEA.HI R8, R7, R6, RZ, 0x7 ;  /* 0x0000000607087211 */ /* 0x000fc600078f38ff */
[----:B------:R-:W-:Y:S01]  /*5b00*/  IMAD.IADD R10, R6, 0x1, -R9 ;  /* 0x00000001060a7824 */ /* 0x000fe200078e0a09 */
[----:B------:R-:W-:Y:S02]  /*5b10*/  LEA.HI R9, R7, R6, RZ, 0x2 ;  /* 0x0000000607097211 */ /* 0x000fe400078f10ff */
[----:B------:R-:W-:Y:S02]  /*5b20*/  LOP3.LUT R7, R8, 0xffffff80, RZ, 0xc0, !PT ;  /* 0xffffff8008077812 */ /* 0x000fe400078ec0ff */
[----:B------:R-:W-:Y:S02]  /*5b30*/  SHF.R.S32.HI R11, RZ, 0x1f, R10 ;  /* 0x0000001fff0b7819 */ /* 0x000fe4000001140a */
[----:B------:R-:W-:Y:S02]  /*5b40*/  LOP3.LUT R9, R9, 0xfffffffc, RZ, 0xc0, !PT ;  /* 0xfffffffc09097812 */ /* 0x000fe400078ec0ff */
[CC--:B------:R-:W-:Y:S02]  /*5b50*/  LEA.HI R12, R11.reuse, R10.reuse, RZ, 0x2 ;  /* 0x0000000a0b0c7211 */ /* 0x0c0fe400078f10ff */
[----:B------:R-:W-:Y:S01]  /*5b60*/  LEA.HI R10, R11, R10, RZ, 0x3 ;  /* 0x0000000a0b0a7211 */ /* 0x000fe200078f18ff */
[C---:B------:R-:W-:Y:S01]  /*5b70*/  IMAD.IADD R9, R6.reuse, 0x1, -R9 ;  /* 0x0000000106097824 */ /* 0x040fe200078e0a09 */
[----:B------:R-:W-:-:S02]  /*5b80*/  IADD3 R7, R6, -R7, RZ ;  /* 0x8000000706077210 */ /* 0x000fc40007ffe0ff */
[----:B------:R-:W-:Y:S02]  /*5b90*/  SHF.R.S32.HI R11, RZ, 0x2, R12 ;  /* 0x00000002ff0b7819 */ /* 0x000fe4000001140c */
[----:B------:R-:W-:Y:S02]  /*5ba0*/  SHF.R.S32.HI R8, RZ, 0x7, R8 ;  /* 0x00000007ff087819 */ /* 0x000fe40000011408 */
[----:B------:R-:W-:Y:S02]  /*5bb0*/  SHF.R.S32.HI R10, RZ, 0x3, R10 ;  /* 0x00000003ff0a7819 */ /* 0x000fe4000001140a */
[----:B------:R-:W-:Y:S02]  /*5bc0*/  LEA.HI R6, R8, R8, RZ, 0x1 ;  /* 0x0000000808067211 */ /* 0x000fe400078f08ff */
[----:B------:R-:W-:Y:S02]  /*5bd0*/  IADD3 R18, R11, 0x10, RZ ;  /* 0x000000100b127810 */ /* 0x000fe40007ffe0ff */
[----:B------:R-:W-:-:S02]  /*5be0*/  LEA.HI R12, R12, R11, RZ, 0x1 ;  /* 0x0000000b0c0c7211 */ /* 0x000fc400078f08ff */
[----:B------:R-:W-:Y:S02]  /*5bf0*/  LEA.HI R19, R18, R18, RZ, 0x1 ;  /* 0x0000001212137211 */ /* 0x000fe400078f08ff */
[----:B------:R-:W-:Y:S02]  /*5c00*/  LOP3.LUT R12, R12, 0xfffffffe, RZ, 0xc0, !PT ;  /* 0xfffffffe0c0c7812 */ /* 0x000fe400078ec0ff */
[----:B------:R-:W-:-:S03]  /*5c10*/  SHF.R.S32.HI R20, RZ, 0x1, R19 ;  /* 0x00000001ff147819 */ /* 0x000fc60000011413 */
[----:B------:R-:W-:Y:S01]  /*5c20*/  IMAD.IADD R12, R11, 0x1, -R12 ;  /* 0x000000010b0c7824 */ /* 0x000fe200078e0a0c */
[----:B------:R-:W-:-:S05]  /*5c30*/  LOP3.LUT R19, R19, 0xfffffffe, RZ, 0xc0, !PT ;  /* 0xfffffffe13137812 */ /* 0x000fca00078ec0ff */
[----:B------:R-:W-:Y:S01]  /*5c40*/  IMAD.IADD R19, R18, 0x1, -R19 ;  /* 0x0000000112137824 */ /* 0x000fe200078e0a13 */
[----:B------:R-:W-:Y:S01]  /*5c50*/  MOV R187, 0x40000040 ;  /* 0x4000004000bb7802 */ /* 0x000fe20000000f00 */
[----:B------:R-:W-:Y:S01]  /*5c60*/  IMAD.MOV.U32 R185, RZ, RZ, 0x40000040 ;  /* 0x40000040ffb97424 */ /* 0x000fe200078e00ff */
[----:B------:R-:W-:Y:S01]  /*5c70*/  MOV R193, 0x40000040 ;  /* 0x4000004000c17802 */ /* 0x000fe20000000f00 */
[----:B------:R-:W-:Y:S02]  /*5c80*/  IMAD.MOV.U32 R189, RZ, RZ, 0x40000040 ;  /* 0x40000040ffbd7424 */ /* 0x000fe400078e00ff */
[----:B------:R-:W-:Y:S01]  /*5c90*/  IMAD.MOV.U32 R191, RZ, RZ, 0x40000040 ;  /* 0x40000040ffbf7424 */ /* 0x000fe200078e00ff */
[----:B--2---:R-:W-:Y:S01]  /*5ca0*/  LEA.HI R22, R13, R7, RZ, 0x5 ;  /* 0x000000070d167211 */ /* 0x004fe200078f28ff */
[----:B------:R-:W-:Y:S01]  /*5cb0*/  VIADD R13, R11, 0x8 ;  /* 0x000000080b0d7836 */ /* 0x000fe20000000000 */
[----:B------:R-:W-:Y:S01]  /*5cc0*/  LOP3.LUT R7, R6, 0xfffffffe, RZ, 0xc0, !PT ;  /* 0xfffffffe06077812 */ /* 0x000fe200078ec0ff */
[----:B------:R-:W-:-:S03]  /*5cd0*/  IMAD.HI R6, R10, 0x2aaaaaab, RZ ;  /* 0x2aaaaaab0a067827 */ /* 0x000fc600078e02ff */
[----:B------:R-:W-:Y:S01]  /*5ce0*/  LEA.HI R14, R13, R13, RZ, 0x1 ;  /* 0x0000000d0d0e7211 */ /* 0x000fe200078f08ff */
[----:B------:R-:W-:Y:S01]  /*5cf0*/  IMAD.IADD R21, R8, 0x1, -R7 ;  /* 0x0000000108157824 */ /* 0x000fe200078e0a07 */
[----:B------:R-:W-:Y:S02]  /*5d00*/  SHF.R.U32.HI R7, RZ, 0x1, R6 ;  /* 0x00000001ff077819 */ /* 0x000fe40000011606 */
[----:B------:R-:W-:Y:S02]  /*5d10*/  SHF.R.S32.HI R15, RZ, 0x1, R14 ;  /* 0x00000001ff0f7819 */ /* 0x000fe4000001140e */
[----:B------:R-:W-:Y:S01]  /*5d20*/  LEA.HI R7, R6, R7, RZ, 0x1 ;  /* 0x0000000706077211 */ /* 0x000fe200078f08ff */
[----:B------:R-:W-:Y:S01]  /*5d30*/  IMAD.HI R6, R20, 0x2aaaaaab, RZ ;  /* 0x2aaaaaab14067827 */ /* 0x000fe200078e02ff */
[----:B------:R-:W-:-:S03]  /*5d40*/  LOP3.LUT R14, R14, 0xfffffffe, RZ, 0xc0, !PT ;  /* 0xfffffffe0e0e7812 */ /* 0x000fc600078ec0ff */
[----:B------:R-:W-:Y:S01]  /*5d50*/  IMAD.HI R8, R15, 0x2aaaaaab, RZ ;  /* 0x2aaaaaab0f087827 */ /* 0x000fe200078e02ff */
[----:B------:R-:W-:Y:S02]  /*5d60*/  IADD3 R14, R13, -R14, RZ ;  /* 0x8000000e0d0e7210 */ /* 0x000fe40007ffe0ff */
[----:B------:R-:W-:Y:S02]  /*5d70*/  SHF.R.U32.HI R13, RZ, 0x1, R6 ;  /* 0x00000001ff0d7819 */ /* 0x000fe40000011606 */
[----:B------:R-:W-:Y:S01]  /*5d80*/  SHF.R.U32.HI R11, RZ, 0x1, R8 ;  /* 0x00000001ff0b7819 */ /* 0x000fe20000011608 */
[----:B------:R-:W-:Y:S01]  /*5d90*/  IMAD R7, R7, -0xc, R10 ;  /* 0xfffffff407077824 */ /* 0x000fe200078e020a */
[--C-:B---3--:R-:W-:Y:S02]  /*5da0*/  SHF.R.S32.HI R10, RZ, 0x2, R26.reuse ;  /* 0x00000002ff0a7819 */ /* 0x108fe4000001141a */
[----:B------:R-:W-:Y:S02]  /*5db0*/  LEA.HI R8, R8, R11, RZ, 0x1 ;  /* 0x0000000b08087211 */ /* 0x000fe400078f08ff */
[----:B------:R-:W-:-:S02]  /*5dc0*/  SHF.R.S32.HI R11, RZ, 0x1f, R26 ;  /* 0x0000001fff0b7819 */ /* 0x000fc4000001141a */
[----:B------:R-:W-:Y:S01]  /*5dd0*/  LEA.HI R13, R6, R13, RZ, 0x1 ;  /* 0x0000000d060d7211 */ /* 0x000fe200078f08ff */
[----:B------:R-:W-:Y:S01]  /*5de0*/  IMAD R6, R7, 0x8, R12 ;  /* 0x0000000807067824 */ /* 0x000fe200078e020c */
[----:B------:R-:W-:Y:S01]  /*5df0*/  SHF.R.S32.HI R22, RZ, 0x5, R22 ;  /* 0x00000005ff167819 */ /* 0x000fe20000011416 */
[----:B-1----:R-:W-:Y:S01]  /*5e00*/  IMAD R23, R25, -0x80, R23 ;  /* 0xffffff8019177824 */ /* 0x002fe200078e0217 */
[----:B------:R-:W-:Y:S02]  /*5e10*/  LEA.HI R11, R11, R10, RZ, 0x3 ;  /* 0x0000000a0b0b7211 */ /* 0x000fe400078f18ff */
[----:B------:R1:W-:Y:S01]  /*5e20*/  STL [R1+0x28], R6 ;  /* 0x0000280601007387 */ /* 0x0003e20000100800 */
[----:B------:R-:W-:Y:S01]  /*5e30*/  IMAD R22, R22, -0x10, R23 ;  /* 0xfffffff016167824 */ /* 0x000fe200078e0217 */
[----:B------:R-:W-:Y:S01]  /*5e40*/  LOP3.LUT R11, R11, 0xfffffff8, RZ, 0xc0, !PT ;  /* 0xfffffff80b0b7812 */ /* 0x000fe200078ec0ff */
[----:B------:R-:W-:-:S03]  /*5e50*/  IMAD R15, R8, -0xc, R15 ;  /* 0xfffffff4080f7824 */ /* 0x000fc600078e020f */
[----:B------:R-:W-:Y:S01]  /*5e60*/  IADD3 R8, R22, R11, -R10 ;  /* 0x0000000b16087210 */ /* 0x000fe20007ffe80a */
[C-C-:B-1----:R-:W-:Y:S02]  /*5e70*/  IMAD R6, R5.reuse, 0x800, R17.reuse ;  /* 0x0000080005067824 */ /* 0x142fe400078e0211 */
[----:B------:R-:W-:Y:S02]  /*5e80*/  IMAD R5, R5, 0x2000, R17 ;  /* 0x0000200005057824 */ /* 0x000fe400078e0211 */
[----:B------:R-:W-:Y:S02]  /*5e90*/  VIADD R6, R6, 0x1a800 ;  /* 0x0001a80006067836 */ /* 0x000fe40000000000 */
[----:B------:R-:W-:Y:S01]  /*5ea0*/  VIADD R10, R5, 0x4000 ;  /* 0x00004000050a7836 */ /* 0x000fe20000000000 */
[----:B------:R-:W-:Y:S01]  /*5eb0*/  SHF.R.U32.HI R5, RZ, 0x4, R5 ;  /* 0x00000004ff057819 */ /* 0x000fe20000011605 */
[----:B------:R-:W-:Y:S01]  /*5ec0*/  IMAD R20, R13, -0xc, R20 ;  /* 0xfffffff40d147824 */ /* 0x000fe200078e0214 */
[----:B------:R-:W-:-:S02]  /*5ed0*/  LEA R7, R15, R14, 0x3 ;  /* 0x0000000e0f077211 */ /* 0x000fc400078e18ff */
[----:B------:R-:W-:Y:S02]  /*5ee0*/  SHF.R.U32.HI R6, RZ, 0x4, R6 ;  /* 0x00000004ff067819 */ /* 0x000fe40000011606 */
[----:B------:R-:W-:Y:S02]  /*5ef0*/  SHF.R.U32.HI R10, RZ, 0x4, R10 ;  /* 0x00000004ff0a7819 */ /* 0x000fe4000001160a */
[----:B------:R-:W-:Y:S01]  /*5f00*/  LOP3.LUT R5, R5, 0x3fff, RZ, 0xc0, !PT ;  /* 0x00003fff05057812 */ /* 0x000fe200078ec0ff */
[----:B------:R1:W-:Y:S01]  /*5f10*/  STL [R1+0x24], R7 ;  /* 0x0000240701007387 */ /* 0x0003e20000100800 */
[----:B------:R-:W-:Y:S02]  /*5f20*/  LOP3.LUT R6, R6, 0x3fff, RZ, 0xc0, !PT ;  /* 0x00003fff06067812 */ /* 0x000fe400078ec0ff */
[----:B------:R-:W-:Y:S02]  /*5f30*/  LOP3.LUT R10, R10, 0x3fff, RZ, 0xc0, !PT ;  /* 0x00003fff0a0a7812 */ /* 0x000fe400078ec0ff */
[----:B------:R-:W-:-:S02]  /*5f40*/  LOP3.LUT R11, R5, 0x10000, RZ, 0xfc, !PT ;  /* 0x00010000050b7812 */ /* 0x000fc400078efcff */
[----:B------:R-:W-:Y:S02]  /*5f50*/  LOP3.LUT R6, R6, 0x10000, RZ, 0xfc, !PT ;  /* 0x0001000006067812 */ /* 0x000fe400078efcff */
[----:B-1----:R-:W-:Y:S02]  /*5f60*/  LEA R7, R20, R19, 0x3 ;  /* 0x0000001314077211 */ /* 0x002fe400078e18ff */
[----:B------:R-:W-:-:S03]  /*5f70*/  LOP3.LUT R5, R10, 0x10000, RZ, 0xfc, !PT ;  /* 0x000100000a057812 */ /* 0x000fc600078efcff */
[----:B------:R4:W-:Y:S01]  /*5f80*/  STL [R1+0x1c], R7 ;  /* 0x00001c0701007387 */ /* 0x0009e20000100800 */
[C---:B------:R-:W-:Y:S01]  /*5f90*/  IADD3 R188, R5.reuse, 0x2, RZ ;  /* 0x0000000205bc7810 */ /* 0x040fe20007ffe0ff */
[C---:B------:R-:W-:Y:S02]  /*5fa0*/  VIADD R190, R5.reuse, 0x4 ;  /* 0x0000000405be7836 */ /* 0x040fe40000000000 */
[----:B------:R-:W-:Y:S01]  /*5fb0*/  STL [R1+0x14], R11 ;  /* 0x0000140b01007387 */ /* 0x000fe20000100800 */
[----:B------:R-:W-:-:S03]  /*5fc0*/  VIADD R192, R5, 0x6 ;  /* 0x0000000605c07836 */ /* 0x000fc60000000000 */
[----:B------:R1:W-:Y:S01]  /*5fd0*/  STL [R1+0x20], R6 ;  /* 0x0000200601007387 */ /* 0x0003e20000100800 */
[----:B------:R-:W-:-:S03]  /*5fe0*/  VIADD R10, R9, 0x8 ;  /* 0x00000008090a7836 */ /* 0x000fc60000000000 */
[----:B------:R2:W-:Y:S01]  /*5ff0*/  STL [R1+0x10], R5 ;  /* 0x0000100501007387 */ /* 0x0005e20000100800 */
[----:B------:R-:W-:Y:S01]  /*6000*/  IMAD R8, R21, -0x40, R8 ;  /* 0xffffffc015087824 */ /* 0x000fe200078e0208 */
[----:B----4-:R-:W-:Y:S01]  /*6010*/  LOP3.LUT R7, R24, 0x1, RZ, 0xfc, !PT ;  /* 0x0000000118077812 */ /* 0x010fe200078efcff */
[C---:B------:R-:W-:Y:S01]  /*6020*/  VIADD R184, R11.reuse, 0x4 ;  /* 0x000000040bb87836 */ /* 0x040fe20000000000 */
[C---:B------:R-:W-:Y:S01]  /*6030*/  IADD3 R22, R11.reuse, 0x2, RZ ;  /* 0x000000020b167810 */ /* 0x040fe20007ffe0ff */
[----:B------:R-:W-:Y:S02]  /*6040*/  VIADD R186, R11, 0x6 ;  /* 0x000000060bba7836 */ /* 0x000fe40000000000 */
[C---:B-1----:R-:W-:Y:S01]  /*6050*/  VIADD R6, R9.reuse, 0xc ;  /* 0x0000000c09067836 */ /* 0x042fe20000000000 */
[C---:B--2---:R-:W-:Y:S01]  /*6060*/  IADD3 R5, R9.reuse, 0x4, RZ ;  /* 0x0000000409057810 */ /* 0x044fe20007ffe0ff */
[C---:B------:R-:W-:Y:S01]  /*6070*/  VIADD R10, R9.reuse, 0x14 ;  /* 0x00000014090a7836 */ /* 0x040fe20000000000 */
[C---:B------:R-:W-:Y:S01]  /*6080*/  IADD3 R5, R9.reuse, 0x10, RZ ;  /* 0x0000001009057810 */ /* 0x040fe20007ffe0ff */
[C---:B------:R-:W-:Y:S01]  /*6090*/  VIADD R6, R9.reuse, 0x18 ;  /* 0x0000001809067836 */ /* 0x040fe20000000000 */
[----:B------:R-:W-:Y:S01]  /*60a0*/  IADD3 R5, R9, 0x1c, RZ ;  /* 0x0000001c09057810 */ /* 0x000fe20007ffe0ff */
[----:B------:R-:W-:-:S07]  /*60b0*/  IMAD.MOV.U32 R23, RZ, RZ, 0x40000040 ;  /* 0x40000040ff177424 */ /* 0x000fce00078e00ff */
.L_x_2742:
[----:B------:R-:W-:-:S13]  /*60c0*/  ISETP.NE.AND P0, PT, R7, 0x3, PT ;  /* 0x000000030700780c */ /* 0x000fda0003f05270 */
[----:B------:R-:W-:Y:S05]  /*60d0*/  @!P0 BRA `(.L_x_2732) ;  /* 0x0000000000048947 */ /* 0x000fea0003800000 */
[----:B------:R-:W-:Y:S01]  /*60e0*/  BPT.TRAP 0x1 ;  /* 0x000000040000795c */ /* 0x000fe20000300000 */
.L_x_2732:
[----:B------:R-:W-:Y:S01]  /*60f0*/  IMAD R6, R0, 0x8, R17 ;  /* 0x0000000800067824 */ /* 0x000fe200078e0211 */
[----:B------:R-:W-:-:S04]  /*6100*/  SHF.L.U32 R15, R4, 0x1f, RZ ;  /* 0x0000001f040f7819 */ /* 0x000fc800000006ff */
[----:B------:R1:W2:Y:S01]  /*6110*/  SYNCS.PHASECHK.TRANS64.TRYWAIT P1, [R6+URZ+0x26810], R15 ;  /* 0x0268100f060075a7 */ /* 0x0002a2000802017f */
[----:B------:R-:W-:Y:S05]  /*6120*/  @!P0 BRA `(.L_x_2733) ;  /* 0x0000000000048947 */ /* 0x000fea0003800000 */
[----:B------:R-:W-:Y:S01]  /*6130*/  BPT.TRAP 0x1 ;  /* 0x000000040000795c */ /* 0x000fe20000300000 */
.L_x_2733:
[----:B------:R-:W-:-:S05]  /*6140*/  VIADD R5, R17, 0xe000 ;  /* 0x0000e00011057836 */ /* 0x000fca0000000000 */
[----:B------:R-:W-:-:S04]  /*6150*/  SHF.R.U32.HI R5, RZ, 0x4, R5 ;  /* 0x00000004ff057819 */ /* 0x000fc80000011605 */
[----:B------:R-:W-:-:S04]  /*6160*/  LOP3.LUT R5, R5, 0x3fff, RZ, 0xc0, !PT ;  /* 0x00003fff05057812 */ /* 0x000fc800078ec0ff */
[----:B------:R-:W-:Y:S01]  /*6170*/  LOP3.LUT R11, R5, 0x10000, RZ, 0xfc, !PT ;  /* 0x00010000050b7812 */ /* 0x000fe200078efcff */
[----:B--2---:R-:W-:Y:S06]  /*6180*/  @P1 BRA `(.L_x_2734) ;  /* 0x0000000000081947 */ /* 0x004fec0003800000 */
[----:B------:R-:W2:Y:S02]  /*6190*/  SYNCS.PHASECHK.TRANS64.TRYWAIT P1, [R6+URZ+0x26810], R15 ;  /* 0x0268100f060075a7 */ /* 0x000ea4000802017f */
[----:B--2---:R-:W-:Y:S05]  /*61a0*/  @!P1 BRA `(.L_x_2735) ;  /* 0x0000007000d09947 */ /* 0x004fea0003800000 */
.L_x_2734:
        /* <DEDUP_REMOVED lines=12> */
[----:B------:R-:W-:-:S02]  /*6270*/  R2UR UR9, R23 ;  /* 0x00000000170972ca */ /* 0x000fc400000e0000 */
[----:B------:R-:W-:Y:S02]  /*6280*/  IADD3 R11, R17, 0x1a000, RZ ;  /* 0x0001a000110b7810 */ /* 0x000fe40007ffe0ff */
[----:B---3--:R-:W-:Y:S02]  /*6290*/  R2UR UR4, R14 ;  /* 0x000000000e0472ca */ /* 0x008fe400000e0000 */
[----:B----4-:R-:W-:-:S11]  /*62a0*/  LEA R10, R0, R10, 0x7 ;  /* 0x0000000a000a7211 */ /* 0x010fd600078e38ff */
[----:B------:R-:W-:Y:S01]  /*62b0*/  HGMMA.64x96x16.F32.BF16 R72, gdesc[UR4], RZ, !UPT, gsb0 ;  /* 0x01600000044879f0 */ /* 0x000fe2000c0018ff */
[----:B------:R-:W-:Y:S01]  /*62c0*/  UIADD3 UR4, UR6, 0x2, URZ ;  /* 0x0000000206047890 */ /* 0x000fe2000fffe03f */
[----:B------:R-:W-:Y:S01]  /*62d0*/  R2UR UR5, R187 ;  /* 0x00000000bb0572ca */ /* 0x000fe200000e0000 */
[----:B------:R-:W-:Y:S01]  /*62e0*/  UMOV UR7, 0x40000040 ;  /* 0x4000004000077882 */ /* 0x000fe20000000000 */
[C---:B-----5:R-:W-:Y:S01]  /*62f0*/  IMAD R12, R0.reuse, 0x80, R12 ;  /* 0x00000080000c7824 */ /* 0x060fe200078e020c */
[C---:B------:R-:W-:Y:S01]  /*6300*/  LEA R10, R3.reuse, R10, 0x1 ;  /* 0x0000000a030a7211 */ /* 0x040fe200078e08ff */
[----:B--2---:R-:W-:Y:S02]  /*6310*/  IMAD R14, R0, 0x80, R13 ;  /* 0x00000080000e7824 */ /* 0x004fe400078e020d */
[----:B------:R-:W-:Y:S01]  /*6320*/  UMOV UR10, UR4 ;  /* 0x00000004000a7c82 */ /* 0x000fe20008000000 */
[----:B------:R-:W-:Y:S01]  /*6330*/  UIADD3 UR4, UR6, 0x4, URZ ;  /* 0x0000000406047890 */ /* 0x000fe2000fffe03f */
[C---:B------:R-:W-:Y:S01]  /*6340*/  IMAD R12, R3.reuse, 0x2, R12 ;  /* 0x00000002030c7824 */ /* 0x040fe200078e020c */
[----:B------:R-:W-:Y:S01]  /*6350*/  UIADD3 UR6, UR6, 0x6, URZ ;  /* 0x0000000606067890 */ /* 0x000fe2000fffe03f */
[----:B------:R-:W-:Y:S01]  /*6360*/  IMAD R18, R3, 0x2, R14 ;  /* 0x0000000203127824 */ /* 0x000fe200078e020e */
[----:B------:R-:W-:Y:S01]  /*6370*/  LEA R198, R10, R17, 0x2 ;  /* 0x000000110ac67211 */ /* 0x000fe200078e10ff */
[----:B------:R-:W-:-:S02]  /*6380*/  IMAD R14, R12, 0x4, R17 ;  /* 0x000000040c0e7824 */ /* 0x000fc400078e0211 */
[----:B------:R-:W-:Y:S02]  /*6390*/  IMAD R13, R18, 0x4, R17 ;  /* 0x00000004120d7824 */ /* 0x000fe400078e0211 */
[--C-:B------:R-:W-:Y:S02]  /*63a0*/  IMAD R227, R10, 0x4, R11.reuse ;  /* 0x000000040ae37824 */ /* 0x100fe400078e020b */
[----:B------:R-:W-:Y:S01]  /*63b0*/  IMAD R10, R12, 0x4, R11 ;  /* 0x000000040c0a7824 */ /* 0x000fe200078e020b */
[----:B------:R-:W-:Y:S01]  /*63c0*/  LEA R11, R18, R11, 0x2 ;  /* 0x0000000b120b7211 */ /* 0x000fe200078e10ff */
        /* <DEDUP_REMOVED lines=20> */
.L_x_2736:
[----:B------:R1:W1:Y:S01]  /*6510*/  SYNCS.PHASECHK.TRANS64.TRYWAIT P1, [R6+URZ+0x26830], R15 ;  /* 0x0268300f060075a7 */ /* 0x000262000802017f */
[----:B------:R-:W-:Y:S05]  /*6520*/  @!P0 BRA `(.L_x_2737) ;  /* 0x0000000000048947 */ /* 0x000fea0003800000 */
[----:B------:R-:W-:Y:S01]  /*6530*/  BPT.TRAP 0x1 ;  /* 0x000000040000795c */ /* 0x000fe20000300000 */
.L_x_2737:
[----:B------:R-:W-:-:S05]  /*6540*/  VIADD R12, R17, 0x14000 ;  /* 0x00014000110c7836 */ /* 0x000fca0000000000 */
[----:B------:R-:W-:-:S04]  /*6550*/  SHF.R.U32.HI R12, RZ, 0x4, R12 ;  /* 0x00000004ff0c7819 */ /* 0x000fc8000001160c */
[----:B------:R-:W-:-:S04]  /*6560*/  LOP3.LUT R12, R12, 0x3fff, RZ, 0xc0, !PT ;  /* 0x00003fff0c0c7812 */ /* 0x000fc800078ec0ff */
[----:B------:R-:W-:-:S05]  /*6570*/  LOP3.LUT R19, R12, 0x10000, RZ, 0xfc, !PT ;  /* 0x000100000c137812 */ /* 0x000fca00078efcff */
[----:B------:R-:W-:Y:S01]  /*6580*/  IMAD R19, R0, 0x300, R19 ;  /* 0x0000030000137824 */ /* 0x000fe200078e0213 */
[----:B-1----:R-:W-:Y:S06]  /*6590*/  @P1 BRA `(.L_x_2738) ;  /* 0x0000000000081947 */ /* 0x002fec0003800000 */
[----:B------:R-:W1:Y:S02]  /*65a0*/  SYNCS.PHASECHK.TRANS64.TRYWAIT P1, [R6+URZ+0x26830], R15 ;  /* 0x0268300f060075a7 */ /* 0x000e64000802017f */
[----:B-1----:R-:W-:Y:S05]  /*65b0*/  @!P1 BRA `(.L_x_2739) ;  /* 0x0000006c00e09947 */ /* 0x002fea0003800000 */
.L_x_2738:
        /* <DEDUP_REMOVED lines=8> */
[C---:B------:R-:W-:Y:S01]  /*6640*/  VIADD R229, R9.reuse, 0xc ;  /* 0x0000000c09e57836 */ /* 0x040fe20000000000 */
[----:B------:R-:W-:Y:S01]  /*6650*/  STL [R1+0x48], R5 ;  /* 0x0000480501007387 */ /* 0x000fe20000100800 */
[C---:B------:R-:W-:Y:S01]  /*6660*/  VIADD R232, R9.reuse, 0x4 ;  /* 0x0000000409e87836 */ /* 0x040fe20000000000 */
[C---:B------:R-:W-:Y:S01]  /*6670*/  IADD3 R233, R9.reuse, 0x8, RZ ;  /* 0x0000000809e97810 */ /* 0x040fe20007ffe0ff */
[C---:B------:R-:W-:Y:S01]  /*6680*/  VIADD R208, R9.reuse, 0x10 ;  /* 0x0000001009d07836 */ /* 0x040fe20000000000 */
[----:B------:R1:W-:Y:S01]  /*6690*/  STL [R1+0x44], R4 ;  /* 0x0000440401007387 */ /* 0x0003e20000100800 */
[C---:B------:R-:W-:Y:S01]  /*66a0*/  IADD3 R230, R9.reuse, 0x14, RZ ;  /* 0x0000001409e67810 */ /* 0x040fe20007ffe0ff */
[C---:B------:R-:W-:Y:S01]  /*66b0*/  VIADD R209, R9.reuse, 0x1c ;  /* 0x0000001c09d17836 */ /* 0x040fe20000000000 */
[C---:B------:R-:W-:Y:S01]  /*66c0*/  ISETP.GT.AND P2, PT, R8.reuse, RZ, PT ;  /* 0x000000ff0800720c */ /* 0x040fe20003f44270 */
[----:B------:R-:W-:Y:S01]  /*66d0*/  STL [R1+0x40], R3 ;  /* 0x0000400301007387 */ /* 0x000fe20000100800 */
[C---:B------:R-:W-:Y:S01]  /*66e0*/  VIADD R231, R9.reuse, 0x18 ;  /* 0x0000001809e77836 */ /* 0x040fe20000000000 */
[----:B------:R-:W-:Y:S01]  /*66f0*/  ISETP.GT.AND P1, PT, R8, 0x8, PT ;  /* 0x000000080800780c */ /* 0x000fe20003f24270 */
[----:B------:R-:W-:Y:S01]  /*6700*/  IMAD R236, R0, 0x300, R12 ;  /* 0x0000030000ec7824 */ /* 0x000fe200078e020c */
[----:B------:R1:W-:Y:S01]  /*6710*/  STL [R1+0x3c], R2 ;  /* 0x00003c0201007387 */ /* 0x0003e20000100800 */
[----:B------:R-:W-:-:S03]  /*6720*/  VIADD R12, R9, 0x1c ;  /* 0x0000001c090c7836 */ /* 0x000fc60000000000 */
        /* <DEDUP_REMOVED lines=21> */
[----:B------:R-:W-:Y:S01]  /*6880*/  FMUL.FTZ R235, R79, UR5 ;  /* 0x000000054feb7c20 */ /* 0x000fe20008410000 */
[----:B------:R-:W-:Y:S01]  /*6890*/  UIADD3 UR6, UR6, 0x6, URZ ;  /* 0x0000000606067890 */ /* 0x000fe2000fffe03f */
[----:B-1----:R1:W-:Y:S01]  /*68a0*/  MUFU.TANH R4, R75 ;  /* 0x0000004b00047308 */ /* 0x0023e20000002400 */
[----:B------:R-:W-:Y:S01]  /*68b0*/  FMUL.FTZ R77, R77, UR5 ;  /* 0x000000054d4d7c20 */ /* 0x000fe20008410000 */
[----:B------:R-:W-:Y:S01]  /*68c0*/  FMUL.FTZ R72, R83, UR5 ;  /* 0x0000000553487c20 */ /* 0x000fe20008410000 */
[----:B------:R-:W-:Y:S01]  /*68d0*/  FMUL.FTZ R83, R94, UR5 ;  /* 0x000000055e537c20 */ /* 0x000fe20008410000 */
[----:B------:R-:W-:Y:S01]  /*68e0*/  FMUL.FTZ R73, R73, UR5 ;  /* 0x0000000549497c20 */ /* 0x000fe20008410000 */
[----:B------:R-:W-:Y:S01]  /*68f0*/  SHFL.IDX PT, R94, R198, R229, 0x1f ;  /* 0x00001fe5c65e7589 */ /* 0x000fe200000e0000 */
[----:B------:R-:W-:Y:S01]  /*6900*/  FMUL.FTZ R237, R78, UR5 ;  /* 0x000000054eed7c20 */ /* 0x000fe20008410000 */
[----:B------:R-:W-:Y:S01]  /*6910*/  FMUL.FTZ R79, R90, UR5 ;  /* 0x000000055a4f7c20 */ /* 0x000fe20008410000 */
[----:B------:R-:W2:Y:S01]  /*6920*/  MUFU.TANH R15, R15 ;  /* 0x0000000f000f7308 */ /* 0x000ea20000002400 */
[----:B-1----:R-:W-:Y:S01]  /*6930*/  FMUL.FTZ R75, R86, UR5 ;  /* 0x00000005564b7c20 */ /* 0x002fe20008410000 */
[----:B------:R-:W-:Y:S01]  /*6940*/  SHFL.IDX PT, R90, R198, R232, 0x1f ;  /* 0x00001fe8c65a7589 */ /* 0x000fe200000e0000 */
[----:B------:R-:W-:Y:S01]  /*6950*/  FMUL.FTZ R76, R76, UR5 ;  /* 0x000000054c4c7c20 */ /* 0x000fe20008410000 */
[----:B------:R-:W-:Y:S01]  /*6960*/  FMUL.FTZ R19, R80, UR5 ;  /* 0x0000000550137c20 */ /* 0x000fe20008410000 */
[----:B------:R-:W-:Y:S01]  /*6970*/  FMUL.FTZ R21, R82, UR5 ;  /* 0x0000000552157c20 */ /* 0x000fe20008410000 */
[----:B------:R-:W1:Y:S01]  /*6980*/  SHFL.IDX PT, R86, R198, R9, 0x1f ;  /* 0x00001f09c6567589 */ /* 0x000e6200000e0000 */
[----:B------:R-:W-:Y:S01]  /*6990*/  FMUL.FTZ R82, R93, UR5 ;  /* 0x000000055d527c20 */ /* 0x000fe20008410000 */
[----:B------:R-:W3:Y:S01]  /*69a0*/  MUFU.TANH R18, R18 ;  /* 0x0000001200127308 */ /* 0x000ee20000002400 */
[----:B------:R-:W-:Y:S01]  /*69b0*/  FMUL.FTZ R80, R91, UR5 ;  /* 0x000000055b507c20 */ /* 0x000fe20008410000 */
[----:B------:R-:W4:Y:S01]  /*69c0*/  SHFL.IDX PT, R93, R198, R233, 0x1f ;  /* 0x00001fe9c65d7589 */ /* 0x000f2200000e0000 */
[----:B------:R-:W-:Y:S01]  /*69d0*/  FMUL.FTZ R20, R81, UR5 ;  /* 0x0000000551147c20 */ /* 0x000fe20008410000 */
[----:B------:R-:W-:Y:S01]  /*69e0*/  FMUL.FTZ R74, R85, UR5 ;  /* 0x00000005554a7c20 */ /* 0x000fe20008410000 */
[----:B------:R-:W-:Y:S01]  /*69f0*/  FMUL.FTZ R81, R92, UR5 ;  /* 0x000000055c517c20 */ /* 0x000fe20008410000 */
[----:B------:R-:W4:Y:S01]  /*6a00*/  SHFL.IDX PT, R91, R198, R208, 0x1f ;  /* 0x00001fd0c65b7589 */ /* 0x000f2200000e0000 */
[----:B------:R-:W-:Y:S01]  /*6a10*/  FMUL.FTZ R195, R97, UR5 ;  /* 0x0000000561c37c20 */ /* 0x000fe20008410000 */
[----:B------:R3:W-:Y:S01]  /*6a20*/  MUFU.TANH R2, R77 ;  /* 0x0000004d00027308 */ /* 0x0007e20000002400 */
[----:B--2---:R-:W-:Y:S01]  /*6a30*/  FSEL R85, R15, -INF , P2 ;  /* 0xff8000000f557808 */ /* 0x004fe20001000000 */
[----:B------:R-:W2:Y:S01]  /*6a40*/  SHFL.IDX PT, R92, R198, R230, 0x1f ;  /* 0x00001fe6c65c7589 */ /* 0x000ea200000e0000 */
[----:B------:R-:W-:Y:S01]  /*6a50*/  FMUL.FTZ R78, R89, UR5 ;  /* 0x00000005594e7c20 */ /* 0x000fe20008410000 */
[----:B------:R-:W-:Y:S01]  /*6a60*/  FMUL.FTZ R196, R117, UR5 ;  /* 0x0000000575c47c20 */ /* 0x000fe20008410000 */
[----:B------:R-:W-:Y:S01]  /*6a70*/  FSEL R89, R4, -INF , P1 ;  /* 0xff80000004597808 */ /* 0x000fe20000800000 */
[----:B------:R-:W2:Y:S01]  /*6a80*/  SHFL.IDX PT, R97, R198, R209, 0x1f ;  /* 0x00001fd1c6617589 */ /* 0x000ea200000e0000 */
[----:B------:R-:W-:Y:S01]  /*6a90*/  FMUL.FTZ R197, R118, UR5 ;  /* 0x0000000576c57c20 */ /* 0x000fe20008410000 */
[----:B------:R-:W1:Y:S01]  /*6aa0*/  MUFU.TANH R235, R235 ;  /* 0x000000eb00eb7308 */ /* 0x000e620000002400 */
[----:B---3--:R-:W-:Y:S01]  /*6ab0*/  FMUL.FTZ R77, R88, UR5 ;  /* 0x00000005584d7c20 */ /* 0x008fe20008410000 */
[----:B------:R-:W-:Y:S01]  /*6ac0*/  FSEL R88, R18, -INF , P1 ;  /* 0xff80000012587808 */ /* 0x000fe20000800000 */
        /* <DEDUP_REMOVED lines=13> */
[----:B------:R2:W-:Y:S01]  /*6ba0*/  MUFU.TANH R3, R76 ;  /* 0x0000004c00037308 */ /* 0x0005e20000002400 */
[----:B---3--:R-:W-:Y:S01]  /*6bb0*/  FMUL.FTZ R73, R84, UR5 ;  /* 0x0000000554497c20 */ /* 0x008fe20008410000 */
[----:B-1----:R-:W-:Y:S01]  /*6bc0*/  FSEL R201, R235, -INF , P1 ;  /* 0xff800000ebc97808 */ /* 0x002fe20000800000 */
        /* <DEDUP_REMOVED lines=14> */
[----:B------:R-:W-:Y:S01]  /*6cb0*/  FMUL.FTZ R116, R116, UR5 ;  /* 0x0000000574747c20 */ /* 0x000fe20008410000 */
[----:B------:R-:W-:-:S06]  /*6cc0*/  FMUL.FTZ R119, R119, UR5 ;  /* 0x0000000577777c20 */ /* 0x000fcc0008410000 */
        /* <DEDUP_REMOVED lines=16> */
[--C-:B------:R-:W-:Y:S01]  /*6dd0*/  FFMA.FTZ R87, R87, UR4, -R94.reuse ;  /* 0x0000000457577c23 */ /* 0x100fe2000801085e */
[----:B------:R-:W-:Y:S01]  /*6de0*/  FFMA.FTZ R201, R201, UR4, -R94 ;  /* 0x00000004c9c97c23 */ /* 0x000fe2000801085e */
[----:B------:R-:W-:Y:S01]  /*6df0*/  FSEL R86, R3, -INF , P2 ;  /* 0xff80000003567808 */ /* 0x000fe20001000000 */
[----:B------:R-:W4:Y:S01]  /*6e00*/  SHFL.IDX PT, R94, R14, R232, 0x1f ;  /* 0x00001fe80e5e7589 */ /* 0x000f2200000e0000 */
[----:B------:R-:W-:Y:S01]  /*6e10*/  FSEL R85, R237, -INF , P1 ;  /* 0xff800000ed557808 */ /* 0x000fe20000800000 */
[----:B------:R-:W4:Y:S01]  /*6e20*/  MUFU.TANH R73, R73 ;  /* 0x0000004900497308 */ /* 0x000f220000002400 */
[--C-:B------:R-:W-:Y:S01]  /*6e30*/  FFMA.FTZ R117, R117, UR4, -R90.reuse ;  /* 0x0000000475757c23 */ /* 0x100fe2000801085a */
[----:B------:R-:W-:Y:S01]  /*6e40*/  FFMA.FTZ R89, R89, UR4, -R90 ;  /* 0x0000000459597c23 */ /* 0x000fe2000801085a */
[----:B--2---:R-:W-:Y:S01]  /*6e50*/  FSEL R90, R21, -INF , P1 ;  /* 0xff800000155a7808 */ /* 0x004fe20000800000 */
[--C-:B------:R-:W-:Y:S01]  /*6e60*/  FFMA.FTZ R86, R86, UR4, -R93.reuse ;  /* 0x0000000456567c23 */ /* 0x100fe2000801085d */
[----:B------:R-:W-:Y:S01]  /*6e70*/  FFMA.FTZ R85, R85, UR4, -R93 ;  /* 0x0000000455557c23 */ /* 0x000fe2000801085d */
[----:B---3--:R-:W-:Y:S01]  /*6e80*/  FSEL R93, R20, -INF , P2 ;  /* 0xff800000145d7808 */ /* 0x008fe20001000000 */
[--C-:B------:R-:W-:Y:S01]  /*6e90*/  FFMA.FTZ R200, R200, UR4, -R91.reuse ;  /* 0x00000004c8c87c23 */ /* 0x100fe2000801085b */
[----:B------:R-:W2:Y:S01]  /*6ea0*/  MUFU.TANH R75, R75 ;  /* 0x0000004b004b7308 */ /* 0x000ea20000002400 */
[----:B-1----:R-:W-:Y:S01]  /*6eb0*/  FSEL R95, R72, -INF , P1 ;  /* 0xff800000485f7808 */ /* 0x002fe20000800000 */
[----:B------:R-:W-:Y:S01]  /*6ec0*/  FFMA.FTZ R91, R90, UR4, -R91 ;  /* 0x000000045a5b7c23 */ /* 0x000fe2000801085b */
[----:B----4-:R-:W-:Y:S01]  /*6ed0*/  FSEL R90, R74, -INF , P2 ;  /* 0xff8000004a5a7808 */ /* 0x010fe20001000000 */
[--C-:B------:R-:W-:Y:S01]  /*6ee0*/  FFMA.FTZ R93, R93, UR4, -R92.reuse ;  /* 0x000000045d5d7c23 */ /* 0x100fe2000801085c */
[----:B------:R-:W-:Y:S01]  /*6ef0*/  FSEL R96, R76, -INF , P1 ;  /* 0xff8000004c607808 */ /* 0x000fe20000800000 */
[----:B------:R-:W-:-:S02]  /*6f00*/  FFMA.FTZ R92, R95, UR4, -R92 ;  /* 0x000000045f5c7c23 */ /* 0x000fc4000801085c */
[----:B------:R-:W1:Y:S01]  /*6f10*/  MUFU.TANH R77, R77 ;  /* 0x0000004d004d7308 */ /* 0x000e620000002400 */
[----:B------:R-:W-:Y:S01]  /*6f20*/  FSEL R95, R73, -INF , P2 ;  /* 0xff800000495f7808 */ /* 0x000fe20001000000 */
[--C-:B------:R-:W-:Y:S01]  /*6f30*/  FFMA.FTZ R90, R90, UR4, -R97.reuse ;  /* 0x000000045a5a7c23 */ /* 0x100fe20008010861 */
[----:B------:R-:W-:-:S03]  /*6f40*/  FFMA.FTZ R97, R96, UR4, -R97 ;  /* 0x0000000460617c23 */ /* 0x000fc60008010861 */
        /* <DEDUP_REMOVED lines=158> */
[----:B------:R-:W-:Y:S01]  /*7930*/  IADD3 R228, R9, 0x10, RZ ;  /* 0x0000001009e47810 */ /* 0x000fe20007ffe0ff */
[----:B------:R-:W-:Y:S01]  /*7940*/  FMUL.FTZ R28, R86, R28 ;  /* 0x0000001c561c7220 */ /* 0x000fe20000410000 */
[----:B------:R-:W-:Y:S01]  /*7950*/  FMUL.FTZ R29, R87, R29 ;  /* 0x0000001d571d7220 */ /* 0x000fe20000410000 */
[----:B--2---:R-:W-:Y:S01]  /*7960*/  FMUL.FTZ R38, R24, R38 ;  /* 0x0000002618267220 */ /* 0x004fe20000410000 */
[C---:B------:R-:W-:Y:S02]  /*7970*/  VIADD R231, R9.reuse, 0xc ;  /* 0x0000000c09e77836 */ /* 0x040fe40000000000 */
[----:B------:R-:W-:Y:S01]  /*7980*/  FMUL.FTZ R36, R26, R36 ;  /* 0x000000241a247220 */ /* 0x000fe20000410000 */
[----:B------:R-:W2:Y:S01]  /*7990*/  SHFL.IDX PT, R228, R227, R228, 0x1f ;  /* 0x00001fe4e3e47589 */ /* 0x000ea200000e0000 */
[C---:B------:R-:W-:Y:S01]  /*79a0*/  IADD3 R229, R9.reuse, 0x14, RZ ;  /* 0x0000001409e57810 */ /* 0x040fe20007ffe0ff */
[----:B------:R-:W-:-:S02]  /*79b0*/  VIADD R233, R9, 0x18 ;  /* 0x0000001809e97836 */ /* 0x000fc40000000000 */
[----:B------:R-:W-:Y:S01]  /*79c0*/  FFMA.FTZ R77, -R77, R77, 1 ;  /* 0x3f8000004d4d7423 */ /* 0x000fe2000001014d */
[----:B------:R-:W4:Y:S01]  /*79d0*/  SHFL.IDX PT, R227, R227, R12, 0x1f ;  /* 0x00001f0ce3e37589 */ /* 0x000f2200000e0000 */
[----:B------:R-:W-:Y:S01]  /*79e0*/  FFMA.FTZ R80, -R80, R80, 1 ;  /* 0x3f80000050507423 */ /* 0x000fe20000010150 */
[----:B------:R-:W-:Y:S01]  /*79f0*/  FFMA.FTZ R99, -R99, R99, 1 ;  /* 0x3f80000063637423 */ /* 0x000fe20000010163 */
[----:B------:R-:W-:Y:S01]  /*7a00*/  FFMA.FTZ R76, -R76, R76, 1 ;  /* 0x3f8000004c4c7423 */ /* 0x000fe2000001014c */
[----:B-1----:R-:W-:Y:S01]  /*7a10*/  FMUL.FTZ R35, R92, R35 ;  /* 0x000000235c237220 */ /* 0x002fe20000410000 */
        /* <DEDUP_REMOVED lines=30> */
[----:B------:R-:W-:Y:S01]  /*7c00*/  FFMA.FTZ R119, -R119, R119, 1 ;  /* 0x3f80000077777423 */ /* 0x000fe20000010177 */
[----:B------:R-:W-:Y:S01]  /*7c10*/  R2UR UR4, R236 ;  /* 0x00000000ec0472ca */ /* 0x000fe200000e0000 */
[----:B-1----:R-:W-:-:S05]  /*7c20*/  FFMA.FTZ R226, -R18, R18, 1 ;  /* 0x3f80000012e27423 */ /* 0x002fca0000010112 */
        /* <DEDUP_REMOVED lines=63> */
[----:B------:R4:W-:Y:S01]  /*8020*/  LDS R74, [R11+0x380] ;  /* 0x000380000b4a7984 */ /* 0x0009e20000000800 */
[----:B------:R-:W-:Y:S01]  /*8030*/  IADD3 R232, R9, 0x8, RZ ;  /* 0x0000000809e87810 */ /* 0x000fe20007ffe0ff */
[----:B-1----:R-:W-:-:S02]  /*8040*/  FMUL.FTZ R221, R93, R228 ;  /* 0x000000e45ddd7220 */ /* 0x002fc40000410000 */
[----:B------:R-:W1:Y:S02]  /*8050*/  SHFL.IDX PT, R227, R226, R229, 0x1f ;  /* 0x00001fe5e2e37589 */ /* 0x000e6400000e0000 */
[----:B------:R-:W-:Y:S02]  /*8060*/  FMUL.FTZ R221, R21, R221 ;  /* 0x000000dd15dd7220 */ /* 0x000fe40000410000 */
[----:B------:R4:W3:Y:S02]  /*8070*/  MUFU.EX2 R21, R218 ;  /* 0x000000da00157308 */ /* 0x0008e40000000800 */
[----:B----4-:R-:W4:Y:S01]  /*8080*/  SHFL.IDX PT, R218, R226, R232, 0x1f ;  /* 0x00001fe8e2da7589 */ /* 0x010f2200000e0000 */
[----:B------:R-:W-:Y:S01]  /*8090*/  FMUL.FTZ R40, R95, R40 ;  /* 0x000000285f287220 */ /* 0x000fe20000410000 */
[----:B------:R-:W-:Y:S01]  /*80a0*/  FADD.FTZ R50, R50, -R225 ;  /* 0x800000e132327221 */ /* 0x000fe20000010000 */
[----:B------:R-:W-:Y:S01]  /*80b0*/  FFMA.FTZ R11, -R79, R79, 1 ;  /* 0x3f8000004f0b7423 */ /* 0x000fe2000001014f */
[----:B------:R-:W-:Y:S01]  /*80c0*/  FMUL.FTZ R28, R13, R28 ;  /* 0x0000001c0d1c7220 */ /* 0x000fe20000410000 */
[----:B------:R-:W-:Y:S01]  /*80d0*/  FMUL.FTZ R43, R94, R43 ;  /* 0x0000002b5e2b7220 */ /* 0x000fe20000410000 */
[----:B------:R-:W3:Y:S01]  /*80e0*/  SHFL.IDX PT, R228, R226, R233, 0x1f ;  /* 0x00001fe9e2e47589 */ /* 0x000ee200000e0000 */
[----:B------:R-:W-:-:S02]  /*80f0*/  VIADD R234, R9, 0x1c ;  /* 0x0000001c09ea7836 */ /* 0x000fc40000000000 */
[----:B------:R-:W-:Y:S01]  /*8100*/  FMUL.FTZ R41, R77, R40 ;  /* 0x000000284d297220 */ /* 0x000fe20000410000 */
[--C-:B-1----:R-:W-:Y:S01]  /*8110*/  FADD.FTZ R49, R49, -R227.reuse ;  /* 0x800000e331317221 */ /* 0x102fe20000010000 */
[----:B------:R-:W-:Y:S01]  /*8120*/  FADD.FTZ R51, R51, -R227 ;  /* 0x800000e333337221 */ /* 0x000fe20000010000 */
[----:B------:R-:W-:Y:S01]  /*8130*/  FMUL.FTZ R11, R11, R28 ;  /* 0x0000001c0b0b7220 */ /* 0x000fe20000410000 */
[----:B------:R-:W-:Y:S01]  /*8140*/  FMUL.FTZ R40, R80, R43 ;  /* 0x0000002b50287220 */ /* 0x000fe20000410000 */
[----:B------:R-:W-:Y:S01]  /*8150*/  FMUL.FTZ R77, R10, R50 ;  /* 0x000000320a4d7220 */ /* 0x000fe20000410000 */
[----:B------:R-:W-:Y:S01]  /*8160*/  FFMA.FTZ R43, -R83, R83, 1 ;  /* 0x3f800000532b7423 */ /* 0x000fe20000010153 */
[----:B------:R-:W-:Y:S01]  /*8170*/  FFMA.FTZ R50, -R195, R195, 1 ;  /* 0x3f800000c3327423 */ /* 0x000fe200000101c3 */
[----:B------:R-:W-:Y:S01]  /*8180*/  FMUL.FTZ R49, R33, R49 ;  /* 0x0000003121317220 */ /* 0x000fe20000410000 */
[----:B------:R-:W-:Y:S01]  /*8190*/  FMUL.FTZ R28, R19, R51 ;  /* 0x00000033131c7220 */ /* 0x000fe20000410000 */
[----:B----4-:R-:W-:Y:S01]  /*81a0*/  FADD.FTZ R46, R46, -R218 ;  /* 0x800000da2e2e7221 */ /* 0x010fe20000010000 */
[----:B------:R-:W1:Y:S03]  /*81b0*/  SHFL.IDX PT, R226, R226, R234, 0x1f ;  /* 0x00001feae2e27589 */ /* 0x000e6600000e0000 */
[----:B------:R-:W-:Y:S01]  /*81c0*/  FMUL.FTZ R46, R18, R46 ;  /* 0x0000002e122e7220 */ /* 0x000fe20000410000 */
[----:B------:R-:W-:Y:S01]  /*81d0*/  FMUL.FTZ R50, R50, R49 ;  /* 0x0000003132327220 */ /* 0x000fe20000410000 */
[----:B------:R-:W-:Y:S01]  /*81e0*/  FMUL.FTZ R49, R99, R28 ;  /* 0x0000001c63317220 */ /* 0x000fe20000410000 */
[----:B------:R-:W4:Y:S01]  /*81f0*/  SHFL.IDX PT, R75, R74, R235, 0x1f ;  /* 0x00001feb4a4b7589 */ /* 0x000f2200000e0000 */
[----:B------:R-:W-:Y:S01]  /*8200*/  FMUL.FTZ R43, R43, R46 ;  /* 0x0000002e2b2b7220 */ /* 0x000fe20000410000 */
[----:B------:R-:W-:Y:S01]  /*8210*/  FFMA.FTZ R46, -R98, R98, 1 ;  /* 0x3f800000622e7423 */ /* 0x000fe20000010162 */
[----:B------:R-:W-:Y:S01]  /*8220*/  FMUL.FTZ R37, R76, R36 ;  /* 0x000000244c257220 */ /* 0x000fe20000410000 */
[----:B------:R-:W4:Y:S02]  /*8230*/  SHFL.IDX PT, R28, R74, R232, 0x1f ;  /* 0x00001fe84a1c7589 */ /* 0x000f2400000e0000 */
[----:B------:R-:W-:-:S02]  /*8240*/  FMUL.FTZ R46, R46, R77 ;  /* 0x0000004d2e2e7220 */ /* 0x000fc40000410000 */
[----:B------:R-:W4:Y:S04]  /*8250*/  SHFL.IDX PT, R80, R74, R9, 0x1f ;  /* 0x00001f094a507589 */ /* 0x000f2800000e0000 */
[----:B------:R-:W4:Y:S01]  /*8260*/  SHFL.IDX PT, R76, R74, R229, 0x1f ;  /* 0x00001fe54a4c7589 */ /* 0x000f2200000e0000 */
[----:B------:R-:W-:-:S03]  /*8270*/  FMUL.FTZ R72, R72, R35 ;  /* 0x0000002348487220 */ /* 0x000fc60000410000 */
[----:B------:R-:W4:Y:S01]  /*8280*/  SHFL.IDX PT, R77, R74, R231, 0x1f ;  /* 0x00001fe74a4d7589 */ /* 0x000f2200000e0000 */
[----:B------:R-:W4:Y:S01]  /*8290*/  MUFU.EX2 R35, R216 ;  /* 0x000000d800237308 */ /* 0x000f220000000800 */
[----:B------:R-:W-:Y:S02]  /*82a0*/  FADD.FTZ R44, R44, -R218 ;  /* 0x800000da2c2c7221 */ /* 0x000fe40000010000 */
[----:B------:R-:W4:Y:S04]  /*82b0*/  SHFL.IDX PT, R79, R74, R230, 0x1f ;  /* 0x00001fe64a4f7589 */ /* 0x000f2800000e0000 */
[----:B------:R-:W4:Y:S04]  /*82c0*/  SHFL.IDX PT, R78, R74, R233, 0x1f ;  /* 0x00001fe94a4e7589 */ /* 0x000f2800000e0000 */
[----:B------:R-:W4:Y:S01]  /*82d0*/  SHFL.IDX PT, R74, R74, R234, 0x1f ;  /* 0x00001fea4a4a7589 */ /* 0x000f2200000e0000 */
[----:B------:R-:W-:Y:S01]  /*82e0*/  FMUL.FTZ R44, R12, R44 ;  /* 0x0000002c0c2c7220 */ /* 0x000fe20000410000 */
[--C-:B---3--:R-:W-:Y:S01]  /*82f0*/  FADD.FTZ R52, R52, -R228.reuse ;  /* 0x800000e434347221 */ /* 0x108fe20000010000 */
[----:B------:R-:W-:-:S02]  /*8300*/  FADD.FTZ R54, R54, -R228 ;  /* 0x800000e436367221 */ /* 0x000fc40000010000 */
[----:B------:R-:W-:Y:S01]  /*8310*/  FMUL.FTZ R44, R81, R44 ;  /* 0x0000002c512c7220 */ /* 0x000fe20000410000 */
[----:B------:R-:W-:Y:S01]  /*8320*/  FMUL.FTZ R81, R20, R52 ;  /* 0x0000003414517220 */ /* 0x000fe20000410000 */
[----:B------:R-:W3:Y:S01]  /*8330*/  MUFU.EX2 R214, R214 ;  /* 0x000000d600d67308 */ /* 0x000ee20000000800 */
[----:B-1----:R-:W-:Y:S01]  /*8340*/  FADD.FTZ R55, R55, -R226 ;  /* 0x800000e237377221 */ /* 0x002fe20000010000 */
[----:B------:R-:W-:Y:S01]  /*8350*/  FMUL.FTZ R52, R21, R54 ;  /* 0x0000003615347220 */ /* 0x000fe20000410000 */
[----:B------:R-:W-:Y:S01]  /*8360*/  FMUL.FTZ R54, R100, R81 ;  /* 0x0000005164367220 */ /* 0x000fe20000410000 */
[----:B----4-:R-:W-:Y:S01]  /*8370*/  FADD.FTZ R81, R57, -R75 ;  /* 0x8000004b39517221 */ /* 0x010fe20000010000 */
[----:B------:R-:W-:-:S03]  /*8380*/  FADD.FTZ R45, R45, -R219 ;  /* 0x800000db2d2d7221 */ /* 0x000fc60000010000 */
[----:B------:R-:W1:Y:S01]  /*8390*/  MUFU.EX2 R36, R206 ;  /* 0x000000ce00247308 */ /* 0x000e620000000800 */
[--C-:B------:R-:W-:Y:S01]  /*83a0*/  FADD.FTZ R57, R60, -R28.reuse ;  /* 0x8000001c3c397221 */ /* 0x100fe20000010000 */
[----:B------:R-:W-:Y:S01]  /*83b0*/  FMUL.FTZ R84, R35, R55 ;  /* 0x0000003723547220 */ /* 0x000fe20000410000 */
[----:B------:R-:W-:Y:S01]  /*83c0*/  FADD.FTZ R28, R62, -R28 ;  /* 0x8000001c3e1c7221 */ /* 0x000fe20000010000 */
[----:B------:R-:W-:Y:S01]  /*83d0*/  FADD.FTZ R55, R56, -R80 ;  /* 0x8000005038377221 */ /* 0x000fe20000010000 */
[----:B------:R-:W-:-:S03]  /*83e0*/  FADD.FTZ R62, R65, -R76 ;  /* 0x8000004c413e7221 */ /* 0x000fc60000010000 */
[----:B------:R-:W4:Y:S01]  /*83f0*/  MUFU.EX2 R213, R213 ;  /* 0x000000d500d57308 */ /* 0x000f220000000800 */
[----:B------:R-:W-:Y:S01]  /*8400*/  FADD.FTZ R67, R67, -R76 ;  /* 0x8000004c43437221 */ /* 0x000fe20000010000 */
[----:B------:R-:W-:Y:S01]  /*8410*/  FADD.FTZ R56, R59, -R75 ;  /* 0x8000004b3b387221 */ /* 0x000fe20000010000 */
[----:B------:R-:W-:Y:S01]  /*8420*/  FFMA.FTZ R76, -R105, R105, 1 ;  /* 0x3f800000694c7423 */ /* 0x000fe20000010169 */
[----:B------:R-:W-:Y:S01]  /*8430*/  FMUL.FTZ R81, R200, R81 ;  /* 0x00000051c8517220 */ /* 0x000fe20000410000 */
[----:B------:R-:W-:Y:S01]  /*8440*/  FMUL.FTZ R45, R25, R45 ;  /* 0x0000002d192d7220 */ /* 0x000fe20000410000 */
[--C-:B------:R-:W-:Y:S01]  /*8450*/  FADD.FTZ R61, R61, -R77.reuse ;  /* 0x8000004d3d3d7221 */ /* 0x100fe20000010000 */
[----:B------:R-:W-:Y:S01]  /*8460*/  FADD.FTZ R60, R63, -R77 ;  /* 0x8000004d3f3c7221 */ /* 0x000fe20000010000 */
[----:B------:R-:W-:Y:S01]  /*8470*/  FADD.FTZ R53, R53, -R226 ;  /* 0x800000e235357221 */ /* 0x000fe20000010000 */
[----:B------:R-:W-:Y:S01]  /*8480*/  FADD.FTZ R58, R58, -R80 ;  /* 0x800000503a3a7221 */ /* 0x000fe20000010000 */
[----:B------:R-:W-:Y:S01]  /*8490*/  FFMA.FTZ R77, -R110, R110, 1 ;  /* 0x3f8000006e4d7423 */ /* 0x000fe2000001016e */
[----:B------:R-:W-:Y:S01]  /*84a0*/  FMUL.FTZ R28, R203, R28 ;  /* 0x0000001ccb1c7220 */ /* 0x000fe20000410000 */
[----:B------:R-:W-:Y:S01]  /*84b0*/  FFMA.FTZ R80, -R108, R108, 1 ;  /* 0x3f8000006c507423 */ /* 0x000fe2000001016c */
[----:B------:R-:W-:Y:S01]  /*84c0*/  FMUL.FTZ R57, R202, R57 ;  /* 0x00000039ca397220 */ /* 0x000fe20000410000 */
[--C-:B------:R-:W-:Y:S01]  /*84d0*/  FADD.FTZ R64, R64, -R79.reuse ;  /* 0x8000004f40407221 */ /* 0x100fe20000010000 */
[----:B------:R-:W-:Y:S01]  /*84e0*/  FMUL.FTZ R63, R201, R56 ;  /* 0x00000038c93f7220 */ /* 0x000fe20000410000 */
[----:B------:R-:W-:Y:S01]  /*84f0*/  FMUL.FTZ R76, R76, R81 ;  /* 0x000000514c4c7220 */ /* 0x000fe20000410000 */
[----:B------:R-:W-:Y:S01]  /*8500*/  FMUL.FTZ R45, R82, R45 ;  /* 0x0000002d522d7220 */ /* 0x000fe20000410000 */
[--C-:B------:R-:W-:Y:S01]  /*8510*/  FADD.FTZ R68, R68, -R78.reuse ;  /* 0x8000004e44447221 */ /* 0x100fe20000010000 */
[----:B------:R-:W-:Y:S01]  /*8520*/  FADD.FTZ R59, R70, -R78 ;  /* 0x8000004e463b7221 */ /* 0x000fe20000010000 */
[----:B------:R-:W-:Y:S01]  /*8530*/  FFMA.FTZ R81, -R109, R109, 1 ;  /* 0x3f8000006d517423 */ /* 0x000fe2000001016d */
[----:B------:R-:W-:Y:S01]  /*8540*/  FMUL.FTZ R56, R204, R61 ;  /* 0x0000003dcc387220 */ /* 0x000fe20000410000 */
[----:B------:R-:W-:Y:S01]  /*8550*/  FMUL.FTZ R30, R237, R30 ;  /* 0x0000001eed1e7220 */ /* 0x000fe20000410000 */
[----:B------:R-:W-:Y:S01]  /*8560*/  FMUL.FTZ R82, R34, R53 ;  /* 0x0000003522527220 */ /* 0x000fe20000410000 */
[----:B------:R-:W-:Y:S01]  /*8570*/  FADD.FTZ R79, R66, -R79 ;  /* 0x8000004f424f7221 */ /* 0x000fe20000010000 */
[--C-:B------:R-:W-:Y:S01]  /*8580*/  FADD.FTZ R71, R71, -R74.reuse ;  /* 0x8000004a47477221 */ /* 0x100fe20000010000 */
[----:B------:R-:W-:Y:S01]  /*8590*/  FFMA.FTZ R78, -R111, R111, 1 ;  /* 0x3f8000006f4e7423 */ /* 0x000fe2000001016f */
[----:B------:R-:W-:Y:S01]  /*85a0*/  FMUL.FTZ R61, R205, R60 ;  /* 0x0000003ccd3d7220 */ /* 0x000fe20000410000 */
[----:B------:R-:W-:Y:S01]  /*85b0*/  FMUL.FTZ R77, R77, R28 ;  /* 0x0000001c4d4d7220 */ /* 0x000fe20000410000 */
[----:B------:R-:W-:Y:S01]  /*85c0*/  FFMA.FTZ R51, -R102, R102, 1 ;  /* 0x3f80000066337423 */ /* 0x000fe20000010166 */
[----:B------:R-:W-:Y:S01]  /*85d0*/  FADD.FTZ R66, R69, -R74 ;  /* 0x8000004a45427221 */ /* 0x000fe20000010000 */
        /* <DEDUP_REMOVED lines=8> */
[----:B---3--:R-:W-:Y:S01]  /*8660*/  FMUL.FTZ R56, R214, R71 ;  /* 0x00000047d6387220 */ /* 0x008fe20000410000 */
[----:B------:R-:W-:Y:S01]  /*8670*/  FMUL.FTZ R51, R51, R52 ;  /* 0x0000003433337220 */ /* 0x000fe20000410000 */
[----:B-1----:R-:W-:Y:S01]  /*8680*/  FMUL.FTZ R55, R36, R55 ;  /* 0x0000003724377220 */ /* 0x002fe20000410000 */
[----:B------:R-:W-:Y:S01]  /*8690*/  FFMA.FTZ R82, -R114, R114, 1 ;  /* 0x3f80000072527423 */ /* 0x000fe20000010172 */
[----:B------:R-:W-:Y:S01]  /*86a0*/  FMUL.FTZ R61, R208, R79 ;  /* 0x0000004fd03d7220 */ /* 0x000fe20000410000 */
[----:B------:R-:W-:Y:S01]  /*86b0*/  FMUL.FTZ R83, R83, R28 ;  /* 0x0000001c53537220 */ /* 0x000fe20000410000 */
[----:B------:R-:W-:Y:S01]  /*86c0*/  F2FP.BF16.F32.PACK_AB R71, R29, R30 ;  /* 0x0000001e1d47723e */ /* 0x000fe200000010ff */
[----:B------:R-:W-:Y:S01]  /*86d0*/  FMUL.FTZ R52, R103, R84 ;  /* 0x0000005467347220 */ /* 0x000fe20000410000 */
[----:B------:R-:W-:Y:S01]  /*86e0*/  FFMA.FTZ R75, -R106, R106, 1 ;  /* 0x3f8000006a4b7423 */ /* 0x000fe2000001016a */
[----:B------:R-:W-:Y:S01]  /*86f0*/  FMUL.FTZ R58, R199, R58 ;  /* 0x0000003ac73a7220 */ /* 0x000fe20000410000 */
[----:B------:R-:W-:Y:S01]  /*8700*/  FMUL.FTZ R74, R74, R63 ;  /* 0x0000003f4a4a7220 */ /* 0x000fe20000410000 */
[----:B------:R-:W-:Y:S01]  /*8710*/  FMUL.FTZ R79, R112, R57 ;  /* 0x00000039704f7220 */ /* 0x000fe20000410000 */
[----:B------:R-:W-:Y:S01]  /*8720*/  FMUL.FTZ R28, R212, R59 ;  /* 0x0000003bd41c7220 */ /* 0x000fe20000410000 */
[----:B------:R-:W-:Y:S01]  /*8730*/  FFMA.FTZ R84, -R113, R113, 1 ;  /* 0x3f80000071547423 */ /* 0x000fe20000010171 */
[----:B------:R-:W-:Y:S01]  /*8740*/  FMUL.FTZ R63, R209, R62 ;  /* 0x0000003ed13f7220 */ /* 0x000fe20000410000 */
[----:B------:R-:W-:Y:S01]  /*8750*/  FMUL.FTZ R57, R211, R68 ;  /* 0x00000044d3397220 */ /* 0x000fe20000410000 */
[----:B----4-:R-:W-:Y:S01]  /*8760*/  FMUL.FTZ R59, R213, R66 ;  /* 0x00000042d53b7220 */ /* 0x010fe20000410000 */
        /* <DEDUP_REMOVED lines=37> */
[----:B--2---:R-:W-:-:S05]  /*89c0*/  IMAD R30, R0, 0x3000, R194 ;  /* 0x00003000001e7824 */ /* 0x004fca00078e02c2 */
[----:B------:R-:W-:Y:S02]  /*89d0*/  LEA R11, R30, R17, 0x1 ;  /* 0x000000111e0b7211 */ /* 0x000fe400078e08ff */
[----:B------:R-:W-:-:S03]  /*89e0*/  F2FP.BF16.F32.PACK_AB R30, R87, R86 ;  /* 0x00000056571e723e */ /* 0x000fc600000010ff */
        /* <DEDUP_REMOVED lines=219> */
.L_x_2740:
        /* <DEDUP_REMOVED lines=58> */
.L_x_2741:
[----:B--2---:R-:W2:Y:S01]  /*9b40*/  LDL R5, [R1+0x2c] ;  /* 0x00002c0001057983 */ /* 0x004ea20000100800 */
[----:B------:R-:W-:Y:S01]  /*9b50*/  IADD3 R16, R16, 0x1, RZ ;  /* 0x0000000110107810 */ /* 0x000fe20007ffe0ff */
[----:B------:R-:W-:Y:S02]  /*9b60*/  VIADD R0, R0, 0x1 ;  /* 0x0000000100007836 */ /* 0x000fe40000000000 */
[----:B------:R-:W-:-:S03]  /*9b70*/  VIADD R6, R6, 0x26820 ;  /* 0x0002682006067836 */ /* 0x000fc60000000000 */
[C---:B------:R-:W-:Y:S02]  /*9b80*/  ISETP.NE.AND P0, PT, R0.reuse, 0x2, PT ;  /* 0x000000020000780c */ /* 0x040fe40003f05270 */
[----:B------:R-:W-:Y:S02]  /*9b90*/  PRMT R6, RZ, 0x654, R6 ;  /* 0x00000654ff067816 */ /* 0x000fe40000000006 */
[----:B------:R-:W-:Y:S02]  /*9ba0*/  SEL R0, R0, RZ, P0 ;  /* 0x000000ff00007207 */ /* 0x000fe40000000000 */
[----:B------:R1:W-:Y:S01]  /*9bb0*/  SYNCS.ARRIVE.TRANS64.RED.A1T0 RZ, [R6+URZ], RZ ;  /* 0x000000ff06ff79a7 */ /* 0x0003e2000810043f */
[----:B--2---:R-:W-:Y:S02]  /*9bc0*/  ISETP.GE.AND P1, PT, R16, R5, PT ;  /* 0x000000051000720c */ /* 0x004fe40003f26270 */
[----:B------:R-:W-:-:S04]  /*9bd0*/  SEL R5, RZ, 0x1, P0 ;  /* 0x00000001ff057807 */ /* 0x000fc80000000000 */
[----:B------:R-:W-:-:S07]  /*9be0*/  LOP3.LUT R4, R4, R5, RZ, 0x3c, !PT ;  /* 0x0000000504047212 */ /* 0x000fce00078e3cff */
[----:B-1----:R-:W-:Y:S05]  /*9bf0*/  @!P1 BRA `(.L_x_2742) ;  /* 0xffffffc400309947 */ /* 0x002fea000383ffff */
.L_x_2731:
        /* <DEDUP_REMOVED lines=34> */
.L_x_2711:
[----:B------:R-:W-:Y:S05]  /*9e20*/  @P0 BRA `(.L_x_2710) ;  /* 0x0000003400500947 */ /* 0x000fea0003800000 */
[----:B------:R-:W2:Y:S01]  /*9e30*/  LDL.LU R6, [R1+0x30] ;  /* 0x0000300001067983 */ /* 0x000ea20000300800 */
[----:B------:R-:W1:Y:S01]  /*9e40*/  LDC R0, c[0x0][0x850] ;  /* 0x00021400ff007b82 */ /* 0x000e620000000800 */
[----:B------:R-:W3:Y:S01]  /*9e50*/  S2R R12, SR_TID.X ;  /* 0x00000000000c7919 */ /* 0x000ee20000002100 */
[----:B------:R-:W4:Y:S01]  /*9e60*/  S2R R5, SR_CgaCtaId ;  /* 0x0000000000057919 */ /* 0x000f220000008800 */
[----:B------:R-:W-:Y:S01]  /*9e70*/  MOV R4, 0x400 ;  /* 0x0000040000047802 */ /* 0x000fe20000000f00 */
[----:B------:R-:W-:Y:S01]  /*9e80*/  ULDC.64 UR4, c[0x0][0x818] ;  /* 0x0002060000047ab9 */ /* 0x000fe20000000a00 */
[----:B------:R-:W-:Y:S01]  /*9e90*/  ULDC.64 UR6, c[0x0][0x840] ;  /* 0x0002100000067ab9 */ /* 0x000fe20000000a00 */
[----:B------:R-:W5:Y:S04]  /*9ea0*/  LDL.LU R11, [R1+0x38] ;  /* 0x00003800010b7983 */ /* 0x000f680000300800 */
[----:B------:R-:W5:Y:S01]  /*9eb0*/  LDL.LU R10, [R1+0x34] ;  /* 0x00003400010a7983 */ /* 0x000f620000300800 */
[----:B-1----:R-:W-:Y:S01]  /*9ec0*/  ISETP.NE.AND P0, PT, R0, 0x1, PT ;  /* 0x000000010000780c */ /* 0x002fe20003f05270 */
[----:B---3--:R-:W-:-:S12]  /*9ed0*/  VIADD R13, R12, 0xffffff80 ;  /* 0xffffff800c0d7836 */ /* 0x008fd80000000000 */
[----:B------:R-:W5:Y:S01]  /*9ee0*/  @P0 LDC R0, c[0x0][0x854] ;  /* 0x00021500ff000b82 */ /* 0x000f620000000800 */
[----:B----4-:R-:W-:Y:S02]  /*9ef0*/  LEA R15, R5, R4, 0x18 ;  /* 0x00000004050f7211 */ /* 0x010fe400078ec0ff */
[----:B------:R-:W-:-:S05]  /*9f00*/  SHF.R.S32.HI R2, RZ, 0x1f, R13 ;  /* 0x0000001fff027819 */ /* 0x000fca000001140d */
[----:B------:R-:W1:Y:S01]  /*9f10*/  @P0 LDC R3, c[0x0][0x858] ;  /* 0x00021600ff030b82 */ /* 0x000e620000000800 */
[----:B------:R-:W-:Y:S01]  /*9f20*/  LEA.HI R2, R2, R13, RZ, 0x7 ;  /* 0x0000000d02027211 */ /* 0x000fe200078f38ff */
[----:B--2---:R-:W-:-:S05]  /*9f30*/  IMAD.SHL.U32 R4, R6, 0x2000, RZ ;  /* 0x0000200006047824 */ /* 0x004fca00078e00ff */
[----:B------:R-:W-:Y:S01]  /*9f40*/  SHF.R.S32.HI R5, RZ, 0x1f, R4 ;  /* 0x0000001fff057819 */ /* 0x000fe20000011404 */
[----:B-----5:R-:W-:-:S05]  /*9f50*/  @P0 IMAD.HI.U32 R0, R11, R0, RZ ;  /* 0x000000000b000227 */ /* 0x020fca00078e00ff */
[----:B-1----:R-:W-:Y:S02]  /*9f60*/  @P0 SHF.R.U32.HI R11, RZ, R3, R0 ;  /* 0x00000003ff0b0219 */ /* 0x002fe40000011600 */
[C---:B------:R-:W-:Y:S02]  /*9f70*/  LOP3.LUT R0, R2.reuse, 0xfffff80, RZ, 0xc0, !PT ;  /* 0x0fffff8002007812 */ /* 0x040fe400078ec0ff */
[----:B------:R-:W-:Y:S01]  /*9f80*/  SHF.R.S32.HI R3, RZ, 0x1f, R11 ;  /* 0x0000001fff037819 */ /* 0x000fe2000001140b */
[----:B------:R1:W-:Y:S01]  /*9f90*/  @P0 STL [R1+0x38], R11 ;  /* 0x0000380b01000387 */ /* 0x0003e20000100800 */
[----:B------:R-:W-:Y:S01]  /*9fa0*/  SHF.L.U32 R2, R2, 0x5, RZ ;  /* 0x0000000502027819 */ /* 0x000fe200000006ff */
[----:B------:R-:W-:Y:S02]  /*9fb0*/  IMAD.IADD R0, R13, 0x1, -R0 ;  /* 0x000000010d007824 */ /* 0x000fe400078e0a00 */
[C---:B------:R-:W-:Y:S01]  /*9fc0*/  IMAD R6, R3.reuse, UR4, RZ ;  /* 0x0000000403067c24 */ /* 0x040fe2000f8e02ff */
[----:B------:R-:W-:Y:S01]  /*9fd0*/  LOP3.LUT R7, R2, 0x3ffff000, RZ, 0xc0, !PT ;  /* 0x3ffff00002077812 */ /* 0x000fe200078ec0ff */
[----:B------:R-:W-:-:S02]  /*9fe0*/  IMAD R8, R3, UR6, RZ ;  /* 0x0000000603087c24 */ /* 0x000fc4000f8e02ff */
[----:B------:R-:W-:-:S04]  /*9ff0*/  IMAD.WIDE.U32 R2, R11, UR4, R4 ;  /* 0x000000040b027c25 */ /* 0x000fc8000f8e0004 */
[C---:B------:R-:W-:Y:S01]  /*a000*/  IMAD R9, R11.reuse, UR5, R6 ;  /* 0x000000050b097c24 */ /* 0x040fe2000f8e0206 */
[----:B------:R-:W-:Y:S01]  /*a010*/  SHF.R.S32.HI R6, RZ, 0x1f, R10 ;  /* 0x0000001fff067819 */ /* 0x000fe2000001140a */
[----:B------:R-:W-:Y:S01]  /*a020*/  IMAD.WIDE.U32 R4, R11, UR6, R4 ;  /* 0x000000060b047c25 */ /* 0x000fe2000f8e0004 */
[----:B------:R-:W-:Y:S02]  /*a030*/  ULDC.64 UR4, c[0x0][0x820] ;  /* 0x0002080000047ab9 */ /* 0x000fe40000000a00 */
[----:B------:R-:W-:Y:S01]  /*a040*/  IADD3 R3, R3, R9, RZ ;  /* 0x0000000903037210 */ /* 0x000fe20007ffe0ff */
[----:B-1----:R-:W-:Y:S01]  /*a050*/  IMAD R11, R11, UR7, R8 ;  /* 0x000000070b0b7c24 */ /* 0x002fe2000f8e0208 */
[----:B------:R-:W-:Y:S01]  /*a060*/  ULDC.64 UR6, c[0x0][0x848] ;  /* 0x0002120000067ab9 */ /* 0x000fe20000000a00 */
[----:B------:R-:W-:Y:S02]  /*a070*/  IMAD R0, R0, 0x4, R7 ;  /* 0x0000000400007824 */ /* 0x000fe400078e0207 */
[----:B------:R-:W-:-:S02]  /*a080*/  IMAD R7, R6, UR4, RZ ;  /* 0x0000000406077c24 */ /* 0x000fc4000f8e02ff */
[----:B------:R-:W-:Y:S02]  /*a090*/  IMAD.IADD R5, R5, 0x1, R11 ;  /* 0x0000000105057824 */ /* 0x000fe400078e020b */
[----:B------:R-:W-:Y:S02]  /*a0a0*/  IMAD R6, R6, UR6, RZ ;  /* 0x0000000606067c24 */ /* 0x000fe4000f8e02ff */
[C---:B------:R-:W-:Y:S02]  /*a0b0*/  IMAD R7, R10.reuse, UR5, R7 ;  /* 0x000000050a077c24 */ /* 0x040fe4000f8e0207 */
[----:B------:R-:W-:-:S04]  /*a0c0*/  IMAD.WIDE.U32 R2, R10, UR4, R2 ;  /* 0x000000040a027c25 */ /* 0x000fc8000f8e0002 */
[C---:B------:R-:W-:Y:S01]  /*a0d0*/  IMAD R9, R10.reuse, UR7, R6 ;  /* 0x000000070a097c24 */ /* 0x040fe2000f8e0206 */
[----:B------:R-:W-:Y:S01]  /*a0e0*/  IADD3 R7, R3, R7, RZ ;  /* 0x0000000703077210 */ /* 0x000fe20007ffe0ff */
[----:B------:R-:W-:Y:S01]  /*a0f0*/  IMAD.WIDE.U32 R4, R10, UR6, R4 ;  /* 0x000000060a047c25 */ /* 0x000fe2000f8e0004 */
[----:B------:R-:W-:Y:S05]  /*a100*/  WARPSYNC.ALL ;  /* 0x0000000000007948 */ /* 0x000fea0003800000 */
[----:B------:R-:W-:Y:S02]  /*a110*/  IMAD R0, R0, 0x4, R15 ;  /* 0x0000000400007824 */ /* 0x000fe400078e020f */
        /* <DEDUP_REMOVED lines=33> */
.L_x_2745:
[----:B------:R-:W-:Y:S01]  /*a330*/  @P0 ELECT P1, URZ, PT ;  /* 0x00000000003f082f */ /* 0x000fe20003820000 */
[----:B------:R1:W-:-:S12]  /*a340*/  UBLKRED.G.S.ADD.F32.RN [UR4], [UR6], UR7, desc[UR8] ;  /* 0x00000804060073bb */ /* 0x0003d800080a1407 */
[----:B------:R-:W-:Y:S02]  /*a350*/  @P1 PLOP3.LUT P0, PT, P1, PT, PT, 0x8, 0x0 ;  /* 0x000000000000181c */ /* 0x000fe40000f0e170 */
[----:B------:R-:W-:-:S11]  /*a360*/  PLOP3.LUT P1, PT, PT, PT, PT, 0x8, 0x0 ;  /* 0x000000000000781c */ /* 0x000fd60003f2e170 */
[----:B-1----:R-:W-:Y:S05]  /*a370*/  @P0 BRA.U.ANY `(.L_x_2745) ;  /* 0xfffffffd00ec0947 */ /* 0x002fea000393ffff */
[----:B------:R0:W-:Y:S01]  /*a380*/  UTMACMDFLUSH ;  /* 0x00000000000079b7 */ /* 0x0001e20000000000 */
[----:B------:R-:W-:-:S04]  /*a390*/  DEPBAR.LE SB0, 0x0 ;  /* 0x000080000000791a */ /* 0x000fc80000000000 */
.L_x_2744:
[----:B------:R-:W-:Y:S05]  /*a3a0*/  BSYNC B0 ;  /* 0x0000000000007941 */ /* 0x000fea0003800000 */
.L_x_2743:
        /* <DEDUP_REMOVED lines=25> */
.L_x_2746:
        /* <DEDUP_REMOVED lines=8> */
.L_x_2706:
        /* <DEDUP_REMOVED lines=29> */
.L_x_2748:
[----:B------:R-:W-:Y:S01]  /*a790*/  ULDC UR9, c[0x0][0x8cc] ;  /* 0x0002330000097ab9 */ /* 0x000fe20000000800 */
[----:B------:R-:W-:Y:S01]  /*a7a0*/  UMOV UR7, UR8 ;  /* 0x0000000800077c82 */ /* 0x000fe20008000000 */
[----:B------:R-:W-:-:S11]  /*a7b0*/  UISETP.NE.AND UP0, UPT, UR9, 0x1, UPT ;  /* 0x000000010900788c */ /* 0x000fd6000bf05270 */
[----:B------:R-:W-:Y:S02]  /*a7c0*/  @UP0 ULDC.64 UR10, c[0x0][0x8d0] ;  /* 0x00023400000a0ab9 */ /* 0x000fe40000000a00 */
[----:B------:R-:W-:-:S04]  /*a7d0*/  UIMAD.WIDE.U32 UR4, UR8, UR10, URZ ;  /* 0x0000000a080472a5 */ /* 0x000fc8000f8e003f */
[----:B------:R-:W-:-:S04]  /*a7e0*/  @UP0 USHF.R.U32.HI UR7, URZ, UR11, UR5 ;  /* 0x0000000b3f070299 */ /* 0x000fc80008011605 */
[----:B------:R-:W-:-:S12]  /*a7f0*/  UIMAD UR4, UR7, UR9, URZ ;  /* 0x00000009070472a4 */ /* 0x000fd8000f8e023f */
.L_x_2749:
        /* <DEDUP_REMOVED lines=67> */
.L_x_2752:
[----:B------:R-:W-:Y:S05]  /*ac30*/  BSYNC B0 ;  /* 0x0000000000007941 */ /* 0x000fea0003800000 */
.L_x_2751:
        /* <DEDUP_REMOVED lines=19> */
.L_x_2754:
[----:B------:R-:W-:Y:S05]  /*ad70*/  BSYNC B0 ;  /* 0x0000000000007941 */ /* 0x000fea0003800000 */
.L_x_2753:
[----:B------:R-:W-:Y:S06]  /*ad80*/  BAR.ARV 0xa, 0xa0 ;  /* 0x0282800000007b1d */ /* 0x000fec0000002000 */
[----:B------:R-:W-:Y:S04]  /*ad90*/  BSSY B0, `(.L_x_2755) ;  /* 0x0000003000007945 */ /* 0x000fe80003800000 */
[----:B------:R-:W-:Y:S05]  /*ada0*/  @!P0 BRA `(.L_x_2756) ;  /* 0x0000000000048947 */ /* 0x000fea0003800000 */
[----:B------:R-:W-:-:S04]  /*adb0*/  DEPBAR.LE SB0, 0x0 ;  /* 0x000080000000791a */ /* 0x000fc80000000000 */
.L_x_2756:
[----:B------:R-:W-:Y:S05]  /*adc0*/  BSYNC B0 ;  /* 0x0000000000007941 */ /* 0x000fea0003800000 */
.L_x_2755:
[----:B------:R-:W-:Y:S06]  /*add0*/  BAR.ARV 0xb, 0xa0 ;  /* 0x02c2800000007b1d */ /* 0x000fec0000002000 */
[----:B------:R-:W-:Y:S01]  /*ade0*/  UIADD3 UR12, UR8, 0x1, URZ ;  /* 0x00000001080c7890 */ /* 0x000fe2000fffe03f */
[----:B------:R-:W-:Y:S11]  /*adf0*/  BRA `(.L_x_2757) ;  /* 0x0000000000047947 */ /* 0x000ff60003800000 */
.L_x_2750:
[----:B------:R-:W-:-:S05]  /*ae00*/  UMOV UR12, UR8 ;  /* 0x00000008000c7c82 */ /* 0x000fca0008000000 */
.L_x_2757:
        /* <DEDUP_REMOVED lines=18> */
.L_x_2770:
        /* <DEDUP_REMOVED lines=20> */
.L_x_2759:
[----:B------:R-:W-:Y:S05]  /*b070*/  BSYNC B0 ;  /* 0x0000000000007941 */ /* 0x000fea0003800000 */
.L_x_2758:
        /* <DEDUP_REMOVED lines=13> */
.L_x_2761:
[----:B------:R-:W-:Y:S05]  /*b150*/  BSYNC B0 ;  /* 0x0000000000007941 */ /* 0x000fea0003800000 */
.L_x_2760:
[----:B------:R-:W-:Y:S06]  /*b160*/  BAR.ARV 0xa, 0xa0 ;  /* 0x0282800000007b1d */ /* 0x000fec0000002000 */
[----:B------:R-:W-:Y:S04]  /*b170*/  BSSY B0, `(.L_x_2762) ;  /* 0x0000003000007945 */ /* 0x000fe80003800000 */
[----:B------:R-:W-:Y:S05]  /*b180*/  @!P0 BRA `(.L_x_2763) ;  /* 0x0000000000048947 */ /* 0x000fea0003800000 */
[----:B------:R-:W-:-:S04]  /*b190*/  DEPBAR.LE SB0, 0x0 ;  /* 0x000080000000791a */ /* 0x000fc80000000000 */
.L_x_2763:
[----:B------:R-:W-:Y:S05]  /*b1a0*/  BSYNC B0 ;  /* 0x0000000000007941 */ /* 0x000fea0003800000 */
.L_x_2762:
        /* <DEDUP_REMOVED lines=13> */
.L_x_2765:
[----:B------:R-:W-:Y:S05]  /*b280*/  BSYNC B0 ;  /* 0x0000000000007941 */ /* 0x000fea0003800000 */
.L_x_2764:
        /* <DEDUP_REMOVED lines=13> */
.L_x_2767:
[----:B------:R-:W-:Y:S05]  /*b360*/  BSYNC B0 ;  /* 0x0000000000007941 */ /* 0x000fea0003800000 */
.L_x_2766:
[----:B------:R-:W-:Y:S01]  /*b370*/  UIADD3 UR12, UR12, 0x2, URZ ;  /* 0x000000020c0c7890 */ /* 0x000fe2000fffe03f */
[----:B------:R-:W-:Y:S06]  /*b380*/  BAR.ARV 0xa, 0xa0 ;  /* 0x0282800000007b1d */ /* 0x000fec0000002000 */
[----:B------:R-:W-:Y:S01]  /*b390*/  UISETP.GE.AND UP0, UPT, UR12, UR5, UPT ;  /* 0x000000050c00728c */ /* 0x000fe2000bf06270 */
[----:B------:R-:W-:Y:S04]  /*b3a0*/  BSSY B0, `(.L_x_2768) ;  /* 0x0000003000007945 */ /* 0x000fe80003800000 */
[----:B------:R-:W-:Y:S06]  /*b3b0*/  @!P0 BRA `(.L_x_2769) ;  /* 0x0000000000048947 */ /* 0x000fec0003800000 */
[----:B------:R-:W-:-:S04]  /*b3c0*/  DEPBAR.LE SB0, 0x0 ;  /* 0x000080000000791a */ /* 0x000fc80000000000 */
.L_x_2769:
[----:B------:R-:W-:Y:S05]  /*b3d0*/  BSYNC B0 ;  /* 0x0000000000007941 */ /* 0x000fea0003800000 */
.L_x_2768:
[----:B------:R-:W-:Y:S06]  /*b3e0*/  BAR.ARV 0xb, 0xa0 ;  /* 0x02c2800000007b1d */ /* 0x000fec0000002000 */
[----:B------:R-:W-:Y:S01]  /*b3f0*/  PLOP3.LUT P1, PT, PT, PT, UP0, 0x80, 0x0 ;  /* 0x000000000000781c */ /* 0x000fe20003f2f008 */
[----:B------:R-:W-:Y:S02]  /*b400*/  UIADD3 UR20, UR20, 0x3000, URZ ;  /* 0x0000300014147890 */ /* 0x000fe4000fffe03f */
[----:B------:R-:W-:-:S10]  /*b410*/  UIADD3 UR4, UR4, 0x3000, URZ ;  /* 0x0000300004047890 */ /* 0x000fd4000fffe03f */
[----:B------:R-:W-:Y:S05]  /*b420*/  @!P1 BRA `(.L_x_2770) ;  /* 0xfffffff800c09947 */ /* 0x000fea000383ffff */
[----:B------:R-:W-:Y:S05]  /*b430*/  BRA `(.L_x_2710) ;  /* 0x0000001c00cc7947 */ /* 0x000fea0003800000 */
.L_x_2747:
        /* <DEDUP_REMOVED lines=21> */
.L_x_2771:
[----:B------:R-:W-:Y:S01]  /*b590*/  ULDC UR8, c[0x0][0x8cc] ;  /* 0x0002330000087ab9 */ /* 0x000fe20000000800 */
[----:B------:R-:W-:Y:S01]  /*b5a0*/  UMOV UR11, UR7 ;  /* 0x00000007000b7c82 */ /* 0x000fe20008000000 */
[----:B------:R-:W-:-:S11]  /*b5b0*/  UISETP.NE.AND UP0, UPT, UR8, 0x1, UPT ;  /* 0x000000010800788c */ /* 0x000fd6000bf05270 */
[----:B------:R-:W-:Y:S02]  /*b5c0*/  @UP0 ULDC.64 UR12, c[0x0][0x8d0] ;  /* 0x00023400000c0ab9 */ /* 0x000fe40000000a00 */
[----:B------:R-:W-:-:S04]  /*b5d0*/  UIMAD.WIDE.U32 UR4, UR7, UR12, URZ ;  /* 0x0000000c070472a5 */ /* 0x000fc8000f8e003f */
[----:B------:R-:W-:-:S04]  /*b5e0*/  @UP0 USHF.R.U32.HI UR11, URZ, UR13, UR5 ;  /* 0x0000000d3f0b0299 */ /* 0x000fc80008011605 */
[----:B------:R-:W-:-:S12]  /*b5f0*/  UIMAD UR4, UR11, UR8, URZ ;  /* 0x000000080b0472a4 */ /* 0x000fd8000f8e023f */
.L_x_2772:
        /* <DEDUP_REMOVED lines=20> */
[----:B-1----:R-:W-:Y:S01]  /*b740*/  IADD3 R2, -R2, UR11, R3 ;  /* 0x0000000b02027c10 */ /* 0x002fe2000fffe103 */
[----:B------:R-:W-:-:S03]  /*b750*/  VIADD R3, R3, 0x5f ;  /* 0x0000005f03037836 */ /* 0x000fc60000000000 */
[----:B------:R-:W-:Y:S01]  /*b760*/  IADD3 R2, R2, -UR4, RZ ;  /* 0x8000000402027c10 */ /* 0x000fe2000fffe0ff */
        /* <DEDUP_REMOVED lines=10> */
[----:B------:R-:W-:Y:S01]  /*b810*/  MOV R9, UR20 ;  /* 0x0000001400097c02 */ /* 0x000fe20008000f00 */
[----:B------:R-:W-:Y:S01]  /*b820*/  ULDC UR4, c[0x0][0x2e8] ;  /* 0x0000ba0000047ab9 */ /* 0x000fe20000000800 */
[----:B------:R-:W-:Y:S01]  /*b830*/  ELECT P0, URZ, PT ;  /* 0x00000000003f782f */ /* 0x000fe20003800000 */
[----:B------:R-:W-:Y:S01]  /*b840*/  BSSY B0, `(.L_x_2773) ;  /* 0x000018d000007945 */ /* 0x000fe20003800000 */
[----:B------:R-:W-:Y:S01]  /*b850*/  SHF.R.S32.HI R9, RZ, 0x1f, R9 ;  /* 0x0000001fff097819 */ /* 0x000fe20000011409 */
[----:B------:R-:W-:Y:S02]  /*b860*/  UISETP.NE.AND UP0, UPT, UR4, 0x1, UPT ;  /* 0x000000010400788c */ /* 0x000fe4000bf05270 */
[----:B------:R-:W2:Y:S01]  /*b870*/  LDC.64 R6, c[0x0][0x730] ;  /* 0x0001cc00ff067b82 */ /* 0x000ea20000000a00 */
[----:B------:R-:W-:-:S07]  /*b880*/  UMOV UR12, UR20 ;  /* 0x00000014000c7c82 */ /* 0x000fce0008000000 */
        /* <DEDUP_REMOVED lines=22> */
[----:B------:R-:W-:Y:S01]  /*b9f0*/  IMAD R11, R11, UR21, R0 ;  /* 0x000000150b0b7c24 */ /* 0x000fe2000f8e0200 */
[----:B------:R-:W-:Y:S01]  /*ba00*/  MOV R0, RZ ;  /* 0x000000ff00007202 */ /* 0x000fe20000000f00 */
[----:B--2---:R-:W-:Y:S06]  /*ba10*/  @!P0 BRA `(.L_x_2774) ;  /* 0x0000001400bc8947 */ /* 0x004fec0003800000 */
        /* <DEDUP_REMOVED lines=10> */
.L_x_2803:
[----:B------:R-:W2:Y:S01]  /*bac0*/  LDL.64 R14, [R1] ;  /* 0x00000000010e7983 */ /* 0x000ea20000100a00 */
[----:B------:R-:W-:Y:S01]  /*bad0*/  IMAD.IADD R21, R7, 0x1, R11 ;  /* 0x0000000107157824 */ /* 0x000fe200078e020b */
[----:B------:R-:W-:Y:S02]  /*bae0*/  MOV R8, 0x1 ;  /* 0x0000000100087802 */ /* 0x000fe40000000f00 */
[----:B--2---:R-:W-:-:S05]  /*baf0*/  IADD3 R10, R15, R13, RZ ;  /* 0x0000000d0f0a7210 */ /* 0x004fca0007ffe0ff */
        /* <DEDUP_REMOVED lines=8> */
.L_x_2776:
[----:B------:R-:W-:Y:S01]  /*bb80*/  R2UR UR19, R5 ;  /* 0x00000000051372ca */ /* 0x000fe200000e0000 */
[----:B------:R-:W3:Y:S01]  /*bb90*/  LDC.64 R12, c[0x0][0x198] ;  /* 0x00006600ff0c7b82 */ /* 0x000ee20000000a00 */
[----:B------:R-:W-:Y:S01]  /*bba0*/  ULDC.64 UR4, c[0x0][0x700] ;  /* 0x0001c00000047ab9 */ /* 0x000fe20000000a00 */
[----:B------:R-:W-:Y:S01]  /*bbb0*/  R2UR UR8, R0 ;  /* 0x00000000000872ca */ /* 0x000fe200000e0000 */
[----:B------:R-:W-:Y:S01]  /*bbc0*/  IMAD.U32 R9, RZ, RZ, UR4 ;  /* 0x00000004ff097e24 */ /* 0x000fe2000f8e00ff */
[----:B------:R-:W-:Y:S01]  /*bbd0*/  UMOV UR24, 0x0 ;  /* 0x0000000000187882 */ /* 0x000fe20000000000 */
        /* <DEDUP_REMOVED lines=10> */
[----:B------:R-:W-:Y:S01]  /*bc80*/  IADD3 R2, P1, R14, UR19, RZ ;  /* 0x000000130e027c10 */ /* 0x000fe2000ff3e0ff */
[----:B------:R-:W-:Y:S01]  /*bc90*/  UIADD3 UR26, UR8, 0x1a000, URZ ;  /* 0x0001a000081a7890 */ /* 0x000fe2000fffe03f */
[----:B-1----:R-:W-:Y:S01]  /*bca0*/  MOV R3, UR19 ;  /* 0x0000001300037c02 */ /* 0x002fe20008000f00 */
[----:B------:R-:W-:-:S03]  /*bcb0*/  VIADD R14, R4, 0xffffffff ;  /* 0xffffffff040e7836 */ /* 0x000fc60000000000 */
[----:B------:R-:W-:Y:S01]  /*bcc0*/  LEA.HI.X.SX32 R3, R3, R10, 0x1, P1 ;  /* 0x0000000a03037211 */ /* 0x000fe200008f0eff */
[----:B------:R-:W-:Y:S01]  /*bcd0*/  UMOV UR27, UR17 ;  /* 0x00000011001b7c82 */ /* 0x000fe20008000000 */
[C---:B------:R-:W-:Y:S01]  /*bce0*/  LEA R11, P1, R2.reuse, R9, 0x2 ;  /* 0x00000009020b7211 */ /* 0x040fe200078210ff */
[----:B------:R1:W-:Y:S01]  /*bcf0*/  STL [R1+0x1c], R14 ;  /* 0x00001c0e01007387 */ /* 0x0003e20000100800 */
[----:B--2---:R-:W-:Y:S02]  /*bd00*/  MOV R10, UR5 ;  /* 0x00000005000a7c02 */ /* 0x004fe40008000f00 */
[----:B------:R-:W-:Y:S01]  /*bd10*/  R2UR UR4, R11 ;  /* 0x000000000b0472ca */ /* 0x000fe200000e0000 */
[----:B---3--:R-:W-:Y:S01]  /*bd20*/  IMAD.MOV.U32 R11, RZ, RZ, R12 ;  /* 0x000000ffff0b7224 */ /* 0x008fe200078e000c */
[----:B------:R-:W-:Y:S01]  /*bd30*/  LEA.HI.X R2, R2, R10, R3, 0x2, P1 ;  /* 0x0000000a02027211 */ /* 0x000fe200008f1403 */
[----:B------:R1:W-:Y:S01]  /*bd40*/  STL [R1+0x10], RZ ;  /* 0x000010ff01007387 */ /* 0x0003e20000100800 */
[----:B------:R-:W-:-:S02]  /*bd50*/  MOV R12, R13 ;  /* 0x0000000d000c7202 */ /* 0x000fc40000000f00 */
[----:B------:R-:W-:Y:S02]  /*bd60*/  R2UR UR5, R2 ;  /* 0x00000000020572ca */ /* 0x000fe400000e0000 */
[----:B------:R-:W-:Y:S02]  /*bd70*/  IADD3 R2, P1, R11, 0xf0, RZ ;  /* 0x000000f00b027810 */ /* 0x000fe40007f3e0ff */
[----:B------:R-:W-:Y:S02]  /*bd80*/  MOV R13, 0x8000 ;  /* 0x00008000000d7802 */ /* 0x000fe40000000f00 */
        /* <DEDUP_REMOVED lines=8> */
[----:B------:R-:W-:Y:S01]  /*be10*/  IMAD.X R13, RZ, RZ, R12, P1 ;  /* 0x000000ffff0d7224 */ /* 0x000fe200008e060c */
[----:B--2---:R-:W-:Y:S02]  /*be20*/  UIADD3 UR9, UR8, 0x26800, URZ ;  /* 0x0002680008097890 */ /* 0x004fe4000fffe03f */
[----:B------:R-:W-:Y:S02]  /*be30*/  UIADD3 UR24, UR8, 0x4000, URZ ;  /* 0x0000400008187890 */ /* 0x000fe4000fffe03f */
[----:B------:R-:W-:Y:S01]  /*be40*/  R2UR UR7, R13 ;  /* 0x000000000d0772ca */ /* 0x000fe200000e0000 */
[----:B------:R-:W-:Y:S01]  /*be50*/  UMOV UR16, 0x0 ;  /* 0x0000000000107882 */ /* 0x000fe20000000000 */
[----:B------:R-:W-:Y:S01]  /*be60*/  IADD3 R13, P1, R11, 0x3f0, RZ ;  /* 0x000003f00b0d7810 */ /* 0x000fe20007f3e0ff */
[----:B------:R-:W-:Y:S01]  /*be70*/  UMOV UR17, 0x10000000 ;  /* 0x1000000000117882 */ /* 0x000fe20000000000 */
[----:B------:R-:W-:Y:S01]  /*be80*/  UMOV UR27, UR11 ;  /* 0x0000000b001b7c82 */ /* 0x000fe20008000000 */
[----:B------:R-:W-:Y:S01]  /*be90*/  UMOV UR26, UR18 ;  /* 0x00000012001a7c82 */ /* 0x000fe20008000000 */
[----:B------:R-:W-:Y:S01]  /*bea0*/  R2UR UR14, R13 ;  /* 0x000000000d0e72ca */ /* 0x000fe200000e0000 */
[----:B------:R-:W-:Y:S01]  /*beb0*/  UMOV UR25, UR9 ;  /* 0x0000000900197c82 */ /* 0x000fe20008000000 */
[----:B------:R-:W-:-:S02]  /*bec0*/  IADD3.X R13, RZ, R12, RZ, P1, !PT ;  /* 0x0000000cff0d7210 */ /* 0x000fc40000ffe4ff */
[----:B------:R-:W-:Y:S02]  /*bed0*/  ISETP.GE.AND P1, PT, R5, R14, PT ;  /* 0x0000000e0500720c */ /* 0x000fe40003f26270 */
[----:B------:R-:W-:Y:S01]  /*bee0*/  R2UR UR15, R13 ;  /* 0x000000000d0f72ca */ /* 0x000fe200000e0000 */
[----:B------:R1:W-:-:S12]  /*bef0*/  UTMALDG.4D [UR8], [UR6], desc[UR16] ;  /* 0x00001008060075b4 */ /* 0x0003d80008019000 */
[----:B------:R1:W-:Y:S02]  /*bf00*/  UTMALDG.4D [UR24], [UR14], desc[UR16] ;  /* 0x000010180e0075b4 */ /* 0x0003e40008019000 */
[----:B-1----:R-:W-:Y:S05]  /*bf10*/  @P1 BRA `(.L_x_2777) ;  /* 0x0000000c00b01947 */ /* 0x002fea0003800000 */
[----:B------:R-:W-:Y:S01]  /*bf20*/  LOP3.LUT R16, RZ, R5, RZ, 0x33, !PT ;  /* 0x00000005ff107212 */ /* 0x000fe200078e33ff */
[----:B------:R-:W-:Y:S01]  /*bf30*/  IMAD.MOV.U32 R13, RZ, RZ, R5 ;  /* 0x000000ffff0d7224 */ /* 0x000fe200078e0005 */
[----:B------:R-:W-:Y:S02]  /*bf40*/  MOV R8, 0x1 ;  /* 0x0000000100087802 */ /* 0x000fe40000000f00 */
[C---:B------:R-:W-:Y:S01]  /*bf50*/  IADD3 R16, R4.reuse, R16, RZ ;  /* 0x0000001004107210 */ /* 0x040fe20007ffe0ff */
[----:B------:R-:W-:-:S05]  /*bf60*/  VIADD R4, R4, 0xfffffffe ;  /* 0xfffffffe04047836 */ /* 0x000fca0000000000 */
[----:B------:R-:W-:Y:S02]  /*bf70*/  ISETP.NE.AND P1, PT, R4, R5, PT ;  /* 0x000000050400720c */ /* 0x000fe40003f25270 */
[----:B------:R-:W-:-:S05]  /*bf80*/  LOP3.LUT R4, R16, 0x1, RZ, 0xc0, !PT ;  /* 0x0000000110047812 */ /* 0x000fca00078ec0ff */
[----:B------:R1:W-:Y:S06]  /*bf90*/  STL [R1+0x18], R4 ;  /* 0x0000180401007387 */ /* 0x0003ec0000100800 */
[----:B------:R-:W-:Y:S05]  /*bfa0*/  @!P1 BRA `(.L_x_2778) ;  /* 0x0000000800589947 */ /* 0x000fea0003800000 */
[----:B------:R-:W-:Y:S01]  /*bfb0*/  IADD3 R16, R16, -R4, RZ ;  /* 0x8000000410107210 */ /* 0x000fe20007ffe0ff */
[----:B------:R-:W-:Y:S01]  /*bfc0*/  IMAD.MOV.U32 R13, RZ, RZ, R5 ;  /* 0x000000ffff0d7224 */ /* 0x000fe200078e0005 */
[----:B------:R-:W-:-:S07]  /*bfd0*/  MOV R8, 0x1 ;  /* 0x0000000100087802 */ /* 0x000fce0000000f00 */
.L_x_2787:
[----:B--23--:R-:W-:-:S04]  /*bfe0*/  SHF.L.U32 R17, R8, 0x1f, RZ ;  /* 0x0000001f08117819 */ /* 0x00cfc800000006ff */
[----:B------:R-:W2:Y:S02]  /*bff0*/  SYNCS.PHASECHK.TRANS64.TRYWAIT P1, [R0+URZ+0x26840], R17 ;  /* 0x02684011000075a7 */ /* 0x000ea4000802017f */
[----:B--2---:R-:W-:Y:S05]  /*c000*/  @!P1 BRA `(.L_x_2779) ;  /* 0x0000001400749947 */ /* 0x004fea0003800000 */
.L_x_2804:
        /* <DEDUP_REMOVED lines=8> */
.L_x_2780:
        /* <DEDUP_REMOVED lines=29> */
.L_x_2805:
        /* <DEDUP_REMOVED lines=8> */
.L_x_2782:
        /* <DEDUP_REMOVED lines=31> */
.L_x_2806:
        /* <DEDUP_REMOVED lines=8> */
.L_x_2784:
        /* <DEDUP_REMOVED lines=24> */
.L_x_2808:
        /* <DEDUP_REMOVED lines=8> */
.L_x_2786:
        /* <DEDUP_REMOVED lines=28> */
.L_x_2778:
[----:B-1----:R-:W4:Y:S04]  /*c910*/  LDL.LU R4, [R1+0x18] ;  /* 0x0000180001047983 */ /* 0x002f280000300800 */
[----:B------:R1:W5:Y:S01]  /*c920*/  LDL R5, [R1+0x1c] ;  /* 0x00001c0001057983 */ /* 0x0003620000100800 */
[----:B----4-:R-:W-:-:S13]  /*c930*/  ISETP.NE.AND P1, PT, R4, RZ, PT ;  /* 0x000000ff0400720c */ /* 0x010fda0003f25270 */
[----:B-1----:R-:W-:Y:S05]  /*c940*/  @!P1 BRA `(.L_x_2777) ;  /* 0x0000000400249947 */ /* 0x002fea0003800000 */
[----:B------:R-:W-:-:S04]  /*c950*/  SHF.L.U32 R14, R8, 0x1f, RZ ;  /* 0x0000001f080e7819 */ /* 0x000fc800000006ff */
[----:B------:R-:W1:Y:S02]  /*c960*/  SYNCS.PHASECHK.TRANS64.TRYWAIT P1, [R0+URZ+0x26840], R14 ;  /* 0x0268400e000075a7 */ /* 0x000e64000802017f */
[----:B-1----:R-:W-:Y:S05]  /*c970*/  @!P1 BRA `(.L_x_2788) ;  /* 0x0000000c006c9947 */ /* 0x002fea0003800000 */
.L_x_2809:
        /* <DEDUP_REMOVED lines=8> */
.L_x_2789:
        /* <DEDUP_REMOVED lines=26> */
.L_x_2810:
        /* <DEDUP_REMOVED lines=8> */
.L_x_2791:
        /* <DEDUP_REMOVED lines=28> */
.L_x_2777:
        /* <DEDUP_REMOVED lines=8> */
.L_x_2811:
[----:B------:R-:W-:Y:S05]  /*ce60*/  @P1 BRA `(.L_x_2793) ;  /* 0x0000000000181947 */ /* 0x000fea0003800000 */
[----:B------:R-:W4:Y:S01]  /*ce70*/  S2R R2, SR_TID.X ;  /* 0x0000000000027919 */ /* 0x000f220000002100 */
[----:B-1----:R-:W-:-:S04]  /*ce80*/  IMAD.MOV.U32 R3, RZ, RZ, 0x3180 ;  /* 0x00003180ff037424 */ /* 0x002fc800078e00ff */
[----:B------:R1:W-:Y:S01]  /*ce90*/  SYNCS.ARRIVE.TRANS64 RZ, [R4+URZ+0x26830], R3 ;  /* 0x0268300304ff79a7 */ /* 0x0003e2000800003f */
[----:B----4-:R-:W-:-:S13]  /*cea0*/  LOP3.LUT P0, RZ, R2, 0x1f, RZ, 0xc0, !PT ;  /* 0x0000001f02ff7812 */ /* 0x010fda000780c0ff */
[----:B-1----:R-:W-:Y:S05]  /*ceb0*/  @!P0 BRA `(.L_x_2793) ;  /* 0x0000000000048947 */ /* 0x002fea0003800000 */
[----:B------:R-:W-:Y:S01]  /*cec0*/  BPT.TRAP 0x1 ;  /* 0x000000040000795c */ /* 0x000fe20000300000 */
.L_x_2793:
        /* <DEDUP_REMOVED lines=36> */
.L_x_2774:
[----:B------:R-:W-:Y:S05]  /*d110*/  BSYNC B0 ;  /* 0x0000000000007941 */ /* 0x000fea0003800000 */
.L_x_2773:
[----:B------:R-:W-:-:S03]  /*d120*/  UMOV UR4, 0xffffffff ;  /* 0xffffffff00047882 */ /* 0x000fc60000000000 */
[----:B------:R-:W-:Y:S05]  /*d130*/  BRA.DIV UR4, `(.L_x_2794) ;  /* 0x0000000604b87947 */ /* 0x000fea000b800000 */
[----:B------:R-:W-:-:S13]  /*d140*/  ELECT P6, URZ, PT ;  /* 0x00000000003f782f */ /* 0x000fda00038c0000 */
.L_x_2814:
[----:B------:R-:W-:Y:S05]  /*d150*/  @!P6 BRA `(.L_x_2710) ;  /* 0x000000000084e947 */ /* 0x000fea0003800000 */
[----:B------:R-:W2:Y:S02]  /*d160*/  LDL.LU R2, [R1+0xc] ;  /* 0x00000c0001027983 */ /* 0x000ea40000300800 */
[----:B--2---:R-:W-:-:S04]  /*d170*/  LOP3.LUT R2, R2, 0x2, RZ, 0xfc, !PT ;  /* 0x0000000202027812 */ /* 0x004fc800078efcff */
[----:B------:R-:W-:-:S13]  /*d180*/  ISETP.NE.AND P2, PT, R2, 0x3, PT ;  /* 0x000000030200780c */ /* 0x000fda0003f45270 */
[----:B------:R-:W-:Y:S05]  /*d190*/  @!P2 BRA `(.L_x_2795) ;  /* 0x000000000004a947 */ /* 0x000fea0003800000 */
[----:B------:R-:W-:Y:S01]  /*d1a0*/  BPT.TRAP 0x1 ;  /* 0x000000040000795c */ /* 0x000fe20000300000 */
.L_x_2795:
        /* <DEDUP_REMOVED lines=15> */
.L_x_2815:
[----:B------:R-:W2:Y:S02]  /*d2a0*/  SYNCS.PHASECHK.TRANS64.TRYWAIT P0, [R3+URZ], R2 ;  /* 0x00000002030075a7 */ /* 0x000ea4000800017f */
[----:B--2---:R-:W-:Y:S05]  /*d2b0*/  @!P0 BRA `(.L_x_2797) ;  /* 0x00000004008c8947 */ /* 0x004fea0003800000 */
.L_x_2816:
[----:B------:R-:W-:Y:S05]  /*d2c0*/  @!P2 BRA `(.L_x_2798) ;  /* 0x000000000004a947 */ /* 0x000fea0003800000 */
[----:B------:R-:W-:Y:S01]  /*d2d0*/  BPT.TRAP 0x1 ;  /* 0x000000040000795c */ /* 0x000fe20000300000 */
.L_x_2798:
[----:B--2---:R-:W-:-:S05]  /*d2e0*/  IADD3 R3, R9, 0x26840, RZ ;  /* 0x0002684009037810 */ /* 0x004fca0007ffe0ff */
[----:B------:R-:W-:-:S04]  /*d2f0*/  IMAD R5, R0, 0x8, R3 ;  /* 0x0000000800057824 */ /* 0x000fc800078e0203 */
[----:B------:R-:W2:Y:S02]  /*d300*/  SYNCS.PHASECHK.TRANS64.TRYWAIT P0, [R5+URZ], R4 ;  /* 0x00000004050075a7 */ /* 0x000ea4000800017f */
[----:B--2---:R-:W-:Y:S05]  /*d310*/  @!P0 BRA `(.L_x_2799) ;  /* 0x0000000400888947 */ /* 0x004fea0003800000 */
.L_x_2817:
[----:B------:R-:W-:-:S07]  /*d320*/  LEA R3, R6, R3, 0x3 ;  /* 0x0000000306037211 */ /* 0x000fce00078e18ff */
.L_x_2800:
[----:B---3--:R3:W4:Y:S02]  /*d330*/  SYNCS.PHASECHK.TRANS64.TRYWAIT P0, [R3+URZ], R2 ;  /* 0x00000002030075a7 */ /* 0x008724000800017f */
[----:B----4-:R-:W-:Y:S05]  /*d340*/  @!P0 NANOSLEEP.SYNCS 0x989680 ;  /* 0x009896800000895d */ /* 0x010fea0003900000 */
[----:B------:R-:W4:Y:S02]  /*d350*/  @!P0 SYNCS.PHASECHK.TRANS64 P0, [R3+URZ], R2 ;  /* 0x00000002030085a7 */ /* 0x000f24000800007f */
[----:B----4-:R-:W-:Y:S05]  /*d360*/  @!P0 BRA `(.L_x_2800) ;  /* 0xfffffffc00f08947 */ /* 0x010fea000383ffff */
.L_x_2710:
[----:B------:R-:W-:Y:S05]  /*d370*/  BSYNC B6 ;  /* 0x0000000000067941 */ /* 0x000fea0003800000 */
.L_x_2705:
[----:B------:R-:W-:Y:S05]  /*d380*/  EXIT ;  /* 0x000000000000794d */ /* 0x000fea0003800000 */
.L_x_2716:
[----:B------:R-:W-:Y:S01]  /*d390*/  IMAD.MOV.U32 R12, RZ, RZ, RZ ;  /* 0x000000ffff0c7224 */ /* 0x000fe200078e00ff */
[----:B------:R-:W-:Y:S01]  /*d3a0*/  MOV R11, 0x1f ;  /* 0x0000001f000b7802 */ /* 0x000fe20000000f00 */
[----:B------:R-:W-:-:S07]  /*d3b0*/  IMAD.MOV.U32 R15, RZ, RZ, -0x1 ;  /* 0xffffffffff0f7424 */ /* 0x000fce00078e00ff */
[----:B------:R-:W-:Y:S05]  /*d3c0*/  WARPSYNC.COLLECTIVE R15, `(.L_x_2801) ;  /* 0x000000000f087348 */ /* 0x000fea0003c00000 */
[----:B------:R1:W2:Y:S02]  /*d3d0*/  SHFL.IDX P6, R14, R13, R12, R11 ;  /* 0x0000000c0d0e7389 */ /* 0x0002a400000c000b */
[----:B-12---:R-:W-:Y:S01]  /*d3e0*/  ENDCOLLECTIVE ;  /* 0x000000000000791b */ /* 0x006fe20003800000 */
.L_x_2801:
[----:B------:R-:W-:Y:S05]  /*d3f0*/  BRA `(.L_x_2802) ;  /* 0xffffff3c00487947 */ /* 0x000fea000383ffff */
.L_x_2718:
[----:B----4-:R4:W1:Y:S02]  /*d400*/  SYNCS.PHASECHK.TRANS64.TRYWAIT P0, [R17+URZ+0x26800], R2 ;  /* 0x02680002110075a7 */ /* 0x010864000800017f */
[----:B-1----:R-:W-:Y:S05]  /*d410*/  @!P0 NANOSLEEP.SYNCS 0x989680 ;  /* 0x009896800000895d */ /* 0x002fea0003900000 */
[----:B------:R-:W1:Y:S02]  /*d420*/  @!P0 SYNCS.PHASECHK.TRANS64 P0, [R17+URZ+0x26800], R2 ;  /* 0x02680002110085a7 */ /* 0x000e64000800007f */
[----:B-1----:R-:W-:Y:S05]  /*d430*/  @!P0 BRA `(.L_x_2718) ;  /* 0xfffffffc00f08947 */ /* 0x002fea000383ffff */
[----:B------:R-:W-:Y:S05]  /*d440*/  BRA `(.L_x_2717) ;  /* 0xffffff3c005c7947 */ /* 0x000fea000383ffff */
.L_x_2723:
[----:B--2---:R2:W3:Y:S02]  /*d450*/  SYNCS.PHASECHK.TRANS64.TRYWAIT P1, [R6+URZ+0x26810], R21 ;  /* 0x02681015060075a7 */ /* 0x0044e4000802017f */
[----:B---3--:R-:W-:Y:S05]  /*d460*/  @!P1 NANOSLEEP.SYNCS 0x989680 ;  /* 0x009896800000995d */ /* 0x008fea0003900000 */
[----:B------:R-:W3:Y:S02]  /*d470*/  @!P1 SYNCS.PHASECHK.TRANS64 P1, [R6+URZ+0x26810], R21 ;  /* 0x02681015060095a7 */ /* 0x000ee4000802007f */
[----:B---3--:R-:W-:Y:S05]  /*d480*/  @!P1 BRA `(.L_x_2723) ;  /* 0xfffffffc00f09947 */ /* 0x008fea000383ffff */
[----:B------:R-:W-:Y:S05]  /*d490*/  BRA `(.L_x_2722) ;  /* 0xffffff4800147947 */ /* 0x000fea000383ffff */
.L_x_2727:
[----:B------:R1:W1:Y:S02]  /*d4a0*/  SYNCS.PHASECHK.TRANS64.TRYWAIT P1, [R6+URZ+0x26830], R21 ;  /* 0x02683015060075a7 */ /* 0x000264000802017f */
[----:B-1----:R-:W-:Y:S05]  /*d4b0*/  @!P1 NANOSLEEP.SYNCS 0x989680 ;  /* 0x009896800000995d */ /* 0x002fea0003900000 */
[----:B------:R-:W1:Y:S02]  /*d4c0*/  @!P1 SYNCS.PHASECHK.TRANS64 P1, [R6+URZ+0x26830], R21 ;  /* 0x02683015060095a7 */ /* 0x000e64000802007f */
[----:B-1----:R-:W-:Y:S05]  /*d4d0*/  @!P1 BRA `(.L_x_2727) ;  /* 0xfffffffc00f09947 */ /* 0x002fea000383ffff */
[----:B------:R-:W-:Y:S05]  /*d4e0*/  BRA `(.L_x_2726) ;  /* 0xffffff4c00107947 */ /* 0x000fea000383ffff */
.L_x_2735:
[----:B--2---:R2:W3:Y:S02]  /*d4f0*/  SYNCS.PHASECHK.TRANS64.TRYWAIT P1, [R6+URZ+0x26810], R15 ;  /* 0x0268100f060075a7 */ /* 0x0044e4000802017f */
[----:B---3--:R-:W-:Y:S05]  /*d500*/  @!P1 NANOSLEEP.SYNCS 0x989680 ;  /* 0x009896800000995d */ /* 0x008fea0003900000 */
[----:B------:R-:W3:Y:S02]  /*d510*/  @!P1 SYNCS.PHASECHK.TRANS64 P1, [R6+URZ+0x26810], R15 ;  /* 0x0268100f060095a7 */ /* 0x000ee4000802007f */
[----:B---3--:R-:W-:Y:S05]  /*d520*/  @!P1 BRA `(.L_x_2735) ;  /* 0xfffffffc00f09947 */ /* 0x008fea000383ffff */
[----:B------:R-:W-:Y:S05]  /*d530*/  BRA `(.L_x_2734) ;  /* 0xffffff8c001c7947 */ /* 0x000fea000383ffff */
.L_x_2739:
[----:B------:R1:W1:Y:S02]  /*d540*/  SYNCS.PHASECHK.TRANS64.TRYWAIT P1, [R6+URZ+0x26830], R15 ;  /* 0x0268300f060075a7 */ /* 0x000264000802017f */
[----:B-1----:R-:W-:Y:S05]  /*d550*/  @!P1 NANOSLEEP.SYNCS 0x989680 ;  /* 0x009896800000995d */ /* 0x002fea0003900000 */
[----:B------:R-:W1:Y:S02]  /*d560*/  @!P1 SYNCS.PHASECHK.TRANS64 P1, [R6+URZ+0x26830], R15 ;  /* 0x0268300f060095a7 */ /* 0x000e64000802007f */
[----:B-1----:R-:W-:Y:S05]  /*d570*/  @!P1 BRA `(.L_x_2739) ;  /* 0xfffffffc00f09947 */ /* 0x002fea000383ffff */
[----:B------:R-:W-:Y:S05]  /*d580*/  BRA `(.L_x_2738) ;  /* 0xffffff90000c7947 */ /* 0x000fea000383ffff */
.L_x_2775:
[----:B-1----:R1:W2:Y:S02]  /*d590*/  SYNCS.PHASECHK.TRANS64.TRYWAIT P1, [R0+URZ+0x26820], R3 ;  /* 0x02682003000075a7 */ /* 0x0022a4000802017f */
[----:B--2---:R-:W-:Y:S05]  /*d5a0*/  @!P1 NANOSLEEP.SYNCS 0x989680 ;  /* 0x009896800000995d */ /* 0x004fea0003900000 */
[----:B------:R-:W2:Y:S02]  /*d5b0*/  @!P1 SYNCS.PHASECHK.TRANS64 P1, [R0+URZ+0x26820], R3 ;  /* 0x02682003000095a7 */ /* 0x000ea4000802007f */
[----:B--2---:R-:W-:Y:S05]  /*d5c0*/  @!P1 BRA `(.L_x_2775) ;  /* 0xfffffffc00f09947 */ /* 0x004fea000383ffff */
[----:B------:R-:W-:Y:S05]  /*d5d0*/  BRA `(.L_x_2803) ;  /* 0xffffffe400387947 */ /* 0x000fea000383ffff */
.L_x_2779:
[----:B--2---:R2:W3:Y:S02]  /*d5e0*/  SYNCS.PHASECHK.TRANS64.TRYWAIT P1, [R0+URZ+0x26840], R17 ;  /* 0x02684011000075a7 */ /* 0x0044e4000802017f */
[----:B---3--:R-:W-:Y:S05]  /*d5f0*/  @!P1 NANOSLEEP.SYNCS 0x989680 ;  /* 0x009896800000995d */ /* 0x008fea0003900000 */
[----:B------:R-:W3:Y:S02]  /*d600*/  @!P1 SYNCS.PHASECHK.TRANS64 P1, [R0+URZ+0x26840], R17 ;  /* 0x02684011000095a7 */ /* 0x000ee4000802007f */
[----:B---3--:R-:W-:Y:S05]  /*d610*/  @!P1 BRA `(.L_x_2779) ;  /* 0xfffffffc00f09947 */ /* 0x008fea000383ffff */
[----:B------:R-:W-:Y:S05]  /*d620*/  BRA `(.L_x_2804) ;  /* 0xffffffe800787947 */ /* 0x000fea000383ffff */
.L_x_2781:
[----:B-1----:R1:W3:Y:S02]  /*d630*/  SYNCS.PHASECHK.TRANS64.TRYWAIT P1, [R0+URZ+0x26828], R17 ;  /* 0x02682811000075a7 */ /* 0x0022e4000802017f */
[----:B---3--:R-:W-:Y:S05]  /*d640*/  @!P1 NANOSLEEP.SYNCS 0x989680 ;  /* 0x009896800000995d */ /* 0x008fea0003900000 */
[----:B------:R-:W3:Y:S02]  /*d650*/  @!P1 SYNCS.PHASECHK.TRANS64 P1, [R0+URZ+0x26828], R17 ;  /* 0x02682811000095a7 */ /* 0x000ee4000802007f */
[----:B---3--:R-:W-:Y:S05]  /*d660*/  @!P1 BRA `(.L_x_2781) ;  /* 0xfffffffc00f09947 */ /* 0x008fea000383ffff */
[----:B------:R-:W-:Y:S05]  /*d670*/  BRA `(.L_x_2805) ;  /* 0xffffffe800f87947 */ /* 0x000fea000383ffff */
.L_x_2783:
[----:B---3--:R3:W4:Y:S02]  /*d680*/  SYNCS.PHASECHK.TRANS64.TRYWAIT P1, [R0+URZ+0x26848], R17 ;  /* 0x02684811000075a7 */ /* 0x008724000802017f */
[----:B----4-:R-:W-:Y:S05]  /*d690*/  @!P1 NANOSLEEP.SYNCS 0x989680 ;  /* 0x009896800000995d */ /* 0x010fea0003900000 */
[----:B------:R-:W4:Y:S02]  /*d6a0*/  @!P1 SYNCS.PHASECHK.TRANS64 P1, [R0+URZ+0x26848], R17 ;  /* 0x02684811000095a7 */ /* 0x000f24000802007f */
[----:B----4-:R-:W-:Y:S05]  /*d6b0*/  @!P1 BRA `(.L_x_2783) ;  /* 0xfffffffc00f09947 */ /* 0x010fea000383ffff */
[----:B------:R-:W-:Y:S05]  /*d6c0*/  BRA `(.L_x_2806) ;  /* 0xffffffec00807947 */ /* 0x000fea000383ffff */
.L_x_2785:
[----:B------:R-:W-:-:S07]  /*d6d0*/  SHF.L.U32 R4, R8, 0x1f, RZ ;  /* 0x0000001f08047819 */ /* 0x000fce00000006ff */
.L_x_2807:
[----:B----4-:R4:W1:Y:S02]  /*d6e0*/  SYNCS.PHASECHK.TRANS64.TRYWAIT P1, [R0+URZ+0x26820], R4 ;  /* 0x02682004000075a7 */ /* 0x010864000802017f */
[----:B-1----:R-:W-:Y:S05]  /*d6f0*/  @!P1 NANOSLEEP.SYNCS 0x989680 ;  /* 0x009896800000995d */ /* 0x002fea0003900000 */
[----:B------:R-:W1:Y:S02]  /*d700*/  @!P1 SYNCS.PHASECHK.TRANS64 P1, [R0+URZ+0x26820], R4 ;  /* 0x02682004000095a7 */ /* 0x000e64000802007f */
[----:B-1----:R-:W-:Y:S05]  /*d710*/  @!P1 BRA `(.L_x_2807) ;  /* 0xfffffffc00f09947 */ /* 0x002fea000383ffff */
[----:B------:R-:W-:Y:S05]  /*d720*/  BRA `(.L_x_2808) ;  /* 0xffffffec00e87947 */ /* 0x000fea000383ffff */
.L_x_2788:
[----:B-1----:R1:W4:Y:S02]  /*d730*/  SYNCS.PHASECHK.TRANS64.TRYWAIT P1, [R0+URZ+0x26840], R14 ;  /* 0x0268400e000075a7 */ /* 0x002324000802017f */
[----:B----4-:R-:W-:Y:S05]  /*d740*/  @!P1 NANOSLEEP.SYNCS 0x989680 ;  /* 0x009896800000995d */ /* 0x010fea0003900000 */
[----:B------:R-:W4:Y:S02]  /*d750*/  @!P1 SYNCS.PHASECHK.TRANS64 P1, [R0+URZ+0x26840], R14 ;  /* 0x0268400e000095a7 */ /* 0x000f24000802007f */
[----:B----4-:R-:W-:Y:S05]  /*d760*/  @!P1 BRA `(.L_x_2788) ;  /* 0xfffffffc00f09947 */ /* 0x010fea000383ffff */
[----:B------:R-:W-:Y:S05]  /*d770*/  BRA `(.L_x_2809) ;  /* 0xfffffff000807947 */ /* 0x000fea000383ffff */
.L_x_2790:
[----:B-1----:R1:W4:Y:S02]  /*d780*/  SYNCS.PHASECHK.TRANS64.TRYWAIT P1, [R0+URZ+0x26828], R14 ;  /* 0x0268280e000075a7 */ /* 0x002324000802017f */
[----:B----4-:R-:W-:Y:S05]  /*d790*/  @!P1 NANOSLEEP.SYNCS 0x989680 ;  /* 0x009896800000995d */ /* 0x010fea0003900000 */
[----:B------:R-:W4:Y:S02]  /*d7a0*/  @!P1 SYNCS.PHASECHK.TRANS64 P1, [R0+URZ+0x26828], R14 ;  /* 0x0268280e000095a7 */ /* 0x000f24000802007f */
[----:B----4-:R-:W-:Y:S05]  /*d7b0*/  @!P1 BRA `(.L_x_2790) ;  /* 0xfffffffc00f09947 */ /* 0x010fea000383ffff */
[----:B------:R-:W-:Y:S05]  /*d7c0*/  BRA `(.L_x_2810) ;  /* 0xfffffff000f47947 */ /* 0x000fea000383ffff */
.L_x_2792:
[----:B-1----:R1:W4:Y:S02]  /*d7d0*/  SYNCS.PHASECHK.TRANS64.TRYWAIT P0, [R4+URZ+0x26840], R3 ;  /* 0x02684003040075a7 */ /* 0x002324000800017f */
[----:B----4-:R-:W-:Y:S05]  /*d7e0*/  @!P0 NANOSLEEP.SYNCS 0x989680 ;  /* 0x009896800000895d */ /* 0x010fea0003900000 */
[----:B------:R-:W4:Y:S02]  /*d7f0*/  @!P0 SYNCS.PHASECHK.TRANS64 P0, [R4+URZ+0x26840], R3 ;  /* 0x02684003040085a7 */ /* 0x000f24000800007f */
[----:B----4-:R-:W-:Y:S05]  /*d800*/  @!P0 BRA `(.L_x_2792) ;  /* 0xfffffffc00f08947 */ /* 0x010fea000383ffff */
[----:B------:R-:W-:Y:S05]  /*d810*/  BRA `(.L_x_2811) ;  /* 0xfffffff400907947 */ /* 0x000fea000383ffff */
.L_x_2794:
[----:B------:R-:W-:Y:S01]  /*d820*/  BSSY B0, `(.L_x_2812) ;  /* 0x0000006000007945 */ /* 0x000fe20003800000 */
[----:B------:R-:W-:-:S07]  /*d830*/  MOV R15, 0xffffffff ;  /* 0xffffffff000f7802 */ /* 0x000fce0000000f00 */
[----:B------:R-:W-:Y:S05]  /*d840*/  WARPSYNC.COLLECTIVE R15, `(.L_x_2813) ;  /* 0x000000000f0c7348 */ /* 0x000fea0003c00000 */
[----:B------:R-:W-:Y:S02]  /*d850*/  ELECT P6, UR62, PT ;  /* 0x00000000003e782f */ /* 0x000fe400038c0000 */
[----:B------:R-:W-:Y:S01]  /*d860*/  MOV R14, UR62 ;  /* 0x0000003e000e7c02 */ /* 0x000fe20008000f00 */
[----:B------:R-:W-:Y:S10]  /*d870*/  ENDCOLLECTIVE ;  /* 0x000000000000791b */ /* 0x000ff40003800000 */
.L_x_2813:
[----:B------:R-:W-:Y:S05]  /*d880*/  BSYNC B0 ;  /* 0x0000000000007941 */ /* 0x000fea0003800000 */
.L_x_2812:
[----:B------:R-:W-:Y:S05]  /*d890*/  BRA `(.L_x_2814) ;  /* 0xfffffff8002c7947 */ /* 0x000fea000383ffff */
.L_x_2796:
[----:B-1----:R1:W2:Y:S02]  /*d8a0*/  SYNCS.PHASECHK.TRANS64.TRYWAIT P0, [R7+URZ], R4 ;  /* 0x00000004070075a7 */ /* 0x0022a4000800017f */
[----:B--2---:R-:W-:Y:S05]  /*d8b0*/  @!P0 NANOSLEEP.SYNCS 0x989680 ;  /* 0x009896800000895d */ /* 0x004fea0003900000 */
[----:B------:R-:W2:Y:S02]  /*d8c0*/  @!P0 SYNCS.PHASECHK.TRANS64 P0, [R7+URZ], R4 ;  /* 0x00000004070085a7 */ /* 0x000ea4000800007f */
[----:B--2---:R-:W-:Y:S05]  /*d8d0*/  @!P0 BRA `(.L_x_2796) ;  /* 0xfffffffc00f08947 */ /* 0x004fea000383ffff */
[----:B------:R-:W-:Y:S05]  /*d8e0*/  BRA `(.L_x_2815) ;  /* 0xfffffff8006c7947 */ /* 0x000fea000383ffff */
.L_x_2797:
[----:B--2---:R2:W3:Y:S02]  /*d8f0*/  SYNCS.PHASECHK.TRANS64.TRYWAIT P0, [R3+URZ], R2 ;  /* 0x00000002030075a7 */ /* 0x0044e4000800017f */
[----:B---3--:R-:W-:Y:S05]  /*d900*/  @!P0 NANOSLEEP.SYNCS 0x989680 ;  /* 0x009896800000895d */ /* 0x008fea0003900000 */
[----:B------:R-:W3:Y:S02]  /*d910*/  @!P0 SYNCS.PHASECHK.TRANS64 P0, [R3+URZ], R2 ;  /* 0x00000002030085a7 */ /* 0x000ee4000800007f */
[----:B---3--:R-:W-:Y:S05]  /*d920*/  @!P0 BRA `(.L_x_2797) ;  /* 0xfffffffc00f08947 */ /* 0x008fea000383ffff */
[----:B------:R-:W-:Y:S05]  /*d930*/  BRA `(.L_x_2816) ;  /* 0xfffffff800607947 */ /* 0x000fea000383ffff */
.L_x_2799:
[----:B--2---:R2:W3:Y:S02]  /*d940*/  SYNCS.PHASECHK.TRANS64.TRYWAIT P0, [R5+URZ], R4 ;  /* 0x00000004050075a7 */ /* 0x0044e4000800017f */
[----:B---3--:R-:W-:Y:S05]  /*d950*/  @!P0 NANOSLEEP.SYNCS 0x989680 ;  /* 0x009896800000895d */ /* 0x008fea0003900000 */
[----:B------:R-:W3:Y:S02]  /*d960*/  @!P0 SYNCS.PHASECHK.TRANS64 P0, [R5+URZ], R4 ;  /* 0x00000004050085a7 */ /* 0x000ee4000800007f */
[----:B---3--:R-:W-:Y:S05]  /*d970*/  @!P0 BRA `(.L_x_2799) ;  /* 0xfffffffc00f08947 */ /* 0x008fea000383ffff */
[----:B------:R-:W-:Y:S05]  /*d980*/  BRA `(.L_x_2817) ;  /* 0xfffffff800647947 */ /* 0x000fea000383ffff */
.L_x_2818:
        /* <DEDUP_REMOVED lines=15> */
.L_x_7392:


//--------------------- .text._ZN7cutlass13device_kernelIN5flash11enable_sm90INS1_16FlashAttnBwdSm90INS1_25CollectiveMainloopBwdSm90ILi2ELi2ELi2EN4cute5tupleIJNS5_1CILi1EEES8_S8_EEENS6_IJNS7_ILi96EEENS7_ILi128EEENS7_ILi64EEEEEENS_10bfloat16_tEfNS_4arch4Sm90ELb1ELb0ELb1ELb0ELb1ELb1ELb0ELb1ELi2ELi1ELi2ELi2ELb0EEENS1_24CollectiveEpilogueBwdGQAISD_fSG_Li256ELb0ELb1EEENS1_25SingleTileBwdLPTSchedulerILb0ELi128ELb1EEEEEEEEEvNT_6ParamsE --------------------------
	.section	.text._ZN7cutlass13device_kernelIN5flash11enable_sm90INS1_16FlashAttnBwdSm90INS1_25CollectiveMainloopBwdSm90ILi2ELi2ELi2EN4cute5tupleIJNS5_1CILi1EEES8_S8_EEENS6_IJNS7_ILi96EEENS7_ILi128EEENS7_ILi64EEEEEENS_10bfloat16_tEfNS_4arch4Sm90ELb1ELb0ELb1ELb0ELb1ELb1ELb0ELb1ELi2ELi1ELi2ELi2ELb0EEENS1_24CollectiveEpilogueBwdGQAISD_fSG_Li256ELb0ELb1EEENS1_25SingleTileBwdLPTSchedulerILb0ELi128ELb1EEEEEEEEEvNT_6ParamsE,"ax",@progbits
	.align	128
.text._ZN7cutlass13device_kernelIN5flash11enable_sm90INS1_16FlashAttnBwdSm90INS1_25CollectiveMainloopBwdSm90ILi2ELi2ELi2EN4cute5tupleIJNS5_1CILi1EEES8_S8_EEENS6_IJNS7_ILi96EEENS7_ILi128EEENS7_ILi64EEEEEENS_10bfloat16_tEfNS_4arch4Sm90ELb1ELb0ELb1ELb0ELb1ELb1ELb0ELb1ELi2ELi1ELi2ELi2ELb0EEENS1_24CollectiveEpilogueBwdGQAISD_fSG_Li256ELb0ELb1EEENS1_25SingleTileBwdLPTSchedulerILb0ELi128ELb1EEEEEEEEEvNT_6ParamsE:
        .type           _ZN7cutlass13device_kernelIN5flash11enable_sm90INS1_16FlashAttnBwdSm90INS1_25CollectiveMainloopBwdSm90ILi2ELi2ELi2EN4cute5tupleIJNS5_1CILi1EEES8_S8_EEENS6_IJNS7_ILi96EEENS7_ILi128EEENS7_ILi64EEEEEENS_10bfloat16_tEfNS_4arch4Sm90ELb1ELb0ELb1ELb0ELb1ELb1ELb0ELb1ELi2ELi1ELi2ELi2ELb0EEENS1_24CollectiveEpilogueBwdGQAISD_fSG_Li256ELb0ELb1EEENS1_25SingleTileBwdLPTSchedulerILb0ELi128ELb1EEEEEEEEEvNT_6ParamsE,@function
        .size           _ZN7cutlass13device_kernelIN5flash11enable_sm90INS1_16FlashAttnBwdSm90INS1_25CollectiveMainloopBwdSm90ILi2ELi2ELi2EN4cute5tupleIJNS5_1CILi1EEES8_S8_EEENS6_IJNS7_ILi96EEENS7_ILi128EEENS7_ILi64EEEEEENS_10bfloat16_tEfNS_4arch4Sm90ELb1ELb0ELb1ELb0ELb1ELb1ELb0ELb1ELi2ELi1ELi2ELi2ELb0EEENS1_24CollectiveEpilogueBwdGQAISD_fSG_Li256ELb0ELb1EEENS1_25SingleTileBwdLPTSchedulerILb0ELi128ELb1EEEEEEEEEvNT_6ParamsE,(.L_x_7393 - _ZN7cutlass13device_kernelIN5flash11enable_sm90INS1_16FlashAttnBwdSm90INS1_25CollectiveMainloopBwdSm90ILi2ELi2ELi2EN4cute5tupleIJNS5_1CILi1EEES8_S8_EEENS6_IJNS7_ILi96EEENS7_ILi128EEENS7_ILi64EEEEEENS_10bfloat16_tEfNS_4arch4Sm90ELb1ELb0ELb1ELb0ELb1ELb1ELb0ELb1ELi2ELi1ELi2ELi2ELb0EEENS1_24CollectiveEpilogueBwdGQAISD_fSG_Li256ELb0ELb1EEENS1_25SingleTileBwdLPTSchedulerILb0ELi128ELb1EEEEEEEEEvNT_6ParamsE)
        .other          _ZN7cutlass13device_kernelIN5flash11enable_sm90INS1_16FlashAttnBwdSm90INS1_25CollectiveMainloopBwdSm90ILi2ELi2ELi2EN4cute5tupleIJNS5_1CILi1EEES8_S8_EEENS6_IJNS7_ILi96EEENS7_ILi128EEENS7_ILi64EEEEEENS_10bfloat16_tEfNS_4arch4Sm90ELb1ELb0ELb1ELb0ELb1ELb1ELb0ELb1ELi2ELi1ELi2ELi2ELb0EEENS1_24CollectiveEpilogueBwdGQAISD_fSG_Li256ELb0ELb1EEENS1_25SingleTileBwdLPTSchedulerILb0ELi128ELb1EEEEEEEEEvNT_6ParamsE,@"STO_CUDA_ENTRY STV_DEFAULT"
_ZN7cutlass13device_kernelIN5flash11enable_sm90INS1_16FlashAttnBwdSm90INS1_25CollectiveMainloopBwdSm90ILi2ELi2ELi2EN4cute5tupleIJNS5_1CILi1EEES8_S8_EEENS6_IJNS7_ILi96EEENS7_ILi128EEENS7_ILi64EEEEEENS_10bfloat16_tEfNS_4arch4Sm90ELb1ELb0ELb1ELb0ELb1ELb1ELb0ELb1ELi2ELi1ELi2ELi2ELb0EEENS1_24CollectiveEpilogueBwdGQAISD_fSG_Li256ELb0ELb1EEENS1_25SingleTileBwdLPTSchedulerILb0ELi128ELb1EEEEEEEEEvNT_6ParamsE:
        /* <DEDUP_REMOVED lines=23> */
.L_x_2820:
[----:B------:R-:W-:Y:S05]  /*0170*/  BSYNC B0 ;  /* 0x0000000000007941 */ /* 0x000fea0003800000 */
.L_x_2819:
        /* <DEDUP_REMOVED lines=34> */
.L_x_2821:
        /* <DEDUP_REMOVED lines=22> */
.L_x_2822:
        /* <DEDUP_REMOVED lines=9> */
.L_x_2825:
        /* <DEDUP_REMOVED lines=32> */
.L_x_2826:
[----:B------:R-:W-:Y:S01]  /*0790*/  ULDC UR7, c[0x0][0x8cc] ;  /* 0x0002330000077ab9 */ /* 0x000fe20000000800 */
[----:B------:R-:W-:Y:S01]  /*07a0*/  UMOV UR38, UR10 ;  /* 0x0000000a00267c82 */ /* 0x000fe20008000000 */
[----:B------:R-:W-:-:S11]  /*07b0*/  UISETP.NE.AND UP0, UPT, UR7, 0x1, UPT ;  /* 0x000000010700788c */ /* 0x000fd6000bf05270 */
[----:B------:R-:W-:Y:S02]  /*07c0*/  @UP0 ULDC.64 UR8, c[0x0][0x8d0] ;  /* 0x0002340000080ab9 */ /* 0x000fe40000000a00 */
[----:B------:R-:W-:-:S04]  /*07d0*/  UIMAD.WIDE.U32 UR4, UR10, UR8, URZ ;  /* 0x000000080a0472a5 */ /* 0x000fc8000f8e003f */
[----:B------:R-:W-:-:S04]  /*07e0*/  @UP0 USHF.R.U32.HI UR38, URZ, UR9, UR5 ;  /* 0x000000093f260299 */ /* 0x000fc80008011605 */
[----:B------:R-:W-:-:S12]  /*07f0*/  UIMAD UR4, UR38, UR7, URZ ;  /* 0x00000007260472a4 */ /* 0x000fd8000f8e023f */
.L_x_2827:
[----:B------:R-:W-:Y:S01]  /*0800*/  ULDC UR40, c[0x0][0x8c0] ;  /* 0x0002300000287ab9 */ /* 0x000fe20000000800 */
[----:B------:R-:W-:Y:S01]  /*0810*/  UIADD3 UR4, UR10, -UR4, URZ ;  /* 0x800000040a047290 */ /* 0x000fe2000fffe03f */
[----:B------:R-:W1:Y:S01]  /*0820*/  LDC R0, c[0x0][0x8b4] ;  /* 0x00022d00ff007b82 */ /* 0x000e620000000800 */
[----:B------:R-:W-:Y:S01]  /*0830*/  UISETP.NE.AND UP0, UPT, UR40, 0x1, UPT ;  /* 0x000000012800788c */ /* 0x000fe2000bf05270 */
[----:B------:R-:W-:Y:S02]  /*0840*/  ULDC UR5, c[0x0][0x8cc] ;  /* 0x0002330000057ab9 */ /* 0x000fe40000000800 */
[----:B------:R-:W-:-:S08]  /*0850*/  UIMAD UR6, UR6, UR5, UR4 ;  /* 0x00000005060672a4 */ /* 0x000fd0000f8e0204 */
[----:B------:R-:W-:Y:S01]  /*0860*/  @UP0 ULDC UR4, c[0x0][0x8c4] ;  /* 0x0002310000040ab9 */ /* 0x000fe20000000800 */
[----:B------:R-:W-:Y:S01]  /*0870*/  @UP0 ULDC UR7, c[0x0][0x8c8] ;  /* 0x0002320000070ab9 */ /* 0x000fe20000000800 */
[----:B------:R-:W-:Y:S02]  /*0880*/  UIMAD.WIDE.U32 UR4, UR6, UR4, URZ ;  /* 0x00000004060472a5 */ /* 0x000fe4000f8e003f */
[----:B------:R-:W-:Y:S02]  /*0890*/  UMOV UR39, UR6 ;  /* 0x0000000600277c82 */ /* 0x000fe40008000000 */
[----:B------:R-:W-:Y:S02]  /*08a0*/  @UP0 USHF.R.U32.HI UR39, URZ, UR7, UR5 ;  /* 0x000000073f270299 */ /* 0x000fe40008011605 */
[----:B------:R-:W-:Y:S02]  /*08b0*/  ULOP3.LUT UR5, URZ, UR38, URZ, 0x33, !UPT ;  /* 0x000000263f057292 */ /* 0x000fe4000f8e333f */
[----:B------:R-:W-:-:S02]  /*08c0*/  UIADD3 UR4, -UR39, URZ, URZ ;  /* 0x0000003f27047290 */ /* 0x000fc4000fffe13f */
[----:B------:R-:W-:Y:S02]  /*08d0*/  ISETP.LE.AND P0, PT, RZ, UR39, PT ;  /* 0x00000027ff007c0c */ /* 0x000fe4000bf03270 */
[----:B------:R-:W-:Y:S01]  /*08e0*/  UIMAD UR40, UR40, UR4, UR6 ;  /* 0x00000004282872a4 */ /* 0x000fe2000f8e0206 */
[----:B-1----:R-:W-:-:S10]  /*08f0*/  VIADD R19, R0, UR5 ;  /* 0x0000000500137c36 */ /* 0x002fd40008000000 */
[----:B------:R-:W-:Y:S05]  /*0900*/  @!P0 BRA `(.L_x_2828) ;  /* 0x000000d8003c8947 */ /* 0x000fea0003800000 */
[----:B------:R-:W1:Y:S01]  /*0910*/  LDC R0, c[0x0][0x280] ;  /* 0x0000a000ff007b82 */ /* 0x000e620000000800 */
[----:B------:R-:W-:Y:S01]  /*0920*/  ULDC UR4, c[0x0][0x290] ;  /* 0x0000a40000047ab9 */ /* 0x000fe20000000800 */
[----:B------:R-:W-:Y:S02]  /*0930*/  PLOP3.LUT P0, PT, PT, PT, PT, 0x80, 0x0 ;  /* 0x000000000000781c */ /* 0x000fe40003f0f070 */
[----:B------:R-:W-:Y:S02]  /*0940*/  CS2R R120, SRZ ;  /* 0x0000000000787805 */ /* 0x000fe4000001ff00 */
[----:B------:R-:W-:Y:S02]  /*0950*/  CS2R R152, SRZ ;  /* 0x0000000000987805 */ /* 0x000fe4000001ff00 */
[----:B------:R-:W-:Y:S02]  /*0960*/  CS2R R122, SRZ ;  /* 0x00000000007a7805 */ /* 0x000fe4000001ff00 */
[----:B------:R-:W-:-:S02]  /*0970*/  CS2R R124, SRZ ;  /* 0x00000000007c7805 */ /* 0x000fc4000001ff00 */
[----:B------:R-:W-:Y:S01]  /*0980*/  CS2R R126, SRZ ;  /* 0x00000000007e7805 */ /* 0x000fe2000001ff00 */
[----:B------:R-:W2:Y:S01]  /*0990*/  LDC R3, c[0x0][0x74c] ;  /* 0x0001d300ff037b82 */ /* 0x000ea20000000800 */
        /* <DEDUP_REMOVED lines=15> */
[----:B-1----:R-:W-:Y:S01]  /*0a90*/  IMAD R2, R19, 0x80, R0 ;  /* 0x0000008013027824 */ /* 0x002fe200078e0200 */
[----:B------:R-:W-:Y:S02]  /*0aa0*/  IADD3 R0, R0, 0x5f, RZ ;  /* 0x0000005f00007810 */ /* 0x000fe40007ffe0ff */
[----:B------:R-:W-:-:S02]  /*0ab0*/  CS2R R160, SRZ ;  /* 0x0000000000a07805 */ /* 0x000fc4000001ff00 */
[----:B------:R-:W-:Y:S02]  /*0ac0*/  CS2R R162, SRZ ;  /* 0x0000000000a27805 */ /* 0x000fe4000001ff00 */
[----:B------:R-:W-:Y:S02]  /*0ad0*/  CS2R R164, SRZ ;  /* 0x0000000000a47805 */ /* 0x000fe4000001ff00 */
[----:B------:R-:W-:Y:S01]  /*0ae0*/  CS2R R166, SRZ ;  /* 0x0000000000a67805 */ /* 0x000fe2000001ff00 */
[----:B------:R-:W-:Y:S01]  /*0af0*/  IMAD.HI R0, R0, 0x2aaaaaab, RZ ;  /* 0x2aaaaaab00007827 */ /* 0x000fe200078e02ff */
[----:B------:R-:W-:Y:S02]  /*0b00*/  CS2R R168, SRZ ;  /* 0x0000000000a87805 */ /* 0x000fe4000001ff00 */
[----:B--2---:R-:W-:Y:S02]  /*0b10*/  IADD3 R2, R2, -UR4, -R3 ;  /* 0x8000000402027c10 */ /* 0x004fe4000fffe803 */
[----:B------:R-:W-:-:S02]  /*0b20*/  CS2R R170, SRZ ;  /* 0x0000000000aa7805 */ /* 0x000fc4000001ff00 */
[----:B------:R-:W-:Y:S02]  /*0b30*/  CS2R R172, SRZ ;  /* 0x0000000000ac7805 */ /* 0x000fe4000001ff00 */
[----:B------:R-:W-:Y:S02]  /*0b40*/  SHF.R.U32.HI R3, RZ, 0x1f, R0 ;  /* 0x0000001fff037819 */ /* 0x000fe40000011600 */
[----:B------:R-:W-:Y:S01]  /*0b50*/  CS2R R174, SRZ ;  /* 0x0000000000ae7805 */ /* 0x000fe2000001ff00 */
[----:B------:R-:W-:Y:S01]  /*0b60*/  IMAD.HI R2, R2, 0x2aaaaaab, RZ ;  /* 0x2aaaaaab02027827 */ /* 0x000fe200078e02ff */
[----:B------:R-:W-:Y:S02]  /*0b70*/  CS2R R176, SRZ ;  /* 0x0000000000b07805 */ /* 0x000fe4000001ff00 */
[----:B------:R-:W-:Y:S02]  /*0b80*/  LEA.HI.SX32 R4, R0, R3, 0x1c ;  /* 0x0000000300047211 */ /* 0x000fe400078fe2ff */
[----:B------:R-:W-:-:S02]  /*0b90*/  CS2R R178, SRZ ;  /* 0x0000000000b27805 */ /* 0x000fc4000001ff00 */
[----:B------:R-:W-:Y:S02]  /*0ba0*/  CS2R R180, SRZ ;  /* 0x0000000000b47805 */ /* 0x000fe4000001ff00 */
[----:B------:R-:W-:Y:S02]  /*0bb0*/  SHF.R.U32.HI R5, RZ, 0x1f, R2 ;  /* 0x0000001fff057819 */ /* 0x000fe40000011602 */
[----:B------:R-:W-:Y:S01]  /*0bc0*/  CS2R R182, SRZ ;  /* 0x0000000000b67805 */ /* 0x000fe2000001ff00 */
[----:B------:R1:W-:Y:S01]  /*0bd0*/  STL [R1+0x30], R4 ;  /* 0x0000300401007387 */ /* 0x0003e20000100800 */
[----:B------:R-:W-:-:S04]  /*0be0*/  LEA.HI.SX32 R5, R2, R5, 0x1c ;  /* 0x0000000502057211 */ /* 0x000fc800078fe2ff */
        /* <DEDUP_REMOVED lines=24> */
.L_x_2831:
        /* <DEDUP_REMOVED lines=15> */
.L_x_2830:
        /* <DEDUP_REMOVED lines=22> */
.L_x_2833:
        /* <DEDUP_REMOVED lines=15> */
.L_x_2832:
[----:B------:R-:W-:Y:S01]  /*10b0*/  SHF.R.S32.HI R7, RZ, 0x1f, R18 ;  /* 0x0000001fff077819 */ /* 0x000fe20000011412 */
[----:B------:R-:W-:-:S03]  /*10c0*/  UMOV UR4, 0xffffffff ;  /* 0xffffffff00047882 */ /* 0x000fc60000000000 */
[----:B------:R-:W-:-:S04]  /*10d0*/  LEA.HI R0, R7, R18, RZ, 0x7 ;  /* 0x0000001207007211 */ /* 0x000fc800078f38ff */
[----:B------:R-:W-:Y:S01]  /*10e0*/  SHF.R.S32.HI R13, RZ, 0x7, R0 ;  /* 0x00000007ff0d7819 */ /* 0x000fe20000011400 */
[----:B------:R-:W-:Y:S06]  /*10f0*/  BRA.DIV UR4, `(.L_x_2834) ;  /* 0x000000d204487947 */ /* 0x000fec000b800000 */
[----:B------:R1:W2:Y:S02]  /*1100*/  SHFL.IDX PT, R14, R13, RZ, 0x1f ;  /* 0x00001fff0d0e7589 */ /* 0x0002a400000e0000 */
.L_x_2950:
        /* <DEDUP_REMOVED lines=10> */
.L_x_2835:
        /* <DEDUP_REMOVED lines=10> */
[----:B--2---:R-:W-:Y:S01]  /*1250*/  LEA.HI R2, R14, R14, RZ, 0x1 ;  /* 0x0000000e0e027211 */ /* 0x004fe200078f08ff */
[----:B------:R-:W-:Y:S01]  /*1260*/  IMAD.IADD R6, R6, 0x1, -R9 ;  /* 0x0000000106067824 */ /* 0x000fe200078e0a09 */
[----:B-1-3--:R-:W-:Y:S02]  /*1270*/  IADD3 R10, -R11, 0x7f, R10 ;  /* 0x0000007f0b0a7810 */ /* 0x00afe40007ffe10a */
[----:B------:R-:W-:Y:S01]  /*1280*/  LOP3.LUT R5, R2, 0xfffffffe, RZ, 0xc0, !PT ;  /* 0xfffffffe02057812 */ /* 0x000fe200078ec0ff */
[----:B------:R-:W-:Y:S01]  /*1290*/  IMAD R6, R13, 0xc, R6 ;  /* 0x0000000c0d067824 */ /* 0x000fe200078e0206 */
[----:B------:R-:W-:Y:S01]  /*12a0*/  SHF.R.U32.HI R3, RZ, 0x3, R3 ;  /* 0x00000003ff037819 */ /* 0x000fe20000011603 */
[----:B------:R-:W-:-:S02]  /*12b0*/  IMAD R10, R19, 0x80, R10 ;  /* 0x00000080130a7824 */ /* 0x000fc400078e020a */
[----:B------:R-:W-:Y:S01]  /*12c0*/  IMAD.IADD R5, R14, 0x1, -R5 ;  /* 0x000000010e057824 */ /* 0x000fe200078e0a05 */
[----:B------:R-:W-:Y:S01]  /*12d0*/  LOP3.LUT R3, R4, R3, RZ, 0x3c, !PT ;  /* 0x0000000304037212 */ /* 0x000fe200078e3cff */
[----:B------:R-:W2:Y:S01]  /*12e0*/  LDL R14, [R1+0x30] ;  /* 0x00003000010e7983 */ /* 0x000ea20000100800 */
[----:B------:R-:W-:Y:S02]  /*12f0*/  IADD3 R10, R10, -UR4, RZ ;  /* 0x800000040a0a7c10 */ /* 0x000fe4000fffe0ff */
[----:B------:R-:W-:Y:S02]  /*1300*/  LEA R2, R6, R3, 0x9 ;  /* 0x0000000306027211 */ /* 0x000fe400078e48ff */
[----:B------:R-:W-:Y:S01]  /*1310*/  LOP3.LUT R3, R0, 0xffffff80, RZ, 0xc0, !PT ;  /* 0xffffff8000037812 */ /* 0x000fe200078ec0ff */
[----:B------:R-:W-:-:S03]  /*1320*/  IMAD.HI R10, R10, 0x2aaaaaab, RZ ;  /* 0x2aaaaaab0a0a7827 */ /* 0x000fc600078e02ff */
[----:B------:R-:W-:Y:S02]  /*1330*/  IADD3 R6, R18, -R3, RZ ;  /* 0x8000000312067210 */ /* 0x000fe40007ffe0ff */
[----:B------:R-:W-:Y:S02]  /*1340*/  SHF.R.U32.HI R9, RZ, 0x1f, R10 ;  /* 0x0000001fff097819 */ /* 0x000fe4000001160a */
[--C-:B------:R-:W-:Y:S02]  /*1350*/  SHF.R.S32.HI R12, RZ, 0x1f, R6.reuse ;  /* 0x0000001fff0c7819 */ /* 0x100fe40000011406 */
[----:B------:R-:W-:Y:S02]  /*1360*/  LEA.HI.SX32 R9, R10, R9, 0x1c ;  /* 0x000000090a097211 */ /* 0x000fe400078fe2ff */
[----:B------:R-:W-:Y:S01]  /*1370*/  LEA.HI R10, R12, R6, RZ, 0x2 ;  /* 0x000000060c0a7211 */ /* 0x000fe200078f10ff */
[----:B------:R1:W-:Y:S04]  /*1380*/  STL [R1+0x1c], R2 ;  /* 0x00001c0201007387 */ /* 0x0003e80000100800 */
[----:B------:R3:W-:Y:S04]  /*1390*/  STL [R1+0x18], R12 ;  /* 0x0000180c01007387 */ /* 0x0007e80000100800 */
[----:B------:R3:W-:Y:S01]  /*13a0*/  STL [R1+0x10], R10 ;  /* 0x0000100a01007387 */ /* 0x0007e20000100800 */
[----:B-1----:R-:W-:Y:S01]  /*13b0*/  IMAD R2, R13, 0x300, R6 ;  /* 0x000003000d027824 */ /* 0x002fe200078e0206 */
[----:B------:R-:W-:-:S03]  /*13c0*/  LOP3.LUT R3, R10, 0xfffffffc, RZ, 0xc0, !PT ;  /* 0xfffffffc0a037812 */ /* 0x000fc600078ec0ff */
        /* <DEDUP_REMOVED lines=35> */
[----:B------:R-:W-:Y:S01]  /*1600*/  IMAD R2, R2, 0x4, R17 ;  /* 0x0000000402027824 */ /* 0x000fe200078e0211 */
[----:B------:R-:W-:Y:S02]  /*1610*/  IADD3 R3, R6, -R3, RZ ;  /* 0x8000000306037210 */ /* 0x000fe40007ffe0ff */
[----:B--2---:R-:W-:-:S04]  /*1620*/  VIADDMNMX R237, R9, 0x1, R14, PT ;  /* 0x0000000109ed7846 */ /* 0x004fc8000380010e */
[----:B------:R-:W-:-:S13]  /*1630*/  ISETP.GE.AND P0, PT, R16, R237, PT ;  /* 0x000000ed1000720c */ /* 0x000fda0003f06270 */
[----:B---3--:R-:W-:Y:S05]  /*1640*/  @P0 BRA `(.L_x_2837) ;  /* 0x0000004000ec0947 */ /* 0x008fea0003800000 */
        /* <DEDUP_REMOVED lines=88> */
.L_x_2848:
[----:B-1----:R-:W2:Y:S02]  /*1bd0*/  LDL R6, [R1+0xc] ;  /* 0x00000c0001067983 */ /* 0x002ea40000100800 */
[----:B--2---:R-:W-:-:S04]  /*1be0*/  LOP3.LUT R6, R6, 0x1, RZ, 0xfc, !PT ;  /* 0x0000000106067812 */ /* 0x004fc800078efcff */
[----:B------:R-:W-:-:S13]  /*1bf0*/  ISETP.NE.AND P0, PT, R6, 0x3, PT ;  /* 0x000000030600780c */ /* 0x000fda0003f05270 */
[----:B------:R-:W-:Y:S05]  /*1c00*/  @!P0 BRA `(.L_x_2838) ;  /* 0x0000000000048947 */ /* 0x000fea0003800000 */
[----:B------:R-:W-:Y:S01]  /*1c10*/  BPT.TRAP 0x1 ;  /* 0x000000040000795c */ /* 0x000fe20000300000 */
.L_x_2838:
[----:B------:R-:W-:Y:S01]  /*1c20*/  IMAD R6, R0, 0x8, R17 ;  /* 0x0000000800067824 */ /* 0x000fe200078e0211 */
[----:B------:R-:W-:-:S04]  /*1c30*/  SHF.L.U32 R21, R4, 0x1f, RZ ;  /* 0x0000001f04157819 */ /* 0x000fc800000006ff */
[----:B------:R1:W2:Y:S01]  /*1c40*/  SYNCS.PHASECHK.TRANS64.TRYWAIT P1, [R6+URZ+0x26810], R21 ;  /* 0x02681015060075a7 */ /* 0x0002a2000802017f */
[----:B------:R-:W-:Y:S05]  /*1c50*/  @!P0 BRA `(.L_x_2839) ;  /* 0x0000000000048947 */ /* 0x000fea0003800000 */
[----:B------:R-:W-:Y:S01]  /*1c60*/  BPT.TRAP 0x1 ;  /* 0x000000040000795c */ /* 0x000fe20000300000 */
.L_x_2839:
[----:B------:R-:W-:-:S04]  /*1c70*/  IADD3 R7, R17, 0xe000, RZ ;  /* 0x0000e00011077810 */ /* 0x000fc80007ffe0ff */
[----:B------:R-:W-:-:S04]  /*1c80*/  SHF.R.U32.HI R7, RZ, 0x4, R7 ;  /* 0x00000004ff077819 */ /* 0x000fc80000011607 */
[----:B------:R-:W-:Y:S01]  /*1c90*/  LOP3.LUT R7, R7, 0x3fff, RZ, 0xc0, !PT ;  /* 0x00003fff07077812 */ /* 0x000fe200078ec0ff */
[----:B--2---:R-:W-:Y:S06]  /*1ca0*/  @P1 BRA `(.L_x_2840) ;  /* 0x0000000000081947 */ /* 0x004fec0003800000 */
[----:B------:R-:W2:Y:S02]  /*1cb0*/  SYNCS.PHASECHK.TRANS64.TRYWAIT P1, [R6+URZ+0x26810], R21 ;  /* 0x02681015060075a7 */ /* 0x000ea4000802017f */
[----:B--2---:R-:W-:Y:S05]  /*1cc0*/  @!P1 BRA `(.L_x_2841) ;  /* 0x000000c400849947 */ /* 0x004fea0003800000 */
.L_x_2840:
        /* <DEDUP_REMOVED lines=58> */
.L_x_2842:
[----:B------:R1:W1:Y:S01]  /*2070*/  SYNCS.PHASECHK.TRANS64.TRYWAIT P1, [R6+URZ+0x26830], R21 ;  /* 0x02683015060075a7 */ /* 0x000262000802017f */
[----:B------:R-:W-:Y:S05]  /*2080*/  @!P0 BRA `(.L_x_2843) ;  /* 0x0000000000048947 */ /* 0x000fea0003800000 */
[----:B------:R-:W-:Y:S01]  /*2090*/  BPT.TRAP 0x1 ;  /* 0x000000040000795c */ /* 0x000fe20000300000 */
.L_x_2843:
[----:B------:R-:W-:-:S04]  /*20a0*/  IADD3 R12, R17, 0x14000, RZ ;  /* 0x00014000110c7810 */ /* 0x000fc80007ffe0ff */
[----:B------:R-:W-:-:S04]  /*20b0*/  SHF.R.U32.HI R12, RZ, 0x4, R12 ;  /* 0x00000004ff0c7819 */ /* 0x000fc8000001160c */
[----:B------:R-:W-:-:S04]  /*20c0*/  LOP3.LUT R12, R12, 0x3fff, RZ, 0xc0, !PT ;  /* 0x00003fff0c0c7812 */ /* 0x000fc800078ec0ff */
[----:B------:R-:W-:Y:S01]  /*20d0*/  LOP3.LUT R19, R12, 0x10000, RZ, 0xfc, !PT ;  /* 0x000100000c137812 */ /* 0x000fe200078efcff */
[----:B-1----:R-:W-:Y:S06]  /*20e0*/  @P1 BRA `(.L_x_2844) ;  /* 0x0000000000081947 */ /* 0x002fec0003800000 */
[----:B------:R-:W1:Y:S02]  /*20f0*/  SYNCS.PHASECHK.TRANS64.TRYWAIT P1, [R6+URZ+0x26830], R21 ;  /* 0x02683015060075a7 */ /* 0x000e64000802017f */
[----:B-1----:R-:W-:Y:S05]  /*2100*/  @!P1 BRA `(.L_x_2845) ;  /* 0x000000c000889947 */ /* 0x002fea0003800000 */
.L_x_2844:
        /* <DEDUP_REMOVED lines=98> */
[----:B------:R-:W-:Y:S01]  /*2730*/  FMUL.FTZ R196, R118, UR10 ;  /* 0x0000000a76c47c20 */ /* 0x000fe20008410000 */
[----:B------:R-:W1:Y:S01]  /*2740*/  MUFU.TANH R185, R185 ;  /* 0x000000b900b97308 */ /* 0x000e620000002400 */
[----:B--2---:R-:W-:Y:S01]  /*2750*/  FSEL R96, R85, -INF , !P6 ;  /* 0xff80000055607808 */ /* 0x004fe20007000000 */
[----:B------:R-:W-:Y:S01]  /*2760*/  VIADD R118, R9, 0xc ;  /* 0x0000000c09767836 */ /* 0x000fe20000000000 */
[----:B------:R-:W-:Y:S01]  /*2770*/  ISETP.GT.AND P6, PT, R103, 0x39, PT ;  /* 0x000000396700780c */ /* 0x000fe20003fc4270 */
[----:B------:R-:W-:Y:S01]  /*2780*/  IMAD R236, R0, 0x300, R12 ;  /* 0x0000030000ec7824 */ /* 0x000fe200078e020c */
[----:B------:R-:W-:Y:S01]  /*2790*/  SHFL.IDX PT, R227, R15, R199, 0x1f ;  /* 0x00001fc70fe37589 */ /* 0x000fe200000e0000 */
[----:B------:R-:W-:-:S02]  /*27a0*/  FMUL.FTZ R115, R115, UR10 ;  /* 0x0000000a73737c20 */ /* 0x000fc40008410000 */
[----:B------:R-:W2:Y:S01]  /*27b0*/  MUFU.TANH R19, R19 ;  /* 0x0000001300137308 */ /* 0x000ea20000002400 */
[----:B----4-:R-:W-:Y:S01]  /*27c0*/  FSEL R97, R86, -INF , !P5 ;  /* 0xff80000056617808 */ /* 0x010fe20006800000 */
[----:B------:R-:W4:Y:S01]  /*27d0*/  SHFL.IDX PT, R225, R15, R118, 0x1f ;  /* 0x00001f760fe17589 */ /* 0x000f2200000e0000 */
[----:B------:R-:W-:-:S05]  /*27e0*/  ISETP.GT.AND P5, PT, R193, RZ, PT ;  /* 0x000000ffc100720c */ /* 0x000fca0003fa4270 */
[----:B------:R-:W5:Y:S01]  /*27f0*/  MUFU.TANH R186, R186 ;  /* 0x000000ba00ba7308 */ /* 0x000f620000002400 */
[----:B-1----:R-:W-:Y:S02]  /*2800*/  FSEL R100, R185, -INF , !P4 ;  /* 0xff800000b9647808 */ /* 0x002fe40006000000 */
[----:B------:R-:W-:-:S05]  /*2810*/  ISETP.GT.AND P4, PT, R193, 0x1, PT ;  /* 0x00000001c100780c */ /* 0x000fca0003f84270 */
[----:B------:R-:W1:Y:S01]  /*2820*/  MUFU.TANH R20, R20 ;  /* 0x0000001400147308 */ /* 0x000e620000002400 */
[----:B------:R-:W-:Y:S02]  /*2830*/  WARPGROUP.DEPBAR.LE gsb0, 0x0 ;  /* 0x00008000000079c5 */ /* 0x000fe40000010000 */
[----:B------:R-:W-:Y:S01]  /*2840*/  WARPGROUP.ARRIVE ;  /* 0x00000000000079c5 */ /* 0x000fe20000000000 */
[C---:B--2---:R-:W-:Y:S01]  /*2850*/  FSEL R226, R19.reuse, -INF , !P5 ;  /* 0xff80000013e27808 */ /* 0x044fe20006800000 */
[----:B------:R-:W-:Y:S01]  /*2860*/  FFMA.FTZ R19, -R19, R19, 1 ;  /* 0x3f80000013137423 */ /* 0x000fe20000010113 */
[C---:B------:R-:W-:Y:S02]  /*2870*/  ISETP.GT.AND P5, PT, R193.reuse, 0x9, PT ;  /* 0x00000009c100780c */ /* 0x040fe40003fa4270 */
[----:B------:R-:W2:Y:S01]  /*2880*/  MUFU.TANH R23, R23 ;  /* 0x0000001700177308 */ /* 0x000ea20000002400 */
[----:B------:R-:W-:Y:S01]  /*2890*/  HGMMA.64x96x16.F32.BF16 R24, gdesc[UR4], R24, gsb0 ;  /* 0x01600000041879f0 */ /* 0x000fe20008001818 */
[----:B------:R-:W-:Y:S01]  /*28a0*/  UIADD3 UR6, UR8, 0x4, URZ ;  /* 0x0000000408067890 */ /* 0x000fe2000fffe03f */
[----:B-----5:R-:W-:Y:S01]  /*28b0*/  FSEL R223, R186, -INF , !P6 ;  /* 0xff800000badf7808 */ /* 0x020fe20007000000 */
[----:B------:R-:W-:Y:S01]  /*28c0*/  UIADD3 UR4, UR9, 0x4, URZ ;  /* 0x0000000409047890 */ /* 0x000fe2000fffe03f */
[----:B------:R-:W-:Y:S01]  /*28d0*/  ISETP.GT.AND P6, PT, R193, 0x8, PT ;  /* 0x00000008c100780c */ /* 0x000fe20003fc4270 */
[----:B------:R-:W-:Y:S01]  /*28e0*/  UMOV UR7, 0x40000040 ;  /* 0x4000004000077882 */ /* 0x000fe20000000000 */
[----:B------:R-:W-:Y:S01]  /*28f0*/  UMOV UR5, 0x40000040 ;  /* 0x4000004000057882 */ /* 0x000fe20000000000 */
[----:B------:R-:W5:Y:S01]  /*2900*/  MUFU.TANH R72, R72 ;  /* 0x0000004800487308 */ /* 0x000f620000002400 */
[----:B-1----:R-:W-:-:S02]  /*2910*/  FSEL R224, R20, -INF , !P4 ;  /* 0xff80000014e07808 */ /* 0x002fc40006000000 */
[----:B------:R-:W-:-:S05]  /*2920*/  ISETP.GT.AND P4, PT, R193, 0x10, PT ;  /* 0x00000010c100780c */ /* 0x000fca0003f84270 */
[----:B------:R-:W1:Y:S01]  /*2930*/  MUFU.TANH R75, R75 ;  /* 0x0000004b004b7308 */ /* 0x000e620000002400 */
[----:B--2---:R-:W-:Y:S02]  /*2940*/  FSEL R219, R23, -INF , !P6 ;  /* 0xff80000017db7808 */ /* 0x004fe40007000000 */
[----:B------:R-:W-:-:S05]  /*2950*/  ISETP.GT.AND P6, PT, R193, 0x11, PT ;  /* 0x00000011c100780c */ /* 0x000fca0003fc4270 */
[----:B------:R-:W2:Y:S01]  /*2960*/  MUFU.TANH R21, R21 ;  /* 0x0000001500157308 */ /* 0x000ea20000002400 */
[----:B-----5:R-:W-:Y:S02]  /*2970*/  FSEL R221, R72, -INF , !P5 ;  /* 0xff80000048dd7808 */ /* 0x020fe40006800000 */
[----:B------:R-:W-:-:S05]  /*2980*/  ISETP.GT.AND P5, PT, R193, 0x18, PT ;  /* 0x00000018c100780c */ /* 0x000fca0003fa4270 */
[----:B------:R-:W5:Y:S01]  /*2990*/  MUFU.TANH R76, R76 ;  /* 0x0000004c004c7308 */ /* 0x000f620000002400 */
[----:B-1----:R-:W-:Y:S02]  /*29a0*/  FSEL R209, R75, -INF , !P4 ;  /* 0xff8000004bd17808 */ /* 0x002fe40006000000 */
        /* <DEDUP_REMOVED lines=24> */
[----:B------:R-:W-:Y:S01]  /*2b30*/  ISETP.GT.AND P5, PT, R193, 0x30, PT ;  /* 0x00000030c100780c */ /* 0x000fe20003fa4270 */
[----:B------:R-:W-:Y:S02]  /*2b40*/  WARPGROUP.DEPBAR.LE gsb0, 0x0 ;  /* 0x00008000000079c5 */ /* 0x000fe40000010000 */
[----:B------:R-:W-:Y:S02]  /*2b50*/  WARPGROUP.ARRIVE ;  /* 0x00000000000079c5 */ /* 0x000fe40000000000 */
[----:B------:R-:W5:Y:S01]  /*2b60*/  MUFU.TANH R88, R88 ;  /* 0x0000005800587308 */ /* 0x000f620000002400 */
[----:B-1----:R-:W-:Y:S02]  /*2b70*/  FSEL R206, R81, -INF , !P2 ;  /* 0xff80000051ce7808 */ /* 0x002fe40005000000 */
[----:B------:R-:W-:Y:S01]  /*2b80*/  ISETP.GT.AND P2, PT, R103, 0x31, PT ;  /* 0x000000316700780c */ /* 0x000fe20003f44270 */
[----:B------:R-:W-:Y:S01]  /*2b90*/  HGMMA.64x96x16.F32.BF16 R24, gdesc[UR4], R24, gsb0 ;  /* 0x01600000041879f0 */ /* 0x000fe20008001818 */
[----:B------:R-:W-:Y:S01]  /*2ba0*/  UIADD3 UR6, UR8, 0x6, URZ ;  /* 0x0000000608067890 */ /* 0x000fe2000fffe03f */
[----:B--2---:R-:W-:Y:S01]  /*2bb0*/  FSEL R204, R87, -INF , !P4 ;  /* 0xff80000057cc7808 */ /* 0x004fe20006000000 */
[----:B------:R-:W-:Y:S01]  /*2bc0*/  UIADD3 UR4, UR9, 0x6, URZ ;  /* 0x0000000609047890 */ /* 0x000fe2000fffe03f */
[----:B------:R-:W1:Y:S01]  /*2bd0*/  MUFU.TANH R89, R89 ;  /* 0x0000005900597308 */ /* 0x000e620000002400 */
[----:B------:R-:W-:Y:S01]  /*2be0*/  UMOV UR7, 0x40000040 ;  /* 0x4000004000077882 */ /* 0x000fe20000000000 */
[----:B------:R-:W-:Y:S01]  /*2bf0*/  UMOV UR5, 0x40000040 ;  /* 0x4000004000057882 */ /* 0x000fe20000000000 */
        /* <DEDUP_REMOVED lines=35> */
[----:B--2---:R-:W-:Y:S01]  /*2e30*/  FSEL R214, R106, -INF , !P2 ;  /* 0xff8000006ad67808 */ /* 0x004fe20005000000 */
[----:B------:R-:W-:Y:S02]  /*2e40*/  WARPGROUP.DEPBAR.LE gsb0, 0x0 ;  /* 0x00008000000079c5 */ /* 0x000fe40000010000 */
[----:B------:R-:W2:Y:S01]  /*2e50*/  LDS R190, [R190+0x380] ;  /* 0x00038000bebe7984 */ /* 0x000ea20000000800 */
[----:B------:R-:W-:Y:S01]  /*2e60*/  WARPGROUP.ARRIVE ;  /* 0x00000000000079c5 */ /* 0x000fe20000000000 */
[----:B------:R-:W-:Y:S02]  /*2e70*/  ISETP.GT.AND P2, PT, R193, 0x49, PT ;  /* 0x00000049c100780c */ /* 0x000fe40003f44270 */
[----:B------:R-:W4:Y:S01]  /*2e80*/  MUFU.TANH R110, R110 ;  /* 0x0000006e006e7308 */ /* 0x000f220000002400 */
[----:B-----5:R-:W-:Y:S02]  /*2e90*/  FSEL R216, R107, -INF , !P4 ;  /* 0xff8000006bd87808 */ /* 0x020fe40006000000 */
[----:B------:R-:W-:Y:S01]  /*2ea0*/  HGMMA.64x96x16.F32.BF16 R24, gdesc[UR4], R24, gsb0 ;  /* 0x01600000041879f0 */ /* 0x000fe20008001818 */
[----:B------:R-:W-:Y:S01]  /*2eb0*/  ULDC UR4, c[0x0][0x744] ;  /* 0x0001d10000047ab9 */ /* 0x000fe20000000800 */
[----:B------:R-:W-:Y:S01]  /*2ec0*/  ISETP.GT.AND P4, PT, R193, 0x50, PT ;  /* 0x00000050c100780c */ /* 0x000fe20003f84270 */
[--C-:B---3--:R-:W-:Y:S01]  /*2ed0*/  FFMA.FTZ R113, R113, UR4, -R104.reuse ;  /* 0x0000000471717c23 */ /* 0x108fe20008010868 */
[----:B------:R-:W-:Y:S01]  /*2ee0*/  FFMA.FTZ R104, R226, UR4, -R104 ;  /* 0x00000004e2687c23 */ /* 0x000fe20008010868 */
[----:B------:R-:W3:Y:S01]  /*2ef0*/  MUFU.TANH R111, R111 ;  /* 0x0000006f006f7308 */ /* 0x000ee20000002400 */
[----:B-1----:R-:W-:Y:S01]  /*2f00*/  FSEL R220, R112, -INF , !P6 ;  /* 0xff80000070dc7808 */ /* 0x002fe20007000000 */
[----:B----4-:R-:W-:Y:S01]  /*2f10*/  FFMA.FTZ R221, R221, UR4, -R225 ;  /* 0x00000004dddd7c23 */ /* 0x010fe200080108e1 */
[----:B------:R-:W-:Y:S01]  /*2f20*/  ISETP.GT.AND P6, PT, R193, 0x48, PT ;  /* 0x00000048c100780c */ /* 0x000fe20003fc4270 */
[--C-:B------:R-:W-:Y:S01]  /*2f30*/  FFMA.FTZ R94, R94, UR4, -R227.reuse ;  /* 0x000000045e5e7c23 */ /* 0x100fe200080108e3 */
[----:B------:R-:W-:-:S02]  /*2f40*/  FFMA.FTZ R209, R209, UR4, -R227 ;  /* 0x00000004d1d17c23 */ /* 0x000fc400080108e3 */
[----:B------:R-:W1:Y:S01]  /*2f50*/  SHFL.IDX PT, R227, R14, R118, 0x1f ;  /* 0x00001f760ee37589 */ /* 0x000e6200000e0000 */
[----:B------:R-:W4:Y:S01]  /*2f60*/  MUFU.TANH R114, R114 ;  /* 0x0000007200727308 */ /* 0x000f220000002400 */
[----:B------:R-:W-:Y:S02]  /*2f70*/  FSEL R215, R110, -INF , !P6 ;  /* 0xff8000006ed77808 */ /* 0x000fe40007000000 */
[----:B------:R-:W-:-:S05]  /*2f80*/  ISETP.GT.AND P6, PT, R193, 0x51, PT ;  /* 0x00000051c100780c */ /* 0x000fca0003fc4270 */
[----:B------:R-:W5:Y:S01]  /*2f90*/  MUFU.EX2 R113, R113 ;  /* 0x0000007100717308 */ /* 0x000f620000000800 */
[----:B---3--:R-:W-:Y:S02]  /*2fa0*/  FSEL R210, R111, -INF , !P2 ;  /* 0xff8000006fd27808 */ /* 0x008fe40005000000 */
[----:B------:R-:W-:-:S05]  /*2fb0*/  ISETP.GT.AND P2, PT, R193, 0x58, PT ;  /* 0x00000058c100780c */ /* 0x000fca0003f44270 */
[----:B------:R-:W-:Y:S01]  /*2fc0*/  MUFU.TANH R191, R191 ;  /* 0x000000bf00bf7308 */ /* 0x000fe20000002400 */
[----:B----4-:R-:W-:Y:S02]  /*2fd0*/  FSEL R212, R114, -INF , !P4 ;  /* 0xff80000072d47808 */ /* 0x010fe40006000000 */
[----:B------:R-:W-:Y:S01]  /*2fe0*/  ISETP.GT.AND P4, PT, R193, 0x59, PT ;  /* 0x00000059c100780c */ /* 0x000fe20003f84270 */
[----:B--2---:R-:W2:Y:S01]  /*2ff0*/  SHFL.IDX PT, R195, R190, R9, 0x1f ;  /* 0x00001f09bec37589 */ /* 0x004ea200000e0000 */
[--C-:B-1----:R-:W-:Y:S01]  /*3000*/  FFMA.FTZ R97, R97, UR4, -R227.reuse ;  /* 0x0000000461617c23 */ /* 0x102fe200080108e3 */
[----:B------:R-:W-:Y:S02]  /*3010*/  FFMA.FTZ R202, R202, UR4, -R227 ;  /* 0x00000004caca7c23 */ /* 0x000fe400080108e3 */
[----:B------:R-:W-:Y:S01]  /*3020*/  MUFU.TANH R115, R115 ;  /* 0x0000007300737308 */ /* 0x000fe20000002400 */
[----:B------:R-:W1:Y:S04]  /*3030*/  SHFL.IDX PT, R232, R190, R118, 0x1f ;  /* 0x00001f76bee87589 */ /* 0x000e6800000e0000 */
[----:B------:R-:W-:Y:S03]  /*3040*/  SHFL.IDX PT, R233, R190, R199, 0x1f ;  /* 0x00001fc7bee97589 */ /* 0x000fe600000e0000 */
[----:B------:R-:W-:Y:S08]  /*3050*/  MUFU.TANH R196, R196 ;  /* 0x000000c400c47308 */ /* 0x000ff00000002400 */
[----:B------:R-:W-:Y:S08]  /*3060*/  MUFU.TANH R201, R201 ;  /* 0x000000c900c97308 */ /* 0x000ff00000002400 */
[----:B------:R-:W3:Y:S01]  /*3070*/  MUFU.EX2 R104, R104 ;  /* 0x0000006800687308 */ /* 0x000ee20000000800 */
[----:B------:R-:W-:-:S02]  /*3080*/  WARPGROUP.DEPBAR.LE gsb0, 0x0 ;  /* 0x00008000000079c5 */ /* 0x000fc40000010000 */
[--C-:B--2---:R-:W-:Y:S01]  /*3090*/  FADD.FTZ R194, R24, -R195.reuse ;  /* 0x800000c318c27221 */ /* 0x104fe20000010000 */
[----:B------:R-:W-:Y:S01]  /*30a0*/  FFMA.FTZ R24, -R192, R192, 1 ;  /* 0x3f800000c0187423 */ /* 0x000fe200000101c0 */
[----:B------:R-:W-:Y:S01]  /*30b0*/  FMUL.FTZ R192, R116, UR10 ;  /* 0x0000000a74c07c20 */ /* 0x000fe20008410000 */
[----:B------:R-:W-:Y:S01]  /*30c0*/  FADD.FTZ R195, R26, -R195 ;  /* 0x800000c31ac37221 */ /* 0x000fe20000010000 */
[----:B-----5:R-:W-:Y:S01]  /*30d0*/  FMUL.FTZ R193, R113, R194 ;  /* 0x000000c271c17220 */ /* 0x020fe20000410000 */
[----:B------:R-:W-:Y:S01]  /*30e0*/  FMUL.FTZ R194, R117, UR10 ;  /* 0x0000000a75c27c20 */ /* 0x000fe20008410000 */
[C---:B------:R-:W-:Y:S02]  /*30f0*/  VIADD R117, R9.reuse, 0x8 ;  /* 0x0000000809757836 */ /* 0x040fe40000000000 */
[----:B------:R-:W-:Y:S01]  /*3100*/  FFMA.FTZ R26, R200, UR4, -R225 ;  /* 0x00000004c81a7c23 */ /* 0x000fe200080108e1 */
[----:B------:R-:W-:Y:S01]  /*3110*/  FMUL.FTZ R116, R24, R193 ;  /* 0x000000c118747220 */ /* 0x000fe20000410000 */
[C---:B------:R-:W-:Y:S01]  /*3120*/  IADD3 R193, R9.reuse, 0x4, RZ ;  /* 0x0000000409c17810 */ /* 0x040fe20007ffe0ff */
[----:B------:R-:W-:Y:S01]  /*3130*/  SHFL.IDX PT, R225, R14, R9, 0x1f ;  /* 0x00001f090ee17589 */ /* 0x000fe200000e0000 */
[----:B------:R-:W-:Y:S01]  /*3140*/  IADD3 R200, R9, 0x1c, RZ ;  /* 0x0000001c09c87810 */ /* 0x000fe20007ffe0ff */
[----:B------:R-:W2:Y:S02]  /*3150*/  MUFU.TANH R192, R192 ;  /* 0x000000c000c07308 */ /* 0x000ea40000002400 */
[----:B------:R-:W4:Y:S04]  /*3160*/  SHFL.IDX PT, R228, R15, R117, 0x1f ;  /* 0x00001f750fe47589 */ /* 0x000f2800000e0000 */
[----:B------:R-:W5:Y:S02]  /*3170*/  SHFL.IDX PT, R24, R15, R193, 0x1f ;  /* 0x00001fc10f187589 */ /* 0x000f6400000e0000 */
[----:B------:R-:W2:Y:S02]  /*3180*/  MUFU.TANH R194, R194 ;  /* 0x000000c200c27308 */ /* 0x000ea40000002400 */
[----:B------:R-:W2:Y:S04]  /*3190*/  SHFL.IDX PT, R229, R15, R200, 0x1f ;  /* 0x00001fc80fe57589 */ /* 0x000ea800000e0000 */
[----:B------:R-:W2:Y:S01]  /*31a0*/  SHFL.IDX PT, R227, R13, R117, 0x1f ;  /* 0x00001f750de37589 */ /* 0x000ea200000e0000 */
[----:B---3--:R-:W-:Y:S01]  /*31b0*/  FMUL.FTZ R195, R104, R195 ;  /* 0x000000c368c37220 */ /* 0x008fe20000410000 */
[----:B-1----:R-:W-:Y:S01]  /*31c0*/  FADD.FTZ R29, R29, -R232 ;  /* 0x800000e81d1d7221 */ /* 0x002fe20000010000 */
[----:B------:R-:W-:Y:S01]  /*31d0*/  MUFU.EX2 R26, R26 ;  /* 0x0000001a001a7308 */ /* 0x000fe20000000800 */
[----:B------:R-:W1:Y:S04]  /*31e0*/  SHFL.IDX PT, R234, R190, R193, 0x1f ;  /* 0x00001fc1beea7589 */ /* 0x000e6800000e0000 */
[----:B------:R-:W-:Y:S03]  /*31f0*/  LDS R11, [R11+0x380] ;  /* 0x000380000b0b7984 */ /* 0x000fe60000000800 */
[----:B------:R-:W-:Y:S01]  /*3200*/  MUFU.EX2 R209, R209 ;  /* 0x000000d100d17308 */ /* 0x000fe20000000800 */
[--C-:B----4-:R-:W-:Y:S01]  /*3210*/  FFMA.FTZ R198, R198, UR4, -R228.reuse ;  /* 0x00000004c6c67c23 */ /* 0x110fe200080108e4 */
[----:B------:R-:W-:-:S02]  /*3220*/  FFMA.FTZ R219, R219, UR4, -R228 ;  /* 0x00000004dbdb7c23 */ /* 0x000fc400080108e4 */
[----:B------:R-:W3:Y:S01]  /*3230*/  SHFL.IDX PT, R228, R14, R117, 0x1f ;  /* 0x00001f750ee47589 */ /* 0x000ee200000e0000 */
[--C-:B-----5:R-:W-:Y:S01]  /*3240*/  FFMA.FTZ R119, R197, UR4, -R24.reuse ;  /* 0x00000004c5777c23 */ /* 0x120fe20008010818 */
[----:B------:R-:W-:Y:S01]  /*3250*/  FFMA.FTZ R224, R224, UR4, -R24 ;  /* 0x00000004e0e07c23 */ /* 0x000fe20008010818 */
[----:B------:R-:W-:Y:S01]  /*3260*/  VIADD R197, R9, 0x14 ;  /* 0x0000001409c57836 */ /* 0x000fe20000000000 */
[----:B------:R4:W-:Y:S01]  /*3270*/  MUFU.EX2 R24, R198 ;  /* 0x000000c600187308 */ /* 0x0009e20000000800 */
[--C-:B--2---:R-:W-:Y:S01]  /*3280*/  FFMA.FTZ R92, R92, UR4, -R229.reuse ;  /* 0x000000045c5c7c23 */ /* 0x104fe200080108e5 */
[----:B------:R-:W-:Y:S01]  /*3290*/  FFMA.FTZ R207, R207, UR4, -R229 ;  /* 0x00000004cfcf7c23 */ /* 0x000fe200080108e5 */
[--C-:B------:R-:W-:Y:S01]  /*32a0*/  FFMA.FTZ R229, R206, UR4, -R225.reuse ;  /* 0x00000004cee57c23 */ /* 0x100fe200080108e1 */
[----:B------:R-:W2:Y:S01]  /*32b0*/  SHFL.IDX PT, R231, R15, R197, 0x1f ;  /* 0x00001fc50fe77589 */ /* 0x000ea200000e0000 */
[----:B------:R-:W-:Y:S01]  /*32c0*/  FFMA.FTZ R206, R222, UR4, -R225 ;  /* 0x00000004dece7c23 */ /* 0x000fe200080108e1 */
[--C-:B------:R-:W-:Y:S01]  /*32d0*/  FFMA.FTZ R103, R103, UR4, -R227.reuse ;  /* 0x0000000467677c23 */ /* 0x100fe200080108e3 */
[----:B------:R-:W-:Y:S01]  /*32e0*/  FFMA.FTZ R215, R215, UR4, -R227 ;  /* 0x00000004d7d77c23 */ /* 0x000fe200080108e3 */
[----:B------:R-:W5:Y:S01]  /*32f0*/  SHFL.IDX PT, R225, R14, R197, 0x1f ;  /* 0x00001fc50ee17589 */ /* 0x000f6200000e0000 */
[----:B----4-:R-:W-:-:S02]  /*3300*/  VIADD R198, R9, 0x18 ;  /* 0x0000001809c67836 */ /* 0x010fc40000000000 */
[----:B------:R-:W-:Y:S01]  /*3310*/  FMUL.FTZ R195, R19, R195 ;  /* 0x000000c313c37220 */ /* 0x000fe20000410000 */
[----:B------:R-:W-:Y:S01]  /*3320*/  FADD.FTZ R232, R31, -R232 ;  /* 0x800000e81fe87221 */ /* 0x000fe20000010000 */
[----:B-1----:R-:W-:Y:S01]  /*3330*/  FADD.FTZ R27, R27, -R234 ;  /* 0x800000ea1b1b7221 */ /* 0x002fe20000010000 */
[----:B------:R-:W-:Y:S01]  /*3340*/  FADD.FTZ R34, R34, -R233 ;  /* 0x800000e922227221 */ /* 0x000fe20000010000 */
[----:B------:R-:W1:Y:S01]  /*3350*/  SHFL.IDX PT, R226, R15, R198, 0x1f ;  /* 0x00001fc60fe27589 */ /* 0x000e6200000e0000 */
[----:B------:R-:W-:Y:S01]  /*3360*/  FFMA.FTZ R76, -R76, R76, 1 ;  /* 0x3f8000004c4c7423 */ /* 0x000fe2000001014c */
[----:B------:R-:W4:Y:S02]  /*3370*/  MUFU.EX2 R94, R94 ;  /* 0x0000005e005e7308 */ /* 0x000f240000000800 */
[----:B------:R-:W4:Y:S01]  /*3380*/  SHFL.IDX PT, R15, R14, R193, 0x1f ;  /* 0x00001fc10e0f7589 */ /* 0x000f2200000e0000 */
[----:B---3--:R-:W-:-:S03]  /*3390*/  FFMA.FTZ R204, R204, UR4, -R228 ;  /* 0x00000004cccc7c23 */ /* 0x008fc600080108e4 */
[----:B------:R-:W-:Y:S01]  /*33a0*/  SHFL.IDX PT, R227, R13, R198, 0x1f ;  /* 0x00001fc60de37589 */ /* 0x000fe200000e0000 */
[----:B------:R-:W-:Y:S01]  /*33b0*/  FADD.FTZ R32, R32, -R233 ;  /* 0x800000e920207221 */ /* 0x000fe20000010000 */
[----:B------:R-:W-:Y:S01]  /*33c0*/  FFMA.FTZ R77, -R77, R77, 1 ;  /* 0x3f8000004d4d7423 */ /* 0x000fe2000001014d */
[----:B------:R-:W-:Y:S01]  /*33d0*/  FFMA.FTZ R80, -R80, R80, 1 ;  /* 0x3f80000050507423 */ /* 0x000fe20000010150 */
[----:B------:R-:W-:Y:S01]  /*33e0*/  MUFU.EX2 R97, R97 ;  /* 0x0000006100617308 */ /* 0x000fe20000000800 */
[--C-:B--2---:R-:W-:Y:S01]  /*33f0*/  FFMA.FTZ R93, R93, UR4, -R231.reuse ;  /* 0x000000045d5d7c23 */ /* 0x104fe200080108e7 */
[----:B------:R-:W-:Y:S01]  /*3400*/  FFMA.FTZ R208, R208, UR4, -R231 ;  /* 0x00000004d0d07c23 */ /* 0x000fe200080108e7 */
[----:B------:R-:W-:Y:S01]  /*3410*/  FFMA.FTZ R231, R96, UR4, -R228 ;  /* 0x0000000460e77c23 */ /* 0x000fe200080108e4 */
[--C-:B-----5:R-:W-:Y:S01]  /*3420*/  FFMA.FTZ R99, R99, UR4, -R225.reuse ;  /* 0x0000000463637c23 */ /* 0x120fe200080108e1 */
[----:B------:R-:W-:Y:S01]  /*3430*/  FFMA.FTZ R217, R217, UR4, -R225 ;  /* 0x00000004d9d97c23 */ /* 0x000fe200080108e1 */
[----:B------:R-:W2:Y:S02]  /*3440*/  SHFL.IDX PT, R228, R13, R193, 0x1f ;  /* 0x00001fc10de47589 */ /* 0x000ea400000e0000 */
[----:B------:R-:W3:Y:S01]  /*3450*/  MUFU.EX2 R19, R224 ;  /* 0x000000e000137308 */ /* 0x000ee20000000800 */
[--C-:B-1----:R-:W-:Y:S01]  /*3460*/  FFMA.FTZ R95, R95, UR4, -R226.reuse ;  /* 0x000000045f5f7c23 */ /* 0x102fe200080108e2 */
[----:B------:R-:W-:Y:S01]  /*3470*/  FFMA.FTZ R205, R205, UR4, -R226 ;  /* 0x00000004cdcd7c23 */ /* 0x000fe200080108e2 */
[----:B------:R-:W1:Y:S01]  /*3480*/  SHFL.IDX PT, R225, R13, R199, 0x1f ;  /* 0x00001fc70de17589 */ /* 0x000e6200000e0000 */
[--C-:B----4-:R-:W-:Y:S01]  /*3490*/  FFMA.FTZ R222, R98, UR4, -R15.reuse ;  /* 0x0000000462de7c23 */ /* 0x110fe2000801080f */
[----:B------:R-:W-:-:S02]  /*34a0*/  FFMA.FTZ R203, R203, UR4, -R15 ;  /* 0x00000004cbcb7c23 */ /* 0x000fc4000801080f */
[----:B------:R-:W4:Y:S01]  /*34b0*/  SHFL.IDX PT, R226, R14, R199, 0x1f ;  /* 0x00001fc70ee27589 */ /* 0x000f2200000e0000 */
[----:B------:R5:W-:Y:S03]  /*34c0*/  MUFU.EX2 R15, R229 ;  /* 0x000000e5000f7308 */ /* 0x000be60000000800 */
[----:B------:R-:W3:Y:S05]  /*34d0*/  SHFL.IDX PT, R98, R14, R198, 0x1f ;  /* 0x00001fc60e627589 */ /* 0x000eea00000e0000 */
[----:B------:R1:W-:Y:S01]  /*34e0*/  MUFU.EX2 R96, R222 ;  /* 0x000000de00607308 */ /* 0x0003e20000000800 */
[----:B-----5:R5:W3:Y:S01]  /*34f0*/  SHFL.IDX PT, R229, R14, R200, 0x1f ;  /* 0x00001fc80ee57589 */ /* 0x020ae200000e0000 */
[--C-:B--2---:R-:W-:Y:S01]  /*3500*/  FFMA.FTZ R102, R102, UR4, -R228.reuse ;  /* 0x0000000466667c23 */ /* 0x104fe200080108e4 */
[----:B------:R-:W-:Y:S01]  /*3510*/  FFMA.FTZ R216, R216, UR4, -R228 ;  /* 0x00000004d8d87c23 */ /* 0x000fe200080108e4 */
[----:B------:R-:W-:-:S04]  /*3520*/  FSEL R228, R192, -INF , !P1 ;  /* 0xff800000c0e47808 */ /* 0x000fc80004800000 */
[----:B------:R-:W2:Y:S01]  /*3530*/  MUFU.EX2 R31, R219 ;  /* 0x000000db001f7308 */ /* 0x000ea20000000800 */
[----:B-1----:R-:W1:Y:S01]  /*3540*/  SHFL.IDX PT, R222, R13, R9, 0x1f ;  /* 0x00001f090dde7589 */ /* 0x002e6200000e0000 */
[--C-:B------:R-:W-:Y:S01]  /*3550*/  FFMA.FTZ R220, R220, UR4, -R225.reuse ;  /* 0x00000004dcdc7c23 */ /* 0x100fe200080108e1 */
[----:B------:R-:W-:Y:S01]  /*3560*/  FFMA.FTZ R212, R212, UR4, -R225 ;  /* 0x00000004d4d47c23 */ /* 0x000fe200080108e1 */
[----:B------:R-:W-:Y:S01]  /*3570*/  FSEL R225, R115, -INF , !P6 ;  /* 0xff80000073e17808 */ /* 0x000fe20007000000 */
[----:B------:R-:W-:Y:S01]  /*3580*/  FFMA.FTZ R228, R228, UR4, -R227 ;  /* 0x00000004e4e47c23 */ /* 0x000fe200080108e3 */
[--C-:B----4-:R-:W-:Y:S01]  /*3590*/  FFMA.FTZ R230, R230, UR4, -R226.reuse ;  /* 0x00000004e6e67c23 */ /* 0x110fe200080108e2 */
[----:B------:R-:W-:Y:S01]  /*35a0*/  FFMA.FTZ R218, R218, UR4, -R226 ;  /* 0x00000004dada7c23 */ /* 0x000fe200080108e2 */
[----:B-----5:R4:W-:Y:S01]  /*35b0*/  MUFU.EX2 R14, R231 ;  /* 0x000000e7000e7308 */ /* 0x0209e20000000800 */
[----:B------:R-:W5:Y:S01]  /*35c0*/  SHFL.IDX PT, R226, R13, R118, 0x1f ;  /* 0x00001f760de27589 */ /* 0x000f6200000e0000 */
[--C-:B---3--:R-:W-:Y:S01]  /*35d0*/  FFMA.FTZ R100, R100, UR4, -R98.reuse ;  /* 0x0000000464647c23 */ /* 0x108fe20008010862 */
[----:B------:R-:W-:Y:S01]  /*35e0*/  FFMA.FTZ R213, R213, UR4, -R98 ;  /* 0x00000004d5d57c23 */ /* 0x000fe20008010862 */
[--C-:B------:R-:W-:Y:S01]  /*35f0*/  FFMA.FTZ R223, R223, UR4, -R229.reuse ;  /* 0x00000004dfdf7c23 */ /* 0x100fe200080108e5 */
[----:B------:R-:W-:Y:S01]  /*3600*/  FFMA.FTZ R211, R211, UR4, -R229 ;  /* 0x00000004d3d37c23 */ /* 0x000fe200080108e5 */
[----:B------:R-:W-:-:S02]  /*3610*/  FSEL R229, R201, -INF , !P4 ;  /* 0xff800000c9e57808 */ /* 0x000fc40006000000 */
[----:B------:R3:W-:Y:S01]  /*3620*/  MUFU.EX2 R98, R230 ;  /* 0x000000e600627308 */ /* 0x0007e20000000800 */
[----:B----4-:R-:W4:Y:S01]  /*3630*/  SHFL.IDX PT, R231, R190, R117, 0x1f ;  /* 0x00001f75bee77589 */ /* 0x010f2200000e0000 */
[--C-:B-1----:R-:W-:Y:S01]  /*3640*/  FFMA.FTZ R101, R101, UR4, -R222.reuse ;  /* 0x0000000465657c23 */ /* 0x102fe200080108de */
[----:B------:R-:W-:Y:S02]  /*3650*/  FFMA.FTZ R214, R214, UR4, -R222 ;  /* 0x00000004d6d67c23 */ /* 0x000fe400080108de */
[----:B------:R-:W1:Y:S01]  /*3660*/  SHFL.IDX PT, R222, R13, R197, 0x1f ;  /* 0x00001fc50dde7589 */ /* 0x000e6200000e0000 */
[----:B------:R-:W-:Y:S02]  /*3670*/  FFMA.FTZ R219, -R18, R18, 1 ;  /* 0x3f80000012db7423 */ /* 0x000fe40000010112 */
[----:B------:R-:W-:Y:S01]  /*3680*/  MUFU.EX2 R93, R93 ;  /* 0x0000005d005d7308 */ /* 0x000fe20000000800 */
[----:B---3--:R-:W-:Y:S01]  /*3690*/  SHFL.IDX PT, R230, R190, R197, 0x1f ;  /* 0x00001fc5bee67589 */ /* 0x008fe200000e0000 */
[--C-:B-----5:R-:W-:Y:S01]  /*36a0*/  FFMA.FTZ R235, R235, UR4, -R226.reuse ;  /* 0x00000004ebeb7c23 */ /* 0x120fe200080108e2 */
[----:B------:R-:W-:-:S02]  /*36b0*/  FFMA.FTZ R210, R210, UR4, -R226 ;  /* 0x00000004d2d27c23 */ /* 0x000fc400080108e2 */
[----:B------:R3:W5:Y:S03]  /*36c0*/  SHFL.IDX PT, R226, R13, R200, 0x1f ;  /* 0x00001fc80de27589 */ /* 0x00076600000e0000 */
[----:B------:R2:W-:Y:S01]  /*36d0*/  MUFU.EX2 R12, R235 ;  /* 0x000000eb000c7308 */ /* 0x0005e20000000800 */
[--C-:B----4-:R-:W-:Y:S01]  /*36e0*/  FADD.FTZ R28, R28, -R231.reuse ;  /* 0x800000e71c1c7221 */ /* 0x110fe20000010000 */
[----:B------:R-:W-:Y:S01]  /*36f0*/  FADD.FTZ R30, R30, -R231 ;  /* 0x800000e71e1e7221 */ /* 0x000fe20000010000 */
[----:B--2---:R-:W2:Y:S05]  /*3700*/  LDL R235, [R1+0x1c] ;  /* 0x00001c0001eb7983 */ /* 0x004eaa0000100800 */
[----:B---3--:R3:W-:Y:S08]  /*3710*/  MUFU.EX2 R13, R223 ;  /* 0x000000df000d7308 */ /* 0x0087f00000000800 */
[----:B------:R-:W-:Y:S01]  /*3720*/  MUFU.EX2 R208, R208 ;  /* 0x000000d000d07308 */ /* 0x000fe20000000800 */
[----:B---3--:R-:W-:-:S05]  /*3730*/  FSEL R223, R191, -INF , !P5 ;  /* 0xff800000bfdf7808 */ /* 0x008fca0006800000 */
[--C-:B-1----:R-:W-:Y:S01]  /*3740*/  FFMA.FTZ R223, R223, UR4, -R222.reuse ;  /* 0x00000004dfdf7c23 */ /* 0x102fe200080108de */
[----:B------:R-:W-:Y:S01]  /*3750*/  FFMA.FTZ R222, R225, UR4, -R222 ;  /* 0x00000004e1de7c23 */ /* 0x000fe200080108de */
[----:B------:R-:W-:Y:S01]  /*3760*/  FSEL R225, R196, -INF , !P2 ;  /* 0xff800000c4e17808 */ /* 0x000fe20005000000 */
[----:B------:R-:W-:Y:S04]  /*3770*/  MUFU.EX2 R95, R95 ;  /* 0x0000005f005f7308 */ /* 0x000fe80000000800 */
[----:B------:R-:W-:Y:S01]  /*3780*/  FFMA.FTZ R227, R225, UR4, -R227 ;  /* 0x00000004e1e37c23 */ /* 0x000fe200080108e3 */
[----:B------:R-:W-:-:S03]  /*3790*/  FSEL R225, R194, -INF , !P3 ;  /* 0xff800000c2e17808 */ /* 0x000fc60005800000 */
[----:B------:R-:W-:Y:S02]  /*37a0*/  MUFU.EX2 R207, R207 ;  /* 0x000000cf00cf7308 */ /* 0x000fe40000000800 */
[--C-:B-----5:R-:W-:Y:S01]  /*37b0*/  FFMA.FTZ R225, R225, UR4, -R226.reuse ;  /* 0x00000004e1e17c23 */ /* 0x120fe200080108e2 */
[----:B------:R-:W-:Y:S02]  /*37c0*/  FFMA.FTZ R226, R229, UR4, -R226 ;  /* 0x00000004e5e27c23 */ /* 0x000fe400080108e2 */
[----:B------:R-:W-:Y:S01]  /*37d0*/  SHFL.IDX PT, R229, R190, R198, 0x1f ;  /* 0x00001fc6bee57589 */ /* 0x000fe200000e0000 */
[----:B------:R-:W-:Y:S02]  /*37e0*/  FMUL.FTZ R32, R94, R32 ;  /* 0x000000205e207220 */ /* 0x000fe40000410000 */
[----:B------:R-:W-:Y:S01]  /*37f0*/  MUFU.EX2 R204, R204 ;  /* 0x000000cc00cc7308 */ /* 0x000fe20000000800 */
[----:B------:R-:W1:Y:S07]  /*3800*/  SHFL.IDX PT, R190, R190, R200, 0x1f ;  /* 0x00001fc8bebe7589 */ /* 0x000e6e00000e0000 */
[----:B------:R-:W3:Y:S08]  /*3810*/  MUFU.EX2 R18, R221 ;  /* 0x000000dd00127308 */ /* 0x000ef00000000800 */
        /* <DEDUP_REMOVED lines=14> */
[----:B------:R-:W-:Y:S02]  /*3900*/  FMUL.FTZ R28, R26, R29 ;  /* 0x0000001d1a1c7220 */ /* 0x000fe40000410000 */
[----:B------:R-:W-:Y:S01]  /*3910*/  MUFU.EX2 R203, R203 ;  /* 0x000000cb00cb7308 */ /* 0x000fe20000000800 */
[----:B------:R-:W-:Y:S01]  /*3920*/  FMUL.FTZ R22, R22, R23 ;  /* 0x0000001716167220 */ /* 0x000fe20000410000 */
[----:B------:R-:W-:Y:S01]  /*3930*/  FMUL.FTZ R23, R27, R28 ;  /* 0x0000001c1b177220 */ /* 0x000fe20000410000 */
[----:B---3--:R-:W-:Y:S01]  /*3940*/  FMUL.FTZ R27, R18, R232 ;  /* 0x000000e8121b7220 */ /* 0x008fe20000410000 */
[----:B------:R-:W-:-:S04]  /*3950*/  FFMA.FTZ R30, -R72, R72, 1 ;  /* 0x3f800000481e7423 */ /* 0x000fc80000010148 */
[----:B------:R-:W-:Y:S01]  /*3960*/  FMUL.FTZ R30, R30, R27 ;  /* 0x0000001b1e1e7220 */ /* 0x000fe20000410000 */
[----:B------:R-:W-:Y:S08]  /*3970*/  MUFU.EX2 R218, R218 ;  /* 0x000000da00da7308 */ /* 0x000ff00000000800 */
        /* <DEDUP_REMOVED lines=9> */
[----:B------:R-:W3:Y:S01]  /*3a10*/  MUFU.EX2 R202, R202 ;  /* 0x000000ca00ca7308 */ /* 0x000ee20000000800 */
[----:B------:R-:W-:-:S02]  /*3a20*/  FMUL.FTZ R34, R34, R33 ;  /* 0x0000002122227220 */ /* 0x000fc40000410000 */
[----:B------:R-:W-:Y:S01]  /*3a30*/  FMUL.FTZ R33, R76, R35 ;  /* 0x000000234c217220 */ /* 0x000fe20000410000 */
[----:B------:R-:W-:Y:S01]  /*3a40*/  FFMA.FTZ R35, -R79, R79, 1 ;  /* 0x3f8000004f237423 */ /* 0x000fe2000001014f */
[----:B-1----:R-:W-:Y:S01]  /*3a50*/  FMUL.FTZ R38, R27, R38 ;  /* 0x000000261b267220 */ /* 0x002fe20000410000 */
[----:B------:R-:W1:Y:S01]  /*3a60*/  SHFL.IDX PT, R28, R11, R9, 0x1f ;  /* 0x00001f090b1c7589 */ /* 0x000e6200000e0000 */
[----:B------:R-:W-:Y:S01]  /*3a70*/  FFMA.FTZ R184, -R184, R184, 1 ;  /* 0x3f800000b8b87423 */ /* 0x000fe200000101b8 */
[----:B------:R-:W-:Y:S01]  /*3a80*/  FFMA.FTZ R89, -R89, R89, 1 ;  /* 0x3f80000059597423 */ /* 0x000fe20000010159 */
[----:B------:R-:W-:Y:S01]  /*3a90*/  FMUL.FTZ R35, R35, R38 ;  /* 0x0000002623237220 */ /* 0x000fe20000410000 */
[----:B------:R-:W-:Y:S01]  /*3aa0*/  SHFL.IDX PT, R74, R11, R199, 0x1f ;  /* 0x00001fc70b4a7589 */ /* 0x000fe200000e0000 */
[----:B------:R-:W4:Y:S03]  /*3ab0*/  MUFU.EX2 R100, R100 ;  /* 0x0000006400647308 */ /* 0x000f260000000800 */
[----:B------:R-:W5:Y:S01]  /*3ac0*/  SHFL.IDX PT, R38, R11, R118, 0x1f ;  /* 0x00001f760b267589 */ /* 0x000f6200000e0000 */
[----:B------:R-:W-:Y:S01]  /*3ad0*/  FADD.FTZ R36, R36, -R229 ;  /* 0x800000e524247221 */ /* 0x000fe20000010000 */
[----:B------:R-:W-:Y:S01]  /*3ae0*/  FMUL.FTZ R29, R29, R32 ;  /* 0x000000201d1d7220 */ /* 0x000fe20000410000 */
[----:B------:R-:W-:-:S02]  /*3af0*/  FFMA.FTZ R32, -R75, R75, 1 ;  /* 0x3f8000004b207423 */ /* 0x000fc4000001014b */
[----:B------:R-:W-:Y:S01]  /*3b00*/  FMUL.FTZ R36, R95, R36 ;  /* 0x000000245f247220 */ /* 0x000fe20000410000 */
[----:B------:R-:W-:Y:S01]  /*3b10*/  FMUL.FTZ R39, R207, R39 ;  /* 0x00000027cf277220 */ /* 0x000fe20000410000 */
[----:B------:R-:W-:Y:S01]  /*3b20*/  FMUL.FTZ R32, R32, R73 ;  /* 0x0000004920207220 */ /* 0x000fe20000410000 */
[----:B------:R-:W3:Y:S01]  /*3b30*/  SHFL.IDX PT, R72, R11, R193, 0x1f ;  /* 0x00001fc10b487589 */ /* 0x000ee200000e0000 */
[----:B------:R-:W-:Y:S01]  /*3b40*/  FMUL.FTZ R36, R77, R36 ;  /* 0x000000244d247220 */ /* 0x000fe20000410000 */
[----:B------:R-:W4:Y:S02]  /*3b50*/  MUFU.EX2 R213, R213 ;  /* 0x000000d500d57308 */ /* 0x000f240000000800 */
[----:B------:R-:W4:Y:S04]  /*3b60*/  SHFL.IDX PT, R73, R11, R117, 0x1f ;  /* 0x00001f750b497589 */ /* 0x000f2800000e0000 */
[----:B------:R-:W4:Y:S01]  /*3b70*/  SHFL.IDX PT, R75, R11, R197, 0x1f ;  /* 0x00001fc50b4b7589 */ /* 0x000f2200000e0000 */
[--C-:B-1----:R-:W-:Y:S01]  /*3b80*/  FADD.FTZ R40, R40, -R28.reuse ;  /* 0x8000001c28287221 */ /* 0x102fe20000010000 */
[----:B------:R-:W1:Y:S02]  /*3b90*/  MUFU.EX2 R92, R92 ;  /* 0x0000005c005c7308 */ /* 0x000e640000000800 */
[----:B------:R-:W1:Y:S04]  /*3ba0*/  SHFL.IDX PT, R76, R11, R198, 0x1f ;  /* 0x00001fc60b4c7589 */ /* 0x000e6800000e0000 */
[----:B------:R5:W-:Y:S01]  /*3bb0*/  SHFL.IDX PT, R77, R11, R200, 0x1f ;  /* 0x00001fc80b4d7589 */ /* 0x000be200000e0000 */
[----:B------:R-:W-:Y:S01]  /*3bc0*/  FFMA.FTZ R90, -R90, R90, 1 ;  /* 0x3f8000005a5a7423 */ /* 0x000fe2000001015a */
[----:B------:R-:W-:Y:S01]  /*3bd0*/  MUFU.EX2 R101, R101 ;  /* 0x0000006500657308 */ /* 0x000fe20000000800 */
[----:B-----5:R-:W-:Y:S01]  /*3be0*/  FMUL.FTZ R11, R80, R39 ;  /* 0x00000027500b7220 */ /* 0x020fe20000410000 */
[----:B------:R-:W-:Y:S01]  /*3bf0*/  FADD.FTZ R39, R42, -R28 ;  /* 0x8000001c2a277221 */ /* 0x000fe20000010000 */
[----:B------:R-:W-:Y:S01]  /*3c00*/  FADD.FTZ R28, R45, -R38 ;  /* 0x800000262d1c7221 */ /* 0x000fe20000010000 */
[----:B------:R-:W-:Y:S01]  /*3c10*/  FADD.FTZ R45, R48, -R74 ;  /* 0x8000004a302d7221 */ /* 0x000fe20000010000 */
[----:B------:R-:W-:Y:S01]  /*3c20*/  FFMA.FTZ R91, -R91, R91, 1 ;  /* 0x3f8000005b5b7423 */ /* 0x000fe2000001015b */
[----:B------:R5:W5:Y:S01]  /*3c30*/  LDS R48, [R10+0x380] ;  /* 0x000380000a307984 */ /* 0x000b620000000800 */
[--C-:B---3--:R-:W-:Y:S01]  /*3c40*/  FADD.FTZ R41, R41, -R72.reuse ;  /* 0x8000004829297221 */ /* 0x108fe20000010000 */
[----:B------:R-:W-:Y:S01]  /*3c50*/  FADD.FTZ R72, R43, -R72 ;  /* 0x800000482b487221 */ /* 0x000fe20000010000 */
[--C-:B----4-:R-:W-:Y:S01]  /*3c60*/  FADD.FTZ R43, R44, -R73.reuse ;  /* 0x800000492c2b7221 */ /* 0x110fe20000010000 */
[----:B------:R-:W-:Y:S01]  /*3c70*/  FADD.FTZ R73, R46, -R73 ;  /* 0x800000492e497221 */ /* 0x000fe20000010000 */
[----:B------:R-:W-:Y:S01]  /*3c80*/  FADD.FTZ R79, R50, -R74 ;  /* 0x8000004a324f7221 */ /* 0x000fe20000010000 */
[----:B------:R-:W-:Y:S01]  /*3c90*/  FFMA.FTZ R50, -R87, R87, 1 ;  /* 0x3f80000057327423 */ /* 0x000fe20000010157 */
[----:B------:R-:W-:Y:S01]  /*3ca0*/  FADD.FTZ R47, R47, -R38 ;  /* 0x800000262f2f7221 */ /* 0x000fe20000010000 */
[----:B------:R-:W-:Y:S01]  /*3cb0*/  FMUL.FTZ R73, R204, R73 ;  /* 0x00000049cc497220 */ /* 0x000fe20000410000 */
[--C-:B------:R-:W-:Y:S01]  /*3cc0*/  FADD.FTZ R42, R51, -R75.reuse ;  /* 0x8000004b332a7221 */ /* 0x100fe20000010000 */
[----:B------:R-:W-:Y:S01]  /*3cd0*/  FADD.FTZ R38, R49, -R75 ;  /* 0x8000004b31267221 */ /* 0x000fe20000010000 */
[--C-:B-1----:R-:W-:Y:S01]  /*3ce0*/  FADD.FTZ R49, R52, -R76.reuse ;  /* 0x8000004c34317221 */ /* 0x102fe20000010000 */
[----:B-----5:R-:W-:Y:S01]  /*3cf0*/  FMUL.FTZ R10, R14, R43 ;  /* 0x0000002b0e0a7220 */ /* 0x020fe20000410000 */
[----:B------:R-:W-:Y:S01]  /*3d00*/  FFMA.FTZ R52, -R86, R86, 1 ;  /* 0x3f80000056347423 */ /* 0x000fe20000010156 */
[----:B------:R-:W-:Y:S01]  /*3d10*/  FMUL.FTZ R43, R97, R28 ;  /* 0x0000001c612b7220 */ /* 0x000fe20000410000 */
[----:B------:R-:W-:Y:S01]  /*3d20*/  FMUL.FTZ R50, R50, R73 ;  /* 0x0000004932327220 */ /* 0x000fe20000410000 */
[----:B------:R-:W-:Y:S01]  /*3d30*/  FMUL.FTZ R73, R217, R42 ;  /* 0x0000002ad9497220 */ /* 0x000fe20000410000 */
        /* <DEDUP_REMOVED lines=8> */
[----:B------:R-:W-:Y:S01]  /*3dc0*/  MUFU.EX2 R102, R102 ;  /* 0x0000006600667308 */ /* 0x000fe20000000800 */
[----:B------:R-:W-:Y:S01]  /*3dd0*/  FMUL.FTZ R46, R46, R51 ;  /* 0x000000332e2e7220 */ /* 0x000fe20000410000 */
[----:B------:R-:W-:Y:S01]  /*3de0*/  FFMA.FTZ R51, -R85, R85, 1 ;  /* 0x3f80000055337423 */ /* 0x000fe20000010155 */
[----:B------:R-:W-:Y:S01]  /*3df0*/  FMUL.FTZ R28, R98, R45 ;  /* 0x0000002d621c7220 */ /* 0x000fe20000410000 */
[----:B------:R-:W-:Y:S01]  /*3e00*/  FMUL.FTZ R72, R218, R79 ;  /* 0x0000004fda487220 */ /* 0x000fe20000410000 */
[----:B------:R-:W-:-:S03]  /*3e10*/  FFMA.FTZ R185, -R185, R185, 1 ;  /* 0x3f800000b9b97423 */ /* 0x000fc600000101b9 */
[----:B------:R-:W-:Y:S01]  /*3e20*/  MUFU.EX2 R119, R119 ;  /* 0x0000007700777308 */ /* 0x000fe20000000800 */
[----:B------:R-:W1:Y:S07]  /*3e30*/  SHFL.IDX PT, R76, R48, R193, 0x1f ;  /* 0x00001fc1304c7589 */ /* 0x000e6e00000e0000 */
[----:B------:R-:W-:Y:S01]  /*3e40*/  MUFU.EX2 R103, R103 ;  /* 0x0000006700677308 */ /* 0x000fe20000000800 */
[----:B------:R-:W3:Y:S01]  /*3e50*/  SHFL.IDX PT, R73, R48, R198, 0x1f ;  /* 0x00001fc630497589 */ /* 0x000ee200000e0000 */
[----:B------:R-:W-:Y:S01]  /*3e60*/  FMUL.FTZ R51, R51, R10 ;  /* 0x0000000a33337220 */ /* 0x000fe20000410000 */
[----:B------:R-:W-:-:S02]  /*3e70*/  FMUL.FTZ R10, R202, R47 ;  /* 0x0000002fca0a7220 */ /* 0x000fc40000410000 */
[----:B------:R-:W4:Y:S01]  /*3e80*/  SHFL.IDX PT, R79, R48, R9, 0x1f ;  /* 0x00001f09304f7589 */ /* 0x000f2200000e0000 */
[----:B------:R-:W-:Y:S01]  /*3e90*/  FMUL.FTZ R47, R89, R28 ;  /* 0x0000001c592f7220 */ /* 0x000fe20000410000 */
[----:B------:R-:W-:Y:S02]  /*3ea0*/  FADD.FTZ R44, R53, -R77 ;  /* 0x8000004d352c7221 */ /* 0x000fe40000010000 */
[----:B------:R-:W5:Y:S01]  /*3eb0*/  SHFL.IDX PT, R118, R48, R118, 0x1f ;  /* 0x00001f7630767589 */ /* 0x000f6200000e0000 */
[----:B------:R-:W-:-:S03]  /*3ec0*/  FFMA.FTZ R53, -R88, R88, 1 ;  /* 0x3f80000058357423 */ /* 0x000fc60000010158 */
[----:B------:R-:W5:Y:S04]  /*3ed0*/  SHFL.IDX PT, R199, R48, R199, 0x1f ;  /* 0x00001fc730c77589 */ /* 0x000f6800000e0000 */
[----:B------:R-:W5:Y:S04]  /*3ee0*/  SHFL.IDX PT, R28, R48, R197, 0x1f ;  /* 0x00001fc5301c7589 */ /* 0x000f6800000e0000 */
[----:B------:R-:W5:Y:S01]  /*3ef0*/  SHFL.IDX PT, R117, R48, R117, 0x1f ;  /* 0x00001f7530757589 */ /* 0x000f6200000e0000 */
[----:B------:R-:W-:Y:S02]  /*3f00*/  FMUL.FTZ R53, R53, R10 ;  /* 0x0000000a35357220 */ /* 0x000fe40000410000 */
[----:B------:R-:W5:Y:S01]  /*3f10*/  MUFU.EX2 R10, R211 ;  /* 0x000000d3000a7308 */ /* 0x000f620000000800 */
[----:B------:R5:W2:Y:S01]  /*3f20*/  SHFL.IDX PT, R200, R48, R200, 0x1f ;  /* 0x00001fc830c87589 */ /* 0x000aa200000e0000 */
[--C-:B-1----:R-:W-:Y:S01]  /*3f30*/  FADD.FTZ R81, R57, -R76.reuse ;  /* 0x8000004c39517221 */ /* 0x102fe20000010000 */
[----:B------:R-:W-:Y:S01]  /*3f40*/  FMUL.FTZ R42, R90, R43 ;  /* 0x0000002b5a2a7220 */ /* 0x000fe20000410000 */
[----:B------:R-:W-:Y:S01]  /*3f50*/  FADD.FTZ R76, R59, -R76 ;  /* 0x8000004c3b4c7221 */ /* 0x000fe20000010000 */
[--C-:B---3--:R-:W-:Y:S01]  /*3f60*/  FADD.FTZ R59, R68, -R73.reuse ;  /* 0x80000049443b7221 */ /* 0x108fe20000010000 */
[----:B------:R-:W-:-:S02]  /*3f70*/  FADD.FTZ R70, R70, -R73 ;  /* 0x8000004946467221 */ /* 0x000fc40000010000 */
[----:B------:R-:W1:Y:S01]  /*3f80*/  MUFU.EX2 R220, R220 ;  /* 0x000000dc00dc7308 */ /* 0x000e620000000800 */
[----:B------:R-:W-:Y:S01]  /*3f90*/  FMUL.FTZ R45, R91, R72 ;  /* 0x000000485b2d7220 */ /* 0x000fe20000410000 */
[----:B------:R-:W-:-:S06]  /*3fa0*/  FMUL.FTZ R72, R100, R49 ;  /* 0x0000003164487220 */ /* 0x000fcc0000410000 */
[----:B------:R-:W3:Y:S01]  /*3fb0*/  MUFU.EX2 R43, R216 ;  /* 0x000000d8002b7308 */ /* 0x000ee20000000800 */
[----:B------:R-:W-:Y:S01]  /*3fc0*/  FFMA.FTZ R83, -R83, R83, 1 ;  /* 0x3f80000053537423 */ /* 0x000fe20000010153 */
[----:B------:R-:W-:-:S06]  /*3fd0*/  FMUL.FTZ R74, R213, R54 ;  /* 0x00000036d54a7220 */ /* 0x000fcc0000410000 */
[----:B------:R-:W3:Y:S01]  /*3fe0*/  MUFU.EX2 R73, R222 ;  /* 0x000000de00497308 */ /* 0x000ee20000000800 */
[----:B------:R-:W-:Y:S01]  /*3ff0*/  FADD.FTZ R55, R55, -R77 ;  /* 0x8000004d37377221 */ /* 0x000fe20000010000 */
[----:B------:R-:W-:Y:S01]  /*4000*/  FMUL.FTZ R54, R185, R72 ;  /* 0x00000048b9367220 */ /* 0x000fe20000410000 */
[----:B------:R-:W-:-:S05]  /*4010*/  FFMA.FTZ R78, -R78, R78, 1 ;  /* 0x3f8000004e4e7423 */ /* 0x000fca000001014e */
[----:B------:R-:W2:Y:S01]  /*4020*/  MUFU.EX2 R215, R215 ;  /* 0x000000d700d77308 */ /* 0x000ea20000000800 */
[----:B------:R-:W-:Y:S01]  /*4030*/  FMUL.FTZ R37, R92, R37 ;  /* 0x000000255c257220 */ /* 0x000fe20000410000 */
[----:B----4-:R-:W-:-:S06]  /*4040*/  FADD.FTZ R72, R56, -R79 ;  /* 0x8000004f38487221 */ /* 0x010fcc0000010000 */
[----:B------:R-:W4:Y:S01]  /*4050*/  MUFU.EX2 R227, R227 ;  /* 0x000000e300e37308 */ /* 0x000f220000000800 */
[----:B------:R-:W-:-:S07]  /*4060*/  FMUL.FTZ R40, R83, R40 ;  /* 0x0000002853287220 */ /* 0x000fce0000410000 */
[----:B------:R-:W4:Y:S01]  /*4070*/  MUFU.EX2 R214, R214 ;  /* 0x000000d600d67308 */ /* 0x000f220000000800 */
[----:B------:R-:W-:-:S07]  /*4080*/  FFMA.FTZ R186, -R186, R186, 1 ;  /* 0x3f800000baba7423 */ /* 0x000fce00000101ba */
[----:B------:R-:W4:Y:S01]  /*4090*/  MUFU.EX2 R210, R210 ;  /* 0x000000d200d27308 */ /* 0x000f220000000800 */
[----:B------:R-:W-:Y:S01]  /*40a0*/  FFMA.FTZ R188, -R188, R188, 1 ;  /* 0x3f800000bcbc7423 */ /* 0x000fe200000101bc */
[----:B------:R-:W-:-:S06]  /*40b0*/  FMUL.FTZ R75, R13, R44 ;  /* 0x0000002c0d4b7220 */ /* 0x000fcc0000410000 */
[----:B------:R-:W-:Y:S01]  /*40c0*/  MUFU.EX2 R223, R223 ;  /* 0x000000df00df7308 */ /* 0x000fe20000000800 */
[----:B-----5:R-:W-:Y:S01]  /*40d0*/  FMUL.FTZ R77, R10, R55 ;  /* 0x000000370a4d7220 */ /* 0x020fe20000410000 */
[----:B------:R-:W-:-:S06]  /*40e0*/  FADD.FTZ R83, R61, -R118 ;  /* 0x800000763d537221 */ /* 0x000fcc0000010000 */
[----:B------:R-:W-:Y:S01]  /*40f0*/  MUFU.EX2 R228, R228 ;  /* 0x000000e400e47308 */ /* 0x000fe20000000800 */
[----:B------:R-:W-:-:S07]  /*4100*/  FADD.FTZ R57, R64, -R199 ;  /* 0x800000c740397221 */ /* 0x000fce0000010000 */
[----:B------:R-:W-:Y:S01]  /*4110*/  MUFU.EX2 R225, R225 ;  /* 0x000000e100e17308 */ /* 0x000fe20000000800 */
[----:B------:R-:W-:-:S07]  /*4120*/  FMUL.FTZ R37, R78, R37 ;  /* 0x000000254e257220 */ /* 0x000fce0000410000 */
[----:B------:R-:W5:Y:S01]  /*4130*/  MUFU.EX2 R212, R212 ;  /* 0x000000d400d47308 */ /* 0x000f620000000800 */
[----:B------:R-:W-:-:S07]  /*4140*/  FFMA.FTZ R187, -R187, R187, 1 ;  /* 0x3f800000bbbb7423 */ /* 0x000fce00000101bb */
[----:B------:R-:W5:Y:S01]  /*4150*/  MUFU.EX2 R226, R226 ;  /* 0x000000e200e27308 */ /* 0x000f620000000800 */
[----:B------:R-:W-:Y:S01]  /*4160*/  FADD.FTZ R56, R65, -R28 ;  /* 0x8000001c41387221 */ /* 0x000fe20000010000 */
[----:B------:R-:W-:Y:S01]  /*4170*/  FFMA.FTZ R48, -R189, R189, 1 ;  /* 0x3f800000bd307423 */ /* 0x000fe200000101bd */
[----:B------:R-:W-:Y:S01]  /*4180*/  FMUL.FTZ R61, R101, R72 ;  /* 0x00000048653d7220 */ /* 0x000fe20000410000 */
[----:B------:R-:W-:Y:S01]  /*4190*/  FADD.FTZ R25, R25, -R234 ;  /* 0x800000ea19197221 */ /* 0x000fe20000010000 */
[--C-:B------:R-:W-:Y:S01]  /*41a0*/  FADD.FTZ R78, R60, -R117.reuse ;  /* 0x800000753c4e7221 */ /* 0x100fe20000010000 */
[----:B------:R-:W-:Y:S01]  /*41b0*/  FADD.FTZ R28, R67, -R28 ;  /* 0x8000001c431c7221 */ /* 0x000fe20000010000 */
[----:B------:R-:W-:Y:S01]  /*41c0*/  FMUL.FTZ R55, R186, R75 ;  /* 0x0000004bba377220 */ /* 0x000fe20000410000 */
[----:B------:R-:W-:Y:S01]  /*41d0*/  FMUL.FTZ R44, R188, R77 ;  /* 0x0000004dbc2c7220 */ /* 0x000fe20000410000 */
[----:B------:R-:W-:Y:S01]  /*41e0*/  FFMA.FTZ R112, -R112, R112, 1 ;  /* 0x3f80000070707423 */ /* 0x000fe20000010170 */
[----:B-1----:R-:W-:Y:S01]  /*41f0*/  FMUL.FTZ R57, R220, R57 ;  /* 0x00000039dc397220 */ /* 0x002fe20000410000 */
[----:B------:R-:W-:Y:S01]  /*4200*/  FMUL.FTZ R49, R187, R74 ;  /* 0x0000004abb317220 */ /* 0x000fe20000410000 */
[----:B------:R-:W-:Y:S01]  /*4210*/  FADD.FTZ R62, R62, -R117 ;  /* 0x800000753e3e7221 */ /* 0x000fe20000010000 */
[----:B------:R-:W-:Y:S01]  /*4220*/  FMUL.FTZ R48, R48, R61 ;  /* 0x0000003d30307220 */ /* 0x000fe20000410000 */
[----:B------:R-:W-:Y:S01]  /*4230*/  FFMA.FTZ R75, -R105, R105, 1 ;  /* 0x3f800000694b7423 */ /* 0x000fe20000010169 */
[----:B------:R-:W-:Y:S01]  /*4240*/  FFMA.FTZ R77, -R107, R107, 1 ;  /* 0x3f8000006b4d7423 */ /* 0x000fe2000001016b */
[----:B------:R-:W-:Y:S01]  /*4250*/  FMUL.FTZ R60, R102, R81 ;  /* 0x00000051663c7220 */ /* 0x000fe20000410000 */
[----:B---3--:R-:W-:Y:S01]  /*4260*/  FMUL.FTZ R76, R43, R76 ;  /* 0x0000004c2b4c7220 */ /* 0x008fe20000410000 */
[----:B------:R-:W-:Y:S01]  /*4270*/  FMUL.FTZ R25, R119, R25 ;  /* 0x0000001977197220 */ /* 0x000fe20000410000 */
[----:B------:R-:W-:Y:S01]  /*4280*/  FADD.FTZ R79, R58, -R79 ;  /* 0x8000004f3a4f7221 */ /* 0x000fe20000010000 */
[----:B------:R-:W-:Y:S01]  /*4290*/  FADD.FTZ R85, R63, -R118 ;  /* 0x800000763f557221 */ /* 0x000fe20000010000 */
[----:B------:R-:W-:Y:S01]  /*42a0*/  FFMA.FTZ R74, -R108, R108, 1 ;  /* 0x3f8000006c4a7423 */ /* 0x000fe2000001016c */
[----:B------:R-:W-:Y:S01]  /*42b0*/  FMUL.FTZ R61, R103, R78 ;  /* 0x0000004e673d7220 */ /* 0x000fe20000410000 */
[----:B------:R-:W-:Y:S01]  /*42c0*/  FFMA.FTZ R115, -R115, R115, 1 ;  /* 0x3f80000073737423 */ /* 0x000fe20000010173 */
[----:B------:R-:W-:Y:S01]  /*42d0*/  FMUL.FTZ R28, R73, R28 ;  /* 0x0000001c491c7220 */ /* 0x000fe20000410000 */
[----:B------:R-:W-:Y:S01]  /*42e0*/  FADD.FTZ R199, R66, -R199 ;  /* 0x800000c742c77221 */ /* 0x000fe20000010000 */
[--C-:B--2---:R-:W-:Y:S01]  /*42f0*/  FADD.FTZ R58, R69, -R200.reuse ;  /* 0x800000c8453a7221 */ /* 0x104fe20000010000 */
        /* <DEDUP_REMOVED lines=8> */
[----:B----4-:R-:W-:Y:S01]  /*4380*/  FMUL.FTZ R57, R227, R70 ;  /* 0x00000046e3397220 */ /* 0x010fe20000410000 */
[----:B------:R-:W-:Y:S01]  /*4390*/  FMUL.FTZ R25, R219, R25 ;  /* 0x00000019db197220 */ /* 0x000fe20000410000 */
[----:B------:R-:W-:Y:S01]  /*43a0*/  FFMA.FTZ R72, -R106, R106, 1 ;  /* 0x3f8000006a487423 */ /* 0x000fe2000001016a */
[----:B------:R-:W-:Y:S01]  /*43b0*/  FMUL.FTZ R79, R214, R79 ;  /* 0x0000004fd64f7220 */ /* 0x000fe20000410000 */
[----:B------:R-:W-:Y:S01]  /*43c0*/  FFMA.FTZ R109, -R109, R109, 1 ;  /* 0x3f8000006d6d7423 */ /* 0x000fe2000001016d */
[----:B------:R-:W-:Y:S01]  /*43d0*/  FFMA.FTZ R76, -R110, R110, 1 ;  /* 0x3f8000006e4c7423 */ /* 0x000fe2000001016e */
[----:B------:R-:W-:Y:S01]  /*43e0*/  FFMA.FTZ R111, -R111, R111, 1 ;  /* 0x3f8000006f6f7423 */ /* 0x000fe2000001016f */
[----:B------:R-:W-:Y:S01]  /*43f0*/  FMUL.FTZ R60, R12, R83 ;  /* 0x000000530c3c7220 */ /* 0x000fe20000410000 */
[----:B------:R-:W-:Y:S01]  /*4400*/  FMUL.FTZ R62, R210, R85 ;  /* 0x00000055d23e7220 */ /* 0x000fe20000410000 */
[----:B------:R-:W-:Y:S01]  /*4410*/  FMUL.FTZ R74, R74, R61 ;  /* 0x0000003d4a4a7220 */ /* 0x000fe20000410000 */
[----:B------:R-:W-:Y:S01]  /*4420*/  FMUL.FTZ R115, R115, R28 ;  /* 0x0000001c73737220 */ /* 0x000fe20000410000 */
[----:B------:R-:W-:Y:S01]  /*4430*/  F2FP.BF16.F32.PACK_AB R70, R23, R20 ;  /* 0x000000141746723e */ /* 0x000fe200000010ff */
[----:B------:R-:W-:Y:S01]  /*4440*/  FFMA.FTZ R191, -R191, R191, 1 ;  /* 0x3f800000bfbf7423 */ /* 0x000fe200000101bf */
[----:B------:R-:W-:Y:S01]  /*4450*/  FFMA.FTZ R114, -R114, R114, 1 ;  /* 0x3f80000072727423 */ /* 0x000fe20000010172 */
[----:B-----5:R-:W-:Y:S01]  /*4460*/  FMUL.FTZ R199, R212, R199 ;  /* 0x000000c7d4c77220 */ /* 0x020fe20000410000 */
        /* <DEDUP_REMOVED lines=37> */
[----:B------:R1:W-:Y:S01]  /*46c0*/  STSM.16.MT88.4 [R20+0x1a800], R68 ;  /* 0x01a8004414007844 */ /* 0x0003e20000004200 */
[----:B------:R-:W-:Y:S02]  /*46d0*/  R2UR UR6, R236 ;  /* 0x00000000ec0672ca */ /* 0x000fe400000e0000 */
[----:B------:R-:W-:Y:S02]  /*46e0*/  F2FP.BF16.F32.PACK_AB R52, R75, R48 ;  /* 0x000000304b34723e */ /* 0x000fe400000010ff */
        /* <DEDUP_REMOVED lines=238> */
.L_x_2846:
        /* <DEDUP_REMOVED lines=56> */
.L_x_2847:
        /* <DEDUP_REMOVED lines=11> */
.L_x_2837:
        /* <DEDUP_REMOVED lines=14> */
[----:B------:R-:W-:Y:S01]  /*5ae0*/  LOP3.LUT R13, R11, 0xfffffffc, RZ, 0xc0, !PT ;  /* 0xfffffffc0b0d7812 */ /* 0x000fe200078ec0ff */
[----:B------:R-:W-:Y:S01]  /*5af0*/  IMAD.IADD R9, R6, 0x1, -R9 ;  /* 0x0000000106097824 */ /* 0x000fe200078e0a09 */
[----:B------:R-:W-:-:S02]  /*5b00*/  LOP3.LUT R7, R8, 0xffffff80, RZ, 0xc0, !PT ;  /* 0xffffff8008077812 */ /* 0x000fc400078ec0ff */
[----:B------:R-:W-:Y:S02]  /*5b10*/  SHF.R.S32.HI R8, RZ, 0x7, R8 ;  /* 0x00000007ff087819 */ /* 0x000fe40000011408 */
[----:B------:R-:W-:Y:S02]  /*5b20*/  SHF.R.S32.HI R10, RZ, 0x1f, R9 ;  /* 0x0000001fff0a7819 */ /* 0x000fe40000011409 */
[----:B------:R-:W-:Y:S02]  /*5b30*/  IADD3 R7, R6, -R7, RZ ;  /* 0x8000000706077210 */ /* 0x000fe40007ffe0ff */
[CC--:B------:R-:W-:Y:S02]  /*5b40*/  LEA.HI R11, R10.reuse, R9.reuse, RZ, 0x3 ;  /* 0x000000090a0b7211 */ /* 0x0c0fe400078f18ff */
[----:B------:R-:W-:Y:S01]  /*5b50*/  LEA.HI R10, R10, R9, RZ, 0x2 ;  /* 0x000000090a0a7211 */ /* 0x000fe200078f10ff */
[----:B------:R-:W-:Y:S01]  /*5b60*/  IMAD.IADD R9, R6, 0x1, -R13 ;  /* 0x0000000106097824 */ /* 0x000fe200078e0a0d */
[----:B------:R-:W-:Y:S01]  /*5b70*/  SHF.R.S32.HI R11, RZ, 0x3, R11 ;  /* 0x00000003ff0b7819 */ /* 0x000fe2000001140b */
[----:B------:R-:W5:Y:S01]  /*5b80*/  LDC R6, c[0x0][0x8b4] ;  /* 0x00022d00ff067b82 */ /* 0x000f620000000800 */
[----:B------:R-:W-:-:S05]  /*5b90*/  SHF.R.S32.HI R13, RZ, 0x2, R10 ;  /* 0x00000002ff0d7819 */ /* 0x000fca000001140a */
[C---:B------:R-:W-:Y:S01]  /*5ba0*/  VIADD R14, R13.reuse, 0x8 ;  /* 0x000000080d0e7836 */ /* 0x040fe20000000000 */
[----:B------:R-:W-:-:S04]  /*5bb0*/  IADD3 R19, R13, 0x10, RZ ;  /* 0x000000100d137810 */ /* 0x000fc80007ffe0ff */
[----:B------:R-:W-:Y:S02]  /*5bc0*/  LEA.HI R15, R14, R14, RZ, 0x1 ;  /* 0x0000000e0e0f7211 */ /* 0x000fe400078f08ff */
[----:B------:R-:W-:Y:S02]  /*5bd0*/  LEA.HI R20, R19, R19, RZ, 0x1 ;  /* 0x0000001313147211 */ /* 0x000fe400078f08ff */
[----:B------:R-:W-:Y:S02]  /*5be0*/  SHF.R.S32.HI R18, RZ, 0x1, R15 ;  /* 0x00000001ff127819 */ /* 0x000fe4000001140f */
[----:B------:R-:W-:Y:S01]  /*5bf0*/  LEA.HI R10, R10, R13, RZ, 0x1 ;  /* 0x0000000d0a0a7211 */ /* 0x000fe200078f08ff */
[----:B------:R-:W-:-:S03]  /*5c00*/  ULOP3.LUT UR4, URZ, UR38, URZ, 0x33, !UPT ;  /* 0x000000263f047292 */ /* 0x000fc6000f8e333f */
[----:B------:R-:W-:-:S05]  /*5c10*/  LOP3.LUT R10, R10, 0xfffffffe, RZ, 0xc0, !PT ;  /* 0xfffffffe0a0a7812 */ /* 0x000fca00078ec0ff */
[----:B------:R-:W-:Y:S02]  /*5c20*/  IMAD.IADD R10, R13, 0x1, -R10 ;  /* 0x000000010d0a7824 */ /* 0x000fe400078e0a0a */
[----:B-----5:R-:W-:Y:S01]  /*5c30*/  VIADD R6, R6, UR4 ;  /* 0x0000000406067c36 */ /* 0x020fe20008000000 */
[----:B------:R-:W-:-:S03]  /*5c40*/  LOP3.LUT R15, R15, 0xfffffffe, RZ, 0xc0, !PT ;  /* 0xfffffffe0f0f7812 */ /* 0x000fc600078ec0ff */
[----:B-1----:R-:W-:Y:S01]  /*5c50*/  IMAD R6, R6, -0x80, R27 ;  /* 0xffffff8006067824 */ /* 0x002fe200078e021b */
[----:B------:R-:W-:Y:S01]  /*5c60*/  IADD3 R15, R14, -R15, RZ ;  /* 0x8000000f0e0f7210 */ /* 0x000fe20007ffe0ff */
[----:B------:R-:W-:Y:S01]  /*5c70*/  IMAD.MOV.U32 R185, RZ, RZ, 0x40000040 ;  /* 0x40000040ffb97424 */ /* 0x000fe200078e00ff */
[----:B------:R-:W-:Y:S01]  /*5c80*/  MOV R187, 0x40000040 ;  /* 0x4000004000bb7802 */ /* 0x000fe20000000f00 */
[----:B------:R-:W-:Y:S01]  /*5c90*/  IMAD.MOV.U32 R189, RZ, RZ, 0x40000040 ;  /* 0x40000040ffbd7424 */ /* 0x000fe200078e00ff */
[----:B------:R-:W-:Y:S01]  /*5ca0*/  MOV R193, 0x40000040 ;  /* 0x4000004000c17802 */ /* 0x000fe20000000f00 */
[----:B------:R-:W-:Y:S01]  /*5cb0*/  IMAD.MOV.U32 R191, RZ, RZ, 0x40000040 ;  /* 0x40000040ffbf7424 */ /* 0x000fe200078e00ff */
[----:B--2---:R-:W-:Y:S02]  /*5cc0*/  LEA.HI R24, R12, R7, RZ, 0x5 ;  /* 0x000000070c187211 */ /* 0x004fe400078f28ff */
[----:B------:R-:W-:Y:S01]  /*5cd0*/  LEA.HI R12, R8, R8, RZ, 0x1 ;  /* 0x00000008080c7211 */ /* 0x000fe200078f08ff */
[----:B------:R-:W-:-:S03]  /*5ce0*/  IMAD.HI R7, R11, 0x2aaaaaab, RZ ;  /* 0x2aaaaaab0b077827 */ /* 0x000fc600078e02ff */
[----:B------:R-:W-:Y:S02]  /*5cf0*/  LOP3.LUT R21, R12, 0xfffffffe, RZ, 0xc0, !PT ;  /* 0xfffffffe0c157812 */ /* 0x000fe400078ec0ff */
[----:B------:R-:W-:-:S03]  /*5d00*/  SHF.R.U32.HI R12, RZ, 0x1, R7 ;  /* 0x00000001ff0c7819 */ /* 0x000fc60000011607 */
[----:B------:R-:W-:Y:S01]  /*5d10*/  IMAD.IADD R25, R8, 0x1, -R21 ;  /* 0x0000000108197824 */ /* 0x000fe200078e0a15 */
[----:B------:R-:W-:Y:S02]  /*5d20*/  SHF.R.S32.HI R21, RZ, 0x1, R20 ;  /* 0x00000001ff157819 */ /* 0x000fe40000011414 */
[----:B------:R-:W-:Y:S01]  /*5d30*/  LEA.HI R12, R7, R12, RZ, 0x1 ;  /* 0x0000000c070c7211 */ /* 0x000fe200078f08ff */
[----:B------:R-:W-:-:S04]  /*5d40*/  IMAD.HI R7, R18, 0x2aaaaaab, RZ ;  /* 0x2aaaaaab12077827 */ /* 0x000fc800078e02ff */
[----:B------:R-:W-:Y:S01]  /*5d50*/  IMAD.HI R22, R21, 0x2aaaaaab, RZ ;  /* 0x2aaaaaab15167827 */ /* 0x000fe200078e02ff */
[----:B------:R-:W-:-:S04]  /*5d60*/  SHF.R.U32.HI R8, RZ, 0x1, R7 ;  /* 0x00000001ff087819 */ /* 0x000fc80000011607 */
[----:B------:R-:W-:Y:S02]  /*5d70*/  SHF.R.U32.HI R13, RZ, 0x1, R22 ;  /* 0x00000001ff0d7819 */ /* 0x000fe40000011616 */
[----:B------:R-:W-:Y:S02]  /*5d80*/  LEA.HI R7, R7, R8, RZ, 0x1 ;  /* 0x0000000807077211 */ /* 0x000fe400078f08ff */
[--C-:B---3--:R-:W-:Y:S02]  /*5d90*/  SHF.R.S32.HI R23, RZ, 0x2, R28.reuse ;  /* 0x00000002ff177819 */ /* 0x108fe4000001141c */
[----:B------:R-:W-:Y:S02]  /*5da0*/  SHF.R.S32.HI R8, RZ, 0x1f, R28 ;  /* 0x0000001fff087819 */ /* 0x000fe4000001141c */
[----:B------:R-:W-:Y:S01]  /*5db0*/  LEA.HI R22, R22, R13, RZ, 0x1 ;  /* 0x0000000d16167211 */ /* 0x000fe200078f08ff */
[----:B------:R-:W-:Y:S01]  /*5dc0*/  IMAD R11, R12, -0xc, R11 ;  /* 0xfffffff40c0b7824 */ /* 0x000fe200078e020b */
[----:B------:R-:W-:-:S02]  /*5dd0*/  SHF.R.S32.HI R13, RZ, 0x5, R24 ;  /* 0x00000005ff0d7819 */ /* 0x000fc40000011418 */
[----:B------:R-:W-:Y:S01]  /*5de0*/  LEA.HI R8, R8, R23, RZ, 0x3 ;  /* 0x0000001708087211 */ /* 0x000fe200078f18ff */
[----:B------:R-:W-:Y:S01]  /*5df0*/  IMAD R18, R7, -0xc, R18 ;  /* 0xfffffff407127824 */ /* 0x000fe200078e0212 */
[----:B------:R-:W-:Y:S01]  /*5e00*/  LEA R7, R11, R10, 0x3 ;  /* 0x0000000a0b077211 */ /* 0x000fe200078e18ff */
[----:B------:R-:W-:Y:S01]  /*5e10*/  IMAD R6, R13, -0x10, R6 ;  /* 0xfffffff00d067824 */ /* 0x000fe200078e0206 */
[----:B------:R-:W-:-:S03]  /*5e20*/  LOP3.LUT R8, R8, 0xfffffff8, RZ, 0xc0, !PT ;  /* 0xfffffff808087812 */ /* 0x000fc600078ec0ff */
[----:B------:R1:W-:Y:S01]  /*5e30*/  STL [R1+0x2c], R7 ;  /* 0x00002c0701007387 */ /* 0x0003e20000100800 */
[----:B------:R-:W-:Y:S01]  /*5e40*/  IADD3 R6, R6, R8, -R23 ;  /* 0x0000000806067210 */ /* 0x000fe20007ffe817 */
[----:B------:R-:W-:Y:S01]  /*5e50*/  IMAD R8, R18, 0x8, R15 ;  /* 0x0000000812087824 */ /* 0x000fe200078e020f */
[C---:B------:R-:W-:Y:S01]  /*5e60*/  LEA R10, R5.reuse, R17, 0xd ;  /* 0x00000011050a7211 */ /* 0x040fe200078e68ff */
[----:B-1----:R-:W-:-:S03]  /*5e70*/  IMAD R7, R5, 0x800, R17 ;  /* 0x0000080005077824 */ /* 0x002fc600078e0211 */
[----:B------:R1:W-:Y:S01]  /*5e80*/  STL [R1+0x28], R8 ;  /* 0x0000280801007387 */ /* 0x0003e20000100800 */
[----:B------:R-:W-:Y:S01]  /*5e90*/  LOP3.LUT R20, R20, 0xfffffffe, RZ, 0xc0, !PT ;  /* 0xfffffffe14147812 */ /* 0x000fe200078ec0ff */
[----:B------:R-:W-:Y:S02]  /*5ea0*/  VIADD R5, R7, 0x1a800 ;  /* 0x0001a80007057836 */ /* 0x000fe40000000000 */
[----:B-1----:R-:W-:Y:S01]  /*5eb0*/  IMAD R8, R25, -0x40, R6 ;  /* 0xffffffc019087824 */ /* 0x002fe200078e0206 */
[----:B------:R-:W-:Y:S02]  /*5ec0*/  IADD3 R6, R10, 0x4000, RZ ;  /* 0x000040000a067810 */ /* 0x000fe40007ffe0ff */
[----:B------:R-:W-:Y:S02]  /*5ed0*/  SHF.R.U32.HI R10, RZ, 0x4, R10 ;  /* 0x00000004ff0a7819 */ /* 0x000fe4000001160a */
[----:B------:R-:W-:Y:S01]  /*5ee0*/  SHF.R.U32.HI R5, RZ, 0x4, R5 ;  /* 0x00000004ff057819 */ /* 0x000fe20000011605 */
[----:B------:R-:W-:Y:S01]  /*5ef0*/  IMAD.IADD R20, R19, 0x1, -R20 ;  /* 0x0000000113147824 */ /* 0x000fe200078e0a14 */
[----:B------:R-:W-:Y:S01]  /*5f00*/  SHF.R.U32.HI R6, RZ, 0x4, R6 ;  /* 0x00000004ff067819 */ /* 0x000fe20000011606 */
[----:B------:R-:W-:Y:S01]  /*5f10*/  IMAD R21, R22, -0xc, R21 ;  /* 0xfffffff416157824 */ /* 0x000fe200078e0215 */
[----:B------:R-:W-:-:S02]  /*5f20*/  LOP3.LUT R10, R10, 0x3fff, RZ, 0xc0, !PT ;  /* 0x00003fff0a0a7812 */ /* 0x000fc400078ec0ff */
[----:B------:R-:W-:Y:S01]  /*5f30*/  LOP3.LUT R5, R5, 0x3fff, RZ, 0xc0, !PT ;  /* 0x00003fff05057812 */ /* 0x000fe200078ec0ff */
[----:B------:R-:W-:Y:S01]  /*5f40*/  IMAD R11, R21, 0x8, R20 ;  /* 0x00000008150b7824 */ /* 0x000fe200078e0214 */
[----:B------:R-:W-:Y:S02]  /*5f50*/  LOP3.LUT R6, R6, 0x3fff, RZ, 0xc0, !PT ;  /* 0x00003fff06067812 */ /* 0x000fe400078ec0ff */
[----:B------:R-:W-:Y:S02]  /*5f60*/  LOP3.LUT R10, R10, 0x10000, RZ, 0xfc, !PT ;  /* 0x000100000a0a7812 */ /* 0x000fe400078efcff */
[----:B------:R-:W-:Y:S02]  /*5f70*/  LOP3.LUT R5, R5, 0x10000, RZ, 0xfc, !PT ;  /* 0x0001000005057812 */ /* 0x000fe400078efcff */
[----:B------:R-:W-:Y:S01]  /*5f80*/  LOP3.LUT R6, R6, 0x10000, RZ, 0xfc, !PT ;  /* 0x0001000006067812 */ /* 0x000fe200078efcff */
[----:B------:R-:W-:Y:S01]  /*5f90*/  STL [R1+0x20], R11 ;  /* 0x0000200b01007387 */ /* 0x000fe20000100800 */
[C---:B------:R-:W-:Y:S01]  /*5fa0*/  VIADD R22, R10.reuse, 0x2 ;  /* 0x000000020a167836 */ /* 0x040fe20000000000 */
[----:B------:R-:W-:-:S02]  /*5fb0*/  IADD3 R186, R10, 0x6, RZ ;  /* 0x000000060aba7810 */ /* 0x000fc40007ffe0ff */
[----:B------:R1:W-:Y:S01]  /*5fc0*/  STL [R1+0x18], R10 ;  /* 0x0000180a01007387 */ /* 0x0003e20000100800 */
[----:B------:R-:W-:Y:S01]  /*5fd0*/  VIADD R184, R10, 0x4 ;  /* 0x000000040ab87836 */ /* 0x000fe20000000000 */
[C---:B------:R-:W-:Y:S01]  /*5fe0*/  IADD3 R192, R6.reuse, 0x6, RZ ;  /* 0x0000000606c07810 */ /* 0x040fe20007ffe0ff */
[C---:B------:R-:W-:Y:S01]  /*5ff0*/  VIADD R188, R6.reuse, 0x2 ;  /* 0x0000000206bc7836 */ /* 0x040fe20000000000 */
[----:B------:R2:W-:Y:S01]  /*6000*/  STL [R1+0x24], R5 ;  /* 0x0000240501007387 */ /* 0x0005e20000100800 */
[----:B------:R-:W-:Y:S01]  /*6010*/  VIADD R190, R6, 0x4 ;  /* 0x0000000406be7836 */ /* 0x000fe20000000000 */
[----:B----4-:R-:W-:Y:S02]  /*6020*/  LOP3.LUT R7, R26, 0x1, RZ, 0xfc, !PT ;  /* 0x000000011a077812 */ /* 0x010fe400078efcff */
[----:B------:R3:W-:Y:S01]  /*6030*/  STL [R1+0x14], R6 ;  /* 0x0000140601007387 */ /* 0x0007e20000100800 */
[----:B------:R-:W-:Y:S02]  /*6040*/  IMAD.MOV.U32 R23, RZ, RZ, 0x40000040 ;  /* 0x40000040ff177424 */ /* 0x000fe400078e00ff */
[----:B-1----:R-:W-:-:S02]  /*6050*/  VIADD R10, R9, 0x8 ;  /* 0x00000008090a7836 */ /* 0x002fc40000000000 */
[C---:B------:R-:W-:Y:S01]  /*6060*/  VIADD R10, R9.reuse, 0x14 ;  /* 0x00000014090a7836 */ /* 0x040fe20000000000 */
[C---:B--2---:R-:W-:Y:S02]  /*6070*/  IADD3 R5, R9.reuse, 0x10, RZ ;  /* 0x0000001009057810 */ /* 0x044fe40007ffe0ff */
[C---:B------:R-:W-:Y:S01]  /*6080*/  IADD3 R5, R9.reuse, 0x1c, RZ ;  /* 0x0000001c09057810 */ /* 0x040fe20007ffe0ff */
[C---:B---3--:R-:W-:Y:S02]  /*6090*/  VIADD R6, R9.reuse, 0xc ;  /* 0x0000000c09067836 */ /* 0x048fe40000000000 */
[----:B------:R-:W-:-:S07]  /*60a0*/  VIADD R6, R9, 0x18 ;  /* 0x0000001809067836 */ /* 0x000fce0000000000 */
.L_x_2860:
[----:B------:R-:W-:-:S13]  /*60b0*/  ISETP.NE.AND P0, PT, R7, 0x3, PT ;  /* 0x000000030700780c */ /* 0x000fda0003f05270 */
[----:B------:R-:W-:Y:S05]  /*60c0*/  @!P0 BRA `(.L_x_2850) ;  /* 0x0000000000048947 */ /* 0x000fea0003800000 */
[----:B------:R-:W-:Y:S01]  /*60d0*/  BPT.TRAP 0x1 ;  /* 0x000000040000795c */ /* 0x000fe20000300000 */
.L_x_2850:
[----:B------:R-:W-:Y:S01]  /*60e0*/  IMAD R6, R0, 0x8, R17 ;  /* 0x0000000800067824 */ /* 0x000fe200078e0211 */
[----:B------:R-:W-:-:S04]  /*60f0*/  SHF.L.U32 R15, R4, 0x1f, RZ ;  /* 0x0000001f040f7819 */ /* 0x000fc800000006ff */
[----:B------:R1:W2:Y:S01]  /*6100*/  SYNCS.PHASECHK.TRANS64.TRYWAIT P1, [R6+URZ+0x26810], R15 ;  /* 0x0268100f060075a7 */ /* 0x0002a2000802017f */
[----:B------:R-:W-:Y:S05]  /*6110*/  @!P0 BRA `(.L_x_2851) ;  /* 0x0000000000048947 */ /* 0x000fea0003800000 */
[----:B------:R-:W-:Y:S01]  /*6120*/  BPT.TRAP 0x1 ;  /* 0x000000040000795c */ /* 0x000fe20000300000 */
.L_x_2851:
[----:B------:R-:W-:-:S05]  /*6130*/  VIADD R5, R17, 0xe000 ;  /* 0x0000e00011057836 */ /* 0x000fca0000000000 */
[----:B------:R-:W-:-:S04]  /*6140*/  SHF.R.U32.HI R5, RZ, 0x4, R5 ;  /* 0x00000004ff057819 */ /* 0x000fc80000011605 */
[----:B------:R-:W-:-:S04]  /*6150*/  LOP3.LUT R5, R5, 0x3fff, RZ, 0xc0, !PT ;  /* 0x00003fff05057812 */ /* 0x000fc800078ec0ff */
[----:B------:R-:W-:Y:S01]  /*6160*/  LOP3.LUT R11, R5, 0x10000, RZ, 0xfc, !PT ;  /* 0x00010000050b7812 */ /* 0x000fe200078efcff */
[----:B--2---:R-:W-:Y:S06]  /*6170*/  @P1 BRA `(.L_x_2852) ;  /* 0x0000000000081947 */ /* 0x004fec0003800000 */
[----:B------:R-:W2:Y:S02]  /*6180*/  SYNCS.PHASECHK.TRANS64.TRYWAIT P1, [R6+URZ+0x26810], R15 ;  /* 0x0268100f060075a7 */ /* 0x000ea4000802017f */
[----:B--2---:R-:W-:Y:S05]  /*6190*/  @!P1 BRA `(.L_x_2853) ;  /* 0x0000008000789947 */ /* 0x004fea0003800000 */
.L_x_2852:
        /* <DEDUP_REMOVED lines=54> */
.L_x_2854:
[----:B------:R1:W1:Y:S01]  /*6500*/  SYNCS.PHASECHK.TRANS64.TRYWAIT P1, [R6+URZ+0x26830], R15 ;  /* 0x0268300f060075a7 */ /* 0x000262000802017f */
[----:B------:R-:W-:Y:S05]  /*6510*/  @!P0 BRA `(.L_x_2855) ;  /* 0x0000000000048947 */ /* 0x000fea0003800000 */
[----:B------:R-:W-:Y:S01]  /*6520*/  BPT.TRAP 0x1 ;  /* 0x000000040000795c */ /* 0x000fe20000300000 */
.L_x_2855:
        /* <DEDUP_REMOVED lines=8> */
.L_x_2856:
        /* <DEDUP_REMOVED lines=11> */
[C---:B------:R-:W-:Y:S01]  /*6660*/  IADD3 R230, R9.reuse, 0x14, RZ ;  /* 0x0000001409e67810 */ /* 0x040fe20007ffe0ff */
[----:B------:R1:W-:Y:S01]  /*6670*/  STL [R1+0x40], R5 ;  /* 0x0000400501007387 */ /* 0x0003e20000100800 */
[C---:B------:R-:W-:Y:S01]  /*6680*/  VIADD R205, R9.reuse, 0x10 ;  /* 0x0000001009cd7836 */ /* 0x040fe20000000000 */
[C---:B------:R-:W-:Y:S01]  /*6690*/  ISETP.GT.AND P2, PT, R8.reuse, RZ, PT ;  /* 0x000000ff0800720c */ /* 0x040fe20003f44270 */
[C---:B------:R-:W-:Y:S01]  /*66a0*/  VIADD R231, R9.reuse, 0x18 ;  /* 0x0000001809e77836 */ /* 0x040fe20000000000 */
[----:B------:R-:W-:Y:S01]  /*66b0*/  STL [R1+0x3c], R4 ;  /* 0x00003c0401007387 */ /* 0x000fe20000100800 */
[C---:B------:R-:W-:Y:S01]  /*66c0*/  VIADD R209, R9.reuse, 0x1c ;  /* 0x0000001c09d17836 */ /* 0x040fe20000000000 */
[----:B------:R-:W-:Y:S01]  /*66d0*/  ISETP.GT.AND P1, PT, R8, 0x8, PT ;  /* 0x000000080800780c */ /* 0x000fe20003f24270 */
[----:B------:R-:W-:Y:S01]  /*66e0*/  IMAD R236, R0, 0x300, R12 ;  /* 0x0000030000ec7824 */ /* 0x000fe200078e020c */
[----:B------:R-:W-:Y:S01]  /*66f0*/  STL [R1+0x38], R3 ;  /* 0x0000380301007387 */ /* 0x000fe20000100800 */
[----:B------:R-:W-:-:S03]  /*6700*/  VIADD R12, R9, 0x1c ;  /* 0x0000001c090c7836 */ /* 0x000fc60000000000 */
[----:B------:R1:W-:Y:S04]  /*6710*/  STL [R1+0x34], R2 ;  /* 0x0000340201007387 */ /* 0x0003e80000100800 */
        /* <DEDUP_REMOVED lines=21> */
[----:B------:R-:W-:Y:S01]  /*6870*/  FMUL.FTZ R195, R115, UR5 ;  /* 0x0000000573c37c20 */ /* 0x000fe20008410000 */
[----:B------:R-:W-:Y:S01]  /*6880*/  FMUL.FTZ R77, R77, UR5 ;  /* 0x000000054d4d7c20 */ /* 0x000fe20008410000 */
[----:B------:R-:W-:Y:S01]  /*6890*/  VIADD R115, R9, 0x4 ;  /* 0x0000000409737836 */ /* 0x000fe20000000000 */
[----:B------:R-:W2:Y:S01]  /*68a0*/  SHFL.IDX PT, R86, R198, R9, 0x1f ;  /* 0x00001f09c6567589 */ /* 0x000ea200000e0000 */
[----:B------:R-:W3:Y:S01]  /*68b0*/  MUFU.TANH R15, R15 ;  /* 0x0000000f000f7308 */ /* 0x000ee20000002400 */
        /* <DEDUP_REMOVED lines=8> */
[----:B------:R-:W-:Y:S01]  /*6940*/  SHFL.IDX PT, R92, R198, R229, 0x1f ;  /* 0x00001fe5c65c7589 */ /* 0x000fe200000e0000 */
[----:B------:R-:W-:Y:S01]  /*6950*/  FMUL.FTZ R19, R81, UR5 ;  /* 0x0000000551137c20 */ /* 0x000fe20008410000 */
[----:B------:R-:W-:Y:S01]  /*6960*/  FMUL.FTZ R21, R83, UR5 ;  /* 0x0000000553157c20 */ /* 0x000fe20008410000 */
[----:B------:R-:W-:Y:S01]  /*6970*/  FMUL.FTZ R72, R84, UR5 ;  /* 0x0000000554487c20 */ /* 0x000fe20008410000 */
[----:B------:R-:W-:Y:S01]  /*6980*/  FMUL.FTZ R79, R91, UR5 ;  /* 0x000000055b4f7c20 */ /* 0x000fe20008410000 */
[----:B------:R-:W-:Y:S01]  /*6990*/  FMUL.FTZ R194, R96, UR5 ;  /* 0x0000000560c27c20 */ /* 0x000fe20008410000 */
[----:B------:R-:W-:Y:S01]  /*69a0*/  SHFL.IDX PT, R91, R198, R230, 0x1f ;  /* 0x00001fe6c65b7589 */ /* 0x000fe200000e0000 */
[----:B-1----:R1:W-:Y:S01]  /*69b0*/  MUFU.TANH R5, R75 ;  /* 0x0000004b00057308 */ /* 0x0023e20000002400 */
[----:B------:R-:W-:Y:S01]  /*69c0*/  FMUL.FTZ R81, R93, UR5 ;  /* 0x000000055d517c20 */ /* 0x000fe20008410000 */
[----:B---3--:R-:W-:Y:S01]  /*69d0*/  FSEL R84, R15, -INF , P2 ;  /* 0xff8000000f547808 */ /* 0x008fe20001000000 */
[----:B------:R-:W-:Y:S01]  /*69e0*/  SHFL.IDX PT, R96, R198, R209, 0x1f ;  /* 0x00001fd1c6607589 */ /* 0x000fe200000e0000 */
[----:B------:R-:W-:Y:S01]  /*69f0*/  FMUL.FTZ R82, R94, UR5 ;  /* 0x000000055e527c20 */ /* 0x000fe20008410000 */
[----:B------:R-:W-:Y:S01]  /*6a00*/  FMUL.FTZ R196, R117, UR5 ;  /* 0x0000000575c47c20 */ /* 0x000fe20008410000 */
[----:B------:R-:W-:Y:S01]  /*6a10*/  FMUL.FTZ R197, R118, UR5 ;  /* 0x0000000576c57c20 */ /* 0x000fe20008410000 */
[----:B------:R-:W-:Y:S01]  /*6a20*/  SHFL.IDX PT, R93, R14, R115, 0x1f ;  /* 0x00001f730e5d7589 */ /* 0x000fe200000e0000 */
[----:B------:R3:W-:Y:S01]  /*6a30*/  MUFU.TANH R2, R77 ;  /* 0x0000004d00027308 */ /* 0x0007e20000002400 */
[----:B-1----:R-:W-:Y:S01]  /*6a40*/  FMUL.FTZ R75, R87, UR5 ;  /* 0x00000005574b7c20 */ /* 0x002fe20008410000 */
[----:B------:R-:W-:Y:S01]  /*6a50*/  FMUL.FTZ R98, R98, UR5 ;  /* 0x0000000562627c20 */ /* 0x000fe20008410000 */
[----:B------:R-:W1:Y:S01]  /*6a60*/  SHFL.IDX PT, R87, R198, R115, 0x1f ;  /* 0x00001f73c6577589 */ /* 0x000e6200000e0000 */
[----:B------:R-:W-:Y:S01]  /*6a70*/  FMUL.FTZ R83, R95, UR5 ;  /* 0x000000055f537c20 */ /* 0x000fe20008410000 */
[----:B------:R-:W-:Y:S01]  /*6a80*/  FMUL.FTZ R97, R97, UR5 ;  /* 0x0000000561617c20 */ /* 0x000fe20008410000 */
[----:B------:R-:W-:Y:S01]  /*6a90*/  FMUL.FTZ R99, R99, UR5 ;  /* 0x0000000563637c20 */ /* 0x000fe20008410000 */
[----:B------:R-:W-:Y:S01]  /*6aa0*/  FMUL.FTZ R100, R100, UR5 ;  /* 0x0000000564647c20 */ /* 0x000fe20008410000 */
[----:B------:R2:W1:Y:S01]  /*6ab0*/  MUFU.TANH R6, R73 ;  /* 0x0000004900067308 */ /* 0x0004620000002400 */
[----:B---3--:R-:W-:Y:S01]  /*6ac0*/  FMUL.FTZ R77, R89, UR5 ;  /* 0x00000005594d7c20 */ /* 0x008fe20008410000 */
[----:B------:R-:W-:Y:S01]  /*6ad0*/  FMUL.FTZ R102, R102, UR5 ;  /* 0x0000000566667c20 */ /* 0x000fe20008410000 */
[----:B------:R-:W3:Y:S01]  /*6ae0*/  SHFL.IDX PT, R89, R198, R233, 0x1f ;  /* 0x00001fe9c6597589 */ /* 0x000ee200000e0000 */
[----:B------:R-:W-:Y:S01]  /*6af0*/  FMUL.FTZ R101, R101, UR5 ;  /* 0x0000000565657c20 */ /* 0x000fe20008410000 */
[----:B------:R-:W-:Y:S01]  /*6b00*/  FMUL.FTZ R103, R103, UR5 ;  /* 0x0000000567677c20 */ /* 0x000fe20008410000 */
[----:B------:R-:W-:Y:S01]  /*6b10*/  FMUL.FTZ R104, R104, UR5 ;  /* 0x0000000568687c20 */ /* 0x000fe20008410000 */
[----:B------:R-:W-:Y:S01]  /*6b20*/  FMUL.FTZ R106, R106, UR5 ;  /* 0x000000056a6a7c20 */ /* 0x000fe20008410000 */
[----:B------:R1:W-:Y:S01]  /*6b30*/  MUFU.TANH R4, R76 ;  /* 0x0000004c00047308 */ /* 0x0003e20000002400 */
[----:B--2---:R-:W-:Y:S01]  /*6b40*/  FMUL.FTZ R73, R85, UR5 ;  /* 0x0000000555497c20 */ /* 0x004fe20008410000 */
[----:B----4-:R-:W-:Y:S01]  /*6b50*/  FSEL R85, R18, -INF , P1 ;  /* 0xff80000012557808 */ /* 0x010fe20000800000 */
[----:B------:R-:W-:Y:S01]  /*6b60*/  FMUL.FTZ R108, R108, UR5 ;  /* 0x000000056c6c7c20 */ /* 0x000fe20008410000 */
[----:B------:R-:W-:Y:S01]  /*6b70*/  FMUL.FTZ R110, R110, UR5 ;  /* 0x000000056e6e7c20 */ /* 0x000fe20008410000 */
[----:B------:R-:W-:Y:S01]  /*6b80*/  FMUL.FTZ R109, R109, UR5 ;  /* 0x000000056d6d7c20 */ /* 0x000fe20008410000 */
[----:B------:R-:W-:Y:S01]  /*6b90*/  FMUL.FTZ R111, R111, UR5 ;  /* 0x000000056f6f7c20 */ /* 0x000fe20008410000 */
[----:B------:R-:W-:Y:S01]  /*6ba0*/  FMUL.FTZ R112, R112, UR5 ;  /* 0x0000000570707c20 */ /* 0x000fe20008410000 */
[----:B------:R2:W-:Y:S01]  /*6bb0*/  MUFU.TANH R3, R78 ;  /* 0x0000004e00037308 */ /* 0x0005e20000002400 */
[----:B-1----:R-:W-:Y:S01]  /*6bc0*/  FMUL.FTZ R76, R88, UR5 ;  /* 0x00000005584c7c20 */ /* 0x002fe20008410000 */
[----:B------:R-:W-:Y:S01]  /*6bd0*/  FSEL R117, R6, -INF , P2 ;  /* 0xff80000006757808 */ /* 0x000fe20001000000 */
[----:B------:R-:W-:Y:S01]  /*6be0*/  FMUL.FTZ R114, R114, UR5 ;  /* 0x0000000572727c20 */ /* 0x000fe20008410000 */
[----:B------:R-:W-:Y:S01]  /*6bf0*/  FSEL R88, R5, -INF , P1 ;  /* 0xff80000005587808 */ /* 0x000fe20000800000 */
[----:B------:R-:W-:Y:S01]  /*6c00*/  FMUL.FTZ R113, R113, UR5 ;  /* 0x0000000571717c20 */ /* 0x000fe20008410000 */
[----:B------:R-:W-:Y:S01]  /*6c10*/  FMUL.FTZ R116, R116, UR5 ;  /* 0x0000000574747c20 */ /* 0x000fe20008410000 */
[----:B------:R-:W-:Y:S01]  /*6c20*/  FMUL.FTZ R105, R105, UR5 ;  /* 0x0000000569697c20 */ /* 0x000fe20008410000 */
[----:B------:R-:W1:Y:S01]  /*6c30*/  MUFU.TANH R237, R237 ;  /* 0x000000ed00ed7308 */ /* 0x000e620000002400 */
[----:B--2---:R-:W-:Y:S01]  /*6c40*/  FMUL.FTZ R78, R90, UR5 ;  /* 0x000000055a4e7c20 */ /* 0x004fe20008410000 */
[----:B------:R-:W-:Y:S01]  /*6c50*/  FMUL.FTZ R107, R107, UR5 ;  /* 0x000000056b6b7c20 */ /* 0x000fe20008410000 */
[----:B------:R-:W2:Y:S01]  /*6c60*/  SHFL.IDX PT, R90, R198, R205, 0x1f ;  /* 0x00001fcdc65a7589 */ /* 0x000ea200000e0000 */
[----:B------:R-:W-:-:S03]  /*6c70*/  FMUL.FTZ R119, R119, UR5 ;  /* 0x0000000577777c20 */ /* 0x000fc60008410000 */
[----:B------:R-:W-:Y:S01]  /*6c80*/  SHFL.IDX PT, R205, R13, R205, 0x1f ;  /* 0x00001fcd0dcd7589 */ /* 0x000fe200000e0000 */
[----:B------:R-:W4:Y:S03]  /*6c90*/  MUFU.TANH R235, R235 ;  /* 0x000000eb00eb7308 */ /* 0x000f260000002400 */
[----:B------:R-:W-:Y:S05]  /*6ca0*/  SHFL.IDX PT, R212, R13, R115, 0x1f ;  /* 0x00001f730dd47589 */ /* 0x000fea00000e0000 */
[----:B------:R-:W2:Y:S01]  /*6cb0*/  MUFU.TANH R20, R20 ;  /* 0x0000001400147308 */ /* 0x000ea20000002400 */
[----:B-1----:R-:W-:-:S07]  /*6cc0*/  FSEL R201, R237, -INF , P1 ;  /* 0xff800000edc97808 */ /* 0x002fce0000800000 */
[----:B------:R-:W1:Y:S01]  /*6cd0*/  MUFU.TANH R19, R19 ;  /* 0x0000001300137308 */ /* 0x000e620000002400 */
[----:B------:R-:W-:Y:S02]  /*6ce0*/  WARPGROUP.DEPBAR.LE gsb0, 0x0 ;  /* 0x00008000000079c5 */ /* 0x000fe40000010000 */
[----:B------:R-:W-:-:S05]  /*6cf0*/  WARPGROUP.ARRIVE ;  /* 0x00000000000079c5 */ /* 0x000fca0000000000 */
[----:B------:R-:W1:Y:S01]  /*6d00*/  MUFU.TANH R21, R21 ;  /* 0x0000001500157308 */ /* 0x000e620000002400 */
[----:B------:R-:W-:Y:S01]  /*6d10*/  HGMMA.64x96x16.F32.BF16 R24, gdesc[UR8], R24, gsb0 ;  /* 0x01600000081879f0 */ /* 0x000fe20008001818 */
[----:B------:R-:W-:Y:S01]  /*6d20*/  R2UR UR8, R190 ;  /* 0x00000000be0872ca */ /* 0x000fe200000e0000 */
[----:B------:R-:W-:Y:S01]  /*6d30*/  UMOV UR10, UR4 ;  /* 0x00000004000a7c82 */ /* 0x000fe20008000000 */
[----:B------:R-:W-:Y:S01]  /*6d40*/  R2UR UR9, R191 ;  /* 0x00000000bf0972ca */ /* 0x000fe200000e0000 */
[----:B------:R-:W-:-:S03]  /*6d50*/  UMOV UR11, 0x40000040 ;  /* 0x40000040000b7882 */ /* 0x000fc60000000000 */
[----:B------:R-:W1:Y:S01]  /*6d60*/  MUFU.TANH R72, R72 ;  /* 0x0000004800487308 */ /* 0x000e620000002400 */
[----:B------:R-:W-:Y:S02]  /*6d70*/  ULDC UR4, c[0x0][0x744] ;  /* 0x0001d10000047ab9 */ /* 0x000fe40000000800 */
[--C-:B------:R-:W-:Y:S01]  /*6d80*/  FFMA.FTZ R118, R84, UR4, -R86.reuse ;  /* 0x0000000454767c23 */ /* 0x100fe20008010856 */
[----:B------:R-:W-:Y:S01]  /*6d90*/  FFMA.FTZ R202, R85, UR4, -R86 ;  /* 0x0000000455ca7c23 */ /* 0x000fe20008010856 */
[----:B------:R-:W-:Y:S01]  /*6da0*/  FSEL R85, R4, -INF , P2 ;  /* 0xff80000004557808 */ /* 0x000fe20001000000 */
[--C-:B------:R-:W-:Y:S01]  /*6db0*/  FFMA.FTZ R117, R117, UR4, -R87.reuse ;  /* 0x0000000475757c23 */ /* 0x100fe20008010857 */
[----:B------:R-:W-:Y:S01]  /*6dc0*/  FSEL R84, R3, -INF , P1 ;  /* 0xff80000003547808 */ /* 0x000fe20000800000 */
[----:B------:R-:W1:Y:S01]  /*6dd0*/  MUFU.TANH R73, R73 ;  /* 0x0000004900497308 */ /* 0x000e620000002400 */
[----:B------:R-:W-:Y:S01]  /*6de0*/  FFMA.FTZ R88, R88, UR4, -R87 ;  /* 0x0000000458587c23 */ /* 0x000fe20008010857 */
[----:B------:R-:W-:Y:S01]  /*6df0*/  FSEL R86, R2, -INF , P2 ;  /* 0xff80000002567808 */ /* 0x000fe20001000000 */
[--C-:B---3--:R-:W-:Y:S01]  /*6e00*/  FFMA.FTZ R85, R85, UR4, -R89.reuse ;  /* 0x0000000455557c23 */ /* 0x108fe20008010859 */
[----:B------:R-:W-:Y:S01]  /*6e10*/  FFMA.FTZ R84, R84, UR4, -R89 ;  /* 0x0000000454547c23 */ /* 0x000fe20008010859 */
[----:B----4-:R-:W-:Y:S01]  /*6e20*/  FSEL R87, R235, -INF , P2 ;  /* 0xff800000eb577808 */ /* 0x010fe20001000000 */
[--C-:B------:R-:W-:Y:S01]  /*6e30*/  FFMA.FTZ R201, R201, UR4, -R92.reuse ;  /* 0x00000004c9c97c23 */ /* 0x100fe2000801085c */
[----:B--2---:R-:W-:Y:S01]  /*6e40*/  FSEL R89, R20, -INF , P1 ;  /* 0xff80000014597808 */ /* 0x004fe20000800000 */
[----:B------:R-:W2:Y:S01]  /*6e50*/  MUFU.TANH R77, R77 ;  /* 0x0000004d004d7308 */ /* 0x000ea20000002400 */
[----:B------:R-:W-:Y:S01]  /*6e60*/  FFMA.FTZ R86, R86, UR4, -R92 ;  /* 0x0000000456567c23 */ /* 0x000fe2000801085c */
[--C-:B------:R-:W-:Y:S01]  /*6e70*/  FFMA.FTZ R200, R87, UR4, -R90.reuse ;  /* 0x0000000457c87c23 */ /* 0x100fe2000801085a */
[----:B-1----:R-:W-:Y:S01]  /*6e80*/  FSEL R92, R19, -INF , P2 ;  /* 0xff800000135c7808 */ /* 0x002fe20001000000 */
[----:B------:R-:W-:Y:S01]  /*6e90*/  FFMA.FTZ R90, R89, UR4, -R90 ;  /* 0x00000004595a7c23 */ /* 0x000fe2000801085a */
[----:B------:R-:W-:-:S02]  /*6ea0*/  FSEL R94, R21, -INF , P1 ;  /* 0xff800000155e7808 */ /* 0x000fc40000800000 */
[----:B------:R-:W-:Y:S01]  /*6eb0*/  FSEL R89, R72, -INF , P2 ;  /* 0xff80000048597808 */ /* 0x000fe20001000000 */
[----:B------:R-:W1:Y:S01]  /*6ec0*/  MUFU.TANH R75, R75 ;  /* 0x0000004b004b7308 */ /* 0x000e620000002400 */
[----:B------:R-:W-:Y:S01]  /*6ed0*/  FSEL R95, R73, -INF , P2 ;  /* 0xff800000495f7808 */ /* 0x000fe20001000000 */
[--C-:B------:R-:W-:Y:S01]  /*6ee0*/  FFMA.FTZ R92, R92, UR4, -R91.reuse ;  /* 0x000000045c5c7c23 */ /* 0x100fe2000801085b */
[----:B------:R-:W-:-:S05]  /*6ef0*/  FFMA.FTZ R91, R94, UR4, -R91 ;  /* 0x000000045e5b7c23 */ /* 0x000fca000801085b */
[----:B------:R-:W3:Y:S01]  /*6f00*/  MUFU.TANH R74, R74 ;  /* 0x0000004a004a7308 */ /* 0x000ee20000002400 */
[----:B--2---:R-:W-:-:S07]  /*6f10*/  FSEL R198, R77, -INF , P2 ;  /* 0xff8000004dc67808 */ /* 0x004fce0001000000 */
[----:B------:R-:W2:Y:S01]  /*6f20*/  MUFU.TANH R76, R76 ;  /* 0x0000004c004c7308 */ /* 0x000ea20000002400 */
[----:B-1----:R-:W-:-:S07]  /*6f30*/  FSEL R203, R75, -INF , P1 ;  /* 0xff8000004bcb7808 */ /* 0x002fce0000800000 */
[----:B------:R-:W1:Y:S01]  /*6f40*/  MUFU.TANH R78, R78 ;  /* 0x0000004e004e7308 */ /* 0x000e620000002400 */
[----:B---3--:R-:W-:-:S07]  /*6f50*/  FSEL R199, R74, -INF , P1 ;  /* 0xff8000004ac77808 */ /* 0x008fce0000800000 */
[----:B------:R-:W3:Y:S01]  /*6f60*/  MUFU.TANH R80, R80 ;  /* 0x0000005000507308 */ /* 0x000ee20000002400 */
[----:B--2---:R-:W-:-:S05]  /*6f70*/  FSEL R94, R76, -INF , P2 ;  /* 0xff8000004c5e7808 */ /* 0x004fca0001000000 */
[----:B------:R-:W-:Y:S02]  /*6f80*/  FFMA.FTZ R94, R94, UR4, -R211 ;  /* 0x000000045e5e7c23 */ /* 0x000fe400080108d3 */
[----:B------:R-:W-:Y:S01]  /*6f90*/  MUFU.TANH R82, R82 ;  /* 0x0000005200527308 */ /* 0x000fe20000002400 */
[----:B-1----:R-:W-:-:S05]  /*6fa0*/  FSEL R206, R78, -INF , P1 ;  /* 0xff8000004ece7808 */ /* 0x002fca0000800000 */
[----:B------:R-:W-:Y:S02]  /*6fb0*/  FFMA.FTZ R211, R206, UR4, -R211 ;  /* 0x00000004ced37c23 */ /* 0x000fe400080108d3 */
[----:B------:R-:W-:Y:S01]  /*6fc0*/  MUFU.TANH R194, R194 ;  /* 0x000000c200c27308 */ /* 0x000fe20000002400 */
[----:B---3--:R-:W-:-:S05]  /*6fd0*/  FSEL R226, R80, -INF , P2 ;  /* 0xff80000050e27808 */ /* 0x008fca0001000000 */
[----:B------:R-:W-:Y:S02]  /*6fe0*/  FFMA.FTZ R226, R226, UR4, -R215 ;  /* 0x00000004e2e27c23 */ /* 0x000fe400080108d7 */
[----:B------:R-:W-:Y:S08]  /*6ff0*/  MUFU.TANH R98, R98 ;  /* 0x0000006200627308 */ /* 0x000ff00000002400 */
[----:B------:R-:W1:Y:S08]  /*7000*/  MUFU.TANH R81, R81 ;  /* 0x0000005100517308 */ /* 0x000e700000002400 */
[----:B------:R-:W-:Y:S01]  /*7010*/  MUFU.TANH R83, R83 ;  /* 0x0000005300537308 */ /* 0x000fe20000002400 */
[----:B------:R-:W-:-:S02]  /*7020*/  WARPGROUP.DEPBAR.LE gsb0, 0x0 ;  /* 0x00008000000079c5 */ /* 0x000fc40000010000 */
[----:B------:R-:W-:-:S05]  /*7030*/  WARPGROUP.ARRIVE ;  /* 0x00000000000079c5 */ /* 0x000fca0000000000 */
[----:B------:R-:W2:Y:S01]  /*7040*/  MUFU.TANH R97, R97 ;  /* 0x0000006100617308 */ /* 0x000ea20000002400 */
[----:B------:R-:W-:Y:S01]  /*7050*/  HGMMA.64x96x16.F32.BF16 R24, gdesc[UR8], R24, gsb0 ;  /* 0x01600000081879f0 */ /* 0x000fe20008001818 */
[----:B------:R-:W-:Y:S01]  /*7060*/  R2UR UR8, R192 ;  /* 0x00000000c00872ca */ /* 0x000fe200000e0000 */
[----:B------:R-:W-:Y:S01]  /*7070*/  UMOV UR10, UR6 ;  /* 0x00000006000a7c82 */ /* 0x000fe20008000000 */
[----:B------:R-:W-:Y:S01]  /*7080*/  R2UR UR9, R193 ;  /* 0x00000000c10972ca */ /* 0x000fe200000e0000 */
[----:B------:R-:W-:Y:S01]  /*7090*/  UMOV UR11, 0x40000040 ;  /* 0x40000040000b7882 */ /* 0x000fe20000000000 */
[----:B-1----:R-:W-:Y:S02]  /*70a0*/  FSEL R206, R81, -INF , P2 ;  /* 0xff80000051ce7808 */ /* 0x002fe40001000000 */
[----:B------:R-:W1:Y:S03]  /*70b0*/  MUFU.TANH R99, R99 ;  /* 0x0000006300637308 */ /* 0x000e660000002400 */
[----:B------:R-:W-:-:S05]  /*70c0*/  FFMA.FTZ R225, R206, UR4, -R223 ;  /* 0x00000004cee17c23 */ /* 0x000fca00080108df */
[----:B------:R3:W-:Y:S01]  /*70d0*/  MUFU.EX2 R87, R202 ;  /* 0x000000ca00577308 */ /* 0x0007e20000000800 */
[----:B--2---:R-:W-:-:S05]  /*70e0*/  FSEL R220, R97, -INF , P2 ;  /* 0xff80000061dc7808 */ /* 0x004fca0001000000 */
[----:B------:R-:W-:Y:S02]  /*70f0*/  FFMA.FTZ R220, R220, UR4, -R217 ;  /* 0x00000004dcdc7c23 */ /* 0x000fe400080108d9 */
[----:B------:R-:W2:Y:S01]  /*7100*/  MUFU.TANH R100, R100 ;  /* 0x0000006400647308 */ /* 0x000ea20000002400 */
[----:B---3--:R-:W-:Y:S01]  /*7110*/  FFMA.FTZ R202, R89, UR4, -R204 ;  /* 0x0000000459ca7c23 */ /* 0x008fe200080108cc */
[--C-:B------:R-:W-:Y:S01]  /*7120*/  FFMA.FTZ R89, R95, UR4, -R96.reuse ;  /* 0x000000045f597c23 */ /* 0x100fe20008010860 */
[----:B------:R-:W-:Y:S01]  /*7130*/  FFMA.FTZ R95, R198, UR4, -R93 ;  /* 0x00000004c65f7c23 */ /* 0x000fe2000801085d */
[----:B------:R-:W-:Y:S01]  /*7140*/  FSEL R198, R82, -INF , P1 ;  /* 0xff80000052c67808 */ /* 0x000fe20000800000 */
[----:B------:R-:W-:Y:S01]  /*7150*/  FFMA.FTZ R96, R203, UR4, -R96 ;  /* 0x00000004cb607c23 */ /* 0x000fe20008010860 */
[----:B------:R-:W-:Y:S01]  /*7160*/  FFMA.FTZ R204, R199, UR4, -R204 ;  /* 0x00000004c7cc7c23 */ /* 0x000fe200080108cc */
[----:B------:R-:W-:Y:S01]  /*7170*/  FSEL R203, R194, -INF , P2 ;  /* 0xff800000c2cb7808 */ /* 0x000fe20001000000 */
[----:B------:R-:W3:Y:S01]  /*7180*/  MUFU.TANH R102, R102 ;  /* 0x0000006600667308 */ /* 0x000ee20000002400 */
[----:B------:R-:W-:Y:S01]  /*7190*/  FSEL R199, R98, -INF , P1 ;  /* 0xff80000062c77808 */ /* 0x000fe20000800000 */
[----:B------:R-:W-:Y:S01]  /*71a0*/  FFMA.FTZ R215, R198, UR4, -R215 ;  /* 0x00000004c6d77c23 */ /* 0x000fe200080108d7 */
[----:B------:R-:W-:Y:S01]  /*71b0*/  FSEL R198, R83, -INF , P1 ;  /* 0xff80000053c67808 */ /* 0x000fe20000800000 */
[----:B------:R-:W-:-:S02]  /*71c0*/  FFMA.FTZ R224, R203, UR4, -R222 ;  /* 0x00000004cbe07c23 */ /* 0x000fc400080108de */
[----:B------:R-:W-:Y:S02]  /*71d0*/  FFMA.FTZ R222, R199, UR4, -R222 ;  /* 0x00000004c7de7c23 */ /* 0x000fe400080108de */
[----:B------:R-:W-:Y:S01]  /*71e0*/  MUFU.EX2 R118, R118 ;  /* 0x0000007600767308 */ /* 0x000fe20000000800 */
[----:B------:R-:W4:Y:S01]  /*71f0*/  SHFL.IDX PT, R199, R13, R9, 0x1f ;  /* 0x00001f090dc77589 */ /* 0x000f2200000e0000 */
[----:B------:R-:W-:Y:S01]  /*7200*/  FFMA.FTZ R223, R198, UR4, -R223 ;  /* 0x00000004c6df7c23 */ /* 0x000fe200080108df */
[----:B-1----:R-:W-:Y:S02]  /*7210*/  FSEL R198, R99, -INF , P1 ;  /* 0xff80000063c67808 */ /* 0x002fe40000800000 */
[----:B--2---:R-:W-:-:S03]  /*7220*/  FSEL R221, R100, -INF , P2 ;  /* 0xff80000064dd7808 */ /* 0x004fc60001000000 */
[----:B------:R-:W1:Y:S01]  /*7230*/  MUFU.TANH R101, R101 ;  /* 0x0000006500657308 */ /* 0x000e620000002400 */
[----:B---3--:R-:W-:Y:S01]  /*7240*/  FSEL R203, R102, -INF , P1 ;  /* 0xff80000066cb7808 */ /* 0x008fe20000800000 */
[----:B------:R-:W-:Y:S01]  /*7250*/  FFMA.FTZ R217, R198, UR4, -R217 ;  /* 0x00000004c6d97c23 */ /* 0x000fe200080108d9 */
[----:B------:R-:W-:Y:S01]  /*7260*/  FFMA.FTZ R198, -R15, R15, 1 ;  /* 0x3f8000000fc67423 */ /* 0x000fe2000001010f */
[--C-:B------:R-:W-:Y:S02]  /*7270*/  FFMA.FTZ R221, R221, UR4, -R218.reuse ;  /* 0x00000004dddd7c23 */ /* 0x100fe400080108da */
[----:B------:R-:W-:Y:S02]  /*7280*/  FFMA.FTZ R218, R203, UR4, -R218 ;  /* 0x00000004cbda7c23 */ /* 0x000fe400080108da */
[----:B------:R-:W-:Y:S01]  /*7290*/  MUFU.TANH R103, R103 ;  /* 0x0000006700677308 */ /* 0x000fe20000002400 */
[----:B------:R-:W-:Y:S07]  /*72a0*/  SHFL.IDX PT, R203, R13, R229, 0x1f ;  /* 0x00001fe50dcb7589 */ /* 0x000fee00000e0000 */
[----:B------:R-:W2:Y:S01]  /*72b0*/  MUFU.TANH R104, R104 ;  /* 0x0000006800687308 */ /* 0x000ea20000002400 */
[----:B-1----:R-:W-:-:S05]  /*72c0*/  FSEL R219, R101, -INF , P2 ;  /* 0xff80000065db7808 */ /* 0x002fca0001000000 */
[----:B------:R-:W-:Y:S02]  /*72d0*/  FFMA.FTZ R219, R219, UR4, -R216 ;  /* 0x00000004dbdb7c23 */ /* 0x000fe400080108d8 */
[----:B------:R-:W-:Y:S08]  /*72e0*/  MUFU.TANH R106, R106 ;  /* 0x0000006a006a7308 */ /* 0x000ff00000002400 */
[----:B------:R-:W1:Y:S01]  /*72f0*/  MUFU.TANH R79, R79 ;  /* 0x0000004f004f7308 */ /* 0x000e620000002400 */
[----:B--2---:R-:W-:-:S05]  /*7300*/  FSEL R206, R104, -INF , P2 ;  /* 0xff80000068ce7808 */ /* 0x004fca0001000000 */
[----:B----4-:R-:W-:Y:S02]  /*7310*/  FFMA.FTZ R206, R206, UR4, -R199 ;  /* 0x00000004cece7c23 */ /* 0x010fe400080108c7 */
[----:B------:R2:W-:Y:S08]  /*7320*/  MUFU.EX2 R14, R201 ;  /* 0x000000c9000e7308 */ /* 0x0005f00000000800 */
[----:B------:R-:W-:Y:S01]  /*7330*/  MUFU.TANH R108, R108 ;  /* 0x0000006c006c7308 */ /* 0x000fe20000002400 */
[----:B--2---:R-:W2:Y:S01]  /*7340*/  SHFL.IDX PT, R201, R13, R233, 0x1f ;  /* 0x00001fe90dc97589 */ /* 0x004ea200000e0000 */
[----:B-1----:R-:W-:Y:S01]  /*7350*/  FSEL R208, R79, -INF , P1 ;  /* 0xff8000004fd07808 */ /* 0x002fe20000800000 */
[----:B------:R-:W-:-:S02]  /*7360*/  WARPGROUP.DEPBAR.LE gsb0, 0x0 ;  /* 0x00008000000079c5 */ /* 0x000fc40000010000 */
[----:B------:R-:W-:-:S03]  /*7370*/  WARPGROUP.ARRIVE ;  /* 0x00000000000079c5 */ /* 0x000fc60000000000 */
[----:B------:R-:W-:Y:S01]  /*7380*/  MUFU.TANH R110, R110 ;  /* 0x0000006e006e7308 */ /* 0x000fe20000002400 */
[----:B------:R-:W-:Y:S02]  /*7390*/  FFMA.FTZ R93, R208, UR4, -R93 ;  /* 0x00000004d05d7c23 */ /* 0x000fe4000801085d */
[----:B------:R1:W-:Y:S01]  /*73a0*/  SHFL.IDX PT, R208, R13, R230, 0x1f ;  /* 0x00001fe60dd07589 */ /* 0x0003e200000e0000 */
[----:B------:R-:W-:Y:S04]  /*73b0*/  HGMMA.64x96x16.F32.BF16 R24, gdesc[UR8], R24, gsb0 ;  /* 0x01600000081879f0 */ /* 0x000fe80008001818 */
[----:B------:R-:W3:Y:S08]  /*73c0*/  MUFU.TANH R109, R109 ;  /* 0x0000006d006d7308 */ /* 0x000ef00000002400 */
[----:B------:R-:W-:Y:S08]  /*73d0*/  MUFU.TANH R111, R111 ;  /* 0x0000006f006f7308 */ /* 0x000ff00000002400 */
[----:B------:R-:W-:Y:S01]  /*73e0*/  MUFU.TANH R112, R112 ;  /* 0x0000007000707308 */ /* 0x000fe20000002400 */
[----:B---3--:R-:W-:-:S07]  /*73f0*/  FSEL R207, R109, -INF , P2 ;  /* 0xff8000006dcf7808 */ /* 0x008fce0001000000 */
[----:B------:R-:W-:Y:S08]  /*7400*/  MUFU.TANH R114, R114 ;  /* 0x0000007200727308 */ /* 0x000ff00000002400 */
[----:B------:R3:W-:Y:S08]  /*7410*/  MUFU.EX2 R15, R200 ;  /* 0x000000c8000f7308 */ /* 0x0007f00000000800 */
[----:B------:R-:W-:Y:S01]  /*7420*/  MUFU.TANH R113, R113 ;  /* 0x0000007100717308 */ /* 0x000fe20000002400 */
[----:B---3--:R-:W-:-:S05]  /*7430*/  FSEL R200, R108, -INF , P2 ;  /* 0xff8000006cc87808 */ /* 0x008fca0001000000 */
[----:B--2---:R-:W-:Y:S02]  /*7440*/  FFMA.FTZ R200, R200, UR4, -R201 ;  /* 0x00000004c8c87c23 */ /* 0x004fe400080108c9 */
        /* <DEDUP_REMOVED lines=8> */
[----:B------:R-:W3:Y:S01]  /*74d0*/  MUFU.TANH R196, R196 ;  /* 0x000000c400c47308 */ /* 0x000ee20000002400 */
[----:B-1----:R-:W-:-:S07]  /*74e0*/  FSEL R228, R105, -INF , P2 ;  /* 0xff80000069e47808 */ /* 0x002fce0001000000 */
[----:B------:R-:W1:Y:S01]  /*74f0*/  MUFU.TANH R119, R119 ;  /* 0x0000007700777308 */ /* 0x000e620000002400 */
[----:B--2---:R-:W-:Y:S01]  /*7500*/  FSEL R213, R107, -INF , P1 ;  /* 0xff8000006bd57808 */ /* 0x004fe20000800000 */
[----:B------:R-:W-:Y:S02]  /*7510*/  WARPGROUP.DEPBAR.LE gsb0, 0x0 ;  /* 0x00008000000079c5 */ /* 0x000fe40000010000 */
[----:B------:R-:W2:Y:S04]  /*7520*/  LDS R227, [R227+0x380] ;  /* 0x00038000e3e37984 */ /* 0x000ea80000000800 */
[----:B------:R-:W-:Y:S08]  /*7530*/  MUFU.EX2 R117, R117 ;  /* 0x0000007500757308 */ /* 0x000ff00000000800 */
[----:B------:R-:W4:Y:S08]  /*7540*/  MUFU.EX2 R85, R85 ;  /* 0x0000005500557308 */ /* 0x000f300000000800 */
[----:B------:R-:W4:Y:S08]  /*7550*/  MUFU.EX2 R86, R86 ;  /* 0x0000005600567308 */ /* 0x000f300000000800 */
[----:B------:R-:W-:Y:S08]  /*7560*/  MUFU.EX2 R90, R90 ;  /* 0x0000005a005a7308 */ /* 0x000ff00000000800 */
[----:B------:R-:W-:Y:S01]  /*7570*/  MUFU.EX2 R88, R88 ;  /* 0x0000005800587308 */ /* 0x000fe20000000800 */
[----:B--2---:R-:W2:Y:S07]  /*7580*/  SHFL.IDX PT, R234, R227, R9, 0x1f ;  /* 0x00001f09e3ea7589 */ /* 0x004eae00000e0000 */
[----:B------:R-:W-:Y:S01]  /*7590*/  MUFU.EX2 R91, R91 ;  /* 0x0000005b005b7308 */ /* 0x000fe20000000800 */
[----:B------:R-:W-:Y:S04]  /*75a0*/  SHFL.IDX PT, R232, R227, R115, 0x1f ;  /* 0x00001f73e3e87589 */ /* 0x000fe800000e0000 */
[----:B------:R-:W3:Y:S03]  /*75b0*/  SHFL.IDX PT, R233, R227, R233, 0x1f ;  /* 0x00001fe9e3e97589 */ /* 0x000ee600000e0000 */
[----:B------:R-:W-:Y:S01]  /*75c0*/  MUFU.EX2 R84, R84 ;  /* 0x0000005400547308 */ /* 0x000fe20000000800 */
[----:B------:R-:W1:Y:S04]  /*75d0*/  SHFL.IDX PT, R229, R227, R229, 0x1f ;  /* 0x00001fe5e3e57589 */ /* 0x000e6800000e0000 */
[----:B------:R-:W4:Y:S03]  /*75e0*/  SHFL.IDX PT, R230, R227, R230, 0x1f ;  /* 0x00001fe6e3e67589 */ /* 0x000f2600000e0000 */
[----:B------:R-:W-:Y:S01]  /*75f0*/  MUFU.EX2 R92, R92 ;  /* 0x0000005c005c7308 */ /* 0x000fe20000000800 */
[----:B------:R-:W4:Y:S01]  /*7600*/  SHFL.IDX PT, R231, R227, R231, 0x1f ;  /* 0x00001fe7e3e77589 */ /* 0x000f2200000e0000 */
[--C-:B--2---:R-:W-:Y:S01]  /*7610*/  FADD.FTZ R24, R24, -R234.reuse ;  /* 0x800000ea18187221 */ /* 0x104fe20000010000 */
[----:B------:R-:W-:-:S05]  /*7620*/  FADD.FTZ R234, R26, -R234 ;  /* 0x800000ea1aea7221 */ /* 0x000fca0000010000 */
[----:B------:R2:W-:Y:S01]  /*7630*/  MUFU.EX2 R26, R202 ;  /* 0x000000ca001a7308 */ /* 0x0005e20000000800 */
[----:B------:R-:W-:Y:S01]  /*7640*/  FMUL.FTZ R24, R118, R24 ;  /* 0x0000001876187220 */ /* 0x000fe20000410000 */
[----:B------:R-:W-:-:S03]  /*7650*/  FMUL.FTZ R234, R87, R234 ;  /* 0x000000ea57ea7220 */ /* 0x000fc60000410000 */
[----:B------:R-:W-:Y:S01]  /*7660*/  FMUL.FTZ R198, R198, R24 ;  /* 0x00000018c6c67220 */ /* 0x000fe20000410000 */
[----:B------:R-:W-:Y:S01]  /*7670*/  FSEL R24, R103, -INF , P1 ;  /* 0xff80000067187808 */ /* 0x000fe20000800000 */
[----:B---3--:R-:W-:Y:S01]  /*7680*/  FADD.FTZ R28, R28, -R233 ;  /* 0x800000e91c1c7221 */ /* 0x008fe20000010000 */
[----:B------:R-:W-:Y:S01]  /*7690*/  FFMA.FTZ R237, -R237, R237, 1 ;  /* 0x3f800000eded7423 */ /* 0x000fe200000101ed */
[----:B--2---:R-:W-:Y:S01]  /*76a0*/  FFMA.FTZ R202, R207, UR4, -R203 ;  /* 0x00000004cfca7c23 */ /* 0x004fe200080108cb */
[----:B------:R-:W-:Y:S01]  /*76b0*/  FSEL R207, R114, -INF , P1 ;  /* 0xff80000072cf7808 */ /* 0x000fe20000800000 */
[----:B------:R-:W-:Y:S01]  /*76c0*/  FFMA.FTZ R216, R24, UR4, -R216 ;  /* 0x0000000418d87c23 */ /* 0x000fe200080108d8 */
[----:B------:R-:W-:Y:S01]  /*76d0*/  FSEL R24, R106, -INF , P1 ;  /* 0xff8000006a187808 */ /* 0x000fe20000800000 */
[--C-:B-1----:R-:W-:Y:S01]  /*76e0*/  FADD.FTZ R29, R29, -R229.reuse ;  /* 0x800000e51d1d7221 */ /* 0x102fe20000010000 */
[----:B------:R-:W-:Y:S01]  /*76f0*/  FADD.FTZ R31, R31, -R229 ;  /* 0x800000e51f1f7221 */ /* 0x000fe20000010000 */
[----:B----4-:R-:W-:Y:S01]  /*7700*/  FADD.FTZ R35, R35, -R230 ;  /* 0x800000e623237221 */ /* 0x010fe20000010000 */
[----:B------:R-:W-:Y:S01]  /*7710*/  FFMA.FTZ R21, -R21, R21, 1 ;  /* 0x3f80000015157423 */ /* 0x000fe20000010115 */
[----:B------:R-:W-:Y:S01]  /*7720*/  FFMA.FTZ R199, R24, UR4, -R199 ;  /* 0x0000000418c77c23 */ /* 0x000fe200080108c7 */
[----:B------:R-:W-:Y:S01]  /*7730*/  FSEL R24, R110, -INF , P1 ;  /* 0xff8000006e187808 */ /* 0x000fe20000800000 */
[----:B------:R-:W-:Y:S01]  /*7740*/  FADD.FTZ R38, R38, -R231 ;  /* 0x800000e726267221 */ /* 0x000fe20000010000 */
[----:B------:R-:W-:Y:S01]  /*7750*/  FADD.FTZ R30, R30, -R233 ;  /* 0x800000e91e1e7221 */ /* 0x000fe20000010000 */
[----:B------:R-:W-:Y:S01]  /*7760*/  FADD.FTZ R36, R36, -R231 ;  /* 0x800000e724247221 */ /* 0x000fe20000010000 */
[----:B------:R-:W-:Y:S01]  /*7770*/  MUFU.EX2 R89, R89 ;  /* 0x0000005900597308 */ /* 0x000fe20000000800 */
[----:B------:R-:W-:Y:S01]  /*7780*/  FFMA.FTZ R201, R24, UR4, -R201 ;  /* 0x0000000418c97c23 */ /* 0x000fe200080108c9 */
[----:B------:R-:W-:-:S05]  /*7790*/  FSEL R24, R111, -INF , P1 ;  /* 0xff8000006f187808 */ /* 0x000fca0000800000 */
[----:B------:R-:W-:Y:S01]  /*77a0*/  FFMA.FTZ R203, R24, UR4, -R203 ;  /* 0x0000000418cb7c23 */ /* 0x000fe200080108cb */
[----:B------:R-:W-:Y:S08]  /*77b0*/  MUFU.EX2 R96, R96 ;  /* 0x0000006000607308 */ /* 0x000ff00000000800 */
[----:B------:R1:W2:Y:S01]  /*77c0*/  MUFU.EX2 R24, R204 ;  /* 0x000000cc00187308 */ /* 0x0002a20000000800 */
[----:B------:R-:W-:-:S07]  /*77d0*/  FFMA.FTZ R72, -R72, R72, 1 ;  /* 0x3f80000048487423 */ /* 0x000fce0000010148 */
[----:B------:R-:W3:Y:S01]  /*77e0*/  MUFU.EX2 R94, R94 ;  /* 0x0000005e005e7308 */ /* 0x000ee20000000800 */
[----:B-1----:R-:W-:-:S05]  /*77f0*/  FSEL R204, R112, -INF , P2 ;  /* 0xff80000070cc7808 */ /* 0x002fca0001000000 */
[--C-:B------:R-:W-:Y:S01]  /*7800*/  FFMA.FTZ R204, R204, UR4, -R205.reuse ;  /* 0x00000004cccc7c23 */ /* 0x100fe200080108cd */
[----:B------:R-:W-:Y:S01]  /*7810*/  FFMA.FTZ R205, R207, UR4, -R205 ;  /* 0x00000004cfcd7c23 */ /* 0x000fe200080108cd */
[----:B------:R-:W-:Y:S01]  /*7820*/  FSEL R207, R113, -INF , P2 ;  /* 0xff80000071cf7808 */ /* 0x000fe20001000000 */
[----:B------:R-:W-:Y:S04]  /*7830*/  MUFU.EX2 R95, R95 ;  /* 0x0000005f005f7308 */ /* 0x000fe80000000800 */
[--C-:B------:R-:W-:Y:S01]  /*7840*/  FFMA.FTZ R207, R207, UR4, -R208.reuse ;  /* 0x00000004cfcf7c23 */ /* 0x100fe200080108d0 */
[----:B------:R-:W-:Y:S01]  /*7850*/  FFMA.FTZ R208, R13, UR4, -R208 ;  /* 0x000000040dd07c23 */ /* 0x000fe200080108d0 */
[----:B------:R-:W-:Y:S01]  /*7860*/  FSEL R13, R197, -INF , P1 ;  /* 0xff800000c50d7808 */ /* 0x000fe20000800000 */
[----:B------:R-:W-:Y:S01]  /*7870*/  FFMA.FTZ R73, -R73, R73, 1 ;  /* 0x3f80000049497423 */ /* 0x000fe20000010149 */
[----:B------:R-:W-:Y:S01]  /*7880*/  FFMA.FTZ R75, -R75, R75, 1 ;  /* 0x3f8000004b4b7423 */ /* 0x000fe2000001014b */
[----:B------:R-:W-:Y:S01]  /*7890*/  FFMA.FTZ R76, -R76, R76, 1 ;  /* 0x3f8000004c4c7423 */ /* 0x000fe2000001014c */
[----:B------:R-:W-:Y:S01]  /*78a0*/  FFMA.FTZ R81, -R81, R81, 1 ;  /* 0x3f80000051517423 */ /* 0x000fe20000010151 */
[----:B------:R-:W-:Y:S01]  /*78b0*/  FFMA.FTZ R210, R13, UR4, -R210 ;  /* 0x000000040dd27c23 */ /* 0x000fe200080108d2 */
[----:B------:R-:W-:Y:S01]  /*78c0*/  FFMA.FTZ R80, -R80, R80, 1 ;  /* 0x3f80000050507423 */ /* 0x000fe20000010150 */
[----:B------:R1:W4:Y:S01]  /*78d0*/  MUFU.EX2 R13, R211 ;  /* 0x000000d3000d7308 */ /* 0x0003220000000800 */
[----:B------:R-:W-:Y:S01]  /*78e0*/  FFMA.FTZ R83, -R83, R83, 1 ;  /* 0x3f80000053537423 */ /* 0x000fe20000010153 */
[----:B------:R-:W-:Y:S01]  /*78f0*/  FFMA.FTZ R99, -R99, R99, 1 ;  /* 0x3f80000063637423 */ /* 0x000fe20000010163 */
[----:B------:R-:W-:-:S05]  /*7900*/  FFMA.FTZ R78, -R78, R78, 1 ;  /* 0x3f8000004e4e7423 */ /* 0x000fca000001014e */
[----:B------:R-:W-:Y:S01]  /*7910*/  MUFU.EX2 R93, R93 ;  /* 0x0000005d005d7308 */ /* 0x000fe20000000800 */
[--C-:B-1----:R-:W-:Y:S01]  /*7920*/  FFMA.FTZ R211, R228, UR4, -R212.reuse ;  /* 0x00000004e4d37c23 */ /* 0x102fe200080108d4 */
        /* <DEDUP_REMOVED lines=9> */
[----:B------:R-:W-:Y:S01]  /*79c0*/  FMUL.FTZ R35, R91, R35 ;  /* 0x000000235b237220 */ /* 0x000fe20000410000 */
[----:B------:R-:W-:Y:S01]  /*79d0*/  FMUL.FTZ R30, R84, R30 ;  /* 0x0000001e541e7220 */ /* 0x000fe20000410000 */
[----:B------:R-:W1:Y:S01]  /*79e0*/  SHFL.IDX PT, R228, R227, R228, 0x1f ;  /* 0x00001fe4e3e47589 */ /* 0x000e6200000e0000 */
[----:B------:R-:W-:-:S02]  /*79f0*/  VIADD R231, R9, 0x10 ;  /* 0x0000001009e77836 */ /* 0x000fc40000000000 */
[----:B------:R-:W-:Y:S01]  /*7a00*/  FMUL.FTZ R36, R26, R36 ;  /* 0x000000241a247220 */ /* 0x000fe20000410000 */
[----:B------:R-:W-:Y:S01]  /*7a10*/  IADD3 R233, R9, 0x18, RZ ;  /* 0x0000001809e97810 */ /* 0x000fe20007ffe0ff */
[----:B------:R-:W2:Y:S01]  /*7a20*/  SHFL.IDX PT, R227, R227, R12, 0x1f ;  /* 0x00001f0ce3e37589 */ /* 0x000ea200000e0000 */
[----:B------:R-:W-:Y:S01]  /*7a30*/  FFMA.FTZ R79, -R79, R79, 1 ;  /* 0x3f8000004f4f7423 */ /* 0x000fe2000001014f */
[----:B------:R-:W-:Y:S08]  /*7a40*/  MUFU.EX2 R211, R211 ;  /* 0x000000d300d37308 */ /* 0x000ff00000000800 */
[----:B------:R-:W-:Y:S08]  /*7a50*/  MUFU.EX2 R203, R203 ;  /* 0x000000cb00cb7308 */ /* 0x000ff00000000800 */
[----:B------:R-:W-:Y:S08]  /*7a60*/  MUFU.EX2 R199, R199 ;  /* 0x000000c700c77308 */ /* 0x000ff00000000800 */
[----:B------:R-:W-:Y:S01]  /*7a70*/  MUFU.EX2 R204, R204 ;  /* 0x000000cc00cc7308 */ /* 0x000fe20000000800 */
[----:B-1----:R-:W-:Y:S01]  /*7a80*/  FADD.FTZ R34, R34, -R228 ;  /* 0x800000e422227221 */ /* 0x002fe20000010000 */
[--C-:B--2---:R-:W-:Y:S01]  /*7a90*/  FADD.FTZ R37, R37, -R227.reuse ;  /* 0x800000e325257221 */ /* 0x104fe20000010000 */
[----:B------:R-:W-:-:S05]  /*7aa0*/  FADD.FTZ R39, R39, -R227 ;  /* 0x800000e327277221 */ /* 0x000fca0000010000 */
        /* <DEDUP_REMOVED lines=17> */
[----:B------:R-:W-:Y:S01]  /*7bc0*/  FFMA.FTZ R196, -R196, R196, 1 ;  /* 0x3f800000c4c47423 */ /* 0x000fe200000101c4 */
[----:B------:R-:W-:Y:S01]  /*7bd0*/  FFMA.FTZ R119, -R119, R119, 1 ;  /* 0x3f80000077777423 */ /* 0x000fe20000010177 */
[----:B------:R-:W-:Y:S01]  /*7be0*/  R2UR UR4, R236 ;  /* 0x00000000ec0472ca */ /* 0x000fe200000e0000 */
[----:B-1----:R-:W-:-:S03]  /*7bf0*/  FFMA.FTZ R226, -R18, R18, 1 ;  /* 0x3f80000012e27423 */ /* 0x002fc60000010112 */
[----:B------:R1:W-:Y:S02]  /*7c00*/  MUFU.EX2 R18, R215 ;  /* 0x000000d700127308 */ /* 0x0003e40000000800 */
[----:B-1----:R-:W-:Y:S01]  /*7c10*/  FMUL.FTZ R215, R226, R234 ;  /* 0x000000eae2d77220 */ /* 0x002fe20000410000 */
[--C-:B------:R-:W-:Y:S01]  /*7c20*/  FADD.FTZ R226, R25, -R232.reuse ;  /* 0x800000e819e27221 */ /* 0x100fe20000010000 */
[----:B------:R-:W-:-:S04]  /*7c30*/  FADD.FTZ R232, R27, -R232 ;  /* 0x800000e81be87221 */ /* 0x000fc80000010000 */
[----:B------:R1:W-:Y:S01]  /*7c40*/  MUFU.EX2 R25, R225 ;  /* 0x000000e100197308 */ /* 0x0003e20000000800 */
[----:B------:R-:W-:-:S07]  /*7c50*/  FMUL.FTZ R34, R90, R34 ;  /* 0x000000225a227220 */ /* 0x000fce0000410000 */
[----:B------:R2:W-:Y:S01]  /*7c60*/  MUFU.EX2 R27, R223 ;  /* 0x000000df001b7308 */ /* 0x0005e20000000800 */
[----:B-1----:R-:W-:Y:S01]  /*7c70*/  FADD.FTZ R225, R32, -R228 ;  /* 0x800000e420e17221 */ /* 0x002fe20000010000 */
[----:B------:R-:W-:Y:S01]  /*7c80*/  FADD.FTZ R228, R33, -R230 ;  /* 0x800000e621e47221 */ /* 0x000fe20000010000 */
[----:B------:R-:W-:-:S05]  /*7c90*/  FFMA.FTZ R33, -R6, R6, 1 ;  /* 0x3f80000006217423 */ /* 0x000fca0000010106 */
[----:B------:R1:W-:Y:S01]  /*7ca0*/  MUFU.EX2 R32, R224 ;  /* 0x000000e000207308 */ /* 0x0003e20000000800 */
[----:B--2---:R-:W-:Y:S01]  /*7cb0*/  FFMA.FTZ R223, -R5, R5, 1 ;  /* 0x3f80000005df7423 */ /* 0x004fe20000010105 */
[----:B------:R-:W-:Y:S01]  /*7cc0*/  FMUL.FTZ R232, R88, R232 ;  /* 0x000000e858e87220 */ /* 0x000fe20000410000 */
[----:B------:R-:W-:Y:S01]  /*7cd0*/  FMUL.FTZ R225, R15, R225 ;  /* 0x000000e10fe17220 */ /* 0x000fe20000410000 */
[----:B------:R-:W-:Y:S01]  /*7ce0*/  FFMA.FTZ R227, -R3, R3, 1 ;  /* 0x3f80000003e37423 */ /* 0x000fe20000010103 */
[----:B------:R-:W-:Y:S01]  /*7cf0*/  FMUL.FTZ R228, R92, R228 ;  /* 0x000000e45ce47220 */ /* 0x000fe20000410000 */
[----:B------:R-:W-:Y:S02]  /*7d00*/  VIADD R230, R9, 0x14 ;  /* 0x0000001409e67836 */ /* 0x000fe40000000000 */
[----:B------:R-:W-:Y:S01]  /*7d10*/  FMUL.FTZ R72, R72, R36 ;  /* 0x0000002448487220 */ /* 0x000fe20000410000 */
[----:B------:R-:W-:Y:S01]  /*7d20*/  FMUL.FTZ R37, R89, R37 ;  /* 0x0000002559257220 */ /* 0x000fe20000410000 */
[----:B-1----:R-:W-:Y:S01]  /*7d30*/  FMUL.FTZ R224, R117, R226 ;  /* 0x000000e275e07220 */ /* 0x002fe20000410000 */
[----:B------:R1:W5:Y:S04]  /*7d40*/  LDL.LU R6, [R1+0x44] ;  /* 0x0000440001067983 */ /* 0x0003680000300800 */
[----:B------:R2:W3:Y:S01]  /*7d50*/  LDS R226, [R10+0x380] ;  /* 0x000380000ae27984 */ /* 0x0004e20000000800 */
[----:B------:R-:W-:Y:S01]  /*7d60*/  FMUL.FTZ R224, R33, R224 ;  /* 0x000000e021e07220 */ /* 0x000fe20000410000 */
[----:B------:R-:W-:Y:S01]  /*7d70*/  FFMA.FTZ R33, -R4, R4, 1 ;  /* 0x3f80000004217423 */ /* 0x000fe20000010104 */
[----:B------:R-:W-:Y:S01]  /*7d80*/  FMUL.FTZ R223, R223, R232 ;  /* 0x000000e8dfdf7220 */ /* 0x000fe20000410000 */
[----:B------:R-:W-:Y:S01]  /*7d90*/  FMUL.FTZ R30, R227, R30 ;  /* 0x0000001ee31e7220 */ /* 0x000fe20000410000 */
[----:B------:R-:W-:Y:S01]  /*7da0*/  FMUL.FTZ R36, R96, R39 ;  /* 0x0000002760247220 */ /* 0x000fe20000410000 */
[----:B------:R1:W5:Y:S01]  /*7db0*/  LDL.LU R5, [R1+0x40] ;  /* 0x0000400001057983 */ /* 0x0003620000300800 */
[----:B--2---:R2:W-:Y:S01]  /*7dc0*/  MUFU.EX2 R10, R222 ;  /* 0x000000de000a7308 */ /* 0x0045e20000000800 */
[----:B------:R-:W-:Y:S01]  /*7dd0*/  IADD3 R232, R9, 0xc, RZ ;  /* 0x0000000c09e87810 */ /* 0x000fe20007ffe0ff */
[----:B------:R-:W-:Y:S01]  /*7de0*/  FMUL.FTZ R39, R73, R37 ;  /* 0x0000002549277220 */ /* 0x000fe20000410000 */
[----:B------:R1:W5:Y:S01]  /*7df0*/  LDL.LU R4, [R1+0x3c] ;  /* 0x00003c0001047983 */ /* 0x0003620000300800 */
[----:B--2---:R-:W-:Y:S01]  /*7e00*/  FMUL.FTZ R222, R33, R28 ;  /* 0x0000001c21de7220 */ /* 0x004fe20000410000 */
[----:B------:R-:W-:-:S03]  /*7e10*/  FFMA.FTZ R28, -R2, R2, 1 ;  /* 0x3f800000021c7423 */ /* 0x000fc60000010102 */
[----:B------:R2:W1:Y:S01]  /*7e20*/  MUFU.EX2 R33, R220 ;  /* 0x000000dc00217308 */ /* 0x0004620000000800 */
[----:B------:R-:W-:Y:S01]  /*7e30*/  FMUL.FTZ R37, R75, R36 ;  /* 0x000000244b257220 */ /* 0x000fe20000410000 */
[----:B------:R1:W5:Y:S04]  /*7e40*/  LDL.LU R3, [R1+0x38] ;  /* 0x0000380001037983 */ /* 0x0003680000300800 */
[----:B------:R1:W5:Y:S01]  /*7e50*/  LDL.LU R2, [R1+0x34] ;  /* 0x0000340001027983 */ /* 0x0003620000300800 */
[----:B------:R-:W-:Y:S01]  /*7e60*/  VIADD R234, R9, 0x1c ;  /* 0x0000001c09ea7836 */ /* 0x000fe20000000000 */
[----:B------:R-:W-:Y:S01]  /*7e70*/  MUFU.EX2 R36, R206 ;  /* 0x000000ce00247308 */ /* 0x000fe20000000800 */
[----:B--2---:R-:W-:Y:S01]  /*7e80*/  FMUL.FTZ R220, R14, R31 ;  /* 0x0000001f0edc7220 */ /* 0x004fe20000410000 */
[----:B------:R-:W-:Y:S01]  /*7e90*/  FMUL.FTZ R31, R28, R29 ;  /* 0x0000001d1c1f7220 */ /* 0x000fe20000410000 */
[----:B------:R-:W-:Y:S01]  /*7ea0*/  FFMA.FTZ R28, -R20, R20, 1 ;  /* 0x3f800000141c7423 */ /* 0x000fe20000010114 */
[----:B------:R-:W-:Y:S01]  /*7eb0*/  LDS R73, [R11+0x380] ;  /* 0x000380000b497984 */ /* 0x000fe20000000800 */
[----:B------:R-:W-:Y:S01]  /*7ec0*/  FMUL.FTZ R29, R237, R220 ;  /* 0x000000dced1d7220 */ /* 0x000fe20000410000 */
[----:B------:R-:W-:Y:S01]  /*7ed0*/  FFMA.FTZ R220, -R235, R235, 1 ;  /* 0x3f800000ebdc7423 */ /* 0x000fe200000101eb */
[----:B------:R-:W-:Y:S01]  /*7ee0*/  VIADD R235, R9, 0x8 ;  /* 0x0000000809eb7836 */ /* 0x000fe20000000000 */
[----:B------:R2:W1:Y:S02]  /*7ef0*/  MUFU.EX2 R20, R217 ;  /* 0x000000d900147308 */ /* 0x0004640000000800 */
[----:B------:R-:W-:Y:S01]  /*7f00*/  FMUL.FTZ R220, R220, R225 ;  /* 0x000000e1dcdc7220 */ /* 0x000fe20000410000 */
[----:B------:R-:W-:Y:S01]  /*7f10*/  FFMA.FTZ R225, -R19, R19, 1 ;  /* 0x3f80000013e17423 */ /* 0x000fe20000010113 */
[----:B---3--:R-:W3:Y:S03]  /*7f20*/  SHFL.IDX PT, R227, R226, R231, 0x1f ;  /* 0x00001fe7e2e37589 */ /* 0x008ee600000e0000 */
[----:B------:R-:W-:Y:S01]  /*7f30*/  FMUL.FTZ R225, R225, R228 ;  /* 0x000000e4e1e17220 */ /* 0x000fe20000410000 */
[----:B------:R4:W-:Y:S01]  /*7f40*/  MUFU.EX2 R19, R221 ;  /* 0x000000dd00137308 */ /* 0x0009e20000000800 */
[----:B--2---:R-:W-:Y:S01]  /*7f50*/  FMUL.FTZ R217, R28, R34 ;  /* 0x000000221cd97220 */ /* 0x004fe20000410000 */
[----:B------:R-:W-:Y:S01]  /*7f60*/  FFMA.FTZ R34, -R74, R74, 1 ;  /* 0x3f8000004a227423 */ /* 0x000fe2000001014a */
[----:B------:R-:W2:Y:S03]  /*7f70*/  SHFL.IDX PT, R28, R226, R9, 0x1f ;  /* 0x00001f09e21c7589 */ /* 0x000ea600000e0000 */
[----:B------:R-:W-:Y:S01]  /*7f80*/  FMUL.FTZ R38, R34, R38 ;  /* 0x0000002622267220 */ /* 0x000fe20000410000 */
[----:B------:R-:W1:Y:S01]  /*7f90*/  SHFL.IDX PT, R74, R226, R115, 0x1f ;  /* 0x00001f73e24a7589 */ /* 0x000e6200000e0000 */
[----:B------:R3:W-:Y:S01]  /*7fa0*/  MUFU.EX2 R34, R219 ;  /* 0x000000db00227308 */ /* 0x0007e20000000800 */
[----:B----4-:R-:W-:-:S02]  /*7fb0*/  FMUL.FTZ R221, R21, R35 ;  /* 0x0000002315dd7220 */ /* 0x010fc40000410000 */
[----:B------:R-:W4:Y:S04]  /*7fc0*/  SHFL.IDX PT, R228, R226, R230, 0x1f ;  /* 0x00001fe6e2e47589 */ /* 0x000f2800000e0000 */
[----:B------:R-:W-:Y:S01]  /*7fd0*/  SHFL.IDX PT, R229, R226, R233, 0x1f ;  /* 0x00001fe9e2e57589 */ /* 0x000fe200000e0000 */
[----:B------:R2:W-:Y:S03]  /*7fe0*/  MUFU.EX2 R21, R218 ;  /* 0x000000da00157308 */ /* 0x0005e60000000800 */
[----:B---3--:R-:W3:Y:S01]  /*7ff0*/  SHFL.IDX PT, R219, R226, R232, 0x1f ;  /* 0x00001fe8e2db7589 */ /* 0x008ee200000e0000 */
[--C-:B------:R-:W-:Y:S01]  /*8000*/  FADD.FTZ R48, R48, -R227.reuse ;  /* 0x800000e330307221 */ /* 0x100fe20000010000 */
[----:B------:R-:W-:-:S03]  /*8010*/  FADD.FTZ R50, R50, -R227 ;  /* 0x800000e332327221 */ /* 0x000fc60000010000 */
[----:B------:R-:W3:Y:S01]  /*8020*/  MUFU.EX2 R35, R216 ;  /* 0x000000d800237308 */ /* 0x000ee20000000800 */
[----:B--2---:R-:W2:Y:S01]  /*8030*/  SHFL.IDX PT, R218, R226, R235, 0x1f ;  /* 0x00001febe2da7589 */ /* 0x004ea200000e0000 */
[--C-:B------:R-:W-:Y:S01]  /*8040*/  FADD.FTZ R40, R40, -R28.reuse ;  /* 0x8000001c28287221 */ /* 0x100fe20000010000 */
[----:B------:R-:W-:Y:S01]  /*8050*/  FADD.FTZ R28, R42, -R28 ;  /* 0x8000001c2a1c7221 */ /* 0x000fe20000010000 */
[----:B------:R-:W-:Y:S01]  /*8060*/  FFMA.FTZ R42, -R77, R77, 1 ;  /* 0x3f8000004d2a7423 */ /* 0x000fe2000001014d */
[----:B------:R-:W-:Y:S01]  /*8070*/  SHFL.IDX PT, R226, R226, R234, 0x1f ;  /* 0x00001feae2e27589 */ /* 0x000fe200000e0000 */
[--C-:B-1----:R-:W-:Y:S01]  /*8080*/  FADD.FTZ R41, R41, -R74.reuse ;  /* 0x8000004a29297221 */ /* 0x102fe20000010000 */
[----:B------:R-:W-:Y:S01]  /*8090*/  FMUL.FTZ R75, R94, R40 ;  /* 0x000000285e4b7220 */ /* 0x000fe20000410000 */
[----:B------:R-:W-:Y:S01]  /*80a0*/  FMUL.FTZ R77, R13, R28 ;  /* 0x0000001c0d4d7220 */ /* 0x000fe20000410000 */
[----:B------:R-:W-:Y:S01]  /*80b0*/  FADD.FTZ R43, R43, -R74 ;  /* 0x8000004a2b2b7221 */ /* 0x000fe20000010000 */
[--C-:B----4-:R-:W-:Y:S01]  /*80c0*/  FADD.FTZ R49, R49, -R228.reuse ;  /* 0x800000e431317221 */ /* 0x110fe20000010000 */
[----:B------:R-:W-:Y:S01]  /*80d0*/  FADD.FTZ R51, R51, -R228 ;  /* 0x800000e433337221 */ /* 0x000fe20000010000 */
[----:B------:R-:W-:Y:S01]  /*80e0*/  FMUL.FTZ R11, R78, R77 ;  /* 0x0000004d4e0b7220 */ /* 0x000fe20000410000 */
[----:B------:R-:W-:Y:S01]  /*80f0*/  SHFL.IDX PT, R74, R73, R232, 0x1f ;  /* 0x00001fe8494a7589 */ /* 0x000fe200000e0000 */
[----:B------:R-:W-:Y:S01]  /*8100*/  FMUL.FTZ R49, R33, R49 ;  /* 0x0000003121317220 */ /* 0x000fe20000410000 */
[----:B------:R-:W-:Y:S01]  /*8110*/  FMUL.FTZ R40, R93, R43 ;  /* 0x0000002b5d287220 */ /* 0x000fe20000410000 */
[----:B------:R-:W-:Y:S01]  /*8120*/  FFMA.FTZ R43, -R82, R82, 1 ;  /* 0x3f800000522b7423 */ /* 0x000fe20000010152 */
[----:B------:R-:W1:Y:S01]  /*8130*/  SHFL.IDX PT, R78, R73, R115, 0x1f ;  /* 0x00001f73494e7589 */ /* 0x000e6200000e0000 */
[--C-:B---3--:R-:W-:Y:S01]  /*8140*/  FADD.FTZ R45, R45, -R219.reuse ;  /* 0x800000db2d2d7221 */ /* 0x108fe20000010000 */
[----:B------:R-:W-:Y:S01]  /*8150*/  FADD.FTZ R47, R47, -R219 ;  /* 0x800000db2f2f7221 */ /* 0x000fe20000010000 */
[----:B------:R-:W-:Y:S01]  /*8160*/  FMUL.FTZ R219, R95, R41 ;  /* 0x000000295fdb7220 */ /* 0x000fe20000410000 */
[----:B------:R-:W-:Y:S01]  /*8170*/  FMUL.FTZ R41, R76, R75 ;  /* 0x0000004b4c297220 */ /* 0x000fe20000410000 */
[----:B------:R-:W-:Y:S01]  /*8180*/  FMUL.FTZ R28, R25, R45 ;  /* 0x0000002d191c7220 */ /* 0x000fe20000410000 */
[----:B------:R-:W3:Y:S01]  /*8190*/  SHFL.IDX PT, R77, R73, R231, 0x1f ;  /* 0x00001fe7494d7589 */ /* 0x000ee200000e0000 */
[--C-:B--2---:R-:W-:Y:S01]  /*81a0*/  FADD.FTZ R44, R44, -R218.reuse ;  /* 0x800000da2c2c7221 */ /* 0x104fe20000010000 */
[----:B------:R-:W-:Y:S01]  /*81b0*/  FADD.FTZ R46, R46, -R218 ;  /* 0x800000da2e2e7221 */ /* 0x000fe20000010000 */
[----:B------:R-:W-:Y:S01]  /*81c0*/  FMUL.FTZ R45, R81, R28 ;  /* 0x0000001c512d7220 */ /* 0x000fe20000410000 */
[----:B------:R-:W-:Y:S01]  /*81d0*/  FMUL.FTZ R28, R27, R47 ;  /* 0x0000002f1b1c7220 */ /* 0x000fe20000410000 */
[----:B------:R-:W-:Y:S01]  /*81e0*/  FMUL.FTZ R75, R12, R44 ;  /* 0x0000002c0c4b7220 */ /* 0x000fe20000410000 */
[----:B------:R-:W-:Y:S01]  /*81f0*/  FMUL.FTZ R47, R32, R48 ;  /* 0x00000030202f7220 */ /* 0x000fe20000410000 */
[----:B------:R-:W2:Y:S01]  /*8200*/  SHFL.IDX PT, R81, R73, R9, 0x1f ;  /* 0x00001f0949517589 */ /* 0x000ea200000e0000 */
        /* <DEDUP_REMOVED lines=10> */
[----:B------:R-:W4:Y:S01]  /*82b0*/  LDL R99, [R1+0x1c] ;  /* 0x00001c0001637983 */ /* 0x000f220000100800 */
[----:B------:R-:W-:Y:S01]  /*82c0*/  FFMA.FTZ R46, -R98, R98, 1 ;  /* 0x3f800000622e7423 */ /* 0x000fe20000010162 */
[----:B-1----:R-:W-:Y:S01]  /*82d0*/  FADD.FTZ R59, R59, -R78 ;  /* 0x8000004e3b3b7221 */ /* 0x002fe20000010000 */
[----:B------:R-:W-:Y:S01]  /*82e0*/  FADD.FTZ R61, R61, -R74 ;  /* 0x8000004a3d3d7221 */ /* 0x000fe20000010000 */
[----:B------:R-:W1:Y:S01]  /*82f0*/  SHFL.IDX PT, R79, R73, R235, 0x1f ;  /* 0x00001feb494f7589 */ /* 0x000e6200000e0000 */
[----:B------:R-:W-:Y:S01]  /*8300*/  FMUL.FTZ R46, R46, R75 ;  /* 0x0000004b2e2e7220 */ /* 0x000fe20000410000 */
[--C-:B------:R-:W-:Y:S01]  /*8310*/  FADD.FTZ R55, R55, -R226.reuse ;  /* 0x800000e237377221 */ /* 0x100fe20000010000 */
[----:B------:R-:W1:Y:S01]  /*8320*/  MUFU.EX2 R206, R209 ;  /* 0x000000d100ce7308 */ /* 0x000e620000000800 */
[----:B------:R-:W1:Y:S01]  /*8330*/  SHFL.IDX PT, R28, R73, R230, 0x1f ;  /* 0x00001fe6491c7589 */ /* 0x000e6200000e0000 */
[--C-:B------:R-:W-:Y:S01]  /*8340*/  FADD.FTZ R52, R52, -R229.reuse ;  /* 0x800000e534347221 */ /* 0x100fe20000010000 */
[----:B------:R-:W-:Y:S01]  /*8350*/  FADD.FTZ R54, R54, -R229 ;  /* 0x800000e536367221 */ /* 0x000fe20000010000 */
[----:B------:R-:W-:Y:S01]  /*8360*/  FADD.FTZ R53, R53, -R226 ;  /* 0x800000e235357221 */ /* 0x000fe20000010000 */
[----:B------:R-:W1:Y:S01]  /*8370*/  SHFL.IDX PT, R76, R73, R234, 0x1f ;  /* 0x00001fea494c7589 */ /* 0x000e6200000e0000 */
[----:B---3--:R-:W-:-:S02]  /*8380*/  FADD.FTZ R66, R66, -R77 ;  /* 0x8000004d42427221 */ /* 0x008fc40000010000 */
[----:B------:R-:W3:Y:S01]  /*8390*/  MUFU.EX2 R213, R213 ;  /* 0x000000d500d57308 */ /* 0x000ee20000000800 */
[----:B------:R2:W3:Y:S01]  /*83a0*/  SHFL.IDX PT, R75, R73, R233, 0x1f ;  /* 0x00001fe9494b7589 */ /* 0x0004e200000e0000 */
[----:B------:R-:W-:Y:S01]  /*83b0*/  FFMA.FTZ R82, -R114, R114, 1 ;  /* 0x3f80000072527423 */ /* 0x000fe20000010172 */
[----:B------:R-:W-:Y:S01]  /*83c0*/  FMUL.FTZ R42, R42, R219 ;  /* 0x000000db2a2a7220 */ /* 0x000fe20000410000 */
[----:B------:R-:W-:Y:S01]  /*83d0*/  FMUL.FTZ R47, R194, R47 ;  /* 0x0000002fc22f7220 */ /* 0x000fe20000410000 */
[----:B--2---:R-:W-:Y:S01]  /*83e0*/  FADD.FTZ R73, R56, -R81 ;  /* 0x8000005138497221 */ /* 0x004fe20000010000 */
[----:B------:R-:W-:Y:S01]  /*83f0*/  FADD.FTZ R56, R57, -R78 ;  /* 0x8000004e39387221 */ /* 0x000fe20000010000 */
[----:B------:R-:W-:Y:S01]  /*8400*/  FADD.FTZ R78, R63, -R74 ;  /* 0x8000004a3f4e7221 */ /* 0x000fe20000010000 */
[----:B------:R-:W-:Y:S01]  /*8410*/  FFMA.FTZ R74, -R104, R104, 1 ;  /* 0x3f800000684a7423 */ /* 0x000fe20000010168 */
[----:B------:R-:W-:Y:S01]  /*8420*/  FMUL.FTZ R73, R36, R73 ;  /* 0x0000004924497220 */ /* 0x000fe20000410000 */
[----:B------:R-:W-:Y:S01]  /*8430*/  FADD.FTZ R57, R64, -R77 ;  /* 0x8000004d40397221 */ /* 0x000fe20000010000 */
[----:B------:R-:W-:-:S02]  /*8440*/  FFMA.FTZ R77, -R105, R105, 1 ;  /* 0x3f800000694d7423 */ /* 0x000fc40000010169 */
[----:B------:R-:W-:Y:S01]  /*8450*/  FMUL.FTZ R74, R74, R73 ;  /* 0x000000494a4a7220 */ /* 0x000fe20000410000 */
[----:B------:R-:W-:Y:S01]  /*8460*/  FMUL.FTZ R56, R211, R56 ;  /* 0x00000038d3387220 */ /* 0x000fe20000410000 */
[----:B------:R-:W2:Y:S01]  /*8470*/  MUFU.EX2 R73, R214 ;  /* 0x000000d600497308 */ /* 0x000ea20000000800 */
[----:B------:R-:W-:Y:S01]  /*8480*/  FMUL.FTZ R80, R35, R55 ;  /* 0x0000003723507220 */ /* 0x000fe20000410000 */
[--C-:B-1----:R-:W-:Y:S01]  /*8490*/  FADD.FTZ R55, R60, -R79.reuse ;  /* 0x8000004f3c377221 */ /* 0x102fe20000010000 */
[----:B------:R-:W-:Y:S01]  /*84a0*/  FADD.FTZ R62, R62, -R79 ;  /* 0x8000004f3e3e7221 */ /* 0x000fe20000010000 */
[----:B------:R-:W-:Y:S01]  /*84b0*/  FMUL.FTZ R77, R77, R56 ;  /* 0x000000384d4d7220 */ /* 0x000fe20000410000 */
[----:B------:R-:W-:Y:S01]  /*84c0*/  FADD.FTZ R58, R58, -R81 ;  /* 0x800000513a3a7221 */ /* 0x000fe20000010000 */
[----:B------:R-:W-:Y:S01]  /*84d0*/  FFMA.FTZ R79, -R111, R111, 1 ;  /* 0x3f8000006f4f7423 */ /* 0x000fe2000001016f */
[----:B------:R-:W-:Y:S01]  /*84e0*/  FMUL.FTZ R56, R203, R78 ;  /* 0x0000004ecb387220 */ /* 0x000fe20000410000 */
[----:B------:R-:W-:Y:S01]  /*84f0*/  FFMA.FTZ R51, -R102, R102, 1 ;  /* 0x3f80000066337423 */ /* 0x000fe20000010166 */
[----:B------:R-:W-:Y:S01]  /*8500*/  FMUL.FTZ R83, R19, R52 ;  /* 0x0000003413537220 */ /* 0x000fe20000410000 */
[----:B------:R-:W-:Y:S01]  /*8510*/  FMUL.FTZ R54, R21, R54 ;  /* 0x0000003615367220 */ /* 0x000fe20000410000 */
[--C-:B------:R-:W-:Y:S01]  /*8520*/  FADD.FTZ R60, R65, -R28.reuse ;  /* 0x8000001c413c7221 */ /* 0x100fe20000010000 */
[----:B------:R-:W-:Y:S01]  /*8530*/  FADD.FTZ R67, R67, -R28 ;  /* 0x8000001c43437221 */ /* 0x000fe20000010000 */
[----:B------:R-:W-:Y:S01]  /*8540*/  FMUL.FTZ R52, R34, R53 ;  /* 0x0000003522347220 */ /* 0x000fe20000410000 */
[--C-:B------:R-:W-:Y:S01]  /*8550*/  FADD.FTZ R28, R69, -R76.reuse ;  /* 0x8000004c451c7221 */ /* 0x100fe20000010000 */
[----:B------:R-:W-:Y:S01]  /*8560*/  FMUL.FTZ R69, R199, R58 ;  /* 0x0000003ac7457220 */ /* 0x000fe20000410000 */
[----:B------:R-:W-:Y:S01]  /*8570*/  FMUL.FTZ R79, R79, R56 ;  /* 0x000000384f4f7220 */ /* 0x000fe20000410000 */
[--C-:B---3--:R-:W-:Y:S01]  /*8580*/  FADD.FTZ R63, R68, -R75.reuse ;  /* 0x8000004b443f7221 */ /* 0x108fe20000010000 */
        /* <DEDUP_REMOVED lines=9> */
[----:B------:R-:W-:Y:S01]  /*8620*/  FADD.FTZ R64, R71, -R76 ;  /* 0x8000004c47407221 */ /* 0x000fe20000010000 */
[----:B------:R-:W-:Y:S01]  /*8630*/  FMUL.FTZ R52, R103, R80 ;  /* 0x0000005067347220 */ /* 0x000fe20000410000 */
        /* <DEDUP_REMOVED lines=278> */
.L_x_2858:
        /* <DEDUP_REMOVED lines=58> */
.L_x_2859:
        /* <DEDUP_REMOVED lines=12> */
.L_x_2849:
        /* <DEDUP_REMOVED lines=34> */
.L_x_2829:
[----:B------:R-:W-:Y:S05]  /*9e20*/  @P0 BRA `(.L_x_2828) ;  /* 0x0000004000f40947 */ /* 0x000fea0003800000 */
[----:B------:R-:W1:Y:S01]  /*9e30*/  LDC R12, c[0x0][0x850] ;  /* 0x00021400ff0c7b82 */ /* 0x000e620000000800 */
[----:B------:R-:W2:Y:S01]  /*9e40*/  S2R R20, SR_TID.X ;  /* 0x0000000000147919 */ /* 0x000ea20000002100 */
[----:B------:R-:W-:Y:S01]  /*9e50*/  ULOP3.LUT UR4, URZ, UR38, URZ, 0x33, !UPT ;  /* 0x000000263f047292 */ /* 0x000fe2000f8e333f */
[----:B------:R-:W-:Y:S01]  /*9e60*/  MOV R7, UR40 ;  /* 0x0000002800077c02 */ /* 0x000fe20008000f00 */
[----:B------:R-:W-:Y:S01]  /*9e70*/  ULDC.64 UR6, c[0x0][0x840] ;  /* 0x0002100000067ab9 */ /* 0x000fe20000000a00 */
[----:B------:R-:W3:Y:S01]  /*9e80*/  S2R R21, SR_CgaCtaId ;  /* 0x0000000000157919 */ /* 0x000ee20000008800 */
[----:B------:R-:W-:Y:S02]  /*9e90*/  MOV R10, 0x400 ;  /* 0x00000400000a7802 */ /* 0x000fe40000000f00 */
[----:B------:R-:W4:Y:S08]  /*9ea0*/  LDC R2, c[0x0][0x8b4] ;  /* 0x00022d00ff027b82 */ /* 0x000f300000000800 */
[----:B------:R-:W5:Y:S01]  /*9eb0*/  LDC.64 R14, c[0x0][0x820] ;  /* 0x00020800ff0e7b82 */ /* 0x000f620000000a00 */
[----:B-1----:R-:W-:-:S07]  /*9ec0*/  ISETP.NE.AND P0, PT, R12, 0x1, PT ;  /* 0x000000010c00780c */ /* 0x002fce0003f05270 */
[----:B------:R-:W1:Y:S01]  /*9ed0*/  LDC.64 R16, c[0x0][0x848] ;  /* 0x00021200ff107b82 */ /* 0x000e620000000a00 */
[----:B----4-:R-:W-:Y:S01]  /*9ee0*/  VIADD R18, R2, UR4 ;  /* 0x0000000402127c36 */ /* 0x010fe20008000000 */
[----:B------:R-:W-:Y:S01]  /*9ef0*/  ULDC.64 UR4, c[0x0][0x818] ;  /* 0x0002060000047ab9 */ /* 0x000fe20000000a00 */
[----:B--2---:R-:W-:-:S05]  /*9f00*/  VIADD R19, R20, 0xffffff80 ;  /* 0xffffff8014137836 */ /* 0x004fca0000000000 */
[----:B------:R-:W2:Y:S01]  /*9f10*/  @P0 LDC R0, c[0x0][0x854] ;  /* 0x00021500ff000b82 */ /* 0x000ea20000000800 */
[----:B------:R-:W-:Y:S02]  /*9f20*/  SHF.L.U32 R4, R18, 0xd, RZ ;  /* 0x0000000d12047819 */ /* 0x000fe400000006ff */
[----:B------:R-:W-:Y:S02]  /*9f30*/  SHF.R.S32.HI R2, RZ, 0x1f, R19 ;  /* 0x0000001fff027819 */ /* 0x000fe40000011413 */
[----:B------:R-:W-:Y:S02]  /*9f40*/  SHF.R.S32.HI R5, RZ, 0x1f, R4 ;  /* 0x0000001fff057819 */ /* 0x000fe40000011404 */
[----:B------:R-:W-:Y:S01]  /*9f50*/  LEA.HI R9, R2, R19, RZ, 0x7 ;  /* 0x0000001302097211 */ /* 0x000fe200078f38ff */
[----:B------:R-:W4:Y:S01]  /*9f60*/  @P0 LDC R3, c[0x0][0x858] ;  /* 0x00021600ff030b82 */ /* 0x000f220000000800 */
[----:B---3--:R-:W-:Y:S01]  /*9f70*/  LEA R21, R21, R10, 0x18 ;  /* 0x0000000a15157211 */ /* 0x008fe200078ec0ff */
[----:B--2---:R-:W-:-:S05]  /*9f80*/  @P0 IMAD.HI.U32 R0, R0, UR40, RZ ;  /* 0x0000002800000c27 */ /* 0x004fca000f8e00ff */
[----:B----4-:R-:W-:-:S04]  /*9f90*/  @P0 SHF.R.U32.HI R7, RZ, R3, R0 ;  /* 0x00000003ff070219 */ /* 0x010fc80000011600 */
[----:B------:R-:W-:Y:S01]  /*9fa0*/  SHF.R.S32.HI R8, RZ, 0x1f, R7 ;  /* 0x0000001fff087819 */ /* 0x000fe20000011407 */
[----:B------:R-:W-:-:S04]  /*9fb0*/  IMAD.WIDE.U32 R2, R7, UR4, R4 ;  /* 0x0000000407027c25 */ /* 0x000fc8000f8e0004 */
[C---:B------:R-:W-:Y:S02]  /*9fc0*/  IMAD R6, R8.reuse, UR6, RZ ;  /* 0x0000000608067c24 */ /* 0x040fe4000f8e02ff */
[----:B------:R-:W-:Y:S01]  /*9fd0*/  IMAD R0, R8, UR4, RZ ;  /* 0x0000000408007c24 */ /* 0x000fe2000f8e02ff */
[----:B------:R-:W-:Y:S01]  /*9fe0*/  USHF.R.S32.HI UR4, URZ, 0x1f, UR39 ;  /* 0x0000001f3f047899 */ /* 0x000fe20008011427 */
[C---:B------:R-:W-:Y:S02]  /*9ff0*/  IMAD R13, R7.reuse, UR7, R6 ;  /* 0x00000007070d7c24 */ /* 0x040fe4000f8e0206 */
[----:B------:R-:W-:Y:S01]  /*a000*/  IMAD R11, R7, UR5, R0 ;  /* 0x00000005070b7c24 */ /* 0x000fe2000f8e0200 */
[C---:B------:R-:W-:Y:S01]  /*a010*/  LOP3.LUT R0, R9.reuse, 0xfffff80, RZ, 0xc0, !PT ;  /* 0x0fffff8009007812 */ /* 0x040fe200078ec0ff */
[----:B------:R-:W-:Y:S02]  /*a020*/  IMAD.SHL.U32 R6, R9, 0x20, RZ ;  /* 0x0000002009067824 */ /* 0x000fe400078e00ff */
[----:B------:R-:W-:Y:S01]  /*a030*/  IMAD.WIDE.U32 R4, R7, UR6, R4 ;  /* 0x0000000607047c25 */ /* 0x000fe2000f8e0004 */
[----:B------:R-:W-:-:S02]  /*a040*/  IADD3 R3, R3, R11, RZ ;  /* 0x0000000b03037210 */ /* 0x000fc40007ffe0ff */
[----:B------:R-:W-:Y:S01]  /*a050*/  LOP3.LUT R9, R6, 0x3ffff000, RZ, 0xc0, !PT ;  /* 0x3ffff00006097812 */ /* 0x000fe200078ec0ff */
[----:B------:R-:W-:Y:S02]  /*a060*/  IMAD.IADD R0, R19, 0x1, -R0 ;  /* 0x0000000113007824 */ /* 0x000fe400078e0a00 */
[----:B------:R-:W-:Y:S02]  /*a070*/  IMAD.IADD R5, R5, 0x1, R13 ;  /* 0x0000000105057824 */ /* 0x000fe400078e020d */
[----:B-----5:R-:W-:Y:S02]  /*a080*/  IMAD R6, R14, UR4, RZ ;  /* 0x000000040e067c24 */ /* 0x020fe4000f8e02ff */
[----:B-1----:R-:W-:Y:S01]  /*a090*/  IMAD R10, R16, UR4, RZ ;  /* 0x00000004100a7c24 */ /* 0x002fe2000f8e02ff */
[----:B------:R-:W-:Y:S05]  /*a0a0*/  WARPSYNC.ALL ;  /* 0x0000000000007948 */ /* 0x000fea0003800000 */
[----:B------:R-:W-:-:S02]  /*a0b0*/  IMAD R0, R0, 0x4, R9 ;  /* 0x0000000400007824 */ /* 0x000fc400078e0209 */
[----:B------:R-:W-:Y:S02]  /*a0c0*/  IMAD R11, R15, UR39, R6 ;  /* 0x000000270f0b7c24 */ /* 0x000fe4000f8e0206 */
[----:B------:R-:W-:Y:S01]  /*a0d0*/  IMAD.WIDE.U32 R2, R14, UR39, R2 ;  /* 0x000000270e027c25 */ /* 0x000fe2000f8e0002 */
[----:B------:R-:W-:-:S03]  /*a0e0*/  LEA R0, R0, R21, 0x2 ;  /* 0x0000001500007211 */ /* 0x000fc600078e10ff */
[----:B------:R-:W-:Y:S02]  /*a0f0*/  IMAD R9, R17, UR39, R10 ;  /* 0x0000002711097c24 */ /* 0x000fe4000f8e020a */
[----:B------:R-:W-:-:S04]  /*a100*/  IMAD.WIDE.U32 R4, R16, UR39, R4 ;  /* 0x0000002710047c25 */ /* 0x000fc8000f8e0004 */
[----:B------:R-:W-:Y:S02]  /*a110*/  IMAD.IADD R11, R3, 0x1, R11 ;  /* 0x00000001030b7824 */ /* 0x000fe400078e020b */
[----:B------:R-:W-:Y:S01]  /*a120*/  IMAD.IADD R10, R5, 0x1, R9 ;  /* 0x00000001050a7824 */ /* 0x000fe200078e0209 */
[----:B------:R-:W-:Y:S01]  /*a130*/  BAR.SYNC.DEFER_BLOCKING 0x1, 0x100 ;  /* 0x0044000000007b1d */ /* 0x000fe20000010000 */
[----:B------:R-:W-:Y:S02]  /*a140*/  ISETP.NE.AND P0, PT, R19, RZ, PT ;  /* 0x000000ff1300720c */ /* 0x000fe40003f05270 */
[----:B------:R-:W-:-:S03]  /*a150*/  ISETP.NE.AND P1, PT, R20, 0x80, PT ;  /* 0x000000801400780c */ /* 0x000fc60003f25270 */
        /* <DEDUP_REMOVED lines=9> */
[----:B------:R-:W-:Y:S02]  /*a1f0*/  SHF.R.S32.HI R9, RZ, 0x1f, R6 ;  /* 0x0000001fff097819 */ /* 0x000fe40000011406 */
[----:B------:R-:W-:-:S04]  /*a200*/  IADD3 R6, P2, P3, R6, UR4, R7 ;  /* 0x0000000406067c10 */ /* 0x000fc8000fb5e007 */
[----:B------:R-:W-:Y:S01]  /*a210*/  IADD3.X R9, R9, UR5, R8, P2, P3 ;  /* 0x0000000509097c10 */ /* 0x000fe200097e6408 */
[----:B------:R3:W-:Y:S01]  /*a220*/  STS.128 [R0], R152 ;  /* 0x0000009800007388 */ /* 0x0007e20000000c00 */
[C---:B------:R-:W-:Y:S01]  /*a230*/  SHF.L.U32 R18, R6.reuse, 0x2, RZ ;  /* 0x0000000206127819 */ /* 0x040fe200000006ff */
[----:B------:R-:W-:Y:S01]  /*a240*/  ULDC.64 UR4, c[0x0][0x868] ;  /* 0x00021a0000047ab9 */ /* 0x000fe20000000a00 */
[----:B------:R-:W-:Y:S01]  /*a250*/  SHF.L.U64.HI R13, R6, 0x2, R9 ;  /* 0x00000002060d7819 */ /* 0x000fe20000010209 */
[----:B------:R3:W-:Y:S01]  /*a260*/  STS.128 [R0+0x800], R156 ;  /* 0x0008009c00007388 */ /* 0x0007e20000000c00 */
[----:B------:R-:W-:Y:S01]  /*a270*/  IADD3 R6, P4, R18, UR4, RZ ;  /* 0x0000000412067c10 */ /* 0x000fe2000ff9e0ff */
[----:B------:R-:W-:Y:S01]  /*a280*/  IMAD.MOV R9, RZ, RZ, -R7 ;  /* 0x000000ffff097224 */ /* 0x000fe200078e0a07 */
[----:B-1----:R-:W-:Y:S01]  /*a290*/  LEA R14, P2, R2, R14, 0x2 ;  /* 0x0000000e020e7211 */ /* 0x002fe200078410ff */
[----:B------:R3:W-:Y:S01]  /*a2a0*/  STS.128 [R0+0x1000], R160 ;  /* 0x001000a000007388 */ /* 0x0007e20000000c00 */
[----:B------:R-:W-:Y:S01]  /*a2b0*/  IADD3.X R7, R13, UR5, RZ, P4, !PT ;  /* 0x000000050d077c10 */ /* 0x000fe2000a7fe4ff */
[----:B------:R-:W-:-:S02]  /*a2c0*/  IMAD R9, R12, R9, UR40 ;  /* 0x000000280c097e24 */ /* 0x000fc4000f8e0209 */
[----:B------:R3:W-:Y:S01]  /*a2d0*/  STS.128 [R0+0x1800], R164 ;  /* 0x001800a400007388 */ /* 0x0007e20000000c00 */
[----:B--2---:R-:W-:-:S03]  /*a2e0*/  LEA R16, P3, R4, R16, 0x2 ;  /* 0x0000001004107211 */ /* 0x004fc600078610ff */
[----:B------:R3:W-:Y:S04]  /*a2f0*/  STS.128 [R0+0x2000], R168 ;  /* 0x002000a800007388 */ /* 0x0007e80000000c00 */
[----:B------:R3:W-:Y:S04]  /*a300*/  STS.128 [R0+0x2800], R172 ;  /* 0x002800ac00007388 */ /* 0x0007e80000000c00 */
[----:B------:R3:W-:Y:S04]  /*a310*/  STS.128 [R0+0x3000], R176 ;  /* 0x003000b000007388 */ /* 0x0007e80000000c00 */
[----:B------:R3:W-:Y:S01]  /*a320*/  STS.128 [R0+0x3800], R180 ;  /* 0x003800b400007388 */ /* 0x0007e20000000c00 */
[----:B------:R-:W-:Y:S05]  /*a330*/  @P0 BRA `(.L_x_2862) ;  /* 0x0000000000140947 */ /* 0x000fea0003800000 */
.L_x_2863:
[----:B------:R-:W2:Y:S04]  /*a340*/  LDG.E.STRONG.GPU R8, desc[UR36][R6.64] ;  /* 0x0000002406087981 */ /* 0x000ea8000c1ef900 */
[----:B--2---:R-:W-:Y:S01]  /*a350*/  CCTL.IVALL ;  /* 0x00000000ff00798f */ /* 0x004fe20002000000 */
[----:B------:R-:W-:Y:S05]  /*a360*/  YIELD ;  /* 0x0000000000007946 */ /* 0x000fea0003800000 */
[----:B------:R-:W-:-:S13]  /*a370*/  ISETP.NE.AND P0, PT, R8, R9, PT ;  /* 0x000000090800720c */ /* 0x000fda0003f05270 */
[----:B------:R-:W-:Y:S05]  /*a380*/  @P0 BRA `(.L_x_2863) ;  /* 0xfffffffc00ec0947 */ /* 0x000fea000383ffff */
.L_x_2862:
[----:B------:R-:W-:Y:S05]  /*a390*/  BSYNC B0 ;  /* 0x0000000000007941 */ /* 0x000fea0003800000 */
.L_x_2861:
[----:B------:R-:W-:Y:S01]  /*a3a0*/  UMOV UR4, 0xffffffff ;  /* 0xffffffff00047882 */ /* 0x000fe20000000000 */
[----:B------:R-:W-:Y:S02]  /*a3b0*/  LEA.HI.X R11, R2, R15, R11, 0x2, P2 ;  /* 0x0000000f020b7211 */ /* 0x000fe400010f140b */
[----:B------:R-:W-:Y:S01]  /*a3c0*/  LEA.HI.X R10, R4, R17, R10, 0x2, P3 ;  /* 0x00000011040a7211 */ /* 0x000fe200018f140a */
[----:B------:R-:W-:Y:S06]  /*a3d0*/  BRA.DIV UR4, `(.L_x_2864) ;  /* 0x0000004204107947 */ /* 0x000fec000b800000 */
[----:B------:R-:W-:Y:S01]  /*a3e0*/  NOP ;  /* 0x0000000000007918 */ /* 0x000fe20000000000 */
.L_x_2953:
        /* <DEDUP_REMOVED lines=17> */
.L_x_2867:
[----:B------:R-:W-:Y:S01]  /*a500*/  @P0 ELECT P2, URZ, PT ;  /* 0x00000000003f082f */ /* 0x000fe20003840000 */
[----:B------:R1:W-:-:S12]  /*a510*/  UBLKRED.G.S.ADD.F32.RN [UR4], [UR6], UR7, desc[UR8] ;  /* 0x00000804060073bb */ /* 0x0003d800080a1407 */
[----:B------:R-:W-:Y:S02]  /*a520*/  @P2 PLOP3.LUT P0, PT, P2, PT, PT, 0x8, 0x0 ;  /* 0x000000000000281c */ /* 0x000fe4000170e170 */
[----:B------:R-:W-:-:S11]  /*a530*/  PLOP3.LUT P2, PT, PT, PT, PT, 0x8, 0x0 ;  /* 0x000000000000781c */ /* 0x000fd60003f4e170 */
[----:B-1----:R-:W-:Y:S05]  /*a540*/  @P0 BRA.U.ANY `(.L_x_2867) ;  /* 0xfffffffd00ec0947 */ /* 0x002fea000393ffff */
[----:B------:R0:W-:Y:S01]  /*a550*/  UTMACMDFLUSH ;  /* 0x00000000000079b7 */ /* 0x0001e20000000000 */
[----:B------:R-:W-:-:S04]  /*a560*/  DEPBAR.LE SB0, 0x0 ;  /* 0x000080000000791a */ /* 0x000fc80000000000 */
.L_x_2866:
[----:B------:R-:W-:Y:S05]  /*a570*/  BSYNC B0 ;  /* 0x0000000000007941 */ /* 0x000fea0003800000 */
.L_x_2865:
        /* <DEDUP_REMOVED lines=14> */
.L_x_2869:
[----:B------:R-:W-:Y:S05]  /*a660*/  BSYNC B0 ;  /* 0x0000000000007941 */ /* 0x000fea0003800000 */
.L_x_2868:
        /* <DEDUP_REMOVED lines=14> */
.L_x_2872:
[----:B-1-3--:R-:W2:Y:S04]  /*a750*/  LDG.E.STRONG.GPU R0, desc[UR36][R2.64] ;  /* 0x0000002402007981 */ /* 0x00aea8000c1ef900 */
[----:B--2---:R-:W-:Y:S01]  /*a760*/  CCTL.IVALL ;  /* 0x00000000ff00798f */ /* 0x004fe20002000000 */
[----:B------:R-:W-:Y:S05]  /*a770*/  YIELD ;  /* 0x0000000000007946 */ /* 0x000fea0003800000 */
[----:B------:R-:W-:-:S13]  /*a780*/  ISETP.NE.AND P0, PT, R0, R9, PT ;  /* 0x000000090000720c */ /* 0x000fda0003f05270 */
[----:B------:R-:W-:Y:S05]  /*a790*/  @P0 BRA `(.L_x_2872) ;  /* 0xfffffffc00ec0947 */ /* 0x000fea000383ffff */
.L_x_2871:
[----:B------:R-:W-:Y:S05]  /*a7a0*/  BSYNC B0 ;  /* 0x0000000000007941 */ /* 0x000fea0003800000 */
.L_x_2870:
[----:B------:R-:W-:-:S03]  /*a7b0*/  UMOV UR4, 0xffffffff ;  /* 0xffffffff00047882 */ /* 0x000fc60000000000 */
[----:B------:R-:W-:Y:S05]  /*a7c0*/  BRA.DIV UR4, `(.L_x_2873) ;  /* 0x0000003e04307947 */ /* 0x000fea000b800000 */
[----:B------:R-:W-:Y:S01]  /*a7d0*/  NOP ;  /* 0x0000000000007918 */ /* 0x000fe20000000000 */
.L_x_2956:
        /* <DEDUP_REMOVED lines=17> */
.L_x_2876:
[----:B------:R-:W-:Y:S01]  /*a8f0*/  @P0 ELECT P2, URZ, PT ;  /* 0x00000000003f082f */ /* 0x000fe20003840000 */
[----:B------:R2:W-:-:S12]  /*a900*/  UBLKRED.G.S.ADD.F32.RN [UR4], [UR6], UR7, desc[UR8] ;  /* 0x00000804060073bb */ /* 0x0005d800080a1407 */
[----:B------:R-:W-:Y:S02]  /*a910*/  @P2 PLOP3.LUT P0, PT, P2, PT, PT, 0x8, 0x0 ;  /* 0x000000000000281c */ /* 0x000fe4000170e170 */
[----:B------:R-:W-:-:S11]  /*a920*/  PLOP3.LUT P2, PT, PT, PT, PT, 0x8, 0x0 ;  /* 0x000000000000781c */ /* 0x000fd60003f4e170 */
[----:B--2---:R-:W-:Y:S05]  /*a930*/  @P0 BRA.U.ANY `(.L_x_2876) ;  /* 0xfffffffd00ec0947 */ /* 0x004fea000393ffff */
[----:B------:R0:W-:Y:S01]  /*a940*/  UTMACMDFLUSH ;  /* 0x00000000000079b7 */ /* 0x0001e20000000000 */
[----:B------:R-:W-:-:S04]  /*a950*/  DEPBAR.LE SB0, 0x0 ;  /* 0x000080000000791a */ /* 0x000fc80000000000 */
.L_x_2875:
[----:B------:R-:W-:Y:S05]  /*a960*/  BSYNC B0 ;  /* 0x0000000000007941 */ /* 0x000fea0003800000 */
.L_x_2874:
[----:B------:R-:W-:Y:S01]  /*a970*/  NOP ;  /* 0x0000000000007918 */ /* 0x000fe20000000000 */
[----:B------:R-:W-:Y:S05]  /*a980*/  @P1 BRA `(.L_x_2828) ;  /* 0x00000038001c1947 */ /* 0x000fea0003800000 */
[----:B------:R-:W-:Y:S01]  /*a990*/  MOV R5, 0x1 ;  /* 0x0000000100057802 */ /* 0x000fe20000000f00 */
        /* <DEDUP_REMOVED lines=11> */
.L_x_2824:
        /* <DEDUP_REMOVED lines=29> */
.L_x_2878:
[----:B------:R-:W-:Y:S01]  /*ac20*/  ULDC UR9, c[0x0][0x8cc] ;  /* 0x0002330000097ab9 */ /* 0x000fe20000000800 */
[----:B------:R-:W-:Y:S01]  /*ac30*/  UMOV UR7, UR8 ;  /* 0x0000000800077c82 */ /* 0x000fe20008000000 */
[----:B------:R-:W-:-:S11]  /*ac40*/  UISETP.NE.AND UP0, UPT, UR9, 0x1, UPT ;  /* 0x000000010900788c */ /* 0x000fd6000bf05270 */
[----:B------:R-:W-:Y:S02]  /*ac50*/  @UP0 ULDC.64 UR10, c[0x0][0x8d0] ;  /* 0x00023400000a0ab9 */ /* 0x000fe40000000a00 */
[----:B------:R-:W-:-:S04]  /*ac60*/  UIMAD.WIDE.U32 UR4, UR8, UR10, URZ ;  /* 0x0000000a080472a5 */ /* 0x000fc8000f8e003f */
[----:B------:R-:W-:-:S04]  /*ac70*/  @UP0 USHF.R.U32.HI UR7, URZ, UR11, UR5 ;  /* 0x0000000b3f070299 */ /* 0x000fc80008011605 */
[----:B------:R-:W-:-:S12]  /*ac80*/  UIMAD UR4, UR7, UR9, URZ ;  /* 0x00000009070472a4 */ /* 0x000fd8000f8e023f */
.L_x_2879:
        /* <DEDUP_REMOVED lines=75> */
[----:B------:R-:W-:Y:S01]  /*b140*/  IMAD.U32 R3, RZ, RZ, UR4 ;  /* 0x00000004ff037e24 */ /* 0x000fe2000f8e00ff */
[----:B------:R-:W-:Y:S06]  /*b150*/  @P2 BRA `(.L_x_2882) ;  /* 0x0000000000302947 */ /* 0x000fec0003800000 */
[----:B------:R-:W-:-:S04]  /*b160*/  UIMAD UR4, UR8, 0x60, UR12 ;  /* 0x00000060080478a4 */ /* 0x000fc8000f8e020c */
[----:B------:R-:W-:-:S04]  /*b170*/  USHF.R.S32.HI UR10, URZ, 0x1f, UR4 ;  /* 0x0000001f3f0a7899 */ /* 0x000fc80008011404 */
[----:B------:R-:W-:-:S04]  /*b180*/  ULEA.HI UR10, UR10, UR4, URZ, 0x7 ;  /* 0x000000040a0a7291 */ /* 0x000fc8000f8f383f */
[----:B------:R-:W-:-:S04]  /*b190*/  USHF.R.S32.HI UR10, URZ, 0x7, UR10 ;  /* 0x000000073f0a7899 */ /* 0x000fc8000801140a */
[----:B------:R-:W-:-:S04]  /*b1a0*/  UISETP.LT.AND UP0, UPT, UR16, UR10, UPT ;  /* 0x0000000a1000728c */ /* 0x000fc8000bf01270 */
[----:B------:R-:W-:-:S06]  /*b1b0*/  USEL UR10, UR16, UR10, UP0 ;  /* 0x0000000a100a7287 */ /* 0x000fcc0008000000 */
[----:B------:R-:W-:-:S07]  /*b1c0*/  IADD3 R5, R8, UR10, RZ ;  /* 0x0000000a08057c10 */ /* 0x000fce000fffe0ff */
.L_x_2883:
[----:B------:R-:W2:Y:S04]  /*b1d0*/  LDG.E.STRONG.GPU R4, desc[UR36][R2.64] ;  /* 0x0000002402047981 */ /* 0x000ea8000c1ef900 */
[----:B--2---:R-:W-:Y:S01]  /*b1e0*/  CCTL.IVALL ;  /* 0x00000000ff00798f */ /* 0x004fe20002000000 */
[----:B------:R-:W-:Y:S05]  /*b1f0*/  YIELD ;  /* 0x0000000000007946 */ /* 0x000fea0003800000 */
[----:B------:R-:W-:-:S13]  /*b200*/  ISETP.NE.AND P1, PT, R4, R5, PT ;  /* 0x000000050400720c */ /* 0x000fda0003f25270 */
[----:B------:R-:W-:Y:S05]  /*b210*/  @P1 BRA `(.L_x_2883) ;  /* 0xfffffffc00ec1947 */ /* 0x000fea000383ffff */
.L_x_2882:
[----:B------:R-:W-:Y:S05]  /*b220*/  BSYNC B0 ;  /* 0x0000000000007941 */ /* 0x000fea0003800000 */
.L_x_2881:
[----:B------:R-:W-:-:S03]  /*b230*/  UMOV UR4, 0xffffffff ;  /* 0xffffffff00047882 */ /* 0x000fc60000000000 */
[----:B------:R-:W-:Y:S05]  /*b240*/  BRA.DIV UR4, `(.L_x_2884) ;  /* 0x0000003204ac7947 */ /* 0x000fea000b800000 */
[----:B------:R-:W-:Y:S01]  /*b250*/  NOP ;  /* 0x0000000000007918 */ /* 0x000fe20000000000 */
.L_x_2959:
        /* <DEDUP_REMOVED lines=22> */
.L_x_2886:
[----:B------:R-:W-:Y:S05]  /*b3c0*/  BSYNC B0 ;  /* 0x0000000000007941 */ /* 0x000fea0003800000 */
.L_x_2885:
        /* <DEDUP_REMOVED lines=20> */
.L_x_2888:
[----:B------:R-:W-:Y:S05]  /*b510*/  BSYNC B0 ;  /* 0x0000000000007941 */ /* 0x000fea0003800000 */
.L_x_2887:
[----:B------:R-:W-:Y:S06]  /*b520*/  BAR.ARV 0xa, 0xa0 ;  /* 0x0282800000007b1d */ /* 0x000fec0000002000 */
[----:B------:R-:W-:Y:S04]  /*b530*/  BSSY B0, `(.L_x_2889) ;  /* 0x0000003000007945 */ /* 0x000fe80003800000 */
[----:B------:R-:W-:Y:S05]  /*b540*/  @!P0 BRA `(.L_x_2890) ;  /* 0x0000000000048947 */ /* 0x000fea0003800000 */
[----:B------:R-:W-:-:S04]  /*b550*/  DEPBAR.LE SB0, 0x0 ;  /* 0x000080000000791a */ /* 0x000fc80000000000 */
.L_x_2890:
[----:B------:R-:W-:Y:S05]  /*b560*/  BSYNC B0 ;  /* 0x0000000000007941 */ /* 0x000fea0003800000 */
.L_x_2889:
        /* <DEDUP_REMOVED lines=19> */
.L_x_2892:
[----:B------:R-:W-:Y:S05]  /*b6a0*/  BSYNC B0 ;  /* 0x0000000000007941 */ /* 0x000fea0003800000 */
.L_x_2891:
[----:B------:R-:W-:Y:S01]  /*b6b0*/  UIADD3 UR17, UR8, 0x1, URZ ;  /* 0x0000000108117890 */ /* 0x000fe2000fffe03f */
[----:B------:R-:W-:Y:S11]  /*b6c0*/  BRA `(.L_x_2893) ;  /* 0x0000000000047947 */ /* 0x000ff60003800000 */
.L_x_2880:
[----:B------:R-:W-:-:S05]  /*b6d0*/  UMOV UR17, UR8 ;  /* 0x0000000800117c82 */ /* 0x000fca0008000000 */
.L_x_2893:
        /* <DEDUP_REMOVED lines=12> */
.L_x_2918:
        /* <DEDUP_REMOVED lines=12> */
[----:B------:R-:W-:-:S04]  /*b860*/  USHF.R.S32.HI UR18, URZ, 0x1f, UR28 ;  /* 0x0000001f3f127899 */ /* 0x000fc8000801141c */
[----:B------:R-:W-:-:S04]  /*b870*/  ULEA.HI UR18, UR18, UR28, URZ, 0x7 ;  /* 0x0000001c12127291 */ /* 0x000fc8000f8f383f */
[----:B------:R-:W-:-:S04]  /*b880*/  USHF.R.S32.HI UR18, URZ, 0x7, UR18 ;  /* 0x000000073f127899 */ /* 0x000fc80008011412 */
[----:B------:R-:W-:-:S04]  /*b890*/  UISETP.LT.AND UP0, UPT, UR16, UR18, UPT ;  /* 0x000000121000728c */ /* 0x000fc8000bf01270 */
[----:B------:R-:W-:-:S06]  /*b8a0*/  USEL UR18, UR16, UR18, UP0 ;  /* 0x0000001210127287 */ /* 0x000fcc0008000000 */
[----:B------:R-:W-:-:S07]  /*b8b0*/  VIADD R5, R8, UR18 ;  /* 0x0000001208057c36 */ /* 0x000fce0008000000 */
.L_x_2896:
[----:B------:R-:W2:Y:S04]  /*b8c0*/  LDG.E.STRONG.GPU R4, desc[UR36][R2.64] ;  /* 0x0000002402047981 */ /* 0x000ea8000c1ef900 */
[----:B--2---:R-:W-:Y:S01]  /*b8d0*/  CCTL.IVALL ;  /* 0x00000000ff00798f */ /* 0x004fe20002000000 */
[----:B------:R-:W-:Y:S05]  /*b8e0*/  YIELD ;  /* 0x0000000000007946 */ /* 0x000fea0003800000 */
[----:B------:R-:W-:-:S13]  /*b8f0*/  ISETP.NE.AND P1, PT, R4, R5, PT ;  /* 0x000000050400720c */ /* 0x000fda0003f25270 */
[----:B------:R-:W-:Y:S05]  /*b900*/  @P1 BRA `(.L_x_2896) ;  /* 0xfffffffc00ec1947 */ /* 0x000fea000383ffff */
.L_x_2895:
[----:B------:R-:W-:Y:S05]  /*b910*/  BSYNC B0 ;  /* 0x0000000000007941 */ /* 0x000fea0003800000 */
.L_x_2894:
[----:B------:R-:W-:-:S03]  /*b920*/  UMOV UR18, 0xffffffff ;  /* 0xffffffff00127882 */ /* 0x000fc60000000000 */
[----:B------:R-:W-:Y:S05]  /*b930*/  BRA.DIV UR18, `(.L_x_2897) ;  /* 0x0000002e120c7947 */ /* 0x000fea000b800000 */
[----:B------:R-:W-:Y:S01]  /*b940*/  NOP ;  /* 0x0000000000007918 */ /* 0x000fe20000000000 */
.L_x_2962:
        /* <DEDUP_REMOVED lines=19> */
.L_x_2899:
[----:B------:R-:W-:Y:S05]  /*ba80*/  BSYNC B0 ;  /* 0x0000000000007941 */ /* 0x000fea0003800000 */
.L_x_2898:
        /* <DEDUP_REMOVED lines=15> */
.L_x_2901:
[----:B------:R-:W-:Y:S05]  /*bb80*/  BSYNC B0 ;  /* 0x0000000000007941 */ /* 0x000fea0003800000 */
.L_x_2900:
[----:B------:R-:W-:Y:S06]  /*bb90*/  BAR.ARV 0xa, 0xa0 ;  /* 0x0282800000007b1d */ /* 0x000fec0000002000 */
[----:B------:R-:W-:Y:S04]  /*bba0*/  BSSY B0, `(.L_x_2902) ;  /* 0x0000003000007945 */ /* 0x000fe80003800000 */
[----:B------:R-:W-:Y:S05]  /*bbb0*/  @!P0 BRA `(.L_x_2903) ;  /* 0x0000000000048947 */ /* 0x000fea0003800000 */
[----:B------:R-:W-:-:S04]  /*bbc0*/  DEPBAR.LE SB0, 0x0 ;  /* 0x000080000000791a */ /* 0x000fc80000000000 */
.L_x_2903:
[----:B------:R-:W-:Y:S05]  /*bbd0*/  BSYNC B0 ;  /* 0x0000000000007941 */ /* 0x000fea0003800000 */
.L_x_2902:
        /* <DEDUP_REMOVED lines=19> */
.L_x_2905:
[----:B------:R-:W-:Y:S05]  /*bd10*/  BSYNC B0 ;  /* 0x0000000000007941 */ /* 0x000fea0003800000 */
.L_x_2904:
        /* <DEDUP_REMOVED lines=16> */
.L_x_2908:
[----:B------:R-:W2:Y:S04]  /*be20*/  LDG.E.STRONG.GPU R4, desc[UR36][R2.64] ;  /* 0x0000002402047981 */ /* 0x000ea8000c1ef900 */
[----:B--2---:R-:W-:Y:S01]  /*be30*/  CCTL.IVALL ;  /* 0x00000000ff00798f */ /* 0x004fe20002000000 */
[----:B------:R-:W-:Y:S05]  /*be40*/  YIELD ;  /* 0x0000000000007946 */ /* 0x000fea0003800000 */
[----:B------:R-:W-:-:S13]  /*be50*/  ISETP.NE.AND P1, PT, R4, R5, PT ;  /* 0x000000050400720c */ /* 0x000fda0003f25270 */
[----:B------:R-:W-:Y:S05]  /*be60*/  @P1 BRA `(.L_x_2908) ;  /* 0xfffffffc00ec1947 */ /* 0x000fea000383ffff */
.L_x_2907:
[----:B------:R-:W-:Y:S05]  /*be70*/  BSYNC B0 ;  /* 0x0000000000007941 */ /* 0x000fea0003800000 */
.L_x_2906:
[----:B------:R-:W-:-:S03]  /*be80*/  UMOV UR10, 0xffffffff ;  /* 0xffffffff000a7882 */ /* 0x000fc60000000000 */
[----:B------:R-:W-:Y:S05]  /*be90*/  BRA.DIV UR10, `(.L_x_2909) ;  /* 0x000000260ad07947 */ /* 0x000fea000b800000 */
[----:B------:R-:W-:Y:S01]  /*bea0*/  NOP ;  /* 0x0000000000007918 */ /* 0x000fe20000000000 */
.L_x_2965:
        /* <DEDUP_REMOVED lines=15> */
.L_x_2911:
[----:B------:R-:W-:Y:S05]  /*bfa0*/  BSYNC B0 ;  /* 0x0000000000007941 */ /* 0x000fea0003800000 */
.L_x_2910:
        /* <DEDUP_REMOVED lines=15> */
.L_x_2913:
[----:B------:R-:W-:Y:S05]  /*c0a0*/  BSYNC B0 ;  /* 0x0000000000007941 */ /* 0x000fea0003800000 */
.L_x_2912:
[----:B------:R-:W-:Y:S06]  /*c0b0*/  BAR.ARV 0xa, 0xa0 ;  /* 0x0282800000007b1d */ /* 0x000fec0000002000 */
[----:B------:R-:W-:Y:S04]  /*c0c0*/  BSSY B0, `(.L_x_2914) ;  /* 0x0000003000007945 */ /* 0x000fe80003800000 */
[----:B------:R-:W-:Y:S05]  /*c0d0*/  @!P0 BRA `(.L_x_2915) ;  /* 0x0000000000048947 */ /* 0x000fea0003800000 */
[----:B------:R-:W-:-:S04]  /*c0e0*/  DEPBAR.LE SB0, 0x0 ;  /* 0x000080000000791a */ /* 0x000fc80000000000 */
.L_x_2915:
[----:B------:R-:W-:Y:S05]  /*c0f0*/  BSYNC B0 ;  /* 0x0000000000007941 */ /* 0x000fea0003800000 */
.L_x_2914:
        /* <DEDUP_REMOVED lines=19> */
.L_x_2917:
[----:B------:R-:W-:Y:S05]  /*c230*/  BSYNC B0 ;  /* 0x0000000000007941 */ /* 0x000fea0003800000 */
.L_x_2916:
[----:B------:R-:W-:Y:S02]  /*c240*/  UIADD3 UR17, UR17, 0x2, URZ ;  /* 0x0000000211117890 */ /* 0x000fe4000fffe03f */
[----:B------:R-:W-:Y:S02]  /*c250*/  UIADD3 UR4, UR4, 0x3000, URZ ;  /* 0x0000300004047890 */ /* 0x000fe4000fffe03f */
[----:B------:R-:W-:-:S06]  /*c260*/  UISETP.GE.AND UP0, UPT, UR17, UR5, UPT ;  /* 0x000000051100728c */ /* 0x000fcc000bf06270 */
[----:B------:R-:W-:-:S13]  /*c270*/  PLOP3.LUT P1, PT, PT, PT, UP0, 0x80, 0x0 ;  /* 0x000000000000781c */ /* 0x000fda0003f2f008 */
[----:B------:R-:W-:Y:S05]  /*c280*/  @!P1 BRA `(.L_x_2918) ;  /* 0xfffffff400449947 */ /* 0x000fea000383ffff */
[----:B------:R-:W-:Y:S05]  /*c290*/  BRA `(.L_x_2828) ;  /* 0x0000001c00d87947 */ /* 0x000fea0003800000 */
.L_x_2877:
        /* <DEDUP_REMOVED lines=21> */
.L_x_2919:
[----:B------:R-:W-:Y:S01]  /*c3f0*/  ULDC UR9, c[0x0][0x8cc] ;  /* 0x0002330000097ab9 */ /* 0x000fe20000000800 */
[----:B------:R-:W-:Y:S01]  /*c400*/  UMOV UR7, UR8 ;  /* 0x0000000800077c82 */ /* 0x000fe20008000000 */
[----:B------:R-:W-:-:S11]  /*c410*/  UISETP.NE.AND UP0, UPT, UR9, 0x1, UPT ;  /* 0x000000010900788c */ /* 0x000fd6000bf05270 */
[----:B------:R-:W-:Y:S02]  /*c420*/  @UP0 ULDC.64 UR10, c[0x0][0x8d0] ;  /* 0x00023400000a0ab9 */ /* 0x000fe40000000a00 */
[----:B------:R-:W-:-:S04]  /*c430*/  UIMAD.WIDE.U32 UR4, UR8, UR10, URZ ;  /* 0x0000000a080472a5 */ /* 0x000fc8000f8e003f */
[----:B------:R-:W-:-:S04]  /*c440*/  @UP0 USHF.R.U32.HI UR7, URZ, UR11, UR5 ;  /* 0x0000000b3f070299 */ /* 0x000fc80008011605 */
[----:B------:R-:W-:-:S12]  /*c450*/  UIMAD UR4, UR7, UR9, URZ ;  /* 0x00000009070472a4 */ /* 0x000fd8000f8e023f */
.L_x_2920:
[----:B------:R-:W-:Y:S01]  /*c460*/  ULDC UR9, c[0x0][0x8c0] ;  /* 0x0002300000097ab9 */ /* 0x000fe20000000800 */
[----:B------:R-:W-:Y:S01]  /*c470*/  UIADD3 UR4, UR8, -UR4, URZ ;  /* 0x8000000408047290 */ /* 0x000fe2000fffe03f */
[----:B------:R-:W-:Y:S01]  /*c480*/  IMAD.MOV.U32 R8, RZ, RZ, 0x1 ;  /* 0x00000001ff087424 */ /* 0x000fe200078e00ff */
[----:B------:R-:W-:Y:S01]  /*c490*/  UISETP.NE.AND UP0, UPT, UR9, 0x1, UPT ;  /* 0x000000010900788c */ /* 0x000fe2000bf05270 */
[----:B------:R-:W-:Y:S01]  /*c4a0*/  MOV R0, RZ ;  /* 0x000000ff00007202 */ /* 0x000fe20000000f00 */
        /* <DEDUP_REMOVED lines=18> */
[----:B-1----:R-:W-:Y:S01]  /*c5d0*/  IADD3 R2, -R2, UR11, R3 ;  /* 0x0000000b02027c10 */ /* 0x002fe2000fffe103 */
[----:B------:R-:W-:-:S04]  /*c5e0*/  VIADD R3, R3, 0x5f ;  /* 0x0000005f03037836 */ /* 0x000fc80000000000 */
        /* <DEDUP_REMOVED lines=31> */
[----:B------:R-:W-:Y:S01]  /*c7e0*/  MOV R9, UR21 ;  /* 0x0000001500097c02 */ /* 0x000fe20008000f00 */
[----:B------:R-:W-:-:S03]  /*c7f0*/  IMAD.WIDE.U32 R6, R6, UR20, RZ ;  /* 0x0000001406067c25 */ /* 0x000fc6000f8e00ff */
[----:B------:R-:W-:Y:S01]  /*c800*/  SHF.R.S32.HI R9, RZ, 0x1f, R9 ;  /* 0x0000001fff097819 */ /* 0x000fe20000011409 */
[----:B---3--:R-:W-:-:S04]  /*c810*/  IMAD.WIDE.U32 R2, R12, UR21, R2 ;  /* 0x000000150c027c25 */ /* 0x008fc8000f8e0002 */
[----:B------:R-:W-:Y:S01]  /*c820*/  IMAD R0, R9, R12, RZ ;  /* 0x0000000c09007224 */ /* 0x000fe200078e02ff */
[----:B------:R2:W-:Y:S01]  /*c830*/  STL.64 [R1], R2 ;  /* 0x0000000201007387 */ /* 0x0005e20000100a00 */
[----:B------:R-:W-:Y:S02]  /*c840*/  IMAD.IADD R7, R7, 0x1, R15 ;  /* 0x0000000107077824 */ /* 0x000fe400078e020f */
        /* <DEDUP_REMOVED lines=16> */
.L_x_2966:
[----:B------:R-:W2:Y:S01]  /*c950*/  LDL.64 R14, [R1] ;  /* 0x00000000010e7983 */ /* 0x000ea20000100a00 */
[----:B------:R-:W-:Y:S02]  /*c960*/  IMAD.IADD R21, R7, 0x1, R11 ;  /* 0x0000000107157824 */ /* 0x000fe400078e020b */
[----:B------:R-:W-:Y:S01]  /*c970*/  IMAD.MOV.U32 R8, RZ, RZ, 0x1 ;  /* 0x00000001ff087424 */ /* 0x000fe200078e00ff */
[----:B--2---:R-:W-:-:S05]  /*c980*/  IADD3 R10, R15, R13, RZ ;  /* 0x0000000d0f0a7210 */ /* 0x004fca0007ffe0ff */
[----:B------:R2:W-:Y:S01]  /*c990*/  STL [R1+0x8], R10 ;  /* 0x0000080a01007387 */ /* 0x0005e20000100800 */
[----:B------:R-:W-:Y:S05]  /*c9a0*/  @P0 BRA `(.L_x_2924) ;  /* 0x0000000000180947 */ /* 0x000fea0003800000 */
[----:B------:R-:W3:Y:S01]  /*c9b0*/  S2R R2, SR_TID.X ;  /* 0x0000000000027919 */ /* 0x000ee20000002100 */
[----:B-1----:R-:W-:-:S04]  /*c9c0*/  MOV R3, 0x3180 ;  /* 0x0000318000037802 */ /* 0x002fc80000000f00 */
[----:B------:R4:W-:Y:S01]  /*c9d0*/  SYNCS.ARRIVE.TRANS64 RZ, [R0+URZ+0x26810], R3 ;  /* 0x0268100300ff79a7 */ /* 0x0009e2000800003f */
[----:B---3--:R-:W-:-:S13]  /*c9e0*/  LOP3.LUT P1, RZ, R2, 0x1f, RZ, 0xc0, !PT ;  /* 0x0000001f02ff7812 */ /* 0x008fda000782c0ff */
[----:B----4-:R-:W-:Y:S05]  /*c9f0*/  @!P1 BRA `(.L_x_2924) ;  /* 0x0000000000049947 */ /* 0x010fea0003800000 */
[----:B------:R-:W-:Y:S01]  /*ca00*/  BPT.TRAP 0x1 ;  /* 0x000000040000795c */ /* 0x000fe20000300000 */
.L_x_2924:
        /* <DEDUP_REMOVED lines=21> */
[----:B------:R-:W-:Y:S01]  /*cb60*/  UMOV UR27, UR17 ;  /* 0x00000011001b7c82 */ /* 0x000fe20008000000 */
[----:B------:R-:W-:Y:S01]  /*cb70*/  LEA R11, P1, R2, R9, 0x2 ;  /* 0x00000009020b7211 */ /* 0x000fe200078210ff */
[----:B------:R1:W-:Y:S01]  /*cb80*/  STL [R1+0x1c], R14 ;  /* 0x00001c0e01007387 */ /* 0x0003e20000100800 */
[----:B--2---:R-:W-:-:S02]  /*cb90*/  MOV R10, UR5 ;  /* 0x00000005000a7c02 */ /* 0x004fc40008000f00 */
[----:B------:R-:W-:Y:S01]  /*cba0*/  R2UR UR4, R11 ;  /* 0x000000000b0472ca */ /* 0x000fe200000e0000 */
[----:B---3--:R-:W-:Y:S01]  /*cbb0*/  IMAD.MOV.U32 R11, RZ, RZ, R12 ;  /* 0x000000ffff0b7224 */ /* 0x008fe200078e000c */
[----:B------:R-:W-:Y:S01]  /*cbc0*/  LEA.HI.X R2, R2, R10, R3, 0x2, P1 ;  /* 0x0000000a02027211 */ /* 0x000fe200008f1403 */
[----:B------:R-:W-:Y:S01]  /*cbd0*/  IMAD.MOV.U32 R12, RZ, RZ, R13 ;  /* 0x000000ffff0c7224 */ /* 0x000fe200078e000d */
[----:B------:R1:W-:Y:S01]  /*cbe0*/  STL [R1+0x10], RZ ;  /* 0x000010ff01007387 */ /* 0x0003e20000100800 */
[----:B------:R-:W-:Y:S01]  /*cbf0*/  IMAD.MOV.U32 R13, RZ, RZ, 0x8000 ;  /* 0x00008000ff0d7424 */ /* 0x000fe200078e00ff */
[----:B------:R-:W-:Y:S02]  /*cc00*/  R2UR UR5, R2 ;  /* 0x00000000020572ca */ /* 0x000fe400000e0000 */
[----:B------:R-:W-:-:S04]  /*cc10*/  IADD3 R2, P1, R11, 0xf0, RZ ;  /* 0x000000f00b027810 */ /* 0x000fc80007f3e0ff */
[----:B------:R-:W-:Y:S02]  /*cc20*/  IADD3.X R3, RZ, R12, RZ, P1, !PT ;  /* 0x0000000cff037210 */ /* 0x000fe40000ffe4ff */
[----:B------:R-:W-:Y:S02]  /*cc30*/  R2UR UR22, R2 ;  /* 0x00000000021672ca */ /* 0x000fe400000e0000 */
        /* <DEDUP_REMOVED lines=24> */
[----:B------:R-:W-:Y:S02]  /*cdc0*/  IMAD.MOV.U32 R8, RZ, RZ, 0x1 ;  /* 0x00000001ff087424 */ /* 0x000fe400078e00ff */
[----:B------:R-:W-:Y:S02]  /*cdd0*/  IMAD.MOV.U32 R13, RZ, RZ, R5 ;  /* 0x000000ffff0d7224 */ /* 0x000fe400078e0005 */
[C---:B------:R-:W-:Y:S01]  /*cde0*/  IMAD.IADD R16, R4.reuse, 0x1, R16 ;  /* 0x0000000104107824 */ /* 0x040fe200078e0210 */
[----:B------:R-:W-:-:S04]  /*cdf0*/  IADD3 R4, R4, -0x2, RZ ;  /* 0xfffffffe04047810 */ /* 0x000fc80007ffe0ff */
[----:B------:R-:W-:Y:S02]  /*ce00*/  ISETP.NE.AND P1, PT, R4, R5, PT ;  /* 0x000000050400720c */ /* 0x000fe40003f25270 */
[----:B------:R-:W-:-:S05]  /*ce10*/  LOP3.LUT R4, R16, 0x1, RZ, 0xc0, !PT ;  /* 0x0000000110047812 */ /* 0x000fca00078ec0ff */
[----:B------:R1:W-:Y:S06]  /*ce20*/  STL [R1+0x18], R4 ;  /* 0x0000180401007387 */ /* 0x0003ec0000100800 */
[----:B------:R-:W-:Y:S05]  /*ce30*/  @!P1 BRA `(.L_x_2926) ;  /* 0x0000000800589947 */ /* 0x000fea0003800000 */
[----:B------:R-:W-:Y:S01]  /*ce40*/  IADD3 R16, R16, -R4, RZ ;  /* 0x8000000410107210 */ /* 0x000fe20007ffe0ff */
[----:B------:R-:W-:Y:S02]  /*ce50*/  IMAD.MOV.U32 R13, RZ, RZ, R5 ;  /* 0x000000ffff0d7224 */ /* 0x000fe400078e0005 */
[----:B------:R-:W-:-:S07]  /*ce60*/  IMAD.MOV.U32 R8, RZ, RZ, 0x1 ;  /* 0x00000001ff087424 */ /* 0x000fce00078e00ff */
.L_x_2935:
[----:B--23--:R-:W-:-:S04]  /*ce70*/  SHF.L.U32 R17, R8, 0x1f, RZ ;  /* 0x0000001f08117819 */ /* 0x00cfc800000006ff */
[----:B------:R-:W2:Y:S02]  /*ce80*/  SYNCS.PHASECHK.TRANS64.TRYWAIT P1, [R0+URZ+0x26840], R17 ;  /* 0x02684011000075a7 */ /* 0x000ea4000802017f */
[----:B--2---:R-:W-:Y:S05]  /*ce90*/  @!P1 BRA `(.L_x_2927) ;  /* 0x0000001800009947 */ /* 0x004fea0003800000 */
.L_x_2967:
        /* <DEDUP_REMOVED lines=8> */
.L_x_2928:
        /* <DEDUP_REMOVED lines=17> */
[----:B-1----:R-:W-:Y:S02]  /*d030*/  IMAD.MOV.U32 R11, RZ, RZ, R4 ;  /* 0x000000ffff0b7224 */ /* 0x002fe400078e0004 */
        /* <DEDUP_REMOVED lines=11> */
.L_x_2968:
        /* <DEDUP_REMOVED lines=8> */
.L_x_2930:
        /* <DEDUP_REMOVED lines=31> */
.L_x_2969:
        /* <DEDUP_REMOVED lines=8> */
.L_x_2932:
        /* <DEDUP_REMOVED lines=24> */
.L_x_2971:
        /* <DEDUP_REMOVED lines=8> */
.L_x_2934:
        /* <DEDUP_REMOVED lines=28> */
.L_x_2926:
[----:B-1----:R-:W4:Y:S04]  /*d7a0*/  LDL.LU R4, [R1+0x18] ;  /* 0x0000180001047983 */ /* 0x002f280000300800 */
[----:B------:R1:W5:Y:S01]  /*d7b0*/  LDL R5, [R1+0x1c] ;  /* 0x00001c0001057983 */ /* 0x0003620000100800 */
[----:B----4-:R-:W-:-:S13]  /*d7c0*/  ISETP.NE.AND P1, PT, R4, RZ, PT ;  /* 0x000000ff0400720c */ /* 0x010fda0003f25270 */
[----:B-1----:R-:W-:Y:S05]  /*d7d0*/  @!P1 BRA `(.L_x_2925) ;  /* 0x0000000400249947 */ /* 0x002fea0003800000 */
[----:B------:R-:W-:-:S04]  /*d7e0*/  SHF.L.U32 R14, R8, 0x1f, RZ ;  /* 0x0000001f080e7819 */ /* 0x000fc800000006ff */
[----:B------:R-:W1:Y:S02]  /*d7f0*/  SYNCS.PHASECHK.TRANS64.TRYWAIT P1, [R0+URZ+0x26840], R14 ;  /* 0x0268400e000075a7 */ /* 0x000e64000802017f */
[----:B-1----:R-:W-:Y:S05]  /*d800*/  @!P1 BRA `(.L_x_2936) ;  /* 0x0000000c00f89947 */ /* 0x002fea0003800000 */
.L_x_2972:
        /* <DEDUP_REMOVED lines=8> */
.L_x_2937:
        /* <DEDUP_REMOVED lines=26> */
.L_x_2973:
        /* <DEDUP_REMOVED lines=8> */
.L_x_2939:
        /* <DEDUP_REMOVED lines=28> */
.L_x_2925:
        /* <DEDUP_REMOVED lines=8> */
.L_x_2974:
[----:B------:R-:W-:Y:S05]  /*dcf0*/  @P1 BRA `(.L_x_2941) ;  /* 0x0000000000181947 */ /* 0x000fea0003800000 */
[----:B------:R-:W4:Y:S01]  /*dd00*/  S2R R2, SR_TID.X ;  /* 0x0000000000027919 */ /* 0x000f220000002100 */
[----:B-1----:R-:W-:-:S04]  /*dd10*/  MOV R3, 0x3180 ;  /* 0x0000318000037802 */ /* 0x002fc80000000f00 */
[----:B------:R1:W-:Y:S01]  /*dd20*/  SYNCS.ARRIVE.TRANS64 RZ, [R4+URZ+0x26830], R3 ;  /* 0x0268300304ff79a7 */ /* 0x0003e2000800003f */
[----:B----4-:R-:W-:-:S13]  /*dd30*/  LOP3.LUT P0, RZ, R2, 0x1f, RZ, 0xc0, !PT ;  /* 0x0000001f02ff7812 */ /* 0x010fda000780c0ff */
[----:B-1----:R-:W-:Y:S05]  /*dd40*/  @!P0 BRA `(.L_x_2941) ;  /* 0x0000000000048947 */ /* 0x002fea0003800000 */
[----:B------:R-:W-:Y:S01]  /*dd50*/  BPT.TRAP 0x1 ;  /* 0x000000040000795c */ /* 0x000fe20000300000 */
.L_x_2941:
        /* <DEDUP_REMOVED lines=36> */
.L_x_2922:
[----:B------:R-:W-:Y:S05]  /*dfa0*/  BSYNC B0 ;  /* 0x0000000000007941 */ /* 0x000fea0003800000 */
.L_x_2921:
[----:B------:R-:W-:-:S03]  /*dfb0*/  UMOV UR4, 0xffffffff ;  /* 0xffffffff00047882 */ /* 0x000fc60000000000 */
[----:B------:R-:W-:Y:S05]  /*dfc0*/  BRA.DIV UR4, `(.L_x_2942) ;  /* 0x0000000a04447947 */ /* 0x000fea000b800000 */
[----:B------:R-:W-:-:S13]  /*dfd0*/  ELECT P6, URZ, PT ;  /* 0x00000000003f782f */ /* 0x000fda00038c0000 */
.L_x_2977:
[----:B------:R-:W-:Y:S05]  /*dfe0*/  @!P6 BRA `(.L_x_2828) ;  /* 0x000000000084e947 */ /* 0x000fea0003800000 */
[----:B------:R-:W2:Y:S02]  /*dff0*/  LDL.LU R2, [R1+0xc] ;  /* 0x00000c0001027983 */ /* 0x000ea40000300800 */
[----:B--2---:R-:W-:-:S04]  /*e000*/  LOP3.LUT R2, R2, 0x2, RZ, 0xfc, !PT ;  /* 0x0000000202027812 */ /* 0x004fc800078efcff */
[----:B------:R-:W-:-:S13]  /*e010*/  ISETP.NE.AND P2, PT, R2, 0x3, PT ;  /* 0x000000030200780c */ /* 0x000fda0003f45270 */
[----:B------:R-:W-:Y:S05]  /*e020*/  @!P2 BRA `(.L_x_2943) ;  /* 0x000000000004a947 */ /* 0x000fea0003800000 */
[----:B------:R-:W-:Y:S01]  /*e030*/  BPT.TRAP 0x1 ;  /* 0x000000040000795c */ /* 0x000fe20000300000 */
.L_x_2943:
        /* <DEDUP_REMOVED lines=15> */
.L_x_2978:
[----:B------:R-:W2:Y:S02]  /*e130*/  SYNCS.PHASECHK.TRANS64.TRYWAIT P0, [R3+URZ], R2 ;  /* 0x00000002030075a7 */ /* 0x000ea4000800017f */
[----:B--2---:R-:W-:Y:S05]  /*e140*/  @!P0 BRA `(.L_x_2945) ;  /* 0x0000000800188947 */ /* 0x004fea0003800000 */
.L_x_2979:
[----:B------:R-:W-:Y:S05]  /*e150*/  @!P2 BRA `(.L_x_2946) ;  /* 0x000000000004a947 */ /* 0x000fea0003800000 */
[----:B------:R-:W-:Y:S01]  /*e160*/  BPT.TRAP 0x1 ;  /* 0x000000040000795c */ /* 0x000fe20000300000 */
.L_x_2946:
[----:B--2---:R-:W-:-:S05]  /*e170*/  VIADD R3, R9, 0x26840 ;  /* 0x0002684009037836 */ /* 0x004fca0000000000 */
[----:B------:R-:W-:-:S04]  /*e180*/  LEA R5, R0, R3, 0x3 ;  /* 0x0000000300057211 */ /* 0x000fc800078e18ff */
[----:B------:R-:W2:Y:S02]  /*e190*/  SYNCS.PHASECHK.TRANS64.TRYWAIT P0, [R5+URZ], R4 ;  /* 0x00000004050075a7 */ /* 0x000ea4000800017f */
[----:B--2---:R-:W-:Y:S05]  /*e1a0*/  @!P0 BRA `(.L_x_2947) ;  /* 0x0000000800148947 */ /* 0x004fea0003800000 */
.L_x_2980:
[----:B------:R-:W-:-:S07]  /*e1b0*/  IMAD R3, R6, 0x8, R3 ;  /* 0x0000000806037824 */ /* 0x000fce00078e0203 */
.L_x_2948:
[----:B---3--:R3:W4:Y:S02]  /*e1c0*/  SYNCS.PHASECHK.TRANS64.TRYWAIT P0, [R3+URZ], R2 ;  /* 0x00000002030075a7 */ /* 0x008724000800017f */
[----:B----4-:R-:W-:Y:S05]  /*e1d0*/  @!P0 NANOSLEEP.SYNCS 0x989680 ;  /* 0x009896800000895d */ /* 0x010fea0003900000 */
[----:B------:R-:W4:Y:S02]  /*e1e0*/  @!P0 SYNCS.PHASECHK.TRANS64 P0, [R3+URZ], R2 ;  /* 0x00000002030085a7 */ /* 0x000f24000800007f */
[----:B----4-:R-:W-:Y:S05]  /*e1f0*/  @!P0 BRA `(.L_x_2948) ;  /* 0xfffffffc00f08947 */ /* 0x010fea000383ffff */
.L_x_2828:
[----:B------:R-:W-:Y:S05]  /*e200*/  BSYNC B6 ;  /* 0x0000000000067941 */ /* 0x000fea0003800000 */
.L_x_2823:
[----:B------:R-:W-:Y:S05]  /*e210*/  EXIT ;  /* 0x000000000000794d */ /* 0x000fea0003800000 */
.L_x_2834:
[----:B------:R-:W-:Y:S01]  /*e220*/  MOV R12, RZ ;  /* 0x000000ff000c7202 */ /* 0x000fe20000000f00 */
[----:B------:R-:W-:Y:S01]  /*e230*/  IMAD.MOV.U32 R11, RZ, RZ, 0x1f ;  /* 0x0000001fff0b7424 */ /* 0x000fe200078e00ff */
[----:B------:R-:W-:-:S07]  /*e240*/  MOV R15, 0xffffffff ;  /* 0xffffffff000f7802 */ /* 0x000fce0000000f00 */
[----:B------:R-:W-:Y:S05]  /*e250*/  WARPSYNC.COLLECTIVE R15, `(.L_x_2949) ;  /* 0x000000000f087348 */ /* 0x000fea0003c00000 */
[----:B------:R1:W2:Y:S02]  /*e260*/  SHFL.IDX P6, R14, R13, R12, R11 ;  /* 0x0000000c0d0e7389 */ /* 0x0002a400000c000b */
[----:B-12---:R-:W-:Y:S01]  /*e270*/  ENDCOLLECTIVE ;  /* 0x000000000000791b */ /* 0x006fe20003800000 */
.L_x_2949:
[----:B------:R-:W-:Y:S05]  /*e280*/  BRA `(.L_x_2950) ;  /* 0xffffff2c00a07947 */ /* 0x000fea000383ffff */
.L_x_2836:
[----:B----4-:R4:W1:Y:S02]  /*e290*/  SYNCS.PHASECHK.TRANS64.TRYWAIT P0, [R17+URZ+0x26800], R2 ;  /* 0x02680002110075a7 */ /* 0x010864000800017f */
[----:B-1----:R-:W-:Y:S05]  /*e2a0*/  @!P0 NANOSLEEP.SYNCS 0x989680 ;  /* 0x009896800000895d */ /* 0x002fea0003900000 */
[----:B------:R-:W1:Y:S02]  /*e2b0*/  @!P0 SYNCS.PHASECHK.TRANS64 P0, [R17+URZ+0x26800], R2 ;  /* 0x02680002110085a7 */ /* 0x000e64000800007f */
[----:B-1----:R-:W-:Y:S05]  /*e2c0*/  @!P0 BRA `(.L_x_2836) ;  /* 0xfffffffc00f08947 */ /* 0x002fea000383ffff */
[----:B------:R-:W-:Y:S05]  /*e2d0*/  BRA `(.L_x_2835) ;  /* 0xffffff2c00b47947 */ /* 0x000fea000383ffff */
.L_x_2841:
[----:B--2---:R2:W3:Y:S02]  /*e2e0*/  SYNCS.PHASECHK.TRANS64.TRYWAIT P1, [R6+URZ+0x26810], R21 ;  /* 0x02681015060075a7 */ /* 0x0044e4000802017f */
[----:B---3--:R-:W-:Y:S05]  /*e2f0*/  @!P1 NANOSLEEP.SYNCS 0x989680 ;  /* 0x009896800000995d */ /* 0x008fea0003900000 */
[----:B------:R-:W3:Y:S02]  /*e300*/  @!P1 SYNCS.PHASECHK.TRANS64 P1, [R6+URZ+0x26810], R21 ;  /* 0x02681015060095a7 */ /* 0x000ee4000802007f */
[----:B---3--:R-:W-:Y:S05]  /*e310*/  @!P1 BRA `(.L_x_2841) ;  /* 0xfffffffc00f09947 */ /* 0x008fea000383ffff */
[----:B------:R-:W-:Y:S05]  /*e320*/  BRA `(.L_x_2840) ;  /* 0xffffff3800687947 */ /* 0x000fea000383ffff */
.L_x_2845:
[----:B------:R1:W1:Y:S02]  /*e330*/  SYNCS.PHASECHK.TRANS64.TRYWAIT P1, [R6+URZ+0x26830], R21 ;  /* 0x02683015060075a7 */ /* 0x000264000802017f */
[----:B-1----:R-:W-:Y:S05]  /*e340*/  @!P1 NANOSLEEP.SYNCS 0x989680 ;  /* 0x009896800000995d */ /* 0x002fea0003900000 */
[----:B------:R-:W1:Y:S02]  /*e350*/  @!P1 SYNCS.PHASECHK.TRANS64 P1, [R6+URZ+0x26830], R21 ;  /* 0x02683015060095a7 */ /* 0x000e64000802007f */
[----:B-1----:R-:W-:Y:S05]  /*e360*/  @!P1 BRA `(.L_x_2845) ;  /* 0xfffffffc00f09947 */ /* 0x002fea000383ffff */
[----:B------:R-:W-:Y:S05]  /*e370*/  BRA `(.L_x_2844) ;  /* 0xffffff3c00647947 */ /* 0x000fea000383ffff */
.L_x_2853:
[----:B--2---:R2:W3:Y:S02]  /*e380*/  SYNCS.PHASECHK.TRANS64.TRYWAIT P1, [R6+URZ+0x26810], R15 ;  /* 0x0268100f060075a7 */ /* 0x0044e4000802017f */
[----:B---3--:R-:W-:Y:S05]  /*e390*/  @!P1 NANOSLEEP.SYNCS 0x989680 ;  /* 0x009896800000995d */ /* 0x008fea0003900000 */
[----:B------:R-:W3:Y:S02]  /*e3a0*/  @!P1 SYNCS.PHASECHK.TRANS64 P1, [R6+URZ+0x26810], R15 ;  /* 0x0268100f060095a7 */ /* 0x000ee4000802007f */
[----:B---3--:R-:W-:Y:S05]  /*e3b0*/  @!P1 BRA `(.L_x_2853) ;  /* 0xfffffffc00f09947 */ /* 0x008fea000383ffff */
[----:B------:R-:W-:Y:S05]  /*e3c0*/  BRA `(.L_x_2852) ;  /* 0xffffff7c00747947 */ /* 0x000fea000383ffff */
.L_x_2857:
[----:B------:R1:W1:Y:S02]  /*e3d0*/  SYNCS.PHASECHK.TRANS64.TRYWAIT P1, [R6+URZ+0x26830], R15 ;  /* 0x0268300f060075a7 */ /* 0x000264000802017f */
[----:B-1----:R-:W-:Y:S05]  /*e3e0*/  @!P1 NANOSLEEP.SYNCS 0x989680 ;  /* 0x009896800000995d */ /* 0x002fea0003900000 */
[----:B------:R-:W1:Y:S02]  /*e3f0*/  @!P1 SYNCS.PHASECHK.TRANS64 P1, [R6+URZ+0x26830], R15 ;  /* 0x0268300f060095a7 */ /* 0x000e64000802007f */
[----:B-1----:R-:W-:Y:S05]  /*e400*/  @!P1 BRA `(.L_x_2857) ;  /* 0xfffffffc00f09947 */ /* 0x002fea000383ffff */
[----:B------:R-:W-:Y:S05]  /*e410*/  BRA `(.L_x_2856) ;  /* 0xffffff8000647947 */ /* 0x000fea000383ffff */
.L_x_2864:
[----:B------:R-:W-:Y:S01]  /*e420*/  BSSY B0, `(.L_x_2951) ;  /* 0x0000005000007945 */ /* 0x000fe20003800000 */
[----:B------:R-:W-:-:S07]  /*e430*/  IMAD.MOV.U32 R15, RZ, RZ, -0x1 ;  /* 0xffffffffff0f7424 */ /* 0x000fce00078e00ff */
[----:B---3--:R-:W-:Y:S05]  /*e440*/  WARPSYNC.COLLECTIVE R15, `(.L_x_2952) ;  /* 0x000000000f087348 */ /* 0x008fea0003c00000 */
[----:B------:R-:W-:Y:S01]  /*e450*/  NOP ;  /* 0x0000000000007918 */ /* 0x000fe20000000000 */
[----:B---3--:R-:W-:Y:S01]  /*e460*/  ENDCOLLECTIVE ;  /* 0x000000000000791b */ /* 0x008fe20003800000 */
.L_x_2952:
[----:B------:R-:W-:Y:S05]  /*e470*/  BSYNC B0 ;  /* 0x0000000000007941 */ /* 0x000fea0003800000 */
.L_x_2951:
[----:B------:R-:W-:Y:S05]  /*e480*/  BRA `(.L_x_2953) ;  /* 0xffffffbc00d87947 */ /* 0x000fea000383ffff */
.L_x_2873:
[----:B------:R-:W-:Y:S01]  /*e490*/  BSSY B0, `(.L_x_2954) ;  /* 0x0000005000007945 */ /* 0x000fe20003800000 */
[----:B------:R-:W-:-:S07]  /*e4a0*/  MOV R15, 0xffffffff ;  /* 0xffffffff000f7802 */ /* 0x000fce0000000f00 */
[----:B-1-3--:R-:W-:Y:S05]  /*e4b0*/  WARPSYNC.COLLECTIVE R15, `(.L_x_2955) ;  /* 0x000000000f087348 */ /* 0x00afea0003c00000 */
[----:B------:R-:W-:Y:S01]  /*e4c0*/  NOP ;  /* 0x0000000000007918 */ /* 0x000fe20000000000 */
[----:B-1-3--:R-:W-:Y:S01]  /*e4d0*/  ENDCOLLECTIVE ;  /* 0x000000000000791b */ /* 0x00afe20003800000 */
.L_x_2955:
[----:B------:R-:W-:Y:S05]  /*e4e0*/  BSYNC B0 ;  /* 0x0000000000007941 */ /* 0x000fea0003800000 */
.L_x_2954:
[----:B------:R-:W-:Y:S05]  /*e4f0*/  BRA `(.L_x_2956) ;  /* 0xffffffc000b87947 */ /* 0x000fea000383ffff */
.L_x_2884:
[----:B------:R-:W-:Y:S01]  /*e500*/  BSSY B0, `(.L_x_2957) ;  /* 0x0000005000007945 */ /* 0x000fe20003800000 */
[----:B------:R-:W-:-:S07]  /*e510*/  IMAD.MOV.U32 R15, RZ, RZ, -0x1 ;  /* 0xffffffffff0f7424 */ /* 0x000fce00078e00ff */
[----:B------:R-:W-:Y:S05]  /*e520*/  WARPSYNC.COLLECTIVE R15, `(.L_x_2958) ;  /* 0x000000000f087348 */ /* 0x000fea0003c00000 */
[----:B------:R-:W-:Y:S01]  /*e530*/  NOP ;  /* 0x0000000000007918 */ /* 0x000fe20000000000 */
[----:B------:R-:W-:Y:S01]  /*e540*/  ENDCOLLECTIVE ;  /* 0x000000000000791b */ /* 0x000fe20003800000 */
.L_x_2958:
[----:B------:R-:W-:Y:S05]  /*e550*/  BSYNC B0 ;  /* 0x0000000000007941 */ /* 0x000fea0003800000 */
.L_x_2957:
[----:B------:R-:W-:Y:S05]  /*e560*/  BRA `(.L_x_2959) ;  /* 0xffffffcc003c7947 */ /* 0x000fea000383ffff */
.L_x_2897:
[----:B------:R-:W-:Y:S01]  /*e570*/  BSSY B0, `(.L_x_2960) ;  /* 0x0000005000007945 */ /* 0x000fe20003800000 */
[----:B------:R-:W-:-:S07]  /*e580*/  MOV R15, 0xffffffff ;  /* 0xffffffff000f7802 */ /* 0x000fce0000000f00 */
[----:B------:R-:W-:Y:S05]  /*e590*/  WARPSYNC.COLLECTIVE R15, `(.L_x_2961) ;  /* 0x000000000f087348 */ /* 0x000fea0003c00000 */
[----:B------:R-:W-:Y:S01]  /*e5a0*/  NOP ;  /* 0x0000000000007918 */ /* 0x000fe20000000000 */
[----:B------:R-:W-:Y:S01]  /*e5b0*/  ENDCOLLECTIVE ;  /* 0x000000000000791b */ /* 0x000fe20003800000 */
.L_x_2961:
[----:B------:R-:W-:Y:S05]  /*e5c0*/  BSYNC B0 ;  /* 0x0000000000007941 */ /* 0x000fea0003800000 */
.L_x_2960:
[----:B------:R-:W-:Y:S05]  /*e5d0*/  BRA `(.L_x_2962) ;  /* 0xffffffd000dc7947 */ /* 0x000fea000383ffff */
.L_x_2909:
[----:B------:R-:W-:Y:S01]  /*e5e0*/  BSSY B0, `(.L_x_2963) ;  /* 0x0000005000007945 */ /* 0x000fe20003800000 */
[----:B------:R-:W-:-:S07]  /*e5f0*/  IMAD.MOV.U32 R15, RZ, RZ, -0x1 ;  /* 0xffffffffff0f7424 */ /* 0x000fce00078e00ff */
[----:B------:R-:W-:Y:S05]  /*e600*/  WARPSYNC.COLLECTIVE R15, `(.L_x_2964) ;  /* 0x000000000f087348 */ /* 0x000fea0003c00000 */
[----:B------:R-:W-:Y:S01]  /*e610*/  NOP ;  /* 0x0000000000007918 */ /* 0x000fe20000000000 */
[----:B------:R-:W-:Y:S01]  /*e620*/  ENDCOLLECTIVE ;  /* 0x000000000000791b */ /* 0x000fe20003800000 */
.L_x_2964:
[----:B------:R-:W-:Y:S05]  /*e630*/  BSYNC B0 ;  /* 0x0000000000007941 */ /* 0x000fea0003800000 */
.L_x_2963:
[----:B------:R-:W-:Y:S05]  /*e640*/  BRA `(.L_x_2965) ;  /* 0xffffffd800187947 */ /* 0x000fea000383ffff */
.L_x_2923:
[----:B-1----:R1:W2:Y:S02]  /*e650*/  SYNCS.PHASECHK.TRANS64.TRYWAIT P1, [R0+URZ+0x26820], R3 ;  /* 0x02682003000075a7 */ /* 0x0022a4000802017f */
[----:B--2---:R-:W-:Y:S05]  /*e660*/  @!P1 NANOSLEEP.SYNCS 0x989680 ;  /* 0x009896800000995d */ /* 0x004fea0003900000 */
[----:B------:R-:W2:Y:S02]  /*e670*/  @!P1 SYNCS.PHASECHK.TRANS64 P1, [R0+URZ+0x26820], R3 ;  /* 0x02682003000095a7 */ /* 0x000ea4000802007f */
[----:B--2---:R-:W-:Y:S05]  /*e680*/  @!P1 BRA `(.L_x_2923) ;  /* 0xfffffffc00f09947 */ /* 0x004fea000383ffff */
[----:B------:R-:W-:Y:S05]  /*e690*/  BRA `(.L_x_2966) ;  /* 0xffffffe000ac7947 */ /* 0x000fea000383ffff */
.L_x_2927:
[----:B--2---:R2:W3:Y:S02]  /*e6a0*/  SYNCS.PHASECHK.TRANS64.TRYWAIT P1, [R0+URZ+0x26840], R17 ;  /* 0x02684011000075a7 */ /* 0x0044e4000802017f */
[----:B---3--:R-:W-:Y:S05]  /*e6b0*/  @!P1 NANOSLEEP.SYNCS 0x989680 ;  /* 0x009896800000995d */ /* 0x008fea0003900000 */
[----:B------:R-:W3:Y:S02]  /*e6c0*/  @!P1 SYNCS.PHASECHK.TRANS64 P1, [R0+URZ+0x26840], R17 ;  /* 0x02684011000095a7 */ /* 0x000ee4000802007f */
[----:B---3--:R-:W-:Y:S05]  /*e6d0*/  @!P1 BRA `(.L_x_2927) ;  /* 0xfffffffc00f09947 */ /* 0x008fea000383ffff */
[----:B------:R-:W-:Y:S05]  /*e6e0*/  BRA `(.L_x_2967) ;  /* 0xffffffe400ec7947 */ /* 0x000fea000383ffff */
.L_x_2929:
[----:B-1----:R1:W3:Y:S02]  /*e6f0*/  SYNCS.PHASECHK.TRANS64.TRYWAIT P1, [R0+URZ+0x26828], R17 ;  /* 0x02682811000075a7 */ /* 0x0022e4000802017f */
[----:B---3--:R-:W-:Y:S05]  /*e700*/  @!P1 NANOSLEEP.SYNCS 0x989680 ;  /* 0x009896800000995d */ /* 0x008fea0003900000 */
[----:B------:R-:W3:Y:S02]  /*e710*/  @!P1 SYNCS.PHASECHK.TRANS64 P1, [R0+URZ+0x26828], R17 ;  /* 0x02682811000095a7 */ /* 0x000ee4000802007f */
[----:B---3--:R-:W-:Y:S05]  /*e720*/  @!P1 BRA `(.L_x_2929) ;  /* 0xfffffffc00f09947 */ /* 0x008fea000383ffff */
[----:B------:R-:W-:Y:S05]  /*e730*/  BRA `(.L_x_2968) ;  /* 0xffffffe8006c7947 */ /* 0x000fea000383ffff */
.L_x_2931:
[----:B---3--:R3:W4:Y:S02]  /*e740*/  SYNCS.PHASECHK.TRANS64.TRYWAIT P1, [R0+URZ+0x26848], R17 ;  /* 0x02684811000075a7 */ /* 0x008724000802017f */
[----:B----4-:R-:W-:Y:S05]  /*e750*/  @!P1 NANOSLEEP.SYNCS 0x989680 ;  /* 0x009896800000995d */ /* 0x010fea0003900000 */
[----:B------:R-:W4:Y:S02]  /*e760*/  @!P1 SYNCS.PHASECHK.TRANS64 P1, [R0+URZ+0x26848], R17 ;  /* 0x02684811000095a7 */ /* 0x000f24000802007f */
[----:B----4-:R-:W-:Y:S05]  /*e770*/  @!P1 BRA `(.L_x_2931) ;  /* 0xfffffffc00f09947 */ /* 0x010fea000383ffff */
[----:B------:R-:W-:Y:S05]  /*e780*/  BRA `(.L_x_2969) ;  /* 0xffffffe800f47947 */ /* 0x000fea000383ffff */
.L_x_2933:
[----:B------:R-:W-:-:S07]  /*e790*/  SHF.L.U32 R4, R8, 0x1f, RZ ;  /* 0x0000001f08047819 */ /* 0x000fce00000006ff */
.L_x_2970:
[----:B----4-:R4:W1:Y:S02]  /*e7a0*/  SYNCS.PHASECHK.TRANS64.TRYWAIT P1, [R0+URZ+0x26820], R4 ;  /* 0x02682004000075a7 */ /* 0x010864000802017f */
[----:B-1----:R-:W-:Y:S05]  /*e7b0*/  @!P1 NANOSLEEP.SYNCS 0x989680 ;  /* 0x009896800000995d */ /* 0x002fea0003900000 */
[----:B------:R-:W1:Y:S02]  /*e7c0*/  @!P1 SYNCS.PHASECHK.TRANS64 P1, [R0+URZ+0x26820], R4 ;  /* 0x02682004000095a7 */ /* 0x000e64000802007f */
[----:B-1----:R-:W-:Y:S05]  /*e7d0*/  @!P1 BRA `(.L_x_2970) ;  /* 0xfffffffc00f09947 */ /* 0x002fea000383ffff */
[----:B------:R-:W-:Y:S05]  /*e7e0*/  BRA `(.L_x_2971) ;  /* 0xffffffec005c7947 */ /* 0x000fea000383ffff */
.L_x_2936:
[----:B-1----:R1:W4:Y:S02]  /*e7f0*/  SYNCS.PHASECHK.TRANS64.TRYWAIT P1, [R0+URZ+0x26840], R14 ;  /* 0x0268400e000075a7 */ /* 0x002324000802017f */
[----:B----4-:R-:W-:Y:S05]  /*e800*/  @!P1 NANOSLEEP.SYNCS 0x989680 ;  /* 0x009896800000995d */ /* 0x010fea0003900000 */
[----:B------:R-:W4:Y:S02]  /*e810*/  @!P1 SYNCS.PHASECHK.TRANS64 P1, [R0+URZ+0x26840], R14 ;  /* 0x0268400e000095a7 */ /* 0x000f24000802007f */
[----:B----4-:R-:W-:Y:S05]  /*e820*/  @!P1 BRA `(.L_x_2936) ;  /* 0xfffffffc00f09947 */ /* 0x010fea000383ffff */
[----:B------:R-:W-:Y:S05]  /*e830*/  BRA `(.L_x_2972) ;  /* 0xffffffec00f47947 */ /* 0x000fea000383ffff */
.L_x_2938:
[----:B-1----:R1:W4:Y:S02]  /*e840*/  SYNCS.PHASECHK.TRANS64.TRYWAIT P1, [R0+URZ+0x26828], R14 ;  /* 0x0268280e000075a7 */ /* 0x002324000802017f */
[----:B----4-:R-:W-:Y:S05]  /*e850*/  @!P1 NANOSLEEP.SYNCS 0x989680 ;  /* 0x009896800000995d */ /* 0x010fea0003900000 */
[----:B------:R-:W4:Y:S02]  /*e860*/  @!P1 SYNCS.PHASECHK.TRANS64 P1, [R0+URZ+0x26828], R14 ;  /* 0x0268280e000095a7 */ /* 0x000f24000802007f */
[----:B----4-:R-:W-:Y:S05]  /*e870*/  @!P1 BRA `(.L_x_2938) ;  /* 0xfffffffc00f09947 */ /* 0x010fea000383ffff */
[----:B------:R-:W-:Y:S05]  /*e880*/  BRA `(.L_x_2973) ;  /* 0xfffffff000687947 */ /* 0x000fea000383ffff */
.L_x_2940:
[----:B-1----:R1:W4:Y:S02]  /*e890*/  SYNCS.PHASECHK.TRANS64.TRYWAIT P0, [R4+URZ+0x26840], R3 ;  /* 0x02684003040075a7 */ /* 0x002324000800017f */
[----:B----4-:R-:W-:Y:S05]  /*e8a0*/  @!P0 NANOSLEEP.SYNCS 0x989680 ;  /* 0x009896800000895d */ /* 0x010fea0003900000 */
[----:B------:R-:W4:Y:S02]  /*e8b0*/  @!P0 SYNCS.PHASECHK.TRANS64 P0, [R4+URZ+0x26840], R3 ;  /* 0x02684003040085a7 */ /* 0x000f24000800007f */
[----:B----4-:R-:W-:Y:S05]  /*e8c0*/  @!P0 BRA `(.L_x_2940) ;  /* 0xfffffffc00f08947 */ /* 0x010fea000383ffff */
[----:B------:R-:W-:Y:S05]  /*e8d0*/  BRA `(.L_x_2974) ;  /* 0xfffffff400047947 */ /* 0x000fea000383ffff */
.L_x_2942:
[----:B------:R-:W-:Y:S01]  /*e8e0*/  BSSY B0, `(.L_x_2975) ;  /* 0x0000006000007945 */ /* 0x000fe20003800000 */
[----:B------:R-:W-:-:S07]  /*e8f0*/  MOV R15, 0xffffffff ;  /* 0xffffffff000f7802 */ /* 0x000fce0000000f00 */
[----:B------:R-:W-:Y:S05]  /*e900*/  WARPSYNC.COLLECTIVE R15, `(.L_x_2976) ;  /* 0x000000000f0c7348 */ /* 0x000fea0003c00000 */
[----:B------:R-:W-:Y:S02]  /*e910*/  ELECT P6, UR62, PT ;  /* 0x00000000003e782f */ /* 0x000fe400038c0000 */
[----:B------:R-:W-:Y:S01]  /*e920*/  MOV R14, UR62 ;  /* 0x0000003e000e7c02 */ /* 0x000fe20008000f00 */
[----:B------:R-:W-:Y:S10]  /*e930*/  ENDCOLLECTIVE ;  /* 0x000000000000791b */ /* 0x000ff40003800000 */
.L_x_2976:
[----:B------:R-:W-:Y:S05]  /*e940*/  BSYNC B0 ;  /* 0x0000000000007941 */ /* 0x000fea0003800000 */
.L_x_2975:
[----:B------:R-:W-:Y:S05]  /*e950*/  BRA `(.L_x_2977) ;  /* 0xfffffff400a07947 */ /* 0x000fea000383ffff */
.L_x_2944:
[----:B-1----:R1:W2:Y:S02]  /*e960*/  SYNCS.PHASECHK.TRANS64.TRYWAIT P0, [R7+URZ], R4 ;  /* 0x00000004070075a7 */ /* 0x0022a4000800017f */
[----:B--2---:R-:W-:Y:S05]  /*e970*/  @!P0 NANOSLEEP.SYNCS 0x989680 ;  /* 0x009896800000895d */ /* 0x004fea0003900000 */
[----:B------:R-:W2:Y:S02]  /*e980*/  @!P0 SYNCS.PHASECHK.TRANS64 P0, [R7+URZ], R4 ;  /* 0x00000004070085a7 */ /* 0x000ea4000800007f */
[----:B--2---:R-:W-:Y:S05]  /*e990*/  @!P0 BRA `(.L_x_2944) ;  /* 0xfffffffc00f08947 */ /* 0x004fea000383ffff */
[----:B------:R-:W-:Y:S05]  /*e9a0*/  BRA `(.L_x_2978) ;  /* 0xfffffff400e07947 */ /* 0x000fea000383ffff */
.L_x_2945:
[----:B--2---:R2:W3:Y:S02]  /*e9b0*/  SYNCS.PHASECHK.TRANS64.TRYWAIT P0, [R3+URZ], R2 ;  /* 0x00000002030075a7 */ /* 0x0044e4000800017f */
[----:B---3--:R-:W-:Y:S05]  /*e9c0*/  @!P0 NANOSLEEP.SYNCS 0x989680 ;  /* 0x009896800000895d */ /* 0x008fea0003900000 */
[----:B------:R-:W3:Y:S02]  /*e9d0*/  @!P0 SYNCS.PHASECHK.TRANS64 P0, [R3+URZ], R2 ;  /* 0x00000002030085a7 */ /* 0x000ee4000800007f */
[----:B---3--:R-:W-:Y:S05]  /*e9e0*/  @!P0 BRA `(.L_x_2945) ;  /* 0xfffffffc00f08947 */ /* 0x008fea000383ffff */
[----:B------:R-:W-:Y:S05]  /*e9f0*/  BRA `(.L_x_2979) ;  /* 0xfffffff400d47947 */ /* 0x000fea000383ffff */
.L_x_2947:
[----:B--2---:R2:W3:Y:S02]  /*ea00*/  SYNCS.PHASECHK.TRANS64.TRYWAIT P0, [R5+URZ], R4 ;  /* 0x00000004050075a7 */ /* 0x0044e4000800017f */
[----:B---3--:R-:W-:Y:S05]  /*ea10*/  @!P0 NANOSLEEP.SYNCS 0x989680 ;  /* 0x009896800000895d */ /* 0x008fea0003900000 */
[----:B------:R-:W3:Y:S02]  /*ea20*/  @!P0 SYNCS.PHASECHK.TRANS64 P0, [R5+URZ], R4 ;  /* 0x00000004050085a7 */ /* 0x000ee4000800007f */
[----:B---3--:R-:W-:Y:S05]  /*ea30*/  @!P0 BRA `(.L_x_2947) ;  /* 0xfffffffc00f08947 */ /* 0x008fea000383ffff */
[----:B------:R-:W-:Y:S05]  /*ea40*/  BRA `(.L_x_2980) ;  /* 0xfffffff400d87947 */ /* 0x000fea000383ffff */
.L_x_2981:
        /* <DEDUP_REMOVED lines=11> */
.L_x_7393:


//--------------------- .text._ZN7cutlass13device_kernelIN5flash22FlashAttnBwdPreprocessIN4cute5tupleIJNS3_1CILi96EEENS5_ILi64EEEEEENS_10bfloat16_tEfNS_4arch4Sm90ELb1ELb0EEEEEvNT_6ParamsE --------------------------
	.section	.text._ZN7cutlass13device_kernelIN5flash22FlashAttnBwdPreprocessIN4cute5tupleIJNS3_1CILi96EEENS5_ILi64EEEEEENS_10bfloat16_tEfNS_4arch4Sm90ELb1ELb0EEEEEvNT_6ParamsE,"ax",@progbits
	.align	128
.text._ZN7cutlass13device_kernelIN5flash22FlashAttnBwdPreprocessIN4cute5tupleIJNS3_1CILi96EEENS5_ILi64EEEEEENS_10bfloat16_tEfNS_4arch4Sm90ELb1ELb0EEEEEvNT_6ParamsE:
        .type           _ZN7cutlass13device_kernelIN5flash22FlashAttnBwdPreprocessIN4cute5tupleIJNS3_1CILi96EEENS5_ILi64EEEEEENS_10bfloat16_tEfNS_4arch4Sm90ELb1ELb0EEEEEvNT_6ParamsE,@function
        .size           _ZN7cutlass13device_kernelIN5flash22FlashAttnBwdPreprocessIN4cute5tupleIJNS3_1CILi96EEENS5_ILi64EEEEEENS_10bfloat16_tEfNS_4arch4Sm90ELb1ELb0EEEEEvNT_6ParamsE,(.L_x_7394 - _ZN7cutlass13device_kernelIN5flash22FlashAttnBwdPreprocessIN4cute5tupleIJNS3_1CILi96EEENS5_ILi64EEEEEENS_10bfloat16_tEfNS_4arch4Sm90ELb1ELb0EEEEEvNT_6ParamsE)
        .other          _ZN7cutlass13device_kernelIN5flash22FlashAttnBwdPreprocessIN4cute5tupleIJNS3_1CILi96EEENS5_ILi64EEEEEENS_10bfloat16_tEfNS_4arch4Sm90ELb1ELb0EEEEEvNT_6ParamsE,@"STO_CUDA_ENTRY STV_DEFAULT"
_ZN7cutlass13device_kernelIN5flash22FlashAttnBwdPreprocessIN4cute5tupleIJNS3_1CILi96EEENS5_ILi64EEEEEENS_10bfloat16_tEfNS_4arch4Sm90ELb1ELb0EEEEEvNT_6ParamsE:
[----:B------:R-:W-:Y:S01]  /*0000*/  LDC R1, c[0x0][0x28] ;  /* 0x00000a00ff017b82 */ /* 0x000fe20000000800 */
[----:B------:R-:W0:Y:S07]  /*0010*/  S2R R2, SR_CTAID.X ;  /* 0x0000000000027919 */ /* 0x000e2e0000002500 */
[----:B------:R-:W0:Y:S01]  /*0020*/  LDC R7, c[0x0][0x218] ;  /* 0x00008600ff077b82 */ /* 0x000e220000000800 */
[----:B------:R-:W-:Y:S01]  /*0030*/  ULDC.64 UR4, c[0x0][0x208] ;  /* 0x0000820000047ab9 */ /* 0x000fe20000000a00 */
[----:B------:R-:W-:Y:S01]  /*0040*/  BSSY B0, `(.L_x_2982) ;  /* 0x0000023000007945 */ /* 0x000fe20003800000 */
[----:B------:R-:W1:Y:S01]  /*0050*/  S2R R0, SR_TID.X ;  /* 0x0000000000007919 */ /* 0x000e620000002100 */
[----:B------:R-:W-:-:S04]  /*0060*/  MOV R4, 0x7f800000 ;  /* 0x7f80000000047802 */ /* 0x000fc80000000f00 */
[----:B------:R-:W2:Y:S08]  /*0070*/  S2UR UR6, SR_CTAID.Y ;  /* 0x00000000000679c3 */ /* 0x000eb00000002600 */
[----:B------:R-:W3:Y:S08]  /*0080*/  S2UR UR7, SR_CTAID.Z ;  /* 0x00000000000779c3 */ /* 0x000ef00000002700 */
[----:B------:R-:W4:Y:S01]  /*0090*/  LDC.64 R8, c[0x0][0x230] ;  /* 0x00008c00ff087b82 */ /* 0x000f220000000a00 */
[----:B0-----:R-:W-:Y:S01]  /*00a0*/  IMAD R3, R2, -0x60, R7 ;  /* 0xffffffa002037824 */ /* 0x001fe200078e0207 */
[----:B--2---:R-:W-:Y:S01]  /*00b0*/  USHF.R.S32.HI UR8, URZ, 0x1f, UR6 ;  /* 0x0000001f3f087899 */ /* 0x004fe20008011406 */
[----:B-1----:R-:W-:-:S02]  /*00c0*/  ISETP.GT.AND P0, PT, R0, 0x5f, PT ;  /* 0x0000005f0000780c */ /* 0x002fc40003f04270 */
[----:B------:R-:W-:Y:S02]  /*00d0*/  SHF.R.S32.HI R5, RZ, 0x1f, R0 ;  /* 0x0000001fff057819 */ /* 0x000fe40000011400 */
[----:B------:R-:W-:Y:S01]  /*00e0*/  ISETP.GE.OR P1, PT, R0, R3, P0 ;  /* 0x000000030000720c */ /* 0x000fe20000726670 */
[----:B---3--:R-:W-:Y:S01]  /*00f0*/  USHF.R.S32.HI UR9, URZ, 0x1f, UR7 ;  /* 0x0000001f3f097899 */ /* 0x008fe20008011407 */
[----:B------:R-:W-:-:S04]  /*0100*/  LEA.HI R6, R5, R0, RZ, 0x3 ;  /* 0x0000000005067211 */ /* 0x000fc800078f18ff */
[----:B------:R-:W-:-:S04]  /*0110*/  LOP3.LUT R5, R6, 0xfffffff8, RZ, 0xc0, !PT ;  /* 0xfffffff806057812 */ /* 0x000fc800078ec0ff */
[----:B------:R-:W-:-:S05]  /*0120*/  IADD3 R5, -R5, R0, RZ ;  /* 0x0000000005057210 */ /* 0x000fca0007ffe1ff */
[----:B------:R-:W-:Y:S01]  /*0130*/  IMAD.SHL.U32 R14, R5, 0x8, RZ ;  /* 0x00000008050e7824 */ /* 0x000fe200078e00ff */
[----:B------:R-:W-:Y:S06]  /*0140*/  @P1 BRA `(.L_x_2983) ;  /* 0x0000000000481947 */ /* 0x000fec0003800000 */
[----:B------:R-:W0:Y:S01]  /*0150*/  LDC.64 R16, c[0x0][0x290] ;  /* 0x0000a400ff107b82 */ /* 0x000e220000000a00 */
[----:B------:R-:W-:Y:S01]  /*0160*/  IMAD R11, R2, 0x60, RZ ;  /* 0x00000060020b7824 */ /* 0x000fe200078e02ff */
[----:B------:R-:W-:Y:S01]  /*0170*/  SHF.R.S32.HI R4, RZ, 0x1f, R0 ;  /* 0x0000001fff047819 */ /* 0x000fe20000011400 */
[----:B------:R-:W-:-:S03]  /*0180*/  ULDC.64 UR10, c[0x0][0x288] ;  /* 0x0000a200000a7ab9 */ /* 0x000fc60000000a00 */
[C---:B------:R-:W-:Y:S02]  /*0190*/  IADD3 R10, P1, R11.reuse, R0, RZ ;  /* 0x000000000b0a7210 */ /* 0x040fe40007f3e0ff */
[----:B------:R-:W1:Y:S02]  /*01a0*/  LDC.64 R18, c[0x0][0x298] ;  /* 0x0000a600ff127b82 */ /* 0x000e640000000a00 */
[----:B------:R-:W-:Y:S01]  /*01b0*/  LEA.HI.X.SX32 R11, R11, R4, 0x1, P1 ;  /* 0x000000040b0b7211 */ /* 0x000fe200008f0eff */
[C---:B0-----:R-:W-:Y:S02]  /*01c0*/  IMAD R12, R16.reuse, UR8, RZ ;  /* 0x00000008100c7c24 */ /* 0x041fe4000f8e02ff */
[----:B------:R-:W-:-:S04]  /*01d0*/  IMAD.WIDE.U32 R10, R16, UR6, R10 ;  /* 0x00000006100a7c25 */ /* 0x000fc8000f8e000a */
[----:B------:R-:W-:Y:S02]  /*01e0*/  IMAD R13, R17, UR6, R12 ;  /* 0x00000006110d7c24 */ /* 0x000fe4000f8e020c */
[----:B-1----:R-:W-:-:S03]  /*01f0*/  IMAD R4, R18, UR9, RZ ;  /* 0x0000000912047c24 */ /* 0x002fc6000f8e02ff */
[----:B------:R-:W-:Y:S01]  /*0200*/  IADD3 R11, R11, R13, RZ ;  /* 0x0000000d0b0b7210 */ /* 0x000fe20007ffe0ff */
[----:B------:R-:W-:Y:S02]  /*0210*/  IMAD R13, R19, UR7, R4 ;  /* 0x00000007130d7c24 */ /* 0x000fe4000f8e0204 */
[----:B------:R-:W-:-:S04]  /*0220*/  IMAD.WIDE.U32 R10, R18, UR7, R10 ;  /* 0x00000007120a7c25 */ /* 0x000fc8000f8e000a */
[----:B------:R-:W-:Y:S01]  /*0230*/  IMAD.IADD R11, R11, 0x1, R13 ;  /* 0x000000010b0b7824 */ /* 0x000fe200078e020d */
[----:B------:R-:W-:-:S04]  /*0240*/  LEA R12, P1, R10, UR10, 0x2 ;  /* 0x0000000a0a0c7c11 */ /* 0x000fc8000f8210ff */
[----:B------:R-:W-:-:S05]  /*0250*/  LEA.HI.X R13, R10, UR11, R11, 0x2, P1 ;  /* 0x0000000b0a0d7c11 */ /* 0x000fca00088f140b */
[----:B------:R0:W5:Y:S04]  /*0260*/  LDG.E R4, desc[UR4][R12.64] ;  /* 0x000000040c047981 */ /* 0x000168000c1e1900 */
.L_x_2983:
[----:B------:R-:W-:Y:S05]  /*0270*/  BSYNC B0 ;  /* 0x0000000000007941 */ /* 0x000fea0003800000 */
.L_x_2982:
[----:B------:R-:W1:Y:S01]  /*0280*/  LDC.64 R34, c[0x0][0x238] ;  /* 0x00008e00ff227b82 */ /* 0x000e620000000a00 */
[----:B------:R-:W-:Y:S01]  /*0290*/  ULDC UR10, c[0x0][0x21c] ;  /* 0x00008700000a7ab9 */ /* 0x000fe20000000800 */
[----:B------:R-:W-:Y:S01]  /*02a0*/  SHF.R.S32.HI R10, RZ, 0x3, R6 ;  /* 0x00000003ff0a7819 */ /* 0x000fe20000011406 */
[----:B----4-:R-:W-:Y:S01]  /*02b0*/  IMAD R6, R8, UR8, RZ ;  /* 0x0000000808067c24 */ /* 0x010fe2000f8e02ff */
[----:B------:R-:W-:Y:S02]  /*02c0*/  ISETP.GE.AND P1, PT, R14, UR10, PT ;  /* 0x0000000a0e007c0c */ /* 0x000fe4000bf26270 */
[----:B------:R-:W-:Y:S01]  /*02d0*/  SHF.R.S32.HI R15, RZ, 0x1f, R14 ;  /* 0x0000001fff0f7819 */ /* 0x000fe2000001140e */
[----:B0-----:R-:W-:Y:S01]  /*02e0*/  IMAD R13, R9, UR6, R6 ;  /* 0x00000006090d7c24 */ /* 0x001fe2000f8e0206 */
[----:B------:R-:W0:Y:S01]  /*02f0*/  LDC.64 R20, c[0x0][0x250] ;  /* 0x00009400ff147b82 */ /* 0x000e220000000a00 */
[----:B------:R-:W-:Y:S01]  /*0300*/  ISETP.LT.AND P3, PT, R10, R3, !P1 ;  /* 0x000000030a00720c */ /* 0x000fe20004f61270 */
[----:B------:R-:W-:Y:S01]  /*0310*/  IMAD.WIDE.U32 R8, R8, UR6, R14 ;  /* 0x0000000608087c25 */ /* 0x000fe2000f8e000e */
[----:B------:R-:W-:-:S02]  /*0320*/  IADD3 R6, R10, 0x20, RZ ;  /* 0x000000200a067810 */ /* 0x000fc40007ffe0ff */
[--C-:B------:R-:W-:Y:S01]  /*0330*/  SHF.R.S32.HI R11, RZ, 0x1f, R10.reuse ;  /* 0x0000001fff0b7819 */ /* 0x100fe2000001140a */
[----:B------:R-:W-:Y:S02]  /*0340*/  IMAD.IADD R9, R9, 0x1, R13 ;  /* 0x0000000109097824 */ /* 0x000fe400078e020d */
[----:B------:R-:W2:Y:S01]  /*0350*/  LDC.64 R30, c[0x0][0x258] ;  /* 0x00009600ff1e7b82 */ /* 0x000ea20000000a00 */
[----:B------:R-:W-:Y:S01]  /*0360*/  ISETP.LT.AND P2, PT, R6, R3, !P1 ;  /* 0x000000030600720c */ /* 0x000fe20004f41270 */
[----:B------:R-:W-:-:S06]  /*0370*/  IMAD.WIDE R12, R2, 0x60, R10 ;  /* 0x00000060020c7825 */ /* 0x000fcc00078e020a */
[----:B------:R-:W3:Y:S01]  /*0380*/  @P3 LDC.64 R18, c[0x0][0x228] ;  /* 0x00008a00ff123b82 */ /* 0x000ee20000000a00 */
[----:B-1----:R-:W-:-:S04]  /*0390*/  IMAD R22, R34, UR9, RZ ;  /* 0x0000000922167c24 */ /* 0x002fc8000f8e02ff */
[----:B------:R-:W-:Y:S01]  /*03a0*/  IMAD R23, R35, UR7, R22 ;  /* 0x0000000723177c24 */ /* 0x000fe2000f8e0216 */
[----:B------:R-:W-:Y:S01]  /*03b0*/  @P2 IADD3 R53, P5, R12, 0x20, RZ ;  /* 0x000000200c352810 */ /* 0x000fe20007fbe0ff */
[----:B------:R-:W-:Y:S01]  /*03c0*/  IMAD.WIDE.U32 R34, R34, UR7, R8 ;  /* 0x0000000722227c25 */ /* 0x000fe2000f8e0008 */
[----:B------:R-:W1:Y:S01]  /*03d0*/  @P3 LDC.64 R16, c[0x0][0x248] ;  /* 0x00009200ff103b82 */ /* 0x000e620000000a00 */
[----:B------:R-:W-:Y:S02]  /*03e0*/  IADD3 R8, R10, 0x40, RZ ;  /* 0x000000400a087810 */ /* 0x000fe40007ffe0ff */
[----:B0-----:R-:W-:Y:S02]  /*03f0*/  IMAD R22, R20, UR8, RZ ;  /* 0x0000000814167c24 */ /* 0x001fe4000f8e02ff */
[----:B------:R-:W-:Y:S01]  /*0400*/  ISETP.LT.AND P1, PT, R8, R3, !P1 ;  /* 0x000000030800720c */ /* 0x000fe20004f21270 */
[----:B------:R-:W-:Y:S01]  /*0410*/  IMAD.IADD R35, R35, 0x1, R23 ;  /* 0x0000000123237824 */ /* 0x000fe200078e0217 */
[----:B------:R-:W-:Y:S01]  /*0420*/  @P2 IADD3 R23, P6, R12, 0x20, RZ ;  /* 0x000000200c172810 */ /* 0x000fe20007fde0ff */
[----:B------:R-:W-:Y:S01]  /*0430*/  IMAD R9, R21, UR6, R22 ;  /* 0x0000000615097c24 */ /* 0x000fe2000f8e0216 */
[----:B------:R-:W0:Y:S01]  /*0440*/  @P2 LDC.64 R46, c[0x0][0x228] ;  /* 0x00008a00ff2e2b82 */ /* 0x000e220000000a00 */
[----:B------:R-:W-:-:S04]  /*0450*/  IMAD.WIDE.U32 R20, R20, UR6, R14 ;  /* 0x0000000614147c25 */ /* 0x000fc8000f8e000e */
[----:B--2---:R-:W-:Y:S01]  /*0460*/  IMAD R22, R30, UR9, RZ ;  /* 0x000000091e167c24 */ /* 0x004fe2000f8e02ff */
[----:B------:R-:W-:Y:S01]  /*0470*/  IADD3 R21, R21, R9, RZ ;  /* 0x0000000915157210 */ /* 0x000fe20007ffe0ff */
[----:B---3--:R-:W-:Y:S01]  /*0480*/  @P3 IMAD R24, R13, R18, RZ ;  /* 0x000000120d183224 */ /* 0x008fe200078e02ff */
[----:B------:R-:W2:Y:S01]  /*0490*/  @P3 LDC.64 R48, c[0x0][0x210] ;  /* 0x00008400ff303b82 */ /* 0x000ea20000000a00 */
[----:B------:R-:W-:Y:S01]  /*04a0*/  IMAD R25, R31, UR7, R22 ;  /* 0x000000071f197c24 */ /* 0x000fe2000f8e0216 */
[----:B------:R-:W-:Y:S01]  /*04b0*/  @P1 IADD3 R51, P4, R12, 0x40, RZ ;  /* 0x000000400c331810 */ /* 0x000fe20007f9e0ff */
[----:B------:R-:W-:Y:S01]  /*04c0*/  IMAD.WIDE.U32 R30, R30, UR7, R20 ;  /* 0x000000071e1e7c25 */ /* 0x000fe2000f8e0014 */
[----:B------:R-:W-:Y:S02]  /*04d0*/  @P2 MOV R20, R34 ;  /* 0x0000002200142202 */ /* 0x000fe40000000f00 */
[----:B------:R-:W-:Y:S01]  /*04e0*/  @P1 IADD3.X R29, RZ, R13, RZ, P4, !PT ;  /* 0x0000000dff1d1210 */ /* 0x000fe200027fe4ff */
[----:B------:R-:W-:Y:S01]  /*04f0*/  @P3 IMAD R19, R12, R19, R24 ;  /* 0x000000130c133224 */ /* 0x000fe200078e0218 */
[----:B------:R-:W-:Y:S01]  /*0500*/  IADD3 R31, R31, R25, RZ ;  /* 0x000000191f1f7210 */ /* 0x000fe20007ffe0ff */
[----:B------:R-:W3:Y:S01]  /*0510*/  @P1 LDC.64 R26, c[0x0][0x228] ;  /* 0x00008a00ff1a1b82 */ /* 0x000ee20000000a00 */
[----:B-1----:R-:W-:-:S02]  /*0520*/  @P3 IMAD R9, R13, R16, RZ ;  /* 0x000000100d093224 */ /* 0x002fc400078e02ff */
[----:B------:R-:W-:Y:S02]  /*0530*/  @P2 IMAD.X R21, RZ, RZ, R13, P6 ;  /* 0x000000ffff152224 */ /* 0x000fe400030e060d */
[C---:B------:R-:W-:Y:S01]  /*0540*/  @P3 IMAD R37, R12.reuse, R17, R9 ;  /* 0x000000110c253224 */ /* 0x040fe200078e0209 */
[C---:B------:R-:W-:Y:S01]  /*0550*/  @P1 IADD3 R9, P6, R12.reuse, 0x40, RZ ;  /* 0x000000400c091810 */ /* 0x040fe20007fde0ff */
[----:B------:R-:W-:Y:S01]  /*0560*/  @P3 IMAD.WIDE.U32 R14, R12, R18, R34 ;  /* 0x000000120c0e3225 */ /* 0x000fe200078e0022 */
[----:B------:R-:W1:Y:S03]  /*0570*/  @P2 LDC.64 R24, c[0x0][0x248] ;  /* 0x00009200ff182b82 */ /* 0x000e660000000a00 */
[--C-:B------:R-:W-:Y:S01]  /*0580*/  @P2 IMAD.X R17, RZ, RZ, R13.reuse, P5 ;  /* 0x000000ffff112224 */ /* 0x100fe200028e060d */
[----:B------:R-:W-:Y:S01]  /*0590*/  @P3 IADD3 R19, R15, R19, RZ ;  /* 0x000000130f133210 */ /* 0x000fe20007ffe0ff */
[----:B------:R-:W-:-:S02]  /*05a0*/  @P1 IMAD.X R33, RZ, RZ, R13, P6 ;  /* 0x000000ffff211224 */ /* 0x000fc400030e060d */
[----:B------:R-:W-:Y:S01]  /*05b0*/  @P3 IMAD.WIDE.U32 R12, R12, R16, R30 ;  /* 0x000000100c0c3225 */ /* 0x000fe200078e001e */
[----:B------:R-:W4:Y:S01]  /*05c0*/  @P3 LDC.64 R42, c[0x0][0x240] ;  /* 0x00009000ff2a3b82 */ /* 0x000f220000000a00 */
[C---:B--2---:R-:W-:Y:S02]  /*05d0*/  @P3 LEA R48, P4, R14.reuse, R48, 0x1 ;  /* 0x000000300e303211 */ /* 0x044fe400078808ff */
[-C--:B0-----:R-:W-:Y:S02]  /*05e0*/  @P2 IMAD R16, R21, R46.reuse, RZ ;  /* 0x0000002e15102224 */ /* 0x081fe400078e02ff */
[----:B------:R-:W-:Y:S01]  /*05f0*/  @P2 IMAD.MOV.U32 R21, RZ, RZ, R35 ;  /* 0x000000ffff152224 */ /* 0x000fe200078e0023 */
[----:B------:R-:W-:Y:S01]  /*0600*/  @P3 LEA.HI.X R49, R14, R49, R19, 0x1, P4 ;  /* 0x000000310e313211 */ /* 0x000fe200020f0c13 */
[C---:B------:R-:W-:Y:S01]  /*0610*/  @P2 IMAD R47, R23.reuse, R47, R16 ;  /* 0x0000002f172f2224 */ /* 0x040fe200078e0210 */
[----:B------:R-:W0:Y:S01]  /*0620*/  @P2 LDC.64 R38, c[0x0][0x210] ;  /* 0x00008400ff262b82 */ /* 0x000e220000000a00 */
[----:B------:R-:W-:Y:S01]  /*0630*/  @P2 IMAD.WIDE.U32 R20, R23, R46, R20 ;  /* 0x0000002e17142225 */ /* 0x000fe200078e0014 */
[----:B------:R-:W-:-:S02]  /*0640*/  CS2R R14, SRZ ;  /* 0x00000000000e7805 */ /* 0x000fc4000001ff00 */
[----:B------:R-:W-:Y:S01]  /*0650*/  CS2R R18, SRZ ;  /* 0x0000000000127805 */ /* 0x000fe2000001ff00 */
[----:B---3--:R-:W-:Y:S02]  /*0660*/  @P1 IMAD R32, R29, R26, RZ ;  /* 0x0000001a1d201224 */ /* 0x008fe400078e02ff */
[----:B------:R-:W-:Y:S01]  /*0670*/  @P3 IMAD.IADD R13, R13, 0x1, R37 ;  /* 0x000000010d0d3824 */ /* 0x000fe200078e0225 */
[----:B------:R-:W2:Y:S01]  /*0680*/  @P1 LDC.64 R22, c[0x0][0x248] ;  /* 0x00009200ff161b82 */ /* 0x000ea20000000a00 */
[----:B-1----:R-:W-:Y:S01]  /*0690*/  @P2 IMAD R28, R17, R24, RZ ;  /* 0x00000018111c2224 */ /* 0x002fe200078e02ff */
[----:B------:R-:W-:Y:S01]  /*06a0*/  CS2R R16, SRZ ;  /* 0x0000000000107805 */ /* 0x000fe2000001ff00 */
[----:B------:R-:W-:Y:S02]  /*06b0*/  @P2 IMAD.MOV.U32 R29, RZ, RZ, R31 ;  /* 0x000000ffff1d2224 */ /* 0x000fe400078e001f */
[----:B------:R-:W-:Y:S01]  /*06c0*/  @P2 IMAD R45, R53, R25, R28 ;  /* 0x00000019352d2224 */ /* 0x000fe200078e021c */
[----:B------:R-:W-:-:S02]  /*06d0*/  @P2 MOV R28, R30 ;  /* 0x0000001e001c2202 */ /* 0x000fc40000000f00 */
[----:B------:R-:W1:Y:S01]  /*06e0*/  @P1 LDC.64 R36, c[0x0][0x210] ;  /* 0x00008400ff241b82 */ /* 0x000e620000000a00 */
[C---:B----4-:R-:W-:Y:S02]  /*06f0*/  @P3 LEA R42, P5, R12.reuse, R42, 0x1 ;  /* 0x0000002a0c2a3211 */ /* 0x050fe400078a08ff */
[----:B------:R-:W-:Y:S02]  /*0700*/  @P2 IMAD.WIDE.U32 R24, R53, R24, R28 ;  /* 0x0000001835182225 */ /* 0x000fe400078e001c */
[----:B------:R-:W-:Y:S02]  /*0710*/  @P3 LEA.HI.X R43, R12, R43, R13, 0x1, P5 ;  /* 0x0000002b0c2b3211 */ /* 0x000fe400028f0c0d */
[----:B------:R-:W-:Y:S01]  /*0720*/  CS2R R12, SRZ ;  /* 0x00000000000c7805 */ /* 0x000fe2000001ff00 */
[----:B------:R-:W3:Y:S01]  /*0730*/  @P2 LDC.64 R40, c[0x0][0x240] ;  /* 0x00009000ff282b82 */ /* 0x000ee20000000a00 */
[C---:B------:R-:W-:Y:S01]  /*0740*/  @P1 IMAD R53, R51.reuse, R27, R32 ;  /* 0x0000001b33351224 */ /* 0x040fe200078e0220 */
[----:B------:R4:W4:Y:S06]  /*0750*/  @P3 LDG.E.128 R16, desc[UR4][R42.64] ;  /* 0x000000042a103981 */ /* 0x00092c000c1e1d00 */
[----:B------:R-:W4:Y:S01]  /*0760*/  @P1 LDC.64 R28, c[0x0][0x240] ;  /* 0x00009000ff1c1b82 */ /* 0x000f220000000a00 */
[----:B------:R-:W4:Y:S01]  /*0770*/  @P3 LDG.E.128 R12, desc[UR4][R48.64] ;  /* 0x00000004300c3981 */ /* 0x000f22000c1e1d00 */
[----:B------:R-:W-:Y:S01]  /*0780*/  @P1 IMAD.WIDE.U32 R26, R51, R26, R34 ;  /* 0x0000001a331a1225 */ /* 0x000fe200078e0022 */
[----:B------:R-:W-:-:S03]  /*0790*/  @P2 IADD3 R47, R21, R47, RZ ;  /* 0x0000002f152f2210 */ /* 0x000fc60007ffe0ff */
[-C--:B--2---:R-:W-:Y:S01]  /*07a0*/  @P1 IMAD R32, R33, R22.reuse, RZ ;  /* 0x0000001621201224 */ /* 0x084fe200078e02ff */
[----:B------:R-:W-:Y:S01]  /*07b0*/  @P1 IADD3 R21, R27, R53, RZ ;  /* 0x000000351b151210 */ /* 0x000fe20007ffe0ff */
[----:B------:R-:W-:Y:S01]  /*07c0*/  @P1 IMAD.WIDE.U32 R30, R9, R22, R30 ;  /* 0x00000016091e1225 */ /* 0x000fe200078e001e */
[----:B0-----:R-:W-:-:S03]  /*07d0*/  @P2 LEA R38, P3, R20, R38, 0x1 ;  /* 0x0000002614262211 */ /* 0x001fc600078608ff */
[----:B------:R-:W-:Y:S01]  /*07e0*/  @P1 IMAD R27, R9, R23, R32 ;  /* 0x00000017091b1224 */ /* 0x000fe200078e0220 */
[----:B-1----:R-:W-:Y:S01]  /*07f0*/  @P1 LEA R36, P4, R26, R36, 0x1 ;  /* 0x000000241a241211 */ /* 0x002fe200078808ff */
[----:B------:R-:W-:Y:S01]  /*0800*/  @P2 IMAD.IADD R45, R25, 0x1, R45 ;  /* 0x00000001192d2824 */ /* 0x000fe200078e022d */
[----:B------:R-:W-:Y:S01]  /*0810*/  @P2 LEA.HI.X R39, R20, R39, R47, 0x1, P3 ;  /* 0x0000002714272211 */ /* 0x000fe200018f0c2f */
[----:B------:R-:W-:Y:S01]  /*0820*/  @P1 IMAD.IADD R9, R31, 0x1, R27 ;  /* 0x000000011f091824 */ /* 0x000fe200078e021b */
[----:B---3--:R-:W-:Y:S02]  /*0830*/  @P2 LEA R40, P5, R24, R40, 0x1 ;  /* 0x0000002818282211 */ /* 0x008fe400078a08ff */
[----:B------:R-:W-:Y:S02]  /*0840*/  CS2R R22, SRZ ;  /* 0x0000000000167805 */ /* 0x000fe4000001ff00 */
[----:B------:R-:W-:Y:S02]  /*0850*/  @P1 LEA.HI.X R37, R26, R37, R21, 0x1, P4 ;  /* 0x000000251a251211 */ /* 0x000fe400020f0c15 */
[----:B------:R-:W-:-:S02]  /*0860*/  CS2R R20, SRZ ;  /* 0x0000000000147805 */ /* 0x000fc4000001ff00 */
[----:B------:R-:W-:Y:S02]  /*0870*/  @P2 LEA.HI.X R41, R24, R41, R45, 0x1, P5 ;  /* 0x0000002918292211 */ /* 0x000fe400028f0c2d */
[C---:B----4-:R-:W-:Y:S02]  /*0880*/  @P1 LEA R42, P3, R30.reuse, R28, 0x1 ;  /* 0x0000001c1e2a1211 */ /* 0x050fe400078608ff */
[----:B------:R-:W-:Y:S02]  /*0890*/  CS2R R24, SRZ ;  /* 0x0000000000187805 */ /* 0x000fe4000001ff00 */
[----:B------:R-:W-:Y:S02]  /*08a0*/  CS2R R26, SRZ ;  /* 0x00000000001a7805 */ /* 0x000fe4000001ff00 */
[----:B------:R-:W-:Y:S02]  /*08b0*/  CS2R R32, SRZ ;  /* 0x0000000000207805 */ /* 0x000fe4000001ff00 */
[----:B------:R-:W-:-:S02]  /*08c0*/  @P1 LEA.HI.X R43, R30, R29, R9, 0x1, P3 ;  /* 0x0000001d1e2b1211 */ /* 0x000fc400018f0c09 */
[----:B------:R-:W-:Y:S02]  /*08d0*/  CS2R R28, SRZ ;  /* 0x00000000001c7805 */ /* 0x000fe4000001ff00 */
[----:B------:R-:W-:Y:S02]  /*08e0*/  CS2R R30, SRZ ;  /* 0x00000000001e7805 */ /* 0x000fe4000001ff00 */
[----:B------:R-:W-:Y:S01]  /*08f0*/  CS2R R34, SRZ ;  /* 0x0000000000227805 */ /* 0x000fe2000001ff00 */
[----:B------:R0:W2:Y:S04]  /*0900*/  @P2 LDG.E.128 R20, desc[UR4][R38.64] ;  /* 0x0000000426142981 */ /* 0x0000a8000c1e1d00 */
[----:B------:R1:W3:Y:S04]  /*0910*/  @P2 LDG.E.128 R24, desc[UR4][R40.64] ;  /* 0x0000000428182981 */ /* 0x0002e8000c1e1d00 */
[----:B------:R2:W4:Y:S04]  /*0920*/  @P1 LDG.E.128 R28, desc[UR4][R36.64] ;  /* 0x00000004241c1981 */ /* 0x000528000c1e1d00 */
[----:B------:R-:W4:Y:S01]  /*0930*/  @P1 LDG.E.128 R32, desc[UR4][R42.64] ;  /* 0x000000042a201981 */ /* 0x000f22000c1e1d00 */
[----:B------:R-:W-:Y:S01]  /*0940*/  BSSY B0, `(.L_x_2984) ;  /* 0x000008d000007945 */ /* 0x000fe20003800000 */
[C---:B0-----:R-:W-:Y:S01]  /*0950*/  LOP3.LUT R38, R16.reuse, 0xffff0000, RZ, 0xc0, !PT ;  /* 0xffff000010267812 */ /* 0x041fe200078ec0ff */
[----:B------:R-:W-:Y:S01]  /*0960*/  IMAD.U32 R39, R16, 0x10000, RZ ;  /* 0x0001000010277824 */ /* 0x000fe200078e00ff */
[----:B------:R-:W-:-:S02]  /*0970*/  LOP3.LUT R9, R12, 0xffff0000, RZ, 0xc0, !PT ;  /* 0xffff00000c097812 */ /* 0x000fc400078ec0ff */
[----:B------:R-:W-:-:S03]  /*0980*/  SHF.L.U32 R12, R12, 0x10, RZ ;  /* 0x000000100c0c7819 */ /* 0x000fc600000006ff */
[----:B-1----:R-:W-:Y:S01]  /*0990*/  FMUL.FTZ R41, R9, R38 ;  /* 0x0000002609297220 */ /* 0x002fe20000410000 */
[----:B------:R-:W-:Y:S01]  /*09a0*/  SHF.L.U32 R9, R13, 0x10, RZ ;  /* 0x000000100d097819 */ /* 0x000fe200000006ff */
[----:B------:R-:W-:Y:S02]  /*09b0*/  IMAD.U32 R16, R17, 0x10000, RZ ;  /* 0x0001000011107824 */ /* 0x000fe400078e00ff */
[----:B------:R-:W-:Y:S01]  /*09c0*/  FFMA.FTZ R38, R12, R39, R41 ;  /* 0x000000270c267223 */ /* 0x000fe20000010029 */
[----:B------:R-:W-:Y:S02]  /*09d0*/  LOP3.LUT R13, R13, 0xffff0000, RZ, 0xc0, !PT ;  /* 0xffff00000d0d7812 */ /* 0x000fe400078ec0ff */
[----:B------:R-:W-:Y:S01]  /*09e0*/  LOP3.LUT R12, R17, 0xffff0000, RZ, 0xc0, !PT ;  /* 0xffff0000110c7812 */ /* 0x000fe200078ec0ff */
[----:B------:R-:W-:Y:S01]  /*09f0*/  FFMA.FTZ R38, R9, R16, R38 ;  /* 0x0000001009267223 */ /* 0x000fe20000010026 */
[----:B------:R-:W-:Y:S01]  /*0a00*/  SHF.L.U32 R9, R14, 0x10, RZ ;  /* 0x000000100e097819 */ /* 0x000fe200000006ff */
[----:B------:R-:W-:-:S02]  /*0a10*/  IMAD.U32 R16, R18, 0x10000, RZ ;  /* 0x0001000012107824 */ /* 0x000fc400078e00ff */
[----:B------:R-:W-:Y:S01]  /*0a20*/  FFMA.FTZ R12, R13, R12, R38 ;  /* 0x0000000c0d0c7223 */ /* 0x000fe20000010026 */
[----:B------:R-:W-:Y:S02]  /*0a30*/  LOP3.LUT R14, R14, 0xffff0000, RZ, 0xc0, !PT ;  /* 0xffff00000e0e7812 */ /* 0x000fe400078ec0ff */
[----:B------:R-:W-:Y:S01]  /*0a40*/  LOP3.LUT R13, R18, 0xffff0000, RZ, 0xc0, !PT ;  /* 0xffff0000120d7812 */ /* 0x000fe200078ec0ff */
[----:B------:R-:W-:Y:S01]  /*0a50*/  FFMA.FTZ R17, R9, R16, R12 ;  /* 0x0000001009117223 */ /* 0x000fe2000001000c */
[----:B------:R-:W-:Y:S01]  /*0a60*/  SHF.L.U32 R9, R15, 0x10, RZ ;  /* 0x000000100f097819 */ /* 0x000fe200000006ff */
[----:B------:R-:W-:Y:S02]  /*0a70*/  IMAD.U32 R16, R19, 0x10000, RZ ;  /* 0x0001000013107824 */ /* 0x000fe400078e00ff */
[----:B------:R-:W-:Y:S01]  /*0a80*/  FFMA.FTZ R14, R14, R13, R17 ;  /* 0x0000000d0e0e7223 */ /* 0x000fe20000010011 */
[----:B--2---:R-:W-:Y:S02]  /*0a90*/  LOP3.LUT R37, R20, 0xffff0000, RZ, 0xc0, !PT ;  /* 0xffff000014257812 */ /* 0x004fe400078ec0ff */
[----:B---3--:R-:W-:-:S02]  /*0aa0*/  LOP3.LUT R38, R24, 0xffff0000, RZ, 0xc0, !PT ;  /* 0xffff000018267812 */ /* 0x008fc400078ec0ff */
[----:B------:R-:W-:Y:S02]  /*0ab0*/  SHF.L.U32 R39, R24, 0x10, RZ ;  /* 0x0000001018277819 */ /* 0x000fe400000006ff */
[----:B----4-:R-:W-:Y:S01]  /*0ac0*/  LOP3.LUT R24, R28, 0xffff0000, RZ, 0xc0, !PT ;  /* 0xffff00001c187812 */ /* 0x010fe200078ec0ff */
[----:B------:R-:W-:Y:S01]  /*0ad0*/  FMUL.FTZ R37, R37, R38 ;  /* 0x0000002625257220 */ /* 0x000fe20000410000 */
[----:B------:R-:W-:Y:S02]  /*0ae0*/  SHF.L.U32 R36, R20, 0x10, RZ ;  /* 0x0000001014247819 */ /* 0x000fe400000006ff */
[C---:B------:R-:W-:Y:S01]  /*0af0*/  LOP3.LUT R41, R32.reuse, 0xffff0000, RZ, 0xc0, !PT ;  /* 0xffff000020297812 */ /* 0x040fe200078ec0ff */
[C---:B------:R-:W-:Y:S01]  /*0b00*/  IMAD.U32 R40, R25.reuse, 0x10000, RZ ;  /* 0x0001000019287824 */ /* 0x040fe200078e00ff */
[----:B------:R-:W-:Y:S01]  /*0b10*/  LOP3.LUT R42, R25, 0xffff0000, RZ, 0xc0, !PT ;  /* 0xffff0000192a7812 */ /* 0x000fe200078ec0ff */
[----:B------:R-:W-:Y:S01]  /*0b20*/  IMAD.U32 R25, R32, 0x10000, RZ ;  /* 0x0001000020197824 */ /* 0x000fe200078e00ff */
[----:B------:R-:W-:Y:S01]  /*0b30*/  SHF.L.U32 R28, R28, 0x10, RZ ;  /* 0x000000101c1c7819 */ /* 0x000fe200000006ff */
[----:B------:R-:W-:Y:S01]  /*0b40*/  FMUL.FTZ R41, R24, R41 ;  /* 0x0000002918297220 */ /* 0x000fe20000410000 */
[----:B------:R-:W-:Y:S01]  /*0b50*/  LOP3.LUT R12, R19, 0xffff0000, RZ, 0xc0, !PT ;  /* 0xffff0000130c7812 */ /* 0x000fe200078ec0ff */
[----:B------:R-:W-:Y:S01]  /*0b60*/  FFMA.FTZ R14, R9, R16, R14 ;  /* 0x00000010090e7223 */ /* 0x000fe2000001000e */
[----:B------:R-:W-:-:S02]  /*0b70*/  IMAD.U32 R19, R21, 0x10000, RZ ;  /* 0x0001000015137824 */ /* 0x000fc400078e00ff */
[----:B------:R-:W-:Y:S01]  /*0b80*/  FFMA.FTZ R36, R36, R39, R37 ;  /* 0x0000002724247223 */ /* 0x000fe20000010025 */
[C---:B------:R-:W-:Y:S01]  /*0b90*/  IMAD.U32 R18, R27.reuse, 0x10000, RZ ;  /* 0x000100001b127824 */ /* 0x040fe200078e00ff */
[----:B------:R-:W-:Y:S01]  /*0ba0*/  LOP3.LUT R16, R27, 0xffff0000, RZ, 0xc0, !PT ;  /* 0xffff00001b107812 */ /* 0x000fe200078ec0ff */
[----:B------:R-:W-:Y:S01]  /*0bb0*/  IMAD.U32 R27, R33, 0x10000, RZ ;  /* 0x00010000211b7824 */ /* 0x000fe200078e00ff */
[----:B------:R-:W-:Y:S01]  /*0bc0*/  SHF.L.U32 R24, R29, 0x10, RZ ;  /* 0x000000101d187819 */ /* 0x000fe200000006ff */
[----:B------:R-:W-:Y:S01]  /*0bd0*/  FFMA.FTZ R25, R28, R25, R41 ;  /* 0x000000191c197223 */ /* 0x000fe20000010029 */
[----:B------:R-:W-:Y:S01]  /*0be0*/  LOP3.LUT R21, R21, 0xffff0000, RZ, 0xc0, !PT ;  /* 0xffff000015157812 */ /* 0x000fe200078ec0ff */
[----:B------:R-:W-:Y:S01]  /*0bf0*/  FFMA.FTZ R36, R19, R40, R36 ;  /* 0x0000002813247223 */ /* 0x000fe20000010024 */
[C---:B------:R-:W-:Y:S02]  /*0c00*/  SHF.L.U32 R20, R26.reuse, 0x10, RZ ;  /* 0x000000101a147819 */ /* 0x040fe400000006ff */
[----:B------:R-:W-:Y:S01]  /*0c10*/  LOP3.LUT R17, R26, 0xffff0000, RZ, 0xc0, !PT ;  /* 0xffff00001a117812 */ /* 0x000fe200078ec0ff */
[----:B------:R-:W-:Y:S01]  /*0c20*/  FFMA.FTZ R28, R24, R27, R25 ;  /* 0x0000001b181c7223 */ /* 0x000fe20000010019 */
[----:B------:R-:W-:-:S02]  /*0c30*/  LOP3.LUT R29, R29, 0xffff0000, RZ, 0xc0, !PT ;  /* 0xffff00001d1d7812 */ /* 0x000fc400078ec0ff */
[----:B------:R-:W-:Y:S01]  /*0c40*/  LOP3.LUT R26, R33, 0xffff0000, RZ, 0xc0, !PT ;  /* 0xffff0000211a7812 */ /* 0x000fe200078ec0ff */
[----:B------:R-:W-:Y:S01]  /*0c50*/  FFMA.FTZ R36, R21, R42, R36 ;  /* 0x0000002a15247223 */ /* 0x000fe20000010024 */
[----:B------:R-:W-:Y:S01]  /*0c60*/  SHF.L.U32 R13, R22, 0x10, RZ ;  /* 0x00000010160d7819 */ /* 0x000fe200000006ff */
[----:B------:R-:W-:Y:S01]  /*0c70*/  IMAD.U32 R24, R34, 0x10000, RZ ;  /* 0x0001000022187824 */ /* 0x000fe200078e00ff */
[----:B------:R-:W-:Y:S01]  /*0c80*/  SHF.L.U32 R19, R30, 0x10, RZ ;  /* 0x000000101e137819 */ /* 0x000fe200000006ff */
[----:B------:R-:W-:Y:S01]  /*0c90*/  FFMA.FTZ R26, R29, R26, R28 ;  /* 0x0000001a1d1a7223 */ /* 0x000fe2000001001c */
[----:B------:R-:W-:Y:S01]  /*0ca0*/  LOP3.LUT R22, R22, 0xffff0000, RZ, 0xc0, !PT ;  /* 0xffff000016167812 */ /* 0x000fe200078ec0ff */
[----:B------:R-:W-:Y:S01]  /*0cb0*/  FFMA.FTZ R13, R13, R20, R36 ;  /* 0x000000140d0d7223 */ /* 0x000fe20000010024 */
[----:B------:R-:W-:Y:S01]  /*0cc0*/  LOP3.LUT R30, R30, 0xffff0000, RZ, 0xc0, !PT ;  /* 0xffff00001e1e7812 */ /* 0x000fe200078ec0ff */
[----:B------:R-:W-:Y:S01]  /*0cd0*/  FFMA.FTZ R19, R19, R24, R26 ;  /* 0x0000001813137223 */ /* 0x000fe2000001001a */
[----:B------:R-:W-:Y:S01]  /*0ce0*/  LOP3.LUT R21, R34, 0xffff0000, RZ, 0xc0, !PT ;  /* 0xffff000022157812 */ /* 0x000fe200078ec0ff */
[----:B------:R-:W-:-:S02]  /*0cf0*/  IMAD.U32 R9, R23, 0x10000, RZ ;  /* 0x0001000017097824 */ /* 0x000fc400078e00ff */
[----:B------:R-:W-:Y:S01]  /*0d00*/  FFMA.FTZ R22, R22, R17, R13 ;  /* 0x0000001116167223 */ /* 0x000fe2000001000d */
[----:B------:R-:W-:Y:S01]  /*0d10*/  SHF.L.U32 R13, R31, 0x10, RZ ;  /* 0x000000101f0d7819 */ /* 0x000fe200000006ff */
[----:B------:R-:W-:Y:S02]  /*0d20*/  IMAD.U32 R20, R35, 0x10000, RZ ;  /* 0x0001000023147824 */ /* 0x000fe400078e00ff */
[----:B------:R-:W-:Y:S01]  /*0d30*/  FFMA.FTZ R30, R30, R21, R19 ;  /* 0x000000151e1e7223 */ /* 0x000fe20000010013 */
[----:B------:R-:W-:Y:S01]  /*0d40*/  FFMA.FTZ R22, R9, R18, R22 ;  /* 0x0000001209167223 */ /* 0x000fe20000010016 */
[----:B------:R-:W-:Y:S02]  /*0d50*/  LOP3.LUT R15, R15, 0xffff0000, RZ, 0xc0, !PT ;  /* 0xffff00000f0f7812 */ /* 0x000fe400078ec0ff */
[----:B------:R-:W-:Y:S01]  /*0d60*/  LOP3.LUT R23, R23, 0xffff0000, RZ, 0xc0, !PT ;  /* 0xffff000017177812 */ /* 0x000fe200078ec0ff */
[----:B------:R-:W-:Y:S01]  /*0d70*/  FFMA.FTZ R20, R13, R20, R30 ;  /* 0x000000140d147223 */ /* 0x000fe2000001001e */
[----:B------:R-:W-:-:S02]  /*0d80*/  LOP3.LUT R31, R31, 0xffff0000, RZ, 0xc0, !PT ;  /* 0xffff00001f1f7812 */ /* 0x000fc400078ec0ff */
[----:B------:R-:W-:Y:S01]  /*0d90*/  LOP3.LUT R18, R35, 0xffff0000, RZ, 0xc0, !PT ;  /* 0xffff000023127812 */ /* 0x000fe200078ec0ff */
[----:B------:R-:W-:Y:S01]  /*0da0*/  FFMA.FTZ R14, R15, R12, R14 ;  /* 0x0000000c0f0e7223 */ /* 0x000fe2000001000e */
[----:B------:R-:W-:-:S03]  /*0db0*/  FFMA.FTZ R22, R23, R16, R22 ;  /* 0x0000001017167223 */ /* 0x000fc60000010016 */
[----:B------:R-:W-:Y:S01]  /*0dc0*/  FFMA.FTZ R20, R31, R18, R20 ;  /* 0x000000121f147223 */ /* 0x000fe20000010014 */
[----:B------:R-:W0:Y:S04]  /*0dd0*/  SHFL.BFLY PT, R9, R14, 0x4, 0x1f ;  /* 0x0c801f000e097f89 */ /* 0x000e2800000e0000 */
[----:B------:R-:W1:Y:S04]  /*0de0*/  SHFL.BFLY PT, R13, R22, 0x4, 0x1f ;  /* 0x0c801f00160d7f89 */ /* 0x000e6800000e0000 */
[----:B------:R-:W2:Y:S01]  /*0df0*/  SHFL.BFLY PT, R15, R20, 0x4, 0x1f ;  /* 0x0c801f00140f7f89 */ /* 0x000ea200000e0000 */
[----:B------:R-:W-:Y:S01]  /*0e00*/  IADD3 R21, R7, 0x5f, RZ ;  /* 0x0000005f07157810 */ /* 0x000fe20007ffe0ff */
[----:B0-----:R-:W-:Y:S01]  /*0e10*/  FADD.FTZ R9, R14, R9 ;  /* 0x000000090e097221 */ /* 0x001fe20000010000 */
[----:B-1----:R-:W-:Y:S01]  /*0e20*/  FADD.FTZ R17, R22, R13 ;  /* 0x0000000d16117221 */ /* 0x002fe20000010000 */
[----:B--2---:R-:W-:-:S03]  /*0e30*/  FADD.FTZ R19, R20, R15 ;  /* 0x0000000f14137221 */ /* 0x004fc60000010000 */
[----:B------:R-:W0:Y:S01]  /*0e40*/  SHFL.BFLY PT, R16, R9, 0x2, 0x1f ;  /* 0x0c401f0009107f89 */ /* 0x000e2200000e0000 */
[----:B------:R-:W-:Y:S01]  /*0e50*/  IMAD.HI R7, R21, 0x2aaaaaab, RZ ;  /* 0x2aaaaaab15077827 */ /* 0x000fe200078e02ff */
[----:B------:R-:W1:Y:S02]  /*0e60*/  LDC.64 R12, c[0x0][0x2d0] ;  /* 0x0000b400ff0c7b82 */ /* 0x000e640000000a00 */
[----:B------:R-:W2:Y:S04]  /*0e70*/  SHFL.BFLY PT, R18, R17, 0x2, 0x1f ;  /* 0x0c401f0011127f89 */ /* 0x000ea800000e0000 */
[----:B------:R-:W3:Y:S01]  /*0e80*/  SHFL.BFLY PT, R24, R19, 0x2, 0x1f ;  /* 0x0c401f0013187f89 */ /* 0x000ee200000e0000 */
[----:B------:R-:W-:-:S04]  /*0e90*/  SHF.R.U32.HI R14, RZ, 0x1f, R7 ;  /* 0x0000001fff0e7819 */ /* 0x000fc80000011607 */
[----:B------:R-:W-:Y:S02]  /*0ea0*/  LEA.HI.SX32 R22, R7, R14, 0x1c ;  /* 0x0000000e07167211 */ /* 0x000fe400078fe2ff */
[----:B------:R-:W4:Y:S01]  /*0eb0*/  LDC.64 R14, c[0x0][0x2d8] ;  /* 0x0000b600ff0e7b82 */ /* 0x000f220000000a00 */
[----:B------:R-:W-:Y:S02]  /*0ec0*/  IMAD.SHL.U32 R20, R0, 0x4, RZ ;  /* 0x0000000400147824 */ /* 0x000fe400078e00ff */
[----:B------:R-:W-:Y:S02]  /*0ed0*/  IMAD R23, R2, 0x1800, RZ ;  /* 0x0000180002177824 */ /* 0x000fe400078e02ff */
[----:B0-----:R-:W-:Y:S01]  /*0ee0*/  FADD.FTZ R9, R9, R16 ;  /* 0x0000001009097221 */ /* 0x001fe20000010000 */
[----:B--2---:R-:W-:Y:S01]  /*0ef0*/  FADD.FTZ R7, R17, R18 ;  /* 0x0000001211077221 */ /* 0x004fe20000010000 */
[----:B---3--:R-:W-:Y:S01]  /*0f00*/  FADD.FTZ R24, R19, R24 ;  /* 0x0000001813187221 */ /* 0x008fe20000010000 */
[----:B------:R-:W-:-:S02]  /*0f10*/  SHF.R.S32.HI R26, RZ, 0x1f, R20 ;  /* 0x0000001fff1a7819 */ /* 0x000fc40000011414 */
[----:B------:R-:W0:Y:S01]  /*0f20*/  SHFL.BFLY PT, R18, R9, 0x1, 0x1f ;  /* 0x0c201f0009127f89 */ /* 0x000e2200000e0000 */
[----:B------:R-:W-:-:S03]  /*0f30*/  IADD3 R16, P1, R23, R20, RZ ;  /* 0x0000001417107210 */ /* 0x000fc60007f3e0ff */
[----:B------:R-:W2:Y:S04]  /*0f40*/  SHFL.BFLY PT, R20, R7, 0x1, 0x1f ;  /* 0x0c201f0007147f89 */ /* 0x000ea800000e0000 */
[----:B------:R-:W3:Y:S01]  /*0f50*/  SHFL.BFLY PT, R19, R24, 0x1, 0x1f ;  /* 0x0c201f0018137f89 */ /* 0x000ee200000e0000 */
[C---:B-1----:R-:W-:Y:S01]  /*0f60*/  IMAD R28, R12.reuse, UR8, RZ ;  /* 0x000000080c1c7c24 */ /* 0x042fe2000f8e02ff */
[----:B------:R-:W-:Y:S02]  /*0f70*/  LEA.HI.X.SX32 R17, R23, R26, 0x1, P1 ;  /* 0x0000001a17117211 */ /* 0x000fe400008f0eff */
[----:B------:R-:W-:Y:S01]  /*0f80*/  ISETP.NE.AND P1, PT, R5, RZ, PT ;  /* 0x000000ff0500720c */ /* 0x000fe20003f25270 */
[----:B------:R-:W-:Y:S02]  /*0f90*/  IMAD R23, R13, UR6, R28 ;  /* 0x000000060d177c24 */ /* 0x000fe4000f8e021c */
[----:B------:R-:W-:-:S04]  /*0fa0*/  IMAD.WIDE.U32 R12, R12, UR6, R16 ;  /* 0x000000060c0c7c25 */ /* 0x000fc8000f8e0010 */
[--C-:B------:R-:W-:Y:S02]  /*0fb0*/  IMAD R22, R22, 0x60, -R21.reuse ;  /* 0x0000006016167824 */ /* 0x100fe400078e0a15 */
[----:B------:R-:W-:Y:S02]  /*0fc0*/  IMAD R21, R2, -0x60, R21 ;  /* 0xffffffa002157824 */ /* 0x000fe400078e0215 */
[----:B------:R-:W-:Y:S02]  /*0fd0*/  IMAD.IADD R13, R13, 0x1, R23 ;  /* 0x000000010d0d7824 */ /* 0x000fe400078e0217 */
[C---:B----4-:R-:W-:Y:S01]  /*0fe0*/  IMAD R16, R14.reuse, UR9, RZ ;  /* 0x000000090e107c24 */ /* 0x050fe2000f8e02ff */
[----:B------:R-:W-:Y:S01]  /*0ff0*/  IADD3 R21, R21, R22, RZ ;  /* 0x0000001615157210 */ /* 0x000fe20007ffe0ff */
[----:B------:R-:W-:-:S04]  /*1000*/  IMAD.WIDE.U32 R12, R14, UR7, R12 ;  /* 0x000000070e0c7c25 */ /* 0x000fc8000f8e000c */
[----:B------:R-:W-:Y:S01]  /*1010*/  IMAD R5, R15, UR7, R16 ;  /* 0x000000070f057c24 */ /* 0x000fe2000f8e0210 */
[----:B------:R-:W-:Y:S01]  /*1020*/  ISETP.GE.OR P0, PT, R0, R21, P0 ;  /* 0x000000150000720c */ /* 0x000fe20000706670 */
[----:B0-----:R-:W-:Y:S01]  /*1030*/  FADD.FTZ R17, R9, R18 ;  /* 0x0000001209117221 */ /* 0x001fe20000010000 */
[----:B--2---:R-:W-:Y:S01]  /*1040*/  FADD.FTZ R22, R7, R20 ;  /* 0x0000001407167221 */ /* 0x004fe20000010000 */
[----:B---3--:R-:W-:Y:S01]  /*1050*/  FADD.FTZ R24, R24, R19 ;  /* 0x0000001318187221 */ /* 0x008fe20000010000 */
[----:B------:R-:W-:Y:S01]  /*1060*/  IADD3 R5, R13, R5, RZ ;  /* 0x000000050d057210 */ /* 0x000fe20007ffe0ff */
[----:B------:R-:W-:Y:S08]  /*1070*/  @P1 BRA `(.L_x_2985) ;  /* 0x0000000000641947 */ /* 0x000ff00003800000 */
[----:B------:R-:W0:Y:S01]  /*1080*/  LDC.64 R18, c[0x0][0x278] ;  /* 0x00009e00ff127b82 */ /* 0x000e220000000a00 */
[----:B------:R-:W-:Y:S01]  /*1090*/  IMAD R14, R2, 0x60, RZ ;  /* 0x00000060020e7824 */ /* 0x000fe200078e02ff */
[----:B------:R-:W-:Y:S01]  /*10a0*/  ULDC.64 UR10, c[0x0][0x260] ;  /* 0x00009800000a7ab9 */ /* 0x000fe20000000a00 */
[-C--:B------:R-:W-:Y:S02]  /*10b0*/  ISETP.GE.AND P3, PT, R10, R3.reuse, PT ;  /* 0x000000030a00720c */ /* 0x080fe40003f66270 */
[----:B------:R-:W-:Y:S02]  /*10c0*/  ISETP.GE.AND P2, PT, R6, R3, PT ;  /* 0x000000030600720c */ /* 0x000fe40003f46270 */
[--C-:B------:R-:W-:Y:S01]  /*10d0*/  SHF.R.S32.HI R15, RZ, 0x1f, R14.reuse ;  /* 0x0000001fff0f7819 */ /* 0x100fe2000001140e */
[----:B------:R-:W1:Y:S01]  /*10e0*/  LDC.64 R20, c[0x0][0x280] ;  /* 0x0000a000ff147b82 */ /* 0x000e620000000a00 */
[C---:B0-----:R-:W-:Y:S02]  /*10f0*/  IMAD R16, R18.reuse, UR8, RZ ;  /* 0x0000000812107c24 */ /* 0x041fe4000f8e02ff */
[----:B------:R-:W-:-:S04]  /*1100*/  IMAD.WIDE.U32 R14, R18, UR6, R14 ;  /* 0x00000006120e7c25 */ /* 0x000fc8000f8e000e */
[----:B------:R-:W-:Y:S02]  /*1110*/  IMAD R7, R19, UR6, R16 ;  /* 0x0000000613077c24 */ /* 0x000fe4000f8e0210 */
[C---:B-1----:R-:W-:Y:S02]  /*1120*/  IMAD R16, R20.reuse, UR9, RZ ;  /* 0x0000000914107c24 */ /* 0x042fe4000f8e02ff */
[----:B------:R-:W-:Y:S02]  /*1130*/  IMAD.IADD R15, R15, 0x1, R7 ;  /* 0x000000010f0f7824 */ /* 0x000fe400078e0207 */
[----:B------:R-:W-:Y:S02]  /*1140*/  IMAD R9, R21, UR7, R16 ;  /* 0x0000000715097c24 */ /* 0x000fe4000f8e0210 */
[----:B------:R-:W-:-:S03]  /*1150*/  IMAD.WIDE.U32 R14, R20, UR7, R14 ;  /* 0x00000007140e7c25 */ /* 0x000fc6000f8e000e */
[----:B------:R-:W-:-:S04]  /*1160*/  IADD3 R7, P1, R10, R14, RZ ;  /* 0x0000000e0a077210 */ /* 0x000fc80007f3e0ff */
[----:B------:R-:W-:Y:S02]  /*1170*/  IADD3.X R16, R11, R15, R9, P1, !PT ;  /* 0x0000000f0b107210 */ /* 0x000fe40000ffe409 */
[C---:B------:R-:W-:Y:S02]  /*1180*/  LEA R14, P4, R7.reuse, UR10, 0x2 ;  /* 0x0000000a070e7c11 */ /* 0x040fe4000f8810ff */
[----:B------:R-:W-:Y:S02]  /*1190*/  ISETP.GE.AND P1, PT, R8, R3, PT ;  /* 0x000000030800720c */ /* 0x000fe40003f26270 */
[----:B------:R-:W-:Y:S02]  /*11a0*/  LEA.HI.X R15, R7, UR11, R16, 0x2, P4 ;  /* 0x0000000b070f7c11 */ /* 0x000fe4000a0f1410 */
[----:B------:R-:W-:Y:S02]  /*11b0*/  FSEL R3, R17, RZ, !P3 ;  /* 0x000000ff11037208 */ /* 0x000fe40005800000 */
[----:B------:R-:W-:-:S02]  /*11c0*/  FSEL R7, R22, RZ, !P2 ;  /* 0x000000ff16077208 */ /* 0x000fc40005000000 */
[----:B------:R-:W-:Y:S01]  /*11d0*/  FSEL R9, R24, RZ, !P1 ;  /* 0x000000ff18097208 */ /* 0x000fe20004800000 */
[----:B------:R0:W-:Y:S04]  /*11e0*/  STG.E desc[UR4][R14.64], R3 ;  /* 0x000000030e007986 */ /* 0x0001e8000c101904 */
[----:B------:R0:W-:Y:S04]  /*11f0*/  STG.E desc[UR4][R14.64+0x80], R7 ;  /* 0x000080070e007986 */ /* 0x0001e8000c101904 */
[----:B------:R0:W-:Y:S02]  /*1200*/  STG.E desc[UR4][R14.64+0x100], R9 ;  /* 0x000100090e007986 */ /* 0x0001e4000c101904 */
.L_x_2985:
[----:B------:R-:W-:Y:S05]  /*1210*/  BSYNC B0 ;  /* 0x0000000000007941 */ /* 0x000fea0003800000 */
.L_x_2984:
[----:B------:R-:W-:Y:S04]  /*1220*/  BSSY B0, `(.L_x_2986) ;  /* 0x0000017000007945 */ /* 0x000fe80003800000 */
[----:B------:R-:W-:Y:S05]  /*1230*/  @P0 BRA `(.L_x_2987) ;  /* 0x0000000000540947 */ /* 0x000fea0003800000 */
[----:B------:R-:W1:Y:S01]  /*1240*/  LDC.64 R10, c[0x0][0x2a8] ;  /* 0x0000aa00ff0a7b82 */ /* 0x000e620000000a00 */
[----:B0-----:R-:W-:Y:S01]  /*1250*/  IMAD R3, R2, 0x60, RZ ;  /* 0x0000006002037824 */ /* 0x001fe200078e02ff */
[----:B------:R-:W-:Y:S01]  /*1260*/  SHF.R.S32.HI R16, RZ, 0x1f, R0 ;  /* 0x0000001fff107819 */ /* 0x000fe20000011400 */
[----:B------:R-:W-:-:S03]  /*1270*/  ULDC.64 UR10, c[0x0][0x2a0] ;  /* 0x0000a800000a7ab9 */ /* 0x000fc60000000a00 */
[C---:B------:R-:W-:Y:S02]  /*1280*/  IADD3 R6, P0, R3.reuse, R0, RZ ;  /* 0x0000000003067210 */ /* 0x040fe40007f1e0ff */
[----:B------:R-:W0:Y:S02]  /*1290*/  LDC.64 R14, c[0x0][0x2b0] ;  /* 0x0000ac00ff0e7b82 */ /* 0x000e240000000a00 */
[----:B------:R-:W-:Y:S02]  /*12a0*/  LEA.HI.X.SX32 R7, R3, R16, 0x1, P0 ;  /* 0x0000001003077211 */ /* 0x000fe400000f0eff */
[----:B-----5:R-:W-:Y:S01]  /*12b0*/  FSETP.NEU.FTZ.AND P0, PT, R4, -INF , PT ;  /* 0xff8000000400780b */ /* 0x020fe20003f1d000 */
[C---:B-1----:R-:W-:Y:S02]  /*12c0*/  IMAD R8, R10.reuse, UR8, RZ ;  /* 0x000000080a087c24 */ /* 0x042fe4000f8e02ff */
[----:B------:R-:W-:-:S04]  /*12d0*/  IMAD.WIDE.U32 R6, R10, UR6, R6 ;  /* 0x000000060a067c25 */ /* 0x000fc8000f8e0006 */
[----:B------:R-:W-:Y:S02]  /*12e0*/  IMAD R3, R11, UR6, R8 ;  /* 0x000000060b037c24 */ /* 0x000fe4000f8e0208 */
[----:B0-----:R-:W-:-:S03]  /*12f0*/  IMAD R8, R14, UR9, RZ ;  /* 0x000000090e087c24 */ /* 0x001fc6000f8e02ff */
[----:B------:R-:W-:Y:S01]  /*1300*/  IADD3 R7, R7, R3, RZ ;  /* 0x0000000307077210 */ /* 0x000fe20007ffe0ff */
[----:B------:R-:W-:Y:S02]  /*1310*/  IMAD R9, R15, UR7, R8 ;  /* 0x000000070f097c24 */ /* 0x000fe4000f8e0208 */
[----:B------:R-:W-:Y:S01]  /*1320*/  FMUL.FTZ R3, R4, 1.4426950216293334961 ;  /* 0x3fb8aa3b04037820 */ /* 0x000fe20000410000 */
[----:B------:R-:W-:-:S04]  /*1330*/  IMAD.WIDE.U32 R6, R14, UR7, R6 ;  /* 0x000000070e067c25 */ /* 0x000fc8000f8e0006 */
[----:B------:R-:W-:Y:S01]  /*1340*/  FSEL R3, R3, RZ, P0 ;  /* 0x000000ff03037208 */ /* 0x000fe20000000000 */
[----:B------:R-:W-:Y:S01]  /*1350*/  IMAD.IADD R7, R7, 0x1, R9 ;  /* 0x0000000107077824 */ /* 0x000fe200078e0209 */
[----:B------:R-:W-:-:S04]  /*1360*/  LEA R8, P1, R6, UR10, 0x2 ;  /* 0x0000000a06087c11 */ /* 0x000fc8000f8210ff */
[----:B------:R-:W-:-:S05]  /*1370*/  LEA.HI.X R9, R6, UR11, R7, 0x2, P1 ;  /* 0x0000000b06097c11 */ /* 0x000fca00088f1407 */
[----:B------:R1:W-:Y:S04]  /*1380*/  STG.E desc[UR4][R8.64], R3 ;  /* 0x0000000308007986 */ /* 0x0003e8000c101904 */
.L_x_2987:
[----:B------:R-:W-:Y:S05]  /*1390*/  BSYNC B0 ;  /* 0x0000000000007941 */ /* 0x000fea0003800000 */
.L_x_2986:
[----:B------:R-:W-:Y:S01]  /*13a0*/  ULDC.64 UR12, c[0x0][0x2e8] ;  /* 0x0000ba00000c7ab9 */ /* 0x000fe20000000a00 */
[----:B------:R-:W-:Y:S01]  /*13b0*/  ULDC.64 UR10, c[0x0][0x2b8] ;  /* 0x0000ae00000a7ab9 */ /* 0x000fe20000000a00 */
[----:B------:R-:W-:Y:S02]  /*13c0*/  ISETP.NE.U32.AND P0, PT, RZ, UR12, PT ;  /* 0x0000000cff007c0c */ /* 0x000fe4000bf05070 */
[C---:B-----5:R-:W-:Y:S02]  /*13d0*/  LEA R4, P1, R12.reuse, UR10, 0x2 ;  /* 0x0000000a0c047c11 */ /* 0x060fe4000f8210ff */
[----:B------:R-:W-:Y:S02]  /*13e0*/  ISETP.NE.AND.EX P0, PT, RZ, UR13, PT, P0 ;  /* 0x0000000dff007c0c */ /* 0x000fe4000bf05300 */
[----:B------:R-:W-:Y:S02]  /*13f0*/  LEA.HI.X R5, R12, UR11, R5, 0x2, P1 ;  /* 0x0000000b0c057c11 */ /* 0x000fe400088f1405 */
[----:B------:R-:W-:-:S03]  /*1400*/  ISETP.NE.OR P0, PT, R0, RZ, !P0 ;  /* 0x000000ff0000720c */ /* 0x000fc60004705670 */
[----:B------:R2:W-:Y:S04]  /*1410*/  STG.E.128 desc[UR4][R4.64], RZ ;  /* 0x000000ff04007986 */ /* 0x0005e8000c101d04 */
[----:B------:R2:W-:Y:S04]  /*1420*/  STG.E.128 desc[UR4][R4.64+0x1000], RZ ;  /* 0x001000ff04007986 */ /* 0x0005e8000c101d04 */
[----:B------:R2:W-:Y:S04]  /*1430*/  STG.E.128 desc[UR4][R4.64+0x2000], RZ ;  /* 0x002000ff04007986 */ /* 0x0005e8000c101d04 */
[----:B------:R2:W-:Y:S04]  /*1440*/  STG.E.128 desc[UR4][R4.64+0x3000], RZ ;  /* 0x003000ff04007986 */ /* 0x0005e8000c101d04 */
[----:B------:R2:W-:Y:S04]  /*1450*/  STG.E.128 desc[UR4][R4.64+0x4000], RZ ;  /* 0x004000ff04007986 */ /* 0x0005e8000c101d04 */
[----:B------:R2:W-:Y:S01]  /*1460*/  STG.E.128 desc[UR4][R4.64+0x5000], RZ ;  /* 0x005000ff04007986 */ /* 0x0005e2000c101d04 */
[----:B------:R-:W-:Y:S05]  /*1470*/  @P0 EXIT ;  /* 0x000000000000094d */ /* 0x000fea0003800000 */
[----:B01----:R-:W0:Y:S08]  /*1480*/  LDC R3, c[0x0][0x2e0] ;  /* 0x0000b800ff037b82 */ /* 0x003e300000000800 */
[----:B------:R-:W1:Y:S08]  /*1490*/  LDC R7, c[0x0][0x220] ;  /* 0x00008800ff077b82 */ /* 0x000e700000000800 */
[----:B--2---:R-:W2:Y:S01]  /*14a0*/  LDC.64 R4, c[0x0][0x2e8] ;  /* 0x0000ba00ff047b82 */ /* 0x004ea20000000a00 */
[----:B0-----:R-:W-:-:S04]  /*14b0*/  IMAD R2, R2, R3, UR7 ;  /* 0x0000000702027e24 */ /* 0x001fc8000f8e0203 */
[----:B-1----:R-:W-:-:S04]  /*14c0*/  IMAD R3, R2, R7, UR6 ;  /* 0x0000000602037e24 */ /* 0x002fc8000f8e0207 */
[----:B--2---:R-:W-:-:S05]  /*14d0*/  IMAD.WIDE R2, R3, 0x4, R4 ;  /* 0x0000000403027825 */ /* 0x004fca00078e0204 */
[----:B------:R-:W-:Y:S01]  /*14e0*/  STG.E desc[UR4][R2.64], RZ ;  /* 0x000000ff02007986 */ /* 0x000fe2000c101904 */
[----:B------:R-:W-:Y:S05]  /*14f0*/  EXIT ;  /* 0x000000000000794d */ /* 0x000fea0003800000 */
.L_x_2988:
        /* <DEDUP_REMOVED lines=16> */
.L_x_7394:


//--------------------- .text._ZN7cutlass13device_kernelIN5flash11enable_sm90INS1_16FlashAttnBwdSm90INS1_25CollectiveMainloopBwdSm90ILi2ELi2ELi2EN4cute5tupleIJNS5_1CILi1EEES8_S8_EEENS6_IJNS7_ILi96EEENS7_ILi128EEENS7_ILi64EEEEEENS_10bfloat16_tEfNS_4arch4Sm90ELb1ELb0ELb1ELb1ELb0ELb1ELb0ELb1ELi2ELi1ELi2ELi2ELb0EEENS1_21CollectiveEpilogueBwdISD_SE_SG_Li256ELb1ELb0ELi1EEENS1_25SingleTileBwdLPTSchedulerILb1ELi128ELb0EEEEEEEEEvNT_6ParamsE --------------------------
	.section	.text._ZN7cutlass13device_kernelIN5flash11enable_sm90INS1_16FlashAttnBwdSm90INS1_25CollectiveMainloopBwdSm90ILi2ELi2ELi2EN4cute5tupleIJNS5_1CILi1EEES8_S8_EEENS6_IJNS7_ILi96EEENS7_ILi128EEENS7_ILi64EEEEEENS_10bfloat16_tEfNS_4arch4Sm90ELb1ELb0ELb1ELb1ELb0ELb1ELb0ELb1ELi2ELi1ELi2ELi2ELb0EEENS1_21CollectiveEpilogueBwdISD_SE_SG_Li256ELb1ELb0ELi1EEENS1_25SingleTileBwdLPTSchedulerILb1ELi128ELb0EEEEEEEEEvNT_6ParamsE,"ax",@progbits
	.align	128
.text._ZN7cutlass13device_kernelIN5flash11enable_sm90INS1_16FlashAttnBwdSm90INS1_25CollectiveMainloopBwdSm90ILi2ELi2ELi2EN4cute5tupleIJNS5_1CILi1EEES8_S8_EEENS6_IJNS7_ILi96EEENS7_ILi128EEENS7_ILi64EEEEEENS_10bfloat16_tEfNS_4arch4Sm90ELb1ELb0ELb1ELb1ELb0ELb1ELb0ELb1ELi2ELi1ELi2ELi2ELb0EEENS1_21CollectiveEpilogueBwdISD_SE_SG_Li256ELb1ELb0ELi1EEENS1_25SingleTileBwdLPTSchedulerILb1ELi128ELb0EEEEEEEEEvNT_6ParamsE:
        .type           _ZN7cutlass13device_kernelIN5flash11enable_sm90INS1_16FlashAttnBwdSm90INS1_25CollectiveMainloopBwdSm90ILi2ELi2ELi2EN4cute5tupleIJNS5_1CILi1EEES8_S8_EEENS6_IJNS7_ILi96EEENS7_ILi128EEENS7_ILi64EEEEEENS_10bfloat16_tEfNS_4arch4Sm90ELb1ELb0ELb1ELb1ELb0ELb1ELb0ELb1ELi2ELi1ELi2ELi2ELb0EEENS1_21CollectiveEpilogueBwdISD_SE_SG_Li256ELb1ELb0ELi1EEENS1_25SingleTileBwdLPTSchedulerILb1ELi128ELb0EEEEEEEEEvNT_6ParamsE,@function
        .size           _ZN7cutlass13device_kernelIN5flash11enable_sm90INS1_16FlashAttnBwdSm90INS1_25CollectiveMainloopBwdSm90ILi2ELi2ELi2EN4cute5tupleIJNS5_1CILi1EEES8_S8_EEENS6_IJNS7_ILi96EEENS7_ILi128EEENS7_ILi64EEEEEENS_10bfloat16_tEfNS_4arch4Sm90ELb1ELb0ELb1ELb1ELb0ELb1ELb0ELb1ELi2ELi1ELi2ELi2ELb0EEENS1_21CollectiveEpilogueBwdISD_SE_SG_Li256ELb1ELb0ELi1EEENS1_25SingleTileBwdLPTSchedulerILb1ELi128ELb0EEEEEEEEEvNT_6ParamsE,(.L_x_7395 - _ZN7cutlass13device_kernelIN5flash11enable_sm90INS1_16FlashAttnBwdSm90INS1_25CollectiveMainloopBwdSm90ILi2ELi2ELi2EN4cute5tupleIJNS5_1CILi1EEES8_S8_EEENS6_IJNS7_ILi96EEENS7_ILi128EEENS7_ILi64EEEEEENS_10bfloat16_tEfNS_4arch4Sm90ELb1ELb0ELb1ELb1ELb0ELb1ELb0ELb1ELi2ELi1ELi2ELi2ELb0EEENS1_21CollectiveEpilogueBwdISD_SE_SG_Li256ELb1ELb0ELi1EEENS1_25SingleTileBwdLPTSchedulerILb1ELi128ELb0EEEEEEEEEvNT_6ParamsE)
        .other          _ZN7cutlass13device_kernelIN5flash11enable_sm90INS1_16FlashAttnBwdSm90INS1_25CollectiveMainloopBwdSm90ILi2ELi2ELi2EN4cute5tupleIJNS5_1CILi1EEES8_S8_EEENS6_IJNS7_ILi96EEENS7_ILi128EEENS7_ILi64EEEEEENS_10bfloat16_tEfNS_4arch4Sm90ELb1ELb0ELb1ELb1ELb0ELb1ELb0ELb1ELi2ELi1ELi2ELi2ELb0EEENS1_21CollectiveEpilogueBwdISD_SE_SG_Li256ELb1ELb0ELi1EEENS1_25SingleTileBwdLPTSchedulerILb1ELi128ELb0EEEEEEEEEvNT_6ParamsE,@"STO_CUDA_ENTRY STV_DEFAULT"
_ZN7cutlass13device_kernelIN5flash11enable_sm90INS1_16FlashAttnBwdSm90INS1_25CollectiveMainloopBwdSm90ILi2ELi2ELi2EN4cute5tupleIJNS5_1CILi1EEES8_S8_EEENS6_IJNS7_ILi96EEENS7_ILi128EEENS7_ILi64EEEEEENS_10bfloat16_tEfNS_4arch4Sm90ELb1ELb0ELb1ELb1ELb0ELb1ELb0ELb1ELi2ELi1ELi2ELi2ELb0EEENS1_21CollectiveEpilogueBwdISD_SE_SG_Li256ELb1ELb0ELi1EEENS1_25SingleTileBwdLPTSchedulerILb1ELi128ELb0EEEEEEEEEvNT_6ParamsE:
        /* <DEDUP_REMOVED lines=24> */
.L_x_2990:
[----:B------:R-:W-:Y:S05]  /*0180*/  BSYNC B0 ;  /* 0x0000000000007941 */ /* 0x000fea0003800000 */
.L_x_2989:
        /* <DEDUP_REMOVED lines=37> */
.L_x_2991:
        /* <DEDUP_REMOVED lines=22> */
.L_x_2992:
[----:B------:R-:W-:Y:S01]  /*0540*/  PLOP3.LUT P0, PT, PT, PT, UP0, 0x80, 0x0 ;  /* 0x000000000000781c */ /* 0x000fe20003f0f008 */
[----:B------:R-:W-:Y:S01]  /*0550*/  NOP ;  /* 0x0000000000007918 */ /* 0x000fe20000000000 */
[----:B------:R-:W-:Y:S01]  /*0560*/  ULDC.64 UR38, c[0x0][0x208] ;  /* 0x0000820000267ab9 */ /* 0x000fe20000000a00 */
[----:B------:R-:W-:Y:S01]  /*0570*/  BSSY B6, `(.L_x_2993) ;  /* 0x0000f5b000067945 */ /* 0x000fe20003800000 */
[----:B-12-4-:R-:W-:Y:S09]  /*0580*/  BAR.SYNC.DEFER_BLOCKING 0x0 ;  /* 0x0000000000007b1d */ /* 0x016ff20000010000 */
[----:B------:R-:W-:Y:S05]  /*0590*/  @!P0 BRA `(.L_x_2994) ;  /* 0x000000b800ac8947 */ /* 0x000fea0003800000 */
.L_x_2995:
[----:B------:R-:W-:-:S08]  /*05a0*/  NOP ;  /* 0x0000000000007918 */ /* 0x000fd00000000000 */
[----:B------:R-:W1:Y:S02]  /*05b0*/  USETMAXREG.TRY_ALLOC.CTAPOOL UP0, 0xf0 ;  /* 0x000000f0000079c8 */ /* 0x000e640008000600 */
[----:B-1----:R-:W-:-:S13]  /*05c0*/  PLOP3.LUT P0, PT, PT, PT, UP0, 0x80, 0x0 ;  /* 0x000000000000781c */ /* 0x002fda0003f0f008 */
[----:B------:R-:W-:Y:S05]  /*05d0*/  @!P0 BRA `(.L_x_2995) ;  /* 0xfffffffc00f08947 */ /* 0x000fea000383ffff */
[----:B------:R-:W-:Y:S01]  /*05e0*/  LOP3.LUT R0, R0, 0x3, RZ, 0xc0, !PT ;  /* 0x0000000300007812 */ /* 0x000fe200078ec0ff */
[----:B------:R-:W1:Y:S01]  /*05f0*/  S2R R2, SR_TID.X ;  /* 0x0000000000027919 */ /* 0x000e620000002100 */
        /* <DEDUP_REMOVED lines=14> */
[----:B------:R-:W-:-:S05]  /*06e0*/  @!P0 VIADD R2, R2, 0x9 ;  /* 0x0000000902028836 */ /* 0x000fca0000000000 */
        /* <DEDUP_REMOVED lines=11> */
.L_x_2996:
[----:B------:R-:W-:Y:S01]  /*07a0*/  ULDC UR7, c[0x0][0x8c4] ;  /* 0x0002310000077ab9 */ /* 0x000fe20000000800 */
[----:B------:R-:W-:Y:S01]  /*07b0*/  UMOV UR37, UR10 ;  /* 0x0000000a00257c82 */ /* 0x000fe20008000000 */
[----:B------:R-:W-:-:S11]  /*07c0*/  UISETP.NE.AND UP0, UPT, UR7, 0x1, UPT ;  /* 0x000000010700788c */ /* 0x000fd6000bf05270 */
[----:B------:R-:W-:Y:S02]  /*07d0*/  @UP0 ULDC.64 UR8, c[0x0][0x8c8] ;  /* 0x0002320000080ab9 */ /* 0x000fe40000000a00 */
[----:B------:R-:W-:-:S04]  /*07e0*/  UIMAD.WIDE.U32 UR4, UR10, UR8, URZ ;  /* 0x000000080a0472a5 */ /* 0x000fc8000f8e003f */
[----:B------:R-:W-:-:S04]  /*07f0*/  @UP0 USHF.R.U32.HI UR37, URZ, UR9, UR5 ;  /* 0x000000093f250299 */ /* 0x000fc80008011605 */
[----:B------:R-:W-:-:S12]  /*0800*/  UIMAD UR4, UR37, UR7, URZ ;  /* 0x00000007250472a4 */ /* 0x000fd8000f8e023f */
.L_x_2997:
        /* <DEDUP_REMOVED lines=9> */
[----:B------:R-:W-:-:S03]  /*08a0*/  @UP0 USHF.R.U32.HI UR41, URZ, UR7, UR5 ;  /* 0x000000073f290299 */ /* 0x000fc60008011605 */
[----:B------:R-:W-:Y:S02]  /*08b0*/  ULDC.64 UR4, c[0x0][0x8f8] ;  /* 0x00023e0000047ab9 */ /* 0x000fe40000000a00 */
[----:B------:R-:W-:Y:S01]  /*08c0*/  ISETP.NE.U32.AND P0, PT, RZ, UR4, PT ;  /* 0x00000004ff007c0c */ /* 0x000fe2000bf05070 */
[----:B------:R-:W-:-:S03]  /*08d0*/  UIADD3 UR4, -UR41, URZ, URZ ;  /* 0x0000003f29047290 */ /* 0x000fc6000fffe13f */
[----:B------:R-:W-:Y:S01]  /*08e0*/  ISETP.NE.AND.EX P0, PT, RZ, UR5, PT, P0 ;  /* 0x00000005ff007c0c */ /* 0x000fe2000bf05300 */
[----:B------:R-:W-:-:S12]  /*08f0*/  UIMAD UR40, UR40, UR4, UR6 ;  /* 0x00000004282872a4 */ /* 0x000fd8000f8e0206 */
        /* <DEDUP_REMOVED lines=8> */
.L_x_2998:
[----:B------:R-:W-:Y:S02]  /*0980*/  ULDC.64 UR4, c[0x0][0x8f0] ;  /* 0x00023c0000047ab9 */ /* 0x000fe40000000a00 */
        /* <DEDUP_REMOVED lines=11> */
[----:B------:R-:W-:Y:S01]  /*0a40*/  UIADD3 UR4, -UR4, UR5, URZ ;  /* 0x0000000504047290 */ /* 0x000fe2000fffe13f */
[----:B------:R-:W-:Y:S11]  /*0a50*/  BRA `(.L_x_2999) ;  /* 0x0000000000047947 */ /* 0x000ff60003800000 */
.L_x_3000:
[----:B------:R-:W-:-:S05]  /*0a60*/  ULDC UR4, c[0x0][0x8ec] ;  /* 0x00023b0000047ab9 */ /* 0x000fca0000000800 */
.L_x_2999:
[----:B------:R-:W-:-:S04]  /*0a70*/  UIADD3 UR4, UR4, 0x7f, URZ ;  /* 0x0000007f04047890 */ /* 0x000fc8000fffe03f */
[----:B------:R-:W-:-:S04]  /*0a80*/  USHF.R.S32.HI UR5, URZ, 0x1f, UR4 ;  /* 0x0000001f3f057899 */ /* 0x000fc80008011404 */
[----:B------:R-:W-:-:S04]  /*0a90*/  ULEA.HI UR5, UR5, UR4, URZ, 0x7 ;  /* 0x0000000405057291 */ /* 0x000fc8000f8f383f */
[----:B------:R-:W-:-:S04]  /*0aa0*/  USHF.R.S32.HI UR5, URZ, 0x7, UR5 ;  /* 0x000000073f057899 */ /* 0x000fc80008011405 */
[----:B------:R-:W-:-:S04]  /*0ab0*/  UISETP.GE.AND UP0, UPT, UR37, UR5, UPT ;  /* 0x000000052500728c */ /* 0x000fc8000bf06270 */
[----:B------:R-:W-:-:S06]  /*0ac0*/  USEL UR41, UR41, 0xffffffff, !UP0 ;  /* 0xffffffff29297887 */ /* 0x000fcc000c000000 */
[----:B------:R-:W-:-:S13]  /*0ad0*/  ISETP.LE.AND P0, PT, RZ, UR41, PT ;  /* 0x00000029ff007c0c */ /* 0x000fda000bf03270 */
[----:B------:R-:W-:Y:S05]  /*0ae0*/  @!P0 BRA `(.L_x_3001) ;  /* 0x000000f0000c8947 */ /* 0x000fea0003800000 */
[----:B------:R-:W1:Y:S01]  /*0af0*/  S2R R0, SR_TID.X ;  /* 0x0000000000007919 */ /* 0x000e620000002100 */
[----:B------:R-:W-:Y:S01]  /*0b00*/  ULDC.64 UR4, c[0x0][0x780] ;  /* 0x0001e00000047ab9 */ /* 0x000fe20000000a00 */
[----:B------:R-:W-:Y:S01]  /*0b10*/  USHF.R.S32.HI UR46, URZ, 0x1f, UR40 ;  /* 0x0000001f3f2e7899 */ /* 0x000fe20008011428 */
[----:B------:R-:W-:Y:S01]  /*0b20*/  ISETP.NE.U32.AND P0, PT, RZ, UR4, PT ;  /* 0x00000004ff007c0c */ /* 0x000fe2000bf05070 */
[----:B------:R-:W-:-:S03]  /*0b30*/  ULDC UR42, c[0x0][0x290] ;  /* 0x0000a400002a7ab9 */ /* 0x000fc60000000800 */
[----:B------:R-:W-:Y:S01]  /*0b40*/  ISETP.NE.AND.EX P0, PT, RZ, UR5, PT, P0 ;  /* 0x00000005ff007c0c */ /* 0x000fe2000bf05300 */
[----:B-1----:R-:W-:-:S12]  /*0b50*/  VIADD R17, R0, 0xffffff80 ;  /* 0xffffff8000117836 */ /* 0x002fd80000000000 */
        /* <DEDUP_REMOVED lines=8> */
.L_x_3002:
        /* <DEDUP_REMOVED lines=14> */
.L_x_3003:
        /* <DEDUP_REMOVED lines=11> */
.L_x_3004:
        /* <DEDUP_REMOVED lines=13> */
.L_x_3005:
[----:B------:R-:W-:Y:S01]  /*0e40*/  UIADD3 UR5, UR43, -UR42, URZ ;  /* 0x8000002a2b057290 */ /* 0x000fe2000fffe03f */
[----:B------:R-:W-:Y:S01]  /*0e50*/  PLOP3.LUT P0, PT, PT, PT, PT, 0x80, 0x0 ;  /* 0x000000000000781c */ /* 0x000fe20003f0f070 */
[----:B------:R-:W-:Y:S01]  /*0e60*/  ULDC UR6, c[0x0][0x74c] ;  /* 0x0001d30000067ab9 */ /* 0x000fe20000000800 */
[----:B------:R-:W-:Y:S01]  /*0e70*/  UIADD3 UR4, UR43, 0x5f, URZ ;  /* 0x0000005f2b047890 */ /* 0x000fe2000fffe03f */
[----:B------:R-:W-:Y:S01]  /*0e80*/  CS2R R150, SRZ ;  /* 0x0000000000967805 */ /* 0x000fe2000001ff00 */
[----:B------:R-:W-:Y:S01]  /*0e90*/  ULEA UR5, UR37, UR5, 0x7 ;  /* 0x0000000525057291 */ /* 0x000fe2000f8e383f */
[----:B------:R-:W-:Y:S02]  /*0ea0*/  CS2R R148, SRZ ;  /* 0x0000000000947805 */ /* 0x000fe4000001ff00 */
[----:B------:R-:W-:Y:S02]  /*0eb0*/  CS2R R146, SRZ ;  /* 0x0000000000927805 */ /* 0x000fe4000001ff00 */
[----:B------:R-:W-:Y:S01]  /*0ec0*/  CS2R R144, SRZ ;  /* 0x0000000000907805 */ /* 0x000fe2000001ff00 */
[----:B------:R-:W-:Y:S01]  /*0ed0*/  UIADD3 UR5, UR5, -UR6, URZ ;  /* 0x8000000605057290 */ /* 0x000fe2000fffe03f */
[----:B------:R-:W-:-:S02]  /*0ee0*/  CS2R R142, SRZ ;  /* 0x00000000008e7805 */ /* 0x000fc4000001ff00 */
[----:B------:R-:W-:Y:S02]  /*0ef0*/  CS2R R140, SRZ ;  /* 0x00000000008c7805 */ /* 0x000fe4000001ff00 */
        /* <DEDUP_REMOVED lines=12> */
[----:B------:R-:W-:Y:S01]  /*0fc0*/  CS2R R126, SRZ ;  /* 0x00000000007e7805 */ /* 0x000fe2000001ff00 */
[----:B------:R-:W-:Y:S01]  /*0fd0*/  UISETP.LT.AND UP0, UPT, URZ, UR6, UPT ;  /* 0x000000063f00728c */ /* 0x000fe2000bf01270 */
[----:B------:R-:W-:-:S02]  /*0fe0*/  CS2R R124, SRZ ;  /* 0x00000000007c7805 */ /* 0x000fc4000001ff00 */
[----:B------:R-:W-:Y:S02]  /*0ff0*/  CS2R R122, SRZ ;  /* 0x00000000007a7805 */ /* 0x000fe4000001ff00 */
[----:B------:R-:W-:Y:S01]  /*1000*/  CS2R R120, SRZ ;  /* 0x0000000000787805 */ /* 0x000fe2000001ff00 */
[----:B------:R-:W-:Y:S01]  /*1010*/  USEL UR45, URZ, UR6, !UP0 ;  /* 0x000000063f2d7287 */ /* 0x000fe2000c000000 */
[----:B------:R-:W-:Y:S02]  /*1020*/  CS2R R182, SRZ ;  /* 0x0000000000b67805 */ /* 0x000fe4000001ff00 */
[----:B------:R-:W-:Y:S02]  /*1030*/  CS2R R180, SRZ ;  /* 0x0000000000b47805 */ /* 0x000fe4000001ff00 */
[----:B------:R-:W-:Y:S01]  /*1040*/  CS2R R178, SRZ ;  /* 0x0000000000b27805 */ /* 0x000fe2000001ff00 */
[----:B------:R-:W-:Y:S01]  /*1050*/  UISETP.GT.AND UP0, UPT, UR44, UR45, UPT ;  /* 0x0000002d2c00728c */ /* 0x000fe2000bf04270 */
[----:B------:R-:W-:-:S02]  /*1060*/  CS2R R176, SRZ ;  /* 0x0000000000b07805 */ /* 0x000fc4000001ff00 */
[----:B------:R-:W-:Y:S02]  /*1070*/  CS2R R174, SRZ ;  /* 0x0000000000ae7805 */ /* 0x000fe4000001ff00 */
[----:B------:R-:W-:Y:S02]  /*1080*/  CS2R R172, SRZ ;  /* 0x0000000000ac7805 */ /* 0x000fe4000001ff00 */
[----:B------:R-:W-:Y:S02]  /*1090*/  CS2R R170, SRZ ;  /* 0x0000000000aa7805 */ /* 0x000fe4000001ff00 */
[----:B------:R-:W-:Y:S02]  /*10a0*/  CS2R R168, SRZ ;  /* 0x0000000000a87805 */ /* 0x000fe4000001ff00 */
[----:B------:R-:W-:Y:S02]  /*10b0*/  PLOP3.LUT P1, PT, PT, PT, UP0, 0x80, 0x0 ;  /* 0x000000000000781c */ /* 0x000fe40003f2f008 */
        /* <DEDUP_REMOVED lines=19> */
[----:B------:R-:W-:Y:S01]  /*11f0*/  MOV R10, UR6 ;  /* 0x00000006000a7c02 */ /* 0x000fe20008000f00 */
[----:B------:R-:W-:Y:S01]  /*1200*/  IMAD.U32 R6, RZ, RZ, UR4 ;  /* 0x00000004ff067e24 */ /* 0x000fe2000f8e00ff */
[----:B------:R-:W-:Y:S01]  /*1210*/  MOV R13, RZ ;  /* 0x000000ff000d7202 */ /* 0x000fe20000000f00 */
[----:B------:R-:W-:-:S02]  /*1220*/  IMAD.U32 R7, RZ, RZ, UR5 ;  /* 0x00000005ff077e24 */ /* 0x000fc4000f8e00ff */
[----:B------:R-:W-:Y:S02]  /*1230*/  IMAD.U32 R11, RZ, RZ, UR7 ;  /* 0x00000007ff0b7e24 */ /* 0x000fe4000f8e00ff */
[----:B------:R-:W-:Y:S02]  /*1240*/  IMAD.MOV.U32 R8, RZ, RZ, 0x70 ;  /* 0x00000070ff087424 */ /* 0x000fe400078e00ff */
[----:B-1----:R-:W-:-:S07]  /*1250*/  IMAD.MOV.U32 R12, RZ, RZ, 0x1 ;  /* 0x00000001ff0c7424 */ /* 0x002fce00078e00ff */
[----:B------:R-:W-:-:S07]  /*1260*/  LEPC R20, `(.L_x_3008) ;  /* 0x000000001014794e */ /* 0x000fce0000000000 */
[----:B--2---:R-:W-:Y:S05]  /*1270*/  CALL.ABS.NOINC R14 ;  /* 0x000000000e007343 */ /* 0x004fea0003c00000 */
.L_x_3008:
        /* <DEDUP_REMOVED lines=15> */
.L_x_3007:
        /* <DEDUP_REMOVED lines=19> */
[----:B-1----:R-:W-:-:S07]  /*14a0*/  IMAD.MOV.U32 R13, RZ, RZ, RZ ;  /* 0x000000ffff0d7224 */ /* 0x002fce00078e00ff */
[----:B------:R-:W-:-:S07]  /*14b0*/  LEPC R20, `(.L_x_3010) ;  /* 0x000000001014794e */ /* 0x000fce0000000000 */
[----:B--2---:R-:W-:Y:S05]  /*14c0*/  CALL.ABS.NOINC R14 ;  /* 0x000000000e007343 */ /* 0x004fea0003c00000 */
.L_x_3010:
[----:B------:R-:W1:Y:S01]  /*14d0*/  LDC.64 R2, c[0x4][R2] ;  /* 0x0100000002027b82 */ /* 0x000e620000000a00 */
[----:B------:R-:W-:Y:S01]  /*14e0*/  ULDC.64 UR4, c[0x4][0x90] ;  /* 0x0100240000047ab9 */ /* 0x000fe20000000a00 */
[----:B------:R-:W-:Y:S01]  /*14f0*/  ULDC.64 UR6, c[0x4][0x30] ;  /* 0x01000c0000067ab9 */ /* 0x000fe20000000a00 */
[----:B------:R-:W-:Y:S01]  /*1500*/  MOV R4, UR4 ;  /* 0x0000000400047c02 */ /* 0x000fe20008000f00 */
[----:B------:R-:W-:Y:S01]  /*1510*/  IMAD.U32 R5, RZ, RZ, UR5 ;  /* 0x00000005ff057e24 */ /* 0x000fe2000f8e00ff */
[----:B------:R-:W-:Y:S01]  /*1520*/  ULDC.64 UR4, c[0x4][0x98] ;  /* 0x0100260000047ab9 */ /* 0x000fe20000000a00 */
[----:B------:R-:W-:Y:S01]  /*1530*/  MOV R10, UR6 ;  /* 0x00000006000a7c02 */ /* 0x000fe20008000f00 */
[----:B------:R-:W-:Y:S01]  /*1540*/  IMAD.U32 R6, RZ, RZ, UR4 ;  /* 0x00000004ff067e24 */ /* 0x000fe2000f8e00ff */
[----:B------:R-:W-:Y:S01]  /*1550*/  MOV R13, RZ ;  /* 0x000000ff000d7202 */ /* 0x000fe20000000f00 */
[----:B------:R-:W-:Y:S02]  /*1560*/  IMAD.U32 R7, RZ, RZ, UR5 ;  /* 0x00000005ff077e24 */ /* 0x000fe4000f8e00ff */
[----:B------:R-:W-:-:S02]  /*1570*/  IMAD.U32 R11, RZ, RZ, UR7 ;  /* 0x00000007ff0b7e24 */ /* 0x000fc4000f8e00ff */
[----:B------:R-:W-:Y:S02]  /*1580*/  IMAD.MOV.U32 R8, RZ, RZ, 0x70 ;  /* 0x00000070ff087424 */ /* 0x000fe400078e00ff */
[----:B------:R-:W-:-:S07]  /*1590*/  IMAD.MOV.U32 R12, RZ, RZ, 0x1 ;  /* 0x00000001ff0c7424 */ /* 0x000fce00078e00ff */
[----:B------:R-:W-:-:S07]  /*15a0*/  LEPC R20, `(.L_x_3009) ;  /* 0x000000001014794e */ /* 0x000fce0000000000 */
[----:B-1----:R-:W-:Y:S05]  /*15b0*/  CALL.ABS.NOINC R2 ;  /* 0x0000000002007343 */ /* 0x002fea0003c00000 */
.L_x_3009:
[----:B------:R-:W-:Y:S01]  /*15c0*/  SHF.R.S32.HI R6, RZ, 0x1f, R17 ;  /* 0x0000001fff067819 */ /* 0x000fe20000011411 */
[----:B------:R-:W-:-:S03]  /*15d0*/  UMOV UR4, 0xffffffff ;  /* 0xffffffff00047882 */ /* 0x000fc60000000000 */
[----:B------:R-:W-:-:S04]  /*15e0*/  LEA.HI R0, R6, R17, RZ, 0x7 ;  /* 0x0000001106007211 */ /* 0x000fc800078f38ff */
[----:B------:R-:W-:Y:S01]  /*15f0*/  SHF.R.S32.HI R13, RZ, 0x7, R0 ;  /* 0x00000007ff0d7819 */ /* 0x000fe20000011400 */
[----:B------:R-:W-:Y:S06]  /*1600*/  BRA.DIV UR4, `(.L_x_3011) ;  /* 0x000000e6044c7947 */ /* 0x000fec000b800000 */
[----:B------:R1:W2:Y:S02]  /*1610*/  SHFL.IDX PT, R14, R13, RZ, 0x1f ;  /* 0x00001fff0d0e7589 */ /* 0x0002a400000e0000 */
.L_x_3136:
[----:B------:R-:W-:Y:S01]  /*1620*/  SHF.L.U32 R3, RZ, 0x1f, RZ ;  /* 0x0000001fff037819 */ /* 0x000fe200000006ff */
[----:B------:R-:W-:-:S03]  /*1630*/  IMAD.SHL.U32 R2, R17, 0x40, RZ ;  /* 0x0000004011027824 */ /* 0x000fc600078e00ff */
[----:B------:R-:W3:Y:S02]  /*1640*/  SYNCS.PHASECHK.TRANS64.TRYWAIT P0, [R16+URZ+0x26800], R3 ;  /* 0x02680003100075a7 */ /* 0x000ee4000800017f */
[----:B---3--:R-:W-:Y:S05]  /*1650*/  @P0 BRA `(.L_x_3012) ;  /* 0x0000000000080947 */ /* 0x008fea0003800000 */
[----:B------:R-:W3:Y:S02]  /*1660*/  SYNCS.PHASECHK.TRANS64.TRYWAIT P0, [R16+URZ+0x26800], R3 ;  /* 0x02680003100075a7 */ /* 0x000ee4000800017f */
[----:B---3--:R-:W-:Y:S05]  /*1670*/  @!P0 BRA `(.L_x_3013) ;  /* 0x000000e4004c8947 */ /* 0x008fea0003800000 */
.L_x_3012:
[-C--:B------:R-:W-:Y:S01]  /*1680*/  LEA.HI R7, R6, R17.reuse, RZ, 0x5 ;  /* 0x0000001106077211 */ /* 0x080fe200078f28ff */
[----:B------:R-:W-:Y:S01]  /*1690*/  UIADD3 UR4, -UR42, 0x7f, UR43 ;  /* 0x0000007f2a047890 */ /* 0x000fe2000fffe12b */
[----:B---3--:R-:W-:Y:S01]  /*16a0*/  LOP3.LUT R3, R2, 0x1c0, RZ, 0xc0, !PT ;  /* 0x000001c002037812 */ /* 0x008fe200078ec0ff */
[----:B------:R-:W-:Y:S01]  /*16b0*/  ULDC UR5, c[0x0][0x74c] ;  /* 0x0001d30000057ab9 */ /* 0x000fe20000000800 */
[----:B------:R-:W-:Y:S01]  /*16c0*/  SHF.R.S32.HI R2, RZ, 0x5, R7 ;  /* 0x00000005ff027819 */ /* 0x000fe20000011407 */
[----:B------:R-:W-:Y:S01]  /*16d0*/  ULEA UR4, UR37, UR4, 0x7 ;  /* 0x0000000425047291 */ /* 0x000fe2000f8e383f */
[-C--:B------:R-:W-:Y:S02]  /*16e0*/  LEA.HI R5, R6, R17.reuse, RZ, 0x4 ;  /* 0x0000001106057211 */ /* 0x080fe400078f20ff */
[----:B------:R-:W-:Y:S02]  /*16f0*/  CS2R R150, SRZ ;  /* 0x0000000000967805 */ /* 0x000fe4000001ff00 */
[----:B------:R-:W-:Y:S01]  /*1700*/  CS2R R148, SRZ ;  /* 0x0000000000947805 */ /* 0x000fe2000001ff00 */
[----:B------:R-:W-:Y:S01]  /*1710*/  IMAD.SHL.U32 R4, R2, 0x10, RZ ;  /* 0x0000001002047824 */ /* 0x000fe200078e00ff */
[----:B------:R-:W-:Y:S01]  /*1720*/  SHF.R.S32.HI R8, RZ, 0x4, R5 ;  /* 0x00000004ff087819 */ /* 0x000fe20000011405 */
[----:B------:R-:W-:Y:S01]  /*1730*/  UIADD3 UR4, UR4, -UR5, URZ ;  /* 0x8000000504047290 */ /* 0x000fe2000fffe03f */
[----:B------:R-:W-:-:S02]  /*1740*/  LEA.HI R2, R6, R17, RZ, 0x3 ;  /* 0x0000001106027211 */ /* 0x000fc400078f18ff */
[----:B------:R-:W-:Y:S02]  /*1750*/  CS2R R146, SRZ ;  /* 0x0000000000927805 */ /* 0x000fe4000001ff00 */
[----:B------:R-:W-:Y:S01]  /*1760*/  LEA.HI R9, R5, R8, RZ, 0x1 ;  /* 0x0000000805097211 */ /* 0x000fe200078f08ff */
[----:B------:R-:W-:Y:S01]  /*1770*/  UIMAD.WIDE UR4, UR4, 0x2aaaaaab, URZ ;  /* 0x2aaaaaab040478a5 */ /* 0x000fe2000f8e023f */
[----:B------:R-:W-:Y:S02]  /*1780*/  LOP3.LUT R5, R3, 0x30, R4, 0xf8, !PT ;  /* 0x0000003003057812 */ /* 0x000fe400078ef804 */
[----:B------:R-:W-:Y:S02]  /*1790*/  CS2R R144, SRZ ;  /* 0x0000000000907805 */ /* 0x000fe4000001ff00 */
[----:B------:R-:W-:Y:S01]  /*17a0*/  SHF.R.U32.HI R4, RZ, 0x3, R3 ;  /* 0x00000003ff047819 */ /* 0x000fe20000011603 */
[----:B------:R-:W-:Y:S01]  /*17b0*/  USHF.R.U32.HI UR4, URZ, 0x1f, UR5 ;  /* 0x0000001f3f047899 */ /* 0x000fe20008011605 */
[----:B------:R-:W-:-:S02]  /*17c0*/  LOP3.LUT R5, R5, 0x8, R2, 0xf8, !PT ;  /* 0x0000000805057812 */ /* 0x000fc400078ef802 */
[----:B------:R-:W-:Y:S02]  /*17d0*/  CS2R R142, SRZ ;  /* 0x00000000008e7805 */ /* 0x000fe4000001ff00 */
[----:B------:R-:W-:Y:S01]  /*17e0*/  LOP3.LUT R9, R9, 0x7ffffe, RZ, 0xc0, !PT ;  /* 0x007ffffe09097812 */ /* 0x000fe200078ec0ff */
[----:B------:R-:W-:Y:S01]  /*17f0*/  ULEA.HI.SX32 UR4, UR5, UR4, 0x1c ;  /* 0x0000000405047291 */ /* 0x000fe2000f8fe23f */
[----:B--2---:R-:W-:Y:S02]  /*1800*/  LEA.HI R2, R14, R14, RZ, 0x1 ;  /* 0x0000000e0e027211 */ /* 0x004fe400078f08ff */
[----:B------:R-:W-:Y:S02]  /*1810*/  CS2R R140, SRZ ;  /* 0x00000000008c7805 */ /* 0x000fe4000001ff00 */
[----:B------:R-:W-:Y:S01]  /*1820*/  LOP3.LUT R4, R5, R4, RZ, 0x3c, !PT ;  /* 0x0000000405047212 */ /* 0x000fe200078e3cff */
[----:B------:R-:W-:Y:S01]  /*1830*/  IMAD.IADD R8, R8, 0x1, -R9 ;  /* 0x0000000108087824 */ /* 0x000fe200078e0a09 */
[----:B------:R-:W-:Y:S01]  /*1840*/  LOP3.LUT R5, R2, 0xfffffffe, RZ, 0xc0, !PT ;  /* 0xfffffffe02057812 */ /* 0x000fe200078ec0ff */
[----:B------:R-:W-:Y:S01]  /*1850*/  IMAD.U32 R10, RZ, RZ, UR4 ;  /* 0x00000004ff0a7e24 */ /* 0x000fe2000f8e00ff */
[----:B------:R-:W-:Y:S01]  /*1860*/  LOP3.LUT R2, R0, 0xffffff80, RZ, 0xc0, !PT ;  /* 0xffffff8000027812 */ /* 0x000fe200078ec0ff */
[----:B------:R-:W-:Y:S01]  /*1870*/  IMAD R3, R13, 0xc, R8 ;  /* 0x0000000c0d037824 */ /* 0x000fe200078e0208 */
[----:B------:R-:W-:Y:S01]  /*1880*/  MOV R9, 0x1 ;  /* 0x0000000100097802 */ /* 0x000fe20000000f00 */
[----:B------:R-:W-:Y:S01]  /*1890*/  IMAD.IADD R5, R14, 0x1, -R5 ;  /* 0x000000010e057824 */ /* 0x000fe200078e0a05 */
[----:B------:R-:W-:Y:S01]  /*18a0*/  MOV R0, RZ ;  /* 0x000000ff00007202 */ /* 0x000fe20000000f00 */
[----:B------:R-:W-:Y:S01]  /*18b0*/  IMAD.IADD R8, R17, 0x1, -R2 ;  /* 0x0000000111087824 */ /* 0x000fe200078e0a02 */
[----:B------:R-:W-:Y:S01]  /*18c0*/  VIADDMNMX R10, R10, R9, UR44, PT ;  /* 0x0000002c0a0a7e46 */ /* 0x000fe2000b800109 */
[----:B------:R-:W-:Y:S01]  /*18d0*/  IMAD.U32 R3, R3, 0x200, R4 ;  /* 0x0000020003037824 */ /* 0x000fe200078e0004 */
[----:B------:R-:W-:Y:S01]  /*18e0*/  CS2R R138, SRZ ;  /* 0x00000000008a7805 */ /* 0x000fe2000001ff00 */
[--C-:B------:R-:W-:Y:S01]  /*18f0*/  IMAD R9, R13, 0x300, R8.reuse ;  /* 0x000003000d097824 */ /* 0x100fe200078e0208 */
[----:B------:R-:W-:Y:S01]  /*1900*/  SHF.R.S32.HI R12, RZ, 0x1f, R8 ;  /* 0x0000001fff0c7819 */ /* 0x000fe20000011408 */
[----:B------:R-:W-:Y:S01]  /*1910*/  IMAD.MOV.U32 R4, RZ, RZ, RZ ;  /* 0x000000ffff047224 */ /* 0x000fe200078e00ff */
[----:B------:R2:W-:Y:S01]  /*1920*/  STL [R1+0x10], R3 ;  /* 0x0000100301007387 */ /* 0x0005e20000100800 */
[----:B------:R-:W-:Y:S01]  /*1930*/  ISETP.LE.AND P0, PT, R10, UR45, PT ;  /* 0x0000002d0a007c0c */ /* 0x000fe2000bf03270 */
[----:B------:R-:W-:Y:S01]  /*1940*/  IMAD.SHL.U32 R9, R9, 0x4, RZ ;  /* 0x0000000409097824 */ /* 0x000fe200078e00ff */
[----:B------:R-:W-:Y:S01]  /*1950*/  LEA.HI R11, R12, R8, RZ, 0x2 ;  /* 0x000000080c0b7211 */ /* 0x000fe200078f10ff */
[----:B------:R3:W-:Y:S01]  /*1960*/  STL [R1+0x14], R12 ;  /* 0x0000140c01007387 */ /* 0x0007e20000100800 */
[----:B------:R-:W-:-:S02]  /*1970*/  CS2R R136, SRZ ;  /* 0x0000000000887805 */ /* 0x000fc4000001ff00 */
[----:B------:R-:W-:Y:S02]  /*1980*/  CS2R R134, SRZ ;  /* 0x0000000000867805 */ /* 0x000fe4000001ff00 */
[----:B------:R-:W-:Y:S01]  /*1990*/  CS2R R132, SRZ ;  /* 0x0000000000847805 */ /* 0x000fe2000001ff00 */
[----:B------:R3:W-:Y:S01]  /*19a0*/  STL [R1+0x8], R11 ;  /* 0x0000080b01007387 */ /* 0x0007e20000100800 */
        /* <DEDUP_REMOVED lines=23> */
[----:B------:R-:W-:Y:S01]  /*1b20*/  LEA R2, R9, R16, 0x2 ;  /* 0x0000001009027211 */ /* 0x000fe200078e10ff */
[----:B------:R-:W-:Y:S01]  /*1b30*/  IMAD.IADD R3, R8, 0x1, -R3 ;  /* 0x0000000108037824 */ /* 0x000fe200078e0a03 */
[----:B---3--:R-:W-:Y:S06]  /*1b40*/  @P0 BRA `(.L_x_3014) ;  /* 0x00000040006c0947 */ /* 0x008fec0003800000 */
[----:B------:R-:W-:Y:S01]  /*1b50*/  LOP3.LUT R0, R7, 0xffffffe0, RZ, 0xc0, !PT ;  /* 0xffffffe007007812 */ /* 0x000fe200078ec0ff */
[----:B------:R-:W-:Y:S01]  /*1b60*/  UIMAD UR4, UR37, -0x80, UR42 ;  /* 0xffffff80250478a4 */ /* 0x000fe2000f8e022a */
[----:B------:R-:W-:Y:S02]  /*1b70*/  LEA.HI R8, R12, R8, RZ, 0x5 ;  /* 0x000000080c087211 */ /* 0x000fe400078f28ff */
[----:B------:R-:W-:Y:S01]  /*1b80*/  LEA.HI R4, R13, R13, RZ, 0x1 ;  /* 0x0000000d0d047211 */ /* 0x000fe200078f08ff */
[----:B------:R-:W-:Y:S01]  /*1b90*/  IMAD.IADD R0, R17, 0x1, -R0 ;  /* 0x0000000111007824 */ /* 0x000fe200078e0a00 */
[----:B------:R-:W-:Y:S01]  /*1ba0*/  SHF.R.S32.HI R9, RZ, 0x5, R8 ;  /* 0x00000005ff097819 */ /* 0x000fe20000011408 */
[----:B------:R-:W-:Y:S01]  /*1bb0*/  IMAD.U32 R12, RZ, RZ, UR4 ;  /* 0x00000004ff0c7e24 */ /* 0x000fe2000f8e00ff */
[----:B------:R-:W-:Y:S02]  /*1bc0*/  LOP3.LUT R8, R4, 0xfffffffe, RZ, 0xc0, !PT ;  /* 0xfffffffe04087812 */ /* 0x000fe400078ec0ff */
[----:B------:R-:W-:Y:S01]  /*1bd0*/  SHF.R.S32.HI R7, RZ, 0x1f, R0 ;  /* 0x0000001fff077819 */ /* 0x000fe20000011400 */
[----:B------:R-:W-:Y:S01]  /*1be0*/  IMAD R21, R9, -0x10, R12 ;  /* 0xfffffff009157824 */ /* 0x000fe200078e020c */
[----:B------:R-:W-:-:S02]  /*1bf0*/  IADD3 R23, R13, -R8, RZ ;  /* 0x800000080d177210 */ /* 0x000fc40007ffe0ff */
[CC--:B------:R-:W-:Y:S02]  /*1c00*/  LEA.HI R4, R7.reuse, R0.reuse, RZ, 0x2 ;  /* 0x0000000007047211 */ /* 0x0c0fe400078f10ff */
[----:B------:R-:W-:Y:S02]  /*1c10*/  LEA.HI R0, R7, R0, RZ, 0x3 ;  /* 0x0000000007007211 */ /* 0x000fe400078f18ff */
[----:B------:R-:W-:Y:S02]  /*1c20*/  SHF.R.S32.HI R7, RZ, 0x2, R4 ;  /* 0x00000002ff077819 */ /* 0x000fe40000011404 */
[--C-:B------:R-:W-:Y:S02]  /*1c30*/  SHF.R.S32.HI R15, RZ, 0x2, R11.reuse ;  /* 0x00000002ff0f7819 */ /* 0x100fe4000001140b */
[----:B------:R-:W-:Y:S01]  /*1c40*/  SHF.R.S32.HI R8, RZ, 0x1f, R11 ;  /* 0x0000001fff087819 */ /* 0x000fe2000001140b */
[C---:B------:R-:W-:Y:S01]  /*1c50*/  VIADD R11, R7.reuse, 0x8 ;  /* 0x00000008070b7836 */ /* 0x040fe20000000000 */
[----:B------:R-:W-:Y:S01]  /*1c60*/  LEA.HI R6, R6, R17, RZ, 0x2 ;  /* 0x0000001106067211 */ /* 0x000fe200078f10ff */
[----:B------:R-:W-:Y:S01]  /*1c70*/  VIADD R18, R7, 0x10 ;  /* 0x0000001007127836 */ /* 0x000fe20000000000 */
[----:B------:R-:W-:-:S02]  /*1c80*/  SHF.R.S32.HI R0, RZ, 0x3, R0 ;  /* 0x00000003ff007819 */ /* 0x000fc40000011400 */
[----:B------:R-:W-:Y:S02]  /*1c90*/  LEA.HI R12, R11, R11, RZ, 0x1 ;  /* 0x0000000b0b0c7211 */ /* 0x000fe400078f08ff */
[----:B------:R-:W-:Y:S02]  /*1ca0*/  LOP3.LUT R6, R6, 0xfffffffc, RZ, 0xc0, !PT ;  /* 0xfffffffc06067812 */ /* 0x000fe400078ec0ff */
[----:B-1----:R-:W-:Y:S02]  /*1cb0*/  SHF.R.S32.HI R13, RZ, 0x1, R12 ;  /* 0x00000001ff0d7819 */ /* 0x002fe4000001140c */
[----:B------:R-:W-:Y:S01]  /*1cc0*/  LEA.HI R9, R8, R15, RZ, 0x3 ;  /* 0x0000000f08097211 */ /* 0x000fe200078f18ff */
[----:B------:R-:W-:Y:S01]  /*1cd0*/  IMAD.IADD R6, R17, 0x1, -R6 ;  /* 0x0000000111067824 */ /* 0x000fe200078e0a06 */
[----:B------:R-:W-:Y:S01]  /*1ce0*/  LEA.HI R17, R18, R18, RZ, 0x1 ;  /* 0x0000001212117211 */ /* 0x000fe200078f08ff */
[----:B------:R-:W-:Y:S01]  /*1cf0*/  IMAD.HI R8, R0, 0x2aaaaaab, RZ ;  /* 0x2aaaaaab00087827 */ /* 0x000fe200078e02ff */
[----:B------:R-:W-:-:S02]  /*1d00*/  LOP3.LUT R22, R9, 0xfffffff8, RZ, 0xc0, !PT ;  /* 0xfffffff809167812 */ /* 0x000fc400078ec0ff */
[----:B------:R-:W-:Y:S01]  /*1d10*/  SHF.R.S32.HI R19, RZ, 0x1, R17 ;  /* 0x00000001ff137819 */ /* 0x000fe20000011411 */
[----:B------:R-:W-:Y:S01]  /*1d20*/  IMAD.HI R14, R13, 0x2aaaaaab, RZ ;  /* 0x2aaaaaab0d0e7827 */ /* 0x000fe200078e02ff */
[----:B------:R-:W-:Y:S02]  /*1d30*/  IADD3 R22, R21, R22, -R15 ;  /* 0x0000001615167210 */ /* 0x000fe40007ffe80f */
[----:B------:R-:W-:Y:S01]  /*1d40*/  LEA.HI R4, R4, R7, RZ, 0x1 ;  /* 0x0000000704047211 */ /* 0x000fe200078f08ff */
[----:B------:R-:W-:Y:S01]  /*1d50*/  IMAD.HI R20, R19, 0x2aaaaaab, RZ ;  /* 0x2aaaaaab13147827 */ /* 0x000fe200078e02ff */
[----:B------:R-:W-:Y:S02]  /*1d60*/  SHF.R.U32.HI R9, RZ, 0x1, R8 ;  /* 0x00000001ff097819 */ /* 0x000fe40000011608 */
[----:B------:R-:W-:Y:S02]  /*1d70*/  SHF.R.U32.HI R15, RZ, 0x1, R14 ;  /* 0x00000001ff0f7819 */ /* 0x000fe4000001160e */
[----:B------:R-:W-:-:S02]  /*1d80*/  LOP3.LUT R4, R4, 0xfffffffe, RZ, 0xc0, !PT ;  /* 0xfffffffe04047812 */ /* 0x000fc400078ec0ff */
[----:B------:R-:W-:Y:S02]  /*1d90*/  LEA.HI R9, R8, R9, RZ, 0x1 ;  /* 0x0000000908097211 */ /* 0x000fe400078f08ff */
[----:B------:R-:W-:Y:S02]  /*1da0*/  LEA.HI R14, R14, R15, RZ, 0x1 ;  /* 0x0000000f0e0e7211 */ /* 0x000fe400078f08ff */
[----:B------:R-:W-:Y:S01]  /*1db0*/  LOP3.LUT R12, R12, 0xfffffffe, RZ, 0xc0, !PT ;  /* 0xfffffffe0c0c7812 */ /* 0x000fe200078ec0ff */
[----:B------:R-:W-:Y:S01]  /*1dc0*/  IMAD R9, R9, -0xc, R0 ;  /* 0xfffffff409097824 */ /* 0x000fe200078e0200 */
[----:B------:R-:W-:Y:S01]  /*1dd0*/  SHF.R.U32.HI R21, RZ, 0x1, R20 ;  /* 0x00000001ff157819 */ /* 0x000fe20000011614 */
[----:B------:R-:W-:Y:S01]  /*1de0*/  IMAD R13, R14, -0xc, R13 ;  /* 0xfffffff40e0d7824 */ /* 0x000fe200078e020d */
[----:B------:R-:W-:Y:S01]  /*1df0*/  IADD3 R4, R7, -R4, RZ ;  /* 0x8000000407047210 */ /* 0x000fe20007ffe0ff */
[----:B------:R-:W-:Y:S01]  /*1e00*/  IMAD.IADD R12, R11, 0x1, -R12 ;  /* 0x000000010b0c7824 */ /* 0x000fe200078e0a0c */
[----:B------:R-:W-:Y:S01]  /*1e10*/  LEA.HI R20, R20, R21, RZ, 0x1 ;  /* 0x0000001514147211 */ /* 0x000fe200078f08ff */
[----:B------:R-:W-:Y:S01]  /*1e20*/  IMAD R7, R23, -0x40, R22 ;  /* 0xffffffc017077824 */ /* 0x000fe200078e0216 */
[----:B------:R-:W-:Y:S01]  /*1e30*/  LOP3.LUT R17, R17, 0xfffffffe, RZ, 0xc0, !PT ;  /* 0xfffffffe11117812 */ /* 0x000fe200078ec0ff */
[----:B------:R-:W-:Y:S01]  /*1e40*/  IMAD R4, R9, 0x8, R4 ;  /* 0x0000000809047824 */ /* 0x000fe200078e0204 */
[----:B------:R-:W-:Y:S01]  /*1e50*/  LEA R0, R13, R12, 0x3 ;  /* 0x0000000c0d007211 */ /* 0x000fe200078e18ff */
[----:B------:R-:W-:Y:S01]  /*1e60*/  IMAD R20, R20, -0xc, R19 ;  /* 0xfffffff414147824 */ /* 0x000fe200078e0213 */
[----:B------:R-:W-:Y:S01]  /*1e70*/  MOV R151, RZ ;  /* 0x000000ff00977202 */ /* 0x000fe20000000f00 */
[----:B------:R-:W-:Y:S01]  /*1e80*/  IMAD.IADD R17, R18, 0x1, -R17 ;  /* 0x0000000112117824 */ /* 0x000fe200078e0a11 */
[----:B------:R1:W-:Y:S03]  /*1e90*/  STL [R1+0x4], R4 ;  /* 0x0000040401007387 */ /* 0x0003e60000100800 */
[----:B------:R-:W-:Y:S01]  /*1ea0*/  IMAD R237, R20, 0x8, R17 ;  /* 0x0000000814ed7824 */ /* 0x000fe200078e0211 */
[----:B------:R2:W-:Y:S01]  /*1eb0*/  STL [R1], R0 ;  /* 0x0000000001007387 */ /* 0x0005e20000100800 */
[----:B-1----:R-:W-:-:S02]  /*1ec0*/  IMAD.MOV.U32 R4, RZ, RZ, RZ ;  /* 0x000000ffff047224 */ /* 0x002fc400078e00ff */
[----:B--2---:R-:W-:-:S07]  /*1ed0*/  IMAD.MOV.U32 R0, RZ, RZ, RZ ;  /* 0x000000ffff007224 */ /* 0x004fce00078e00ff */
.L_x_3025:
[----:B------:R-:W-:-:S06]  /*1ee0*/  ULOP3.LUT UR4, UR36, 0x1, URZ, 0xfc, !UPT ;  /* 0x0000000124047892 */ /* 0x000fcc000f8efc3f */
[----:B--2---:R-:W-:-:S05]  /*1ef0*/  IMAD.U32 R8, RZ, RZ, UR4 ;  /* 0x00000004ff087e24 */ /* 0x004fca000f8e00ff */
[----:B------:R-:W-:-:S13]  /*1f00*/  ISETP.NE.AND P0, PT, R8, 0x3, PT ;  /* 0x000000030800780c */ /* 0x000fda0003f05270 */
[----:B------:R-:W-:Y:S05]  /*1f10*/  @!P0 BRA `(.L_x_3015) ;  /* 0x0000000000048947 */ /* 0x000fea0003800000 */
[----:B------:R-:W-:Y:S01]  /*1f20*/  BPT.TRAP 0x1 ;  /* 0x000000040000795c */ /* 0x000fe20000300000 */
.L_x_3015:
[----:B------:R-:W-:Y:S01]  /*1f30*/  IMAD R8, R0, 0x8, R16 ;  /* 0x0000000800087824 */ /* 0x000fe200078e0210 */
[----:B------:R-:W-:-:S04]  /*1f40*/  SHF.L.U32 R21, R4, 0x1f, RZ ;  /* 0x0000001f04157819 */ /* 0x000fc800000006ff */
[----:B------:R1:W2:Y:S01]  /*1f50*/  SYNCS.PHASECHK.TRANS64.TRYWAIT P1, [R8+URZ+0x26810], R21 ;  /* 0x02681015080075a7 */ /* 0x0002a2000802017f */
[----:B------:R-:W-:Y:S05]  /*1f60*/  @!P0 BRA `(.L_x_3016) ;  /* 0x0000000000048947 */ /* 0x000fea0003800000 */
[----:B------:R-:W-:Y:S01]  /*1f70*/  BPT.TRAP 0x1 ;  /* 0x000000040000795c */ /* 0x000fe20000300000 */
.L_x_3016:
[----:B------:R-:W-:-:S05]  /*1f80*/  VIADD R9, R16, 0xe000 ;  /* 0x0000e00010097836 */ /* 0x000fca0000000000 */
[----:B------:R-:W-:-:S04]  /*1f90*/  SHF.R.U32.HI R9, RZ, 0x4, R9 ;  /* 0x00000004ff097819 */ /* 0x000fc80000011609 */
[----:B------:R-:W-:Y:S01]  /*1fa0*/  LOP3.LUT R9, R9, 0x3fff, RZ, 0xc0, !PT ;  /* 0x00003fff09097812 */ /* 0x000fe200078ec0ff */
[----:B--2---:R-:W-:Y:S06]  /*1fb0*/  @P1 BRA `(.L_x_3017) ;  /* 0x0000000000081947 */ /* 0x004fec0003800000 */
[----:B------:R-:W2:Y:S02]  /*1fc0*/  SYNCS.PHASECHK.TRANS64.TRYWAIT P1, [R8+URZ+0x26810], R21 ;  /* 0x02681015080075a7 */ /* 0x000ea4000802017f */
[----:B--2---:R-:W-:Y:S05]  /*1fd0*/  @!P1 BRA `(.L_x_3018) ;  /* 0x000000dc00089947 */ /* 0x004fea0003800000 */
.L_x_3017:
[----:B------:R-:W-:Y:S05]  /*1fe0*/  WARPSYNC.ALL ;  /* 0x0000000000007948 */ /* 0x000fea0003800000 */
[----:B------:R-:W-:Y:S02]  /*1ff0*/  LOP3.LUT R11, R9, 0x10000, RZ, 0xfc, !PT ;  /* 0x00010000090b7812 */ /* 0x000fe400078efcff */
[----:B------:R-:W-:Y:S01]  /*2000*/  LEA R12, R5, R16, 0xd ;  /* 0x00000010050c7211 */ /* 0x000fe200078e68ff */
[----:B------:R-:W3:Y:S03]  /*2010*/  LDL R14, [R1+0x4] ;  /* 0x00000400010e7983 */ /* 0x000ee60000100800 */
[----:B------:R-:W-:Y:S01]  /*2020*/  R2UR UR9, R12 ;  /* 0x000000000c0972ca */ /* 0x000fe200000e0000 */
[C---:B------:R-:W-:Y:S01]  /*2030*/  IMAD R11, R0.reuse, 0x300, R11 ;  /* 0x00000300000b7824 */ /* 0x040fe200078e020b */
[----:B------:R-:W4:Y:S01]  /*2040*/  LDL R13, [R1] ;  /* 0x00000000010d7983 */ /* 0x000f220000100800 */
[----:B------:R-:W-:Y:S01]  /*2050*/  WARPGROUP.ARRIVE ;  /* 0x00000000000079c5 */ /* 0x000fe20000000000 */
[----:B------:R-:W-:Y:S01]  /*2060*/  UMOV UR7, 0x40000040 ;  /* 0x4000004000077882 */ /* 0x000fe20000000000 */
[----:B------:R-:W-:Y:S01]  /*2070*/  UMOV UR5, 0x40000040 ;  /* 0x4000004000057882 */ /* 0x000fe20000000000 */
[----:B------:R-:W-:Y:S01]  /*2080*/  R2UR UR8, R11 ;  /* 0x000000000b0872ca */ /* 0x000fe200000e0000 */
[----:B------:R-:W-:-:S04]  /*2090*/  IMAD R18, R0, 0x80, R237 ;  /* 0x0000008000127824 */ /* 0x000fc800078e02ed */
[----:B------:R-:W-:Y:S02]  /*20a0*/  IMAD R19, R3, 0x2, R18 ;  /* 0x0000000203137824 */ /* 0x000fe400078e0212 */
[----:B------:R-:W-:Y:S01]  /*20b0*/  USHF.R.U32.HI UR4, URZ, 0x4, UR9 ;  /* 0x000000043f047899 */ /* 0x000fe20008011609 */
[----:B------:R-:W-:-:S03]  /*20c0*/  VIADD R18, R16, 0x1a000 ;  /* 0x0001a00010127836 */ /* 0x000fc60000000000 */
        /* <DEDUP_REMOVED lines=23> */
[C---:B---3--:R-:W-:Y:S02]  /*2240*/  IMAD R12, R0.reuse, 0x80, R14 ;  /* 0x00000080000c7824 */ /* 0x048fe400078e020e */
[----:B----4-:R-:W-:-:S03]  /*2250*/  IMAD R14, R0, 0x80, R13 ;  /* 0x00000080000e7824 */ /* 0x010fc600078e020d */
[C---:B------:R-:W-:Y:S01]  /*2260*/  LEA R11, R3.reuse, R12, 0x1 ;  /* 0x0000000c030b7211 */ /* 0x040fe200078e08ff */
[----:B------:R-:W-:-:S04]  /*2270*/  IMAD R13, R3, 0x2, R14 ;  /* 0x00000002030d7824 */ /* 0x000fc800078e020e */
[--C-:B------:R-:W-:Y:S02]  /*2280*/  IMAD R17, R11, 0x4, R16.reuse ;  /* 0x000000040b117824 */ /* 0x100fe400078e0210 */
[----:B------:R-:W-:Y:S01]  /*2290*/  IMAD R14, R19, 0x4, R16 ;  /* 0x00000004130e7824 */ /* 0x000fe200078e0210 */
[----:B------:R-:W-:Y:S01]  /*22a0*/  LEA R15, R13, R16, 0x2 ;  /* 0x000000100d0f7211 */ /* 0x000fe200078e10ff */
[--C-:B------:R-:W-:Y:S01]  /*22b0*/  IMAD R190, R11, 0x4, R18.reuse ;  /* 0x000000040bbe7824 */ /* 0x100fe200078e0212 */
[----:B------:R-:W-:Y:S01]  /*22c0*/  LEA R12, R13, R18, 0x2 ;  /* 0x000000120d0c7211 */ /* 0x000fe200078e10ff */
        /* <DEDUP_REMOVED lines=10> */
.L_x_3019:
[----:B------:R1:W1:Y:S01]  /*2370*/  SYNCS.PHASECHK.TRANS64.TRYWAIT P1, [R8+URZ+0x26830], R21 ;  /* 0x02683015080075a7 */ /* 0x000262000802017f */
[----:B------:R-:W-:Y:S05]  /*2380*/  @!P0 BRA `(.L_x_3020) ;  /* 0x0000000000048947 */ /* 0x000fea0003800000 */
[----:B------:R-:W-:Y:S01]  /*2390*/  BPT.TRAP 0x1 ;  /* 0x000000040000795c */ /* 0x000fe20000300000 */
.L_x_3020:
[----:B------:R-:W-:-:S05]  /*23a0*/  VIADD R13, R16, 0x14000 ;  /* 0x00014000100d7836 */ /* 0x000fca0000000000 */
[----:B------:R-:W-:-:S04]  /*23b0*/  SHF.R.U32.HI R13, RZ, 0x4, R13 ;  /* 0x00000004ff0d7819 */ /* 0x000fc8000001160d */
[----:B------:R-:W-:-:S04]  /*23c0*/  LOP3.LUT R13, R13, 0x3fff, RZ, 0xc0, !PT ;  /* 0x00003fff0d0d7812 */ /* 0x000fc800078ec0ff */
[----:B------:R-:W-:Y:S01]  /*23d0*/  LOP3.LUT R19, R13, 0x10000, RZ, 0xfc, !PT ;  /* 0x000100000d137812 */ /* 0x000fe200078efcff */
[----:B-1----:R-:W-:Y:S06]  /*23e0*/  @P1 BRA `(.L_x_3021) ;  /* 0x0000000000081947 */ /* 0x002fec0003800000 */
[----:B------:R-:W1:Y:S02]  /*23f0*/  SYNCS.PHASECHK.TRANS64.TRYWAIT P1, [R8+URZ+0x26830], R21 ;  /* 0x02683015080075a7 */ /* 0x000e64000802017f */
[----:B-1----:R-:W-:Y:S05]  /*2400*/  @!P1 BRA `(.L_x_3022) ;  /* 0x000000d800109947 */ /* 0x002fea0003800000 */
.L_x_3021:
        /* <DEDUP_REMOVED lines=16> */
[----:B------:R-:W-:-:S02]  /*2510*/  IMAD.MOV.U32 R92, RZ, RZ, -0x2 ;  /* 0xfffffffeff5c7424 */ /* 0x000fc400078e00ff */
[----:B------:R-:W-:Y:S01]  /*2520*/  FMUL.FTZ R192, R72, UR10 ;  /* 0x0000000a48c07c20 */ /* 0x000fe20008410000 */
[----:B------:R-:W-:Y:S01]  /*2530*/  FMUL.FTZ R18, R73, UR10 ;  /* 0x0000000a49127c20 */ /* 0x000fe20008410000 */
        /* <DEDUP_REMOVED lines=23> */
[----:B--2---:R-:W-:Y:S01]  /*26b0*/  FMUL.FTZ R21, R76, UR10 ;  /* 0x0000000a4c157c20 */ /* 0x004fe20008410000 */
[----:B------:R-:W-:Y:S01]  /*26c0*/  FMUL.FTZ R76, R83, UR10 ;  /* 0x0000000a534c7c20 */ /* 0x000fe20008410000 */
[----:B------:R-:W-:Y:S01]  /*26d0*/  FMUL.FTZ R191, R113, UR10 ;  /* 0x0000000a71bf7c20 */ /* 0x000fe20008410000 */
[----:B------:R-:W-:Y:S01]  /*26e0*/  FMUL.FTZ R80, R87, UR10 ;  /* 0x0000000a57507c20 */ /* 0x000fe20008410000 */
[----:B------:R-:W-:Y:S01]  /*26f0*/  FMUL.FTZ R83, R90, UR10 ;  /* 0x0000000a5a537c20 */ /* 0x000fe20008410000 */
[----:B------:R-:W-:Y:S01]  /*2700*/  FMUL.FTZ R87, R94, UR10 ;  /* 0x0000000a5e577c20 */ /* 0x000fe20008410000 */
[----:B------:R-:W2:Y:S01]  /*2710*/  MUFU.TANH R73, R73 ;  /* 0x0000004900497308 */ /* 0x000ea20000002400 */
[----:B------:R-:W-:Y:S01]  /*2720*/  FMUL.FTZ R90, R97, UR10 ;  /* 0x0000000a615a7c20 */ /* 0x000fe20008410000 */
[----:B------:R-:W-:Y:S01]  /*2730*/  FMUL.FTZ R81, R88, UR10 ;  /* 0x0000000a58517c20 */ /* 0x000fe20008410000 */
[----:B------:R-:W-:Y:S01]  /*2740*/  FMUL.FTZ R189, R104, UR10 ;  /* 0x0000000a68bd7c20 */ /* 0x000fe20008410000 */
[----:B------:R-:W-:Y:S01]  /*2750*/  FMUL.FTZ R88, R95, UR10 ;  /* 0x0000000a5f587c20 */ /* 0x000fe20008410000 */
[----:B---3--:R-:W3:Y:S01]  /*2760*/  SHFL.IDX PT, R104, R17, R6, 0x1f ;  /* 0x00001f0611687589 */ /* 0x008ee200000e0000 */
        /* <DEDUP_REMOVED lines=10> */
[----:B------:R-:W3:Y:S01]  /*2810*/  MUFU.TANH R77, R77 ;  /* 0x0000004d004d7308 */ /* 0x000ee20000002400 */
[----:B------:R-:W-:Y:S01]  /*2820*/  FMUL.FTZ R107, R107, UR10 ;  /* 0x0000000a6b6b7c20 */ /* 0x000fe20008410000 */
[----:B------:R-:W-:Y:S01]  /*2830*/  FMUL.FTZ R112, R112, UR10 ;  /* 0x0000000a70707c20 */ /* 0x000fe20008410000 */
[----:B------:R-:W-:Y:S01]  /*2840*/  FMUL.FTZ R110, R110, UR10 ;  /* 0x0000000a6e6e7c20 */ /* 0x000fe20008410000 */
[----:B------:R-:W-:Y:S01]  /*2850*/  FMUL.FTZ R111, R111, UR10 ;  /* 0x0000000a6f6f7c20 */ /* 0x000fe20008410000 */
[----:B------:R-:W-:Y:S01]  /*2860*/  FMUL.FTZ R114, R114, UR10 ;  /* 0x0000000a72727c20 */ /* 0x000fe20008410000 */
[----:B------:R-:W-:Y:S01]  /*2870*/  FMUL.FTZ R194, R117, UR10 ;  /* 0x0000000a75c27c20 */ /* 0x000fe20008410000 */
[----:B------:R-:W-:Y:S01]  /*2880*/  VIADD R117, R6, 0x8 ;  /* 0x0000000806757836 */ /* 0x000fe20000000000 */
[----:B------:R-:W3:Y:S01]  /*2890*/  MUFU.TANH R82, R82 ;  /* 0x0000005200527308 */ /* 0x000ee20000002400 */
[----:B------:R-:W-:Y:S01]  /*28a0*/  FMUL.FTZ R201, R119, UR10 ;  /* 0x0000000a77c97c20 */ /* 0x000fe20008410000 */
[----:B------:R-:W-:Y:S01]  /*28b0*/  FMUL.FTZ R196, R118, UR10 ;  /* 0x0000000a76c47c20 */ /* 0x000fe20008410000 */
[----:B------:R-:W-:Y:S01]  /*28c0*/  IADD3 R118, R6, 0xc, RZ ;  /* 0x0000000c06767810 */ /* 0x000fe20007ffe0ff */
[----:B------:R-:W3:Y:S01]  /*28d0*/  SHFL.IDX PT, R228, R17, R117, 0x1f ;  /* 0x00001f7511e47589 */ /* 0x000ee200000e0000 */
[----:B------:R-:W-:-:S03]  /*28e0*/  FMUL.FTZ R115, R115, UR10 ;  /* 0x0000000a73737c20 */ /* 0x000fc60008410000 */
[----:B------:R-:W3:Y:S01]  /*28f0*/  MUFU.TANH R85, R85 ;  /* 0x0000005500557308 */ /* 0x000ee20000002400 */
[----:B------:R-:W3:Y:S07]  /*2900*/  SHFL.IDX PT, R225, R17, R118, 0x1f ;  /* 0x00001f7611e17589 */ /* 0x000eee00000e0000 */
[----:B------:R-:W3:Y:S08]  /*2910*/  MUFU.TANH R86, R86 ;  /* 0x0000005600567308 */ /* 0x000ef00000002400 */
[----:B------:R-:W3:Y:S08]  /*2920*/  MUFU.TANH R185, R185 ;  /* 0x000000b900b97308 */ /* 0x000ef00000002400 */
[----:B------:R-:W-:Y:S08]  /*2930*/  MUFU.TANH R19, R19 ;  /* 0x0000001300137308 */ /* 0x000ff00000002400 */
[----:B------:R-:W3:Y:S08]  /*2940*/  MUFU.TANH R186, R186 ;  /* 0x000000ba00ba7308 */ /* 0x000ef00000002400 */
[----:B------:R-:W3:Y:S01]  /*2950*/  MUFU.TANH R20, R20 ;  /* 0x0000001400147308 */ /* 0x000ee20000002400 */
[----:B------:R-:W-:-:S02]  /*2960*/  WARPGROUP.DEPBAR.LE gsb0, 0x0 ;  /* 0x00008000000079c5 */ /* 0x000fc40000010000 */
[----:B------:R-:W-:-:S05]  /*2970*/  WARPGROUP.ARRIVE ;  /* 0x00000000000079c5 */ /* 0x000fca0000000000 */
[----:B------:R-:W3:Y:S01]  /*2980*/  MUFU.TANH R23, R23 ;  /* 0x0000001700177308 */ /* 0x000ee20000002400 */
[----:B------:R-:W-:Y:S01]  /*2990*/  HGMMA.64x96x16.F32.BF16 R24, gdesc[UR4], R24, gsb0 ;  /* 0x01600000041879f0 */ /* 0x000fe20008001818 */
[----:B------:R-:W-:Y:S02]  /*29a0*/  UIADD3 UR6, UR8, 0x4, URZ ;  /* 0x0000000408067890 */ /* 0x000fe4000fffe03f */
[----:B------:R-:W-:-:S04]  /*29b0*/  UIADD3 UR4, UR9, 0x4, URZ ;  /* 0x0000000409047890 */ /* 0x000fc8000fffe03f */
[----:B------:R-:W3:Y:S01]  /*29c0*/  MUFU.TANH R72, R72 ;  /* 0x0000004800487308 */ /* 0x000ee20000002400 */
[----:B------:R-:W-:Y:S01]  /*29d0*/  UMOV UR7, 0x40000040 ;  /* 0x4000004000077882 */ /* 0x000fe20000000000 */
[----:B------:R-:W-:-:S06]  /*29e0*/  UMOV UR5, 0x40000040 ;  /* 0x4000004000057882 */ /* 0x000fcc0000000000 */
[----:B------:R-:W3:Y:S08]  /*29f0*/  MUFU.TANH R75, R75 ;  /* 0x0000004b004b7308 */ /* 0x000ef00000002400 */
        /* <DEDUP_REMOVED lines=10> */
[----:B------:R-:W-:Y:S01]  /*2aa0*/  MUFU.TANH R88, R88 ;  /* 0x0000005800587308 */ /* 0x000fe20000002400 */
[----:B------:R-:W-:-:S02]  /*2ab0*/  WARPGROUP.DEPBAR.LE gsb0, 0x0 ;  /* 0x00008000000079c5 */ /* 0x000fc40000010000 */
[----:B------:R-:W-:-:S05]  /*2ac0*/  WARPGROUP.ARRIVE ;  /* 0x00000000000079c5 */ /* 0x000fca0000000000 */
[----:B------:R-:W3:Y:S01]  /*2ad0*/  MUFU.TANH R89, R89 ;  /* 0x0000005900597308 */ /* 0x000ee20000002400 */
[----:B------:R-:W-:Y:S01]  /*2ae0*/  HGMMA.64x96x16.F32.BF16 R24, gdesc[UR4], R24, gsb0 ;  /* 0x01600000041879f0 */ /* 0x000fe20008001818 */
[----:B------:R-:W-:Y:S02]  /*2af0*/  UIMAD UR4, UR45, -0x60, UR43 ;  /* 0xffffffa02d0478a4 */ /* 0x000fe4000f8e022b */
[----:B------:R-:W-:Y:S01]  /*2b00*/  UIADD3 UR6, UR8, 0x6, URZ ;  /* 0x0000000608067890 */ /* 0x000fe2000fffe03f */
[----:B------:R-:W-:Y:S01]  /*2b10*/  UMOV UR7, 0x40000040 ;  /* 0x4000004000077882 */ /* 0x000fe20000000000 */
[----:B------:R-:W-:Y:S02]  /*2b20*/  UMOV UR5, 0x40000040 ;  /* 0x4000004000057882 */ /* 0x000fe40000000000 */
[----:B------:R-:W-:Y:S01]  /*2b30*/  IMAD R92, R3, R92, UR4 ;  /* 0x00000004035c7e24 */ /* 0x000fe2000f8e025c */
[----:B------:R-:W-:Y:S01]  /*2b40*/  UIADD3 UR4, UR9, 0x6, URZ ;  /* 0x0000000609047890 */ /* 0x000fe2000fffe03f */
[----:B------:R-:W3:Y:S03]  /*2b50*/  MUFU.TANH R91, R91 ;  /* 0x0000005b005b7308 */ /* 0x000ee60000002400 */
[----:B------:R-:W-:-:S04]  /*2b60*/  IADD3 R92, -R7, R92, RZ ;  /* 0x0000005c075c7210 */ /* 0x000fc80007ffe1ff */
[C---:B------:R-:W-:Y:S01]  /*2b70*/  SEL R103, R92.reuse, 0x60, P2 ;  /* 0x000000605c677807 */ /* 0x040fe20001000000 */
[----:B------:R-:W-:Y:S01]  /*2b80*/  VIADD R97, R92, 0x8 ;  /* 0x000000085c617836 */ /* 0x000fe20000000000 */
[----:B------:R-:W3:Y:S02]  /*2b90*/  MUFU.TANH R90, R90 ;  /* 0x0000005a005a7308 */ /* 0x000ee40000002400 */
[C---:B------:R-:W-:Y:S02]  /*2ba0*/  ISETP.GT.AND P6, PT, R103.reuse, RZ, PT ;  /* 0x000000ff6700720c */ /* 0x040fe40003fc4270 */
[C---:B------:R-:W-:Y:S02]  /*2bb0*/  ISETP.GT.AND P5, PT, R103.reuse, 0x1, PT ;  /* 0x000000016700780c */ /* 0x040fe40003fa4270 */
[C---:B------:R-:W-:Y:S02]  /*2bc0*/  ISETP.GT.AND P4, PT, R103.reuse, 0x10, PT ;  /* 0x000000106700780c */ /* 0x040fe40003f84270 */
[----:B-1----:R-:W-:Y:S01]  /*2bd0*/  FSEL R113, R192, -INF , !P6 ;  /* 0xff800000c0717808 */ /* 0x002fe20007000000 */
[----:B------:R-:W1:Y:S01]  /*2be0*/  MUFU.TANH R184, R184 ;  /* 0x000000b800b87308 */ /* 0x000e620000002400 */
[----:B-----5:R-:W-:Y:S01]  /*2bf0*/  FSEL R197, R18, -INF , !P5 ;  /* 0xff80000012c57808 */ /* 0x020fe20006800000 */
[----:B------:R-:W-:Y:S01]  /*2c00*/  FFMA.FTZ R192, -R192, R192, 1 ;  /* 0x3f800000c0c07423 */ /* 0x000fe200000101c0 */
[----:B------:R-:W-:-:S02]  /*2c10*/  ISETP.GT.AND P6, PT, R103, 0x11, PT ;  /* 0x000000116700780c */ /* 0x000fc40003fc4270 */
[----:B------:R-:W-:Y:S02]  /*2c20*/  ISETP.GT.AND P5, PT, R103, 0x18, PT ;  /* 0x000000186700780c */ /* 0x000fe40003fa4270 */
[----:B--2---:R-:W-:Y:S01]  /*2c30*/  FSEL R94, R73, -INF , !P4 ;  /* 0xff800000495e7808 */ /* 0x004fe20006000000 */
[----:B------:R-:W2:Y:S01]  /*2c40*/  MUFU.TANH R187, R187 ;  /* 0x000000bb00bb7308 */ /* 0x000ea20000002400 */
[----:B------:R-:W-:Y:S02]  /*2c50*/  ISETP.GT.AND P4, PT, R103, 0x21, PT ;  /* 0x000000216700780c */ /* 0x000fe40003f84270 */
[----:B----4-:R-:W-:Y:S02]  /*2c60*/  FSEL R93, R74, -INF , !P6 ;  /* 0xff8000004a5d7808 */ /* 0x010fe40007000000 */
[----:B---3--:R-:W-:Y:S02]  /*2c70*/  FSEL R95, R77, -INF , !P5 ;  /* 0xff8000004d5f7808 */ /* 0x008fe40006800000 */
[C---:B------:R-:W-:Y:S01]  /*2c80*/  ISETP.GT.AND P6, PT, R103.reuse, 0x28, PT ;  /* 0x000000286700780c */ /* 0x040fe20003fc4270 */
[----:B------:R-:W3:Y:S01]  /*2c90*/  MUFU.TANH R188, R188 ;  /* 0x000000bc00bc7308 */ /* 0x000ee20000002400 */
[----:B------:R-:W-:-:S02]  /*2ca0*/  ISETP.GT.AND P5, PT, R103, 0x29, PT ;  /* 0x000000296700780c */ /* 0x000fc40003fa4270 */
[----:B------:R-:W-:Y:S02]  /*2cb0*/  FSEL R98, R82, -INF , !P4 ;  /* 0xff80000052627808 */ /* 0x000fe40006000000 */
[----:B------:R-:W-:Y:S02]  /*2cc0*/  SEL R193, R97, 0x60, P1 ;  /* 0x0000006061c17807 */ /* 0x000fe40000800000 */
[----:B------:R-:W-:Y:S01]  /*2cd0*/  ISETP.GT.AND P4, PT, R103, 0x38, PT ;  /* 0x000000386700780c */ /* 0x000fe20003f84270 */
[----:B------:R-:W4:Y:S01]  /*2ce0*/  MUFU.TANH R189, R189 ;  /* 0x000000bd00bd7308 */ /* 0x000f220000002400 */
[----:B------:R-:W-:Y:S02]  /*2cf0*/  FSEL R96, R85, -INF , !P6 ;  /* 0xff80000055607808 */ /* 0x000fe40007000000 */
[----:B------:R-:W-:Y:S02]  /*2d00*/  FSEL R97, R86, -INF , !P5 ;  /* 0xff80000056617808 */ /* 0x000fe40006800000 */
[----:B------:R-:W-:-:S02]  /*2d10*/  ISETP.GT.AND P6, PT, R103, 0x39, PT ;  /* 0x000000396700780c */ /* 0x000fc40003fc4270 */
[----:B------:R-:W-:Y:S01]  /*2d20*/  ISETP.GT.AND P5, PT, R193, RZ, PT ;  /* 0x000000ffc100720c */ /* 0x000fe20003fa4270 */
[----:B------:R-:W5:Y:S01]  /*2d30*/  MUFU.TANH R105, R105 ;  /* 0x0000006900697308 */ /* 0x000f620000002400 */
[----:B------:R-:W-:Y:S02]  /*2d40*/  FSEL R100, R185, -INF , !P4 ;  /* 0xff800000b9647808 */ /* 0x000fe40006000000 */
[----:B------:R-:W-:Y:S02]  /*2d50*/  ISETP.GT.AND P4, PT, R193, 0x1, PT ;  /* 0x00000001c100780c */ /* 0x000fe40003f84270 */
[----:B------:R-:W-:Y:S02]  /*2d60*/  FSEL R222, R186, -INF , !P6 ;  /* 0xff800000bade7808 */ /* 0x000fe40007000000 */
[----:B------:R-:W-:Y:S01]  /*2d70*/  FSEL R226, R19, -INF , !P5 ;  /* 0xff80000013e27808 */ /* 0x000fe20006800000 */
[----:B------:R-:W5:Y:S01]  /*2d80*/  MUFU.TANH R108, R108 ;  /* 0x0000006c006c7308 */ /* 0x000f620000002400 */
[----:B------:R-:W-:Y:S01]  /*2d90*/  ISETP.GT.AND P6, PT, R193, 0x8, PT ;  /* 0x00000008c100780c */ /* 0x000fe20003fc4270 */
[----:B------:R-:W-:Y:S01]  /*2da0*/  FFMA.FTZ R19, -R19, R19, 1 ;  /* 0x3f80000013137423 */ /* 0x000fe20000010113 */
[----:B------:R-:W-:-:S02]  /*2db0*/  ISETP.GT.AND P5, PT, R193, 0x9, PT ;  /* 0x00000009c100780c */ /* 0x000fc40003fa4270 */
[----:B------:R-:W-:Y:S02]  /*2dc0*/  FSEL R224, R20, -INF , !P4 ;  /* 0xff80000014e07808 */ /* 0x000fe40006000000 */
[----:B------:R-:W-:Y:S01]  /*2dd0*/  ISETP.GT.AND P4, PT, R193, 0x10, PT ;  /* 0x00000010c100780c */ /* 0x000fe20003f84270 */
[----:B------:R-:W5:Y:S01]  /*2de0*/  MUFU.TANH R109, R109 ;  /* 0x0000006d006d7308 */ /* 0x000f620000002400 */
[----:B------:R-:W-:Y:S02]  /*2df0*/  FSEL R219, R23, -INF , !P6 ;  /* 0xff80000017db7808 */ /* 0x000fe40007000000 */
[----:B------:R-:W-:Y:S02]  /*2e00*/  FSEL R221, R72, -INF , !P5 ;  /* 0xff80000048dd7808 */ /* 0x000fe40006800000 */
[----:B------:R-:W-:Y:S02]  /*2e10*/  ISETP.GT.AND P3, PT, R103, 0x8, PT ;  /* 0x000000086700780c */ /* 0x000fe40003f64270 */
[C---:B------:R-:W-:Y:S01]  /*2e20*/  ISETP.GT.AND P6, PT, R193.reuse, 0x11, PT ;  /* 0x00000011c100780c */ /* 0x040fe20003fc4270 */
[----:B------:R-:W-:Y:S01]  /*2e30*/  MUFU.TANH R106, R106 ;  /* 0x0000006a006a7308 */ /* 0x000fe20000002400 */
[----:B------:R-:W-:-:S02]  /*2e40*/  ISETP.GT.AND P5, PT, R193, 0x18, PT ;  /* 0x00000018c100780c */ /* 0x000fc40003fa4270 */
[----:B------:R-:W-:Y:S02]  /*2e50*/  FSEL R209, R75, -INF , !P4 ;  /* 0xff8000004bd17808 */ /* 0x000fe40006000000 */
[----:B------:R-:W-:Y:S02]  /*2e60*/  ISETP.GT.AND P2, PT, R103, 0x9, PT ;  /* 0x000000096700780c */ /* 0x000fe40003f44270 */
[----:B------:R-:W-:Y:S01]  /*2e70*/  ISETP.GT.AND P4, PT, R193, 0x19, PT ;  /* 0x00000019c100780c */ /* 0x000fe20003f84270 */
[----:B------:R-:W-:Y:S01]  /*2e80*/  MUFU.TANH R107, R107 ;  /* 0x0000006b006b7308 */ /* 0x000fe20000002400 */
[----:B------:R-:W-:Y:S02]  /*2e90*/  FSEL R198, R21, -INF , !P3 ;  /* 0xff80000015c67808 */ /* 0x000fe40005800000 */
[----:B------:R-:W-:Y:S02]  /*2ea0*/  FSEL R208, R76, -INF , !P6 ;  /* 0xff8000004cd07808 */ /* 0x000fe40007000000 */
[----:B------:R-:W-:-:S02]  /*2eb0*/  FSEL R205, R79, -INF , !P5 ;  /* 0xff8000004fcd7808 */ /* 0x000fc40006800000 */
[----:B------:R-:W-:Y:S01]  /*2ec0*/  ISETP.GT.AND P3, PT, R103, 0x19, PT ;  /* 0x000000196700780c */ /* 0x000fe20003f64270 */
[----:B------:R-:W5:Y:S01]  /*2ed0*/  MUFU.TANH R112, R112 ;  /* 0x0000007000707308 */ /* 0x000f620000002400 */
[C---:B------:R-:W-:Y:S01]  /*2ee0*/  ISETP.GT.AND P6, PT, R193.reuse, 0x20, PT ;  /* 0x00000020c100780c */ /* 0x040fe20003fc4270 */
[----:B------:R-:W-:Y:S02]  /*2ef0*/  WARPGROUP.DEPBAR.LE gsb0, 0x0 ;  /* 0x00008000000079c5 */ /* 0x000fe40000010000 */
[----:B------:R-:W1:Y:S01]  /*2f00*/  LDS R190, [R190+0x380] ;  /* 0x00038000bebe7984 */ /* 0x000e620000000800 */
[----:B------:R-:W-:Y:S01]  /*2f10*/  WARPGROUP.ARRIVE ;  /* 0x00000000000079c5 */ /* 0x000fe20000000000 */
[----:B------:R-:W-:Y:S02]  /*2f20*/  ISETP.GT.AND P5, PT, R193, 0x21, PT ;  /* 0x00000021c100780c */ /* 0x000fe40003fa4270 */
[----:B------:R-:W5:Y:S01]  /*2f30*/  MUFU.TANH R110, R110 ;  /* 0x0000006e006e7308 */ /* 0x000f620000002400 */
[----:B------:R-:W-:-:S02]  /*2f40*/  FSEL R200, R22, -INF , !P2 ;  /* 0xff80000016c87808 */ /* 0x000fc40005000000 */
[----:B------:R-:W-:Y:S01]  /*2f50*/  FSEL R207, R80, -INF , !P4 ;  /* 0xff80000050cf7808 */ /* 0x000fe20006000000 */
[----:B------:R-:W-:Y:S01]  /*2f60*/  HGMMA.64x96x16.F32.BF16 R24, gdesc[UR4], R24, gsb0 ;  /* 0x01600000041879f0 */ /* 0x000fe20008001818 */
[----:B------:R-:W-:Y:S01]  /*2f70*/  ULDC UR4, c[0x0][0x744] ;  /* 0x0001d10000047ab9 */ /* 0x000fe20000000800 */
[----:B------:R-:W-:Y:S01]  /*2f80*/  ISETP.GT.AND P2, PT, R103, 0x20, PT ;  /* 0x000000206700780c */ /* 0x000fe20003f44270 */
[----:B------:R-:W-:Y:S01]  /*2f90*/  FFMA.FTZ R113, R113, UR4, -R104 ;  /* 0x0000000471717c23 */ /* 0x000fe20008010868 */
[----:B------:R-:W-:Y:S01]  /*2fa0*/  ISETP.GT.AND P4, PT, R193, 0x28, PT ;  /* 0x00000028c100780c */ /* 0x000fe20003f84270 */
[----:B------:R-:W5:Y:S01]  /*2fb0*/  MUFU.TANH R111, R111 ;  /* 0x0000006f006f7308 */ /* 0x000f620000002400 */
[----:B------:R-:W-:Y:S01]  /*2fc0*/  FSEL R92, R78, -INF , !P3 ;  /* 0xff8000004e5c7808 */ /* 0x000fe20005800000 */
[----:B------:R-:W-:Y:S01]  /*2fd0*/  FFMA.FTZ R198, R198, UR4, -R228 ;  /* 0x00000004c6c67c23 */ /* 0x000fe200080108e4 */
[----:B------:R-:W-:Y:S01]  /*2fe0*/  FSEL R223, R83, -INF , !P6 ;  /* 0xff80000053df7808 */ /* 0x000fe20007000000 */
[----:B------:R-:W-:Y:S01]  /*2ff0*/  FFMA.FTZ R104, R226, UR4, -R104 ;  /* 0x00000004e2687c23 */ /* 0x000fe20008010868 */
[----:B------:R-:W-:Y:S01]  /*3000*/  FSEL R202, R84, -INF , !P5 ;  /* 0xff80000054ca7808 */ /* 0x000fe20006800000 */
[----:B------:R-:W-:Y:S01]  /*3010*/  FFMA.FTZ R221, R221, UR4, -R225 ;  /* 0x00000004dddd7c23 */ /* 0x000fe200080108e1 */
[----:B------:R-:W-:Y:S01]  /*3020*/  ISETP.GT.AND P3, PT, R103, 0x30, PT ;  /* 0x000000306700780c */ /* 0x000fe20003f64270 */
[----:B------:R-:W-:Y:S01]  /*3030*/  MUFU.EX2 R113, R113 ;  /* 0x0000007100717308 */ /* 0x000fe20000000800 */
[----:B------:R-:W-:Y:S01]  /*3040*/  ISETP.GT.AND P6, PT, R193, 0x29, PT ;  /* 0x00000029c100780c */ /* 0x000fe20003fc4270 */
[----:B------:R-:W-:Y:S01]  /*3050*/  FFMA.FTZ R219, R219, UR4, -R228 ;  /* 0x00000004dbdb7c23 */ /* 0x000fe200080108e4 */
[----:B------:R-:W-:Y:S01]  /*3060*/  ISETP.GT.AND P5, PT, R193, 0x30, PT ;  /* 0x00000030c100780c */ /* 0x000fe20003fa4270 */
[----:B------:R-:W2:Y:S01]  /*3070*/  SHFL.IDX PT, R228, R15, R117, 0x1f ;  /* 0x00001f750fe47589 */ /* 0x000ea200000e0000 */
[----:B------:R-:W-:-:S02]  /*3080*/  FSEL R206, R81, -INF , !P2 ;  /* 0xff80000051ce7808 */ /* 0x000fc40005000000 */
[----:B------:R-:W-:Y:S01]  /*3090*/  FSEL R204, R87, -INF , !P4 ;  /* 0xff80000057cc7808 */ /* 0x000fe20006000000 */
[----:B------:R-:W5:Y:S01]  /*30a0*/  MUFU.TANH R114, R114 ;  /* 0x0000007200727308 */ /* 0x000f620000002400 */
[----:B------:R-:W-:Y:S02]  /*30b0*/  ISETP.GT.AND P2, PT, R103, 0x31, PT ;  /* 0x000000316700780c */ /* 0x000fe40003f44270 */
[----:B------:R-:W-:Y:S02]  /*30c0*/  ISETP.GT.AND P4, PT, R193, 0x31, PT ;  /* 0x00000031c100780c */ /* 0x000fe40003f84270 */
[----:B------:R-:W-:Y:S02]  /*30d0*/  FSEL R230, R89, -INF , !P3 ;  /* 0xff80000059e67808 */ /* 0x000fe40005800000 */
[----:B------:R-:W-:Y:S01]  /*30e0*/  FSEL R203, R88, -INF , !P6 ;  /* 0xff80000058cb7808 */ /* 0x000fe20007000000 */
[----:B------:R-:W-:Y:S01]  /*30f0*/  MUFU.TANH R191, R191 ;  /* 0x000000bf00bf7308 */ /* 0x000fe20000002400 */
[----:B------:R-:W-:-:S02]  /*3100*/  FSEL R218, R91, -INF , !P5 ;  /* 0xff8000005bda7808 */ /* 0x000fc40006800000 */
[C---:B------:R-:W-:Y:S01]  /*3110*/  ISETP.GT.AND P1, PT, R103.reuse, 0x40, PT ;  /* 0x000000406700780c */ /* 0x040fe20003f24270 */
[----:B-1----:R-:W1:Y:S01]  /*3120*/  SHFL.IDX PT, R195, R190, R6, 0x1f ;  /* 0x00001f06bec37589 */ /* 0x002e6200000e0000 */
[----:B------:R-:W-:Y:S02]  /*3130*/  ISETP.GT.AND P3, PT, R103, 0x41, PT ;  /* 0x000000416700780c */ /* 0x000fe40003f64270 */
[C---:B------:R-:W-:Y:S01]  /*3140*/  ISETP.GT.AND P6, PT, R193.reuse, 0x38, PT ;  /* 0x00000038c100780c */ /* 0x040fe20003fc4270 */
[----:B------:R-:W-:Y:S01]  /*3150*/  MUFU.TANH R115, R115 ;  /* 0x0000007300737308 */ /* 0x000fe20000002400 */
[----:B------:R-:W-:Y:S01]  /*3160*/  ISETP.GT.AND P5, PT, R193, 0x39, PT ;  /* 0x00000039c100780c */ /* 0x000fe20003fa4270 */
[----:B------:R-:W-:Y:S01]  /*3170*/  SHFL.IDX PT, R232, R190, R118, 0x1f ;  /* 0x00001f76bee87589 */ /* 0x000fe200000e0000 */
[----:B------:R-:W-:Y:S01]  /*3180*/  FSEL R99, R90, -INF , !P2 ;  /* 0xff8000005a637808 */ /* 0x000fe20005000000 */
[----:B--2---:R-:W-:Y:S01]  /*3190*/  FFMA.FTZ R204, R204, UR4, -R228 ;  /* 0x00000004cccc7c23 */ /* 0x004fe200080108e4 */
[----:B------:R-:W-:-:S02]  /*31a0*/  FSEL R217, R184, -INF , !P4 ;  /* 0xff800000b8d97808 */ /* 0x000fc40006000000 */
[C---:B------:R-:W-:Y:S01]  /*31b0*/  ISETP.GT.AND P2, PT, R103.reuse, 0x48, PT ;  /* 0x000000486700780c */ /* 0x040fe20003f44270 */
[----:B------:R-:W-:Y:S01]  /*31c0*/  MUFU.TANH R194, R194 ;  /* 0x000000c200c27308 */ /* 0x000fe20000002400 */
[----:B------:R-:W-:Y:S02]  /*31d0*/  ISETP.GT.AND P4, PT, R103, 0x49, PT ;  /* 0x000000496700780c */ /* 0x000fe40003f84270 */
[----:B------:R-:W-:Y:S02]  /*31e0*/  FSEL R213, R187, -INF , !P6 ;  /* 0xff800000bbd57808 */ /* 0x000fe40007000000 */
[----:B---3--:R-:W-:Y:S02]  /*31f0*/  FSEL R210, R188, -INF , !P5 ;  /* 0xff800000bcd27808 */ /* 0x008fe40006800000 */
[----:B----4-:R-:W-:Y:S01]  /*3200*/  FSEL R101, R189, -INF , !P1 ;  /* 0xff800000bd657808 */ /* 0x010fe20004800000 */
[----:B------:R-:W-:Y:S01]  /*3210*/  MUFU.TANH R196, R196 ;  /* 0x000000c400c47308 */ /* 0x000fe20000002400 */
[----:B-----5:R-:W-:-:S02]  /*3220*/  FSEL R102, R105, -INF , !P3 ;  /* 0xff80000069667808 */ /* 0x020fc40005800000 */
[C---:B------:R-:W-:Y:S02]  /*3230*/  ISETP.GT.AND P6, PT, R103.reuse, 0x50, PT ;  /* 0x000000506700780c */ /* 0x040fe40003fc4270 */
[C---:B------:R-:W-:Y:S02]  /*3240*/  ISETP.GT.AND P5, PT, R103.reuse, 0x51, PT ;  /* 0x000000516700780c */ /* 0x040fe40003fa4270 */
[C---:B------:R-:W-:Y:S01]  /*3250*/  ISETP.GT.AND P1, PT, R103.reuse, 0x58, PT ;  /* 0x000000586700780c */ /* 0x040fe20003f24270 */
[----:B------:R-:W-:Y:S01]  /*3260*/  MUFU.TANH R201, R201 ;  /* 0x000000c900c97308 */ /* 0x000fe20000002400 */
[----:B------:R-:W-:Y:S02]  /*3270*/  ISETP.GT.AND P3, PT, R103, 0x59, PT ;  /* 0x000000596700780c */ /* 0x000fe40003f64270 */
[----:B------:R-:W-:Y:S02]  /*3280*/  FSEL R103, R108, -INF , !P2 ;  /* 0xff8000006c677808 */ /* 0x000fe40005000000 */
[----:B------:R-:W-:-:S02]  /*3290*/  FSEL R235, R109, -INF , !P4 ;  /* 0xff8000006deb7808 */ /* 0x000fc40006000000 */
[C---:B------:R-:W-:Y:S01]  /*32a0*/  ISETP.GT.AND P2, PT, R193.reuse, 0x40, PT ;  /* 0x00000040c100780c */ /* 0x040fe20003f44270 */
[----:B------:R-:W2:Y:S01]  /*32b0*/  MUFU.EX2 R104, R104 ;  /* 0x0000006800687308 */ /* 0x000ea20000000800 */
[----:B------:R-:W-:Y:S02]  /*32c0*/  ISETP.GT.AND P4, PT, R193, 0x41, PT ;  /* 0x00000041c100780c */ /* 0x000fe40003f84270 */
[----:B------:R-:W-:Y:S02]  /*32d0*/  FSEL R220, R112, -INF , !P6 ;  /* 0xff80000070dc7808 */ /* 0x000fe40007000000 */
[----:B------:R-:W-:Y:S02]  /*32e0*/  FSEL R214, R106, -INF , !P2 ;  /* 0xff8000006ad67808 */ /* 0x000fe40005000000 */
[----:B------:R-:W-:Y:S02]  /*32f0*/  FSEL R216, R107, -INF , !P4 ;  /* 0xff8000006bd87808 */ /* 0x000fe40006000000 */
[----:B------:R-:W-:-:S02]  /*3300*/  ISETP.GT.AND P6, PT, R193, 0x48, PT ;  /* 0x00000048c100780c */ /* 0x000fc40003fc4270 */
[C---:B------:R-:W-:Y:S02]  /*3310*/  ISETP.GT.AND P2, PT, R193.reuse, 0x49, PT ;  /* 0x00000049c100780c */ /* 0x040fe40003f44270 */
[----:B------:R-:W-:Y:S02]  /*3320*/  ISETP.GT.AND P4, PT, R193, 0x50, PT ;  /* 0x00000050c100780c */ /* 0x000fe40003f84270 */
[----:B------:R-:W-:Y:S02]  /*3330*/  FSEL R215, R110, -INF , !P6 ;  /* 0xff8000006ed77808 */ /* 0x000fe40007000000 */
[----:B------:R-:W-:Y:S02]  /*3340*/  FSEL R211, R111, -INF , !P2 ;  /* 0xff8000006fd37808 */ /* 0x000fe40005000000 */
[----:B------:R-:W-:Y:S02]  /*3350*/  FSEL R212, R114, -INF , !P4 ;  /* 0xff80000072d47808 */ /* 0x000fe40006000000 */
[----:B------:R-:W-:-:S02]  /*3360*/  ISETP.GT.AND P6, PT, R193, 0x51, PT ;  /* 0x00000051c100780c */ /* 0x000fc40003fc4270 */
[C---:B------:R-:W-:Y:S02]  /*3370*/  ISETP.GT.AND P2, PT, R193.reuse, 0x58, PT ;  /* 0x00000058c100780c */ /* 0x040fe40003f44270 */
[----:B------:R-:W-:Y:S01]  /*3380*/  ISETP.GT.AND P4, PT, R193, 0x59, PT ;  /* 0x00000059c100780c */ /* 0x000fe20003f84270 */
[----:B------:R-:W-:-:S06]  /*3390*/  FMUL.FTZ R193, R116, UR10 ;  /* 0x0000000a74c17c20 */ /* 0x000fcc0008410000 */
[----:B------:R-:W-:Y:S01]  /*33a0*/  MUFU.TANH R193, R193 ;  /* 0x000000c100c17308 */ /* 0x000fe20000002400 */
[----:B------:R-:W-:Y:S02]  /*33b0*/  WARPGROUP.DEPBAR.LE gsb0, 0x0 ;  /* 0x00008000000079c5 */ /* 0x000fe40000010000 */
[--C-:B-1----:R-:W-:Y:S01]  /*33c0*/  FADD.FTZ R24, R24, -R195.reuse ;  /* 0x800000c318187221 */ /* 0x102fe20000010000 */
[----:B------:R-:W-:Y:S01]  /*33d0*/  FADD.FTZ R195, R26, -R195 ;  /* 0x800000c31ac37221 */ /* 0x000fe20000010000 */
[----:B------:R-:W-:Y:S01]  /*33e0*/  FFMA.FTZ R26, R200, UR4, -R225 ;  /* 0x00000004c81a7c23 */ /* 0x000fe200080108e1 */
[----:B------:R-:W-:Y:S01]  /*33f0*/  IADD3 R200, R6, 0x1c, RZ ;  /* 0x0000001c06c87810 */ /* 0x000fe20007ffe0ff */
[----:B------:R-:W-:Y:S01]  /*3400*/  FMUL.FTZ R199, R113, R24 ;  /* 0x0000001871c77220 */ /* 0x000fe20000410000 */
[----:B------:R-:W-:Y:S03]  /*3410*/  SHFL.IDX PT, R225, R15, R6, 0x1f ;  /* 0x00001f060fe17589 */ /* 0x000fe600000e0000 */
[----:B------:R-:W-:Y:S01]  /*3420*/  FMUL.FTZ R116, R192, R199 ;  /* 0x000000c7c0747220 */ /* 0x000fe20000410000 */
[C---:B------:R-:W-:Y:S01]  /*3430*/  VIADD R192, R6.reuse, 0x4 ;  /* 0x0000000406c07836 */ /* 0x040fe20000000000 */
[----:B------:R-:W1:Y:S01]  /*3440*/  SHFL.IDX PT, R229, R17, R200, 0x1f ;  /* 0x00001fc811e57589 */ /* 0x000e6200000e0000 */
[----:B------:R-:W-:-:S03]  /*3450*/  VIADD R199, R6, 0x10 ;  /* 0x0000001006c77836 */ /* 0x000fc60000000000 */
[----:B------:R-:W-:Y:S01]  /*3460*/  LDS R12, [R12+0x380] ;  /* 0x000380000c0c7984 */ /* 0x000fe20000000800 */
[----:B--2---:R-:W-:Y:S01]  /*3470*/  FMUL.FTZ R195, R104, R195 ;  /* 0x000000c368c37220 */ /* 0x004fe20000410000 */
[----:B------:R-:W-:Y:S02]  /*3480*/  MUFU.EX2 R26, R26 ;  /* 0x0000001a001a7308 */ /* 0x000fe40000000800 */
[----:B------:R-:W2:Y:S04]  /*3490*/  SHFL.IDX PT, R24, R17, R192, 0x1f ;  /* 0x00001fc011187589 */ /* 0x000ea800000e0000 */
[----:B------:R-:W3:Y:S04]  /*34a0*/  SHFL.IDX PT, R227, R17, R199, 0x1f ;  /* 0x00001fc711e37589 */ /* 0x000ee800000e0000 */
[----:B------:R-:W4:Y:S04]  /*34b0*/  SHFL.IDX PT, R234, R190, R192, 0x1f ;  /* 0x00001fc0beea7589 */ /* 0x000f2800000e0000 */
[----:B------:R-:W5:Y:S01]  /*34c0*/  SHFL.IDX PT, R233, R190, R199, 0x1f ;  /* 0x00001fc7bee97589 */ /* 0x000f6200000e0000 */
[--C-:B-1----:R-:W-:Y:S01]  /*34d0*/  FFMA.FTZ R92, R92, UR4, -R229.reuse ;  /* 0x000000045c5c7c23 */ /* 0x102fe200080108e5 */
[----:B------:R-:W-:Y:S01]  /*34e0*/  FFMA.FTZ R207, R207, UR4, -R229 ;  /* 0x00000004cfcf7c23 */ /* 0x000fe200080108e5 */
[--C-:B------:R-:W-:Y:S01]  /*34f0*/  FFMA.FTZ R229, R206, UR4, -R225.reuse ;  /* 0x00000004cee57c23 */ /* 0x100fe200080108e1 */
[----:B------:R-:W-:Y:S01]  /*3500*/  FFMA.FTZ R206, R223, UR4, -R225 ;  /* 0x00000004dfce7c23 */ /* 0x000fe200080108e1 */
[----:B------:R-:W-:Y:S01]  /*3510*/  FMUL.FTZ R195, R19, R195 ;  /* 0x000000c313c37220 */ /* 0x000fe20000410000 */
[----:B------:R-:W-:Y:S01]  /*3520*/  FADD.FTZ R29, R29, -R232 ;  /* 0x800000e81d1d7221 */ /* 0x000fe20000010000 */
[--C-:B--2---:R-:W-:Y:S01]  /*3530*/  FFMA.FTZ R119, R197, UR4, -R24.reuse ;  /* 0x00000004c5777c23 */ /* 0x104fe20008010818 */
[----:B------:R-:W-:Y:S01]  /*3540*/  FFMA.FTZ R224, R224, UR4, -R24 ;  /* 0x00000004e0e07c23 */ /* 0x000fe20008010818 */
[----:B------:R-:W-:Y:S01]  /*3550*/  VIADD R197, R6, 0x14 ;  /* 0x0000001406c57836 */ /* 0x000fe20000000000 */
[----:B------:R1:W-:Y:S01]  /*3560*/  MUFU.EX2 R24, R198 ;  /* 0x000000c600187308 */ /* 0x0003e20000000800 */
[--C-:B---3--:R-:W-:Y:S01]  /*3570*/  FFMA.FTZ R94, R94, UR4, -R227.reuse ;  /* 0x000000045e5e7c23 */ /* 0x108fe200080108e3 */
[----:B------:R-:W-:-:S02]  /*3580*/  FFMA.FTZ R209, R209, UR4, -R227 ;  /* 0x00000004d1d17c23 */ /* 0x000fc400080108e3 */
[----:B------:R-:W2:Y:S04]  /*3590*/  SHFL.IDX PT, R231, R17, R197, 0x1f ;  /* 0x00001fc511e77589 */ /* 0x000ea800000e0000 */
[----:B------:R-:W3:Y:S01]  /*35a0*/  SHFL.IDX PT, R227, R15, R118, 0x1f ;  /* 0x00001f760fe37589 */ /* 0x000ee200000e0000 */
[----:B-1----:R-:W-:Y:S01]  /*35b0*/  VIADD R198, R6, 0x18 ;  /* 0x0000001806c67836 */ /* 0x002fe20000000000 */
        /* <DEDUP_REMOVED lines=17> */
[----:B------:R-:W2:Y:S02]  /*36d0*/  SHFL.IDX PT, R228, R14, R192, 0x1f ;  /* 0x00001fc00ee47589 */ /* 0x000ea400000e0000 */
[----:B------:R-:W-:Y:S01]  /*36e0*/  MUFU.EX2 R206, R206 ;  /* 0x000000ce00ce7308 */ /* 0x000fe20000000800 */
[--C-:B-1----:R-:W-:Y:S01]  /*36f0*/  FFMA.FTZ R99, R99, UR4, -R225.reuse ;  /* 0x0000000463637c23 */ /* 0x102fe200080108e1 */
[----:B------:R-:W-:Y:S01]  /*3700*/  FFMA.FTZ R217, R217, UR4, -R225 ;  /* 0x00000004d9d97c23 */ /* 0x000fe200080108e1 */
[----:B------:R-:W1:Y:S01]  /*3710*/  SHFL.IDX PT, R227, R14, R117, 0x1f ;  /* 0x00001f750ee37589 */ /* 0x000e6200000e0000 */
[--C-:B------:R-:W-:Y:S01]  /*3720*/  FFMA.FTZ R95, R95, UR4, -R226.reuse ;  /* 0x000000045f5f7c23 */ /* 0x100fe200080108e2 */
[----:B------:R-:W-:-:S02]  /*3730*/  FFMA.FTZ R205, R205, UR4, -R226 ;  /* 0x00000004cdcd7c23 */ /* 0x000fc400080108e2 */
[----:B------:R-:W3:Y:S01]  /*3740*/  SHFL.IDX PT, R225, R14, R199, 0x1f ;  /* 0x00001fc70ee17589 */ /* 0x000ee200000e0000 */
[----:B------:R-:W-:Y:S01]  /*3750*/  MUFU.EX2 R204, R204 ;  /* 0x000000cc00cc7308 */ /* 0x000fe20000000800 */
[--C-:B------:R-:W-:Y:S01]  /*3760*/  FFMA.FTZ R223, R98, UR4, -R17.reuse ;  /* 0x0000000462df7c23 */ /* 0x100fe20008010811 */
[----:B------:R-:W-:Y:S01]  /*3770*/  FFMA.FTZ R202, R202, UR4, -R17 ;  /* 0x00000004caca7c23 */ /* 0x000fe20008010811 */
[----:B------:R-:W4:Y:S04]  /*3780*/  SHFL.IDX PT, R226, R15, R199, 0x1f ;  /* 0x00001fc70fe27589 */ /* 0x000f2800000e0000 */
[----:B------:R-:W5:Y:S01]  /*3790*/  SHFL.IDX PT, R98, R15, R198, 0x1f ;  /* 0x00001fc60f627589 */ /* 0x000f6200000e0000 */
[----:B------:R1:W-:Y:S01]  /*37a0*/  MUFU.EX2 R96, R223 ;  /* 0x000000df00607308 */ /* 0x0003e20000000800 */
[----:B--2---:R-:W-:-:S07]  /*37b0*/  FFMA.FTZ R102, R102, UR4, -R228 ;  /* 0x0000000466667c23 */ /* 0x004fce00080108e4 */
[----:B------:R2:W-:Y:S01]  /*37c0*/  MUFU.EX2 R17, R229 ;  /* 0x000000e500117308 */ /* 0x0005e20000000800 */
[----:B-1----:R-:W1:Y:S01]  /*37d0*/  SHFL.IDX PT, R223, R14, R6, 0x1f ;  /* 0x00001f060edf7589 */ /* 0x002e6200000e0000 */
[----:B------:R-:W-:Y:S01]  /*37e0*/  FFMA.FTZ R216, R216, UR4, -R228 ;  /* 0x00000004d8d87c23 */ /* 0x000fe200080108e4 */
[--C-:B------:R-:W-:Y:S01]  /*37f0*/  FFMA.FTZ R103, R103, UR4, -R227.reuse ;  /* 0x0000000467677c23 */ /* 0x100fe200080108e3 */
[----:B------:R-:W-:Y:S01]  /*3800*/  FFMA.FTZ R215, R215, UR4, -R227 ;  /* 0x00000004d7d77c23 */ /* 0x000fe200080108e3 */
[----:B------:R-:W-:Y:S01]  /*3810*/  FSEL R228, R191, -INF , !P5 ;  /* 0xff800000bfe47808 */ /* 0x000fe20006800000 */
[----:B------:R-:W-:Y:S01]  /*3820*/  SHFL.IDX PT, R227, R14, R198, 0x1f ;  /* 0x00001fc60ee37589 */ /* 0x000fe200000e0000 */
[--C-:B---3--:R-:W-:Y:S01]  /*3830*/  FFMA.FTZ R220, R220, UR4, -R225.reuse ;  /* 0x00000004dcdc7c23 */ /* 0x108fe200080108e1 */
[----:B------:R-:W-:Y:S01]  /*3840*/  FFMA.FTZ R212, R212, UR4, -R225 ;  /* 0x00000004d4d47c23 */ /* 0x000fe200080108e1 */
[----:B------:R-:W-:Y:S01]  /*3850*/  FSEL R225, R194, -INF , !P3 ;  /* 0xff800000c2e17808 */ /* 0x000fe20005800000 */
[----:B--2---:R2:W3:Y:S01]  /*3860*/  SHFL.IDX PT, R229, R15, R200, 0x1f ;  /* 0x00001fc80fe57589 */ /* 0x0044e200000e0000 */
[--C-:B----4-:R-:W-:Y:S01]  /*3870*/  FFMA.FTZ R230, R230, UR4, -R226.reuse ;  /* 0x00000004e6e67c23 */ /* 0x110fe200080108e2 */
[----:B------:R-:W-:Y:S01]  /*3880*/  FFMA.FTZ R218, R218, UR4, -R226 ;  /* 0x00000004dada7c23 */ /* 0x000fe200080108e2 */
[----:B------:R-:W4:Y:S01]  /*3890*/  MUFU.EX2 R31, R219 ;  /* 0x000000db001f7308 */ /* 0x000f220000000800 */
[----:B------:R-:W4:Y:S01]  /*38a0*/  SHFL.IDX PT, R226, R14, R118, 0x1f ;  /* 0x00001f760ee27589 */ /* 0x000f2200000e0000 */
[--C-:B-----5:R-:W-:Y:S01]  /*38b0*/  FFMA.FTZ R100, R100, UR4, -R98.reuse ;  /* 0x0000000464647c23 */ /* 0x120fe20008010862 */
[----:B------:R-:W-:-:S05]  /*38c0*/  FFMA.FTZ R213, R213, UR4, -R98 ;  /* 0x00000004d5d57c23 */ /* 0x000fca0008010862 */
[----:B------:R5:W-:Y:S01]  /*38d0*/  MUFU.EX2 R98, R230 ;  /* 0x000000e600627308 */ /* 0x000be20000000800 */
[--C-:B-1----:R-:W-:Y:S01]  /*38e0*/  FFMA.FTZ R101, R101, UR4, -R223.reuse ;  /* 0x0000000465657c23 */ /* 0x102fe200080108df */
[----:B------:R-:W-:Y:S02]  /*38f0*/  FFMA.FTZ R214, R214, UR4, -R223 ;  /* 0x00000004d6d67c23 */ /* 0x000fe400080108df */
[----:B------:R-:W1:Y:S04]  /*3900*/  SHFL.IDX PT, R223, R14, R197, 0x1f ;  /* 0x00001fc50edf7589 */ /* 0x000e6800000e0000 */
[----:B--2---:R2:W-:Y:S01]  /*3910*/  MUFU.EX2 R15, R231 ;  /* 0x000000e7000f7308 */ /* 0x0045e20000000800 */
[----:B-----5:R-:W-:Y:S01]  /*3920*/  FSEL R230, R115, -INF , !P6 ;  /* 0xff80000073e67808 */ /* 0x020fe20007000000 */
[--C-:B---3--:R-:W-:Y:S01]  /*3930*/  FFMA.FTZ R222, R222, UR4, -R229.reuse ;  /* 0x00000004dede7c23 */ /* 0x108fe200080108e5 */
[----:B------:R-:W-:Y:S01]  /*3940*/  FFMA.FTZ R210, R210, UR4, -R229 ;  /* 0x00000004d2d27c23 */ /* 0x000fe200080108e5 */
[----:B------:R-:W-:Y:S01]  /*3950*/  FSEL R229, R201, -INF , !P4 ;  /* 0xff800000c9e57808 */ /* 0x000fe20006000000 */
[----:B------:R-:W-:Y:S01]  /*3960*/  FMUL.FTZ R32, R94, R32 ;  /* 0x000000205e207220 */ /* 0x000fe20000410000 */
[--C-:B----4-:R-:W-:Y:S01]  /*3970*/  FFMA.FTZ R235, R235, UR4, -R226.reuse ;  /* 0x00000004ebeb7c23 */ /* 0x110fe200080108e2 */
[----:B------:R-:W-:Y:S01]  /*3980*/  FFMA.FTZ R211, R211, UR4, -R226 ;  /* 0x00000004d3d37c23 */ /* 0x000fe200080108e2 */
[----:B--2---:R-:W-:Y:S01]  /*3990*/  SHFL.IDX PT, R231, R190, R117, 0x1f ;  /* 0x00001f75bee77589 */ /* 0x004fe200000e0000 */
[----:B------:R-:W2:Y:S03]  /*39a0*/  MUFU.EX2 R209, R209 ;  /* 0x000000d100d17308 */ /* 0x000ea60000000800 */
[----:B------:R3:W4:Y:S05]  /*39b0*/  SHFL.IDX PT, R226, R14, R200, 0x1f ;  /* 0x00001fc80ee27589 */ /* 0x00072a00000e0000 */
[----:B------:R5:W-:Y:S08]  /*39c0*/  MUFU.EX2 R13, R235 ;  /* 0x000000eb000d7308 */ /* 0x000bf00000000800 */
[----:B---3--:R1:W-:Y:S01]  /*39d0*/  MUFU.EX2 R14, R222 ;  /* 0x000000de000e7308 */ /* 0x0083e20000000800 */
[----:B-----5:R-:W3:Y:S07]  /*39e0*/  LDL R235, [R1+0x10] ;  /* 0x0000100001eb7983 */ /* 0x020eee0000100800 */
[----:B------:R-:W5:Y:S01]  /*39f0*/  MUFU.EX2 R93, R93 ;  /* 0x0000005d005d7308 */ /* 0x000f620000000800 */
[--C-:B-1----:R-:W-:Y:S01]  /*3a00*/  FFMA.FTZ R222, R228, UR4, -R223.reuse ;  /* 0x00000004e4de7c23 */ /* 0x102fe200080108df */
[----:B------:R-:W-:Y:S01]  /*3a10*/  FFMA.FTZ R223, R230, UR4, -R223 ;  /* 0x00000004e6df7c23 */ /* 0x000fe200080108df */
[----:B------:R-:W-:Y:S01]  /*3a20*/  FSEL R228, R193, -INF , !P1 ;  /* 0xff800000c1e47808 */ /* 0x000fe20004800000 */
[--C-:B----4-:R-:W-:Y:S01]  /*3a30*/  FFMA.FTZ R225, R225, UR4, -R226.reuse ;  /* 0x00000004e1e17c23 */ /* 0x110fe200080108e2 */
[----:B------:R-:W-:Y:S01]  /*3a40*/  FSEL R230, R196, -INF , !P2 ;  /* 0xff800000c4e67808 */ /* 0x000fe20005000000 */
[----:B------:R-:W-:-:S02]  /*3a50*/  FFMA.FTZ R226, R229, UR4, -R226 ;  /* 0x00000004e5e27c23 */ /* 0x000fc400080108e2 */
[--C-:B------:R-:W-:Y:S01]  /*3a60*/  FFMA.FTZ R228, R228, UR4, -R227.reuse ;  /* 0x00000004e4e47c23 */ /* 0x100fe200080108e3 */
[----:B------:R-:W-:Y:S01]  /*3a70*/  SHFL.IDX PT, R229, R190, R198, 0x1f ;  /* 0x00001fc6bee57589 */ /* 0x000fe200000e0000 */
[----:B------:R-:W-:Y:S01]  /*3a80*/  FFMA.FTZ R227, R230, UR4, -R227 ;  /* 0x00000004e6e37c23 */ /* 0x000fe200080108e3 */
[----:B------:R-:W1:Y:S02]  /*3a90*/  MUFU.EX2 R208, R208 ;  /* 0x000000d000d07308 */ /* 0x000e640000000800 */
[----:B------:R-:W-:Y:S04]  /*3aa0*/  SHFL.IDX PT, R230, R190, R197, 0x1f ;  /* 0x00001fc5bee67589 */ /* 0x000fe800000e0000 */
[----:B------:R-:W4:Y:S01]  /*3ab0*/  SHFL.IDX PT, R190, R190, R200, 0x1f ;  /* 0x00001fc8bebe7589 */ /* 0x000f2200000e0000 */
[--C-:B------:R-:W-:Y:S01]  /*3ac0*/  FADD.FTZ R28, R28, -R231.reuse ;  /* 0x800000e71c1c7221 */ /* 0x100fe20000010000 */
[----:B------:R-:W-:Y:S01]  /*3ad0*/  FADD.FTZ R30, R30, -R231 ;  /* 0x800000e71e1e7221 */ /* 0x000fe20000010000 */
[----:B------:R-:W1:Y:S01]  /*3ae0*/  MUFU.EX2 R95, R95 ;  /* 0x0000005f005f7308 */ /* 0x000e620000000800 */
[----:B------:R-:W-:-:S07]  /*3af0*/  FFMA.FTZ R219, -R18, R18, 1 ;  /* 0x3f80000012db7423 */ /* 0x000fce0000010112 */
[----:B------:R-:W-:Y:S08]  /*3b00*/  MUFU.EX2 R97, R97 ;  /* 0x0000006100617308 */ /* 0x000ff00000000800 */
[----:B------:R-:W-:Y:S01]  /*3b10*/  MUFU.EX2 R99, R99 ;  /* 0x0000006300637308 */ /* 0x000fe20000000800 */
[--C-:B----4-:R-:W-:Y:S01]  /*3b20*/  FADD.FTZ R37, R37, -R190.reuse ;  /* 0x800000be25257221 */ /* 0x110fe20000010000 */
        /* <DEDUP_REMOVED lines=12> */
[----:B------:R-:W-:Y:S01]  /*3bf0*/  FFMA.FTZ R30, -R72, R72, 1 ;  /* 0x3f800000481e7423 */ /* 0x000fe20000010148 */
[----:B------:R-:W-:Y:S01]  /*3c00*/  FMUL.FTZ R29, R29, R32 ;  /* 0x000000201d1d7220 */ /* 0x000fe20000410000 */
[----:B------:R-:W-:Y:S01]  /*3c10*/  FFMA.FTZ R32, -R75, R75, 1 ;  /* 0x3f8000004b207423 */ /* 0x000fe2000001014b */
[----:B------:R-:W-:Y:S01]  /*3c20*/  SHFL.IDX PT, R72, R12, R118, 0x1f ;  /* 0x00001f760c487589 */ /* 0x000fe200000e0000 */
[----:B------:R-:W-:Y:S03]  /*3c30*/  MUFU.EX2 R202, R202 ;  /* 0x000000ca00ca7308 */ /* 0x000fe60000000800 */
[----:B------:R-:W4:Y:S01]  /*3c40*/  SHFL.IDX PT, R75, R12, R198, 0x1f ;  /* 0x00001fc60c4b7589 */ /* 0x000f2200000e0000 */
[--C-:B------:R-:W-:Y:S01]  /*3c50*/  FADD.FTZ R33, R33, -R230.reuse ;  /* 0x800000e621217221 */ /* 0x100fe20000010000 */
[----:B------:R-:W-:Y:S01]  /*3c60*/  FADD.FTZ R35, R35, -R230 ;  /* 0x800000e623237221 */ /* 0x000fe20000010000 */
[----:B------:R-:W-:Y:S01]  /*3c70*/  FADD.FTZ R36, R36, -R229 ;  /* 0x800000e524247221 */ /* 0x000fe20000010000 */
[----:B--2---:R-:W-:Y:S01]  /*3c80*/  FMUL.FTZ R73, R209, R34 ;  /* 0x00000022d1497220 */ /* 0x004fe20000410000 */
[----:B------:R-:W-:Y:S01]  /*3c90*/  FFMA.FTZ R34, -R74, R74, 1 ;  /* 0x3f8000004a227423 */ /* 0x000fe2000001014a */
[----:B-----5:R-:W-:Y:S01]  /*3ca0*/  FMUL.FTZ R33, R93, R33 ;  /* 0x000000215d217220 */ /* 0x020fe20000410000 */
[----:B------:R-:W2:Y:S01]  /*3cb0*/  MUFU.EX2 R18, R221 ;  /* 0x000000dd00127308 */ /* 0x000ea20000000800 */
[----:B-1----:R-:W-:Y:S01]  /*3cc0*/  FMUL.FTZ R35, R208, R35 ;  /* 0x00000023d0237220 */ /* 0x002fe20000410000 */
        /* <DEDUP_REMOVED lines=8> */
[----:B------:R-:W1:Y:S01]  /*3d50*/  SHFL.IDX PT, R73, R12, R6, 0x1f ;  /* 0x00001f060c497589 */ /* 0x000e6200000e0000 */
[----:B------:R-:W-:Y:S03]  /*3d60*/  MUFU.EX2 R203, R203 ;  /* 0x000000cb00cb7308 */ /* 0x000fe60000000800 */
[----:B------:R-:W-:Y:S04]  /*3d70*/  SHFL.IDX PT, R28, R12, R192, 0x1f ;  /* 0x00001fc00c1c7589 */ /* 0x000fe800000e0000 */
[----:B------:R-:W5:Y:S01]  /*3d80*/  SHFL.IDX PT, R79, R12, R117, 0x1f ;  /* 0x00001f750c4f7589 */ /* 0x000f6200000e0000 */
[----:B----4-:R-:W-:Y:S01]  /*3d90*/  FADD.FTZ R54, R54, -R75 ;  /* 0x8000004b36367221 */ /* 0x010fe20000010000 */
[----:B------:R-:W-:Y:S01]  /*3da0*/  FFMA.FTZ R87, -R87, R87, 1 ;  /* 0x3f80000057577423 */ /* 0x000fe20000010157 */
[----:B------:R-:W-:Y:S01]  /*3db0*/  MUFU.EX2 R218, R218 ;  /* 0x000000da00da7308 */ /* 0x000fe20000000800 */
[----:B------:R-:W4:Y:S04]  /*3dc0*/  SHFL.IDX PT, R77, R12, R199, 0x1f ;  /* 0x00001fc70c4d7589 */ /* 0x000f2800000e0000 */
[----:B------:R-:W-:Y:S03]  /*3dd0*/  SHFL.IDX PT, R76, R12, R197, 0x1f ;  /* 0x00001fc50c4c7589 */ /* 0x000fe600000e0000 */
[----:B------:R-:W-:Y:S01]  /*3de0*/  MUFU.EX2 R92, R92 ;  /* 0x0000005c005c7308 */ /* 0x000fe20000000800 */
[----:B------:R2:W-:Y:S01]  /*3df0*/  SHFL.IDX PT, R74, R12, R200, 0x1f ;  /* 0x00001fc80c4a7589 */ /* 0x0005e200000e0000 */
[----:B------:R-:W-:Y:S01]  /*3e00*/  FFMA.FTZ R83, -R83, R83, 1 ;  /* 0x3f80000053537423 */ /* 0x000fe20000010153 */
[----:B------:R-:W-:-:S05]  /*3e10*/  FFMA.FTZ R84, -R84, R84, 1 ;  /* 0x3f80000054547423 */ /* 0x000fca0000010154 */
[----:B------:R-:W-:Y:S01]  /*3e20*/  MUFU.EX2 R100, R100 ;  /* 0x0000006400647308 */ /* 0x000fe20000000800 */
[----:B--2---:R-:W-:Y:S01]  /*3e30*/  FADD.FTZ R12, R45, -R72 ;  /* 0x800000482d0c7221 */ /* 0x004fe20000010000 */
[----:B------:R-:W-:Y:S02]  /*3e40*/  FADD.FTZ R45, R52, -R75 ;  /* 0x8000004b342d7221 */ /* 0x000fe40000010000 */
[----:B------:R-:W2:Y:S01]  /*3e50*/  LDS R75, [R11+0x380] ;  /* 0x000380000b4b7984 */ /* 0x000ea20000000800 */
[----:B------:R-:W-:-:S03]  /*3e60*/  FMUL.FTZ R27, R18, R232 ;  /* 0x000000e8121b7220 */ /* 0x000fc60000410000 */
[----:B------:R-:W-:Y:S01]  /*3e70*/  MUFU.EX2 R213, R213 ;  /* 0x000000d500d57308 */ /* 0x000fe20000000800 */
[----:B------:R-:W-:-:S07]  /*3e80*/  FMUL.FTZ R30, R30, R27 ;  /* 0x0000001b1e1e7220 */ /* 0x000fce0000410000 */
[----:B------:R-:W4:Y:S01]  /*3e90*/  MUFU.EX2 R27, R205 ;  /* 0x000000cd001b7308 */ /* 0x000f220000000800 */
[----:B------:R-:W-:Y:S01]  /*3ea0*/  FADD.FTZ R38, R38, -R229 ;  /* 0x800000e526267221 */ /* 0x000fe20000010000 */
[--C-:B-1----:R-:W-:Y:S01]  /*3eb0*/  FADD.FTZ R40, R40, -R73.reuse ;  /* 0x8000004928287221 */ /* 0x102fe20000010000 */
[----:B------:R-:W-:Y:S01]  /*3ec0*/  FADD.FTZ R73, R42, -R73 ;  /* 0x800000492a497221 */ /* 0x000fe20000010000 */
[----:B------:R-:W-:Y:S01]  /*3ed0*/  FMUL.FTZ R39, R207, R39 ;  /* 0x00000027cf277220 */ /* 0x000fe20000410000 */
[----:B------:R-:W-:Y:S01]  /*3ee0*/  FADD.FTZ R72, R47, -R72 ;  /* 0x800000482f487221 */ /* 0x000fe20000010000 */
[--C-:B-----5:R-:W-:Y:S01]  /*3ef0*/  FADD.FTZ R44, R44, -R79.reuse ;  /* 0x8000004f2c2c7221 */ /* 0x120fe20000010000 */
[----:B------:R-:W-:Y:S01]  /*3f00*/  FFMA.FTZ R42, -R81, R81, 1 ;  /* 0x3f800000512a7423 */ /* 0x000fe20000010151 */
[----:B------:R-:W-:Y:S01]  /*3f10*/  FMUL.FTZ R47, R17, R40 ;  /* 0x00000028112f7220 */ /* 0x000fe20000410000 */
[----:B------:R-:W-:Y:S01]  /*3f20*/  FADD.FTZ R79, R46, -R79 ;  /* 0x8000004f2e4f7221 */ /* 0x000fe20000010000 */
[----:B------:R-:W1:Y:S01]  /*3f30*/  MUFU.EX2 R101, R101 ;  /* 0x0000006500657308 */ /* 0x000e620000000800 */
[----:B----4-:R-:W-:-:S07]  /*3f40*/  FMUL.FTZ R38, R27, R38 ;  /* 0x000000261b267220 */ /* 0x010fce0000410000 */
[----:B------:R-:W-:Y:S01]  /*3f50*/  MUFU.EX2 R217, R217 ;  /* 0x000000d900d97308 */ /* 0x000fe20000000800 */
[----:B------:R-:W-:Y:S01]  /*3f60*/  FMUL.FTZ R35, R35, R38 ;  /* 0x0000002623237220 */ /* 0x000fe20000410000 */
[----:B------:R-:W-:Y:S01]  /*3f70*/  FFMA.FTZ R38, -R80, R80, 1 ;  /* 0x3f80000050267423 */ /* 0x000fe20000010150 */
[----:B------:R-:W-:Y:S01]  /*3f80*/  FMUL.FTZ R40, R206, R73 ;  /* 0x00000049ce287220 */ /* 0x000fe20000410000 */
[----:B------:R-:W-:Y:S01]  /*3f90*/  FMUL.FTZ R42, R42, R47 ;  /* 0x0000002f2a2a7220 */ /* 0x000fe20000410000 */
[----:B------:R-:W-:Y:S01]  /*3fa0*/  FMUL.FTZ R46, R15, R44 ;  /* 0x0000002c0f2e7220 */ /* 0x000fe20000410000 */
[----:B------:R-:W-:Y:S01]  /*3fb0*/  FMUL.FTZ R38, R38, R39 ;  /* 0x0000002726267220 */ /* 0x000fe20000410000 */
[----:B------:R-:W-:Y:S01]  /*3fc0*/  FADD.FTZ R39, R48, -R77 ;  /* 0x8000004d30277221 */ /* 0x000fe20000010000 */
[----:B------:R-:W-:Y:S01]  /*3fd0*/  FMUL.FTZ R48, R204, R79 ;  /* 0x0000004fcc307220 */ /* 0x000fe20000410000 */
[----:B------:R-:W-:Y:S01]  /*3fe0*/  MUFU.EX2 R103, R103 ;  /* 0x0000006700677308 */ /* 0x000fe20000000800 */
[----:B--2---:R-:W2:Y:S01]  /*3ff0*/  SHFL.IDX PT, R73, R75, R6, 0x1f ;  /* 0x00001f064b497589 */ /* 0x004ea200000e0000 */
[----:B------:R-:W-:Y:S01]  /*4000*/  FFMA.FTZ R44, -R86, R86, 1 ;  /* 0x3f800000562c7423 */ /* 0x000fe20000010156 */
[----:B------:R-:W-:Y:S01]  /*4010*/  FMUL.FTZ R47, R97, R12 ;  /* 0x0000000c612f7220 */ /* 0x000fe20000410000 */
[--C-:B------:R-:W-:Y:S01]  /*4020*/  FADD.FTZ R41, R41, -R28.reuse ;  /* 0x8000001c29297221 */ /* 0x100fe20000010000 */
[----:B------:R-:W4:Y:S01]  /*4030*/  SHFL.IDX PT, R118, R75, R118, 0x1f ;  /* 0x00001f764b767589 */ /* 0x000f2200000e0000 */
[----:B------:R-:W-:Y:S01]  /*4040*/  FADD.FTZ R43, R43, -R28 ;  /* 0x8000001c2b2b7221 */ /* 0x000fe20000010000 */
[----:B------:R-:W-:Y:S01]  /*4050*/  FADD.FTZ R28, R49, -R76 ;  /* 0x8000004c311c7221 */ /* 0x000fe20000010000 */
[----:B------:R-:W-:Y:S01]  /*4060*/  FMUL.FTZ R12, R87, R48 ;  /* 0x00000030570c7220 */ /* 0x000fe20000410000 */
[----:B------:R-:W5:Y:S01]  /*4070*/  SHFL.IDX PT, R192, R75, R192, 0x1f ;  /* 0x00001fc04bc07589 */ /* 0x000f6200000e0000 */
[----:B------:R-:W-:Y:S01]  /*4080*/  FMUL.FTZ R44, R44, R47 ;  /* 0x0000002f2c2c7220 */ /* 0x000fe20000410000 */
[----:B------:R-:W-:Y:S01]  /*4090*/  FFMA.FTZ R47, -R89, R89, 1 ;  /* 0x3f800000592f7423 */ /* 0x000fe20000010159 */
[----:B------:R-:W-:Y:S01]  /*40a0*/  FMUL.FTZ R48, R98, R39 ;  /* 0x0000002762307220 */ /* 0x000fe20000410000 */
[----:B------:R-:W-:Y:S01]  /*40b0*/  FMUL.FTZ R43, R202, R43 ;  /* 0x0000002bca2b7220 */ /* 0x000fe20000410000 */
[----:B------:R-:W-:Y:S01]  /*40c0*/  FMUL.FTZ R39, R99, R28 ;  /* 0x0000001c63277220 */ /* 0x000fe20000410000 */
[----:B------:R-:W-:Y:S01]  /*40d0*/  FMUL.FTZ R72, R203, R72 ;  /* 0x00000048cb487220 */ /* 0x000fe20000410000 */
[----:B------:R-:W-:Y:S01]  /*40e0*/  FMUL.FTZ R47, R47, R48 ;  /* 0x000000302f2f7220 */ /* 0x000fe20000410000 */
[----:B------:R-:W5:Y:S01]  /*40f0*/  SHFL.IDX PT, R117, R75, R117, 0x1f ;  /* 0x00001f754b757589 */ /* 0x000f6200000e0000 */
[----:B------:R-:W-:Y:S01]  /*4100*/  FFMA.FTZ R49, -R88, R88, 1 ;  /* 0x3f80000058317423 */ /* 0x000fe20000010158 */
[----:B------:R-:W-:Y:S01]  /*4110*/  FFMA.FTZ R48, -R90, R90, 1 ;  /* 0x3f8000005a307423 */ /* 0x000fe2000001015a */
[----:B------:R-:W5:Y:S01]  /*4120*/  MUFU.EX2 R214, R214 ;  /* 0x000000d600d67308 */ /* 0x000f620000000800 */
[----:B------:R-:W5:Y:S01]  /*4130*/  SHFL.IDX PT, R199, R75, R199, 0x1f ;  /* 0x00001fc74bc77589 */ /* 0x000f6200000e0000 */
[----:B------:R-:W-:-:S03]  /*4140*/  FMUL.FTZ R11, R84, R43 ;  /* 0x0000002b540b7220 */ /* 0x000fc60000410000 */
[----:B------:R-:W5:Y:S01]  /*4150*/  SHFL.IDX PT, R28, R75, R197, 0x1f ;  /* 0x00001fc54b1c7589 */ /* 0x000f6200000e0000 */
[----:B------:R-:W-:Y:S01]  /*4160*/  FMUL.FTZ R40, R83, R40 ;  /* 0x0000002853287220 */ /* 0x000fe20000410000 */
[----:B------:R-:W-:Y:S01]  /*4170*/  FFMA.FTZ R43, -R85, R85, 1 ;  /* 0x3f800000552b7423 */ /* 0x000fe20000010155 */
[----:B------:R-:W-:Y:S01]  /*4180*/  FADD.FTZ R77, R50, -R77 ;  /* 0x8000004d324d7221 */ /* 0x000fe20000010000 */
[----:B------:R-:W-:Y:S01]  /*4190*/  FMUL.FTZ R49, R49, R72 ;  /* 0x0000004831317220 */ /* 0x000fe20000410000 */
[----:B------:R-:W-:Y:S01]  /*41a0*/  FMUL.FTZ R48, R48, R39 ;  /* 0x0000002730307220 */ /* 0x000fe20000410000 */
[----:B------:R-:W3:Y:S01]  /*41b0*/  SHFL.IDX PT, R83, R75, R198, 0x1f ;  /* 0x00001fc64b537589 */ /* 0x000ee200000e0000 */
[----:B------:R-:W5:Y:S03]  /*41c0*/  MUFU.EX2 R39, R216 ;  /* 0x000000d800277308 */ /* 0x000f660000000800 */
[----:B------:R-:W3:Y:S01]  /*41d0*/  SHFL.IDX PT, R200, R75, R200, 0x1f ;  /* 0x00001fc84bc87589 */ /* 0x000ee200000e0000 */
[----:B------:R-:W-:Y:S01]  /*41e0*/  FMUL.FTZ R43, R43, R46 ;  /* 0x0000002e2b2b7220 */ /* 0x000fe20000410000 */
[----:B------:R-:W-:-:S03]  /*41f0*/  FFMA.FTZ R46, -R91, R91, 1 ;  /* 0x3f8000005b2e7423 */ /* 0x000fc6000001015b */
[----:B------:R-:W5:Y:S01]  /*4200*/  MUFU.EX2 R72, R211 ;  /* 0x000000d300487308 */ /* 0x000f620000000800 */
[----:B------:R-:W-:Y:S01]  /*4210*/  FMUL.FTZ R77, R218, R77 ;  /* 0x0000004dda4d7220 */ /* 0x000fe20000410000 */
[----:B------:R-:W-:Y:S01]  /*4220*/  FFMA.FTZ R78, -R78, R78, 1 ;  /* 0x3f8000004e4e7423 */ /* 0x000fe2000001014e */
[----:B------:R-:W-:-:S05]  /*4230*/  FMUL.FTZ R37, R92, R37 ;  /* 0x000000255c257220 */ /* 0x000fca0000410000 */
[----:B------:R-:W5:Y:S01]  /*4240*/  MUFU.EX2 R210, R210 ;  /* 0x000000d200d27308 */ /* 0x000f620000000800 */
[----:B------:R-:W-:Y:S01]  /*4250*/  FFMA.FTZ R50, -R185, R185, 1 ;  /* 0x3f800000b9327423 */ /* 0x000fe200000101b9 */
[----:B------:R-:W-:Y:S01]  /*4260*/  FMUL.FTZ R45, R100, R45 ;  /* 0x0000002d642d7220 */ /* 0x000fe20000410000 */
[----:B------:R-:W-:Y:S01]  /*4270*/  FMUL.FTZ R46, R46, R77 ;  /* 0x0000004d2e2e7220 */ /* 0x000fe20000410000 */
[----:B------:R-:W-:Y:S01]  /*4280*/  FFMA.FTZ R187, -R187, R187, 1 ;  /* 0x3f800000bbbb7423 */ /* 0x000fe200000101bb */
[----:B------:R-:W-:Y:S01]  /*4290*/  FMUL.FTZ R54, R213, R54 ;  /* 0x00000036d5367220 */ /* 0x000fe20000410000 */
[--C-:B--2---:R-:W-:Y:S02]  /*42a0*/  FADD.FTZ R56, R56, -R73.reuse ;  /* 0x8000004938387221 */ /* 0x104fe40000010000 */
[----:B------:R-:W2:Y:S01]  /*42b0*/  MUFU.EX2 R220, R220 ;  /* 0x000000dc00dc7308 */ /* 0x000ea20000000800 */
[----:B------:R-:W-:Y:S01]  /*42c0*/  FADD.FTZ R77, R58, -R73 ;  /* 0x800000493a4d7221 */ /* 0x000fe20000010000 */
[----:B------:R-:W-:Y:S01]  /*42d0*/  FMUL.FTZ R37, R78, R37 ;  /* 0x000000254e257220 */ /* 0x000fe20000410000 */
[----:B------:R-:W-:-:S05]  /*42e0*/  FMUL.FTZ R50, R50, R45 ;  /* 0x0000002d32327220 */ /* 0x000fca0000410000 */
[----:B------:R-:W2:Y:S01]  /*42f0*/  MUFU.EX2 R222, R222 ;  /* 0x000000de00de7308 */ /* 0x000ea20000000800 */
[----:B----4-:R-:W-:Y:S01]  /*4300*/  FADD.FTZ R78, R61, -R118 ;  /* 0x800000763d4e7221 */ /* 0x010fe20000010000 */
[----:B------:R-:W-:Y:S01]  /*4310*/  FMUL.FTZ R45, R187, R54 ;  /* 0x00000036bb2d7220 */ /* 0x000fe20000410000 */
[----:B-1----:R-:W-:-:S05]  /*4320*/  FMUL.FTZ R61, R101, R56 ;  /* 0x00000038653d7220 */ /* 0x002fca0000410000 */
[----:B------:R-:W1:Y:S01]  /*4330*/  MUFU.EX2 R119, R119 ;  /* 0x0000007700777308 */ /* 0x000e620000000800 */
[----:B-----5:R-:W-:Y:S01]  /*4340*/  FADD.FTZ R79, R57, -R192 ;  /* 0x800000c0394f7221 */ /* 0x020fe20000010000 */
[----:B------:R-:W-:Y:S01]  /*4350*/  FFMA.FTZ R54, -R189, R189, 1 ;  /* 0x3f800000bd367423 */ /* 0x000fe200000101bd */
[----:B------:R-:W-:Y:S01]  /*4360*/  FFMA.FTZ R73, -R106, R106, 1 ;  /* 0x3f8000006a497423 */ /* 0x000fe2000001016a */
[----:B------:R-:W-:-:S04]  /*4370*/  FMUL.FTZ R56, R214, R77 ;  /* 0x0000004dd6387220 */ /* 0x000fc80000410000 */
[----:B------:R-:W4:Y:S01]  /*4380*/  MUFU.EX2 R102, R102 ;  /* 0x0000006600667308 */ /* 0x000f220000000800 */
[----:B------:R-:W-:Y:S01]  /*4390*/  FADD.FTZ R76, R51, -R76 ;  /* 0x8000004c334c7221 */ /* 0x000fe20000010000 */
[----:B------:R-:W-:Y:S01]  /*43a0*/  FADD.FTZ R192, R59, -R192 ;  /* 0x800000c03bc07221 */ /* 0x000fe20000010000 */
[----:B------:R-:W-:Y:S01]  /*43b0*/  FADD.FTZ R81, R63, -R118 ;  /* 0x800000763f517221 */ /* 0x000fe20000010000 */
[----:B------:R-:W-:-:S04]  /*43c0*/  FADD.FTZ R55, R55, -R74 ;  /* 0x8000004a37377221 */ /* 0x000fc80000010000 */
[----:B------:R-:W-:Y:S01]  /*43d0*/  MUFU.EX2 R228, R228 ;  /* 0x000000e400e47308 */ /* 0x000fe20000000800 */
[----:B------:R-:W-:Y:S01]  /*43e0*/  FADD.FTZ R53, R53, -R74 ;  /* 0x8000004a35357221 */ /* 0x000fe20000010000 */
[----:B------:R-:W-:-:S06]  /*43f0*/  FMUL.FTZ R54, R54, R61 ;  /* 0x0000003d36367220 */ /* 0x000fcc0000410000 */
[----:B------:R-:W-:Y:S01]  /*4400*/  MUFU.EX2 R225, R225 ;  /* 0x000000e100e17308 */ /* 0x000fe20000000800 */
[----:B------:R-:W-:-:S07]  /*4410*/  FMUL.FTZ R73, R73, R56 ;  /* 0x0000003849497220 */ /* 0x000fce0000410000 */
[----:B------:R-:W5:Y:S01]  /*4420*/  MUFU.EX2 R215, R215 ;  /* 0x000000d700d77308 */ /* 0x000f620000000800 */
[----:B------:R-:W-:Y:S01]  /*4430*/  FFMA.FTZ R51, -R184, R184, 1 ;  /* 0x3f800000b8337423 */ /* 0x000fe200000101b8 */
[----:B------:R-:W-:-:S06]  /*4440*/  FMUL.FTZ R76, R217, R76 ;  /* 0x0000004cd94c7220 */ /* 0x000fcc0000410000 */
[----:B------:R-:W5:Y:S01]  /*4450*/  MUFU.EX2 R212, R212 ;  /* 0x000000d400d47308 */ /* 0x000f620000000800 */
[----:B------:R-:W-:Y:S01]  /*4460*/  FFMA.FTZ R74, -R107, R107, 1 ;  /* 0x3f8000006b4a7423 */ /* 0x000fe2000001016b */
[----:B------:R-:W-:-:S06]  /*4470*/  FMUL.FTZ R61, R39, R192 ;  /* 0x000000c0273d7220 */ /* 0x000fcc0000410000 */
[----:B------:R-:W5:Y:S01]  /*4480*/  MUFU.EX2 R223, R223 ;  /* 0x000000df00df7308 */ /* 0x000f620000000800 */
[----:B------:R-:W-:Y:S01]  /*4490*/  FFMA.FTZ R111, -R111, R111, 1 ;  /* 0x3f8000006f6f7423 */ /* 0x000fe2000001016f */
[----:B------:R-:W-:-:S06]  /*44a0*/  FMUL.FTZ R56, R72, R81 ;  /* 0x0000005148387220 */ /* 0x000fcc0000410000 */
[----:B------:R-:W5:Y:S01]  /*44b0*/  MUFU.EX2 R227, R227 ;  /* 0x000000e300e37308 */ /* 0x000f620000000800 */
[----:B------:R-:W-:-:S07]  /*44c0*/  FFMA.FTZ R52, -R188, R188, 1 ;  /* 0x3f800000bc347423 */ /* 0x000fce00000101bc */
[----:B------:R-:W5:Y:S01]  /*44d0*/  MUFU.EX2 R226, R226 ;  /* 0x000000e200e27308 */ /* 0x000f620000000800 */
[----:B------:R-:W-:Y:S01]  /*44e0*/  FMUL.FTZ R55, R210, R55 ;  /* 0x00000037d2377220 */ /* 0x000fe20000410000 */
[----:B------:R-:W-:Y:S01]  /*44f0*/  FADD.FTZ R60, R60, -R117 ;  /* 0x800000753c3c7221 */ /* 0x000fe20000010000 */
[----:B------:R-:W-:Y:S01]  /*4500*/  FADD.FTZ R57, R64, -R199 ;  /* 0x800000c740397221 */ /* 0x000fe20000010000 */
[----:B------:R-:W-:Y:S01]  /*4510*/  FADD.FTZ R65, R65, -R28 ;  /* 0x8000001c41417221 */ /* 0x000fe20000010000 */
[----:B------:R-:W-:Y:S01]  /*4520*/  FADD.FTZ R25, R25, -R234 ;  /* 0x800000ea19197221 */ /* 0x000fe20000010000 */
[----:B------:R-:W-:Y:S01]  /*4530*/  FMUL.FTZ R51, R51, R76 ;  /* 0x0000004c33337220 */ /* 0x000fe20000410000 */
[----:B------:R-:W-:Y:S01]  /*4540*/  FMUL.FTZ R74, R74, R61 ;  /* 0x0000003d4a4a7220 */ /* 0x000fe20000410000 */
[----:B------:R-:W-:Y:S01]  /*4550*/  FMUL.FTZ R111, R111, R56 ;  /* 0x000000386f6f7220 */ /* 0x000fe20000410000 */
[----:B------:R-:W-:Y:S01]  /*4560*/  FMUL.FTZ R52, R52, R55 ;  /* 0x0000003734347220 */ /* 0x000fe20000410000 */
[----:B------:R-:W-:Y:S01]  /*4570*/  FADD.FTZ R64, R67, -R28 ;  /* 0x8000001c43407221 */ /* 0x000fe20000010000 */
[----:B------:R-:W-:Y:S01]  /*4580*/  FFMA.FTZ R76, -R108, R108, 1 ;  /* 0x3f8000006c4c7423 */ /* 0x000fe2000001016c */
[----:B------:R-:W-:Y:S01]  /*4590*/  FMUL.FTZ R61, R103, R60 ;  /* 0x0000003c673d7220 */ /* 0x000fe20000410000 */
[----:B------:R-:W-:Y:S01]  /*45a0*/  FFMA.FTZ R112, -R112, R112, 1 ;  /* 0x3f80000070707423 */ /* 0x000fe20000010170 */
[----:B------:R-:W-:Y:S01]  /*45b0*/  FFMA.FTZ R191, -R191, R191, 1 ;  /* 0x3f800000bfbf7423 */ /* 0x000fe200000101bf */
[----:B--2---:R-:W-:Y:S01]  /*45c0*/  FMUL.FTZ R57, R220, R57 ;  /* 0x00000039dc397220 */ /* 0x004fe20000410000 */
[----:B------:R-:W-:Y:S01]  /*45d0*/  FMUL.FTZ R56, R222, R65 ;  /* 0x00000041de387220 */ /* 0x000fe20000410000 */
[----:B-1----:R-:W-:Y:S01]  /*45e0*/  FMUL.FTZ R224, R119, R25 ;  /* 0x0000001977e07220 */ /* 0x002fe20000410000 */
[----:B------:R-:W-:Y:S01]  /*45f0*/  FADD.FTZ R62, R62, -R117 ;  /* 0x800000753e3e7221 */ /* 0x000fe20000010000 */
[----:B---3--:R-:W-:Y:S01]  /*4600*/  FADD.FTZ R55, R68, -R83 ;  /* 0x8000005344377221 */ /* 0x008fe20000010000 */
        /* <DEDUP_REMOVED lines=9> */
[----:B----4-:R-:W-:Y:S01]  /*46a0*/  FMUL.FTZ R58, R102, R79 ;  /* 0x0000004f663a7220 */ /* 0x010fe20000410000 */
[----:B------:R-:W-:Y:S01]  /*46b0*/  FMUL.FTZ R76, R76, R61 ;  /* 0x0000003d4c4c7220 */ /* 0x000fe20000410000 */
[----:B------:R-:W-:Y:S01]  /*46c0*/  FMUL.FTZ R112, R112, R57 ;  /* 0x0000003970707220 */ /* 0x000fe20000410000 */
[----:B------:R-:W-:Y:S01]  /*46d0*/  FMUL.FTZ R191, R191, R56 ;  /* 0x00000038bfbf7220 */ /* 0x000fe20000410000 */
[----:B------:R-:W-:Y:S01]  /*46e0*/  FMUL.FTZ R25, R219, R224 ;  /* 0x000000e0db197220 */ /* 0x000fe20000410000 */
[----:B------:R-:W-:Y:S01]  /*46f0*/  FFMA.FTZ R109, -R109, R109, 1 ;  /* 0x3f8000006d6d7423 */ /* 0x000fe2000001016d */
[----:B------:R-:W-:Y:S01]  /*4700*/  FFMA.FTZ R110, -R110, R110, 1 ;  /* 0x3f8000006e6e7423 */ /* 0x000fe2000001016e */
[----:B-----5:R-:W-:Y:S01]  /*4710*/  FMUL.FTZ R63, R215, R62 ;  /* 0x0000003ed73f7220 */ /* 0x020fe20000410000 */
        /* <DEDUP_REMOVED lines=114> */
[----:B------:R-:W-:-:S04]  /*4e40*/  VIADD R12, R16, 0x1a800 ;  /* 0x0001a800100c7836 */ /* 0x000fc80000000000 */
        /* <DEDUP_REMOVED lines=168> */
.L_x_3023:
[----:B------:R-:W-:Y:S01]  /*58d0*/  IMAD R9, R0, 0x300, R9 ;  /* 0x0000030000097824 */ /* 0x000fe200078e0209 */
        /* <DEDUP_REMOVED lines=55> */
.L_x_3024:
[----:B------:R-:W-:Y:S01]  /*5c50*/  UIADD3 UR45, UR45, 0x1, URZ ;  /* 0x000000012d2d7890 */ /* 0x000fe2000fffe03f */
[----:B------:R-:W-:Y:S01]  /*5c60*/  VIADD R8, R8, 0x26820 ;  /* 0x0002682008087836 */ /* 0x000fe20000000000 */
[----:B------:R-:W-:-:S04]  /*5c70*/  IADD3 R0, R0, 0x1, RZ ;  /* 0x0000000100007810 */ /* 0x000fc80007ffe0ff */
[----:B------:R-:W-:Y:S02]  /*5c80*/  ISETP.LE.AND P1, PT, R10, UR45, PT ;  /* 0x0000002d0a007c0c */ /* 0x000fe4000bf23270 */
[C---:B------:R-:W-:Y:S02]  /*5c90*/  ISETP.NE.AND P0, PT, R0.reuse, 0x2, PT ;  /* 0x000000020000780c */ /* 0x040fe40003f05270 */
[----:B------:R-:W-:Y:S02]  /*5ca0*/  PRMT R8, RZ, 0x654, R8 ;  /* 0x00000654ff087816 */ /* 0x000fe40000000008 */
[----:B-1----:R-:W-:Y:S02]  /*5cb0*/  SEL R9, RZ, 0x1, P0 ;  /* 0x00000001ff097807 */ /* 0x002fe40000000000 */
[----:B------:R2:W-:Y:S01]  /*5cc0*/  SYNCS.ARRIVE.TRANS64.RED.A1T0 RZ, [R8+URZ], RZ ;  /* 0x000000ff08ff79a7 */ /* 0x0005e2000810043f */
[----:B------:R-:W-:Y:S02]  /*5cd0*/  SEL R0, R0, RZ, P0 ;  /* 0x000000ff00007207 */ /* 0x000fe40000000000 */
[----:B------:R-:W-:-:S02]  /*5ce0*/  LOP3.LUT R4, R4, R9, RZ, 0x3c, !PT ;  /* 0x0000000904047212 */ /* 0x000fc400078e3cff */
[----:B------:R-:W-:Y:S05]  /*5cf0*/  @!P1 BRA `(.L_x_3025) ;  /* 0xffffffc000789947 */ /* 0x000fea000383ffff */
.L_x_3014:
[----:B------:R-:W-:-:S06]  /*5d00*/  UISETP.GE.AND UP0, UPT, UR45, UR44, UPT ;  /* 0x0000002c2d00728c */ /* 0x000fcc000bf06270 */
[----:B------:R-:W-:-:S13]  /*5d10*/  PLOP3.LUT P0, PT, PT, PT, UP0, 0x80, 0x0 ;  /* 0x000000000000781c */ /* 0x000fda0003f0f008 */
[----:B------:R-:W-:Y:S05]  /*5d20*/  @P0 BRA `(.L_x_3026) ;  /* 0x0000004000580947 */ /* 0x000fea0003800000 */
[----:B------:R-:W3:Y:S04]  /*5d30*/  LDL.LU R14, [R1+0x14] ;  /* 0x00001400010e7983 */ /* 0x000ee80000300800 */
[----:B------:R-:W4:Y:S01]  /*5d40*/  LDL.LU R12, [R1+0x8] ;  /* 0x00000800010c7983 */ /* 0x000f220000300800 */
[----:B------:R-:W-:Y:S01]  /*5d50*/  UIMAD UR4, UR37, -0x80, UR42 ;  /* 0xffffff80250478a4 */ /* 0x000fe2000f8e022a */
[----:B------:R-:W-:Y:S01]  /*5d60*/  IMAD.MOV.U32 R185, RZ, RZ, 0x40000040 ;  /* 0x40000040ffb97424 */ /* 0x000fe200078e00ff */
[----:B------:R-:W-:Y:S01]  /*5d70*/  MOV R189, 0x40000040 ;  /* 0x4000004000bd7802 */ /* 0x000fe20000000f00 */
[----:B------:R-:W5:Y:S01]  /*5d80*/  S2R R6, SR_TID.X ;  /* 0x0000000000067919 */ /* 0x000f620000002100 */
[----:B------:R-:W-:Y:S02]  /*5d90*/  IMAD.MOV.U32 R187, RZ, RZ, 0x40000040 ;  /* 0x40000040ffbb7424 */ /* 0x000fe400078e00ff */
[----:B------:R-:W-:-:S02]  /*5da0*/  IMAD.MOV.U32 R191, RZ, RZ, 0x40000040 ;  /* 0x40000040ffbf7424 */ /* 0x000fc400078e00ff */
[----:B------:R-:W-:Y:S02]  /*5db0*/  IMAD.MOV.U32 R193, RZ, RZ, 0x40000040 ;  /* 0x40000040ffc17424 */ /* 0x000fe400078e00ff */
[----:B-----5:R-:W-:-:S05]  /*5dc0*/  VIADD R6, R6, 0xffffff80 ;  /* 0xffffff8006067836 */ /* 0x020fca0000000000 */
[----:B------:R-:W-:-:S04]  /*5dd0*/  SHF.R.S32.HI R7, RZ, 0x1f, R6 ;  /* 0x0000001fff077819 */ /* 0x000fc80000011406 */
[CC--:B------:R-:W-:Y:S02]  /*5de0*/  LEA.HI R9, R7.reuse, R6.reuse, RZ, 0x5 ;  /* 0x0000000607097211 */ /* 0x0c0fe400078f28ff */
[-C--:B--2---:R-:W-:Y:S02]  /*5df0*/  LEA.HI R8, R7, R6.reuse, RZ, 0x7 ;  /* 0x0000000607087211 */ /* 0x084fe400078f38ff */
[----:B------:R-:W-:Y:S02]  /*5e00*/  LOP3.LUT R9, R9, 0xffffffe0, RZ, 0xc0, !PT ;  /* 0xffffffe009097812 */ /* 0x000fe400078ec0ff */
[----:B------:R-:W-:Y:S02]  /*5e10*/  LEA.HI R11, R7, R6, RZ, 0x2 ;  /* 0x00000006070b7211 */ /* 0x000fe400078f10ff */
[----:B------:R-:W-:Y:S01]  /*5e20*/  LOP3.LUT R7, R8, 0xffffff80, RZ, 0xc0, !PT ;  /* 0xffffff8008077812 */ /* 0x000fe200078ec0ff */
[----:B------:R-:W-:Y:S01]  /*5e30*/  IMAD.IADD R10, R6, 0x1, -R9 ;  /* 0x00000001060a7824 */ /* 0x000fe200078e0a09 */
[----:B-1----:R-:W-:-:S02]  /*5e40*/  LOP3.LUT R13, R11, 0xfffffffc, RZ, 0xc0, !PT ;  /* 0xfffffffc0b0d7812 */ /* 0x002fc400078ec0ff */
[----:B------:R-:W-:Y:S01]  /*5e50*/  SHF.R.S32.HI R8, RZ, 0x7, R8 ;  /* 0x00000007ff087819 */ /* 0x000fe20000011408 */
[C---:B------:R-:W-:Y:S01]  /*5e60*/  IMAD.IADD R9, R6.reuse, 0x1, -R7 ;  /* 0x0000000106097824 */ /* 0x040fe200078e0a07 */
[----:B------:R-:W-:Y:S02]  /*5e70*/  SHF.R.S32.HI R11, RZ, 0x1f, R10 ;  /* 0x0000001fff0b7819 */ /* 0x000fe4000001140a */
[----:B------:R-:W-:Y:S02]  /*5e80*/  IADD3 R7, R6, -R13, RZ ;  /* 0x8000000d06077210 */ /* 0x000fe40007ffe0ff */
[CC--:B------:R-:W-:Y:S02]  /*5e90*/  LEA.HI R6, R11.reuse, R10.reuse, RZ, 0x3 ;  /* 0x0000000a0b067211 */ /* 0x0c0fe400078f18ff */
[----:B------:R-:W-:Y:S02]  /*5ea0*/  LEA.HI R10, R11, R10, RZ, 0x2 ;  /* 0x0000000a0b0a7211 */ /* 0x000fe400078f10ff */
[----:B------:R-:W-:-:S02]  /*5eb0*/  SHF.R.S32.HI R6, RZ, 0x3, R6 ;  /* 0x00000003ff067819 */ /* 0x000fc40000011406 */
[----:B---3--:R-:W-:Y:S01]  /*5ec0*/  LEA.HI R9, R14, R9, RZ, 0x5 ;  /* 0x000000090e097211 */ /* 0x008fe200078f28ff */
[----:B------:R-:W-:-:S03]  /*5ed0*/  IMAD.U32 R14, RZ, RZ, UR4 ;  /* 0x00000004ff0e7e24 */ /* 0x000fc6000f8e00ff */
[----:B------:R-:W-:Y:S02]  /*5ee0*/  SHF.R.S32.HI R13, RZ, 0x5, R9 ;  /* 0x00000005ff0d7819 */ /* 0x000fe40000011409 */
[----:B------:R-:W-:Y:S02]  /*5ef0*/  SHF.R.S32.HI R9, RZ, 0x2, R10 ;  /* 0x00000002ff097819 */ /* 0x000fe4000001140a */
[----:B----4-:R-:W-:Y:S01]  /*5f00*/  SHF.R.S32.HI R11, RZ, 0x2, R12 ;  /* 0x00000002ff0b7819 */ /* 0x010fe2000001140c */
[----:B------:R-:W-:Y:S01]  /*5f10*/  IMAD R17, R13, -0x10, R14 ;  /* 0xfffffff00d117824 */ /* 0x000fe200078e020e */
[----:B------:R-:W-:Y:S01]  /*5f20*/  SHF.R.S32.HI R12, RZ, 0x1f, R12 ;  /* 0x0000001fff0c7819 */ /* 0x000fe2000001140c */
[C---:B------:R-:W-:Y:S01]  /*5f30*/  VIADD R13, R9.reuse, 0x8 ;  /* 0x00000008090d7836 */ /* 0x040fe20000000000 */
[----:B------:R-:W-:Y:S01]  /*5f40*/  LEA.HI R14, R8, R8, RZ, 0x1 ;  /* 0x00000008080e7211 */ /* 0x000fe200078f08ff */
[----:B------:R-:W-:Y:S01]  /*5f50*/  VIADD R19, R9, 0x10 ;  /* 0x0000001009137836 */ /* 0x000fe20000000000 */
[----:B------:R-:W-:-:S02]  /*5f60*/  LEA.HI R12, R12, R11, RZ, 0x3 ;  /* 0x0000000b0c0c7211 */ /* 0x000fc400078f18ff */
[----:B------:R-:W-:Y:S02]  /*5f70*/  LOP3.LUT R15, R14, 0xfffffffe, RZ, 0xc0, !PT ;  /* 0xfffffffe0e0f7812 */ /* 0x000fe400078ec0ff */
[----:B------:R-:W-:Y:S02]  /*5f80*/  LEA.HI R14, R13, R13, RZ, 0x1 ;  /* 0x0000000d0d0e7211 */ /* 0x000fe400078f08ff */
[----:B------:R-:W-:Y:S02]  /*5f90*/  LOP3.LUT R12, R12, 0xfffffff8, RZ, 0xc0, !PT ;  /* 0xfffffff80c0c7812 */ /* 0x000fe400078ec0ff */
[----:B------:R-:W-:Y:S02]  /*5fa0*/  IADD3 R8, R8, -R15, RZ ;  /* 0x8000000f08087210 */ /* 0x000fe40007ffe0ff */
[----:B------:R-:W-:Y:S02]  /*5fb0*/  SHF.R.S32.HI R15, RZ, 0x1, R14 ;  /* 0x00000001ff0f7819 */ /* 0x000fe4000001140e */
[----:B------:R-:W-:Y:S01]  /*5fc0*/  IADD3 R23, R17, R12, -R11 ;  /* 0x0000000c11177210 */ /* 0x000fe20007ffe80b */
[----:B------:R-:W-:Y:S01]  /*5fd0*/  IMAD.HI R11, R6, 0x2aaaaaab, RZ ;  /* 0x2aaaaaab060b7827 */ /* 0x000fe200078e02ff */
[----:B------:R-:W-:-:S02]  /*5fe0*/  LEA.HI R10, R10, R9, RZ, 0x1 ;  /* 0x000000090a0a7211 */ /* 0x000fc400078f08ff */
[----:B------:R-:W-:Y:S01]  /*5ff0*/  LEA.HI R20, R19, R19, RZ, 0x1 ;  /* 0x0000001313147211 */ /* 0x000fe200078f08ff */
[----:B------:R-:W-:Y:S01]  /*6000*/  IMAD.HI R17, R15, 0x2aaaaaab, RZ ;  /* 0x2aaaaaab0f117827 */ /* 0x000fe200078e02ff */
[----:B------:R-:W-:Y:S02]  /*6010*/  SHF.R.U32.HI R12, RZ, 0x1, R11 ;  /* 0x00000001ff0c7819 */ /* 0x000fe4000001160b */
[----:B------:R-:W-:Y:S01]  /*6020*/  LOP3.LUT R10, R10, 0xfffffffe, RZ, 0xc0, !PT ;  /* 0xfffffffe0a0a7812 */ /* 0x000fe200078ec0ff */
[----:B------:R-:W-:Y:S01]  /*6030*/  IMAD R8, R8, -0x40, R23 ;  /* 0xffffffc008087824 */ /* 0x000fe200078e0217 */
[----:B------:R-:W-:Y:S02]  /*6040*/  SHF.R.U32.HI R18, RZ, 0x1, R17 ;  /* 0x00000001ff127819 */ /* 0x000fe40000011611 */
[----:B------:R-:W-:Y:S01]  /*6050*/  LEA.HI R11, R11, R12, RZ, 0x1 ;  /* 0x0000000c0b0b7211 */ /* 0x000fe200078f08ff */
[----:B------:R-:W-:Y:S01]  /*6060*/  IMAD.IADD R10, R9, 0x1, -R10 ;  /* 0x00000001090a7824 */ /* 0x000fe200078e0a0a */
[----:B------:R-:W-:-:S02]  /*6070*/  LEA.HI R18, R17, R18, RZ, 0x1 ;  /* 0x0000001211127211 */ /* 0x000fc400078f08ff */
[----:B------:R-:W-:Y:S01]  /*6080*/  LOP3.LUT R14, R14, 0xfffffffe, RZ, 0xc0, !PT ;  /* 0xfffffffe0e0e7812 */ /* 0x000fe200078ec0ff */
[----:B------:R-:W-:Y:S01]  /*6090*/  IMAD R11, R11, -0xc, R6 ;  /* 0xfffffff40b0b7824 */ /* 0x000fe200078e0206 */
[----:B------:R-:W-:Y:S01]  /*60a0*/  SHF.R.S32.HI R21, RZ, 0x1, R20 ;  /* 0x00000001ff157819 */ /* 0x000fe20000011414 */
[----:B------:R-:W-:Y:S01]  /*60b0*/  IMAD R15, R18, -0xc, R15 ;  /* 0xfffffff4120f7824 */ /* 0x000fe200078e020f */
[----:B------:R-:W-:Y:S01]  /*60c0*/  LOP3.LUT R20, R20, 0xfffffffe, RZ, 0xc0, !PT ;  /* 0xfffffffe14147812 */ /* 0x000fe200078ec0ff */
[----:B------:R-:W-:Y:S01]  /*60d0*/  IMAD.IADD R14, R13, 0x1, -R14 ;  /* 0x000000010d0e7824 */ /* 0x000fe200078e0a0e */
[----:B------:R-:W-:Y:S01]  /*60e0*/  LEA R10, R11, R10, 0x3 ;  /* 0x0000000a0b0a7211 */ /* 0x000fe200078e18ff */
[----:B------:R-:W-:-:S04]  /*60f0*/  IMAD.HI R22, R21, 0x2aaaaaab, RZ ;  /* 0x2aaaaaab15167827 */ /* 0x000fc800078e02ff */
[----:B------:R-:W-:Y:S01]  /*6100*/  IMAD R9, R15, 0x8, R14 ;  /* 0x000000080f097824 */ /* 0x000fe200078e020e */
[----:B------:R-:W-:Y:S01]  /*6110*/  SHF.R.U32.HI R23, RZ, 0x1, R22 ;  /* 0x00000001ff177819 */ /* 0x000fe20000011616 */
[C-C-:B------:R-:W-:Y:S01]  /*6120*/  IMAD R6, R5.reuse, 0x800, R16.reuse ;  /* 0x0000080005067824 */ /* 0x140fe200078e0210 */
[----:B------:R-:W-:Y:S01]  /*6130*/  STL [R1+0x20], R10 ;  /* 0x0000200a01007387 */ /* 0x000fe20000100800 */
[----:B------:R-:W-:Y:S01]  /*6140*/  IMAD R5, R5, 0x2000, R16 ;  /* 0x0000200005057824 */ /* 0x000fe200078e0210 */
[----:B------:R-:W-:Y:S01]  /*6150*/  LEA.HI R22, R22, R23, RZ, 0x1 ;  /* 0x0000001716167211 */ /* 0x000fe200078f08ff */
[----:B------:R-:W-:Y:S01]  /*6160*/  VIADD R6, R6, 0x1a800 ;  /* 0x0001a80006067836 */ /* 0x000fe20000000000 */
[----:B------:R1:W-:Y:S01]  /*6170*/  STL [R1+0x1c], R9 ;  /* 0x00001c0901007387 */ /* 0x0003e20000100800 */
[----:B------:R-:W-:Y:S01]  /*6180*/  IMAD.IADD R20, R19, 0x1, -R20 ;  /* 0x0000000113147824 */ /* 0x000fe200078e0a14 */
[----:B------:R-:W-:Y:S01]  /*6190*/  MOV R23, 0x40000040 ;  /* 0x4000004000177802 */ /* 0x000fe20000000f00 */
[----:B------:R-:W-:Y:S01]  /*61a0*/  IMAD R21, R22, -0xc, R21 ;  /* 0xfffffff416157824 */ /* 0x000fe200078e0215 */
[----:B------:R-:W-:-:S04]  /*61b0*/  SHF.R.U32.HI R6, RZ, 0x4, R6 ;  /* 0x00000004ff067819 */ /* 0x000fc80000011606 */
[----:B------:R-:W-:Y:S01]  /*61c0*/  LOP3.LUT R6, R6, 0x3fff, RZ, 0xc0, !PT ;  /* 0x00003fff06067812 */ /* 0x000fe200078ec0ff */
[----:B-1----:R-:W-:Y:S01]  /*61d0*/  VIADD R9, R5, 0x4000 ;  /* 0x0000400005097836 */ /* 0x002fe20000000000 */
[----:B------:R-:W-:Y:S02]  /*61e0*/  SHF.R.U32.HI R5, RZ, 0x4, R5 ;  /* 0x00000004ff057819 */ /* 0x000fe40000011605 */
[----:B------:R-:W-:Y:S02]  /*61f0*/  LEA R10, R21, R20, 0x3 ;  /* 0x00000014150a7211 */ /* 0x000fe400078e18ff */
[----:B------:R-:W-:Y:S02]  /*6200*/  SHF.R.U32.HI R9, RZ, 0x4, R9 ;  /* 0x00000004ff097819 */ /* 0x000fe40000011609 */
[----:B------:R-:W-:Y:S01]  /*6210*/  LOP3.LUT R5, R5, 0x3fff, RZ, 0xc0, !PT ;  /* 0x00003fff05057812 */ /* 0x000fe200078ec0ff */
[----:B------:R-:W-:Y:S01]  /*6220*/  STL [R1+0x14], R10 ;  /* 0x0000140a01007387 */ /* 0x000fe20000100800 */
[----:B------:R-:W-:-:S02]  /*6230*/  LOP3.LUT R9, R9, 0x3fff, RZ, 0xc0, !PT ;  /* 0x00003fff09097812 */ /* 0x000fc400078ec0ff */
[----:B------:R-:W-:Y:S02]  /*6240*/  LOP3.LUT R11, R5, 0x10000, RZ, 0xfc, !PT ;  /* 0x00010000050b7812 */ /* 0x000fe400078efcff */
[----:B------:R-:W-:Y:S02]  /*6250*/  LOP3.LUT R6, R6, 0x10000, RZ, 0xfc, !PT ;  /* 0x0001000006067812 */ /* 0x000fe400078efcff */
[----:B------:R-:W-:Y:S01]  /*6260*/  LOP3.LUT R5, R9, 0x10000, RZ, 0xfc, !PT ;  /* 0x0001000009057812 */ /* 0x000fe200078efcff */
[----:B------:R-:W-:Y:S01]  /*6270*/  STL [R1+0xc], R11 ;  /* 0x00000c0b01007387 */ /* 0x000fe20000100800 */
[----:B------:R-:W-:Y:S01]  /*6280*/  IADD3 R9, R7, 0x8, RZ ;  /* 0x0000000807097810 */ /* 0x000fe20007ffe0ff */
[----:B------:R-:W-:Y:S01]  /*6290*/  VIADD R22, R11, 0x2 ;  /* 0x000000020b167836 */ /* 0x000fe20000000000 */
[C---:B------:R-:W-:Y:S01]  /*62a0*/  IADD3 R190, R5.reuse, 0x4, RZ ;  /* 0x0000000405be7810 */ /* 0x040fe20007ffe0ff */
[----:B------:R1:W-:Y:S01]  /*62b0*/  STL [R1+0x18], R6 ;  /* 0x0000180601007387 */ /* 0x0003e20000100800 */
[----:B------:R-:W-:Y:S01]  /*62c0*/  VIADD R188, R5, 0x2 ;  /* 0x0000000205bc7836 */ /* 0x000fe20000000000 */
[----:B------:R-:W-:Y:S01]  /*62d0*/  IADD3 R184, R11, 0x4, RZ ;  /* 0x000000040bb87810 */ /* 0x000fe20007ffe0ff */
[----:B------:R-:W-:Y:S01]  /*62e0*/  VIADD R192, R5, 0x6 ;  /* 0x0000000605c07836 */ /* 0x000fe20000000000 */
[----:B------:R2:W-:Y:S01]  /*62f0*/  STL [R1+0x8], R5 ;  /* 0x0000080501007387 */ /* 0x0005e20000100800 */
[----:B------:R-:W-:Y:S01]  /*6300*/  VIADD R186, R11, 0x6 ;  /* 0x000000060bba7836 */ /* 0x000fe20000000000 */
[C---:B------:R-:W-:Y:S01]  /*6310*/  IADD3 R9, R7.reuse, 0x14, RZ ;  /* 0x0000001407097810 */ /* 0x040fe20007ffe0ff */
[----:B-1----:R-:W-:-:S02]  /*6320*/  VIADD R6, R7, 0xc ;  /* 0x0000000c07067836 */ /* 0x002fc40000000000 */
[C---:B------:R-:W-:Y:S02]  /*6330*/  VIADD R6, R7.reuse, 0x18 ;  /* 0x0000001807067836 */ /* 0x040fe40000000000 */
[C---:B--2---:R-:W-:Y:S02]  /*6340*/  VIADD R5, R7.reuse, 0x4 ;  /* 0x0000000407057836 */ /* 0x044fe40000000000 */
[C---:B------:R-:W-:Y:S02]  /*6350*/  VIADD R5, R7.reuse, 0x10 ;  /* 0x0000001007057836 */ /* 0x040fe40000000000 */
[----:B------:R-:W-:-:S07]  /*6360*/  VIADD R5, R7, 0x1c ;  /* 0x0000001c07057836 */ /* 0x000fce0000000000 */
.L_x_3037:
[----:B------:R-:W-:-:S04]  /*6370*/  MOV R5, UR36 ;  /* 0x0000002400057c02 */ /* 0x000fc80008000f00 */
[----:B------:R-:W-:-:S04]  /*6380*/  LOP3.LUT R5, R5, 0x1, RZ, 0xfc, !PT ;  /* 0x0000000105057812 */ /* 0x000fc800078efcff */
[----:B------:R-:W-:-:S13]  /*6390*/  ISETP.NE.AND P0, PT, R5, 0x3, PT ;  /* 0x000000030500780c */ /* 0x000fda0003f05270 */
[----:B--2---:R-:W-:Y:S05]  /*63a0*/  @!P0 BRA `(.L_x_3027) ;  /* 0x0000000000048947 */ /* 0x004fea0003800000 */
[----:B------:R-:W-:Y:S01]  /*63b0*/  BPT.TRAP 0x1 ;  /* 0x000000040000795c */ /* 0x000fe20000300000 */
.L_x_3027:
[----:B------:R-:W-:Y:S01]  /*63c0*/  IMAD R5, R0, 0x8, R16 ;  /* 0x0000000800057824 */ /* 0x000fe200078e0210 */
[----:B------:R-:W-:-:S04]  /*63d0*/  SHF.L.U32 R18, R4, 0x1f, RZ ;  /* 0x0000001f04127819 */ /* 0x000fc800000006ff */
[----:B------:R1:W2:Y:S01]  /*63e0*/  SYNCS.PHASECHK.TRANS64.TRYWAIT P1, [R5+URZ+0x26810], R18 ;  /* 0x02681012050075a7 */ /* 0x0002a2000802017f */
[----:B------:R-:W-:Y:S05]  /*63f0*/  @!P0 BRA `(.L_x_3028) ;  /* 0x0000000000048947 */ /* 0x000fea0003800000 */
[----:B------:R-:W-:Y:S01]  /*6400*/  BPT.TRAP 0x1 ;  /* 0x000000040000795c */ /* 0x000fe20000300000 */
.L_x_3028:
[----:B------:R-:W-:-:S05]  /*6410*/  VIADD R6, R16, 0xe000 ;  /* 0x0000e00010067836 */ /* 0x000fca0000000000 */
[----:B------:R-:W-:-:S04]  /*6420*/  SHF.R.U32.HI R6, RZ, 0x4, R6 ;  /* 0x00000004ff067819 */ /* 0x000fc80000011606 */
[----:B------:R-:W-:-:S04]  /*6430*/  LOP3.LUT R6, R6, 0x3fff, RZ, 0xc0, !PT ;  /* 0x00003fff06067812 */ /* 0x000fc800078ec0ff */
[----:B------:R-:W-:Y:S01]  /*6440*/  LOP3.LUT R9, R6, 0x10000, RZ, 0xfc, !PT ;  /* 0x0001000006097812 */ /* 0x000fe200078efcff */
[----:B--2---:R-:W-:Y:S06]  /*6450*/  @P1 BRA `(.L_x_3029) ;  /* 0x0000000000081947 */ /* 0x004fec0003800000 */
[----:B------:R-:W2:Y:S02]  /*6460*/  SYNCS.PHASECHK.TRANS64.TRYWAIT P1, [R5+URZ+0x26810], R18 ;  /* 0x02681012050075a7 */ /* 0x000ea4000802017f */
[----:B--2---:R-:W-:Y:S05]  /*6470*/  @!P1 BRA `(.L_x_3030) ;  /* 0x0000009800089947 */ /* 0x004fea0003800000 */
.L_x_3029:
        /* <DEDUP_REMOVED lines=21> */
[----:B--2---:R-:W-:Y:S01]  /*65d0*/  IMAD R14, R0, 0x80, R11 ;  /* 0x00000080000e7824 */ /* 0x004fe200078e020b */
[----:B------:R-:W-:Y:S01]  /*65e0*/  IADD3 R10, R16, 0x1a000, RZ ;  /* 0x0001a000100a7810 */ /* 0x000fe20007ffe0ff */
        /* <DEDUP_REMOVED lines=31> */
.L_x_3031:
[----:B------:R1:W1:Y:S01]  /*67e0*/  SYNCS.PHASECHK.TRANS64.TRYWAIT P1, [R5+URZ+0x26830], R18 ;  /* 0x02683012050075a7 */ /* 0x000262000802017f */
[----:B------:R-:W-:Y:S05]  /*67f0*/  @!P0 BRA `(.L_x_3032) ;  /* 0x0000000000048947 */ /* 0x000fea0003800000 */
[----:B------:R-:W-:Y:S01]  /*6800*/  BPT.TRAP 0x1 ;  /* 0x000000040000795c */ /* 0x000fe20000300000 */
.L_x_3032:
        /* <DEDUP_REMOVED lines=8> */
.L_x_3033:
        /* <DEDUP_REMOVED lines=9> */
[C---:B------:R-:W-:Y:S01]  /*6920*/  IADD3 R233, R7.reuse, 0x8, RZ ;  /* 0x0000000807e97810 */ /* 0x040fe20007ffe0ff */
[C---:B------:R-:W-:Y:S01]  /*6930*/  VIADD R229, R7.reuse, 0xc ;  /* 0x0000000c07e57836 */ /* 0x040fe20000000000 */
[----:B------:R1:W-:Y:S01]  /*6940*/  STL [R1+0x28], R3 ;  /* 0x0000280301007387 */ /* 0x0003e20000100800 */
[C---:B------:R-:W-:Y:S01]  /*6950*/  VIADD R217, R7.reuse, 0x10 ;  /* 0x0000001007d97836 */ /* 0x040fe20000000000 */
[C---:B------:R-:W-:Y:S01]  /*6960*/  IADD3 R230, R7.reuse, 0x14, RZ ;  /* 0x0000001407e67810 */ /* 0x040fe20007ffe0ff */
[C---:B------:R-:W-:Y:S01]  /*6970*/  VIADD R231, R7.reuse, 0x18 ;  /* 0x0000001807e77836 */ /* 0x040fe20000000000 */
[----:B------:R1:W-:Y:S01]  /*6980*/  STL [R1+0x24], R2 ;  /* 0x0000240201007387 */ /* 0x0003e20000100800 */
[C---:B------:R-:W-:Y:S01]  /*6990*/  VIADD R219, R7.reuse, 0x1c ;  /* 0x0000001c07db7836 */ /* 0x040fe20000000000 */
[----:B------:R-:W-:Y:S01]  /*69a0*/  ISETP.GT.AND P1, PT, R8, 0x8, PT ;  /* 0x000000080800780c */ /* 0x000fe20003f24270 */
[----:B------:R-:W-:Y:S01]  /*69b0*/  IMAD R236, R0, 0x300, R11 ;  /* 0x0000030000ec7824 */ /* 0x000fe200078e020b */
[----:B------:R-:W-:Y:S01]  /*69c0*/  ISETP.GT.AND P2, PT, R8, RZ, PT ;  /* 0x000000ff0800720c */ /* 0x000fe20003f44270 */
[----:B--2---:R-:W-:Y:S01]  /*69d0*/  SHFL.IDX PT, R204, R198, R231, 0x1f ;  /* 0x00001fe7c6cc7589 */ /* 0x004fe200000e0000 */
[----:B------:R-:W-:-:S03]  /*69e0*/  VIADD R11, R7, 0x1c ;  /* 0x0000001c070b7836 */ /* 0x000fc60000000000 */
[----:B---3--:R-:W-:Y:S04]  /*69f0*/  SHFL.IDX PT, R224, R13, R233, 0x1f ;  /* 0x00001fe90de07589 */ /* 0x008fe800000e0000 */
[----:B------:R-:W-:Y:S04]  /*6a00*/  SHFL.IDX PT, R213, R13, R217, 0x1f ;  /* 0x00001fd90dd57589 */ /* 0x000fe800000e0000 */
[----:B------:R-:W-:Y:S04]  /*6a10*/  SHFL.IDX PT, R214, R13, R229, 0x1f ;  /* 0x00001fe50dd67589 */ /* 0x000fe800000e0000 */
[----:B------:R-:W-:Y:S04]  /*6a20*/  SHFL.IDX PT, R209, R13, R219, 0x1f ;  /* 0x00001fdb0dd17589 */ /* 0x000fe800000e0000 */
[----:B----4-:R-:W-:Y:S04]  /*6a30*/  SHFL.IDX PT, R206, R12, R7, 0x1f ;  /* 0x00001f070cce7589 */ /* 0x010fe800000e0000 */
[----:B------:R-:W-:Y:S04]  /*6a40*/  SHFL.IDX PT, R212, R12, R232, 0x1f ;  /* 0x00001fe80cd47589 */ /* 0x000fe800000e0000 */
        /* <DEDUP_REMOVED lines=14> */
[----:B------:R-:W2:Y:S01]  /*6b30*/  SHFL.IDX PT, R87, R198, R7, 0x1f ;  /* 0x00001f07c6577589 */ /* 0x000ea200000e0000 */
        /* <DEDUP_REMOVED lines=11> */
[----:B------:R-:W4:Y:S01]  /*6bf0*/  SHFL.IDX PT, R88, R198, R232, 0x1f ;  /* 0x00001fe8c6587589 */ /* 0x000f2200000e0000 */
[----:B------:R-:W-:Y:S01]  /*6c00*/  FMUL.FTZ R19, R80, UR5 ;  /* 0x0000000550137c20 */ /* 0x000fe20008410000 */
[----:B------:R-:W-:Y:S01]  /*6c10*/  FMUL.FTZ R20, R81, UR5 ;  /* 0x0000000551147c20 */ /* 0x000fe20008410000 */
[----:B------:R-:W-:Y:S01]  /*6c20*/  FMUL.FTZ R72, R83, UR5 ;  /* 0x0000000553487c20 */ /* 0x000fe20008410000 */
[----:B------:R-:W4:Y:S01]  /*6c30*/  SHFL.IDX PT, R93, R198, R229, 0x1f ;  /* 0x00001fe5c65d7589 */ /* 0x000f2200000e0000 */
[----:B-1----:R1:W2:Y:S01]  /*6c40*/  MUFU.TANH R3, R73 ;  /* 0x0000004900037308 */ /* 0x0022a20000002400 */
[----:B------:R-:W-:Y:S01]  /*6c50*/  FMUL.FTZ R80, R91, UR5 ;  /* 0x000000055b507c20 */ /* 0x000fe20008410000 */
[----:B------:R-:W-:Y:S01]  /*6c60*/  FMUL.FTZ R81, R92, UR5 ;  /* 0x000000055c517c20 */ /* 0x000fe20008410000 */
[----:B------:R-:W4:Y:S01]  /*6c70*/  SHFL.IDX PT, R90, R198, R233, 0x1f ;  /* 0x00001fe9c65a7589 */ /* 0x000f2200000e0000 */
[----:B------:R-:W-:Y:S01]  /*6c80*/  FMUL.FTZ R74, R85, UR5 ;  /* 0x00000005554a7c20 */ /* 0x000fe20008410000 */
[----:B------:R-:W-:Y:S01]  /*6c90*/  FMUL.FTZ R195, R97, UR5 ;  /* 0x0000000561c37c20 */ /* 0x000fe20008410000 */
[----:B------:R-:W-:Y:S01]  /*6ca0*/  FMUL.FTZ R78, R89, UR5 ;  /* 0x00000005594e7c20 */ /* 0x000fe20008410000 */
[----:B------:R-:W4:Y:S01]  /*6cb0*/  SHFL.IDX PT, R91, R198, R217, 0x1f ;  /* 0x00001fd9c65b7589 */ /* 0x000f2200000e0000 */
[----:B------:R2:W4:Y:S01]  /*6cc0*/  MUFU.TANH R2, R75 ;  /* 0x0000004b00027308 */ /* 0x0005220000002400 */
[----:B-1----:R-:W-:Y:S01]  /*6cd0*/  FMUL.FTZ R73, R84, UR5 ;  /* 0x0000000554497c20 */ /* 0x002fe20008410000 */
[----:B---3--:R-:W-:Y:S01]  /*6ce0*/  FSEL R85, R14, -INF , P2 ;  /* 0xff8000000e557808 */ /* 0x008fe20001000000 */
[----:B------:R-:W1:Y:S01]  /*6cf0*/  SHFL.IDX PT, R92, R198, R230, 0x1f ;  /* 0x00001fe6c65c7589 */ /* 0x000e6200000e0000 */
[----:B------:R-:W-:Y:S01]  /*6d00*/  FMUL.FTZ R83, R94, UR5 ;  /* 0x000000055e537c20 */ /* 0x000fe20008410000 */
[----:B------:R-:W-:Y:S01]  /*6d10*/  FMUL.FTZ R196, R117, UR5 ;  /* 0x0000000575c47c20 */ /* 0x000fe20008410000 */
[----:B------:R-:W-:Y:S01]  /*6d20*/  FMUL.FTZ R197, R118, UR5 ;  /* 0x0000000576c57c20 */ /* 0x000fe20008410000 */
[----:B------:R-:W3:Y:S01]  /*6d30*/  SHFL.IDX PT, R97, R198, R219, 0x1f ;  /* 0x00001fdbc6617589 */ /* 0x000ee200000e0000 */
[----:B------:R-:W-:Y:S01]  /*6d40*/  MUFU.TANH R235, R235 ;  /* 0x000000eb00eb7308 */ /* 0x000fe20000002400 */
[----:B--2---:R-:W-:Y:S01]  /*6d50*/  FMUL.FTZ R75, R86, UR5 ;  /* 0x00000005564b7c20 */ /* 0x004fe20008410000 */
[----:B------:R-:W-:Y:S01]  /*6d60*/  FSEL R86, R15, -INF , P1 ;  /* 0xff8000000f567808 */ /* 0x000fe20000800000 */
[----:B------:R-:W2:Y:S01]  /*6d70*/  SHFL.IDX PT, R94, R13, R7, 0x1f ;  /* 0x00001f070d5e7589 */ /* 0x000ea200000e0000 */
[----:B------:R-:W-:Y:S01]  /*6d80*/  FSEL R117, R3, -INF , P2 ;  /* 0xff80000003757808 */ /* 0x000fe20001000000 */
[----:B------:R-:W-:Y:S01]  /*6d90*/  FMUL.FTZ R194, R96, UR5 ;  /* 0x0000000560c27c20 */ /* 0x000fe20008410000 */
[----:B------:R-:W-:Y:S01]  /*6da0*/  FMUL.FTZ R84, R95, UR5 ;  /* 0x000000055f547c20 */ /* 0x000fe20008410000 */
[----:B------:R-:W2:Y:S01]  /*6db0*/  SHFL.IDX PT, R96, R13, R232, 0x1f ;  /* 0x00001fe80d607589 */ /* 0x000ea200000e0000 */
[----:B------:R-:W1:Y:S01]  /*6dc0*/  MUFU.TANH R18, R18 ;  /* 0x0000001200127308 */ /* 0x000e620000002400 */
[----:B----4-:R-:W-:Y:S01]  /*6dd0*/  FSEL R89, R2, -INF , P1 ;  /* 0xff80000002597808 */ /* 0x010fe20000800000 */
        /* <DEDUP_REMOVED lines=15> */
[----:B-1----:R-:W-:Y:S01]  /*6ed0*/  FSEL R208, R18, -INF , P1 ;  /* 0xff80000012d07808 */ /* 0x002fe20000800000 */
[----:B------:R-:W-:Y:S01]  /*6ee0*/  FMUL.FTZ R111, R111, UR5 ;  /* 0x000000056f6f7c20 */ /* 0x000fe20008410000 */
[----:B------:R-:W-:Y:S01]  /*6ef0*/  FMUL.FTZ R112, R112, UR5 ;  /* 0x0000000570707c20 */ /* 0x000fe20008410000 */
[----:B------:R-:W-:Y:S01]  /*6f00*/  FMUL.FTZ R114, R114, UR5 ;  /* 0x0000000572727c20 */ /* 0x000fe20008410000 */
[----:B------:R-:W-:Y:S01]  /*6f10*/  FMUL.FTZ R113, R113, UR5 ;  /* 0x0000000571717c20 */ /* 0x000fe20008410000 */
[----:B------:R-:W-:Y:S01]  /*6f20*/  FMUL.FTZ R115, R115, UR5 ;  /* 0x0000000573737c20 */ /* 0x000fe20008410000 */
[----:B------:R-:W-:Y:S01]  /*6f30*/  SHFL.IDX PT, R217, R12, R217, 0x1f ;  /* 0x00001fd90cd97589 */ /* 0x000fe200000e0000 */
[----:B------:R-:W1:Y:S01]  /*6f40*/  MUFU.TANH R19, R19 ;  /* 0x0000001300137308 */ /* 0x000e620000002400 */
[----:B------:R-:W-:Y:S01]  /*6f50*/  FMUL.FTZ R116, R116, UR5 ;  /* 0x0000000574747c20 */ /* 0x000fe20008410000 */
[----:B------:R-:W-:-:S06]  /*6f60*/  FMUL.FTZ R119, R119, UR5 ;  /* 0x0000000577777c20 */ /* 0x000fcc0008410000 */
[----:B------:R-:W2:Y:S08]  /*6f70*/  MUFU.TANH R20, R20 ;  /* 0x0000001400147308 */ /* 0x000eb00000002400 */
[----:B------:R-:W2:Y:S08]  /*6f80*/  MUFU.TANH R21, R21 ;  /* 0x0000001500157308 */ /* 0x000eb00000002400 */
[----:B------:R-:W2:Y:S01]  /*6f90*/  MUFU.TANH R72, R72 ;  /* 0x0000004800487308 */ /* 0x000ea20000002400 */
        /* <DEDUP_REMOVED lines=8> */
[----:B------:R-:W-:Y:S02]  /*7020*/  ULDC UR4, c[0x0][0x744] ;  /* 0x0001d10000047ab9 */ /* 0x000fe40000000800 */
[----:B------:R-:W2:Y:S01]  /*7030*/  MUFU.TANH R74, R74 ;  /* 0x0000004a004a7308 */ /* 0x000ea20000002400 */
[--C-:B------:R-:W-:Y:S01]  /*7040*/  FFMA.FTZ R199, R86, UR4, -R87.reuse ;  /* 0x0000000456c77c23 */ /* 0x100fe20008010857 */
[----:B------:R-:W-:Y:S01]  /*7050*/  FFMA.FTZ R118, R85, UR4, -R87 ;  /* 0x0000000455767c23 */ /* 0x000fe20008010857 */
[----:B------:R-:W-:Y:S01]  /*7060*/  FSEL R86, R235, -INF , P2 ;  /* 0xff800000eb567808 */ /* 0x000fe20001000000 */
[--C-:B------:R-:W-:Y:S01]  /*7070*/  FFMA.FTZ R117, R117, UR4, -R88.reuse ;  /* 0x0000000475757c23 */ /* 0x100fe20008010858 */
[----:B----4-:R-:W-:Y:S01]  /*7080*/  FSEL R87, R237, -INF , P2 ;  /* 0xff800000ed577808 */ /* 0x010fe20001000000 */
[----:B------:R-:W-:Y:S01]  /*7090*/  FFMA.FTZ R89, R89, UR4, -R88 ;  /* 0x0000000459597c23 */ /* 0x000fe20008010858 */
[----:B---3--:R-:W-:Y:S01]  /*70a0*/  FSEL R85, R17, -INF , P1 ;  /* 0xff80000011557808 */ /* 0x008fe20000800000 */
[----:B------:R-:W3:Y:S01]  /*70b0*/  MUFU.TANH R75, R75 ;  /* 0x0000004b004b7308 */ /* 0x000ee20000002400 */
[--C-:B------:R-:W-:Y:S01]  /*70c0*/  FFMA.FTZ R86, R86, UR4, -R93.reuse ;  /* 0x0000000456567c23 */ /* 0x100fe2000801085d */
[----:B------:R-:W-:Y:S01]  /*70d0*/  FFMA.FTZ R208, R208, UR4, -R93 ;  /* 0x00000004d0d07c23 */ /* 0x000fe2000801085d */
[--C-:B------:R-:W-:Y:S01]  /*70e0*/  FFMA.FTZ R87, R87, UR4, -R90.reuse ;  /* 0x0000000457577c23 */ /* 0x100fe2000801085a */
[----:B------:R-:W-:Y:S01]  /*70f0*/  FFMA.FTZ R85, R85, UR4, -R90 ;  /* 0x0000000455557c23 */ /* 0x000fe2000801085a */
[----:B-1----:R-:W-:-:S02]  /*7100*/  FSEL R88, R19, -INF , P2 ;  /* 0xff80000013587808 */ /* 0x002fc40001000000 */
[----:B--2---:R-:W-:Y:S01]  /*7110*/  FSEL R93, R20, -INF , P2 ;  /* 0xff800000145d7808 */ /* 0x004fe20001000000 */
[----:B------:R-:W1:Y:S01]  /*7120*/  MUFU.TANH R76, R76 ;  /* 0x0000004c004c7308 */ /* 0x000e620000002400 */
[----:B------:R-:W-:Y:S01]  /*7130*/  FSEL R90, R21, -INF , P1 ;  /* 0xff800000155a7808 */ /* 0x000fe20000800000 */
[--C-:B------:R-:W-:Y:S01]  /*7140*/  FFMA.FTZ R203, R88, UR4, -R91.reuse ;  /* 0x0000000458cb7c23 */ /* 0x100fe2000801085b */
[----:B------:R-:W-:Y:S01]  /*7150*/  FSEL R95, R72, -INF , P1 ;  /* 0xff800000485f7808 */ /* 0x000fe20000800000 */
[--C-:B------:R-:W-:Y:S01]  /*7160*/  FFMA.FTZ R93, R93, UR4, -R92.reuse ;  /* 0x000000045d5d7c23 */ /* 0x100fe2000801085c */
[----:B------:R-:W-:Y:S01]  /*7170*/  FSEL R207, R73, -INF , P2 ;  /* 0xff80000049cf7808 */ /* 0x000fe20001000000 */
[----:B------:R-:W-:Y:S01]  /*7180*/  FFMA.FTZ R91, R90, UR4, -R91 ;  /* 0x000000045a5b7c23 */ /* 0x000fe2000801085b */
[----:B------:R-:W-:Y:S01]  /*7190*/  FSEL R90, R74, -INF , P2 ;  /* 0xff8000004a5a7808 */ /* 0x000fe20001000000 */
[----:B------:R-:W2:Y:S01]  /*71a0*/  MUFU.TANH R77, R77 ;  /* 0x0000004d004d7308 */ /* 0x000ea20000002400 */
[----:B------:R-:W-:Y:S01]  /*71b0*/  FFMA.FTZ R92, R95, UR4, -R92 ;  /* 0x000000045f5c7c23 */ /* 0x000fe2000801085c */
[----:B---3--:R-:W-:Y:S01]  /*71c0*/  FSEL R95, R75, -INF , P1 ;  /* 0xff8000004b5f7808 */ /* 0x008fe20000800000 */
[----:B------:R-:W-:Y:S01]  /*71d0*/  FFMA.FTZ R207, R207, UR4, -R204 ;  /* 0x00000004cfcf7c23 */ /* 0x000fe200080108cc */
[----:B------:R-:W-:-:S03]  /*71e0*/  FFMA.FTZ R90, R90, UR4, -R97 ;  /* 0x000000045a5a7c23 */ /* 0x000fc60008010861 */
[----:B------:R-:W-:Y:S01]  /*71f0*/  FFMA.FTZ R204, R95, UR4, -R204 ;  /* 0x000000045fcc7c23 */ /* 0x000fe200080108cc */
[----:B------:R-:W3:Y:S01]  /*7200*/  MUFU.TANH R79, R79 ;  /* 0x0000004f004f7308 */ /* 0x000ee20000002400 */
[----:B-1----:R-:W-:-:S05]  /*7210*/  FSEL R198, R76, -INF , P1 ;  /* 0xff8000004cc67808 */ /* 0x002fca0000800000 */
[----:B------:R-:W-:Y:S02]  /*7220*/  FFMA.FTZ R97, R198, UR4, -R97 ;  /* 0x00000004c6617c23 */ /* 0x000fe40008010861 */
[----:B------:R-:W-:Y:S01]  /*7230*/  MUFU.TANH R78, R78 ;  /* 0x0000004e004e7308 */ /* 0x000fe20000002400 */
[----:B--2---:R-:W-:Y:S01]  /*7240*/  FSEL R95, R77, -INF , P2 ;  /* 0xff8000004d5f7808 */ /* 0x004fe20001000000 */
[----:B------:R-:W1:Y:S04]  /*7250*/  SHFL.IDX PT, R198, R13, R230, 0x1f ;  /* 0x00001fe60dc67589 */ /* 0x000e6800000e0000 */
[----:B------:R-:W-:Y:S02]  /*7260*/  FFMA.FTZ R216, R95, UR4, -R94 ;  /* 0x000000045fd87c23 */ /* 0x000fe4000801085e */
[----:B------:R-:W-:Y:S01]  /*7270*/  MUFU.TANH R81, R81 ;  /* 0x0000005100517308 */ /* 0x000fe20000002400 */
[----:B---3--:R-:W-:-:S05]  /*7280*/  FSEL R201, R79, -INF , P1 ;  /* 0xff8000004fc97808 */ /* 0x008fca0000800000 */
[----:B------:R-:W-:Y:S02]  /*7290*/  FFMA.FTZ R94, R201, UR4, -R94 ;  /* 0x00000004c95e7c23 */ /* 0x000fe4000801085e */
[----:B------:R-:W2:Y:S01]  /*72a0*/  MUFU.TANH R80, R80 ;  /* 0x0000005000507308 */ /* 0x000ea20000002400 */
[----:B------:R-:W3:Y:S07]  /*72b0*/  SHFL.IDX PT, R201, R13, R231, 0x1f ;  /* 0x00001fe70dc97589 */ /* 0x000eee00000e0000 */
[----:B------:R-:W4:Y:S08]  /*72c0*/  MUFU.TANH R194, R194 ;  /* 0x000000c200c27308 */ /* 0x000f300000002400 */
[----:B------:R-:W1:Y:S01]  /*72d0*/  MUFU.TANH R82, R82 ;  /* 0x0000005200527308 */ /* 0x000e620000002400 */
[----:B--2---:R-:W-:-:S07]  /*72e0*/  FSEL R205, R80, -INF , P1 ;  /* 0xff80000050cd7808 */ /* 0x004fce0000800000 */
[----:B------:R-:W-:Y:S01]  /*72f0*/  MUFU.TANH R84, R84 ;  /* 0x0000005400547308 */ /* 0x000fe20000002400 */
[----:B----4-:R-:W-:-:S05]  /*7300*/  FSEL R202, R194, -INF , P2 ;  /* 0xff800000c2ca7808 */ /* 0x010fca0001000000 */
[----:B------:R-:W-:Y:S01]  /*7310*/  FFMA.FTZ R223, R202, UR4, -R213 ;  /* 0x00000004cadf7c23 */ /* 0x000fe200080108d5 */
[----:B------:R-:W-:Y:S01]  /*7320*/  FFMA.FTZ R202, -R14, R14, 1 ;  /* 0x3f8000000eca7423 */ /* 0x000fe2000001010e */
[----:B------:R-:W2:Y:S01]  /*7330*/  MUFU.TANH R83, R83 ;  /* 0x0000005300537308 */ /* 0x000ea20000002400 */
[----:B-1----:R-:W-:-:S05]  /*7340*/  FSEL R225, R82, -INF , P2 ;  /* 0xff80000052e17808 */ /* 0x002fca0001000000 */
[----:B------:R-:W-:Y:S01]  /*7350*/  FFMA.FTZ R225, R225, UR4, -R214 ;  /* 0x00000004e1e17c23 */ /* 0x000fe200080108d6 */
[----:B------:R-:W-:Y:S02]  /*7360*/  WARPGROUP.DEPBAR.LE gsb0, 0x0 ;  /* 0x00008000000079c5 */ /* 0x000fe40000010000 */
[----:B------:R-:W-:Y:S01]  /*7370*/  WARPGROUP.ARRIVE ;  /* 0x00000000000079c5 */ /* 0x000fe20000000000 */
[----:B------:R-:W-:Y:S05]  /*7380*/  MUFU.EX2 R118, R118 ;  /* 0x0000007600767308 */ /* 0x000fea0000000800 */
[----:B------:R-:W-:Y:S01]  /*7390*/  HGMMA.64x96x16.F32.BF16 R24, gdesc[UR8], R24, gsb0 ;  /* 0x01600000081879f0 */ /* 0x000fe20008001818 */
[----:B------:R-:W-:Y:S01]  /*73a0*/  R2UR UR8, R192 ;  /* 0x00000000c00872ca */ /* 0x000fe200000e0000 */
[----:B------:R-:W-:Y:S01]  /*73b0*/  UMOV UR10, UR6 ;  /* 0x00000006000a7c82 */ /* 0x000fe20008000000 */
[----:B------:R-:W-:Y:S01]  /*73c0*/  R2UR UR9, R193 ;  /* 0x00000000c10972ca */ /* 0x000fe200000e0000 */
[----:B------:R-:W-:Y:S01]  /*73d0*/  UMOV UR11, 0x40000040 ;  /* 0x40000040000b7882 */ /* 0x000fe20000000000 */
[----:B------:R1:W-:Y:S08]  /*73e0*/  MUFU.EX2 R88, R199 ;  /* 0x000000c700587308 */ /* 0x0003f00000000800 */
[----:B------:R-:W4:Y:S01]  /*73f0*/  MUFU.TANH R195, R195 ;  /* 0x000000c300c37308 */ /* 0x000f220000002400 */
[----:B-1----:R-:W-:-:S05]  /*7400*/  FSEL R199, R78, -INF , P2 ;  /* 0xff8000004ec77808 */ /* 0x002fca0001000000 */
[--C-:B------:R-:W-:Y:S01]  /*7410*/  FFMA.FTZ R95, R199, UR4, -R96.reuse ;  /* 0x00000004c75f7c23 */ /* 0x100fe20008010860 */
[----:B------:R-:W-:Y:S01]  /*7420*/  FSEL R199, R81, -INF , P2 ;  /* 0xff80000051c77808 */ /* 0x000fe20001000000 */
[----:B------:R-:W1:Y:S01]  /*7430*/  MUFU.TANH R98, R98 ;  /* 0x0000006200627308 */ /* 0x000e620000002400 */
[----:B------:R-:W-:Y:S01]  /*7440*/  FFMA.FTZ R96, R205, UR4, -R96 ;  /* 0x00000004cd607c23 */ /* 0x000fe20008010860 */
[----:B--2---:R-:W-:Y:S02]  /*7450*/  FSEL R205, R83, -INF , P1 ;  /* 0xff80000053cd7808 */ /* 0x004fe40000800000 */
[--C-:B------:R-:W-:Y:S01]  /*7460*/  FFMA.FTZ R226, R199, UR4, -R224.reuse ;  /* 0x00000004c7e27c23 */ /* 0x100fe200080108e0 */
[----:B------:R-:W-:Y:S02]  /*7470*/  FSEL R199, R84, -INF , P1 ;  /* 0xff80000054c77808 */ /* 0x000fe40000800000 */
[----:B------:R-:W-:Y:S01]  /*7480*/  FFMA.FTZ R224, R205, UR4, -R224 ;  /* 0x00000004cde07c23 */ /* 0x000fe200080108e0 */
[----:B------:R-:W2:Y:S02]  /*7490*/  MUFU.TANH R99, R99 ;  /* 0x0000006300637308 */ /* 0x000ea40000002400 */
[----:B------:R-:W-:Y:S01]  /*74a0*/  FFMA.FTZ R214, R199, UR4, -R214 ;  /* 0x00000004c7d67c23 */ /* 0x000fe200080108d6 */
[----:B----4-:R-:W-:-:S05]  /*74b0*/  FSEL R199, R195, -INF , P2 ;  /* 0xff800000c3c77808 */ /* 0x010fca0001000000 */
[----:B------:R-:W4:Y:S01]  /*74c0*/  MUFU.TANH R101, R101 ;  /* 0x0000006500657308 */ /* 0x000f220000002400 */
[----:B-1----:R-:W-:Y:S01]  /*74d0*/  FSEL R200, R98, -INF , P1 ;  /* 0xff80000062c87808 */ /* 0x002fe20000800000 */
[----:B------:R-:W-:-:S04]  /*74e0*/  FFMA.FTZ R199, R199, UR4, -R198 ;  /* 0x00000004c7c77c23 */ /* 0x000fc800080108c6 */
[----:B------:R-:W-:Y:S02]  /*74f0*/  FFMA.FTZ R213, R200, UR4, -R213 ;  /* 0x00000004c8d57c23 */ /* 0x000fe400080108d5 */
[----:B------:R-:W-:Y:S01]  /*7500*/  MUFU.TANH R103, R103 ;  /* 0x0000006700677308 */ /* 0x000fe20000002400 */
[----:B--2---:R-:W-:-:S05]  /*7510*/  FSEL R205, R99, -INF , P1 ;  /* 0xff80000063cd7808 */ /* 0x004fca0000800000 */
[----:B------:R-:W-:Y:S02]  /*7520*/  FFMA.FTZ R198, R205, UR4, -R198 ;  /* 0x00000004cdc67c23 */ /* 0x000fe400080108c6 */
[----:B------:R-:W1:Y:S01]  /*7530*/  MUFU.TANH R100, R100 ;  /* 0x0000006400647308 */ /* 0x000e620000002400 */
[----:B----4-:R-:W-:-:S05]  /*7540*/  FSEL R210, R101, -INF , P2 ;  /* 0xff80000065d27808 */ /* 0x010fca0001000000 */
[----:B------:R-:W-:Y:S02]  /*7550*/  FFMA.FTZ R210, R210, UR4, -R209 ;  /* 0x00000004d2d27c23 */ /* 0x000fe400080108d1 */
[----:B------:R-:W2:Y:S08]  /*7560*/  MUFU.TANH R102, R102 ;  /* 0x0000006600667308 */ /* 0x000eb00000002400 */
[----:B------:R-:W-:Y:S01]  /*7570*/  MUFU.TANH R104, R104 ;  /* 0x0000006800687308 */ /* 0x000fe20000002400 */
[----:B-1----:R-:W-:-:S05]  /*7580*/  FSEL R200, R100, -INF , P2 ;  /* 0xff80000064c87808 */ /* 0x002fca0001000000 */
[----:B---3--:R-:W-:Y:S02]  /*7590*/  FFMA.FTZ R200, R200, UR4, -R201 ;  /* 0x00000004c8c87c23 */ /* 0x008fe400080108c9 */
[----:B------:R-:W-:Y:S01]  /*75a0*/  MUFU.TANH R106, R106 ;  /* 0x0000006a006a7308 */ /* 0x000fe20000002400 */
[----:B--2---:R-:W-:-:S05]  /*75b0*/  FSEL R205, R102, -INF , P1 ;  /* 0xff80000066cd7808 */ /* 0x004fca0000800000 */
[----:B------:R-:W-:Y:S02]  /*75c0*/  FFMA.FTZ R201, R205, UR4, -R201 ;  /* 0x00000004cdc97c23 */ /* 0x000fe400080108c9 */
[----:B------:R-:W1:Y:S08]  /*75d0*/  MUFU.TANH R105, R105 ;  /* 0x0000006900697308 */ /* 0x000e700000002400 */
[----:B------:R-:W-:Y:S08]  /*75e0*/  MUFU.TANH R107, R107 ;  /* 0x0000006b006b7308 */ /* 0x000ff00000002400 */
[----:B------:R2:W-:Y:S01]  /*75f0*/  MUFU.EX2 R13, R208 ;  /* 0x000000d0000d7308 */ /* 0x0005e20000000800 */
[----:B------:R-:W-:-:S02]  /*7600*/  WARPGROUP.DEPBAR.LE gsb0, 0x0 ;  /* 0x00008000000079c5 */ /* 0x000fc40000010000 */
[----:B------:R-:W-:Y:S01]  /*7610*/  WARPGROUP.ARRIVE ;  /* 0x00000000000079c5 */ /* 0x000fe20000000000 */
[----:B-1----:R-:W-:-:S04]  /*7620*/  FSEL R205, R105, -INF , P2 ;  /* 0xff80000069cd7808 */ /* 0x002fc80001000000 */
[----:B------:R-:W1:Y:S01]  /*7630*/  MUFU.TANH R108, R108 ;  /* 0x0000006c006c7308 */ /* 0x000e620000002400 */
[----:B------:R-:W-:Y:S01]  /*7640*/  HGMMA.64x96x16.F32.BF16 R24, gdesc[UR8], R24, gsb0 ;  /* 0x01600000081879f0 */ /* 0x000fe20008001818 */
[----:B--2---:R-:W2:Y:S01]  /*7650*/  SHFL.IDX PT, R208, R12, R233, 0x1f ;  /* 0x00001fe90cd07589 */ /* 0x004ea200000e0000 */
[----:B------:R-:W-:-:S05]  /*7660*/  FFMA.FTZ R205, R205, UR4, -R212 ;  /* 0x00000004cdcd7c23 */ /* 0x000fca00080108d4 */
[----:B------:R-:W-:Y:S08]  /*7670*/  MUFU.TANH R110, R110 ;  /* 0x0000006e006e7308 */ /* 0x000ff00000002400 */
[----:B------:R3:W-:Y:S01]  /*7680*/  MUFU.EX2 R14, R203 ;  /* 0x000000cb000e7308 */ /* 0x0007e20000000800 */
[----:B-1----:R-:W-:-:S07]  /*7690*/  FSEL R211, R108, -INF , P2 ;  /* 0xff8000006cd37808 */ /* 0x002fce0001000000 */
[----:B------:R-:W-:Y:S01]  /*76a0*/  MUFU.TANH R109, R109 ;  /* 0x0000006d006d7308 */ /* 0x000fe20000002400 */
[----:B---3--:R-:W-:Y:S01]  /*76b0*/  FSEL R203, R104, -INF , P2 ;  /* 0xff80000068cb7808 */ /* 0x008fe20001000000 */
[----:B--2---:R-:W-:-:S04]  /*76c0*/  FFMA.FTZ R211, R211, UR4, -R208 ;  /* 0x00000004d3d37c23 */ /* 0x004fc800080108d0 */
[----:B------:R-:W-:Y:S02]  /*76d0*/  FFMA.FTZ R203, R203, UR4, -R206 ;  /* 0x00000004cbcb7c23 */ /* 0x000fe400080108ce */
[----:B------:R-:W-:Y:S08]  /*76e0*/  MUFU.TANH R111, R111 ;  /* 0x0000006f006f7308 */ /* 0x000ff00000002400 */
[----:B------:R-:W1:Y:S08]  /*76f0*/  MUFU.TANH R112, R112 ;  /* 0x0000007000707308 */ /* 0x000e700000002400 */
[----:B------:R-:W-:Y:S08]  /*7700*/  MUFU.TANH R114, R114 ;  /* 0x0000007200727308 */ /* 0x000ff00000002400 */
[----:B------:R-:W2:Y:S01]  /*7710*/  MUFU.TANH R113, R113 ;  /* 0x0000007100717308 */ /* 0x000ea20000002400 */
[----:B-1----:R-:W-:-:S05]  /*7720*/  FSEL R219, R112, -INF , P2 ;  /* 0xff80000070db7808 */ /* 0x002fca0001000000 */
[----:B------:R-:W-:Y:S02]  /*7730*/  FFMA.FTZ R219, R219, UR4, -R217 ;  /* 0x00000004dbdb7c23 */ /* 0x000fe400080108d9 */
[----:B------:R-:W1:Y:S08]  /*7740*/  MUFU.TANH R115, R115 ;  /* 0x0000007300737308 */ /* 0x000e700000002400 */
[----:B------:R-:W-:Y:S01]  /*7750*/  MUFU.TANH R116, R116 ;  /* 0x0000007400747308 */ /* 0x000fe20000002400 */
[----:B--2---:R-:W-:-:S05]  /*7760*/  FSEL R222, R113, -INF , P2 ;  /* 0xff80000071de7808 */ /* 0x004fca0001000000 */
[----:B------:R-:W-:Y:S02]  /*7770*/  FFMA.FTZ R222, R222, UR4, -R218 ;  /* 0x00000004dede7c23 */ /* 0x000fe400080108da */
[----:B------:R-:W-:Y:S01]  /*7780*/  MUFU.TANH R197, R197 ;  /* 0x000000c500c57308 */ /* 0x000fe20000002400 */
[----:B-1----:R-:W-:-:S07]  /*7790*/  FSEL R221, R115, -INF , P1 ;  /* 0xff80000073dd7808 */ /* 0x002fce0000800000 */
[----:B------:R-:W-:Y:S08]  /*77a0*/  MUFU.TANH R196, R196 ;  /* 0x000000c400c47308 */ /* 0x000ff00000002400 */
[----:B------:R-:W1:Y:S01]  /*77b0*/  MUFU.TANH R119, R119 ;  /* 0x0000007700777308 */ /* 0x000e620000002400 */
[----:B------:R-:W-:Y:S02]  /*77c0*/  WARPGROUP.DEPBAR.LE gsb0, 0x0 ;  /* 0x00008000000079c5 */ /* 0x000fe40000010000 */
[----:B------:R-:W2:Y:S05]  /*77d0*/  LDS R227, [R227+0x380] ;  /* 0x00038000e3e37984 */ /* 0x000eaa0000000800 */
[----:B------:R-:W-:Y:S01]  /*77e0*/  MUFU.EX2 R117, R117 ;  /* 0x0000007500757308 */ /* 0x000fe20000000800 */
[----:B-1----:R-:W-:-:S07]  /*77f0*/  FSEL R228, R119, -INF , P1 ;  /* 0xff80000077e47808 */ /* 0x002fce0000800000 */
[----:B------:R-:W1:Y:S08]  /*7800*/  MUFU.EX2 R93, R93 ;  /* 0x0000005d005d7308 */ /* 0x000e700000000800 */
[----:B------:R-:W3:Y:S01]  /*7810*/  MUFU.EX2 R92, R92 ;  /* 0x0000005c005c7308 */ /* 0x000ee20000000800 */
[----:B------:R-:W-:Y:S01]  /*7820*/  FFMA.FTZ R20, -R20, R20, 1 ;  /* 0x3f80000014147423 */ /* 0x000fe20000010114 */
[----:B------:R-:W-:-:S06]  /*7830*/  FFMA.FTZ R72, -R72, R72, 1 ;  /* 0x3f80000048487423 */ /* 0x000fcc0000010148 */
[----:B------:R-:W4:Y:S08]  /*7840*/  MUFU.EX2 R87, R87 ;  /* 0x0000005700577308 */ /* 0x000f300000000800 */
[----:B------:R-:W4:Y:S01]  /*7850*/  MUFU.EX2 R86, R86 ;  /* 0x0000005600567308 */ /* 0x000f220000000800 */
[----:B--2---:R-:W2:Y:S07]  /*7860*/  SHFL.IDX PT, R234, R227, R7, 0x1f ;  /* 0x00001f07e3ea7589 */ /* 0x004eae00000e0000 */
[----:B------:R-:W-:Y:S01]  /*7870*/  MUFU.EX2 R91, R91 ;  /* 0x0000005b005b7308 */ /* 0x000fe20000000800 */
[----:B------:R-:W-:Y:S04]  /*7880*/  SHFL.IDX PT, R232, R227, R232, 0x1f ;  /* 0x00001fe8e3e87589 */ /* 0x000fe800000e0000 */
[----:B------:R-:W1:Y:S01]  /*7890*/  SHFL.IDX PT, R233, R227, R233, 0x1f ;  /* 0x00001fe9e3e97589 */ /* 0x000e6200000e0000 */
[----:B------:R-:W-:Y:S01]  /*78a0*/  FFMA.FTZ R237, -R237, R237, 1 ;  /* 0x3f800000eded7423 */ /* 0x000fe200000101ed */
[----:B------:R-:W-:Y:S01]  /*78b0*/  FFMA.FTZ R235, -R235, R235, 1 ;  /* 0x3f800000ebeb7423 */ /* 0x000fe200000101eb */
[----:B------:R-:W-:Y:S01]  /*78c0*/  FFMA.FTZ R18, -R18, R18, 1 ;  /* 0x3f80000012127423 */ /* 0x000fe20000010112 */
[----:B------:R-:W3:Y:S01]  /*78d0*/  SHFL.IDX PT, R229, R227, R229, 0x1f ;  /* 0x00001fe5e3e57589 */ /* 0x000ee200000e0000 */
[----:B------:R-:W-:Y:S01]  /*78e0*/  FFMA.FTZ R19, -R19, R19, 1 ;  /* 0x3f80000013137423 */ /* 0x000fe20000010113 */
[----:B------:R-:W-:Y:S02]  /*78f0*/  MUFU.EX2 R89, R89 ;  /* 0x0000005900597308 */ /* 0x000fe40000000800 */
[----:B------:R-:W4:Y:S06]  /*7900*/  SHFL.IDX PT, R230, R227, R230, 0x1f ;  /* 0x00001fe6e3e67589 */ /* 0x000f2c00000e0000 */
[----:B------:R-:W-:Y:S01]  /*7910*/  MUFU.EX2 R85, R85 ;  /* 0x0000005500557308 */ /* 0x000fe20000000800 */
[--C-:B--2---:R-:W-:Y:S01]  /*7920*/  FADD.FTZ R24, R24, -R234.reuse ;  /* 0x800000ea18187221 */ /* 0x104fe20000010000 */
[----:B------:R-:W-:-:S03]  /*7930*/  FADD.FTZ R234, R26, -R234 ;  /* 0x800000ea1aea7221 */ /* 0x000fc60000010000 */
[----:B------:R-:W-:Y:S01]  /*7940*/  FMUL.FTZ R24, R118, R24 ;  /* 0x0000001876187220 */ /* 0x000fe20000410000 */
[----:B------:R-:W-:Y:S02]  /*7950*/  FMUL.FTZ R234, R88, R234 ;  /* 0x000000ea58ea7220 */ /* 0x000fe40000410000 */
[----:B------:R2:W2:Y:S01]  /*7960*/  MUFU.EX2 R26, R207 ;  /* 0x000000cf001a7308 */ /* 0x0004a20000000800 */
[----:B------:R-:W-:Y:S01]  /*7970*/  FMUL.FTZ R202, R202, R24 ;  /* 0x00000018caca7220 */ /* 0x000fe20000410000 */
[----:B------:R-:W-:Y:S01]  /*7980*/  FSEL R24, R103, -INF , P1 ;  /* 0xff80000067187808 */ /* 0x000fe20000800000 */
[----:B------:R-:W-:Y:S01]  /*7990*/  FFMA.FTZ R84, -R84, R84, 1 ;  /* 0x3f80000054547423 */ /* 0x000fe20000010154 */
[----:B-1----:R-:W-:Y:S01]  /*79a0*/  FADD.FTZ R28, R28, -R233 ;  /* 0x800000e91c1c7221 */ /* 0x002fe20000010000 */
[--C-:B---3--:R-:W-:Y:S01]  /*79b0*/  FADD.FTZ R29, R29, -R229.reuse ;  /* 0x800000e51d1d7221 */ /* 0x108fe20000010000 */
[----:B------:R-:W-:Y:S01]  /*79c0*/  FADD.FTZ R31, R31, -R229 ;  /* 0x800000e51f1f7221 */ /* 0x000fe20000010000 */
[----:B------:R-:W-:Y:S01]  /*79d0*/  FFMA.FTZ R209, R24, UR4, -R209 ;  /* 0x0000000418d17c23 */ /* 0x000fe200080108d1 */
[----:B------:R-:W-:Y:S01]  /*79e0*/  FSEL R24, R106, -INF , P1 ;  /* 0xff8000006a187808 */ /* 0x000fe20000800000 */
[--C-:B----4-:R-:W-:Y:S01]  /*79f0*/  FADD.FTZ R33, R33, -R230.reuse ;  /* 0x800000e621217221 */ /* 0x110fe20000010000 */
[----:B--2---:R-:W-:Y:S01]  /*7a00*/  FSEL R207, R109, -INF , P2 ;  /* 0xff8000006dcf7808 */ /* 0x004fe20001000000 */
[----:B------:R-:W-:Y:S01]  /*7a10*/  FADD.FTZ R35, R35, -R230 ;  /* 0x800000e623237221 */ /* 0x000fe20000010000 */
[----:B------:R-:W-:Y:S01]  /*7a20*/  MUFU.EX2 R97, R97 ;  /* 0x0000006100617308 */ /* 0x000fe20000000800 */
[----:B------:R-:W-:Y:S01]  /*7a30*/  FFMA.FTZ R206, R24, UR4, -R206 ;  /* 0x0000000418ce7c23 */ /* 0x000fe200080108ce */
[----:B------:R-:W-:Y:S01]  /*7a40*/  FSEL R24, R107, -INF , P1 ;  /* 0xff8000006b187808 */ /* 0x000fe20000800000 */
[----:B------:R-:W-:Y:S01]  /*7a50*/  FFMA.FTZ R207, R207, UR4, -R215 ;  /* 0x00000004cfcf7c23 */ /* 0x000fe200080108d7 */
[----:B------:R-:W-:-:S03]  /*7a60*/  FADD.FTZ R30, R30, -R233 ;  /* 0x800000e91e1e7221 */ /* 0x000fc60000010000 */
[----:B------:R-:W-:Y:S01]  /*7a70*/  FFMA.FTZ R212, R24, UR4, -R212 ;  /* 0x0000000418d47c23 */ /* 0x000fe200080108d4 */
[----:B------:R-:W-:Y:S01]  /*7a80*/  FSEL R24, R110, -INF , P1 ;  /* 0xff8000006e187808 */ /* 0x000fe20000800000 */
[----:B------:R-:W-:Y:S04]  /*7a90*/  MUFU.EX2 R95, R95 ;  /* 0x0000005f005f7308 */ /* 0x000fe80000000800 */
[----:B------:R-:W-:-:S04]  /*7aa0*/  FFMA.FTZ R208, R24, UR4, -R208 ;  /* 0x0000000418d07c23 */ /* 0x000fc800080108d0 */
[----:B------:R1:W2:Y:S01]  /*7ab0*/  MUFU.EX2 R24, R204 ;  /* 0x000000cc00187308 */ /* 0x0002a20000000800 */
[----:B------:R-:W-:-:S07]  /*7ac0*/  FFMA.FTZ R17, -R17, R17, 1 ;  /* 0x3f80000011117423 */ /* 0x000fce0000010111 */
[----:B------:R-:W-:Y:S01]  /*7ad0*/  MUFU.EX2 R94, R94 ;  /* 0x0000005e005e7308 */ /* 0x000fe20000000800 */
[----:B-1----:R-:W-:-:S05]  /*7ae0*/  FSEL R204, R111, -INF , P1 ;  /* 0xff8000006fcc7808 */ /* 0x002fca0000800000 */
[----:B------:R-:W-:Y:S02]  /*7af0*/  FFMA.FTZ R204, R204, UR4, -R215 ;  /* 0x00000004cccc7c23 */ /* 0x000fe400080108d7 */
[----:B------:R1:W3:Y:S01]  /*7b00*/  SHFL.IDX PT, R215, R12, R231, 0x1f ;  /* 0x00001fe70cd77589 */ /* 0x0002e200000e0000 */
[----:B------:R-:W-:Y:S03]  /*7b10*/  MUFU.EX2 R96, R96 ;  /* 0x0000006000607308 */ /* 0x000fe60000000800 */
[----:B------:R-:W4:Y:S05]  /*7b20*/  SHFL.IDX PT, R231, R227, R231, 0x1f ;  /* 0x00001fe7e3e77589 */ /* 0x000f2a00000e0000 */
[----:B------:R-:W2:Y:S01]  /*7b30*/  MUFU.EX2 R90, R90 ;  /* 0x0000005a005a7308 */ /* 0x000ea20000000800 */
[----:B-1----:R-:W-:-:S05]  /*7b40*/  FSEL R12, R114, -INF , P1 ;  /* 0xff800000720c7808 */ /* 0x002fca0000800000 */
[----:B------:R-:W-:Y:S02]  /*7b50*/  FFMA.FTZ R217, R12, UR4, -R217 ;  /* 0x000000040cd97c23 */ /* 0x000fe400080108d9 */
[----:B------:R1:W-:Y:S02]  /*7b60*/  MUFU.EX2 R12, R216 ;  /* 0x000000d8000c7308 */ /* 0x0003e40000000800 */
[----:B-1----:R-:W-:Y:S01]  /*7b70*/  FFMA.FTZ R216, R221, UR4, -R218 ;  /* 0x00000004ddd87c23 */ /* 0x002fe200080108da */
[----:B------:R-:W-:Y:S01]  /*7b80*/  FSEL R218, R116, -INF , P2 ;  /* 0xff80000074da7808 */ /* 0x000fe20001000000 */
[----:B------:R-:W-:Y:S01]  /*7b90*/  FMUL.FTZ R33, R93, R33 ;  /* 0x000000215d217220 */ /* 0x000fe20000410000 */
[----:B------:R-:W-:Y:S01]  /*7ba0*/  FSEL R221, R197, -INF , P1 ;  /* 0xff800000c5dd7808 */ /* 0x000fe20000800000 */
[----:B------:R-:W-:Y:S01]  /*7bb0*/  FMUL.FTZ R35, R92, R35 ;  /* 0x000000235c237220 */ /* 0x000fe20000410000 */
[----:B------:R-:W-:Y:S02]  /*7bc0*/  VIADD R230, R7, 0xc ;  /* 0x0000000c07e67836 */ /* 0x000fe40000000000 */
[--C-:B---3--:R-:W-:Y:S01]  /*7bd0*/  FFMA.FTZ R218, R218, UR4, -R215.reuse ;  /* 0x00000004dada7c23 */ /* 0x108fe200080108d7 */
[----:B------:R-:W-:Y:S01]  /*7be0*/  FMUL.FTZ R28, R87, R28 ;  /* 0x0000001c571c7220 */ /* 0x000fe20000410000 */
[----:B------:R-:W-:Y:S01]  /*7bf0*/  FFMA.FTZ R215, R221, UR4, -R215 ;  /* 0x00000004ddd77c23 */ /* 0x000fe200080108d7 */
[----:B------:R-:W-:Y:S01]  /*7c00*/  FSEL R221, R196, -INF , P2 ;  /* 0xff800000c4dd7808 */ /* 0x000fe20001000000 */
[----:B------:R-:W-:Y:S01]  /*7c10*/  FMUL.FTZ R29, R86, R29 ;  /* 0x0000001d561d7220 */ /* 0x000fe20000410000 */
[--C-:B----4-:R-:W-:Y:S01]  /*7c20*/  FADD.FTZ R38, R38, -R231.reuse ;  /* 0x800000e726267221 */ /* 0x110fe20000010000 */
[----:B------:R-:W-:-:S02]  /*7c30*/  FADD.FTZ R36, R36, -R231 ;  /* 0x800000e724247221 */ /* 0x000fc40000010000 */
[--C-:B------:R-:W-:Y:S01]  /*7c40*/  FFMA.FTZ R221, R221, UR4, -R220.reuse ;  /* 0x00000004dddd7c23 */ /* 0x100fe200080108dc */
[----:B------:R-:W-:Y:S01]  /*7c50*/  FFMA.FTZ R220, R228, UR4, -R220 ;  /* 0x00000004e4dc7c23 */ /* 0x000fe200080108dc */
[C---:B------:R-:W-:Y:S01]  /*7c60*/  IADD3 R228, R7.reuse, 0x10, RZ ;  /* 0x0000001007e47810 */ /* 0x040fe20007ffe0ff */
[----:B------:R-:W-:Y:S01]  /*7c70*/  FMUL.FTZ R33, R20, R33 ;  /* 0x0000002114217220 */ /* 0x000fe20000410000 */
[C---:B------:R-:W-:Y:S02]  /*7c80*/  IADD3 R231, R7.reuse, 0x8, RZ ;  /* 0x0000000807e77810 */ /* 0x040fe40007ffe0ff */
[----:B------:R-:W-:Y:S02]  /*7c90*/  IADD3 R229, R7, 0x14, RZ ;  /* 0x0000001407e57810 */ /* 0x000fe40007ffe0ff */
[----:B------:R-:W1:Y:S01]  /*7ca0*/  SHFL.IDX PT, R228, R227, R228, 0x1f ;  /* 0x00001fe4e3e47589 */ /* 0x000e6200000e0000 */
[----:B------:R-:W-:Y:S01]  /*7cb0*/  FMUL.FTZ R36, R26, R36 ;  /* 0x000000241a247220 */ /* 0x000fe20000410000 */
[----:B------:R-:W-:Y:S01]  /*7cc0*/  FMUL.FTZ R30, R85, R30 ;  /* 0x0000001e551e7220 */ /* 0x000fe20000410000 */
[----:B------:R-:W-:Y:S01]  /*7cd0*/  VIADD R233, R7, 0x18 ;  /* 0x0000001807e97836 */ /* 0x000fe20000000000 */
[----:B------:R3:W4:Y:S01]  /*7ce0*/  SHFL.IDX PT, R227, R227, R11, 0x1f ;  /* 0x00001f0be3e37589 */ /* 0x00072200000e0000 */
[----:B------:R-:W-:Y:S01]  /*7cf0*/  FFMA.FTZ R78, -R78, R78, 1 ;  /* 0x3f8000004e4e7423 */ /* 0x000fe2000001014e */
[----:B------:R-:W-:Y:S01]  /*7d00*/  FFMA.FTZ R79, -R79, R79, 1 ;  /* 0x3f8000004f4f7423 */ /* 0x000fe2000001014f */
[----:B------:R-:W-:Y:S01]  /*7d10*/  FFMA.FTZ R80, -R80, R80, 1 ;  /* 0x3f80000050507423 */ /* 0x000fe20000010150 */
[----:B------:R-:W-:Y:S01]  /*7d20*/  FFMA.FTZ R74, -R74, R74, 1 ;  /* 0x3f8000004a4a7423 */ /* 0x000fe2000001014a */
[----:B------:R-:W-:Y:S01]  /*7d30*/  MUFU.EX2 R201, R201 ;  /* 0x000000c900c97308 */ /* 0x000fe20000000800 */
[----:B------:R-:W-:-:S07]  /*7d40*/  FFMA.FTZ R195, -R195, R195, 1 ;  /* 0x3f800000c3c37423 */ /* 0x000fce00000101c3 */
[----:B------:R-:W-:Y:S01]  /*7d50*/  MUFU.EX2 R210, R210 ;  /* 0x000000d200d27308 */ /* 0x000fe20000000800 */
[----:B------:R-:W-:-:S07]  /*7d60*/  FMUL.FTZ R20, R72, R35 ;  /* 0x0000002348147220 */ /* 0x000fce0000410000 */
[----:B------:R-:W-:Y:S01]  /*7d70*/  MUFU.EX2 R209, R209 ;  /* 0x000000d100d17308 */ /* 0x000fe20000000800 */
[----:B-1----:R-:W-:-:S07]  /*7d80*/  FADD.FTZ R34, R34, -R228 ;  /* 0x800000e422227221 */ /* 0x002fce0000010000 */
[----:B------:R-:W-:Y:S01]  /*7d90*/  MUFU.EX2 R205, R205 ;  /* 0x000000cd00cd7308 */ /* 0x000fe20000000800 */
[----:B------:R-:W-:-:S07]  /*7da0*/  FFMA.FTZ R101, -R101, R101, 1 ;  /* 0x3f80000065657423 */ /* 0x000fce0000010165 */
[----:B------:R-:W-:Y:S08]  /*7db0*/  MUFU.EX2 R212, R212 ;  /* 0x000000d400d47308 */ /* 0x000ff00000000800 */
        /* <DEDUP_REMOVED lines=19> */
[----:B---3--:R1:W-:Y:S01]  /*7ef0*/  MUFU.EX2 R11, R226 ;  /* 0x000000e2000b7308 */ /* 0x0083e20000000800 */
[--C-:B----4-:R-:W-:Y:S01]  /*7f00*/  FADD.FTZ R37, R37, -R227.reuse ;  /* 0x800000e325257221 */ /* 0x110fe20000010000 */
[----:B------:R-:W-:Y:S01]  /*7f10*/  FADD.FTZ R39, R39, -R227 ;  /* 0x800000e327277221 */ /* 0x000fe20000010000 */
[----:B------:R-:W-:Y:S01]  /*7f20*/  FFMA.FTZ R119, -R119, R119, 1 ;  /* 0x3f80000077777423 */ /* 0x000fe20000010177 */
[----:B------:R-:W-:Y:S01]  /*7f30*/  R2UR UR4, R236 ;  /* 0x00000000ec0472ca */ /* 0x000fe200000e0000 */
[----:B-1----:R-:W-:-:S03]  /*7f40*/  FFMA.FTZ R226, -R15, R15, 1 ;  /* 0x3f8000000fe27423 */ /* 0x002fc6000001010f */
[----:B------:R1:W-:Y:S02]  /*7f50*/  MUFU.EX2 R15, R224 ;  /* 0x000000e0000f7308 */ /* 0x0003e40000000800 */
[----:B-1----:R-:W-:Y:S01]  /*7f60*/  FMUL.FTZ R224, R226, R234 ;  /* 0x000000eae2e07220 */ /* 0x002fe20000410000 */
[----:B------:R-:W-:Y:S01]  /*7f70*/  FADD.FTZ R226, R25, -R232 ;  /* 0x800000e819e27221 */ /* 0x000fe20000010000 */
[----:B------:R-:W-:-:S04]  /*7f80*/  FFMA.FTZ R35, -R73, R73, 1 ;  /* 0x3f80000049237423 */ /* 0x000fc80000010149 */
[----:B------:R1:W-:Y:S01]  /*7f90*/  MUFU.EX2 R25, R225 ;  /* 0x000000e100197308 */ /* 0x0003e20000000800 */
[----:B------:R-:W-:-:S07]  /*7fa0*/  FADD.FTZ R232, R27, -R232 ;  /* 0x800000e81be87221 */ /* 0x000fce0000010000 */
[----:B------:R3:W4:Y:S01]  /*7fb0*/  MUFU.EX2 R27, R214 ;  /* 0x000000d6001b7308 */ /* 0x0007220000000800 */
[----:B-1----:R-:W-:-:S07]  /*7fc0*/  FADD.FTZ R225, R32, -R228 ;  /* 0x800000e420e17221 */ /* 0x002fce0000010000 */
[----:B------:R1:W4:Y:S01]  /*7fd0*/  MUFU.EX2 R32, R223 ;  /* 0x000000df00207308 */ /* 0x0003220000000800 */
[----:B---3--:R-:W-:Y:S01]  /*7fe0*/  FFMA.FTZ R214, -R3, R3, 1 ;  /* 0x3f80000003d67423 */ /* 0x008fe20000010103 */
[----:B------:R-:W-:Y:S01]  /*7ff0*/  FFMA.FTZ R227, -R2, R2, 1 ;  /* 0x3f80000002e37423 */ /* 0x000fe20000010102 */
[----:B------:R3:W5:Y:S04]  /*8000*/  LDL.LU R3, [R1+0x28] ;  /* 0x0000280001037983 */ /* 0x0007680000300800 */
[----:B------:R3:W5:Y:S01]  /*8010*/  LDL.LU R2, [R1+0x24] ;  /* 0x0000240001027983 */ /* 0x0007620000300800 */
[----:B------:R-:W-:Y:S01]  /*8020*/  FMUL.FTZ R34, R91, R34 ;  /* 0x000000225b227220 */ /* 0x000fe20000410000 */
[----:B-1----:R-:W-:Y:S01]  /*8030*/  FMUL.FTZ R223, R117, R226 ;  /* 0x000000e275df7220 */ /* 0x002fe20000410000 */
[----:B------:R-:W-:Y:S01]  /*8040*/  FMUL.FTZ R232, R89, R232 ;  /* 0x000000e859e87220 */ /* 0x000fe20000410000 */
[----:B------:R1:W3:Y:S01]  /*8050*/  LDS R226, [R9+0x380] ;  /* 0x0003800009e27984 */ /* 0x0002e20000000800 */
[----:B--2---:R-:W-:Y:S01]  /*8060*/  FMUL.FTZ R72, R24, R38 ;  /* 0x0000002618487220 */ /* 0x004fe20000410000 */
[----:B------:R-:W-:Y:S01]  /*8070*/  FMUL.FTZ R223, R214, R223 ;  /* 0x000000dfd6df7220 */ /* 0x000fe20000410000 */
[----:B------:R-:W-:Y:S01]  /*8080*/  FMUL.FTZ R214, R227, R232 ;  /* 0x000000e8e3d67220 */ /* 0x000fe20000410000 */
[----:B------:R-:W-:-:S02]  /*8090*/  VIADD R232, R7, 0x4 ;  /* 0x0000000407e87836 */ /* 0x000fc40000000000 */
[----:B------:R-:W-:Y:S01]  /*80a0*/  FMUL.FTZ R35, R35, R36 ;  /* 0x0000002423237220 */ /* 0x000fe20000410000 */
[----:B------:R-:W-:Y:S02]  /*80b0*/  VIADD R228, R7, 0x10 ;  /* 0x0000001007e47836 */ /* 0x000fe40000000000 */
[----:B------:R-:W-:Y:S01]  /*80c0*/  FFMA.FTZ R36, -R76, R76, 1 ;  /* 0x3f8000004c247423 */ /* 0x000fe2000001014c */
[----:B-1----:R1:W-:Y:S01]  /*80d0*/  MUFU.EX2 R9, R213 ;  /* 0x000000d500097308 */ /* 0x0023e20000000800 */
[----:B------:R-:W-:Y:S01]  /*80e0*/  FMUL.FTZ R39, R97, R39 ;  /* 0x0000002761277220 */ /* 0x000fe20000410000 */
[----:B------:R-:W-:Y:S02]  /*80f0*/  VIADD R234, R7, 0x1c ;  /* 0x0000001c07ea7836 */ /* 0x000fe40000000000 */
[----:B------:R-:W-:Y:S01]  /*8100*/  FMUL.FTZ R30, R17, R30 ;  /* 0x0000001e111e7220 */ /* 0x000fe20000410000 */
[----:B------:R-:W-:Y:S01]  /*8110*/  FMUL.FTZ R37, R90, R37 ;  /* 0x000000255a257220 */ /* 0x000fe20000410000 */
[----:B------:R-:W-:Y:S01]  /*8120*/  FMUL.FTZ R36, R36, R39 ;  /* 0x0000002724247220 */ /* 0x000fe20000410000 */
[----:B------:R-:W-:Y:S01]  /*8130*/  FFMA.FTZ R39, -R77, R77, 1 ;  /* 0x3f8000004d277423 */ /* 0x000fe2000001014d */
[----:B------:R-:W2:Y:S01]  /*8140*/  MUFU.EX2 R17, R199 ;  /* 0x000000c700117308 */ /* 0x000ea20000000800 */
[----:B-1----:R-:W-:Y:S01]  /*8150*/  FMUL.FTZ R213, R237, R28 ;  /* 0x0000001cedd57220 */ /* 0x002fe20000410000 */
[----:B------:R-:W-:Y:S01]  /*8160*/  FMUL.FTZ R28, R13, R31 ;  /* 0x0000001f0d1c7220 */ /* 0x000fe20000410000 */
[----:B------:R-:W-:Y:S01]  /*8170*/  FMUL.FTZ R31, R235, R29 ;  /* 0x0000001deb1f7220 */ /* 0x000fe20000410000 */
[----:B------:R-:W-:-:S02]  /*8180*/  FMUL.FTZ R37, R74, R37 ;  /* 0x000000254a257220 */ /* 0x000fc40000410000 */
[----:B------:R-:W-:Y:S01]  /*8190*/  FMUL.FTZ R29, R18, R28 ;  /* 0x0000001c121d7220 */ /* 0x000fe20000410000 */
[----:B------:R-:W-:Y:S01]  /*81a0*/  FFMA.FTZ R28, -R21, R21, 1 ;  /* 0x3f800000151c7423 */ /* 0x000fe20000010115 */
[----:B------:R-:W-:Y:S01]  /*81b0*/  FMUL.FTZ R21, R14, R225 ;  /* 0x000000e10e157220 */ /* 0x000fe20000410000 */
[----:B------:R1:W2:Y:S03]  /*81c0*/  MUFU.EX2 R18, R198 ;  /* 0x000000c600127308 */ /* 0x0002a60000000800 */
[----:B------:R-:W-:Y:S01]  /*81d0*/  FMUL.FTZ R21, R19, R21 ;  /* 0x0000001513157220 */ /* 0x000fe20000410000 */
[----:B------:R-:W-:Y:S01]  /*81e0*/  FMUL.FTZ R19, R28, R34 ;  /* 0x000000221c137220 */ /* 0x000fe20000410000 */
[----:B------:R-:W-:-:S04]  /*81f0*/  FFMA.FTZ R34, -R75, R75, 1 ;  /* 0x3f8000004b227423 */ /* 0x000fc8000001014b */
[----:B------:R-:W-:Y:S01]  /*8200*/  FMUL.FTZ R34, R34, R72 ;  /* 0x0000004822227220 */ /* 0x000fe20000410000 */
[----:B---3--:R-:W3:Y:S04]  /*8210*/  SHFL.IDX PT, R73, R226, R230, 0x1f ;  /* 0x00001fe6e2497589 */ /* 0x008ee800000e0000 */
[----:B------:R-:W2:Y:S04]  /*8220*/  SHFL.IDX PT, R28, R226, R7, 0x1f ;  /* 0x00001f07e21c7589 */ /* 0x000ea800000e0000 */
[----:B------:R-:W2:Y:S04]  /*8230*/  SHFL.IDX PT, R38, R226, R232, 0x1f ;  /* 0x00001fe8e2267589 */ /* 0x000ea800000e0000 */
[----:B------:R-:W2:Y:S04]  /*8240*/  SHFL.IDX PT, R72, R226, R231, 0x1f ;  /* 0x00001fe7e2487589 */ /* 0x000ea800000e0000 */
[----:B------:R-:W2:Y:S04]  /*8250*/  SHFL.IDX PT, R75, R226, R228, 0x1f ;  /* 0x00001fe4e24b7589 */ /* 0x000ea800000e0000 */
[----:B-1----:R-:W1:Y:S01]  /*8260*/  SHFL.IDX PT, R198, R226, R229, 0x1f ;  /* 0x00001fe5e2c67589 */ /* 0x002e6200000e0000 */
[----:B---3--:R-:W-:-:S03]  /*8270*/  FADD.FTZ R47, R47, -R73 ;  /* 0x800000492f2f7221 */ /* 0x008fc60000010000 */
[----:B------:R-:W3:Y:S01]  /*8280*/  SHFL.IDX PT, R199, R226, R233, 0x1f ;  /* 0x00001fe9e2c77589 */ /* 0x000ee200000e0000 */
[----:B------:R-:W-:Y:S01]  /*8290*/  FADD.FTZ R45, R45, -R73 ;  /* 0x800000492d2d7221 */ /* 0x000fe20000010000 */
[----:B----4-:R-:W-:Y:S01]  /*82a0*/  FMUL.FTZ R47, R27, R47 ;  /* 0x0000002f1b2f7220 */ /* 0x010fe20000410000 */
[--C-:B--2---:R-:W-:Y:S01]  /*82b0*/  FADD.FTZ R40, R40, -R28.reuse ;  /* 0x8000001c28287221 */ /* 0x104fe20000010000 */
[----:B------:R-:W-:Y:S01]  /*82c0*/  FADD.FTZ R28, R42, -R28 ;  /* 0x8000001c2a1c7221 */ /* 0x000fe20000010000 */
[----:B------:R-:W2:Y:S01]  /*82d0*/  SHFL.IDX PT, R226, R226, R234, 0x1f ;  /* 0x00001feae2e27589 */ /* 0x000ea200000e0000 */
[----:B------:R-:W-:Y:S01]  /*82e0*/  FMUL.FTZ R47, R84, R47 ;  /* 0x0000002f542f7220 */ /* 0x000fe20000410000 */
[----:B------:R-:W-:Y:S01]  /*82f0*/  FADD.FTZ R41, R41, -R38 ;  /* 0x8000002629297221 */ /* 0x000fe20000010000 */
[----:B------:R-:W-:Y:S01]  /*8300*/  FMUL.FTZ R40, R12, R40 ;  /* 0x000000280c287220 */ /* 0x000fe20000410000 */
[----:B------:R-:W4:Y:S01]  /*8310*/  LDL R84, [R1+0x10] ;  /* 0x0000100001547983 */ /* 0x000f220000100800 */
[----:B------:R-:W-:Y:S01]  /*8320*/  FADD.FTZ R46, R46, -R72 ;  /* 0x800000482e2e7221 */ /* 0x000fe20000010000 */
[----:B------:R-:W-:Y:S01]  /*8330*/  FMUL.FTZ R41, R95, R41 ;  /* 0x000000295f297220 */ /* 0x000fe20000410000 */
[----:B------:R-:W-:Y:S01]  /*8340*/  FADD.FTZ R38, R43, -R38 ;  /* 0x800000262b267221 */ /* 0x000fe20000010000 */
[----:B------:R1:W2:Y:S01]  /*8350*/  LDS R42, [R10+0x380] ;  /* 0x000380000a2a7984 */ /* 0x0002a20000000800 */
[----:B------:R-:W-:Y:S01]  /*8360*/  FMUL.FTZ R39, R39, R40 ;  /* 0x0000002827277220 */ /* 0x000fe20000410000 */
[----:B------:R-:W-:Y:S01]  /*8370*/  FMUL.FTZ R40, R78, R41 ;  /* 0x000000294e287220 */ /* 0x000fe20000410000 */
[--C-:B------:R-:W-:Y:S01]  /*8380*/  FADD.FTZ R48, R48, -R75.reuse ;  /* 0x8000004b30307221 */ /* 0x100fe20000010000 */
[----:B------:R-:W-:Y:S01]  /*8390*/  FFMA.FTZ R41, -R83, R83, 1 ;  /* 0x3f80000053297423 */ /* 0x000fe20000010153 */
[----:B------:R-:W-:Y:S01]  /*83a0*/  FMUL.FTZ R46, R15, R46 ;  /* 0x0000002e0f2e7220 */ /* 0x000fe20000410000 */
[----:B------:R-:W-:Y:S01]  /*83b0*/  FMUL.FTZ R28, R94, R28 ;  /* 0x0000001c5e1c7220 */ /* 0x000fe20000410000 */
[----:B------:R-:W-:Y:S01]  /*83c0*/  FMUL.FTZ R43, R96, R38 ;  /* 0x00000026602b7220 */ /* 0x000fe20000410000 */
[----:B------:R-:W-:Y:S01]  /*83d0*/  FADD.FTZ R44, R44, -R72 ;  /* 0x800000482c2c7221 */ /* 0x000fe20000010000 */
[----:B------:R-:W-:Y:S01]  /*83e0*/  FMUL.FTZ R41, R41, R46 ;  /* 0x0000002e29297220 */ /* 0x000fe20000410000 */
[----:B------:R-:W-:Y:S01]  /*83f0*/  FMUL.FTZ R73, R32, R48 ;  /* 0x0000003020497220 */ /* 0x000fe20000410000 */
[----:B-1----:R-:W-:Y:S01]  /*8400*/  FMUL.FTZ R10, R79, R28 ;  /* 0x0000001c4f0a7220 */ /* 0x002fe20000410000 */
[----:B------:R-:W-:Y:S01]  /*8410*/  FMUL.FTZ R38, R80, R43 ;  /* 0x0000002b50267220 */ /* 0x000fe20000410000 */
[----:B------:R-:W-:Y:S01]  /*8420*/  FFMA.FTZ R46, -R194, R194, 1 ;  /* 0x3f800000c22e7423 */ /* 0x000fe200000101c2 */
[----:B------:R-:W-:Y:S01]  /*8430*/  FFMA.FTZ R43, -R81, R81, 1 ;  /* 0x3f800000512b7423 */ /* 0x000fe20000010151 */
[----:B------:R-:W-:Y:S01]  /*8440*/  FMUL.FTZ R28, R11, R44 ;  /* 0x0000002c0b1c7220 */ /* 0x000fe20000410000 */
[----:B------:R-:W-:Y:S01]  /*8450*/  FADD.FTZ R49, R49, -R198 ;  /* 0x800000c631317221 */ /* 0x000fe20000010000 */
[----:B------:R-:W-:Y:S01]  /*8460*/  FMUL.FTZ R46, R46, R73 ;  /* 0x000000492e2e7220 */ /* 0x000fe20000410000 */
[----:B------:R-:W-:Y:S01]  /*8470*/  FADD.FTZ R50, R50, -R75 ;  /* 0x8000004b32327221 */ /* 0x000fe20000010000 */
[----:B------:R-:W-:Y:S01]  /*8480*/  FMUL.FTZ R43, R43, R28 ;  /* 0x0000001c2b2b7220 */ /* 0x000fe20000410000 */
[----:B------:R-:W-:Y:S01]  /*8490*/  FMUL.FTZ R28, R17, R49 ;  /* 0x00000031111c7220 */ /* 0x000fe20000410000 */
[--C-:B---3--:R-:W-:Y:S01]  /*84a0*/  FADD.FTZ R54, R54, -R199.reuse ;  /* 0x800000c736367221 */ /* 0x108fe20000010000 */
[--C-:B--2---:R-:W-:Y:S01]  /*84b0*/  FADD.FTZ R53, R53, -R226.reuse ;  /* 0x800000e235357221 */ /* 0x104fe20000010000 */
[----:B------:R-:W-:Y:S01]  /*84c0*/  FADD.FTZ R55, R55, -R226 ;  /* 0x800000e237377221 */ /* 0x000fe20000010000 */
[----:B------:R-:W-:Y:S01]  /*84d0*/  FMUL.FTZ R49, R195, R28 ;  /* 0x0000001cc3317220 */ /* 0x000fe20000410000 */
[----:B------:R-:W-:Y:S01]  /*84e0*/  FADD.FTZ R51, R51, -R198 ;  /* 0x800000c633337221 */ /* 0x000fe20000010000 */
[----:B------:R-:W1:Y:S01]  /*84f0*/  MUFU.EX2 R221, R221 ;  /* 0x000000dd00dd7308 */ /* 0x000e620000000800 */
[----:B------:R-:W-:Y:S01]  /*8500*/  FFMA.FTZ R48, -R99, R99, 1 ;  /* 0x3f80000063307423 */ /* 0x000fe20000010163 */
[----:B------:R-:W-:Y:S01]  /*8510*/  FFMA.FTZ R44, -R82, R82, 1 ;  /* 0x3f800000522c7423 */ /* 0x000fe20000010152 */
[----:B------:R-:W-:Y:S01]  /*8520*/  FMUL.FTZ R45, R25, R45 ;  /* 0x0000002d192d7220 */ /* 0x000fe20000410000 */
[----:B------:R-:W-:Y:S01]  /*8530*/  FADD.FTZ R52, R52, -R199 ;  /* 0x800000c734347221 */ /* 0x000fe20000010000 */
[----:B------:R-:W2:Y:S04]  /*8540*/  SHFL.IDX PT, R79, R42, R7, 0x1f ;  /* 0x00001f072a4f7589 */ /* 0x000ea800000e0000 */
[----:B------:R-:W3:Y:S04]  /*8550*/  SHFL.IDX PT, R76, R42, R232, 0x1f ;  /* 0x00001fe82a4c7589 */ /* 0x000ee800000e0000 */
[----:B------:R-:W1:Y:S04]  /*8560*/  SHFL.IDX PT, R74, R42, R230, 0x1f ;  /* 0x00001fe62a4a7589 */ /* 0x000e6800000e0000 */
[----:B------:R-:W1:Y:S04]  /*8570*/  SHFL.IDX PT, R77, R42, R231, 0x1f ;  /* 0x00001fe72a4d7589 */ /* 0x000e6800000e0000 */
[----:B------:R-:W1:Y:S04]  /*8580*/  SHFL.IDX PT, R73, R42, R233, 0x1f ;  /* 0x00001fe92a497589 */ /* 0x000e6800000e0000 */
[----:B------:R-:W1:Y:S04]  /*8590*/  SHFL.IDX PT, R75, R42, R228, 0x1f ;  /* 0x00001fe42a4b7589 */ /* 0x000e6800000e0000 */
[----:B------:R-:W-:Y:S01]  /*85a0*/  SHFL.IDX PT, R72, R42, R234, 0x1f ;  /* 0x00001fea2a487589 */ /* 0x000fe200000e0000 */
[----:B------:R-:W-:Y:S01]  /*85b0*/  FMUL.FTZ R83, R201, R54 ;  /* 0x00000036c9537220 */ /* 0x000fe20000410000 */
[----:B------:R-:W-:Y:S01]  /*85c0*/  MUFU.EX2 R220, R220 ;  /* 0x000000dc00dc7308 */ /* 0x000fe20000000800 */
[----:B------:R-:W-:Y:S01]  /*85d0*/  FMUL.FTZ R50, R9, R50 ;  /* 0x0000003209327220 */ /* 0x000fe20000410000 */
[----:B------:R1:W1:Y:S01]  /*85e0*/  SHFL.IDX PT, R28, R42, R229, 0x1f ;  /* 0x00001fe52a1c7589 */ /* 0x00026200000e0000 */
[----:B------:R-:W-:Y:S01]  /*85f0*/  FMUL.FTZ R54, R210, R53 ;  /* 0x00000035d2367220 */ /* 0x000fe20000410000 */
[----:B------:R-:W-:Y:S01]  /*8600*/  FMUL.FTZ R78, R209, R55 ;  /* 0x00000037d14e7220 */ /* 0x000fe20000410000 */
[----:B------:R-:W-:Y:S01]  /*8610*/  FMUL.FTZ R51, R18, R51 ;  /* 0x0000003312337220 */ /* 0x000fe20000410000 */
[----:B------:R-:W-:Y:S01]  /*8620*/  FMUL.FTZ R44, R44, R45 ;  /* 0x0000002d2c2c7220 */ /* 0x000fe20000410000 */
[----:B------:R-:W-:Y:S01]  /*8630*/  FMUL.FTZ R53, R101, R54 ;  /* 0x0000003665357220 */ /* 0x000fe20000410000 */
[--C-:B--2---:R-:W-:Y:S01]  /*8640*/  FADD.FTZ R54, R56, -R79.reuse ;  /* 0x8000004f38367221 */ /* 0x104fe20000010000 */
[--C-:B---3--:R-:W-:Y:S01]  /*8650*/  FADD.FTZ R56, R57, -R76.reuse ;  /* 0x8000004c39387221 */ /* 0x108fe20000010000 */
[----:B------:R-:W-:Y:S01]  /*8660*/  FADD.FTZ R55, R58, -R79 ;  /* 0x8000004f3a377221 */ /* 0x000fe20000010000 */
[----:B------:R-:W-:Y:S01]  /*8670*/  FADD.FTZ R59, R59, -R76 ;  /* 0x8000004c3b3b7221 */ /* 0x000fe20000010000 */
[----:B-1----:R-:W1:Y:S01]  /*8680*/  MUFU.EX2 R42, R216 ;  /* 0x000000d8002a7308 */ /* 0x002e620000000800 */
[--C-:B------:R-:W-:Y:S01]  /*8690*/  FADD.FTZ R58, R61, -R74.reuse ;  /* 0x8000004a3d3a7221 */ /* 0x100fe20000010000 */
[----:B------:R-:W-:Y:S01]  /*86a0*/  FADD.FTZ R60, R60, -R77 ;  /* 0x8000004d3c3c7221 */ /* 0x000fe20000010000 */
[--C-:B------:R-:W-:Y:S01]  /*86b0*/  FADD.FTZ R57, R68, -R73.reuse ;  /* 0x8000004944397221 */ /* 0x100fe20000010000 */
[----:B------:R-:W-:Y:S01]  /*86c0*/  FADD.FTZ R70, R70, -R73 ;  /* 0x8000004946467221 */ /* 0x000fe20000010000 */
[----:B------:R-:W-:Y:S01]  /*86d0*/  FADD.FTZ R77, R62, -R77 ;  /* 0x8000004d3e4d7221 */ /* 0x000fe20000010000 */
[----:B------:R-:W-:Y:S01]  /*86e0*/  FFMA.FTZ R73, -R105, R105, 1 ;  /* 0x3f80000069497423 */ /* 0x000fe20000010169 */
[----:B------:R-:W-:Y:S01]  /*86f0*/  FMUL.FTZ R56, R205, R56 ;  /* 0x00000038cd387220 */ /* 0x000fe20000410000 */
[----:B------:R-:W-:Y:S01]  /*8700*/  FMUL.FTZ R48, R48, R51 ;  /* 0x0000003330307220 */ /* 0x000fe20000410000 */
[----:B------:R-:W-:Y:S01]  /*8710*/  FADD.FTZ R63, R63, -R74 ;  /* 0x8000004a3f3f7221 */ /* 0x000fe20000010000 */
[----:B------:R-:W-:Y:S01]  /*8720*/  FMUL.FTZ R62, R212, R59 ;  /* 0x0000003bd43e7220 */ /* 0x000fe20000410000 */
[----:B------:R-:W-:Y:S01]  /*8730*/  FFMA.FTZ R51, -R103, R103, 1 ;  /* 0x3f80000067337423 */ /* 0x000fe20000010167 */
[----:B------:R-:W-:Y:S01]  /*8740*/  FFMA.FTZ R76, -R109, R109, 1 ;  /* 0x3f8000006d4c7423 */ /* 0x000fe2000001016d */
[----:B------:R-:W-:Y:S01]  /*8750*/  FMUL.FTZ R59, R207, R58 ;  /* 0x0000003acf3b7220 */ /* 0x000fe20000410000 */
[--C-:B------:R-:W-:Y:S01]  /*8760*/  FADD.FTZ R64, R64, -R75.reuse ;  /* 0x8000004b40407221 */ /* 0x100fe20000010000 */
[----:B------:R-:W-:Y:S01]  /*8770*/  FMUL.FTZ R73, R73, R56 ;  /* 0x0000003849497220 */ /* 0x000fe20000410000 */
[----:B------:R-:W-:Y:S01]  /*8780*/  FFMA.FTZ R74, -R110, R110, 1 ;  /* 0x3f8000006e4a7423 */ /* 0x000fe2000001016e */
[----:B------:R-:W-:Y:S01]  /*8790*/  FMUL.FTZ R77, R208, R77 ;  /* 0x0000004dd04d7220 */ /* 0x000fe20000410000 */
[----:B------:R-:W-:Y:S01]  /*87a0*/  FMUL.FTZ R56, R204, R63 ;  /* 0x0000003fcc387220 */ /* 0x000fe20000410000 */
[----:B------:R-:W-:Y:S01]  /*87b0*/  FFMA.FTZ R45, -R98, R98, 1 ;  /* 0x3f800000622d7423 */ /* 0x000fe20000010162 */
[----:B------:R-:W-:Y:S01]  /*87c0*/  FMUL.FTZ R51, R51, R78 ;  /* 0x0000004e33337220 */ /* 0x000fe20000410000 */
[--C-:B------:R-:W-:Y:S01]  /*87d0*/  FADD.FTZ R65, R65, -R28.reuse ;  /* 0x8000001c41417221 */ /* 0x100fe20000010000 */
[----:B------:R-:W-:Y:S01]  /*87e0*/  FMUL.FTZ R76, R76, R59 ;  /* 0x0000003b4c4c7220 */ /* 0x000fe20000410000 */
[----:B------:R-:W-:Y:S01]  /*87f0*/  FADD.FTZ R67, R67, -R28 ;  /* 0x8000001c43437221 */ /* 0x000fe20000010000 */
[----:B------:R-:W-:Y:S01]  /*8800*/  FFMA.FTZ R78, -R112, R112, 1 ;  /* 0x3f800000704e7423 */ /* 0x000fe20000010170 */
[----:B------:R-:W-:Y:S01]  /*8810*/  FMUL.FTZ R59, R219, R64 ;  /* 0x00000040db3b7220 */ /* 0x000fe20000410000 */
[----:B------:R-:W-:Y:S01]  /*8820*/  FMUL.FTZ R81, R200, R52 ;  /* 0x00000034c8517220 */ /* 0x000fe20000410000 */
[--C-:B------:R-:W-:Y:S01]  /*8830*/  FADD.FTZ R28, R69, -R72.reuse ;  /* 0x80000048451c7221 */ /* 0x100fe20000010000 */
[----:B------:R-:W-:Y:S01]  /*8840*/  FMUL.FTZ R74, R74, R77 ;  /* 0x0000004d4a4a7220 */ /* 0x000fe20000410000 */
[----:B------:R-:W-:Y:S01]  /*8850*/  FADD.FTZ R66, R66, -R75 ;  /* 0x8000004b42427221 */ /* 0x000fe20000010000 */
[----:B------:R-:W-:Y:S01]  /*8860*/  FADD.FTZ R71, R71, -R72 ;  /* 0x8000004847477221 */ /* 0x000fe20000010000 */
        /* <DEDUP_REMOVED lines=14> */
[----:B------:R-:W-:Y:S01]  /*8950*/  FFMA.FTZ R79, -R114, R114, 1 ;  /* 0x3f800000724f7423 */ /* 0x000fe20000010172 */
[----:B------:R-:W-:Y:S01]  /*8960*/  FFMA.FTZ R81, -R113, R113, 1 ;  /* 0x3f80000071517423 */ /* 0x000fe20000010171 */
[----:B------:R-:W-:Y:S01]  /*8970*/  FFMA.FTZ R80, -R115, R115, 1 ;  /* 0x3f80000073507423 */ /* 0x000fe20000010173 */
[----:B------:R-:W-:Y:S01]  /*8980*/  FMUL.FTZ R66, R217, R66 ;  /* 0x00000042d9427220 */ /* 0x000fe20000410000 */
        /* <DEDUP_REMOVED lines=266> */
.L_x_3035:
        /* <DEDUP_REMOVED lines=43> */
[----:B-----5:R2:W-:Y:S04]  /*9ce0*/  STS.128 [R2+0x8000], R40 ;  /* 0x0080002802007388 */ /* 0x0205e80000000c00 */
        /* <DEDUP_REMOVED lines=14> */
.L_x_3036:
[----:B------:R-:W-:Y:S01]  /*9dd0*/  UIADD3 UR45, UR45, 0x1, URZ ;  /* 0x000000012d2d7890 */ /* 0x000fe2000fffe03f */
[----:B------:R-:W-:Y:S02]  /*9de0*/  VIADD R5, R5, 0x26820 ;  /* 0x0002682005057836 */ /* 0x000fe40000000000 */
[----:B------:R-:W-:Y:S01]  /*9df0*/  VIADD R0, R0, 0x1 ;  /* 0x0000000100007836 */ /* 0x000fe20000000000 */
[----:B------:R-:W-:Y:S02]  /*9e00*/  UISETP.GE.AND UP0, UPT, UR45, UR44, UPT ;  /* 0x0000002c2d00728c */ /* 0x000fe4000bf06270 */
[----:B------:R-:W-:Y:S02]  /*9e10*/  PRMT R5, RZ, 0x654, R5 ;  /* 0x00000654ff057816 */ /* 0x000fe40000000005 */
[C---:B------:R-:W-:Y:S02]  /*9e20*/  ISETP.NE.AND P0, PT, R0.reuse, 0x2, PT ;  /* 0x000000020000780c */ /* 0x040fe40003f05270 */
[----:B------:R-:W-:Y:S01]  /*9e30*/  PLOP3.LUT P1, PT, PT, PT, UP0, 0x80, 0x0 ;  /* 0x000000000000781c */ /* 0x000fe20003f2f008 */
[----:B------:R1:W-:Y:S01]  /*9e40*/  SYNCS.ARRIVE.TRANS64.RED.A1T0 RZ, [R5+URZ], RZ ;  /* 0x000000ff05ff79a7 */ /* 0x0003e2000810043f */
[----:B------:R-:W-:-:S02]  /*9e50*/  SEL R0, R0, RZ, P0 ;  /* 0x000000ff00007207 */ /* 0x000fc40000000000 */
[----:B-1----:R-:W-:-:S04]  /*9e60*/  SEL R5, RZ, 0x1, P0 ;  /* 0x00000001ff057807 */ /* 0x002fc80000000000 */
[----:B------:R-:W-:-:S05]  /*9e70*/  LOP3.LUT R4, R4, R5, RZ, 0x3c, !PT ;  /* 0x0000000504047212 */ /* 0x000fca00078e3cff */
[----:B------:R-:W-:Y:S05]  /*9e80*/  @!P1 BRA `(.L_x_3037) ;  /* 0xffffffc400389947 */ /* 0x000fea000383ffff */
.L_x_3026:
        /* <DEDUP_REMOVED lines=34> */
.L_x_3006:
[----:B------:R-:W-:Y:S05]  /*a0b0*/  @P0 BRA `(.L_x_3038) ;  /* 0x0000001000ac0947 */ /* 0x000fea0003800000 */
[----:B------:R-:W1:Y:S01]  /*a0c0*/  S2R R0, SR_TID.X ;  /* 0x0000000000007919 */ /* 0x000e620000002100 */
[----:B------:R-:W3:Y:S01]  /*a0d0*/  S2UR UR5, SR_CgaCtaId ;  /* 0x00000000000579c3 */ /* 0x000ee20000008800 */
[----:B------:R-:W-:Y:S01]  /*a0e0*/  UMOV UR4, 0x400 ;  /* 0x0000040000047882 */ /* 0x000fe20000000000 */
[----:B------:R-:W-:-:S06]  /*a0f0*/  F2FP.BF16.F32.PACK_AB R152, R153, R152 ;  /* 0x000000989998723e */ /* 0x000fcc00000010ff */
[----:B------:R-:W-:Y:S01]  /*a100*/  BAR.SYNC.DEFER_BLOCKING 0x1, 0x100 ;  /* 0x0044000000007b1d */ /* 0x000fe20000010000 */
[----:B------:R-:W-:Y:S02]  /*a110*/  F2FP.BF16.F32.PACK_AB R153, R155, R154 ;  /* 0x0000009a9b99723e */ /* 0x000fe400000010ff */
[----:B------:R-:W-:Y:S02]  /*a120*/  F2FP.BF16.F32.PACK_AB R160, R161, R160 ;  /* 0x000000a0a1a0723e */ /* 0x000fe400000010ff */
[----:B------:R-:W-:Y:S01]  /*a130*/  F2FP.BF16.F32.PACK_AB R154, R157, R156 ;  /* 0x0000009c9d9a723e */ /* 0x000fe200000010ff */
[----:B------:R-:W-:Y:S01]  /*a140*/  ULDC.64 UR8, c[0x0][0x878] ;  /* 0x00021e0000087ab9 */ /* 0x000fe20000000a00 */
[----:B------:R-:W-:Y:S01]  /*a150*/  F2FP.BF16.F32.PACK_AB R155, R159, R158 ;  /* 0x0000009e9f9b723e */ /* 0x000fe200000010ff */
[----:B------:R-:W-:Y:S01]  /*a160*/  UISETP.NE.U32.AND UP0, UPT, UR8, URZ, UPT ;  /* 0x0000003f0800728c */ /* 0x000fe2000bf05070 */
[----:B------:R-:W-:Y:S02]  /*a170*/  F2FP.BF16.F32.PACK_AB R161, R163, R162 ;  /* 0x000000a2a3a1723e */ /* 0x000fe400000010ff */
[----:B------:R-:W-:Y:S01]  /*a180*/  F2FP.BF16.F32.PACK_AB R168, R169, R168 ;  /* 0x000000a8a9a8723e */ /* 0x000fe200000010ff */
[----:B------:R-:W-:Y:S01]  /*a190*/  UISETP.NE.AND.EX UP0, UPT, UR9, URZ, UPT, UP0 ;  /* 0x0000003f0900728c */ /* 0x000fe2000bf05300 */
[----:B------:R-:W-:-:S02]  /*a1a0*/  F2FP.BF16.F32.PACK_AB R162, R165, R164 ;  /* 0x000000a4a5a2723e */ /* 0x000fc400000010ff */
        /* <DEDUP_REMOVED lines=8> */
[----:B-1----:R-:W-:Y:S02]  /*a230*/  IADD3 R13, R0, -0x80, RZ ;  /* 0xffffff80000d7810 */ /* 0x002fe40007ffe0ff */
[----:B------:R-:W-:Y:S02]  /*a240*/  F2FP.BF16.F32.PACK_AB R120, R121, R120 ;  /* 0x000000787978723e */ /* 0x000fe400000010ff */
[----:B--2---:R-:W-:Y:S02]  /*a250*/  SHF.R.S32.HI R10, RZ, 0x1f, R13 ;  /* 0x0000001fff0a7819 */ /* 0x004fe4000001140d */
        /* <DEDUP_REMOVED lines=21> */
[----:B------:R-:W-:Y:S01]  /*a3b0*/  R2P PR, R5, 0x6 ;  /* 0x0000000605007804 */ /* 0x000fe20000000000 */
[----:B------:R-:W-:Y:S01]  /*a3c0*/  IMAD.MOV.U32 R5, RZ, RZ, 0x40 ;  /* 0x00000040ff057424 */ /* 0x000fe200078e00ff */
[----:B------:R-:W-:Y:S02]  /*a3d0*/  LOP3.LUT R0, R0, 0x1c0, RZ, 0xc0, !PT ;  /* 0x000001c000007812 */ /* 0x000fe400078ec0ff */
[----:B------:R-:W-:Y:S02]  /*a3e0*/  F2FP.BF16.F32.PACK_AB R131, R135, R134 ;  /* 0x000000868783723e */ /* 0x000fe400000010ff */
[----:B------:R-:W-:-:S02]  /*a3f0*/  LOP3.LUT R7, R0, 0x8, R7, 0xf8, !PT ;  /* 0x0000000800077812 */ /* 0x000fc400078ef807 */
[----:B------:R-:W-:Y:S01]  /*a400*/  SHF.R.U32.HI R2, RZ, 0x3, R0 ;  /* 0x00000003ff027819 */ /* 0x000fe20000011600 */
[----:B------:R-:W-:Y:S01]  /*a410*/  IMAD.SHL.U32 R0, R4, 0x20, RZ ;  /* 0x0000002004007824 */ /* 0x000fe200078e00ff */
[----:B------:R-:W-:Y:S02]  /*a420*/  SEL R5, R5, 0xffffffc0, !P2 ;  /* 0xffffffc005057807 */ /* 0x000fe40005000000 */
[----:B------:R-:W-:Y:S02]  /*a430*/  LOP3.LUT R2, R7, R2, RZ, 0x3c, !PT ;  /* 0x0000000207027212 */ /* 0x000fe400078e3cff */
[----:B------:R-:W-:Y:S02]  /*a440*/  LOP3.LUT R0, R0, 0x7ffffc00, RZ, 0xc0, !PT ;  /* 0x7ffffc0000007812 */ /* 0x000fe400078ec0ff */
[----:B------:R-:W-:Y:S02]  /*a450*/  F2FP.BF16.F32.PACK_AB R137, R139, R138 ;  /* 0x0000008a8b89723e */ /* 0x000fe400000010ff */
[----:B------:R-:W-:-:S02]  /*a460*/  IADD3 R0, R2, R3, R0 ;  /* 0x0000000302007210 */ /* 0x000fc40007ffe000 */
[----:B------:R-:W-:Y:S02]  /*a470*/  MOV R3, 0x20 ;  /* 0x0000002000037802 */ /* 0x000fe40000000f00 */
        /* <DEDUP_REMOVED lines=15> */
[----:B------:R-:W-:Y:S02]  /*a570*/  ISETP.NE.U32.AND P4, PT, RZ, UR4, PT ;  /* 0x00000004ff007c0c */ /* 0x000fe4000bf85070 */
[----:B------:R-:W-:Y:S01]  /*a580*/  PLOP3.LUT P1, PT, PT, PT, UP0, 0x80, 0x0 ;  /* 0x000000000000781c */ /* 0x000fe20003f2f008 */
[----:B------:R1:W-:Y:S01]  /*a590*/  STSM.16.M88.4 [R0], R120 ;  /* 0x0000007800007844 */ /* 0x0003e20000000200 */
[----:B------:R-:W-:Y:S01]  /*a5a0*/  ISETP.NE.AND.EX P4, PT, RZ, UR5, PT, P4 ;  /* 0x00000005ff007c0c */ /* 0x000fe2000bf85340 */
[----:B------:R-:W-:-:S02]  /*a5b0*/  ULDC.64 UR4, c[0x0][0x870] ;  /* 0x00021c0000047ab9 */ /* 0x000fc40000000a00 */
[----:B------:R2:W-:Y:S01]  /*a5c0*/  STSM.16.M88.4 [R2+-0x4000], R128 ;  /* 0xffc0008002007844 */ /* 0x0005e20000000200 */
[----:B------:R-:W-:-:S03]  /*a5d0*/  UIMAD.WIDE UR4, UR41, 0x4, UR4 ;  /* 0x00000004290478a5 */ /* 0x000fc6000f8e0204 */
[----:B------:R-:W-:Y:S03]  /*a5e0*/  STSM.16.M88.4 [R8+-0x4000], R136 ;  /* 0xffc0008808007844 */ /* 0x000fe60000000200 */
[----:B------:R-:W-:Y:S01]  /*a5f0*/  MOV R4, UR4 ;  /* 0x0000000400047c02 */ /* 0x000fe20008000f00 */
[----:B------:R3:W-:Y:S01]  /*a600*/  STSM.16.M88.4 [R3+-0x4000], R144 ;  /* 0xffc0009003007844 */ /* 0x0007e20000000200 */
[----:B------:R-:W-:Y:S01]  /*a610*/  IMAD.U32 R5, RZ, RZ, UR5 ;  /* 0x00000005ff057e24 */ /* 0x000fe2000f8e00ff */
[----:B------:R-:W-:Y:S01]  /*a620*/  @UP0 ULDC.64 UR4, c[0x0][0x878] ;  /* 0x00021e0000040ab9 */ /* 0x000fe20000000a00 */
[----:B------:R-:W-:Y:S01]  /*a630*/  BAR.SYNC.DEFER_BLOCKING 0x1, 0x100 ;  /* 0x0044000000007b1d */ /* 0x000fe20000010000 */
[----:B------:R-:W-:-:S06]  /*a640*/  @UP0 UIMAD.WIDE UR4, UR41, 0x4, UR4 ;  /* 0x00000004290408a5 */ /* 0x000fcc000f8e0204 */
[----:B------:R-:W-:Y:S01]  /*a650*/  IMAD.U32 R6, RZ, RZ, UR4 ;  /* 0x00000004ff067e24 */ /* 0x000fe2000f8e00ff */
[----:B------:R-:W-:Y:S01]  /*a660*/  MOV R7, UR5 ;  /* 0x0000000500077c02 */ /* 0x000fe20008000f00 */
[----:B------:R-:W4:Y:S04]  /*a670*/  @P4 LDG.E R9, desc[UR38][R4.64] ;  /* 0x0000002604094981 */ /* 0x000f28000c1e1900 */
[----:B------:R5:W4:Y:S01]  /*a680*/  @P1 LDG.E R6, desc[UR38][R6.64] ;  /* 0x0000002606061981 */ /* 0x000b22000c1e1900 */
[----:B------:R-:W-:Y:S01]  /*a690*/  LEA.HI R19, R10, R13, RZ, 0x3 ;  /* 0x0000000d0a137211 */ /* 0x000fe200078f18ff */
[----:B------:R-:W-:-:S03]  /*a6a0*/  ULDC UR4, c[0x0][0x808] ;  /* 0x0002020000047ab9 */ /* 0x000fc60000000800 */
[----:B-1----:R-:W-:Y:S02]  /*a6b0*/  LOP3.LUT R0, R19, 0x1ffffff8, RZ, 0xc0, !PT ;  /* 0x1ffffff813007812 */ /* 0x002fe400078ec0ff */
[----:B------:R-:W-:-:S03]  /*a6c0*/  SHF.R.S32.HI R19, RZ, 0x3, R19 ;  /* 0x00000003ff137819 */ /* 0x000fc60000011413 */
[----:B------:R-:W-:Y:S01]  /*a6d0*/  IMAD.IADD R0, R13, 0x1, -R0 ;  /* 0x000000010d007824 */ /* 0x000fe200078e0a00 */
[----:B-----5:R-:W-:Y:S01]  /*a6e0*/  LEA.HI R7, R10, R13, RZ, 0x6 ;  /* 0x0000000d0a077211 */ /* 0x020fe200078f30ff */
[----:B--2---:R-:W-:-:S03]  /*a6f0*/  IMAD.SHL.U32 R2, R19, 0x40, RZ ;  /* 0x0000004013027824 */ /* 0x004fc600078e00ff */
[----:B------:R-:W-:Y:S01]  /*a700*/  SHF.L.U32 R20, R0, 0x3, RZ ;  /* 0x0000000300147819 */ /* 0x000fe200000006ff */
[----:B------:R-:W-:Y:S01]  /*a710*/  IMAD.SHL.U32 R7, R7, 0x8, RZ ;  /* 0x0000000807077824 */ /* 0x000fe200078e00ff */
[----:B------:R-:W-:Y:S02]  /*a720*/  LOP3.LUT R11, R2, 0x1c0, RZ, 0xc0, !PT ;  /* 0x000001c0020b7812 */ /* 0x000fe400078ec0ff */
[----:B---3--:R-:W-:Y:S02]  /*a730*/  CS2R R2, SRZ ;  /* 0x0000000000027805 */ /* 0x008fe4000001ff00 */
[----:B------:R-:W-:Y:S02]  /*a740*/  LOP3.LUT R0, R11, 0x38, R20, 0xf8, !PT ;  /* 0x000000380b007812 */ /* 0x000fe400078ef814 */
[----:B------:R-:W-:-:S04]  /*a750*/  SHF.R.U32.HI R11, RZ, 0x3, R11 ;  /* 0x00000003ff0b7819 */ /* 0x000fc8000001160b */
[----:B------:R-:W-:-:S04]  /*a760*/  LOP3.LUT R0, R0, R11, RZ, 0x3c, !PT ;  /* 0x0000000b00007212 */ /* 0x000fc800078e3cff */
[----:B------:R-:W-:Y:S01]  /*a770*/  LOP3.LUT R0, R0, 0x7ffffe00, R7, 0xf8, !PT ;  /* 0x7ffffe0000007812 */ /* 0x000fe200078ef807 */
[--C-:B----4-:R-:W-:Y:S01]  /*a780*/  @P4 IMAD.MOV.U32 R2, RZ, RZ, R9.reuse ;  /* 0x000000ffff024224 */ /* 0x110fe200078e0009 */
[----:B------:R-:W-:Y:S02]  /*a790*/  @P4 SHF.R.S32.HI R3, RZ, 0x1f, R9 ;  /* 0x0000001fff034819 */ /* 0x000fe40000011409 */
[----:B------:R-:W-:Y:S02]  /*a7a0*/  @P1 R2UR UR4, R6 ;  /* 0x00000000060412ca */ /* 0x000fe400000e0000 */
[----:B------:R-:W-:Y:S01]  /*a7b0*/  IADD3 R16, P0, R19, R2, RZ ;  /* 0x0000000213107210 */ /* 0x000fe20007f1e0ff */
[----:B------:R-:W-:-:S12]  /*a7c0*/  @P1 BRA `(.L_x_3039) ;  /* 0x0000000000181947 */ /* 0x000fd80003800000 */
[----:B------:R-:W-:Y:S05]  /*a7d0*/  @!P4 BRA `(.L_x_3039) ;  /* 0x000000000014c947 */ /* 0x000fea0003800000 */
[----:B------:R-:W2:Y:S04]  /*a7e0*/  LDG.E R7, desc[UR38][R4.64] ;  /* 0x0000002604077981 */ /* 0x000ea8000c1e1900 */
[----:B------:R-:W3:Y:S01]  /*a7f0*/  LDG.E R6, desc[UR38][R4.64+0x4] ;  /* 0x0000042604067981 */ /* 0x000ee2000c1e1900 */
[----:B--2---:R-:W-:Y:S02]  /*a800*/  R2UR UR5, R7 ;  /* 0x00000000070572ca */ /* 0x004fe400000e0000 */
[----:B---3--:R-:W-:-:S13]  /*a810*/  R2UR UR4, R6 ;  /* 0x00000000060472ca */ /* 0x008fda00000e0000 */
[----:B------:R-:W-:-:S12]  /*a820*/  UIADD3 UR4, -UR5, UR4, URZ ;  /* 0x0000000405047290 */ /* 0x000fd8000fffe13f */
.L_x_3039:
[----:B------:R-:W-:Y:S01]  /*a830*/  LEA R0, R0, UR6, 0x1 ;  /* 0x0000000600007c11 */ /* 0x000fe2000f8e08ff */
[----:B------:R-:W1:Y:S01]  /*a840*/  LDC R31, c[0x0][0x83c] ;  /* 0x00020f00ff1f7b82 */ /* 0x000e620000000800 */
[----:B------:R-:W-:Y:S01]  /*a850*/  UIMAD UR4, UR37, -0x80, UR4 ;  /* 0xffffff80250478a4 */ /* 0x000fe2000f8e0204 */
[C---:B------:R-:W-:Y:S01]  /*a860*/  VIADD R2, R19.reuse, 0x20 ;  /* 0x0000002013027836 */ /* 0x040fe20000000000 */
[----:B------:R-:W-:Y:S01]  /*a870*/  USHF.R.S32.HI UR5, URZ, 0x1f, UR41 ;  /* 0x0000001f3f057899 */ /* 0x000fe20008011429 */
[----:B------:R2:W3:Y:S01]  /*a880*/  LDS.128 R12, [R0+0x1000] ;  /* 0x00100000000c7984 */ /* 0x0004e20000000c00 */
[----:B------:R-:W-:Y:S01]  /*a890*/  ULDC.64 UR6, c[0x0][0x850] ;  /* 0x0002140000067ab9 */ /* 0x000fe20000000a00 */
[C---:B------:R-:W-:Y:S01]  /*a8a0*/  LEA.HI.X.SX32 R17, R19.reuse, R3, 0x1, P0 ;  /* 0x0000000313117211 */ /* 0x040fe200000f0eff */
[----:B------:R-:W-:Y:S01]  /*a8b0*/  IMAD.U32 R3, RZ, RZ, UR6 ;  /* 0x00000006ff037e24 */ /* 0x000fe2000f8e00ff */
[----:B------:R2:W4:Y:S01]  /*a8c0*/  LDS.128 R8, [R0+0x2000] ;  /* 0x0020000000087984 */ /* 0x0005220000000c00 */
[----:B------:R-:W-:Y:S01]  /*a8d0*/  MOV R22, UR4 ;  /* 0x0000000400167c02 */ /* 0x000fe20008000f00 */
[----:B------:R-:W-:Y:S01]  /*a8e0*/  UIMAD UR4, UR46, UR6, URZ ;  /* 0x000000062e0472a4 */ /* 0x000fe2000f8e023f */
[--C-:B------:R-:W-:Y:S01]  /*a8f0*/  SHF.R.S32.HI R21, RZ, 0x1f, R20.reuse ;  /* 0x0000001fff157819 */ /* 0x100fe20000011414 */
[----:B------:R2:W2:Y:S01]  /*a900*/  LDS.128 R4, [R0+0x3000] ;  /* 0x0030000000047984 */ /* 0x0004a20000000c00 */
[----:B------:R-:W-:Y:S01]  /*a910*/  VIMNMX R22, R22, 0x80, PT ;  /* 0x0000008016167848 */ /* 0x000fe20003fe0100 */
[----:B------:R-:W2:Y:S01]  /*a920*/  LDC R33, c[0x0][0x80c] ;  /* 0x00020300ff217b82 */ /* 0x000ea20000000800 */
[----:B------:R-:W-:Y:S01]  /*a930*/  IMAD.U32 R30, RZ, RZ, UR5 ;  /* 0x00000005ff1e7e24 */ /* 0x000fe2000f8e00ff */
[----:B------:R-:W-:Y:S01]  /*a940*/  UIMAD UR4, UR40, UR7, UR4 ;  /* 0x00000007280472a4 */ /* 0x000fe2000f8e0204 */
[-C--:B------:R-:W-:Y:S01]  /*a950*/  ISETP.GE.AND P3, PT, R19, R22.reuse, PT ;  /* 0x000000161300720c */ /* 0x080fe20003f66270 */
[----:B------:R-:W-:Y:S01]  /*a960*/  IMAD.U32 R27, RZ, RZ, UR37 ;  /* 0x00000025ff1b7e24 */ /* 0x000fe2000f8e00ff */
[-C--:B------:R-:W-:Y:S01]  /*a970*/  ISETP.GE.AND P2, PT, R2, R22.reuse, PT ;  /* 0x000000160200720c */ /* 0x080fe20003f46270 */
[----:B------:R-:W-:Y:S01]  /*a980*/  IMAD.WIDE.U32 R2, R3, UR40, R20 ;  /* 0x0000002803027c25 */ /* 0x000fe2000f8e0014 */
[C---:B------:R-:W-:Y:S01]  /*a990*/  IADD3 R18, R19.reuse, 0x40, RZ ;  /* 0x0000004013127810 */ /* 0x040fe20007ffe0ff */
[----:B------:R-:W-:Y:S01]  /*a9a0*/  BSSY B0, `(.L_x_3040) ;  /* 0x000001c000007945 */ /* 0x000fe20003800000 */
[----:B------:R-:W-:Y:S01]  /*a9b0*/  SEL R30, R30, RZ, !P4 ;  /* 0x000000ff1e1e7207 */ /* 0x000fe20006000000 */
[----:B------:R-:W-:Y:S01]  /*a9c0*/  VIADD R19, R19, 0x60 ;  /* 0x0000006013137836 */ /* 0x000fe20000000000 */
[----:B-1----:R-:W-:Y:S01]  /*a9d0*/  ISETP.GE.OR P6, PT, R20, R31, P3 ;  /* 0x0000001f1400720c */ /* 0x002fe20001fc6670 */
[----:B------:R-:W-:Y:S01]  /*a9e0*/  IMAD.WIDE R26, R27, 0x80, R16 ;  /* 0x000000801b1a7825 */ /* 0x000fe200078e0210 */
[----:B------:R-:W-:Y:S01]  /*a9f0*/  IADD3 R3, R3, UR4, RZ ;  /* 0x0000000403037c10 */ /* 0x000fe2000fffe0ff */
[----:B------:R-:W-:Y:S01]  /*aa00*/  ULDC.64 UR4, c[0x0][0x858] ;  /* 0x0002160000047ab9 */ /* 0x000fe20000000a00 */
[----:B------:R-:W-:Y:S01]  /*aa10*/  ISETP.GE.AND P1, PT, R18, R22, PT ;  /* 0x000000161200720c */ /* 0x000fe20003f26270 */
[----:B------:R-:W-:Y:S01]  /*aa20*/  IMAD R18, R30, UR4, RZ ;  /* 0x000000041e127c24 */ /* 0x000fe2000f8e02ff */
[----:B------:R-:W-:-:S02]  /*aa30*/  SEL R35, RZ, UR41, P4 ;  /* 0x00000029ff237c07 */ /* 0x000fc4000a000000 */
[----:B------:R-:W-:Y:S02]  /*aa40*/  ISETP.GE.AND P0, PT, R19, R22, PT ;  /* 0x000000161300720c */ /* 0x000fe40003f06270 */
[CC--:B------:R-:W-:Y:S01]  /*aa50*/  ISETP.GE.OR P5, PT, R20.reuse, R31.reuse, P2 ;  /* 0x0000001f1400720c */ /* 0x0c0fe200017a6670 */
[C---:B------:R-:W-:Y:S01]  /*aa60*/  IMAD R23, R35.reuse, UR5, R18 ;  /* 0x0000000523177c24 */ /* 0x040fe2000f8e0212 */
[----:B------:R-:W-:Y:S01]  /*aa70*/  ISETP.GE.OR P4, PT, R20, R31, P1 ;  /* 0x0000001f1400720c */ /* 0x000fe20000f86670 */
[----:B------:R-:W-:-:S04]  /*aa80*/  IMAD.WIDE.U32 R28, R35, UR4, R2 ;  /* 0x00000004231c7c25 */ /* 0x000fc8000f8e0002 */
        /* <DEDUP_REMOVED lines=13> */
.L_x_3041:
[----:B------:R-:W-:Y:S05]  /*ab60*/  BSYNC B0 ;  /* 0x0000000000007941 */ /* 0x000fea0003800000 */
.L_x_3040:
[----:B-1----:R1:W2:Y:S01]  /*ab70*/  LDS.128 R16, [R0+0x5000] ;  /* 0x0050000000107984 */ /* 0x0022a20000000c00 */
[----:B------:R-:W-:Y:S01]  /*ab80*/  BSSY B0, `(.L_x_3042) ;  /* 0x0000010000007945 */ /* 0x000fe20003800000 */
[----:B------:R-:W-:-:S03]  /*ab90*/  ISETP.GE.OR P6, PT, R20, R31, P0 ;  /* 0x0000001f1400720c */ /* 0x000fc600007c6670 */
[----:B------:R-:W-:Y:S10]  /*aba0*/  @P5 BRA `(.L_x_3043) ;  /* 0x0000000000345947 */ /* 0x000ff40003800000 */
[----:B------:R-:W-:Y:S01]  /*abb0*/  IADD3 R25, P5, R26, 0x20, RZ ;  /* 0x000000201a197810 */ /* 0x000fe20007fbe0ff */
[----:B------:R-:W-:Y:S01]  /*abc0*/  ULDC.64 UR4, c[0x0][0x848] ;  /* 0x0002120000047ab9 */ /* 0x000fe20000000a00 */
[----:B------:R-:W-:-:S03]  /*abd0*/  IMAD.MOV.U32 R3, RZ, RZ, R23 ;  /* 0x000000ffff037224 */ /* 0x000fc600078e0017 */
[----:B------:R-:W-:-:S04]  /*abe0*/  IMAD.X R2, RZ, RZ, R27, P5 ;  /* 0x000000ffff027224 */ /* 0x000fc800028e061b */
[----:B------:R-:W-:Y:S01]  /*abf0*/  IMAD R24, R2, UR4, RZ ;  /* 0x0000000402187c24 */ /* 0x000fe2000f8e02ff */
[----:B------:R-:W-:-:S05]  /*ac00*/  MOV R2, R28 ;  /* 0x0000001c00027202 */ /* 0x000fca0000000f00 */
[----:B------:R-:W-:-:S04]  /*ac10*/  IMAD.WIDE.U32 R2, R25, UR4, R2 ;  /* 0x0000000419027c25 */ /* 0x000fc8000f8e0002 */
[----:B------:R-:W-:Y:S01]  /*ac20*/  IMAD R25, R25, UR5, R24 ;  /* 0x0000000519197c24 */ /* 0x000fe2000f8e0218 */
[----:B------:R-:W-:Y:S02]  /*ac30*/  ULDC.64 UR4, c[0x0][0x830] ;  /* 0x00020c0000047ab9 */ /* 0x000fe40000000a00 */
[----:B------:R-:W-:Y:S01]  /*ac40*/  LEA R24, P5, R2, UR4, 0x1 ;  /* 0x0000000402187c11 */ /* 0x000fe2000f8a08ff */
[----:B------:R-:W-:-:S05]  /*ac50*/  IMAD.IADD R3, R3, 0x1, R25 ;  /* 0x0000000103037824 */ /* 0x000fca00078e0219 */
[----:B------:R-:W-:-:S05]  /*ac60*/  LEA.HI.X R25, R2, UR5, R3, 0x1, P5 ;  /* 0x0000000502197c11 */ /* 0x000fca000a8f0c03 */
[----:B--2---:R3:W-:Y:S02]  /*ac70*/  STG.E.128 desc[UR38][R24.64], R16 ;  /* 0x0000001018007986 */ /* 0x0047e4000c101d26 */
.L_x_3043:
[----:B------:R-:W-:Y:S05]  /*ac80*/  BSYNC B0 ;  /* 0x0000000000007941 */ /* 0x000fea0003800000 */
.L_x_3042:
[----:B--23--:R2:W3:Y:S01]  /*ac90*/  LDS.128 R16, [R0+0x6000] ;  /* 0x0060000000107984 */ /* 0x00c4e20000000c00 */
[----:B------:R-:W-:Y:S04]  /*aca0*/  BSSY B0, `(.L_x_3044) ;  /* 0x000000f000007945 */ /* 0x000fe80003800000 */
[----:B------:R-:W-:Y:S05]  /*acb0*/  @P4 BRA `(.L_x_3045) ;  /* 0x0000000000344947 */ /* 0x000fea0003800000 */
[----:B------:R-:W-:Y:S01]  /*acc0*/  IADD3 R25, P4, R26, 0x40, RZ ;  /* 0x000000401a197810 */ /* 0x000fe20007f9e0ff */
[----:B------:R-:W-:Y:S01]  /*acd0*/  ULDC.64 UR4, c[0x0][0x848] ;  /* 0x0002120000047ab9 */ /* 0x000fe20000000a00 */
[----:B------:R-:W-:Y:S02]  /*ace0*/  IMAD.MOV.U32 R3, RZ, RZ, R23 ;  /* 0x000000ffff037224 */ /* 0x000fe400078e0017 */
[----:B------:R-:W-:-:S05]  /*acf0*/  IADD3.X R2, RZ, R27, RZ, P4, !PT ;  /* 0x0000001bff027210 */ /* 0x000fca00027fe4ff */
[----:B------:R-:W-:Y:S02]  /*ad00*/  IMAD R24, R2, UR4, RZ ;  /* 0x0000000402187c24 */ /* 0x000fe4000f8e02ff */
[----:B------:R-:W-:-:S04]  /*ad10*/  IMAD.MOV.U32 R2, RZ, RZ, R28 ;  /* 0x000000ffff027224 */ /* 0x000fc800078e001c */
[----:B------:R-:W-:-:S04]  /*ad20*/  IMAD.WIDE.U32 R2, R25, UR4, R2 ;  /* 0x0000000419027c25 */ /* 0x000fc8000f8e0002 */
[----:B------:R-:W-:Y:S01]  /*ad30*/  IMAD R25, R25, UR5, R24 ;  /* 0x0000000519197c24 */ /* 0x000fe2000f8e0218 */
[----:B------:R-:W-:Y:S02]  /*ad40*/  ULDC.64 UR4, c[0x0][0x830] ;  /* 0x00020c0000047ab9 */ /* 0x000fe40000000a00 */
[----:B------:R-:W-:Y:S02]  /*ad50*/  LEA R24, P4, R2, UR4, 0x1 ;  /* 0x0000000402187c11 */ /* 0x000fe4000f8808ff */
[----:B------:R-:W-:-:S04]  /*ad60*/  IADD3 R3, R3, R25, RZ ;  /* 0x0000001903037210 */ /* 0x000fc80007ffe0ff */
[----:B------:R-:W-:-:S05]  /*ad70*/  LEA.HI.X R25, R2, UR5, R3, 0x1, P4 ;  /* 0x0000000502197c11 */ /* 0x000fca000a0f0c03 */
[----:B---3--:R4:W-:Y:S02]  /*ad80*/  STG.E.128 desc[UR38][R24.64], R16 ;  /* 0x0000001018007986 */ /* 0x0089e4000c101d26 */
.L_x_3045:
[----:B------:R-:W-:Y:S05]  /*ad90*/  BSYNC B0 ;  /* 0x0000000000007941 */ /* 0x000fea0003800000 */
.L_x_3044:
[----:B---34-:R3:W4:Y:S01]  /*ada0*/  LDS.128 R16, [R0+0x7000] ;  /* 0x0070000000107984 */ /* 0x0187220000000c00 */
[----:B------:R-:W-:Y:S04]  /*adb0*/  BSSY B0, `(.L_x_3046) ;  /* 0x000000f000007945 */ /* 0x000fe80003800000 */
[----:B------:R-:W-:Y:S05]  /*adc0*/  @P6 BRA `(.L_x_3047) ;  /* 0x0000000000346947 */ /* 0x000fea0003800000 */
[----:B------:R-:W-:Y:S01]  /*add0*/  IADD3 R25, P4, R26, 0x60, RZ ;  /* 0x000000601a197810 */ /* 0x000fe20007f9e0ff */
[----:B------:R-:W-:Y:S01]  /*ade0*/  ULDC.64 UR4, c[0x0][0x848] ;  /* 0x0002120000047ab9 */ /* 0x000fe20000000a00 */
[----:B------:R-:W-:-:S03]  /*adf0*/  MOV R3, R23 ;  /* 0x0000001700037202 */ /* 0x000fc60000000f00 */
[----:B------:R-:W-:-:S04]  /*ae00*/  IMAD.X R2, RZ, RZ, R27, P4 ;  /* 0x000000ffff027224 */ /* 0x000fc800020e061b */
[----:B------:R-:W-:Y:S02]  /*ae10*/  IMAD R22, R2, UR4, RZ ;  /* 0x0000000402167c24 */ /* 0x000fe4000f8e02ff */
[----:B------:R-:W-:-:S04]  /*ae20*/  IMAD.MOV.U32 R2, RZ, RZ, R28 ;  /* 0x000000ffff027224 */ /* 0x000fc800078e001c */
[----:B------:R-:W-:-:S04]  /*ae30*/  IMAD.WIDE.U32 R2, R25, UR4, R2 ;  /* 0x0000000419027c25 */ /* 0x000fc8000f8e0002 */
[----:B------:R-:W-:Y:S01]  /*ae40*/  IMAD R25, R25, UR5, R22 ;  /* 0x0000000519197c24 */ /* 0x000fe2000f8e0216 */
[----:B------:R-:W-:Y:S02]  /*ae50*/  ULDC.64 UR4, c[0x0][0x830] ;  /* 0x00020c0000047ab9 */ /* 0x000fe40000000a00 */
[----:B------:R-:W-:Y:S01]  /*ae60*/  LEA R22, P4, R2, UR4, 0x1 ;  /* 0x0000000402167c11 */ /* 0x000fe2000f8808ff */
[----:B------:R-:W-:-:S05]  /*ae70*/  IMAD.IADD R3, R3, 0x1, R25 ;  /* 0x0000000103037824 */ /* 0x000fca00078e0219 */
[----:B------:R-:W-:-:S05]  /*ae80*/  LEA.HI.X R23, R2, UR5, R3, 0x1, P4 ;  /* 0x0000000502177c11 */ /* 0x000fca000a0f0c03 */
[----:B----4-:R4:W-:Y:S02]  /*ae90*/  STG.E.128 desc[UR38][R22.64], R16 ;  /* 0x0000001016007986 */ /* 0x0109e4000c101d26 */
.L_x_3047:
[----:B------:R-:W-:Y:S05]  /*aea0*/  BSYNC B0 ;  /* 0x0000000000007941 */ /* 0x000fea0003800000 */
.L_x_3046:
[----:B----4-:R4:W1:Y:S01]  /*aeb0*/  LDS.128 R16, [R0] ;  /* 0x0000000000107984 */ /* 0x0108620000000c00 */
[----:B------:R-:W-:Y:S01]  /*aec0*/  ULDC.64 UR6, c[0x0][0x820] ;  /* 0x0002080000067ab9 */ /* 0x000fe20000000a00 */
[CC--:B------:R-:W-:Y:S01]  /*aed0*/  ISETP.GE.OR P3, PT, R20.reuse, R33.reuse, P3 ;  /* 0x000000211400720c */ /* 0x0c0fe20001f66670 */
[----:B------:R-:W-:Y:S02]  /*aee0*/  UIMAD UR4, UR46, UR6, URZ ;  /* 0x000000062e0472a4 */ /* 0x000fe4000f8e023f */
[----:B------:R-:W-:Y:S01]  /*aef0*/  IMAD.U32 R3, RZ, RZ, UR6 ;  /* 0x00000006ff037e24 */ /* 0x000fe2000f8e00ff */
[----:B------:R-:W-:Y:S01]  /*af00*/  BSSY B0, `(.L_x_3048) ;  /* 0x0000017000007945 */ /* 0x000fe20003800000 */
[CC--:B------:R-:W-:Y:S01]  /*af10*/  ISETP.GE.OR P2, PT, R20.reuse, R33.reuse, P2 ;  /* 0x000000211400720c */ /* 0x0c0fe20001746670 */
[----:B------:R-:W-:Y:S02]  /*af20*/  UIMAD UR4, UR40, UR7, UR4 ;  /* 0x00000007280472a4 */ /* 0x000fe4000f8e0204 */
[----:B------:R-:W-:Y:S01]  /*af30*/  IMAD.WIDE.U32 R2, R3, UR40, R20 ;  /* 0x0000002803027c25 */ /* 0x000fe2000f8e0014 */
[----:B------:R-:W-:-:S02]  /*af40*/  ISETP.GE.OR P1, PT, R20, R33, P1 ;  /* 0x000000211400720c */ /* 0x000fc40000f26670 */
[----:B------:R-:W-:Y:S02]  /*af50*/  ISETP.GE.OR P0, PT, R20, R33, P0 ;  /* 0x000000211400720c */ /* 0x000fe40000706670 */
[----:B------:R-:W-:Y:S01]  /*af60*/  IADD3 R3, R3, UR4, RZ ;  /* 0x0000000403037c10 */ /* 0x000fe2000fffe0ff */
[----:B------:R-:W-:Y:S02]  /*af70*/  ULDC.64 UR4, c[0x0][0x828] ;  /* 0x00020a0000047ab9 */ /* 0x000fe40000000a00 */
[----:B------:R-:W-:Y:S02]  /*af80*/  IMAD R21, R30, UR4, RZ ;  /* 0x000000041e157c24 */ /* 0x000fe4000f8e02ff */
[----:B------:R-:W-:-:S04]  /*af90*/  IMAD.WIDE.U32 R24, R35, UR4, R2 ;  /* 0x0000000423187c25 */ /* 0x000fc8000f8e0002 */
[----:B------:R-:W-:-:S04]  /*afa0*/  IMAD R21, R35, UR5, R21 ;  /* 0x0000000523157c24 */ /* 0x000fc8000f8e0215 */
[----:B------:R-:W-:Y:S01]  /*afb0*/  IMAD.IADD R21, R25, 0x1, R21 ;  /* 0x0000000119157824 */ /* 0x000fe200078e0215 */
[----:B----4-:R-:W-:Y:S06]  /*afc0*/  @P3 BRA `(.L_x_3049) ;  /* 0x0000000000283947 */ /* 0x010fec0003800000 */
        /* <DEDUP_REMOVED lines=10> */
.L_x_3049:
[----:B------:R-:W-:Y:S05]  /*b070*/  BSYNC B0 ;  /* 0x0000000000007941 */ /* 0x000fea0003800000 */
.L_x_3048:
[----:B------:R-:W-:Y:S04]  /*b080*/  BSSY B0, `(.L_x_3050) ;  /* 0x000000f000007945 */ /* 0x000fe80003800000 */
[----:B------:R-:W-:Y:S05]  /*b090*/  @P2 BRA `(.L_x_3051) ;  /* 0x0000000000342947 */ /* 0x000fea0003800000 */
[----:B-1--4-:R-:W-:Y:S01]  /*b0a0*/  IADD3 R17, P2, R26, 0x20, RZ ;  /* 0x000000201a117810 */ /* 0x012fe20007f5e0ff */
[----:B------:R-:W-:Y:S01]  /*b0b0*/  ULDC.64 UR4, c[0x0][0x818] ;  /* 0x0002060000047ab9 */ /* 0x000fe20000000a00 */
[----:B------:R-:W-:Y:S01]  /*b0c0*/  MOV R3, R21 ;  /* 0x0000001500037202 */ /* 0x000fe20000000f00 */
[----:B------:R-:W-:Y:S02]  /*b0d0*/  IMAD.MOV.U32 R2, RZ, RZ, R24 ;  /* 0x000000ffff027224 */ /* 0x000fe400078e0018 */
[----:B--23--:R-:W-:Y:S02]  /*b0e0*/  IMAD.X R0, RZ, RZ, R27, P2 ;  /* 0x000000ffff007224 */ /* 0x00cfe400010e061b */
        /* <DEDUP_REMOVED lines=8> */
.L_x_3051:
[----:B------:R-:W-:Y:S05]  /*b170*/  BSYNC B0 ;  /* 0x0000000000007941 */ /* 0x000fea0003800000 */
.L_x_3050:
[----:B------:R-:W-:Y:S04]  /*b180*/  BSSY B0, `(.L_x_3052) ;  /* 0x000000f000007945 */ /* 0x000fe80003800000 */
[----:B------:R-:W-:Y:S05]  /*b190*/  @P1 BRA `(.L_x_3053) ;  /* 0x0000000000341947 */ /* 0x000fea0003800000 */
[----:B-1----:R-:W-:Y:S01]  /*b1a0*/  IADD3 R13, P1, R26, 0x40, RZ ;  /* 0x000000401a0d7810 */ /* 0x002fe20007f3e0ff */
        /* <DEDUP_REMOVED lines=12> */
.L_x_3053:
[----:B------:R-:W-:Y:S05]  /*b270*/  BSYNC B0 ;  /* 0x0000000000007941 */ /* 0x000fea0003800000 */
.L_x_3052:
[----:B------:R-:W-:Y:S05]  /*b280*/  @P0 BRA `(.L_x_3001) ;  /* 0x0000004800240947 */ /* 0x000fea0003800000 */
[----:B-1----:R-:W-:Y:S01]  /*b290*/  IADD3 R9, P0, R26, 0x60, RZ ;  /* 0x000000601a097810 */ /* 0x002fe20007f1e0ff */
[----:B------:R-:W-:Y:S01]  /*b2a0*/  ULDC.64 UR4, c[0x0][0x818] ;  /* 0x0002060000047ab9 */ /* 0x000fe20000000a00 */
[----:B------:R-:W-:Y:S02]  /*b2b0*/  IMAD.MOV.U32 R2, RZ, RZ, R24 ;  /* 0x000000ffff027224 */ /* 0x000fe400078e0018 */
[----:B--23--:R-:W-:Y:S01]  /*b2c0*/  IADD3.X R0, RZ, R27, RZ, P0, !PT ;  /* 0x0000001bff007210 */ /* 0x00cfe200007fe4ff */
        /* <DEDUP_REMOVED lines=8> */
[----:B------:R1:W-:Y:S01]  /*b350*/  STG.E.128 desc[UR38][R8.64], R4 ;  /* 0x0000000408007986 */ /* 0x0003e2000c101d26 */
[----:B------:R-:W-:Y:S05]  /*b360*/  BRA `(.L_x_3001) ;  /* 0x0000004400ec7947 */ /* 0x000fea0003800000 */
.L_x_3038:
[----:B------:R-:W-:Y:S01]  /*b370*/  ULDC.64 UR4, c[0x0][0x870] ;  /* 0x00021c0000047ab9 */ /* 0x000fe20000000a00 */
[----:B------:R-:W-:Y:S01]  /*b380*/  ULDC.64 UR6, c[0x0][0x870] ;  /* 0x00021c0000067ab9 */ /* 0x000fe20000000a00 */
[----:B------:R-:W-:Y:S01]  /*b390*/  UIMAD.WIDE UR4, UR41, 0x4, UR4 ;  /* 0x00000004290478a5 */ /* 0x000fe2000f8e0204 */
[----:B------:R-:W-:-:S04]  /*b3a0*/  ISETP.NE.U32.AND P0, PT, RZ, UR6, PT ;  /* 0x00000006ff007c0c */ /* 0x000fc8000bf05070 */
[----:B------:R-:W-:Y:S01]  /*b3b0*/  ISETP.NE.AND.EX P4, PT, RZ, UR7, PT, P0 ;  /* 0x00000007ff007c0c */ /* 0x000fe2000bf85300 */
[----:B------:R-:W-:Y:S02]  /*b3c0*/  IMAD.U32 R4, RZ, RZ, UR4 ;  /* 0x00000004ff047e24 */ /* 0x000fe4000f8e00ff */
[----:B------:R-:W-:Y:S01]  /*b3d0*/  IMAD.U32 R5, RZ, RZ, UR5 ;  /* 0x00000005ff057e24 */ /* 0x000fe2000f8e00ff */
[----:B------:R-:W-:Y:S02]  /*b3e0*/  ULDC.64 UR4, c[0x0][0x878] ;  /* 0x00021e0000047ab9 */ /* 0x000fe40000000a00 */
[----:B------:R-:W-:-:S04]  /*b3f0*/  UISETP.NE.U32.AND UP0, UPT, UR4, URZ, UPT ;  /* 0x0000003f0400728c */ /* 0x000fc8000bf05070 */
[----:B------:R-:W-:-:S03]  /*b400*/  UISETP.NE.AND.EX UP0, UPT, UR5, URZ, UPT, UP0 ;  /* 0x0000003f0500728c */ /* 0x000fc6000bf05300 */
[----:B--2---:R-:W2:Y:S01]  /*b410*/  @P4 LDG.E R9, desc[UR38][R4.64] ;  /* 0x0000002604094981 */ /* 0x004ea2000c1e1900 */
[----:B------:R-:W-:Y:S02]  /*b420*/  ULDC UR6, c[0x0][0x808] ;  /* 0x0002020000067ab9 */ /* 0x000fe40000000800 */
[----:B------:R-:W-:Y:S02]  /*b430*/  PLOP3.LUT P1, PT, PT, PT, UP0, 0x80, 0x0 ;  /* 0x000000000000781c */ /* 0x000fe40003f2f008 */
[----:B------:R-:W-:-:S03]  /*b440*/  MOV R0, UR6 ;  /* 0x0000000600007c02 */ /* 0x000fc60008000f00 */
[----:B------:R-:W-:Y:S02]  /*b450*/  @UP0 ULDC.64 UR4, c[0x0][0x878] ;  /* 0x00021e0000040ab9 */ /* 0x000fe40000000a00 */
[----:B------:R-:W-:-:S06]  /*b460*/  @UP0 UIMAD.WIDE UR4, UR41, 0x4, UR4 ;  /* 0x00000004290408a5 */ /* 0x000fcc000f8e0204 */
[----:B------:R-:W-:Y:S02]  /*b470*/  IMAD.U32 R6, RZ, RZ, UR4 ;  /* 0x00000004ff067e24 */ /* 0x000fe4000f8e00ff */
[----:B------:R-:W-:-:S05]  /*b480*/  IMAD.U32 R7, RZ, RZ, UR5 ;  /* 0x00000005ff077e24 */ /* 0x000fca000f8e00ff */
[----:B------:R3:W5:Y:S01]  /*b490*/  @P1 LDG.E R0, desc[UR38][R6.64] ;  /* 0x0000002606001981 */ /* 0x000762000c1e1900 */
[----:B------:R-:W4:Y:S02]  /*b4a0*/  S2R R2, SR_TID.X ;  /* 0x0000000000027919 */ /* 0x000f240000002100 */
[----:B----4-:R-:W-:Y:S02]  /*b4b0*/  IADD3 R8, R2, -0x80, RZ ;  /* 0xffffff8002087810 */ /* 0x010fe40007ffe0ff */
[----:B------:R-:W-:Y:S02]  /*b4c0*/  CS2R R2, SRZ ;  /* 0x0000000000027805 */ /* 0x000fe4000001ff00 */
[----:B------:R-:W-:-:S04]  /*b4d0*/  SHF.R.S32.HI R11, RZ, 0x1f, R8 ;  /* 0x0000001fff0b7819 */ /* 0x000fc80000011408 */
[----:B------:R-:W-:-:S04]  /*b4e0*/  LEA.HI R11, R11, R8, RZ, 0x3 ;  /* 0x000000080b0b7211 */ /* 0x000fc800078f18ff */
[----:B-1----:R-:W-:Y:S02]  /*b4f0*/  SHF.R.S32.HI R13, RZ, 0x3, R11 ;  /* 0x00000003ff0d7819 */ /* 0x002fe4000001140b */
[----:B------:R-:W-:-:S05]  /*b500*/  LOP3.LUT R11, R11, 0x1ffffff8, RZ, 0xc0, !PT ;  /* 0x1ffffff80b0b7812 */ /* 0x000fca00078ec0ff */
[----:B------:R-:W-:Y:S02]  /*b510*/  IMAD.IADD R11, R8, 0x1, -R11 ;  /* 0x00000001080b7824 */ /* 0x000fe400078e0a0b */
[--C-:B--2---:R-:W-:Y:S01]  /*b520*/  @P4 IMAD.MOV.U32 R2, RZ, RZ, R9.reuse ;  /* 0x000000ffff024224 */ /* 0x104fe200078e0009 */
[----:B------:R-:W-:Y:S02]  /*b530*/  @P4 SHF.R.S32.HI R3, RZ, 0x1f, R9 ;  /* 0x0000001fff034819 */ /* 0x000fe40000011409 */
[----:B------:R-:W-:Y:S02]  /*b540*/  MOV R9, UR37 ;  /* 0x0000002500097c02 */ /* 0x000fe40008000f00 */
[----:B------:R-:W-:-:S04]  /*b550*/  IADD3 R2, P0, R13, R2, RZ ;  /* 0x000000020d027210 */ /* 0x000fc80007f1e0ff */
[----:B------:R-:W-:Y:S01]  /*b560*/  LEA.HI.X.SX32 R3, R13, R3, 0x1, P0 ;  /* 0x000000030d037211 */ /* 0x000fe200000f0eff */
[----:B---3--:R-:W-:Y:S08]  /*b570*/  @P1 BRA `(.L_x_3054) ;  /* 0x0000000000101947 */ /* 0x008ff00003800000 */
[----:B------:R-:W-:Y:S05]  /*b580*/  @!P4 BRA `(.L_x_3054) ;  /* 0x00000000000cc947 */ /* 0x000fea0003800000 */
[----:B------:R-:W2:Y:S04]  /*b590*/  LDG.E R7, desc[UR38][R4.64] ;  /* 0x0000002604077981 */ /* 0x000ea8000c1e1900 */
[----:B-----5:R-:W2:Y:S02]  /*b5a0*/  LDG.E R0, desc[UR38][R4.64+0x4] ;  /* 0x0000042604007981 */ /* 0x020ea4000c1e1900 */
[----:B--2---:R-:W-:-:S07]  /*b5b0*/  IMAD.IADD R0, R0, 0x1, -R7 ;  /* 0x0000000100007824 */ /* 0x004fce00078e0a07 */
.L_x_3054:
[----:B------:R-:W1:Y:S01]  /*b5c0*/  LDC R17, c[0x0][0x80c] ;  /* 0x00020300ff117b82 */ /* 0x000e620000000800 */
[----:B------:R-:W-:Y:S01]  /*b5d0*/  IMAD.SHL.U32 R10, R11, 0x8, RZ ;  /* 0x000000080b0a7824 */ /* 0x000fe200078e00ff */
[----:B------:R-:W-:Y:S01]  /*b5e0*/  USHF.R.S32.HI UR5, URZ, 0x1f, UR41 ;  /* 0x0000001f3f057899 */ /* 0x000fe20008011429 */
[----:B-----5:R-:W-:Y:S01]  /*b5f0*/  IMAD R0, R9, -0x80, R0 ;  /* 0xffffff8009007824 */ /* 0x020fe200078e0200 */
[----:B------:R-:W-:Y:S01]  /*b600*/  ULDC.64 UR6, c[0x0][0x820] ;  /* 0x0002080000067ab9 */ /* 0x000fe20000000a00 */
[C---:B------:R-:W-:Y:S01]  /*b610*/  IADD3 R5, R13.reuse, 0x20, RZ ;  /* 0x000000200d057810 */ /* 0x040fe20007ffe0ff */
[----:B------:R-:W-:Y:S01]  /*b620*/  UIMAD UR4, UR46, UR6, URZ ;  /* 0x000000062e0472a4 */ /* 0x000fe2000f8e023f */
[--C-:B------:R-:W-:Y:S01]  /*b630*/  SHF.R.S32.HI R11, RZ, 0x1f, R10.reuse ;  /* 0x0000001fff0b7819 */ /* 0x100fe2000001140a */
[----:B------:R-:W2:Y:S01]  /*b640*/  LDC R19, c[0x0][0x83c] ;  /* 0x00020f00ff137b82 */ /* 0x000ea20000000800 */
[----:B------:R-:W-:Y:S01]  /*b650*/  IMAD.U32 R7, RZ, RZ, UR6 ;  /* 0x00000006ff077e24 */ /* 0x000fe2000f8e00ff */
[-C--:B------:R-:W-:Y:S01]  /*b660*/  ISETP.GE.AND P3, PT, R13, R0.reuse, PT ;  /* 0x000000000d00720c */ /* 0x080fe20003f66270 */
[----:B------:R-:W-:Y:S01]  /*b670*/  IMAD.U32 R12, RZ, RZ, UR5 ;  /* 0x00000005ff0c7e24 */ /* 0x000fe2000f8e00ff */
[----:B------:R-:W-:Y:S01]  /*b680*/  UIMAD UR4, UR40, UR7, UR4 ;  /* 0x00000007280472a4 */ /* 0x000fe2000f8e0204 */
[----:B------:R-:W-:Y:S01]  /*b690*/  ISETP.GE.AND P2, PT, R5, R0, PT ;  /* 0x000000000500720c */ /* 0x000fe20003f46270 */
[----:B------:R-:W-:Y:S01]  /*b6a0*/  IMAD.WIDE.U32 R4, R7, UR40, R10 ;  /* 0x0000002807047c25 */ /* 0x000fe2000f8e000a */
[----:B------:R-:W-:Y:S01]  /*b6b0*/  SEL R15, RZ, UR41, P4 ;  /* 0x00000029ff0f7c07 */ /* 0x000fe2000a000000 */
[----:B------:R-:W-:Y:S01]  /*b6c0*/  BSSY B0, `(.L_x_3055) ;  /* 0x000001c000007945 */ /* 0x000fe20003800000 */
[----:B------:R-:W-:Y:S01]  /*b6d0*/  SEL R12, R12, RZ, !P4 ;  /* 0x000000ff0c0c7207 */ /* 0x000fe20006000000 */
[C---:B------:R-:W-:Y:S01]  /*b6e0*/  VIADD R7, R13.reuse, 0x40 ;  /* 0x000000400d077836 */ /* 0x040fe20000000000 */
[----:B------:R-:W-:Y:S01]  /*b6f0*/  IADD3 R13, R13, 0x60, RZ ;  /* 0x000000600d0d7810 */ /* 0x000fe20007ffe0ff */
[----:B------:R-:W-:Y:S01]  /*b700*/  VIADD R5, R5, UR4 ;  /* 0x0000000405057c36 */ /* 0x000fe20008000000 */
[----:B------:R-:W-:-:S02]  /*b710*/  ULDC.64 UR4, c[0x0][0x828] ;  /* 0x00020a0000047ab9 */ /* 0x000fc40000000a00 */
[-C--:B------:R-:W-:Y:S01]  /*b720*/  ISETP.GE.AND P1, PT, R7, R0.reuse, PT ;  /* 0x000000000700720c */ /* 0x080fe20003f26270 */
[----:B------:R-:W-:Y:S01]  /*b730*/  IMAD.WIDE.U32 R8, R15, UR4, R4 ;  /* 0x000000040f087c25 */ /* 0x000fe2000f8e0004 */
[-C--:B-1----:R-:W-:Y:S02]  /*b740*/  ISETP.GE.OR P6, PT, R10, R17.reuse, P3 ;  /* 0x000000110a00720c */ /* 0x082fe40001fc6670 */
[----:B------:R-:W-:Y:S01]  /*b750*/  ISETP.GE.AND P0, PT, R13, R0, PT ;  /* 0x000000000d00720c */ /* 0x000fe20003f06270 */
[----:B------:R-:W-:Y:S01]  /*b760*/  IMAD R0, R12, UR4, RZ ;  /* 0x000000040c007c24 */ /* 0x000fe2000f8e02ff */
[----:B------:R-:W-:Y:S02]  /*b770*/  MOV R7, UR37 ;  /* 0x0000002500077c02 */ /* 0x000fe40008000f00 */
[CC--:B------:R-:W-:Y:S01]  /*b780*/  ISETP.GE.OR P5, PT, R10.reuse, R17.reuse, P2 ;  /* 0x000000110a00720c */ /* 0x0c0fe200017a6670 */
[----:B------:R-:W-:Y:S01]  /*b790*/  IMAD R13, R15, UR5, R0 ;  /* 0x000000050f0d7c24 */ /* 0x000fe2000f8e0200 */
[----:B------:R-:W-:Y:S01]  /*b7a0*/  ISETP.GE.OR P4, PT, R10, R17, P1 ;  /* 0x000000110a00720c */ /* 0x000fe20000f86670 */
[----:B------:R-:W-:-:S04]  /*b7b0*/  IMAD.WIDE R6, R7, 0x80, R2 ;  /* 0x0000008007067825 */ /* 0x000fc800078e0202 */
[----:B------:R-:W-:Y:S01]  /*b7c0*/  IMAD.IADD R5, R9, 0x1, R13 ;  /* 0x0000000109057824 */ /* 0x000fe200078e020d */
[----:B--2---:R-:W-:Y:S07]  /*b7d0*/  @P6 BRA `(.L_x_3056) ;  /* 0x0000000000286947 */ /* 0x004fee0003800000 */
        /* <DEDUP_REMOVED lines=10> */
.L_x_3056:
[----:B------:R-:W-:Y:S05]  /*b880*/  BSYNC B0 ;  /* 0x0000000000007941 */ /* 0x000fea0003800000 */
.L_x_3055:
        /* <DEDUP_REMOVED lines=16> */
.L_x_3058:
[----:B------:R-:W-:Y:S05]  /*b990*/  BSYNC B0 ;  /* 0x0000000000007941 */ /* 0x000fea0003800000 */
.L_x_3057:
        /* <DEDUP_REMOVED lines=15> */
.L_x_3060:
[----:B------:R-:W-:Y:S05]  /*ba90*/  BSYNC B0 ;  /* 0x0000000000007941 */ /* 0x000fea0003800000 */
.L_x_3059:
        /* <DEDUP_REMOVED lines=15> */
.L_x_3062:
[----:B------:R-:W-:Y:S05]  /*bb90*/  BSYNC B0 ;  /* 0x0000000000007941 */ /* 0x000fea0003800000 */
.L_x_3061:
        /* <DEDUP_REMOVED lines=9> */
[----:B------:R-:W-:Y:S01]  /*bc30*/  ISETP.GE.OR P0, PT, R10, R19, P0 ;  /* 0x000000130a00720c */ /* 0x000fe20000706670 */
[----:B------:R-:W-:Y:S01]  /*bc40*/  VIADD R3, R3, UR4 ;  /* 0x0000000403037c36 */ /* 0x000fe20008000000 */
[----:B------:R-:W-:Y:S02]  /*bc50*/  ULDC.64 UR4, c[0x0][0x858] ;  /* 0x0002160000047ab9 */ /* 0x000fe40000000a00 */
[----:B------:R-:W-:Y:S02]  /*bc60*/  IMAD R0, R12, UR4, RZ ;  /* 0x000000040c007c24 */ /* 0x000fe4000f8e02ff */
[----:B------:R-:W-:-:S04]  /*bc70*/  IMAD.WIDE.U32 R8, R15, UR4, R2 ;  /* 0x000000040f087c25 */ /* 0x000fc8000f8e0002 */
[----:B----4-:R-:W-:-:S05]  /*bc80*/  IMAD R5, R15, UR5, R0 ;  /* 0x000000050f057c24 */ /* 0x010fca000f8e0200 */
        /* <DEDUP_REMOVED lines=12> */
.L_x_3064:
[----:B------:R-:W-:Y:S05]  /*bd50*/  BSYNC B0 ;  /* 0x0000000000007941 */ /* 0x000fea0003800000 */
.L_x_3063:
        /* <DEDUP_REMOVED lines=15> */
.L_x_3066:
[----:B------:R-:W-:Y:S05]  /*be50*/  BSYNC B0 ;  /* 0x0000000000007941 */ /* 0x000fea0003800000 */
.L_x_3065:
        /* <DEDUP_REMOVED lines=15> */
.L_x_3068:
[----:B------:R-:W-:Y:S05]  /*bf50*/  BSYNC B0 ;  /* 0x0000000000007941 */ /* 0x000fea0003800000 */
.L_x_3067:
        /* <DEDUP_REMOVED lines=15> */
.L_x_2994:
        /* <DEDUP_REMOVED lines=29> */
.L_x_3070:
[----:B------:R-:W-:Y:S01]  /*c220*/  ULDC UR9, c[0x0][0x8c4] ;  /* 0x0002310000097ab9 */ /* 0x000fe20000000800 */
[----:B------:R-:W-:Y:S01]  /*c230*/  UMOV UR6, UR8 ;  /* 0x0000000800067c82 */ /* 0x000fe20008000000 */
[----:B------:R-:W-:-:S11]  /*c240*/  UISETP.NE.AND UP0, UPT, UR9, 0x1, UPT ;  /* 0x000000010900788c */ /* 0x000fd6000bf05270 */
[----:B------:R-:W-:Y:S02]  /*c250*/  @UP0 ULDC.64 UR10, c[0x0][0x8c8] ;  /* 0x00023200000a0ab9 */ /* 0x000fe40000000a00 */
[----:B------:R-:W-:-:S04]  /*c260*/  UIMAD.WIDE.U32 UR4, UR8, UR10, URZ ;  /* 0x0000000a080472a5 */ /* 0x000fc8000f8e003f */
[----:B------:R-:W-:-:S04]  /*c270*/  @UP0 USHF.R.U32.HI UR6, URZ, UR11, UR5 ;  /* 0x0000000b3f060299 */ /* 0x000fc80008011605 */
[----:B------:R-:W-:-:S12]  /*c280*/  UIMAD UR4, UR6, UR9, URZ ;  /* 0x00000009060472a4 */ /* 0x000fd8000f8e023f */
.L_x_3071:
        /* <DEDUP_REMOVED lines=10> */
[----:B------:R-:W-:Y:S01]  /*c330*/  ULDC.64 UR4, c[0x0][0x8f8] ;  /* 0x00023e0000047ab9 */ /* 0x000fe20000000a00 */
[----:B------:R-:W-:Y:S01]  /*c340*/  UIADD3 UR7, -UR10, URZ, URZ ;  /* 0x0000003f0a077290 */ /* 0x000fe2000fffe13f */
[----:B------:R-:W-:-:S03]  /*c350*/  ISETP.NE.U32.AND P0, PT, RZ, UR4, PT ;  /* 0x00000004ff007c0c */ /* 0x000fc6000bf05070 */
[----:B------:R-:W-:Y:S01]  /*c360*/  UIMAD UR7, UR9, UR7, UR8 ;  /* 0x00000007090772a4 */ /* 0x000fe2000f8e0208 */
        /* <DEDUP_REMOVED lines=9> */
.L_x_3072:
        /* <DEDUP_REMOVED lines=11> */
[----:B------:R-:W-:Y:S01]  /*c4b0*/  R2UR UR4, R0 ;  /* 0x00000000000472ca */ /* 0x000fe200000e0000 */
[----:B------:R-:W-:-:S14]  /*c4c0*/  BRA `(.L_x_3073) ;  /* 0x0000000000047947 */ /* 0x000fdc0003800000 */
.L_x_3074:
[----:B------:R-:W-:-:S05]  /*c4d0*/  ULDC UR4, c[0x0][0x8ec] ;  /* 0x00023b0000047ab9 */ /* 0x000fca0000000800 */
.L_x_3073:
        /* <DEDUP_REMOVED lines=8> */
[----:B------:R-:W-:Y:S01]  /*c560*/  ULDC.64 UR4, c[0x0][0x770] ;  /* 0x0001dc0000047ab9 */ /* 0x000fe20000000a00 */
[----:B------:R-:W-:Y:S01]  /*c570*/  ULDC.64 UR12, c[0x0][0x788] ;  /* 0x0001e200000c7ab9 */ /* 0x000fe20000000a00 */
[----:B------:R-:W-:-:S04]  /*c580*/  UISETP.NE.U32.AND UP0, UPT, UR4, URZ, UPT ;  /* 0x0000003f0400728c */ /* 0x000fc8000bf05070 */
        /* <DEDUP_REMOVED lines=18> */
[----:B------:R-:W-:-:S11]  /*c6b0*/  USHF.R.S32.HI UR16, URZ, 0x1f, UR7 ;  /* 0x0000001f3f107899 */ /* 0x000fd60008011407 */
[----:B--2---:R-:W-:Y:S02]  /*c6c0*/  @P0 R2UR UR4, R0 ;  /* 0x00000000000402ca */ /* 0x004fe400000e0000 */
[----:B------:R-:W-:-:S04]  /*c6d0*/  ISETP.NE.U32.AND P0, PT, RZ, UR12, PT ;  /* 0x0000000cff007c0c */ /* 0x000fc8000bf05070 */
[----:B------:R-:W-:-:S07]  /*c6e0*/  ISETP.NE.AND.EX P0, PT, RZ, UR13, PT, P0 ;  /* 0x0000000dff007c0c */ /* 0x000fce000bf05300 */
[----:B------:R-:W-:-:S04]  /*c6f0*/  @UP0 UIMAD UR4, UR10, 0x60, UR4 ;  /* 0x000000600a0408a4 */ /* 0x000fc8000f8e0204 */
[----:B------:R-:W-:-:S04]  /*c700*/  UIMAD.WIDE UR4, UR4, 0x2aaaaaab, URZ ;  /* 0x2aaaaaab040478a5 */ /* 0x000fc8000f8e023f */
[----:B------:R-:W-:-:S04]  /*c710*/  @UP0 USHF.R.U32.HI UR4, URZ, 0x1f, UR5 ;  /* 0x0000001f3f040899 */ /* 0x000fc80008011605 */
[----:B------:R-:W-:Y:S01]  /*c720*/  @UP0 ULEA.HI.SX32 UR4, UR5, UR4, 0x1c ;  /* 0x0000000405040291 */ /* 0x000fe2000f8fe23f */
[----:B---3--:R-:W-:-:S03]  /*c730*/  @P2 R2UR UR11, R4 ;  /* 0x00000000040b22ca */ /* 0x008fc600000e0000 */
[----:B------:R-:W-:-:S04]  /*c740*/  @UP0 UIMAD UR9, UR4, 0x1800, URZ ;  /* 0x00001800040908a4 */ /* 0x000fc8000f8e023f */
[----:B------:R-:W-:Y:S01]  /*c750*/  @UP0 USHF.R.S32.HI UR12, URZ, 0x1f, UR9 ;  /* 0x0000001f3f0c0899 */ /* 0x000fe20008011409 */
[----:B------:R-:W-:Y:S11]  /*c760*/  @P2 BRA `(.L_x_3075) ;  /* 0x0000000000142947 */ /* 0x000ff60003800000 */
[----:B------:R-:W-:Y:S05]  /*c770*/  @!P1 BRA `(.L_x_3075) ;  /* 0x0000000000109947 */ /* 0x000fea0003800000 */
[----:B------:R-:W2:Y:S04]  /*c780*/  LDG.E R5, desc[UR38][R2.64] ;  /* 0x0000002602057981 */ /* 0x000ea8000c1e1900 */
[----:B------:R-:W2:Y:S02]  /*c790*/  LDG.E R0, desc[UR38][R2.64+0x4] ;  /* 0x0000042602007981 */ /* 0x000ea4000c1e1900 */
[----:B--2---:R-:W-:-:S04]  /*c7a0*/  IADD3 R0, -R5, R0, RZ ;  /* 0x0000000005007210 */ /* 0x004fc80007ffe1ff */
[----:B------:R-:W-:-:S15]  /*c7b0*/  R2UR UR11, R0 ;  /* 0x00000000000b72ca */ /* 0x000fde00000e0000 */
.L_x_3075:
        /* <DEDUP_REMOVED lines=13> */
.L_x_3076:
        /* <DEDUP_REMOVED lines=12> */
.L_x_3077:
[----:B------:R-:W-:Y:S01]  /*c950*/  ULEA UR6, UR6, UR11, 0x7 ;  /* 0x0000000b06067291 */ /* 0x000fe2000f8e383f */
[----:B------:R-:W-:-:S03]  /*c960*/  ULDC UR9, c[0x0][0x74c] ;  /* 0x0001d30000097ab9 */ /* 0x000fc60000000800 */
[----:B------:R-:W-:Y:S02]  /*c970*/  UIADD3 UR6, UR6, -UR9, -UR8 ;  /* 0x8000000906067290 */ /* 0x000fe4000fffe808 */
[----:B------:R-:W-:Y:S02]  /*c980*/  UIADD3 UR8, UR11, 0x5f, URZ ;  /* 0x0000005f0b087890 */ /* 0x000fe4000fffe03f */
[----:B------:R-:W-:Y:S02]  /*c990*/  UIMAD.WIDE UR12, UR6, 0x2aaaaaab, URZ ;  /* 0x2aaaaaab060c78a5 */ /* 0x000fe4000f8e023f */
[----:B------:R-:W-:Y:S02]  /*c9a0*/  UIMAD.WIDE UR8, UR8, 0x2aaaaaab, URZ ;  /* 0x2aaaaaab080878a5 */ /* 0x000fe4000f8e023f */
[----:B------:R-:W-:Y:S02]  /*c9b0*/  USHF.R.U32.HI UR6, URZ, 0x1f, UR13 ;  /* 0x0000001f3f067899 */ /* 0x000fe4000801160d */
[----:B------:R-:W-:-:S02]  /*c9c0*/  USHF.R.U32.HI UR12, URZ, 0x1f, UR9 ;  /* 0x0000001f3f0c7899 */ /* 0x000fc40008011609 */
[----:B------:R-:W-:Y:S02]  /*c9d0*/  ULEA.HI.SX32 UR6, UR13, UR6, 0x1c ;  /* 0x000000060d067291 */ /* 0x000fe4000f8fe23f */
[----:B------:R-:W-:Y:S02]  /*c9e0*/  ULEA.HI.SX32 UR12, UR9, UR12, 0x1c ;  /* 0x0000000c090c7291 */ /* 0x000fe4000f8fe23f */
[----:B------:R-:W-:-:S04]  /*c9f0*/  UISETP.LT.AND UP1, UPT, URZ, UR6, UPT ;  /* 0x000000063f00728c */ /* 0x000fc8000bf21270 */
[----:B------:R-:W-:-:S04]  /*ca00*/  USEL UR13, URZ, UR6, !UP1 ;  /* 0x000000063f0d7287 */ /* 0x000fc8000c800000 */
[----:B------:R-:W-:-:S06]  /*ca10*/  UISETP.GT.AND UP1, UPT, UR12, UR13, UPT ;  /* 0x0000000d0c00728c */ /* 0x000fcc000bf24270 */
[----:B------:R-:W-:-:S13]  /*ca20*/  PLOP3.LUT P0, PT, PT, PT, UP1, 0x80, 0x0 ;  /* 0x000000000000781c */ /* 0x000fda0003f0f018 */
[----:B------:R-:W-:Y:S05]  /*ca30*/  @!P0 BRA `(.L_x_3001) ;  /* 0x0000003000388947 */ /* 0x000fea0003800000 */
[----:B------:R-:W-:Y:S01]  /*ca40*/  ULDC.64 UR14, c[0x0][0x2d8] ;  /* 0x0000b600000e7ab9 */ /* 0x000fe20000000a00 */
[----:B------:R-:W-:Y:S02]  /*ca50*/  USHF.R.S32.HI UR11, URZ, 0x1f, UR10 ;  /* 0x0000001f3f0b7899 */ /* 0x000fe4000801140a */
[----:B------:R-:W-:Y:S02]  /*ca60*/  UIMAD UR6, UR16, UR14, URZ ;  /* 0x0000000e100672a4 */ /* 0x000fe4000f8e023f */
[----:B------:R-:W-:Y:S02]  /*ca70*/  UIMAD.WIDE.U32 UR8, UR7, UR14, URZ ;  /* 0x0000000e070872a5 */ /* 0x000fe4000f8e003f */
[----:B------:R-:W-:Y:S02]  /*ca80*/  UIMAD UR15, UR7, UR15, UR6 ;  /* 0x0000000f070f72a4 */ /* 0x000fe4000f8e0206 */
[----:B------:R-:W-:Y:S02]  /*ca90*/  UIADD3 UR6, UR12, -UR13, URZ ;  /* 0x8000000d0c067290 */ /* 0x000fe4000fffe03f */
[----:B------:R-:W-:-:S02]  /*caa0*/  USEL UR7, UR10, URZ, !UP0 ;  /* 0x0000003f0a077287 */ /* 0x000fc4000c000000 */
[----:B------:R-:W-:Y:S02]  /*cab0*/  ULOP3.LUT UR6, UR6, 0x1, URZ, 0xc0, !UPT ;  /* 0x0000000106067892 */ /* 0x000fe4000f8ec03f */
[----:B------:R-:W-:Y:S02]  /*cac0*/  USEL UR14, UR11, URZ, !UP0 ;  /* 0x0000003f0b0e7287 */ /* 0x000fe4000c000000 */
[----:B------:R-:W-:Y:S02]  /*cad0*/  UISETP.NE.U32.AND UP0, UPT, UR6, 0x1, UPT ;  /* 0x000000010600788c */ /* 0x000fe4000bf05070 */
[----:B------:R-:W-:Y:S02]  /*cae0*/  UIADD3 UR10, UP1, UR4, UR8, URZ ;  /* 0x00000008040a7290 */ /* 0x000fe4000ff3e03f */
[----:B------:R-:W-:Y:S02]  /*caf0*/  UIADD3 UR15, UR9, UR15, URZ ;  /* 0x0000000f090f7290 */ /* 0x000fe4000fffe03f */
[----:B------:R-:W-:Y:S01]  /*cb00*/  PLOP3.LUT P1, PT, PT, PT, UP0, 0x80, 0x0 ;  /* 0x000000000000781c */ /* 0x000fe20003f2f008 */
[----:B------:R-:W-:Y:S01]  /*cb10*/  ULDC.64 UR28, c[0x0][0x2e0] ;  /* 0x0000b800001c7ab9 */ /* 0x000fe20000000a00 */
[----:B------:R-:W-:-:S02]  /*cb20*/  UIADD3.X UR11, UR5, UR15, URZ, UP1, !UPT ;  /* 0x0000000f050b7290 */ /* 0x000fc40008ffe43f */
[----:B------:R-:W-:Y:S02]  /*cb30*/  UIMAD UR14, UR14, UR28, URZ ;  /* 0x0000001c0e0e72a4 */ /* 0x000fe4000f8e023f */
[----:B------:R-:W-:Y:S02]  /*cb40*/  UIMAD.WIDE.U32 UR10, UR7, UR28, UR10 ;  /* 0x0000001c070a72a5 */ /* 0x000fe4000f8e000a */
[----:B------:R-:W-:Y:S01]  /*cb50*/  UIMAD UR14, UR7, UR29, UR14 ;  /* 0x0000001d070e72a4 */ /* 0x000fe2000f8e020e */
[----:B------:R-:W-:-:S03]  /*cb60*/  ELECT P0, URZ, PT ;  /* 0x00000000003f782f */ /* 0x000fc60003800000 */
[----:B------:R-:W-:Y:S01]  /*cb70*/  UIADD3 UR27, UR11, UR14, URZ ;  /* 0x0000000e0b1b7290 */ /* 0x000fe2000fffe03f */
[----:B------:R-:W-:Y:S11]  /*cb80*/  @P1 BRA `(.L_x_3078) ;  /* 0x0000000000bc1947 */ /* 0x000ff60003800000 */
        /* <DEDUP_REMOVED lines=18> */
.L_x_3080:
[----:B------:R-:W-:Y:S05]  /*ccb0*/  BSYNC B0 ;  /* 0x0000000000007941 */ /* 0x000fea0003800000 */
.L_x_3079:
        /* <DEDUP_REMOVED lines=19> */
.L_x_3082:
[----:B------:R-:W-:Y:S05]  /*cdf0*/  BSYNC B0 ;  /* 0x0000000000007941 */ /* 0x000fea0003800000 */
.L_x_3081:
[----:B------:R-:W-:Y:S06]  /*ce00*/  BAR.ARV 0xa, 0xa0 ;  /* 0x0282800000007b1d */ /* 0x000fec0000002000 */
[----:B------:R-:W-:Y:S04]  /*ce10*/  BSSY B0, `(.L_x_3083) ;  /* 0x0000003000007945 */ /* 0x000fe80003800000 */
[----:B------:R-:W-:Y:S05]  /*ce20*/  @!P0 BRA `(.L_x_3084) ;  /* 0x0000000000048947 */ /* 0x000fea0003800000 */
[----:B------:R-:W-:-:S04]  /*ce30*/  DEPBAR.LE SB0, 0x0 ;  /* 0x000080000000791a */ /* 0x000fc80000000000 */
.L_x_3084:
[----:B------:R-:W-:Y:S05]  /*ce40*/  BSYNC B0 ;  /* 0x0000000000007941 */ /* 0x000fea0003800000 */
.L_x_3083:
[----:B------:R-:W-:Y:S06]  /*ce50*/  BAR.ARV 0xb, 0xa0 ;  /* 0x02c2800000007b1d */ /* 0x000fec0000002000 */
[----:B------:R-:W-:Y:S01]  /*ce60*/  UIADD3 UR18, UR13, 0x1, URZ ;  /* 0x000000010d127890 */ /* 0x000fe2000fffe03f */
[----:B------:R-:W-:Y:S11]  /*ce70*/  BRA `(.L_x_3085) ;  /* 0x0000000000047947 */ /* 0x000ff60003800000 */
.L_x_3078:
[----:B------:R-:W-:-:S05]  /*ce80*/  UMOV UR18, UR13 ;  /* 0x0000000d00127c82 */ /* 0x000fca0008000000 */
.L_x_3085:
[----:B------:R-:W-:-:S04]  /*ce90*/  UIADD3 UR6, UR13, 0x1, URZ ;  /* 0x000000010d067890 */ /* 0x000fc8000fffe03f */
[----:B------:R-:W-:-:S06]  /*cea0*/  UISETP.NE.AND UP0, UPT, UR12, UR6, UPT ;  /* 0x000000060c00728c */ /* 0x000fcc000bf05270 */
[----:B------:R-:W-:-:S13]  /*ceb0*/  PLOP3.LUT P1, PT, PT, PT, UP0, 0x80, 0x0 ;  /* 0x000000000000781c */ /* 0x000fda0003f2f008 */
[----:B------:R-:W-:Y:S05]  /*cec0*/  @!P1 BRA `(.L_x_3001) ;  /* 0x0000002c00149947 */ /* 0x000fea0003800000 */
[----:B------:R-:W-:Y:S01]  /*ced0*/  UMOV UR16, UR8 ;  /* 0x0000000800107c82 */ /* 0x000fe20008000000 */
[----:B------:R-:W-:Y:S01]  /*cee0*/  UMOV UR17, UR15 ;  /* 0x0000000f00117c82 */ /* 0x000fe20008000000 */
[----:B------:R-:W-:Y:S01]  /*cef0*/  ULDC.64 UR20, c[0x0][0x2c0] ;  /* 0x0000b00000147ab9 */ /* 0x000fe20000000a00 */
[----:B------:R-:W-:Y:S02]  /*cf00*/  UIMAD.WIDE.U32 UR16, UR7, UR28, UR16 ;  /* 0x0000001c071072a5 */ /* 0x000fe4000f8e0010 */
[----:B------:R-:W-:Y:S02]  /*cf10*/  UIMAD UR19, UR18, 0x1800, URZ ;  /* 0x00001800121378a4 */ /* 0x000fe4000f8e023f */
[----:B------:R-:W-:Y:S01]  /*cf20*/  UIADD3 UR25, UP0, UR4, UR16, URZ ;  /* 0x0000001004197290 */ /* 0x000fe2000ff1e03f */
[----:B------:R-:W-:Y:S01]  /*cf30*/  UMOV UR6, URZ ;  /* 0x0000003f00067c82 */ /* 0x000fe20008000000 */
[----:B------:R-:W-:Y:S02]  /*cf40*/  ULDC.64 UR30, c[0x0][0x2c0] ;  /* 0x0000b000001e7ab9 */ /* 0x000fe40000000a00 */
[----:B------:R-:W-:-:S02]  /*cf50*/  UIADD3.X UR16, UR5, UR14, UR17, UP0, !UPT ;  /* 0x0000000e05107290 */ /* 0x000fc400087fe411 */
[----:B------:R-:W-:Y:S01]  /*cf60*/  ULEA UR24, UP0, UR25, UR20, 0x2 ;  /* 0x0000001419187291 */ /* 0x000fe2000f80103f */
[----:B------:R-:W-:-:S03]  /*cf70*/  UMOV UR26, UR19 ;  /* 0x00000013001a7c82 */ /* 0x000fc60008000000 */
[----:B------:R-:W-:Y:S02]  /*cf80*/  ULEA.HI.X UR25, UR25, UR21, UR16, 0x2, UP0 ;  /* 0x0000001519197291 */ /* 0x000fe400080f1410 */
[----:B------:R-:W-:Y:S02]  /*cf90*/  UIADD3 UR20, UP0, UR24, 0x3000, URZ ;  /* 0x0000300018147890 */ /* 0x000fe4000ff1e03f */
[----:B------:R-:W-:Y:S02]  /*cfa0*/  UIADD3 UR22, UP1, UR24, 0x6000, URZ ;  /* 0x0000600018167890 */ /* 0x000fe4000ff3e03f */
[----:B------:R-:W-:Y:S02]  /*cfb0*/  UIADD3 UR24, UP2, UR24, 0x9000, URZ ;  /* 0x0000900018187890 */ /* 0x000fe4000ff5e03f */
[----:B------:R-:W-:Y:S02]  /*cfc0*/  UIADD3.X UR21, URZ, UR25, URZ, UP0, !UPT ;  /* 0x000000193f157290 */ /* 0x000fe400087fe43f */
[----:B------:R-:W-:-:S02]  /*cfd0*/  UIADD3.X UR23, URZ, UR25, URZ, UP1, !UPT ;  /* 0x000000193f177290 */ /* 0x000fc40008ffe43f */
[----:B------:R-:W-:-:S12]  /*cfe0*/  UIADD3.X UR25, URZ, UR25, URZ, UP2, !UPT ;  /* 0x000000193f197290 */ /* 0x000fd800097fe43f */
.L_x_3098:
        /* <DEDUP_REMOVED lines=12> */
[----:B------:R-:W-:-:S04]  /*d0b0*/  ULEA UR40, UP0, UR41, UR30, 0x2 ;  /* 0x0000001e29287291 */ /* 0x000fc8000f80103f */
[----:B------:R-:W-:-:S03]  /*d0c0*/  ULEA.HI.X UR41, UR41, UR31, UR42, 0x2, UP0 ;  /* 0x0000001f29297291 */ /* 0x000fc600080f142a */
[----:B------:R-:W-:Y:S01]  /*d0d0*/  UMOV UR42, 0x0 ;  /* 0x00000000002a7882 */ /* 0x000fe20000000000 */
[----:B-1----:R-:W-:-:S03]  /*d0e0*/  ULEA UR29, UR37, UR29, 0x18 ;  /* 0x0000001d251d7291 */ /* 0x002fc6000f8ec03f */
[----:B------:R-:W-:Y:S01]  /*d0f0*/  UMOV UR37, 0x300 ;  /* 0x0000030000257882 */ /* 0x000fe20000000000 */
[----:B------:R-:W-:-:S09]  /*d100*/  UIADD3 UR29, UR29, 0x8000, URZ ;  /* 0x000080001d1d7890 */ /* 0x000fd2000fffe03f */
[----:B------:R1:W-:Y:S02]  /*d110*/  UBLKRED.G.S.ADD.F32.RN [UR40], [UR29], UR37, desc[UR42] ;  /* 0x00002a281d0073bb */ /* 0x0003e400080a1425 */
[----:B-1----:R0:W-:Y:S02]  /*d120*/  UTMACMDFLUSH ;  /* 0x00000000000079b7 */ /* 0x0021e40000000000 */
.L_x_3087:
[----:B------:R-:W-:Y:S05]  /*d130*/  BSYNC B0 ;  /* 0x0000000000007941 */ /* 0x000fea0003800000 */
.L_x_3086:
        /* <DEDUP_REMOVED lines=13> */
.L_x_3089:
[----:B------:R-:W-:Y:S05]  /*d210*/  BSYNC B0 ;  /* 0x0000000000007941 */ /* 0x000fea0003800000 */
.L_x_3088:
[----:B------:R-:W-:Y:S06]  /*d220*/  BAR.ARV 0xa, 0xa0 ;  /* 0x0282800000007b1d */ /* 0x000fec0000002000 */
[----:B------:R-:W-:Y:S04]  /*d230*/  BSSY B0, `(.L_x_3090) ;  /* 0x0000003000007945 */ /* 0x000fe80003800000 */
[----:B------:R-:W-:Y:S05]  /*d240*/  @!P0 BRA `(.L_x_3091) ;  /* 0x0000000000048947 */ /* 0x000fea0003800000 */
[----:B------:R-:W-:-:S04]  /*d250*/  DEPBAR.LE SB0, 0x0 ;  /* 0x000080000000791a */ /* 0x000fc80000000000 */
.L_x_3091:
[----:B------:R-:W-:Y:S05]  /*d260*/  BSYNC B0 ;  /* 0x0000000000007941 */ /* 0x000fea0003800000 */
.L_x_3090:
        /* <DEDUP_REMOVED lines=13> */
.L_x_3093:
[----:B------:R-:W-:Y:S05]  /*d340*/  BSYNC B0 ;  /* 0x0000000000007941 */ /* 0x000fea0003800000 */
.L_x_3092:
        /* <DEDUP_REMOVED lines=13> */
.L_x_3095:
[----:B------:R-:W-:Y:S05]  /*d420*/  BSYNC B0 ;  /* 0x0000000000007941 */ /* 0x000fea0003800000 */
.L_x_3094:
[----:B------:R-:W-:Y:S01]  /*d430*/  UIADD3 UR18, UR18, 0x2, URZ ;  /* 0x0000000212127890 */ /* 0x000fe2000fffe03f */
[----:B------:R-:W-:Y:S06]  /*d440*/  BAR.ARV 0xa, 0xa0 ;  /* 0x0282800000007b1d */ /* 0x000fec0000002000 */
[----:B------:R-:W-:Y:S01]  /*d450*/  UISETP.GE.AND UP0, UPT, UR18, UR12, UPT ;  /* 0x0000000c1200728c */ /* 0x000fe2000bf06270 */
[----:B------:R-:W-:Y:S04]  /*d460*/  BSSY B0, `(.L_x_3096) ;  /* 0x0000003000007945 */ /* 0x000fe80003800000 */
[----:B------:R-:W-:Y:S06]  /*d470*/  @!P0 BRA `(.L_x_3097) ;  /* 0x0000000000048947 */ /* 0x000fec0003800000 */
[----:B------:R-:W-:-:S04]  /*d480*/  DEPBAR.LE SB0, 0x0 ;  /* 0x000080000000791a */ /* 0x000fc80000000000 */
.L_x_3097:
[----:B------:R-:W-:Y:S05]  /*d490*/  BSYNC B0 ;  /* 0x0000000000007941 */ /* 0x000fea0003800000 */
.L_x_3096:
[----:B------:R-:W-:Y:S06]  /*d4a0*/  BAR.ARV 0xb, 0xa0 ;  /* 0x02c2800000007b1d */ /* 0x000fec0000002000 */
[----:B------:R-:W-:Y:S01]  /*d4b0*/  PLOP3.LUT P1, PT, PT, PT, UP0, 0x80, 0x0 ;  /* 0x000000000000781c */ /* 0x000fe20003f2f008 */
[----:B------:R-:W-:Y:S02]  /*d4c0*/  UIADD3 UR26, UR26, 0x3000, URZ ;  /* 0x000030001a1a7890 */ /* 0x000fe4000fffe03f */
[----:B------:R-:W-:-:S10]  /*d4d0*/  UIADD3 UR6, UR6, 0x3000, URZ ;  /* 0x0000300006067890 */ /* 0x000fd4000fffe03f */
[----:B------:R-:W-:Y:S05]  /*d4e0*/  @!P1 BRA `(.L_x_3098) ;  /* 0xfffffff800c09947 */ /* 0x000fea000383ffff */
[----:B------:R-:W-:Y:S05]  /*d4f0*/  BRA `(.L_x_3001) ;  /* 0x0000002400887947 */ /* 0x000fea0003800000 */
.L_x_3069:
[----:B------:R-:W1:Y:S01]  /*d500*/  S2UR UR7, SR_CTAID.X ;  /* 0x00000000000779c3 */ /* 0x000e620000002500 */
[----:B------:R-:W-:Y:S02]  /*d510*/  ULDC UR8, c[0x0][0x8d0] ;  /* 0x0002340000087ab9 */ /* 0x000fe40000000800 */
[----:B------:R-:W-:-:S11]  /*d520*/  UISETP.NE.AND UP0, UPT, UR8, 0x1, UPT ;  /* 0x000000010800788c */ /* 0x000fd6000bf05270 */
[----:B------:R-:W-:Y:S01]  /*d530*/  @UP0 ULDC UR4, c[0x0][0x8d4] ;  /* 0x0002350000040ab9 */ /* 0x000fe20000000800 */
[----:B------:R-:W-:Y:S01]  /*d540*/  @UP0 ULDC UR9, c[0x0][0x8d8] ;  /* 0x0002360000090ab9 */ /* 0x000fe20000000800 */
[----:B-1----:R-:W-:Y:S02]  /*d550*/  UIMAD.WIDE.U32 UR4, UR7, UR4, URZ ;  /* 0x00000004070472a5 */ /* 0x002fe4000f8e003f */
[----:B------:R-:W-:Y:S02]  /*d560*/  UMOV UR6, UR7 ;  /* 0x0000000700067c82 */ /* 0x000fe40008000000 */
[----:B------:R-:W-:-:S03]  /*d570*/  @UP0 USHF.R.U32.HI UR6, URZ, UR9, UR5 ;  /* 0x000000093f060299 */ /* 0x000fc60008011605 */
[----:B------:R-:W-:Y:S02]  /*d580*/  ULDC UR4, c[0x0][0x8e8] ;  /* 0x00023a0000047ab9 */ /* 0x000fe40000000800 */
[----:B------:R-:W-:Y:S02]  /*d590*/  UISETP.GE.AND UP0, UPT, UR6, UR4, UPT ;  /* 0x000000040600728c */ /* 0x000fe4000bf06270 */
[----:B------:R-:W-:-:S04]  /*d5a0*/  UIADD3 UR4, -UR6, URZ, URZ ;  /* 0x0000003f06047290 */ /* 0x000fc8000fffe13f */
[----:B------:R-:W-:Y:S01]  /*d5b0*/  PLOP3.LUT P0, PT, PT, PT, UP0, 0x80, 0x0 ;  /* 0x000000000000781c */ /* 0x000fe20003f0f008 */
[----:B------:R-:W-:-:S12]  /*d5c0*/  UIMAD UR8, UR8, UR4, UR7 ;  /* 0x00000004080872a4 */ /* 0x000fd8000f8e0207 */
        /* <DEDUP_REMOVED lines=9> */
.L_x_3099:
[----:B------:R-:W-:Y:S01]  /*d660*/  ULDC UR9, c[0x0][0x8c4] ;  /* 0x0002310000097ab9 */ /* 0x000fe20000000800 */
[----:B------:R-:W-:Y:S01]  /*d670*/  UMOV UR7, UR8 ;  /* 0x0000000800077c82 */ /* 0x000fe20008000000 */
[----:B------:R-:W-:-:S11]  /*d680*/  UISETP.NE.AND UP0, UPT, UR9, 0x1, UPT ;  /* 0x000000010900788c */ /* 0x000fd6000bf05270 */
[----:B------:R-:W-:Y:S02]  /*d690*/  @UP0 ULDC.64 UR10, c[0x0][0x8c8] ;  /* 0x00023200000a0ab9 */ /* 0x000fe40000000a00 */
[----:B------:R-:W-:-:S04]  /*d6a0*/  UIMAD.WIDE.U32 UR4, UR8, UR10, URZ ;  /* 0x0000000a080472a5 */ /* 0x000fc8000f8e003f */
[----:B------:R-:W-:-:S04]  /*d6b0*/  @UP0 USHF.R.U32.HI UR7, URZ, UR11, UR5 ;  /* 0x0000000b3f070299 */ /* 0x000fc80008011605 */
[----:B------:R-:W-:-:S12]  /*d6c0*/  UIMAD UR4, UR7, UR9, URZ ;  /* 0x00000009070472a4 */ /* 0x000fd8000f8e023f */
.L_x_3100:
        /* <DEDUP_REMOVED lines=23> */
.L_x_3101:
        /* <DEDUP_REMOVED lines=14> */
.L_x_3103:
[----:B------:R-:W-:-:S05]  /*d920*/  ULDC UR4, c[0x0][0x8ec] ;  /* 0x00023b0000047ab9 */ /* 0x000fca0000000800 */
.L_x_3102:
[----:B------:R-:W-:Y:S01]  /*d930*/  UIADD3 UR4, UR4, 0x7f, URZ ;  /* 0x0000007f04047890 */ /* 0x000fe2000fffe03f */
[----:B------:R-:W-:Y:S02]  /*d940*/  IMAD.MOV.U32 R10, RZ, RZ, 0x1 ;  /* 0x00000001ff0a7424 */ /* 0x000fe400078e00ff */
[----:B------:R-:W-:Y:S01]  /*d950*/  IMAD.MOV.U32 R2, RZ, RZ, RZ ;  /* 0x000000ffff027224 */ /* 0x000fe200078e00ff */
        /* <DEDUP_REMOVED lines=13> */
[----:B------:R-:W1:Y:S02]  /*da30*/  LDC R0, c[0x0][0x280] ;  /* 0x0000a000ff007b82 */ /* 0x000e640000000800 */
[----:B------:R-:W-:Y:S01]  /*da40*/  MOV R2, UR8 ;  /* 0x0000000800027c02 */ /* 0x000fe20008000f00 */
[----:B------:R-:W-:Y:S01]  /*da50*/  IMAD.U32 R3, RZ, RZ, UR9 ;  /* 0x00000009ff037e24 */ /* 0x000fe2000f8e00ff */
[----:B------:R-:W-:Y:S01]  /*da60*/  PLOP3.LUT P1, PT, PT, PT, UP1, 0x80, 0x0 ;  /* 0x000000000000781c */ /* 0x000fe20003f2f018 */
[----:B------:R-:W-:Y:S01]  /*da70*/  UISETP.NE.U32.AND UP0, UPT, UR4, URZ, UPT ;  /* 0x0000003f0400728c */ /* 0x000fe2000bf05070 */
[----:B------:R-:W-:Y:S01]  /*da80*/  ULDC.64 UR14, c[0x0][0x778] ;  /* 0x0001de00000e7ab9 */ /* 0x000fe20000000a00 */
[----:B------:R-:W-:-:S10]  /*da90*/  ULDC.64 UR18, c[0x0][0x788] ;  /* 0x0001e20000127ab9 */ /* 0x000fd40000000a00 */
[----:B------:R-:W2:Y:S01]  /*daa0*/  @P1 LDG.E R6, desc[UR38][R2.64] ;  /* 0x0000002602061981 */ /* 0x000ea2000c1e1900 */
[----:B------:R-:W-:Y:S02]  /*dab0*/  UISETP.NE.AND.EX UP0, UPT, UR5, URZ, UPT, UP0 ;  /* 0x0000003f0500728c */ /* 0x000fe4000bf05300 */
[----:B------:R-:W-:Y:S01]  /*dac0*/  UIMAD.WIDE UR14, UR13, 0x4, UR14 ;  /* 0x000000040d0e78a5 */ /* 0x000fe2000f8e020e */
[----:B------:R3:W4:Y:S01]  /*dad0*/  @P1 LDG.E R4, desc[UR38][R2.64] ;  /* 0x0000002602041981 */ /* 0x000722000c1e1900 */
[----:B------:R-:W-:Y:S02]  /*dae0*/  ULDC.64 UR4, c[0x0][0x780] ;  /* 0x0001e00000047ab9 */ /* 0x000fe40000000a00 */
[----:B------:R-:W-:Y:S01]  /*daf0*/  UISETP.NE.U32.AND UP2, UPT, UR4, URZ, UPT ;  /* 0x0000003f0400728c */ /* 0x000fe2000bf45070 */
[----:B------:R-:W-:-:S03]  /*db00*/  PLOP3.LUT P2, PT, PT, PT, UP0, 0x80, 0x0 ;  /* 0x000000000000781c */ /* 0x000fc60003f4f008 */
[----:B------:R-:W-:Y:S01]  /*db10*/  UISETP.NE.AND.EX UP2, UPT, UR5, URZ, UPT, UP2 ;  /* 0x0000003f0500728c */ /* 0x000fe2000bf45320 */
[----:B---3--:R-:W-:Y:S01]  /*db20*/  IMAD.U32 R2, RZ, RZ, UR14 ;  /* 0x0000000eff027e24 */ /* 0x008fe2000f8e00ff */
[----:B------:R-:W-:-:S04]  /*db30*/  MOV R3, UR15 ;  /* 0x0000000f00037c02 */ /* 0x000fc80008000f00 */
[----:B------:R-:W-:-:S04]  /*db40*/  PLOP3.LUT P3, PT, PT, PT, UP2, 0x80, 0x0 ;  /* 0x000000000000781c */ /* 0x000fc80003f6f028 */
[----:B------:R3:W4:Y:S01]  /*db50*/  @P2 LDG.E R5, desc[UR38][R2.64] ;  /* 0x0000002602052981 */ /* 0x000722000c1e1900 */
[----:B------:R-:W-:Y:S02]  /*db60*/  @UP2 ULDC.64 UR4, c[0x0][0x780] ;  /* 0x0001e00000042ab9 */ /* 0x000fe40000000a00 */
[----:B------:R-:W-:-:S06]  /*db70*/  @UP2 UIMAD.WIDE UR4, UR13, 0x4, UR4 ;  /* 0x000000040d0428a5 */ /* 0x000fcc000f8e0204 */
[----:B---3--:R-:W-:Y:S02]  /*db80*/  IMAD.U32 R2, RZ, RZ, UR4 ;  /* 0x00000004ff027e24 */ /* 0x008fe4000f8e00ff */
[----:B------:R-:W-:-:S05]  /*db90*/  IMAD.U32 R3, RZ, RZ, UR5 ;  /* 0x00000005ff037e24 */ /* 0x000fca000f8e00ff */
[----:B-1----:R1:W5:Y:S01]  /*dba0*/  @P3 LDG.E R0, desc[UR38][R2.64] ;  /* 0x0000002602003981 */ /* 0x002362000c1e1900 */
[----:B------:R-:W-:Y:S01]  /*dbb0*/  ISETP.NE.U32.AND P0, PT, RZ, UR18, PT ;  /* 0x00000012ff007c0c */ /* 0x000fe2000bf05070 */
[----:B------:R-:W-:Y:S01]  /*dbc0*/  UMOV UR6, URZ ;  /* 0x0000003f00067c82 */ /* 0x000fe20008000000 */
[----:B------:R-:W-:Y:S01]  /*dbd0*/  UMOV UR11, URZ ;  /* 0x0000003f000b7c82 */ /* 0x000fe20008000000 */
[----:B------:R-:W-:Y:S01]  /*dbe0*/  ULDC UR18, c[0x0][0x290] ;  /* 0x0000a40000127ab9 */ /* 0x000fe20000000800 */
[----:B------:R-:W-:Y:S02]  /*dbf0*/  ISETP.NE.AND.EX P0, PT, RZ, UR19, PT, P0 ;  /* 0x00000013ff007c0c */ /* 0x000fe4000bf05300 */
[----:B--2---:R-:W-:-:S13]  /*dc00*/  @P1 R2UR UR4, R6 ;  /* 0x00000000060412ca */ /* 0x004fda00000e0000 */
[----:B------:R-:W-:-:S04]  /*dc10*/  @UP1 UIMAD UR4, UR13, 0x60, UR4 ;  /* 0x000000600d0418a4 */ /* 0x000fc8000f8e0204 */
[----:B------:R-:W-:-:S04]  /*dc20*/  UIMAD.WIDE UR4, UR4, 0x2aaaaaab, URZ ;  /* 0x2aaaaaab040478a5 */ /* 0x000fc8000f8e023f */
[----:B------:R-:W-:-:S04]  /*dc30*/  @UP1 USHF.R.U32.HI UR4, URZ, 0x1f, UR5 ;  /* 0x0000001f3f041899 */ /* 0x000fc80008011605 */
[----:B------:R-:W-:-:S04]  /*dc40*/  @UP1 ULEA.HI.SX32 UR4, UR5, UR4, 0x1c ;  /* 0x0000000405041291 */ /* 0x000fc8000f8fe23f */
[----:B------:R-:W-:Y:S01]  /*dc50*/  @UP1 UIMAD UR10, UR4, 0x60, URZ ;  /* 0x00000060040a18a4 */ /* 0x000fe2000f8e023f */
[----:B----4-:R-:W-:Y:S02]  /*dc60*/  @P1 R2UR UR6, R4 ;  /* 0x00000000040612ca */ /* 0x010fe400000e0000 */
[----:B------:R-:W-:Y:S01]  /*dc70*/  @P2 R2UR UR11, R5 ;  /* 0x00000000050b22ca */ /* 0x000fe200000e0000 */
[----:B------:R-:W-:Y:S01]  /*dc80*/  @UP1 USHF.R.S32.HI UR12, URZ, 0x1f, UR10 ;  /* 0x0000001f3f0c1899 */ /* 0x000fe2000801140a */
[----:B-1----:R-:W-:-:S13]  /*dc90*/  @P3 BRA `(.L_x_3105) ;  /* 0x0000000000183947 */ /* 0x002fda0003800000 */
[----:B------:R-:W-:Y:S05]  /*dca0*/  @!P1 BRA `(.L_x_3105) ;  /* 0x0000000000149947 */ /* 0x000fea0003800000 */
[----:B------:R-:W-:Y:S01]  /*dcb0*/  MOV R2, UR8 ;  /* 0x0000000800027c02 */ /* 0x000fe20008000f00 */
[----:B------:R-:W-:-:S05]  /*dcc0*/  IMAD.U32 R3, RZ, RZ, UR9 ;  /* 0x00000009ff037e24 */ /* 0x000fca000f8e00ff */
[----:B------:R-:W2:Y:S04]  /*dcd0*/  LDG.E R5, desc[UR38][R2.64] ;  /* 0x0000002602057981 */ /* 0x000ea8000c1e1900 */
[----:B-----5:R-:W2:Y:S02]  /*dce0*/  LDG.E R0, desc[UR38][R2.64+0x4] ;  /* 0x0000042602007981 */ /* 0x020ea4000c1e1900 */
[----:B--2---:R-:W-:-:S07]  /*dcf0*/  IMAD.IADD R0, R0, 0x1, -R5 ;  /* 0x0000000100007824 */ /* 0x004fce00078e0a05 */
.L_x_3105:
[----:B------:R-:W-:Y:S01]  /*dd00*/  UMOV UR4, URZ ;  /* 0x0000003f00047c82 */ /* 0x000fe20008000000 */
[----:B------:R-:W-:Y:S01]  /*dd10*/  UMOV UR5, URZ ;  /* 0x0000003f00057c82 */ /* 0x000fe20008000000 */
[----:B------:R-:W-:Y:S01]  /*dd20*/  MOV R4, UR18 ;  /* 0x0000001200047c02 */ /* 0x000fe20008000f00 */
[----:B------:R-:W-:Y:S01]  /*dd30*/  @UP1 UMOV UR4, UR10 ;  /* 0x0000000a00041c82 */ /* 0x000fe20008000000 */
[----:B------:R-:W-:Y:S01]  /*dd40*/  @UP1 UMOV UR5, UR12 ;  /* 0x0000000c00051c82 */ /* 0x000fe20008000000 */
[----:B------:R-:W-:Y:S05]  /*dd50*/  @!P0 BRA `(.L_x_3106) ;  /* 0x0000000000188947 */ /* 0x000fea0003800000 */
[----:B------:R-:W-:Y:S02]  /*dd60*/  ULDC.64 UR8, c[0x0][0x788] ;  /* 0x0001e20000087ab9 */ /* 0x000fe40000000a00 */
[----:B------:R-:W-:-:S06]  /*dd70*/  UIMAD.WIDE UR8, UR13, 0x4, UR8 ;  /* 0x000000040d0878a5 */ /* 0x000fcc000f8e0208 */
[----:B------:R-:W-:Y:S02]  /*dd80*/  IMAD.U32 R2, RZ, RZ, UR8 ;  /* 0x00000008ff027e24 */ /* 0x000fe4000f8e00ff */
[----:B------:R-:W-:-:S05]  /*dd90*/  IMAD.U32 R3, RZ, RZ, UR9 ;  /* 0x00000009ff037e24 */ /* 0x000fca000f8e00ff */
[----:B------:R1:W5:Y:S01]  /*dda0*/  LDG.E R4, desc[UR38][R2.64] ;  /* 0x0000002602047981 */ /* 0x000362000c1e1900 */
[----:B------:R-:W-:Y:S05]  /*ddb0*/  BRA `(.L_x_3107) ;  /* 0x0000000000187947 */ /* 0x000fea0003800000 */
.L_x_3106:
[----:B------:R-:W-:Y:S05]  /*ddc0*/  @!P2 BRA `(.L_x_3107) ;  /* 0x000000000014a947 */ /* 0x000fea0003800000 */
[----:B------:R-:W-:Y:S01]  /*ddd0*/  MOV R2, UR14 ;  /* 0x0000000e00027c02 */ /* 0x000fe20008000f00 */
[----:B------:R-:W-:-:S05]  /*dde0*/  IMAD.U32 R3, RZ, RZ, UR15 ;  /* 0x0000000fff037e24 */ /* 0x000fca000f8e00ff */
[----:B------:R-:W2:Y:S04]  /*ddf0*/  LDG.E R5, desc[UR38][R2.64] ;  /* 0x0000002602057981 */ /* 0x000ea8000c1e1900 */
[----:B------:R-:W2:Y:S02]  /*de00*/  LDG.E R4, desc[UR38][R2.64+0x4] ;  /* 0x0000042602047981 */ /* 0x000ea4000c1e1900 */
[----:B--2---:R-:W-:-:S07]  /*de10*/  IMAD.IADD R4, R4, 0x1, -R5 ;  /* 0x0000000104047824 */ /* 0x004fce00078e0a05 */
.L_x_3107:
[----:B-1----:R-:W-:Y:S01]  /*de20*/  MOV R3, UR7 ;  /* 0x0000000700037c02 */ /* 0x002fe20008000f00 */
[----:B------:R-:W-:-:S04]  /*de30*/  ULDC UR8, c[0x0][0x74c] ;  /* 0x0001d30000087ab9 */ /* 0x000fc80000000800 */
[----:B-----5:R-:W-:Y:S02]  /*de40*/  IMAD R3, R3, 0x80, R0 ;  /* 0x0000008003037824 */ /* 0x020fe400078e0200 */
[----:B------:R-:W-:-:S03]  /*de50*/  VIADD R0, R0, 0x5f ;  /* 0x0000005f00007836 */ /* 0x000fc60000000000 */
[----:B------:R-:W-:Y:S01]  /*de60*/  IADD3 R3, R3, -UR8, -R4 ;  /* 0x8000000803037c10 */ /* 0x000fe2000fffe804 */
[----:B------:R-:W-:-:S04]  /*de70*/  IMAD.HI R0, R0, 0x2aaaaaab, RZ ;  /* 0x2aaaaaab00007827 */ /* 0x000fc800078e02ff */
[----:B------:R-:W-:-:S05]  /*de80*/  IMAD.HI R3, R3, 0x2aaaaaab, RZ ;  /* 0x2aaaaaab03037827 */ /* 0x000fca00078e02ff */
[----:B------:R-:W-:-:S04]  /*de90*/  SHF.R.U32.HI R2, RZ, 0x1f, R3 ;  /* 0x0000001fff027819 */ /* 0x000fc80000011603 */
[----:B------:R-:W-:Y:S02]  /*dea0*/  LEA.HI.SX32 R2, R3, R2, 0x1c ;  /* 0x0000000203027211 */ /* 0x000fe400078fe2ff */
[----:B------:R-:W-:Y:S02]  /*deb0*/  SHF.R.U32.HI R3, RZ, 0x1f, R0 ;  /* 0x0000001fff037819 */ /* 0x000fe40000011600 */
[----:B------:R-:W-:Y:S02]  /*dec0*/  VIMNMX R4, RZ, R2, !PT ;  /* 0x00000002ff047248 */ /* 0x000fe40007fe0100 */
[----:B------:R-:W-:Y:S02]  /*ded0*/  LEA.HI.SX32 R0, R0, R3, 0x1c ;  /* 0x0000000300007211 */ /* 0x000fe400078fe2ff */
[----:B------:R-:W-:Y:S02]  /*dee0*/  MOV R2, RZ ;  /* 0x000000ff00027202 */ /* 0x000fe40000000f00 */
[----:B------:R-:W-:-:S13]  /*def0*/  ISETP.GT.AND P0, PT, R0, R4, PT ;  /* 0x000000040000720c */ /* 0x000fda0003f04270 */
[----:B------:R-:W-:Y:S05]  /*df00*/  @!P0 BRA `(.L_x_3104) ;  /* 0x0000001800708947 */ /* 0x000fea0003800000 */
[----:B------:R-:W-:Y:S01]  /*df10*/  USHF.R.S32.HI UR10, URZ, 0x1f, UR20 ;  /* 0x0000001f3f0a7899 */ /* 0x000fe20008011414 */
[----:B------:R-:W-:Y:S01]  /*df20*/  BSSY B0, `(.L_x_3104) ;  /* 0x000019a000007945 */ /* 0x000fe20003800000 */
[----:B------:R-:W-:Y:S01]  /*df30*/  UISETP.NE.U32.AND UP1, UPT, UR16, URZ, UPT ;  /* 0x0000003f1000728c */ /* 0x000fe2000bf25070 */
[----:B------:R-:W-:Y:S01]  /*df40*/  IMAD.MOV.U32 R2, RZ, RZ, RZ ;  /* 0x000000ffff027224 */ /* 0x000fe200078e00ff */
[----:B------:R-:W-:Y:S01]  /*df50*/  ULDC.64 UR14, c[0x0][0x718] ;  /* 0x0001c600000e7ab9 */ /* 0x000fe20000000a00 */
[----:B------:R-:W-:Y:S01]  /*df60*/  UMOV UR8, UR4 ;  /* 0x0000000400087c82 */ /* 0x000fe20008000000 */
[----:B------:R-:W-:Y:S02]  /*df70*/  UIMAD UR12, UR10, UR14, URZ ;  /* 0x0000000e0a0c72a4 */ /* 0x000fe4000f8e023f */
[----:B------:R-:W-:Y:S02]  /*df80*/  UISETP.NE.AND.EX UP1, UPT, UR17, URZ, UPT, UP1 ;  /* 0x0000003f1100728c */ /* 0x000fe4000bf25310 */
[----:B------:R-:W-:Y:S01]  /*df90*/  UIMAD UR12, UR20, UR15, UR12 ;  /* 0x0000000f140c72a4 */ /* 0x000fe2000f8e020c */
[----:B------:R-:W-:-:S02]  /*dfa0*/  ULDC.64 UR16, c[0x0][0x730] ;  /* 0x0001cc0000107ab9 */ /* 0x000fc40000000a00 */
[----:B------:R-:W-:Y:S01]  /*dfb0*/  ULDC UR15, c[0x0][0x2e8] ;  /* 0x0000ba00000f7ab9 */ /* 0x000fe20000000800 */
[----:B------:R-:W-:Y:S01]  /*dfc0*/  UIMAD UR10, UR10, UR16, URZ ;  /* 0x000000100a0a72a4 */ /* 0x000fe2000f8e023f */
[----:B------:R-:W-:Y:S01]  /*dfd0*/  UMOV UR9, UR5 ;  /* 0x0000000500097c82 */ /* 0x000fe20008000000 */
[----:B------:R-:W-:Y:S02]  /*dfe0*/  UISETP.NE.AND UP2, UPT, UR15, 0x1, UPT ;  /* 0x000000010f00788c */ /* 0x000fe4000bf45270 */
[----:B------:R-:W-:Y:S02]  /*dff0*/  UIMAD.WIDE.U32 UR4, UR20, UR14, UR8 ;  /* 0x0000000e140472a5 */ /* 0x000fe4000f8e0008 */
[----:B------:R-:W-:Y:S02]  /*e000*/  UIMAD.WIDE.U32 UR8, UR20, UR16, UR8 ;  /* 0x00000010140872a5 */ /* 0x000fe4000f8e0008 */
[----:B------:R-:W-:Y:S02]  /*e010*/  UIMAD UR14, UR20, UR17, UR10 ;  /* 0x00000011140e72a4 */ /* 0x000fe4000f8e020a */
[----:B------:R-:W-:Y:S01]  /*e020*/  USHF.R.S32.HI UR10, URZ, 0x1f, UR13 ;  /* 0x0000001f3f0a7899 */ /* 0x000fe2000801140d */
[----:B------:R-:W-:Y:S01]  /*e030*/  ELECT P0, URZ, PT ;  /* 0x00000000003f782f */ /* 0x000fe20003800000 */
[----:B------:R-:W-:-:S02]  /*e040*/  USEL UR21, UR13, URZ, !UP1 ;  /* 0x0000003f0d157287 */ /* 0x000fc4000c800000 */
[----:B------:R-:W-:Y:S01]  /*e050*/  UIADD3 UR9, UR9, UR14, URZ ;  /* 0x0000000e09097290 */ /* 0x000fe2000fffe03f */
[----:B------:R-:W-:Y:S01]  /*e060*/  ULDC.64 UR18, c[0x0][0x738] ;  /* 0x0001ce0000127ab9 */ /* 0x000fe20000000a00 */
[----:B------:R-:W-:Y:S01]  /*e070*/  USEL UR10, UR10, URZ, !UP1 ;  /* 0x0000003f0a0a7287 */ /* 0x000fe2000c800000 */
[----:B------:R-:W-:Y:S01]  /*e080*/  ULDC.64 UR16, c[0x0][0x720] ;  /* 0x0001c80000107ab9 */ /* 0x000fe20000000a00 */
[----:B------:R-:W-:Y:S02]  /*e090*/  UIMAD.WIDE.U32 UR14, UR18, UR21, UR8 ;  /* 0x00000015120e72a5 */ /* 0x000fe4000f8e0008 */
[----:B------:R-:W-:Y:S01]  /*e0a0*/  UIADD3 UR23, UR5, UR12, URZ ;  /* 0x0000000c05177290 */ /* 0x000fe2000fffe03f */
[----:B------:R-:W-:Y:S01]  /*e0b0*/  @UP2 ULDC UR8, c[0x0][0x2ec] ;  /* 0x0000bb0000082ab9 */ /* 0x000fe20000000800 */
[----:B------:R-:W-:Y:S02]  /*e0c0*/  UIMAD UR5, UR10, UR16, URZ ;  /* 0x000000100a0572a4 */ /* 0x000fe4000f8e023f */
[----:B------:R-:W-:-:S02]  /*e0d0*/  UIMAD UR10, UR10, UR18, URZ ;  /* 0x000000120a0a72a4 */ /* 0x000fc4000f8e023f */
[----:B------:R-:W-:Y:S02]  /*e0e0*/  UIMAD.WIDE.U32 UR8, UR20, UR8, URZ ;  /* 0x00000008140872a5 */ /* 0x000fe4000f8e003f */
[----:B------:R-:W-:Y:S01]  /*e0f0*/  ULEA UR11, UR7, UR11, 0x7 ;  /* 0x0000000b070b7291 */ /* 0x000fe2000f8e383f */
[----:B------:R-:W-:Y:S02]  /*e100*/  UMOV UR22, UR4 ;  /* 0x0000000400167c82 */ /* 0x000fe40008000000 */
[----:B------:R-:W-:Y:S01]  /*e110*/  @UP2 ULDC UR7, c[0x0][0x2f0] ;  /* 0x0000bc0000072ab9 */ /* 0x000fe20000000800 */
[----:B------:R-:W-:Y:S01]  /*e120*/  UMOV UR12, UR20 ;  /* 0x00000014000c7c82 */ /* 0x000fe20008000000 */
[----:B------:R-:W-:Y:S02]  /*e130*/  UIMAD UR5, UR17, UR21, UR5 ;  /* 0x00000015110572a4 */ /* 0x000fe4000f8e0205 */
[----:B------:R-:W-:Y:S02]  /*e140*/  UIMAD.WIDE.U32 UR22, UR16, UR21, UR22 ;  /* 0x00000015101672a5 */ /* 0x000fe4000f8e0016 */
[----:B------:R-:W-:-:S02]  /*e150*/  UIMAD UR4, UR19, UR21, UR10 ;  /* 0x00000015130472a4 */ /* 0x000fc4000f8e020a */
        /* <DEDUP_REMOVED lines=10> */
.L_x_3137:
[----:B------:R-:W2:Y:S01]  /*e200*/  S2R R3, SR_TID.X ;  /* 0x0000000000037919 */ /* 0x000ea20000002100 */
[----:B------:R-:W-:Y:S01]  /*e210*/  MOV R14, UR5 ;  /* 0x00000005000e7c02 */ /* 0x000fe20008000f00 */
[----:B------:R-:W-:Y:S02]  /*e220*/  IMAD.U32 R11, RZ, RZ, UR4 ;  /* 0x00000004ff0b7e24 */ /* 0x000fe4000f8e00ff */
[----:B------:R-:W-:Y:S02]  /*e230*/  IMAD.MOV.U32 R10, RZ, RZ, 0x1 ;  /* 0x00000001ff0a7424 */ /* 0x000fe400078e00ff */
[----:B------:R-:W-:Y:S01]  /*e240*/  VIADD R14, R14, UR23 ;  /* 0x000000170e0e7c36 */ /* 0x000fe20008000000 */
[----:B------:R-:W-:Y:S02]  /*e250*/  IADD3 R11, R11, UR15, RZ ;  /* 0x0000000f0b0b7c10 */ /* 0x000fe4000fffe0ff */
        /* <DEDUP_REMOVED lines=9> */
.L_x_3110:
[----:B------:R-:W-:Y:S01]  /*e2f0*/  R2UR UR19, R4 ;  /* 0x00000000041372ca */ /* 0x000fe200000e0000 */
[----:B------:R-:W2:Y:S01]  /*e300*/  LDC.64 R12, c[0x0][0x198] ;  /* 0x00006600ff0c7b82 */ /* 0x000ea20000000a00 */
[----:B------:R-:W-:Y:S01]  /*e310*/  ULDC.64 UR8, c[0x0][0x700] ;  /* 0x0001c00000087ab9 */ /* 0x000fe20000000a00 */
[----:B------:R-:W-:Y:S01]  /*e320*/  UMOV UR34, 0x0 ;  /* 0x0000000000227882 */ /* 0x000fe20000000000 */
[----:B------:R-:W-:Y:S01]  /*e330*/  IMAD.U32 R9, RZ, RZ, UR8 ;  /* 0x00000008ff097e24 */ /* 0x000fe2000f8e00ff */
[----:B------:R-:W-:Y:S01]  /*e340*/  MOV R8, UR9 ;  /* 0x0000000900087c02 */ /* 0x000fe20008000f00 */
[----:B------:R-:W-:Y:S01]  /*e350*/  UMOV UR35, 0x14f00000 ;  /* 0x14f0000000237882 */ /* 0x000fe20000000000 */
[----:B------:R-:W-:Y:S01]  /*e360*/  R2UR UR8, R15 ;  /* 0x000000000f0872ca */ /* 0x000fe200000e0000 */
[----:B------:R-:W-:Y:S01]  /*e370*/  UMOV UR18, URZ ;  /* 0x0000003f00127c82 */ /* 0x000fe20008000000 */
[----:B------:R-:W-:Y:S01]  /*e380*/  UMOV UR40, 0x0 ;  /* 0x0000000000287882 */ /* 0x000fe20000000000 */
[----:B------:R-:W-:Y:S01]  /*e390*/  UMOV UR41, 0x10000000 ;  /* 0x1000000000297882 */ /* 0x000fe20000000000 */
[----:B------:R-:W-:Y:S01]  /*e3a0*/  UMOV UR10, UR18 ;  /* 0x00000012000a7c82 */ /* 0x000fe20008000000 */
[----:B------:R-:W-:Y:S01]  /*e3b0*/  UMOV UR27, UR11 ;  /* 0x0000000b001b7c82 */ /* 0x000fe20008000000 */
[----:B------:R-:W-:Y:S01]  /*e3c0*/  UIMAD UR19, UR19, 0x60, URZ ;  /* 0x00000060131378a4 */ /* 0x000fe2000f8e023f */
[----:B------:R-:W-:Y:S01]  /*e3d0*/  UMOV UR28, UR12 ;  /* 0x0000000c001c7c82 */ /* 0x000fe20008000000 */
[----:B------:R-:W-:-:S02]  /*e3e0*/  UMOV UR29, UR13 ;  /* 0x0000000d001d7c82 */ /* 0x000fc40008000000 */
[----:B------:R-:W-:Y:S02]  /*e3f0*/  UIADD3 UR7, UP0, UR19, UR22, URZ ;  /* 0x0000001613077290 */ /* 0x000fe4000ff1e03f */
[----:B------:R-:W-:Y:S01]  /*e400*/  MOV R3, UR19 ;  /* 0x0000001300037c02 */ /* 0x000fe20008000f00 */
[----:B------:R-:W-:Y:S02]  /*e410*/  UIADD3 UR16, UR8, 0xe000, URZ ;  /* 0x0000e00008107890 */ /* 0x000fe4000fffe03f */
[----:B------:R-:W-:Y:S01]  /*e420*/  UIADD3 UR17, UR8, 0x26810, URZ ;  /* 0x0002681008117890 */ /* 0x000fe2000fffe03f */
[----:B------:R-:W-:Y:S01]  /*e430*/  PLOP3.LUT P1, PT, PT, PT, UP0, 0x80, 0x0 ;  /* 0x000000000000781c */ /* 0x000fe20003f2f008 */
[----:B-1----:R-:W-:Y:S01]  /*e440*/  IMAD.U32 R2, RZ, RZ, UR7 ;  /* 0x00000007ff027e24 */ /* 0x002fe2000f8e00ff */
[----:B------:R-:W-:Y:S01]  /*e450*/  UIADD3 UR19, UR19, UR6, URZ ;  /* 0x0000000613137290 */ /* 0x000fe2000fffe03f */
[----:B--2---:R-:W-:Y:S01]  /*e460*/  IMAD.MOV.U32 R7, RZ, RZ, R12 ;  /* 0x000000ffff077224 */ /* 0x004fe200078e000c */
[----:B------:R-:W-:Y:S01]  /*e470*/  LEA.HI.X.SX32 R3, R3, R14, 0x1, P1 ;  /* 0x0000000e03037211 */ /* 0x000fe200008f0eff */
[----:B------:R-:W-:Y:S01]  /*e480*/  IMAD.MOV.U32 R6, RZ, RZ, R13 ;  /* 0x000000ffff067224 */ /* 0x000fe200078e000d */
[----:B------:R-:W-:Y:S01]  /*e490*/  LEA R5, P1, R2, R9, 0x2 ;  /* 0x0000000902057211 */ /* 0x000fe200078210ff */
[----:B------:R-:W-:Y:S01]  /*e4a0*/  VIADD R13, R0, 0xffffffff ;  /* 0xffffffff000d7836 */ /* 0x000fe20000000000 */
[----:B------:R-:W-:Y:S01]  /*e4b0*/  UIADD3 UR42, UR8, 0x1a000, URZ ;  /* 0x0001a000082a7890 */ /* 0x000fe2000fffe03f */
[----:B------:R-:W-:Y:S01]  /*e4c0*/  MOV R12, 0x8000 ;  /* 0x00008000000c7802 */ /* 0x000fe20000000f00 */
[----:B------:R-:W-:Y:S01]  /*e4d0*/  UIADD3 UR9, UR8, 0x26800, URZ ;  /* 0x0002680008097890 */ /* 0x000fe2000fffe03f */
[----:B------:R-:W-:Y:S01]  /*e4e0*/  LEA.HI.X R2, R2, R8, R3, 0x2, P1 ;  /* 0x0000000802027211 */ /* 0x000fe200008f1403 */
[----:B------:R1:W-:Y:S01]  /*e4f0*/  STL [R1+0x8], R13 ;  /* 0x0000080d01007387 */ /* 0x0003e20000100800 */
[----:B------:R-:W-:Y:S01]  /*e500*/  R2UR UR30, R5 ;  /* 0x00000000051e72ca */ /* 0x000fe200000e0000 */
[----:B------:R-:W-:Y:S01]  /*e510*/  UIADD3 UR24, UR8, 0x4000, URZ ;  /* 0x0000400008187890 */ /* 0x000fe2000fffe03f */
[----:B------:R-:W-:Y:S01]  /*e520*/  R2UR UR31, R2 ;  /* 0x00000000021f72ca */ /* 0x000fe200000e0000 */
[----:B------:R1:W-:Y:S01]  /*e530*/  STL [R1], RZ ;  /* 0x000000ff01007387 */ /* 0x0003e20000100800 */
[C---:B------:R-:W-:Y:S01]  /*e540*/  IADD3 R2, P1, R7.reuse, 0x2f0, RZ ;  /* 0x000002f007027810 */ /* 0x040fe20007f3e0ff */
[----:B------:R-:W-:Y:S01]  /*e550*/  UMOV UR7, 0x18 ;  /* 0x0000001800077882 */ /* 0x000fe20000000000 */
[----:B------:R-:W-:Y:S01]  /*e560*/  UMOV UR43, UR17 ;  /* 0x00000011002b7c82 */ /* 0x000fe20008000000 */
[----:B------:R-:W-:Y:S01]  /*e570*/  UMOV UR26, UR18 ;  /* 0x00000012001a7c82 */ /* 0x000fe20008000000 */
[----:B------:R-:W-:Y:S01]  /*e580*/  R2UR UR44, R2 ;  /* 0x00000000022c72ca */ /* 0x000fe200000e0000 */
[----:B------:R-:W-:Y:S01]  /*e590*/  UMOV UR25, UR9 ;  /* 0x0000000900197c82 */ /* 0x000fe20008000000 */
[----:B------:R-:W-:-:S04]  /*e5a0*/  IADD3 R2, P2, R7, 0x3f0, RZ ;  /* 0x000003f007027810 */ /* 0x000fc80007f5e0ff */
[----:B------:R-:W-:Y:S01]  /*e5b0*/  R2UR UR46, R2 ;  /* 0x00000000022e72ca */ /* 0x000fe200000e0000 */
[----:B------:R-:W-:Y:S01]  /*e5c0*/  IMAD.X R5, RZ, RZ, R6, P2 ;  /* 0x000000ffff057224 */ /* 0x000fe200010e0606 */
[----:B------:R-:W-:-:S04]  /*e5d0*/  IADD3.X R2, RZ, R6, RZ, P1, !PT ;  /* 0x00000006ff027210 */ /* 0x000fc80000ffe4ff */
[----:B------:R-:W-:Y:S02]  /*e5e0*/  R2UR UR45, R2 ;  /* 0x00000000022d72ca */ /* 0x000fe400000e0000 */
[----:B------:R-:W-:Y:S02]  /*e5f0*/  IADD3 R2, P1, R7, 0xf0, RZ ;  /* 0x000000f007027810 */ /* 0x000fe40007f3e0ff */
[----:B------:R-:W-:Y:S02]  /*e600*/  R2UR UR47, R5 ;  /* 0x00000000052f72ca */ /* 0x000fe400000e0000 */
[----:B------:R-:W-:Y:S01]  /*e610*/  R2UR UR32, R2 ;  /* 0x00000000022072ca */ /* 0x000fe200000e0000 */
[----:B------:R-:W-:Y:S01]  /*e620*/  IMAD.X R3, RZ, RZ, R6, P1 ;  /* 0x000000ffff037224 */ /* 0x000fe200008e0606 */
[----:B------:R-:W-:-:S04]  /*e630*/  ISETP.GE.AND P1, PT, R4, R13, PT ;  /* 0x0000000d0400720c */ /* 0x000fc80003f26270 */
[----:B------:R-:W-:-:S13]  /*e640*/  R2UR UR33, R3 ;  /* 0x00000000032172ca */ /* 0x000fda00000e0000 */
[----:B------:R1:W-:Y:S01]  /*e650*/  UTMALDG.4D [UR16], [UR32], desc[UR34] ;  /* 0x00002210200075b4 */ /* 0x0003e20008019000 */
[----:B------:R1:W-:Y:S01]  /*e660*/  UBLKCP.S.G [UR42], [UR30], UR7 ;  /* 0x0000002a1e0073ba */ /* 0x0003e20008000207 */
[----:B------:R1:W-:Y:S01]  /*e670*/  SYNCS.ARRIVE.TRANS64 RZ, [R15+URZ+0x26800], R12 ;  /* 0x0268000c0fff79a7 */ /* 0x0003e2000800003f */
[----:B------:R1:W-:Y:S01]  /*e680*/  UTMALDG.4D [UR8], [UR44], desc[UR40] ;  /* 0x000028082c0075b4 */ /* 0x0003e20008019000 */
[----:B------:R1:W-:Y:S01]  /*e690*/  UTMALDG.4D [UR24], [UR46], desc[UR40] ;  /* 0x000028182e0075b4 */ /* 0x0003e20008019000 */
[----:B------:R-:W-:Y:S05]  /*e6a0*/  @P1 BRA `(.L_x_3111) ;  /* 0x0000000c00bc1947 */ /* 0x000fea0003800000 */
[----:B------:R-:W-:Y:S01]  /*e6b0*/  LOP3.LUT R5, RZ, R4, RZ, 0x33, !PT ;  /* 0x00000004ff057212 */ /* 0x000fe200078e33ff */
[----:B------:R-:W-:-:S04]  /*e6c0*/  IMAD.MOV.U32 R10, RZ, RZ, 0x1 ;  /* 0x00000001ff0a7424 */ /* 0x000fc800078e00ff */
[C---:B------:R-:W-:Y:S01]  /*e6d0*/  IMAD.IADD R16, R0.reuse, 0x1, R5 ;  /* 0x0000000100107824 */ /* 0x040fe200078e0205 */
[----:B------:R-:W-:Y:S01]  /*e6e0*/  IADD3 R5, R0, -0x2, RZ ;  /* 0xfffffffe00057810 */ /* 0x000fe20007ffe0ff */
[----:B------:R-:W-:-:S03]  /*e6f0*/  IMAD.MOV.U32 R0, RZ, RZ, R4 ;  /* 0x000000ffff007224 */ /* 0x000fc600078e0004 */
[----:B------:R-:W-:Y:S02]  /*e700*/  ISETP.NE.AND P1, PT, R5, R4, PT ;  /* 0x000000040500720c */ /* 0x000fe40003f25270 */
[----:B------:R-:W-:-:S05]  /*e710*/  LOP3.LUT R5, R16, 0x1, RZ, 0xc0, !PT ;  /* 0x0000000110057812 */ /* 0x000fca00078ec0ff */
[----:B------:R2:W-:Y:S06]  /*e720*/  STL [R1+0xc], R5 ;  /* 0x00000c0501007387 */ /* 0x0005ec0000100800 */
[----:B------:R-:W-:Y:S05]  /*e730*/  @!P1 BRA `(.L_x_3112) ;  /* 0x00000008005c9947 */ /* 0x000fea0003800000 */
[----:B------:R-:W-:Y:S01]  /*e740*/  IADD3 R16, R16, -R5, RZ ;  /* 0x8000000510107210 */ /* 0x000fe20007ffe0ff */
[----:B------:R-:W-:Y:S02]  /*e750*/  IMAD.MOV.U32 R0, RZ, RZ, R4 ;  /* 0x000000ffff007224 */ /* 0x000fe400078e0004 */
[----:B------:R-:W-:-:S07]  /*e760*/  IMAD.MOV.U32 R10, RZ, RZ, 0x1 ;  /* 0x00000001ff0a7424 */ /* 0x000fce00078e00ff */
.L_x_3121:
[----:B-123--:R-:W-:-:S04]  /*e770*/  SHF.L.U32 R17, R10, 0x1f, RZ ;  /* 0x0000001f0a117819 */ /* 0x00efc800000006ff */
[----:B------:R-:W3:Y:S02]  /*e780*/  SYNCS.PHASECHK.TRANS64.TRYWAIT P1, [R15+URZ+0x26840], R17 ;  /* 0x026840110f0075a7 */ /* 0x000ee4000802017f */
[----:B---3--:R-:W-:Y:S05]  /*e790*/  @!P1 BRA `(.L_x_3113) ;  /* 0x00000014007c9947 */ /* 0x008fea0003800000 */
.L_x_3138:
[----:B------:R-:W-:Y:S05]  /*e7a0*/  @P0 BRA `(.L_x_3114) ;  /* 0x00000000001c0947 */ /* 0x000fea0003800000 */
[----:B------:R-:W4:Y:S02]  /*e7b0*/  S2R R2, SR_TID.X ;  /* 0x0000000000027919 */ /* 0x000f240000002100 */
[----:B----4-:R-:W-:Y:S02]  /*e7c0*/  LOP3.LUT R3, R2, 0x1f, RZ, 0xc0, !PT ;  /* 0x0000001f02037812 */ /* 0x010fe400078ec0ff */
[----:B------:R-:W-:Y:S02]  /*e7d0*/  MOV R2, 0x3180 ;  /* 0x0000318000027802 */ /* 0x000fe40000000f00 */
[----:B------:R-:W-:Y:S02]  /*e7e0*/  ISETP.NE.AND P1, PT, R3, RZ, PT ;  /* 0x000000ff0300720c */ /* 0x000fe40003f25270 */
[----:B------:R4:W-:Y:S11]  /*e7f0*/  SYNCS.ARRIVE.TRANS64 RZ, [R15+URZ+0x26830], R2 ;  /* 0x026830020fff79a7 */ /* 0x0009f6000800003f */
[----:B----4-:R-:W-:Y:S05]  /*e800*/  @!P1 BRA `(.L_x_3114) ;  /* 0x0000000000049947 */ /* 0x010fea0003800000 */
[----:B-1----:R-:W-:Y:S01]  /*e810*/  BPT.TRAP 0x1 ;  /* 0x000000040000795c */ /* 0x002fe20000300000 */
.L_x_3114:
[----:B-1----:R-:W1:Y:S01]  /*e820*/  LDC.64 R12, c[0x0][0x728] ;  /* 0x0001ca00ff0c7b82 */ /* 0x002e620000000a00 */
[----:B------:R-:W-:Y:S01]  /*e830*/  IMAD R18, R0, 0x60, RZ ;  /* 0x0000006000127824 */ /* 0x000fe200078e02ff */
[----:B------:R-:W-:Y:S01]  /*e840*/  R2UR UR8, R15 ;  /* 0x000000000f0872ca */ /* 0x000fe200000e0000 */
[----:B------:R-:W-:Y:S01]  /*e850*/  UMOV UR28, 0x0 ;  /* 0x00000000001c7882 */ /* 0x000fe20000000000 */
[----:B------:R-:W-:Y:S01]  /*e860*/  UMOV UR29, 0x14f00000 ;  /* 0x14f00000001d7882 */ /* 0x000fe20000000000 */
[----:B------:R-:W-:Y:S01]  /*e870*/  UMOV UR18, URZ ;  /* 0x0000003f00127c82 */ /* 0x000fe20008000000 */
[C---:B------:R-:W-:Y:S01]  /*e880*/  IADD3 R2, P1, R18.reuse, UR14, RZ ;  /* 0x0000000e12027c10 */ /* 0x040fe2000ff3e0ff */
[----:B------:R-:W-:Y:S01]  /*e890*/  UMOV UR7, 0x18 ;  /* 0x0000001800077882 */ /* 0x000fe20000000000 */
[----:B--2---:R-:W2:Y:S01]  /*e8a0*/  LDC.64 R4, c[0x0][0x198] ;  /* 0x00006600ff047b82 */ /* 0x004ea20000000a00 */
[----:B------:R-:W-:-:S06]  /*e8b0*/  R2UR UR19, R18 ;  /* 0x00000000121372ca */ /* 0x000fcc00000e0000 */
[----:B------:R-:W-:Y:S02]  /*e8c0*/  UIADD3 UR16, UR8, 0x14000, URZ ;  /* 0x0001400008107890 */ /* 0x000fe4000fffe03f */
[----:B------:R-:W-:Y:S02]  /*e8d0*/  UIADD3 UR17, UR8, 0x26830, URZ ;  /* 0x0002683008117890 */ /* 0x000fe4000fffe03f */
[----:B------:R-:W-:-:S03]  /*e8e0*/  UIADD3 UR8, UR8, 0x1a380, URZ ;  /* 0x0001a38008087890 */ /* 0x000fc6000fffe03f */
[----:B------:R-:W-:Y:S01]  /*e8f0*/  UIADD3 UR19, UR19, UR6, URZ ;  /* 0x0000000613137290 */ /* 0x000fe2000fffe03f */
[----:B-1----:R-:W-:Y:S01]  /*e900*/  LEA R3, P2, R2, R12, 0x2 ;  /* 0x0000000c02037211 */ /* 0x002fe200078410ff */
[----:B------:R-:W-:-:S03]  /*e910*/  UMOV UR9, UR17 ;  /* 0x0000001100097c82 */ /* 0x000fc60008000000 */
[----:B------:R-:W-:Y:S02]  /*e920*/  R2UR UR24, R3 ;  /* 0x00000000031872ca */ /* 0x000fe400000e0000 */
[----:B------:R-:W-:Y:S01]  /*e930*/  LEA.HI.X.SX32 R3, R18, R11, 0x1, P1 ;  /* 0x0000000b12037211 */ /* 0x000fe200008f0eff */
[----:B--2---:R-:W-:Y:S02]  /*e940*/  IMAD.MOV.U32 R7, RZ, RZ, R4 ;  /* 0x000000ffff077224 */ /* 0x004fe400078e0004 */
        /* <DEDUP_REMOVED lines=9> */
[----:B------:R-:W2:Y:S02]  /*e9e0*/  SYNCS.PHASECHK.TRANS64.TRYWAIT P1, [R15+URZ+0x26828], R17 ;  /* 0x026828110f0075a7 */ /* 0x000ea4000802017f */
[----:B-12---:R-:W-:Y:S05]  /*e9f0*/  @!P1 BRA `(.L_x_3115) ;  /* 0x0000001000f89947 */ /* 0x006fea0003800000 */
.L_x_3139:
        /* <DEDUP_REMOVED lines=8> */
.L_x_3116:
[----:B------:R-:W-:Y:S01]  /*ea80*/  VIADD R19, R18, 0x60 ;  /* 0x0000006012137836 */ /* 0x000fe20000000000 */
[----:B------:R-:W-:Y:S01]  /*ea90*/  ULDC.64 UR8, c[0x0][0x700] ;  /* 0x0001c00000087ab9 */ /* 0x000fe20000000a00 */
[----:B------:R-:W-:Y:S01]  /*eaa0*/  R2UR UR26, R15 ;  /* 0x000000000f1a72ca */ /* 0x000fe200000e0000 */
[----:B------:R-:W-:Y:S01]  /*eab0*/  IMAD.U32 R8, RZ, RZ, UR9 ;  /* 0x00000009ff087e24 */ /* 0x000fe2000f8e00ff */
[----:B------:R-:W-:Y:S01]  /*eac0*/  MOV R9, UR8 ;  /* 0x0000000800097c02 */ /* 0x000fe20008000f00 */
[C---:B------:R-:W-:Y:S01]  /*ead0*/  VIADD R21, R19.reuse, UR6 ;  /* 0x0000000613157c36 */ /* 0x040fe20008000000 */
[----:B------:R-:W-:Y:S01]  /*eae0*/  IADD3 R2, P1, R19, UR22, RZ ;  /* 0x0000001613027c10 */ /* 0x000fe2000ff3e0ff */
[----:B------:R-:W-:Y:S01]  /*eaf0*/  UMOV UR24, 0x0 ;  /* 0x0000000000187882 */ /* 0x000fe20000000000 */
[----:B------:R-:W-:Y:S01]  /*eb00*/  SHF.R.S32.HI R20, RZ, 0x1f, R19 ;  /* 0x0000001fff147819 */ /* 0x000fe20000011413 */
[----:B------:R-:W-:Y:S01]  /*eb10*/  UMOV UR25, 0x14f00000 ;  /* 0x14f0000000197882 */ /* 0x000fe20000000000 */
[----:B------:R-:W-:Y:S01]  /*eb20*/  LEA R3, P2, R2, R9, 0x2 ;  /* 0x0000000902037211 */ /* 0x000fe200078410ff */
[----:B------:R-:W-:Y:S01]  /*eb30*/  UMOV UR18, URZ ;  /* 0x0000003f00127c82 */ /* 0x000fe20008000000 */
[----:B------:R-:W-:Y:S01]  /*eb40*/  R2UR UR19, R21 ;  /* 0x00000000151372ca */ /* 0x000fe200000e0000 */
[----:B------:R-:W-:Y:S01]  /*eb50*/  UMOV UR7, 0x18 ;  /* 0x0000001800077882 */ /* 0x000fe20000000000 */
[----:B------:R-:W-:Y:S01]  /*eb60*/  R2UR UR28, R3 ;  /* 0x00000000031c72ca */ /* 0x000fe200000e0000 */
[----:B------:R-:W-:Y:S01]  /*eb70*/  IMAD.X R3, R20, 0x1, R14, P1 ;  /* 0x0000000114037824 */ /* 0x000fe200008e060e */
[----:B------:R-:W-:-:S02]  /*eb80*/  UIADD3 UR16, UR26, 0x11000, URZ ;  /* 0x000110001a107890 */ /* 0x000fc4000fffe03f */
[----:B------:R-:W-:Y:S02]  /*eb90*/  UIADD3 UR17, UR26, 0x26818, URZ ;  /* 0x000268181a117890 */ /* 0x000fe4000fffe03f */
[----:B------:R-:W-:Y:S01]  /*eba0*/  LEA.HI.X R3, R2, R8, R3, 0x2, P2 ;  /* 0x0000000802037211 */ /* 0x000fe200010f1403 */
[----:B------:R-:W-:Y:S01]  /*ebb0*/  UIADD3 UR26, UR26, 0x1a200, URZ ;  /* 0x0001a2001a1a7890 */ /* 0x000fe2000fffe03f */
[----:B------:R-:W-:Y:S02]  /*ebc0*/  IADD3 R2, P1, R7, 0xf0, RZ ;  /* 0x000000f007027810 */ /* 0x000fe40007f3e0ff */
[----:B------:R-:W-:Y:S01]  /*ebd0*/  R2UR UR29, R3 ;  /* 0x00000000031d72ca */ /* 0x000fe200000e0000 */
[----:B------:R-:W-:Y:S01]  /*ebe0*/  UMOV UR27, UR17 ;  /* 0x00000011001b7c82 */ /* 0x000fe20008000000 */
[----:B------:R-:W-:Y:S02]  /*ebf0*/  IADD3.X R3, RZ, R6, RZ, P1, !PT ;  /* 0x00000006ff037210 */ /* 0x000fe40000ffe4ff */
[----:B------:R-:W-:-:S02]  /*ec00*/  R2UR UR8, R2 ;  /* 0x00000000020872ca */ /* 0x000fc400000e0000 */
[----:B------:R-:W-:-:S13]  /*ec10*/  R2UR UR9, R3 ;  /* 0x00000000030972ca */ /* 0x000fda00000e0000 */
[----:B------:R2:W-:Y:S01]  /*ec20*/  UTMALDG.4D [UR16], [UR8], desc[UR24] ;  /* 0x00001810080075b4 */ /* 0x0005e20008019000 */
[----:B------:R2:W-:Y:S01]  /*ec30*/  UBLKCP.S.G [UR26], [UR28], UR7 ;  /* 0x0000001a1c0073ba */ /* 0x0005e20008000207 */
[----:B------:R-:W4:Y:S02]  /*ec40*/  SYNCS.PHASECHK.TRANS64.TRYWAIT P1, [R15+URZ+0x26848], R17 ;  /* 0x026848110f0075a7 */ /* 0x000f24000802017f */
[----:B--2-4-:R-:W-:Y:S05]  /*ec50*/  @!P1 BRA `(.L_x_3117) ;  /* 0x0000001000749947 */ /* 0x014fea0003800000 */
.L_x_3140:
        /* <DEDUP_REMOVED lines=8> */
.L_x_3118:
        /* <DEDUP_REMOVED lines=24> */
.L_x_3142:
        /* <DEDUP_REMOVED lines=8> */
.L_x_3120:
        /* <DEDUP_REMOVED lines=8> */
[----:B------:R-:W-:-:S05]  /*ef60*/  VIADD R0, R0, 0x2 ;  /* 0x0000000200007836 */ /* 0x000fca0000000000 */
[----:B------:R-:W-:Y:S02]  /*ef70*/  UIADD3 UR19, UR19, 0xc0, URZ ;  /* 0x000000c013137890 */ /* 0x000fe4000fffe03f */
[----:B------:R-:W-:Y:S02]  /*ef80*/  UIADD3 UR16, UR26, 0xe000, URZ ;  /* 0x0000e0001a107890 */ /* 0x000fe4000fffe03f */
[----:B------:R-:W-:Y:S02]  /*ef90*/  UIADD3 UR7, UP0, UR19, UR22, URZ ;  /* 0x0000001613077290 */ /* 0x000fe4000ff1e03f */
[----:B------:R-:W-:Y:S02]  /*efa0*/  UIADD3 UR17, UR26, 0x26810, URZ ;  /* 0x000268101a117890 */ /* 0x000fe4000fffe03f */
[----:B------:R-:W-:Y:S02]  /*efb0*/  UIADD3 UR26, UR26, 0x1a000, URZ ;  /* 0x0001a0001a1a7890 */ /* 0x000fe4000fffe03f */
[----:B------:R-:W-:Y:S01]  /*efc0*/  IMAD.U32 R5, RZ, RZ, UR7 ;  /* 0x00000007ff057e24 */ /* 0x000fe2000f8e00ff */
[----:B------:R-:W-:Y:S01]  /*efd0*/  PLOP3.LUT P2, PT, PT, PT, UP0, 0x80, 0x0 ;  /* 0x000000000000781c */ /* 0x000fe20003f4f008 */
[----:B------:R-:W-:Y:S01]  /*efe0*/  UMOV UR7, 0x18 ;  /* 0x0000001800077882 */ /* 0x000fe20000000000 */
[----:B------:R-:W-:-:S02]  /*eff0*/  UMOV UR27, UR17 ;  /* 0x00000011001b7c82 */ /* 0x000fc40008000000 */
[----:B----4-:R-:W-:-:S04]  /*f000*/  LEA R4, P1, R5, R9, 0x2 ;  /* 0x0000000905047211 */ /* 0x010fc800078210ff */
[----:B------:R-:W-:Y:S02]  /*f010*/  R2UR UR28, R4 ;  /* 0x00000000041c72ca */ /* 0x000fe400000e0000 */
[----:B------:R-:W-:Y:S01]  /*f020*/  MOV R4, UR19 ;  /* 0x0000001300047c02 */ /* 0x000fe20008000f00 */
[----:B------:R-:W-:-:S03]  /*f030*/  UIADD3 UR19, UR19, UR6, URZ ;  /* 0x0000000613137290 */ /* 0x000fc6000fffe03f */
[----:B------:R-:W-:-:S04]  /*f040*/  LEA.HI.X.SX32 R4, R4, R14, 0x1, P2 ;  /* 0x0000000e04047211 */ /* 0x000fc800010f0eff */
[----:B------:R-:W-:Y:S02]  /*f050*/  LEA.HI.X R4, R5, R8, R4, 0x2, P1 ;  /* 0x0000000805047211 */ /* 0x000fe400008f1404 */
[----:B------:R-:W-:Y:S01]  /*f060*/  ISETP.NE.AND P1, PT, R16, RZ, PT ;  /* 0x000000ff1000720c */ /* 0x000fe20003f25270 */
[----:B------:R4:W-:Y:S01]  /*f070*/  UTMALDG.4D [UR16], [UR8], desc[UR24] ;  /* 0x00001810080075b4 */ /* 0x0009e20008019000 */
[----:B------:R-:W-:-:S13]  /*f080*/  R2UR UR29, R4 ;  /* 0x00000000041d72ca */ /* 0x000fda00000e0000 */
[----:B------:R4:W-:Y:S02]  /*f090*/  UBLKCP.S.G [UR26], [UR28], UR7 ;  /* 0x0000001a1c0073ba */ /* 0x0009e40008000207 */
[----:B----4-:R-:W-:Y:S05]  /*f0a0*/  @P1 BRA `(.L_x_3121) ;  /* 0xfffffff400b01947 */ /* 0x010fea000383ffff */
.L_x_3112:
[----:B------:R-:W4:Y:S02]  /*f0b0*/  LDL.LU R4, [R1+0xc] ;  /* 0x00000c0001047983 */ /* 0x000f240000300800 */
[----:B----4-:R-:W-:Y:S02]  /*f0c0*/  ISETP.NE.AND P1, PT, R4, RZ, PT ;  /* 0x000000ff0400720c */ /* 0x010fe40003f25270 */
[----:B------:R4:W5:Y:S11]  /*f0d0*/  LDL R4, [R1+0x8] ;  /* 0x0000080001047983 */ /* 0x0009760000100800 */
[----:B----4-:R-:W-:Y:S05]  /*f0e0*/  @!P1 BRA `(.L_x_3111) ;  /* 0x00000004002c9947 */ /* 0x010fea0003800000 */
[----:B-1----:R-:W-:-:S04]  /*f0f0*/  SHF.L.U32 R12, R10, 0x1f, RZ ;  /* 0x0000001f0a0c7819 */ /* 0x002fc800000006ff */
[----:B------:R-:W1:Y:S02]  /*f100*/  SYNCS.PHASECHK.TRANS64.TRYWAIT P1, [R15+URZ+0x26840], R12 ;  /* 0x0268400c0f0075a7 */ /* 0x000e64000802017f */
[----:B-1----:R-:W-:Y:S05]  /*f110*/  @!P1 BRA `(.L_x_3122) ;  /* 0x0000000c00709947 */ /* 0x002fea0003800000 */
.L_x_3143:
[----:B------:R-:W-:Y:S05]  /*f120*/  @P0 BRA `(.L_x_3123) ;  /* 0x00000000001c0947 */ /* 0x000fea0003800000 */
[----:B-----5:R-:W2:Y:S02]  /*f130*/  S2R R4, SR_TID.X ;  /* 0x0000000000047919 */ /* 0x020ea40000002100 */
[----:B--2---:R-:W-:Y:S02]  /*f140*/  LOP3.LUT R5, R4, 0x1f, RZ, 0xc0, !PT ;  /* 0x0000001f04057812 */ /* 0x004fe400078ec0ff */
[----:B------:R-:W-:Y:S02]  /*f150*/  MOV R4, 0x3180 ;  /* 0x0000318000047802 */ /* 0x000fe40000000f00 */
[----:B------:R-:W-:Y:S02]  /*f160*/  ISETP.NE.AND P1, PT, R5, RZ, PT ;  /* 0x000000ff0500720c */ /* 0x000fe40003f25270 */
[----:B------:R4:W-:Y:S11]  /*f170*/  SYNCS.ARRIVE.TRANS64 RZ, [R15+URZ+0x26830], R4 ;  /* 0x026830040fff79a7 */ /* 0x0009f6000800003f */
[----:B----4-:R-:W-:Y:S05]  /*f180*/  @!P1 BRA `(.L_x_3123) ;  /* 0x0000000000049947 */ /* 0x010fea0003800000 */
[----:B------:R-:W-:Y:S01]  /*f190*/  BPT.TRAP 0x1 ;  /* 0x000000040000795c */ /* 0x000fe20000300000 */
.L_x_3123:
[----:B--2--5:R-:W2:Y:S01]  /*f1a0*/  LDC.64 R4, c[0x0][0x728] ;  /* 0x0001ca00ff047b82 */ /* 0x024ea20000000a00 */
[----:B------:R-:W-:Y:S01]  /*f1b0*/  IMAD R0, R0, 0x60, RZ ;  /* 0x0000006000007824 */ /* 0x000fe200078e02ff */
        /* <DEDUP_REMOVED lines=23> */
[----:B------:R-:W4:Y:S02]  /*f330*/  SYNCS.PHASECHK.TRANS64.TRYWAIT P1, [R15+URZ+0x26828], R12 ;  /* 0x0268280c0f0075a7 */ /* 0x000f24000802017f */
[----:B--2-4-:R-:W-:Y:S05]  /*f340*/  @!P1 BRA `(.L_x_3124) ;  /* 0x0000000800f89947 */ /* 0x014fea0003800000 */
.L_x_3144:
[----:B------:R-:W-:Y:S05]  /*f350*/  @P0 BRA `(.L_x_3125) ;  /* 0x00000000001c0947 */ /* 0x000fea0003800000 */
[----:B------:R-:W4:Y:S02]  /*f360*/  S2R R4, SR_TID.X ;  /* 0x0000000000047919 */ /* 0x000f240000002100 */
[----:B----4-:R-:W-:Y:S01]  /*f370*/  LOP3.LUT R5, R4, 0x1f, RZ, 0xc0, !PT ;  /* 0x0000001f04057812 */ /* 0x010fe200078ec0ff */
[----:B------:R-:W-:-:S03]  /*f380*/  IMAD.MOV.U32 R4, RZ, RZ, 0x3180 ;  /* 0x00003180ff047424 */ /* 0x000fc600078e00ff */
[----:B------:R-:W-:Y:S01]  /*f390*/  ISETP.NE.AND P0, PT, R5, RZ, PT ;  /* 0x000000ff0500720c */ /* 0x000fe20003f05270 */
[----:B------:R4:W-:-:S12]  /*f3a0*/  SYNCS.ARRIVE.TRANS64 RZ, [R15+URZ+0x26818], R4 ;  /* 0x026818040fff79a7 */ /* 0x0009d8000800003f */
[----:B----4-:R-:W-:Y:S05]  /*f3b0*/  @!P0 BRA `(.L_x_3125) ;  /* 0x0000000000048947 */ /* 0x010fea0003800000 */
[----:B------:R-:W-:Y:S01]  /*f3c0*/  BPT.TRAP 0x1 ;  /* 0x000000040000795c */ /* 0x000fe20000300000 */
.L_x_3125:
[----:B------:R-:W-:Y:S01]  /*f3d0*/  R2UR UR19, R0 ;  /* 0x00000000001372ca */ /* 0x000fe200000e0000 */
[----:B------:R-:W-:Y:S01]  /*f3e0*/  UMOV UR24, 0x0 ;  /* 0x0000000000187882 */ /* 0x000fe20000000000 */
[----:B------:R-:W-:Y:S01]  /*f3f0*/  R2UR UR26, R15 ;  /* 0x000000000f1a72ca */ /* 0x000fe200000e0000 */
[----:B------:R-:W-:Y:S01]  /*f400*/  UMOV UR25, 0x14f00000 ;  /* 0x14f0000000197882 */ /* 0x000fe20000000000 */
[----:B------:R-:W-:Y:S01]  /*f410*/  R2UR UR8, R2 ;  /* 0x00000000020872ca */ /* 0x000fe200000e0000 */
[----:B------:R-:W-:Y:S01]  /*f420*/  UMOV UR18, URZ ;  /* 0x0000003f00127c82 */ /* 0x000fe20008000000 */
[----:B------:R-:W-:Y:S01]  /*f430*/  R2UR UR9, R3 ;  /* 0x00000000030972ca */ /* 0x000fe200000e0000 */
[----:B------:R4:W5:Y:S06]  /*f440*/  LDL.LU R4, [R1+0x8] ;  /* 0x0000080001047983 */ /* 0x00096c0000300800 */
[----:B------:R-:W-:-:S02]  /*f450*/  UIADD3 UR19, UR19, 0x60, URZ ;  /* 0x0000006013137890 */ /* 0x000fc4000fffe03f */
[----:B------:R-:W-:Y:S02]  /*f460*/  UIADD3 UR16, UR26, 0x11000, URZ ;  /* 0x000110001a107890 */ /* 0x000fe4000fffe03f */
[----:B------:R-:W-:Y:S02]  /*f470*/  UIADD3 UR7, UP0, UR19, UR22, URZ ;  /* 0x0000001613077290 */ /* 0x000fe4000ff1e03f */
[----:B------:R-:W-:Y:S01]  /*f480*/  MOV R5, UR19 ;  /* 0x0000001300057c02 */ /* 0x000fe20008000f00 */
[----:B------:R-:W-:Y:S02]  /*f490*/  UIADD3 UR17, UR26, 0x26818, URZ ;  /* 0x000268181a117890 */ /* 0x000fe4000fffe03f */
[----:B------:R-:W-:Y:S01]  /*f4a0*/  UIADD3 UR19, UR19, UR6, URZ ;  /* 0x0000000613137290 */ /* 0x000fe2000fffe03f */
[----:B------:R-:W-:Y:S01]  /*f4b0*/  PLOP3.LUT P0, PT, PT, PT, UP0, 0x80, 0x0 ;  /* 0x000000000000781c */ /* 0x000fe20003f0f008 */
[----:B------:R-:W-:Y:S01]  /*f4c0*/  IMAD.U32 R0, RZ, RZ, UR7 ;  /* 0x00000007ff007e24 */ /* 0x000fe2000f8e00ff */
[----:B------:R-:W-:-:S02]  /*f4d0*/  UIADD3 UR26, UR26, 0x1a200, URZ ;  /* 0x0001a2001a1a7890 */ /* 0x000fc4000fffe03f */
[----:B------:R-:W-:Y:S01]  /*f4e0*/  LEA.HI.X.SX32 R5, R5, R14, 0x1, P0 ;  /* 0x0000000e05057211 */ /* 0x000fe200000f0eff */
[----:B------:R-:W-:Y:S01]  /*f4f0*/  UMOV UR27, UR17 ;  /* 0x00000011001b7c82 */ /* 0x000fe20008000000 */
[C---:B------:R-:W-:Y:S01]  /*f500*/  LEA R9, P0, R0.reuse, R9, 0x2 ;  /* 0x0000000900097211 */ /* 0x040fe200078010ff */
[----:B------:R-:W-:Y:S01]  /*f510*/  UMOV UR7, 0x18 ;  /* 0x0000001800077882 */ /* 0x000fe20000000000 */
[----:B------:R4:W-:Y:S02]  /*f520*/  UTMALDG.4D [UR16], [UR8], desc[UR24] ;  /* 0x00001810080075b4 */ /* 0x0009e40008019000 */
[----:B------:R-:W-:Y:S02]  /*f530*/  LEA.HI.X R8, R0, R8, R5, 0x2, P0 ;  /* 0x0000000800087211 */ /* 0x000fe400000f1405 */
[----:B------:R-:W-:Y:S02]  /*f540*/  R2UR UR28, R9 ;  /* 0x00000000091c72ca */ /* 0x000fe400000e0000 */
[----:B------:R-:W-:Y:S01]  /*f550*/  R2UR UR29, R8 ;  /* 0x00000000081d72ca */ /* 0x000fe200000e0000 */
[----:B------:R-:W-:-:S05]  /*f560*/  IMAD.MOV.U32 R0, RZ, RZ, 0x1 ;  /* 0x00000001ff007424 */ /* 0x000fca00078e00ff */
[----:B------:R4:W-:Y:S07]  /*f570*/  STL [R1], R0 ;  /* 0x0000000001007387 */ /* 0x0009ee0000100800 */
[----:B------:R4:W-:Y:S01]  /*f580*/  UBLKCP.S.G [UR26], [UR28], UR7 ;  /* 0x0000001a1c0073ba */ /* 0x0009e20008000207 */
[----:B------:R-:W-:Y:S01]  /*f590*/  NOP ;  /* 0x0000000000007918 */ /* 0x000fe20000000000 */
.L_x_3111:
[----:B----4-:R-:W4:Y:S01]  /*f5a0*/  LDL R0, [R1] ;  /* 0x0000000001007983 */ /* 0x010f220000100800 */
[----:B------:R-:W2:Y:S02]  /*f5b0*/  S2R R2, SR_TID.X ;  /* 0x0000000000027919 */ /* 0x000ea40000002100 */
[----:B--2---:R-:W-:-:S04]  /*f5c0*/  LOP3.LUT R2, R2, 0x7f, RZ, 0xc0, !PT ;  /* 0x0000007f02027812 */ /* 0x004fc800078ec0ff */
[----:B------:R-:W-:Y:S02]  /*f5d0*/  ISETP.NE.AND P1, PT, R2, RZ, PT ;  /* 0x000000ff0200720c */ /* 0x000fe40003f25270 */
[----:B----4-:R-:W-:Y:S02]  /*f5e0*/  LEA R3, R0, R15, 0x3 ;  /* 0x0000000f00037211 */ /* 0x010fe400078e18ff */
[----:B------:R-:W-:-:S04]  /*f5f0*/  SHF.L.U32 R0, R10, 0x1f, RZ ;  /* 0x0000001f0a007819 */ /* 0x000fc800000006ff */
[----:B------:R-:W2:Y:S02]  /*f600*/  SYNCS.PHASECHK.TRANS64.TRYWAIT P0, [R3+URZ+0x26840], R0 ;  /* 0x02684000030075a7 */ /* 0x000ea4000800017f */
[----:B--2---:R-:W-:Y:S05]  /*f610*/  @!P0 BRA `(.L_x_3126) ;  /* 0x0000000800588947 */ /* 0x004fea0003800000 */
.L_x_3145:
[----:B------:R-:W-:Y:S05]  /*f620*/  @P1 BRA `(.L_x_3127) ;  /* 0x0000000000181947 */ /* 0x000fea0003800000 */
[----:B------:R-:W4:Y:S01]  /*f630*/  S2R R2, SR_TID.X ;  /* 0x0000000000027919 */ /* 0x000f220000002100 */
[----:B--2---:R-:W-:-:S04]  /*f640*/  IMAD.MOV.U32 R0, RZ, RZ, 0x3180 ;  /* 0x00003180ff007424 */ /* 0x004fc800078e00ff */
[----:B------:R2:W-:Y:S01]  /*f650*/  SYNCS.ARRIVE.TRANS64 RZ, [R3+URZ+0x26830], R0 ;  /* 0x0268300003ff79a7 */ /* 0x0005e2000800003f */
[----:B----4-:R-:W-:-:S13]  /*f660*/  LOP3.LUT P0, RZ, R2, 0x1f, RZ, 0xc0, !PT ;  /* 0x0000001f02ff7812 */ /* 0x010fda000780c0ff */
[----:B--2---:R-:W-:Y:S05]  /*f670*/  @!P0 BRA `(.L_x_3127) ;  /* 0x0000000000048947 */ /* 0x004fea0003800000 */
[----:B-1----:R-:W-:Y:S01]  /*f680*/  BPT.TRAP 0x1 ;  /* 0x000000040000795c */ /* 0x002fe20000300000 */
.L_x_3127:
[----:B------:R-:W2:Y:S01]  /*f690*/  LDL.LU R2, [R1] ;  /* 0x0000000001027983 */ /* 0x000ea20000300800 */
[----:B-1---5:R-:W-:Y:S01]  /*f6a0*/  R2UR UR19, R4 ;  /* 0x00000000041372ca */ /* 0x022fe200000e0000 */
[----:B------:R-:W-:Y:S01]  /*f6b0*/  ULDC.64 UR26, c[0x0][0x728] ;  /* 0x0001ca00001a7ab9 */ /* 0x000fe20000000a00 */
[----:B------:R-:W-:Y:S01]  /*f6c0*/  R2UR UR9, R11 ;  /* 0x000000000b0972ca */ /* 0x000fe200000e0000 */
[----:B------:R-:W-:Y:S01]  /*f6d0*/  UMOV UR18, URZ ;  /* 0x0000003f00127c82 */ /* 0x000fe20008000000 */
[----:B------:R-:W-:Y:S02]  /*f6e0*/  R2UR UR17, R3 ;  /* 0x00000000031172ca */ /* 0x000fe400000e0000 */
[----:B------:R-:W-:-:S04]  /*f6f0*/  IADD3 R7, P0, R7, 0x1f0, RZ ;  /* 0x000001f007077810 */ /* 0x000fc80007f1e0ff */
[----:B------:R-:W-:Y:S02]  /*f700*/  IADD3.X R6, RZ, R6, RZ, P0, !PT ;  /* 0x00000006ff067210 */ /* 0x000fe400007fe4ff */
[----:B------:R-:W-:Y:S01]  /*f710*/  R2UR UR24, R7 ;  /* 0x00000000071872ca */ /* 0x000fe200000e0000 */
[----:B------:R-:W-:Y:S01]  /*f720*/  UIMAD UR19, UR19, 0x60, URZ ;  /* 0x00000060131378a4 */ /* 0x000fe2000f8e023f */
[----:B------:R-:W-:-:S03]  /*f730*/  R2UR UR25, R6 ;  /* 0x00000000061972ca */ /* 0x000fc600000e0000 */
[----:B------:R-:W-:Y:S02]  /*f740*/  UIADD3 UR10, UP0, UR19, UR14, URZ ;  /* 0x0000000e130a7290 */ /* 0x000fe4000ff1e03f */
[----:B------:R-:W-:Y:S02]  /*f750*/  UIADD3 UR17, UR17, 0x26830, URZ ;  /* 0x0002683011117890 */ /* 0x000fe4000fffe03f */
[----:B------:R-:W-:Y:S02]  /*f760*/  ULEA.HI.X.SX32 UR9, UR19, UR9, 0x1, UP0 ;  /* 0x0000000913097291 */ /* 0x000fe400080f0e3f */
[----:B------:R-:W-:Y:S02]  /*f770*/  ULEA UR8, UP0, UR10, UR26, 0x2 ;  /* 0x0000001a0a087291 */ /* 0x000fe4000f80103f */
[----:B------:R-:W-:Y:S02]  /*f780*/  UIADD3 UR19, UR19, UR6, URZ ;  /* 0x0000000613137290 */ /* 0x000fe4000fffe03f */
[----:B------:R-:W-:Y:S01]  /*f790*/  ULEA.HI.X UR9, UR10, UR27, UR9, 0x2, UP0 ;  /* 0x0000001b0a097291 */ /* 0x000fe200080f1409 */
[----:B------:R-:W-:-:S02]  /*f7a0*/  UMOV UR26, 0x0 ;  /* 0x00000000001a7882 */ /* 0x000fc40000000000 */
[----:B------:R-:W-:Y:S01]  /*f7b0*/  UMOV UR27, 0x14f00000 ;  /* 0x14f00000001b7882 */ /* 0x000fe20000000000 */
[----:B------:R-:W-:Y:S01]  /*f7c0*/  UMOV UR29, UR17 ;  /* 0x00000011001d7c82 */ /* 0x000fe20008000000 */
[C-C-:B--2---:R-:W-:Y:S02]  /*f7d0*/  IMAD R0, R2.reuse, 0x3000, R15.reuse ;  /* 0x0000300002007824 */ /* 0x144fe400078e020f */
[C---:B---3--:R-:W-:Y:S02]  /*f7e0*/  IMAD R15, R2.reuse, 0x200, R15 ;  /* 0x00000200020f7824 */ /* 0x048fe400078e020f */
[----:B------:R-:W-:Y:S01]  /*f7f0*/  VIADD R2, R2, 0x1 ;  /* 0x0000000102027836 */ /* 0x000fe20000000000 */
[----:B------:R-:W-:Y:S02]  /*f800*/  R2UR UR16, R0 ;  /* 0x00000000001072ca */ /* 0x000fe400000e0000 */
[----:B------:R-:W-:Y:S02]  /*f810*/  R2UR UR7, R15 ;  /* 0x000000000f0772ca */ /* 0x000fe400000e0000 */
[----:B------:R-:W-:-:S04]  /*f820*/  ISETP.NE.AND P0, PT, R2, 0x2, PT ;  /* 0x000000020200780c */ /* 0x000fc80003f05270 */
[----:B------:R-:W-:Y:S02]  /*f830*/  SEL R3, RZ, 0x1, P0 ;  /* 0x00000001ff037807 */ /* 0x000fe40000000000 */
[----:B------:R-:W-:Y:S02]  /*f840*/  SEL R2, R2, RZ, P0 ;  /* 0x000000ff02027207 */ /* 0x000fe40000000000 */
[----:B------:R-:W-:Y:S01]  /*f850*/  LOP3.LUT R10, R10, R3, RZ, 0x3c, !PT ;  /* 0x000000030a0a7212 */ /* 0x000fe200078e3cff */
[----:B------:R-:W-:Y:S02]  /*f860*/  UIADD3 UR16, UR16, 0x14000, URZ ;  /* 0x0001400010107890 */ /* 0x000fe4000fffe03f */
[----:B------:R-:W-:-:S03]  /*f870*/  UIADD3 UR28, UR7, 0x1a380, URZ ;  /* 0x0001a380071c7890 */ /* 0x000fc6000fffe03f */
[----:B------:R-:W-:-:S04]  /*f880*/  UMOV UR7, 0x18 ;  /* 0x0000001800077882 */ /* 0x000fc80000000000 */
[----:B------:R1:W-:Y:S02]  /*f890*/  UTMALDG.4D [UR16], [UR24], desc[UR26] ;  /* 0x00001a10180075b4 */ /* 0x0003e40008019000 */
[----:B------:R1:W-:Y:S02]  /*f8a0*/  UBLKCP.S.G [UR28], [UR8], UR7 ;  /* 0x0000001c080073ba */ /* 0x0003e40008000207 */
[----:B-1----:R-:W-:Y:S01]  /*f8b0*/  NOP ;  /* 0x0000000000007918 */ /* 0x002fe20000000000 */
.L_x_3108:
[----:B------:R-:W-:Y:S05]  /*f8c0*/  BSYNC B0 ;  /* 0x0000000000007941 */ /* 0x000fea0003800000 */
.L_x_3104:
[----:B------:R-:W-:-:S03]  /*f8d0*/  UMOV UR7, 0xffffffff ;  /* 0xffffffff00077882 */ /* 0x000fc60000000000 */
[----:B------:R-:W-:Y:S05]  /*f8e0*/  BRA.DIV UR7, `(.L_x_3128) ;  /* 0x0000000607b87947 */ /* 0x000fea000b800000 */
[----:B------:R-:W-:-:S13]  /*f8f0*/  ELECT P6, URZ, PT ;  /* 0x00000000003f782f */ /* 0x000fda00038c0000 */
.L_x_3148:
[----:B------:R-:W-:Y:S05]  /*f900*/  @!P6 BRA `(.L_x_3001) ;  /* 0x000000000084e947 */ /* 0x000fea0003800000 */
[----:B------:R-:W-:-:S06]  /*f910*/  ULOP3.LUT UR7, UR36, 0x2, URZ, 0xfc, !UPT ;  /* 0x0000000224077892 */ /* 0x000fcc000f8efc3f */
[----:B------:R-:W-:-:S05]  /*f920*/  IMAD.U32 R0, RZ, RZ, UR7 ;  /* 0x00000007ff007e24 */ /* 0x000fca000f8e00ff */
[----:B------:R-:W-:-:S13]  /*f930*/  ISETP.NE.AND P2, PT, R0, 0x3, PT ;  /* 0x000000030000780c */ /* 0x000fda0003f45270 */
[----:B------:R-:W-:Y:S05]  /*f940*/  @!P2 BRA `(.L_x_3129) ;  /* 0x000000000004a947 */ /* 0x000fea0003800000 */
[----:B------:R-:W-:Y:S01]  /*f950*/  BPT.TRAP 0x1 ;  /* 0x000000040000795c */ /* 0x000fe20000300000 */
.L_x_3129:
        /* <DEDUP_REMOVED lines=15> */
.L_x_3149:
[----:B------:R-:W2:Y:S02]  /*fa50*/  SYNCS.PHASECHK.TRANS64.TRYWAIT P0, [R3+URZ], R0 ;  /* 0x00000000030075a7 */ /* 0x000ea4000800017f */
[----:B--2---:R-:W-:Y:S05]  /*fa60*/  @!P0 BRA `(.L_x_3131) ;  /* 0x00000004008c8947 */ /* 0x004fea0003800000 */
.L_x_3150:
[----:B------:R-:W-:Y:S05]  /*fa70*/  @!P2 BRA `(.L_x_3132) ;  /* 0x000000000004a947 */ /* 0x000fea0003800000 */
[----:B------:R-:W-:Y:S01]  /*fa80*/  BPT.TRAP 0x1 ;  /* 0x000000040000795c */ /* 0x000fe20000300000 */
.L_x_3132:
[----:B--2---:R-:W-:-:S04]  /*fa90*/  VIADD R3, R8, 0x26840 ;  /* 0x0002684008037836 */ /* 0x004fc80000000000 */
[----:B------:R-:W-:-:S04]  /*faa0*/  IMAD R5, R2, 0x8, R3 ;  /* 0x0000000802057824 */ /* 0x000fc800078e0203 */
[----:B------:R-:W2:Y:S02]  /*fab0*/  SYNCS.PHASECHK.TRANS64.TRYWAIT P0, [R5+URZ], R4 ;  /* 0x00000004050075a7 */ /* 0x000ea4000800017f */
[----:B--2---:R-:W-:Y:S05]  /*fac0*/  @!P0 BRA `(.L_x_3133) ;  /* 0x0000000400888947 */ /* 0x004fea0003800000 */
.L_x_3151:
[----:B------:R-:W-:-:S07]  /*fad0*/  LEA R3, R6, R3, 0x3 ;  /* 0x0000000306037211 */ /* 0x000fce00078e18ff */
.L_x_3134:
[----:B---3--:R3:W4:Y:S02]  /*fae0*/  SYNCS.PHASECHK.TRANS64.TRYWAIT P0, [R3+URZ], R0 ;  /* 0x00000000030075a7 */ /* 0x008724000800017f */
[----:B----4-:R-:W-:Y:S05]  /*faf0*/  @!P0 NANOSLEEP.SYNCS 0x989680 ;  /* 0x009896800000895d */ /* 0x010fea0003900000 */
[----:B------:R-:W4:Y:S02]  /*fb00*/  @!P0 SYNCS.PHASECHK.TRANS64 P0, [R3+URZ], R0 ;  /* 0x00000000030085a7 */ /* 0x000f24000800007f */
[----:B----4-:R-:W-:Y:S05]  /*fb10*/  @!P0 BRA `(.L_x_3134) ;  /* 0xfffffffc00f08947 */ /* 0x010fea000383ffff */
.L_x_3001:
[----:B------:R-:W-:Y:S05]  /*fb20*/  BSYNC B6 ;  /* 0x0000000000067941 */ /* 0x000fea0003800000 */
.L_x_2993:
[----:B------:R-:W-:Y:S05]  /*fb30*/  EXIT ;  /* 0x000000000000794d */ /* 0x000fea0003800000 */
.L_x_3011:
[----:B------:R-:W-:Y:S01]  /*fb40*/  IMAD.MOV.U32 R12, RZ, RZ, RZ ;  /* 0x000000ffff0c7224 */ /* 0x000fe200078e00ff */
[----:B------:R-:W-:Y:S01]  /*fb50*/  MOV R15, 0xffffffff ;  /* 0xffffffff000f7802 */ /* 0x000fe20000000f00 */
[----:B------:R-:W-:-:S07]  /*fb60*/  IMAD.MOV.U32 R11, RZ, RZ, 0x1f ;  /* 0x0000001fff0b7424 */ /* 0x000fce00078e00ff */
[----:B------:R-:W-:Y:S05]  /*fb70*/  WARPSYNC.COLLECTIVE R15, `(.L_x_3135) ;  /* 0x000000000f087348 */ /* 0x000fea0003c00000 */
[----:B------:R1:W2:Y:S02]  /*fb80*/  SHFL.IDX P6, R14, R13, R12, R11 ;  /* 0x0000000c0d0e7389 */ /* 0x0002a400000c000b */
[----:B-12---:R-:W-:Y:S01]  /*fb90*/  ENDCOLLECTIVE ;  /* 0x000000000000791b */ /* 0x006fe20003800000 */
.L_x_3135:
[----:B------:R-:W-:Y:S05]  /*fba0*/  BRA `(.L_x_3136) ;  /* 0xffffff18009c7947 */ /* 0x000fea000383ffff */
.L_x_3013:
[----:B---3--:R3:W4:Y:S02]  /*fbb0*/  SYNCS.PHASECHK.TRANS64.TRYWAIT P0, [R16+URZ+0x26800], R3 ;  /* 0x02680003100075a7 */ /* 0x008724000800017f */
[----:B----4-:R-:W-:Y:S05]  /*fbc0*/  @!P0 NANOSLEEP.SYNCS 0x989680 ;  /* 0x009896800000895d */ /* 0x010fea0003900000 */
[----:B------:R-:W4:Y:S02]  /*fbd0*/  @!P0 SYNCS.PHASECHK.TRANS64 P0, [R16+URZ+0x26800], R3 ;  /* 0x02680003100085a7 */ /* 0x000f24000800007f */
[----:B----4-:R-:W-:Y:S05]  /*fbe0*/  @!P0 BRA `(.L_x_3013) ;  /* 0xfffffffc00f08947 */ /* 0x010fea000383ffff */
[----:B------:R-:W-:Y:S05]  /*fbf0*/  BRA `(.L_x_3012) ;  /* 0xffffff1800a07947 */ /* 0x000fea000383ffff */
.L_x_3018:
[----:B--2---:R2:W3:Y:S02]  /*fc00*/  SYNCS.PHASECHK.TRANS64.TRYWAIT P1, [R8+URZ+0x26810], R21 ;  /* 0x02681015080075a7 */ /* 0x0044e4000802017f */
[----:B---3--:R-:W-:Y:S05]  /*fc10*/  @!P1 NANOSLEEP.SYNCS 0x989680 ;  /* 0x009896800000995d */ /* 0x008fea0003900000 */
[----:B------:R-:W3:Y:S02]  /*fc20*/  @!P1 SYNCS.PHASECHK.TRANS64 P1, [R8+URZ+0x26810], R21 ;  /* 0x02681015080095a7 */ /* 0x000ee4000802007f */
[----:B---3--:R-:W-:Y:S05]  /*fc30*/  @!P1 BRA `(.L_x_3018) ;  /* 0xfffffffc00f09947 */ /* 0x008fea000383ffff */
[----:B------:R-:W-:Y:S05]  /*fc40*/  BRA `(.L_x_3017) ;  /* 0xffffff2000e47947 */ /* 0x000fea000383ffff */
.L_x_3022:
[----:B------:R1:W1:Y:S02]  /*fc50*/  SYNCS.PHASECHK.TRANS64.TRYWAIT P1, [R8+URZ+0x26830], R21 ;  /* 0x02683015080075a7 */ /* 0x000264000802017f */
[----:B-1----:R-:W-:Y:S05]  /*fc60*/  @!P1 NANOSLEEP.SYNCS 0x989680 ;  /* 0x009896800000995d */ /* 0x002fea0003900000 */
[----:B------:R-:W1:Y:S02]  /*fc70*/  @!P1 SYNCS.PHASECHK.TRANS64 P1, [R8+URZ+0x26830], R21 ;  /* 0x02683015080095a7 */ /* 0x000e64000802007f */
[----:B-1----:R-:W-:Y:S05]  /*fc80*/  @!P1 BRA `(.L_x_3022) ;  /* 0xfffffffc00f09947 */ /* 0x002fea000383ffff */
[----:B------:R-:W-:Y:S05]  /*fc90*/  BRA `(.L_x_3021) ;  /* 0xffffff2400dc7947 */ /* 0x000fea000383ffff */
.L_x_3030:
[----:B--2---:R2:W3:Y:S02]  /*fca0*/  SYNCS.PHASECHK.TRANS64.TRYWAIT P1, [R5+URZ+0x26810], R18 ;  /* 0x02681012050075a7 */ /* 0x0044e4000802017f */
[----:B---3--:R-:W-:Y:S05]  /*fcb0*/  @!P1 NANOSLEEP.SYNCS 0x989680 ;  /* 0x009896800000995d */ /* 0x008fea0003900000 */
[----:B------:R-:W3:Y:S02]  /*fcc0*/  @!P1 SYNCS.PHASECHK.TRANS64 P1, [R5+URZ+0x26810], R18 ;  /* 0x02681012050095a7 */ /* 0x000ee4000802007f */
[----:B---3--:R-:W-:Y:S05]  /*fcd0*/  @!P1 BRA `(.L_x_3030) ;  /* 0xfffffffc00f09947 */ /* 0x008fea000383ffff */
[----:B------:R-:W-:Y:S05]  /*fce0*/  BRA `(.L_x_3029) ;  /* 0xffffff6400e47947 */ /* 0x000fea000383ffff */
.L_x_3034:
[----:B------:R1:W1:Y:S02]  /*fcf0*/  SYNCS.PHASECHK.TRANS64.TRYWAIT P1, [R5+URZ+0x26830], R18 ;  /* 0x02683012050075a7 */ /* 0x000264000802017f */
[----:B-1----:R-:W-:Y:S05]  /*fd00*/  @!P1 NANOSLEEP.SYNCS 0x989680 ;  /* 0x009896800000995d */ /* 0x002fea0003900000 */
[----:B------:R-:W1:Y:S02]  /*fd10*/  @!P1 SYNCS.PHASECHK.TRANS64 P1, [R5+URZ+0x26830], R18 ;  /* 0x02683012050095a7 */ /* 0x000e64000802007f */
[----:B-1----:R-:W-:Y:S05]  /*fd20*/  @!P1 BRA `(.L_x_3034) ;  /* 0xfffffffc00f09947 */ /* 0x002fea000383ffff */
[----:B------:R-:W-:Y:S05]  /*fd30*/  BRA `(.L_x_3033) ;  /* 0xffffff6800d47947 */ /* 0x000fea000383ffff */
.L_x_3109:
[----:B-1----:R1:W2:Y:S02]  /*fd40*/  SYNCS.PHASECHK.TRANS64.TRYWAIT P0, [R15+URZ+0x26820], R2 ;  /* 0x026820020f0075a7 */ /* 0x0022a4000800017f */
[----:B--2---:R-:W-:Y:S05]  /*fd50*/  @!P0 NANOSLEEP.SYNCS 0x989680 ;  /* 0x009896800000895d */ /* 0x004fea0003900000 */
[----:B------:R-:W2:Y:S02]  /*fd60*/  @!P0 SYNCS.PHASECHK.TRANS64 P0, [R15+URZ+0x26820], R2 ;  /* 0x026820020f0085a7 */ /* 0x000ea4000800007f */
[----:B--2---:R-:W-:Y:S05]  /*fd70*/  @!P0 BRA `(.L_x_3109) ;  /* 0xfffffffc00f08947 */ /* 0x004fea000383ffff */
[----:B------:R-:W-:Y:S05]  /*fd80*/  BRA `(.L_x_3137) ;  /* 0xffffffe4001c7947 */ /* 0x000fea000383ffff */
.L_x_3113:
[----:B---3--:R3:W4:Y:S02]  /*fd90*/  SYNCS.PHASECHK.TRANS64.TRYWAIT P1, [R15+URZ+0x26840], R17 ;  /* 0x026840110f0075a7 */ /* 0x008724000802017f */
[----:B----4-:R-:W-:Y:S05]  /*fda0*/  @!P1 NANOSLEEP.SYNCS 0x989680 ;  /* 0x009896800000995d */ /* 0x010fea0003900000 */
[----:B------:R-:W4:Y:S02]  /*fdb0*/  @!P1 SYNCS.PHASECHK.TRANS64 P1, [R15+URZ+0x26840], R17 ;  /* 0x026840110f0095a7 */ /* 0x000f24000802007f */
[----:B----4-:R-:W-:Y:S05]  /*fdc0*/  @!P1 BRA `(.L_x_3113) ;  /* 0xfffffffc00f09947 */ /* 0x010fea000383ffff */
[----:B------:R-:W-:Y:S05]  /*fdd0*/  BRA `(.L_x_3138) ;  /* 0xffffffe800707947 */ /* 0x000fea000383ffff */
.L_x_3115:
[----:B-1----:R1:W2:Y:S02]  /*fde0*/  SYNCS.PHASECHK.TRANS64.TRYWAIT P1, [R15+URZ+0x26828], R17 ;  /* 0x026828110f0075a7 */ /* 0x0022a4000802017f */
[----:B--2---:R-:W-:Y:S05]  /*fdf0*/  @!P1 NANOSLEEP.SYNCS 0x989680 ;  /* 0x009896800000995d */ /* 0x004fea0003900000 */
[----:B------:R-:W2:Y:S02]  /*fe00*/  @!P1 SYNCS.PHASECHK.TRANS64 P1, [R15+URZ+0x26828], R17 ;  /* 0x026828110f0095a7 */ /* 0x000ea4000802007f */
[----:B--2---:R-:W-:Y:S05]  /*fe10*/  @!P1 BRA `(.L_x_3115) ;  /* 0xfffffffc00f09947 */ /* 0x004fea000383ffff */
[----:B------:R-:W-:Y:S05]  /*fe20*/  BRA `(.L_x_3139) ;  /* 0xffffffe800f47947 */ /* 0x000fea000383ffff */
.L_x_3117:
[----:B--2---:R2:W4:Y:S02]  /*fe30*/  SYNCS.PHASECHK.TRANS64.TRYWAIT P1, [R15+URZ+0x26848], R17 ;  /* 0x026848110f0075a7 */ /* 0x004524000802017f */
[----:B----4-:R-:W-:Y:S05]  /*fe40*/  @!P1 NANOSLEEP.SYNCS 0x989680 ;  /* 0x009896800000995d */ /* 0x010fea0003900000 */
[----:B------:R-:W4:Y:S02]  /*fe50*/  @!P1 SYNCS.PHASECHK.TRANS64 P1, [R15+URZ+0x26848], R17 ;  /* 0x026848110f0095a7 */ /* 0x000f24000802007f */
[----:B----4-:R-:W-:Y:S05]  /*fe60*/  @!P1 BRA `(.L_x_3117) ;  /* 0xfffffffc00f09947 */ /* 0x010fea000383ffff */
[----:B------:R-:W-:Y:S05]  /*fe70*/  BRA `(.L_x_3140) ;  /* 0xffffffec00787947 */ /* 0x000fea000383ffff */
.L_x_3119:
[----:B------:R-:W-:-:S07]  /*fe80*/  SHF.L.U32 R4, R10, 0x1f, RZ ;  /* 0x0000001f0a047819 */ /* 0x000fce00000006ff */
.L_x_3141:
[----:B----4-:R4:W1:Y:S02]  /*fe90*/  SYNCS.PHASECHK.TRANS64.TRYWAIT P1, [R15+URZ+0x26820], R4 ;  /* 0x026820040f0075a7 */ /* 0x010864000802017f */
[----:B-1----:R-:W-:Y:S05]  /*fea0*/  @!P1 NANOSLEEP.SYNCS 0x989680 ;  /* 0x009896800000995d */ /* 0x002fea0003900000 */
[----:B------:R-:W1:Y:S02]  /*feb0*/  @!P1 SYNCS.PHASECHK.TRANS64 P1, [R15+URZ+0x26820], R4 ;  /* 0x026820040f0095a7 */ /* 0x000e64000802007f */
[----:B-1----:R-:W-:Y:S05]  /*fec0*/  @!P1 BRA `(.L_x_3141) ;  /* 0xfffffffc00f09947 */ /* 0x002fea000383ffff */
[----:B------:R-:W-:Y:S05]  /*fed0*/  BRA `(.L_x_3142) ;  /* 0xffffffec00e07947 */ /* 0x000fea000383ffff */
.L_x_3122:
[----:B-1----:R1:W4:Y:S02]  /*fee0*/  SYNCS.PHASECHK.TRANS64.TRYWAIT P1, [R15+URZ+0x26840], R12 ;  /* 0x0268400c0f0075a7 */ /* 0x002324000802017f */
[----:B----4-:R-:W-:Y:S05]  /*fef0*/  @!P1 NANOSLEEP.SYNCS 0x989680 ;  /* 0x009896800000995d */ /* 0x010fea0003900000 */
[----:B------:R-:W4:Y:S02]  /*ff00*/  @!P1 SYNCS.PHASECHK.TRANS64 P1, [R15+URZ+0x26840], R12 ;  /* 0x0268400c0f0095a7 */ /* 0x000f24000802007f */
[----:B----4-:R-:W-:Y:S05]  /*ff10*/  @!P1 BRA `(.L_x_3122) ;  /* 0xfffffffc00f09947 */ /* 0x010fea000383ffff */
[----:B------:R-:W-:Y:S05]  /*ff20*/  BRA `(.L_x_3143) ;  /* 0xfffffff0007c7947 */ /* 0x000fea000383ffff */
.L_x_3124:
[----:B--2---:R2:W4:Y:S02]  /*ff30*/  SYNCS.PHASECHK.TRANS64.TRYWAIT P1, [R15+URZ+0x26828], R12 ;  /* 0x0268280c0f0075a7 */ /* 0x004524000802017f */
[----:B----4-:R-:W-:Y:S05]  /*ff40*/  @!P1 NANOSLEEP.SYNCS 0x989680 ;  /* 0x009896800000995d */ /* 0x010fea0003900000 */
[----:B------:R-:W4:Y:S02]  /*ff50*/  @!P1 SYNCS.PHASECHK.TRANS64 P1, [R15+URZ+0x26828], R12 ;  /* 0x0268280c0f0095a7 */ /* 0x000f24000802007f */
[----:B----4-:R-:W-:Y:S05]  /*ff60*/  @!P1 BRA `(.L_x_3124) ;  /* 0xfffffffc00f09947 */ /* 0x010fea000383ffff */
[----:B------:R-:W-:Y:S05]  /*ff70*/  BRA `(.L_x_3144) ;  /* 0xfffffff000f47947 */ /* 0x000fea000383ffff */
.L_x_3126:
[----:B--2---:R2:W4:Y:S02]  /*ff80*/  SYNCS.PHASECHK.TRANS64.TRYWAIT P0, [R3+URZ+0x26840], R0 ;  /* 0x02684000030075a7 */ /* 0x004524000800017f */
[----:B----4-:R-:W-:Y:S05]  /*ff90*/  @!P0 NANOSLEEP.SYNCS 0x989680 ;  /* 0x009896800000895d */ /* 0x010fea0003900000 */
[----:B------:R-:W4:Y:S02]  /*ffa0*/  @!P0 SYNCS.PHASECHK.TRANS64 P0, [R3+URZ+0x26840], R0 ;  /* 0x02684000030085a7 */ /* 0x000f24000800007f */
[----:B----4-:R-:W-:Y:S05]  /*ffb0*/  @!P0 BRA `(.L_x_3126) ;  /* 0xfffffffc00f08947 */ /* 0x010fea000383ffff */
[----:B------:R-:W-:Y:S05]  /*ffc0*/  BRA `(.L_x_3145) ;  /* 0xfffffff400947947 */ /* 0x000fea000383ffff */
.L_x_3128:
[----:B------:R-:W-:Y:S01]  /*ffd0*/  BSSY B0, `(.L_x_3146) ;  /* 0x0000006000007945 */ /* 0x000fe20003800000 */
[----:B------:R-:W-:-:S07]  /*ffe0*/  IMAD.MOV.U32 R15, RZ, RZ, -0x1 ;  /* 0xffffffffff0f7424 */ /* 0x000fce00078e00ff */
[----:B------:R-:W-:Y:S05]  /*fff0*/  WARPSYNC.COLLECTIVE R15, `(.L_x_3147) ;  /* 0x000000000f0c7348 */ /* 0x000fea0003c00000 */
[----:B------:R-:W-:Y:S02]  /*10000*/  ELECT P6, UR62, PT ;  /* 0x00000000003e782f */ /* 0x000fe400038c0000 */
[----:B------:R-:W-:Y:S01]  /*10010*/  MOV R14, UR62 ;  /* 0x0000003e000e7c02 */ /* 0x000fe20008000f00 */
[----:B------:R-:W-:Y:S10]  /*10020*/  ENDCOLLECTIVE ;  /* 0x000000000000791b */ /* 0x000ff40003800000 */
.L_x_3147:
[----:B------:R-:W-:Y:S05]  /*10030*/  BSYNC B0 ;  /* 0x0000000000007941 */ /* 0x000fea0003800000 */
.L_x_3146:
[----:B------:R-:W-:Y:S05]  /*10040*/  BRA `(.L_x_3148) ;  /* 0xfffffff8002c7947 */ /* 0x000fea000383ffff */
.L_x_3130:
[----:B-1----:R1:W2:Y:S02]  /*10050*/  SYNCS.PHASECHK.TRANS64.TRYWAIT P0, [R7+URZ], R4 ;  /* 0x00000004070075a7 */ /* 0x0022a4000800017f */
[----:B--2---:R-:W-:Y:S05]  /*10060*/  @!P0 NANOSLEEP.SYNCS 0x989680 ;  /* 0x009896800000895d */ /* 0x004fea0003900000 */
[----:B------:R-:W2:Y:S02]  /*10070*/  @!P0 SYNCS.PHASECHK.TRANS64 P0, [R7+URZ], R4 ;  /* 0x00000004070085a7 */ /* 0x000ea4000800007f */
[----:B--2---:R-:W-:Y:S05]  /*10080*/  @!P0 BRA `(.L_x_3130) ;  /* 0xfffffffc00f08947 */ /* 0x004fea000383ffff */
[----:B------:R-:W-:Y:S05]  /*10090*/  BRA `(.L_x_3149) ;  /* 0xfffffff8006c7947 */ /* 0x000fea000383ffff */
.L_x_3131:
[----:B--2---:R2:W3:Y:S02]  /*100a0*/  SYNCS.PHASECHK.TRANS64.TRYWAIT P0, [R3+URZ], R0 ;  /* 0x00000000030075a7 */ /* 0x0044e4000800017f */
[----:B---3--:R-:W-:Y:S05]  /*100b0*/  @!P0 NANOSLEEP.SYNCS 0x989680 ;  /* 0x009896800000895d */ /* 0x008fea0003900000 */
[----:B------:R-:W3:Y:S02]  /*100c0*/  @!P0 SYNCS.PHASECHK.TRANS64 P0, [R3+URZ], R0 ;  /* 0x00000000030085a7 */ /* 0x000ee4000800007f */
[----:B---3--:R-:W-:Y:S05]  /*100d0*/  @!P0 BRA `(.L_x_3131) ;  /* 0xfffffffc00f08947 */ /* 0x008fea000383ffff */
[----:B------:R-:W-:Y:S05]  /*100e0*/  BRA `(.L_x_3150) ;  /* 0xfffffff800607947 */ /* 0x000fea000383ffff */
.L_x_3133:
[----:B--2---:R2:W3:Y:S02]  /*100f0*/  SYNCS.PHASECHK.TRANS64.TRYWAIT P0, [R5+URZ], R4 ;  /* 0x00000004050075a7 */ /* 0x0044e4000800017f */
[----:B---3--:R-:W-:Y:S05]  /*10100*/  @!P0 NANOSLEEP.SYNCS 0x989680 ;  /* 0x009896800000895d */ /* 0x008fea0003900000 */
[----:B------:R-:W3:Y:S02]  /*10110*/  @!P0 SYNCS.PHASECHK.TRANS64 P0, [R5+URZ], R4 ;  /* 0x00000004050085a7 */ /* 0x000ee4000800007f */
[----:B---3--:R-:W-:Y:S05]  /*10120*/  @!P0 BRA `(.L_x_3133) ;  /* 0xfffffffc00f08947 */ /* 0x008fea000383ffff */
[----:B------:R-:W-:Y:S05]  /*10130*/  BRA `(.L_x_3151) ;  /* 0xfffffff800647947 */ /* 0x000fea000383ffff */
.L_x_3152:
        /* <DEDUP_REMOVED lines=12> */
.L_x_7395:


//--------------------- .text._ZN7cutlass13device_kernelIN5flash11enable_sm90INS1_16FlashAttnBwdSm90INS1_25CollectiveMainloopBwdSm90ILi2ELi2ELi2EN4cute5tupleIJNS5_1CILi1EEES8_S8_EEENS6_IJNS7_ILi96EEENS7_ILi128EEENS7_ILi64EEEEEENS_10bfloat16_tEfNS_4arch4Sm90ELb1ELb0ELb1ELb1ELb1ELb1ELb0ELb1ELi2ELi1ELi2ELi2ELb0EEENS1_21CollectiveEpilogueBwdISD_SE_SG_Li256ELb1ELb0ELi1EEENS1_25SingleTileBwdLPTSchedulerILb1ELi128ELb1EEEEEEEEEvNT_6ParamsE --------------------------
	.section	.text._ZN7cutlass13device_kernelIN5flash11enable_sm90INS1_16FlashAttnBwdSm90INS1_25CollectiveMainloopBwdSm90ILi2ELi2ELi2EN4cute5tupleIJNS5_1CILi1EEES8_S8_EEENS6_IJNS7_ILi96EEENS7_ILi128EEENS7_ILi64EEEEEENS_10bfloat16_tEfNS_4arch4Sm90ELb1ELb0ELb1ELb1ELb1ELb1ELb0ELb1ELi2ELi1ELi2ELi2ELb0EEENS1_21CollectiveEpilogueBwdISD_SE_SG_Li256ELb1ELb0ELi1EEENS1_25SingleTileBwdLPTSchedulerILb1ELi128ELb1EEEEEEEEEvNT_6ParamsE,"ax",@progbits
	.align	128
.text._ZN7cutlass13device_kernelIN5flash11enable_sm90INS1_16FlashAttnBwdSm90INS1_25CollectiveMainloopBwdSm90ILi2ELi2ELi2EN4cute5tupleIJNS5_1CILi1EEES8_S8_EEENS6_IJNS7_ILi96EEENS7_ILi128EEENS7_ILi64EEEEEENS_10bfloat16_tEfNS_4arch4Sm90ELb1ELb0ELb1ELb1ELb1ELb1ELb0ELb1ELi2ELi1ELi2ELi2ELb0EEENS1_21CollectiveEpilogueBwdISD_SE_SG_Li256ELb1ELb0ELi1EEENS1_25SingleTileBwdLPTSchedulerILb1ELi128ELb1EEEEEEEEEvNT_6ParamsE:
        .type           _ZN7cutlass13device_kernelIN5flash11enable_sm90INS1_16FlashAttnBwdSm90INS1_25CollectiveMainloopBwdSm90ILi2ELi2ELi2EN4cute5tupleIJNS5_1CILi1EEES8_S8_EEENS6_IJNS7_ILi96EEENS7_ILi128EEENS7_ILi64EEEEEENS_10bfloat16_tEfNS_4arch4Sm90ELb1ELb0ELb1ELb1ELb1ELb1ELb0ELb1ELi2ELi1ELi2ELi2ELb0EEENS1_21CollectiveEpilogueBwdISD_SE_SG_Li256ELb1ELb0ELi1EEENS1_25SingleTileBwdLPTSchedulerILb1ELi128ELb1EEEEEEEEEvNT_6ParamsE,@function
        .size           _ZN7cutlass13device_kernelIN5flash11enable_sm90INS1_16FlashAttnBwdSm90INS1_25CollectiveMainloopBwdSm90ILi2ELi2ELi2EN4cute5tupleIJNS5_1CILi1EEES8_S8_EEENS6_IJNS7_ILi96EEENS7_ILi128EEENS7_ILi64EEEEEENS_10bfloat16_tEfNS_4arch4Sm90ELb1ELb0ELb1ELb1ELb1ELb1ELb0ELb1ELi2ELi1ELi2ELi2ELb0EEENS1_21CollectiveEpilogueBwdISD_SE_SG_Li256ELb1ELb0ELi1EEENS1_25SingleTileBwdLPTSchedulerILb1ELi128ELb1EEEEEEEEEvNT_6ParamsE,(.L_x_7396 - _ZN7cutlass13device_kernelIN5flash11enable_sm90INS1_16FlashAttnBwdSm90INS1_25CollectiveMainloopBwdSm90ILi2ELi2ELi2EN4cute5tupleIJNS5_1CILi1EEES8_S8_EEENS6_IJNS7_ILi96EEENS7_ILi128EEENS7_ILi64EEEEEENS_10bfloat16_tEfNS_4arch4Sm90ELb1ELb0ELb1ELb1ELb1ELb1ELb0ELb1ELi2ELi1ELi2ELi2ELb0EEENS1_21CollectiveEpilogueBwdISD_SE_SG_Li256ELb1ELb0ELi1EEENS1_25SingleTileBwdLPTSchedulerILb1ELi128ELb1EEEEEEEEEvNT_6ParamsE)
        .other          _ZN7cutlass13device_kernelIN5flash11enable_sm90INS1_16FlashAttnBwdSm90INS1_25CollectiveMainloopBwdSm90ILi2ELi2ELi2EN4cute5tupleIJNS5_1CILi1EEES8_S8_EEENS6_IJNS7_ILi96EEENS7_ILi128EEENS7_ILi64EEEEEENS_10bfloat16_tEfNS_4arch4Sm90ELb1ELb0ELb1ELb1ELb1ELb1ELb0ELb1ELi2ELi1ELi2ELi2ELb0EEENS1_21CollectiveEpilogueBwdISD_SE_SG_Li256ELb1ELb0ELi1EEENS1_25SingleTileBwdLPTSchedulerILb1ELi128ELb1EEEEEEEEEvNT_6ParamsE,@"STO_CUDA_ENTRY STV_DEFAULT"
_ZN7cutlass13device_kernelIN5flash11enable_sm90INS1_16FlashAttnBwdSm90INS1_25CollectiveMainloopBwdSm90ILi2ELi2ELi2EN4cute5tupleIJNS5_1CILi1EEES8_S8_EEENS6_IJNS7_ILi96EEENS7_ILi128EEENS7_ILi64EEEEEENS_10bfloat16_tEfNS_4arch4Sm90ELb1ELb0ELb1ELb1ELb1ELb1ELb0ELb1ELi2ELi1ELi2ELi2ELb0EEENS1_21CollectiveEpilogueBwdISD_SE_SG_Li256ELb1ELb0ELi1EEENS1_25SingleTileBwdLPTSchedulerILb1ELi128ELb1EEEEEEEEEvNT_6ParamsE:
        /* <DEDUP_REMOVED lines=24> */
.L_x_3154:
[----:B------:R-:W-:Y:S05]  /*0180*/  BSYNC B0 ;  /* 0x0000000000007941 */ /* 0x000fea0003800000 */
.L_x_3153:
        /* <DEDUP_REMOVED lines=37> */
.L_x_3155:
        /* <DEDUP_REMOVED lines=22> */
.L_x_3156:
[----:B------:R-:W-:Y:S01]  /*0540*/  PLOP3.LUT P0, PT, PT, PT, UP0, 0x80, 0x0 ;  /* 0x000000000000781c */ /* 0x000fe20003f0f008 */
[----:B------:R-:W-:Y:S01]  /*0550*/  NOP ;  /* 0x0000000000007918 */ /* 0x000fe20000000000 */
[----:B------:R-:W-:Y:S01]  /*0560*/  ULDC.64 UR38, c[0x0][0x208] ;  /* 0x0000820000267ab9 */ /* 0x000fe20000000a00 */
[----:B------:R-:W-:Y:S01]  /*0570*/  BSSY B6, `(.L_x_3157) ;  /* 0x0000fec000067945 */ /* 0x000fe20003800000 */
[----:B-12-4-:R-:W-:Y:S09]  /*0580*/  BAR.SYNC.DEFER_BLOCKING 0x0 ;  /* 0x0000000000007b1d */ /* 0x016ff20000010000 */
[----:B------:R-:W-:Y:S05]  /*0590*/  @!P0 BRA `(.L_x_3158) ;  /* 0x000000b800b48947 */ /* 0x000fea0003800000 */
.L_x_3159:
        /* <DEDUP_REMOVED lines=32> */
.L_x_3160:
[----:B------:R-:W-:Y:S01]  /*07a0*/  ULDC UR8, c[0x0][0x8c4] ;  /* 0x0002310000087ab9 */ /* 0x000fe20000000800 */
[----:B------:R-:W-:Y:S01]  /*07b0*/  UMOV UR7, UR9 ;  /* 0x0000000900077c82 */ /* 0x000fe20008000000 */
[----:B------:R-:W-:-:S11]  /*07c0*/  UISETP.NE.AND UP0, UPT, UR8, 0x1, UPT ;  /* 0x000000010800788c */ /* 0x000fd6000bf05270 */
[----:B------:R-:W-:Y:S02]  /*07d0*/  @UP0 ULDC.64 UR10, c[0x0][0x8c8] ;  /* 0x00023200000a0ab9 */ /* 0x000fe40000000a00 */
[----:B------:R-:W-:-:S04]  /*07e0*/  UIMAD.WIDE.U32 UR4, UR9, UR10, URZ ;  /* 0x0000000a090472a5 */ /* 0x000fc8000f8e003f */
[----:B------:R-:W-:-:S04]  /*07f0*/  @UP0 USHF.R.U32.HI UR7, URZ, UR11, UR5 ;  /* 0x0000000b3f070299 */ /* 0x000fc80008011605 */
[----:B------:R-:W-:-:S12]  /*0800*/  UIMAD UR4, UR7, UR8, URZ ;  /* 0x00000008070472a4 */ /* 0x000fd8000f8e023f */
.L_x_3161:
        /* <DEDUP_REMOVED lines=23> */
.L_x_3162:
        /* <DEDUP_REMOVED lines=14> */
.L_x_3164:
[----:B------:R-:W-:-:S05]  /*0a60*/  ULDC UR4, c[0x0][0x8ec] ;  /* 0x00023b0000047ab9 */ /* 0x000fca0000000800 */
.L_x_3163:
[----:B------:R-:W-:Y:S02]  /*0a70*/  UIADD3 UR4, UR4, 0x7f, URZ ;  /* 0x0000007f04047890 */ /* 0x000fe4000fffe03f */
[----:B------:R-:W-:Y:S02]  /*0a80*/  ULOP3.LUT UR41, URZ, UR7, URZ, 0x33, !UPT ;  /* 0x000000073f297292 */ /* 0x000fe4000f8e333f */
[----:B------:R-:W-:-:S04]  /*0a90*/  USHF.R.S32.HI UR5, URZ, 0x1f, UR4 ;  /* 0x0000001f3f057899 */ /* 0x000fc80008011404 */
[----:B------:R-:W-:-:S04]  /*0aa0*/  ULEA.HI UR5, UR5, UR4, URZ, 0x7 ;  /* 0x0000000405057291 */ /* 0x000fc8000f8f383f */
[----:B------:R-:W-:-:S04]  /*0ab0*/  USHF.R.S32.HI UR5, URZ, 0x7, UR5 ;  /* 0x000000073f057899 */ /* 0x000fc80008011405 */
[----:B------:R-:W-:Y:S02]  /*0ac0*/  UISETP.GT.AND UP0, UPT, UR5, UR7, UPT ;  /* 0x000000070500728c */ /* 0x000fe4000bf04270 */
[----:B------:R-:W-:Y:S02]  /*0ad0*/  UIADD3 UR41, UR5, UR41, URZ ;  /* 0x0000002905297290 */ /* 0x000fe4000fffe03f */
[----:B------:R-:W-:-:S06]  /*0ae0*/  USEL UR40, UR40, 0xffffffff, UP0 ;  /* 0xffffffff28287887 */ /* 0x000fcc0008000000 */
        /* <DEDUP_REMOVED lines=17> */
.L_x_3166:
        /* <DEDUP_REMOVED lines=14> */
.L_x_3167:
        /* <DEDUP_REMOVED lines=11> */
.L_x_3168:
        /* <DEDUP_REMOVED lines=13> */
.L_x_3169:
        /* <DEDUP_REMOVED lines=68> */
.L_x_3172:
        /* <DEDUP_REMOVED lines=15> */
.L_x_3171:
        /* <DEDUP_REMOVED lines=22> */
.L_x_3174:
        /* <DEDUP_REMOVED lines=15> */
.L_x_3173:
[----:B------:R-:W-:Y:S01]  /*15e0*/  SHF.R.S32.HI R6, RZ, 0x1f, R17 ;  /* 0x0000001fff067819 */ /* 0x000fe20000011411 */
[----:B------:R-:W-:-:S03]  /*15f0*/  UMOV UR4, 0xffffffff ;  /* 0xffffffff00047882 */ /* 0x000fc60000000000 */
[----:B------:R-:W-:-:S04]  /*1600*/  LEA.HI R0, R6, R17, RZ, 0x7 ;  /* 0x0000001106007211 */ /* 0x000fc800078f38ff */
[----:B------:R-:W-:Y:S01]  /*1610*/  SHF.R.S32.HI R13, RZ, 0x7, R0 ;  /* 0x00000007ff0d7819 */ /* 0x000fe20000011400 */
[----:B------:R-:W-:Y:S06]  /*1620*/  BRA.DIV UR4, `(.L_x_3175) ;  /* 0x000000ee04887947 */ /* 0x000fec000b800000 */
[----:B------:R1:W2:Y:S02]  /*1630*/  SHFL.IDX PT, R14, R13, RZ, 0x1f ;  /* 0x00001fff0d0e7589 */ /* 0x0002a400000e0000 */
.L_x_3318:
[----:B------:R-:W-:Y:S01]  /*1640*/  SHF.L.U32 R3, RZ, 0x1f, RZ ;  /* 0x0000001fff037819 */ /* 0x000fe200000006ff */
[----:B------:R-:W-:-:S03]  /*1650*/  IMAD.SHL.U32 R2, R17, 0x40, RZ ;  /* 0x0000004011027824 */ /* 0x000fc600078e00ff */
[----:B------:R-:W3:Y:S02]  /*1660*/  SYNCS.PHASECHK.TRANS64.TRYWAIT P0, [R16+URZ+0x26800], R3 ;  /* 0x02680003100075a7 */ /* 0x000ee4000800017f */
[----:B---3--:R-:W-:Y:S05]  /*1670*/  @P0 BRA `(.L_x_3176) ;  /* 0x0000000000080947 */ /* 0x008fea0003800000 */
[----:B------:R-:W3:Y:S02]  /*1680*/  SYNCS.PHASECHK.TRANS64.TRYWAIT P0, [R16+URZ+0x26800], R3 ;  /* 0x02680003100075a7 */ /* 0x000ee4000800017f */
[----:B---3--:R-:W-:Y:S05]  /*1690*/  @!P0 BRA `(.L_x_3177) ;  /* 0x000000ec00888947 */ /* 0x008fea0003800000 */
.L_x_3176:
        /* <DEDUP_REMOVED lines=134> */
.L_x_3189:
[----:B------:R-:W-:-:S06]  /*1f00*/  ULOP3.LUT UR4, UR36, 0x1, URZ, 0xfc, !UPT ;  /* 0x0000000124047892 */ /* 0x000fcc000f8efc3f */
[----:B--2---:R-:W-:-:S05]  /*1f10*/  IMAD.U32 R8, RZ, RZ, UR4 ;  /* 0x00000004ff087e24 */ /* 0x004fca000f8e00ff */
[----:B------:R-:W-:-:S13]  /*1f20*/  ISETP.NE.AND P0, PT, R8, 0x3, PT ;  /* 0x000000030800780c */ /* 0x000fda0003f05270 */
[----:B------:R-:W-:Y:S05]  /*1f30*/  @!P0 BRA `(.L_x_3179) ;  /* 0x0000000000048947 */ /* 0x000fea0003800000 */
[----:B------:R-:W-:Y:S01]  /*1f40*/  BPT.TRAP 0x1 ;  /* 0x000000040000795c */ /* 0x000fe20000300000 */
.L_x_3179:
[----:B------:R-:W-:Y:S01]  /*1f50*/  IMAD R8, R0, 0x8, R16 ;  /* 0x0000000800087824 */ /* 0x000fe200078e0210 */
[----:B------:R-:W-:-:S04]  /*1f60*/  SHF.L.U32 R21, R4, 0x1f, RZ ;  /* 0x0000001f04157819 */ /* 0x000fc800000006ff */
[----:B------:R1:W2:Y:S01]  /*1f70*/  SYNCS.PHASECHK.TRANS64.TRYWAIT P1, [R8+URZ+0x26810], R21 ;  /* 0x02681015080075a7 */ /* 0x0002a2000802017f */
[----:B------:R-:W-:Y:S05]  /*1f80*/  @!P0 BRA `(.L_x_3180) ;  /* 0x0000000000048947 */ /* 0x000fea0003800000 */
[----:B------:R-:W-:Y:S01]  /*1f90*/  BPT.TRAP 0x1 ;  /* 0x000000040000795c */ /* 0x000fe20000300000 */
.L_x_3180:
[----:B------:R-:W-:-:S05]  /*1fa0*/  VIADD R9, R16, 0xe000 ;  /* 0x0000e00010097836 */ /* 0x000fca0000000000 */
[----:B------:R-:W-:-:S04]  /*1fb0*/  SHF.R.U32.HI R9, RZ, 0x4, R9 ;  /* 0x00000004ff097819 */ /* 0x000fc80000011609 */
[----:B------:R-:W-:Y:S01]  /*1fc0*/  LOP3.LUT R9, R9, 0x3fff, RZ, 0xc0, !PT ;  /* 0x00003fff09097812 */ /* 0x000fe200078ec0ff */
[----:B--2---:R-:W-:Y:S06]  /*1fd0*/  @P1 BRA `(.L_x_3181) ;  /* 0x0000000000081947 */ /* 0x004fec0003800000 */
[----:B------:R-:W2:Y:S02]  /*1fe0*/  SYNCS.PHASECHK.TRANS64.TRYWAIT P1, [R8+URZ+0x26810], R21 ;  /* 0x02681015080075a7 */ /* 0x000ea4000802017f */
[----:B--2---:R-:W-:Y:S05]  /*1ff0*/  @!P1 BRA `(.L_x_3182) ;  /* 0x000000e400449947 */ /* 0x004fea0003800000 */
.L_x_3181:
        /* <DEDUP_REMOVED lines=57> */
.L_x_3183:
[----:B------:R1:W1:Y:S01]  /*2390*/  SYNCS.PHASECHK.TRANS64.TRYWAIT P1, [R8+URZ+0x26830], R21 ;  /* 0x02683015080075a7 */ /* 0x000262000802017f */
[----:B------:R-:W-:Y:S05]  /*23a0*/  @!P0 BRA `(.L_x_3184) ;  /* 0x0000000000048947 */ /* 0x000fea0003800000 */
[----:B------:R-:W-:Y:S01]  /*23b0*/  BPT.TRAP 0x1 ;  /* 0x000000040000795c */ /* 0x000fe20000300000 */
.L_x_3184:
[----:B------:R-:W-:-:S05]  /*23c0*/  VIADD R13, R16, 0x14000 ;  /* 0x00014000100d7836 */ /* 0x000fca0000000000 */
[----:B------:R-:W-:-:S04]  /*23d0*/  SHF.R.U32.HI R13, RZ, 0x4, R13 ;  /* 0x00000004ff0d7819 */ /* 0x000fc8000001160d */
[----:B------:R-:W-:-:S04]  /*23e0*/  LOP3.LUT R13, R13, 0x3fff, RZ, 0xc0, !PT ;  /* 0x00003fff0d0d7812 */ /* 0x000fc800078ec0ff */
[----:B------:R-:W-:Y:S01]  /*23f0*/  LOP3.LUT R19, R13, 0x10000, RZ, 0xfc, !PT ;  /* 0x000100000d137812 */ /* 0x000fe200078efcff */
[----:B-1----:R-:W-:Y:S06]  /*2400*/  @P1 BRA `(.L_x_3185) ;  /* 0x0000000000081947 */ /* 0x002fec0003800000 */
[----:B------:R-:W1:Y:S02]  /*2410*/  SYNCS.PHASECHK.TRANS64.TRYWAIT P1, [R8+URZ+0x26830], R21 ;  /* 0x02683015080075a7 */ /* 0x000e64000802017f */
[----:B-1----:R-:W-:Y:S05]  /*2420*/  @!P1 BRA `(.L_x_3186) ;  /* 0x000000e0004c9947 */ /* 0x002fea0003800000 */
.L_x_3185:
        /* <DEDUP_REMOVED lines=844> */
.L_x_3187:
        /* <DEDUP_REMOVED lines=56> */
.L_x_3188:
        /* <DEDUP_REMOVED lines=11> */
.L_x_3178:
        /* <DEDUP_REMOVED lines=88> */
[----:B------:R-:W-:Y:S01]  /*62a0*/  VIADD R9, R7, 0x8 ;  /* 0x0000000807097836 */ /* 0x000fe20000000000 */
[C---:B------:R-:W-:Y:S01]  /*62b0*/  IADD3 R184, R11.reuse, 0x4, RZ ;  /* 0x000000040bb87810 */ /* 0x040fe20007ffe0ff */
[----:B------:R-:W-:Y:S01]  /*62c0*/  VIADD R22, R11, 0x2 ;  /* 0x000000020b167836 */ /* 0x000fe20000000000 */
[----:B------:R1:W-:Y:S01]  /*62d0*/  STL [R1+0x18], R6 ;  /* 0x0000180601007387 */ /* 0x0003e20000100800 */
[C---:B------:R-:W-:Y:S01]  /*62e0*/  VIADD R188, R5.reuse, 0x2 ;  /* 0x0000000205bc7836 */ /* 0x040fe20000000000 */
[C---:B------:R-:W-:Y:S01]  /*62f0*/  IADD3 R192, R5.reuse, 0x6, RZ ;  /* 0x0000000605c07810 */ /* 0x040fe20007ffe0ff */
[----:B------:R-:W-:Y:S01]  /*6300*/  VIADD R190, R5, 0x4 ;  /* 0x0000000405be7836 */ /* 0x000fe20000000000 */
[----:B------:R2:W-:Y:S01]  /*6310*/  STL [R1+0x8], R5 ;  /* 0x0000080501007387 */ /* 0x0005e20000100800 */
[----:B------:R-:W-:-:S02]  /*6320*/  VIADD R186, R11, 0x6 ;  /* 0x000000060bba7836 */ /* 0x000fc40000000000 */
[C---:B------:R-:W-:Y:S02]  /*6330*/  VIADD R9, R7.reuse, 0x14 ;  /* 0x0000001407097836 */ /* 0x040fe40000000000 */
[C---:B-1----:R-:W-:Y:S02]  /*6340*/  VIADD R6, R7.reuse, 0xc ;  /* 0x0000000c07067836 */ /* 0x042fe40000000000 */
[C---:B------:R-:W-:Y:S02]  /*6350*/  VIADD R6, R7.reuse, 0x18 ;  /* 0x0000001807067836 */ /* 0x040fe40000000000 */
[C---:B--2---:R-:W-:Y:S01]  /*6360*/  VIADD R5, R7.reuse, 0x4 ;  /* 0x0000000407057836 */ /* 0x044fe20000000000 */
[C---:B------:R-:W-:Y:S01]  /*6370*/  IADD3 R5, R7.reuse, 0x10, RZ ;  /* 0x0000001007057810 */ /* 0x040fe20007ffe0ff */
[----:B------:R-:W-:-:S07]  /*6380*/  VIADD R5, R7, 0x1c ;  /* 0x0000001c07057836 */ /* 0x000fce0000000000 */
.L_x_3201:
[----:B------:R-:W-:-:S05]  /*6390*/  IMAD.U32 R5, RZ, RZ, UR36 ;  /* 0x00000024ff057e24 */ /* 0x000fca000f8e00ff */
[----:B------:R-:W-:-:S04]  /*63a0*/  LOP3.LUT R5, R5, 0x1, RZ, 0xfc, !PT ;  /* 0x0000000105057812 */ /* 0x000fc800078efcff */
[----:B------:R-:W-:-:S13]  /*63b0*/  ISETP.NE.AND P0, PT, R5, 0x3, PT ;  /* 0x000000030500780c */ /* 0x000fda0003f05270 */
[----:B--2---:R-:W-:Y:S05]  /*63c0*/  @!P0 BRA `(.L_x_3191) ;  /* 0x0000000000048947 */ /* 0x004fea0003800000 */
[----:B------:R-:W-:Y:S01]  /*63d0*/  BPT.TRAP 0x1 ;  /* 0x000000040000795c */ /* 0x000fe20000300000 */
.L_x_3191:
[----:B------:R-:W-:Y:S01]  /*63e0*/  IMAD R5, R0, 0x8, R16 ;  /* 0x0000000800057824 */ /* 0x000fe200078e0210 */
[----:B------:R-:W-:-:S04]  /*63f0*/  SHF.L.U32 R18, R4, 0x1f, RZ ;  /* 0x0000001f04127819 */ /* 0x000fc800000006ff */
[----:B------:R1:W2:Y:S01]  /*6400*/  SYNCS.PHASECHK.TRANS64.TRYWAIT P1, [R5+URZ+0x26810], R18 ;  /* 0x02681012050075a7 */ /* 0x0002a2000802017f */
[----:B------:R-:W-:Y:S05]  /*6410*/  @!P0 BRA `(.L_x_3192) ;  /* 0x0000000000048947 */ /* 0x000fea0003800000 */
[----:B------:R-:W-:Y:S01]  /*6420*/  BPT.TRAP 0x1 ;  /* 0x000000040000795c */ /* 0x000fe20000300000 */
.L_x_3192:
[----:B------:R-:W-:-:S04]  /*6430*/  IADD3 R6, R16, 0xe000, RZ ;  /* 0x0000e00010067810 */ /* 0x000fc80007ffe0ff */
[----:B------:R-:W-:-:S04]  /*6440*/  SHF.R.U32.HI R6, RZ, 0x4, R6 ;  /* 0x00000004ff067819 */ /* 0x000fc80000011606 */
[----:B------:R-:W-:-:S04]  /*6450*/  LOP3.LUT R6, R6, 0x3fff, RZ, 0xc0, !PT ;  /* 0x00003fff06067812 */ /* 0x000fc800078ec0ff */
[----:B------:R-:W-:Y:S01]  /*6460*/  LOP3.LUT R9, R6, 0x10000, RZ, 0xfc, !PT ;  /* 0x0001000006097812 */ /* 0x000fe200078efcff */
[----:B--2---:R-:W-:Y:S06]  /*6470*/  @P1 BRA `(.L_x_3193) ;  /* 0x0000000000081947 */ /* 0x004fec0003800000 */
[----:B------:R-:W2:Y:S02]  /*6480*/  SYNCS.PHASECHK.TRANS64.TRYWAIT P1, [R5+URZ+0x26810], R18 ;  /* 0x02681012050075a7 */ /* 0x000ea4000802017f */
[----:B--2---:R-:W-:Y:S05]  /*6490*/  @!P1 BRA `(.L_x_3194) ;  /* 0x000000a000449947 */ /* 0x004fea0003800000 */
.L_x_3193:
        /* <DEDUP_REMOVED lines=13> */
[----:B---3--:R-:W-:Y:S01]  /*6570*/  R2UR UR4, R13 ;  /* 0x000000000d0472ca */ /* 0x008fe200000e0000 */
[----:B----4-:R-:W-:-:S12]  /*6580*/  IMAD R10, R0, 0x80, R10 ;  /* 0x00000080000a7824 */ /* 0x010fd800078e020a */
        /* <DEDUP_REMOVED lines=11> */
[----:B------:R-:W-:-:S02]  /*6640*/  IMAD R11, R3, 0x2, R14 ;  /* 0x00000002030b7824 */ /* 0x000fc400078e020e */
[--C-:B------:R-:W-:Y:S01]  /*6650*/  IMAD R198, R227, 0x4, R16.reuse ;  /* 0x00000004e3c67824 */ /* 0x100fe200078e0210 */
[----:B------:R-:W-:Y:S01]  /*6660*/  LEA R13, R9, R16, 0x2 ;  /* 0x00000010090d7211 */ /* 0x000fe200078e10ff */
[----:B------:R-:W-:Y:S02]  /*6670*/  IMAD R12, R11, 0x4, R16 ;  /* 0x000000040b0c7824 */ /* 0x000fe400078e0210 */
[----:B------:R-:W-:-:S04]  /*6680*/  VIADD R10, R16, 0x1a000 ;  /* 0x0001a000100a7836 */ /* 0x000fc80000000000 */
[--C-:B------:R-:W-:Y:S01]  /*6690*/  IMAD R227, R227, 0x4, R10.reuse ;  /* 0x00000004e3e37824 */ /* 0x100fe200078e020a */
[----:B------:R-:W-:Y:S01]  /*66a0*/  LEA R9, R9, R10, 0x2 ;  /* 0x0000000a09097211 */ /* 0x000fe200078e10ff */
        /* <DEDUP_REMOVED lines=21> */
.L_x_3195:
[----:B------:R1:W1:Y:S01]  /*6800*/  SYNCS.PHASECHK.TRANS64.TRYWAIT P1, [R5+URZ+0x26830], R18 ;  /* 0x02683012050075a7 */ /* 0x000262000802017f */
[----:B------:R-:W-:Y:S05]  /*6810*/  @!P0 BRA `(.L_x_3196) ;  /* 0x0000000000048947 */ /* 0x000fea0003800000 */
[----:B------:R-:W-:Y:S01]  /*6820*/  BPT.TRAP 0x1 ;  /* 0x000000040000795c */ /* 0x000fe20000300000 */
.L_x_3196:
        /* <DEDUP_REMOVED lines=8> */
.L_x_3197:
        /* <DEDUP_REMOVED lines=317> */
[C---:B------:R-:W-:Y:S02]  /*7c80*/  VIADD R228, R7.reuse, 0x10 ;  /* 0x0000001007e47836 */ /* 0x040fe40000000000 */
[----:B------:R-:W-:Y:S01]  /*7c90*/  FMUL.FTZ R33, R20, R33 ;  /* 0x0000002114217220 */ /* 0x000fe20000410000 */
[C---:B------:R-:W-:Y:S01]  /*7ca0*/  VIADD R231, R7.reuse, 0x8 ;  /* 0x0000000807e77836 */ /* 0x040fe20000000000 */
[----:B------:R-:W-:Y:S01]  /*7cb0*/  IADD3 R229, R7, 0x14, RZ ;  /* 0x0000001407e57810 */ /* 0x000fe20007ffe0ff */
[----:B------:R-:W-:Y:S01]  /*7cc0*/  FMUL.FTZ R36, R26, R36 ;  /* 0x000000241a247220 */ /* 0x000fe20000410000 */
[----:B------:R-:W-:Y:S01]  /*7cd0*/  FMUL.FTZ R30, R85, R30 ;  /* 0x0000001e551e7220 */ /* 0x000fe20000410000 */
[----:B------:R-:W1:Y:S01]  /*7ce0*/  SHFL.IDX PT, R228, R227, R228, 0x1f ;  /* 0x00001fe4e3e47589 */ /* 0x000e6200000e0000 */
[----:B------:R-:W-:-:S02]  /*7cf0*/  VIADD R233, R7, 0x18 ;  /* 0x0000001807e97836 */ /* 0x000fc40000000000 */
[----:B------:R-:W-:Y:S01]  /*7d00*/  FFMA.FTZ R78, -R78, R78, 1 ;  /* 0x3f8000004e4e7423 */ /* 0x000fe2000001014e */
[----:B------:R-:W-:Y:S01]  /*7d10*/  FFMA.FTZ R79, -R79, R79, 1 ;  /* 0x3f8000004f4f7423 */ /* 0x000fe2000001014f */
[----:B------:R3:W4:Y:S01]  /*7d20*/  SHFL.IDX PT, R227, R227, R11, 0x1f ;  /* 0x00001f0be3e37589 */ /* 0x00072200000e0000 */
[----:B------:R-:W-:Y:S01]  /*7d30*/  FFMA.FTZ R80, -R80, R80, 1 ;  /* 0x3f80000050507423 */ /* 0x000fe20000010150 */
[----:B------:R-:W-:Y:S01]  /*7d40*/  FFMA.FTZ R74, -R74, R74, 1 ;  /* 0x3f8000004a4a7423 */ /* 0x000fe2000001014a */
[----:B------:R-:W-:Y:S01]  /*7d50*/  MUFU.EX2 R201, R201 ;  /* 0x000000c900c97308 */ /* 0x000fe20000000800 */
[----:B------:R-:W-:-:S07]  /*7d60*/  FFMA.FTZ R195, -R195, R195, 1 ;  /* 0x3f800000c3c37423 */ /* 0x000fce00000101c3 */
[----:B------:R-:W-:Y:S08]  /*7d70*/  MUFU.EX2 R210, R210 ;  /* 0x000000d200d27308 */ /* 0x000ff00000000800 */
[----:B------:R-:W-:Y:S01]  /*7d80*/  MUFU.EX2 R209, R209 ;  /* 0x000000d100d17308 */ /* 0x000fe20000000800 */
[----:B------:R-:W-:Y:S01]  /*7d90*/  FMUL.FTZ R20, R72, R35 ;  /* 0x0000002348147220 */ /* 0x000fe20000410000 */
[----:B-1----:R-:W-:-:S06]  /*7da0*/  FADD.FTZ R34, R34, -R228 ;  /* 0x800000e422227221 */ /* 0x002fcc0000010000 */
        /* <DEDUP_REMOVED lines=48> */
[C---:B------:R-:W-:Y:S01]  /*80b0*/  IADD3 R232, R7.reuse, 0x4, RZ ;  /* 0x0000000407e87810 */ /* 0x040fe20007ffe0ff */
[----:B------:R-:W-:-:S02]  /*80c0*/  VIADD R228, R7, 0x10 ;  /* 0x0000001007e47836 */ /* 0x000fc40000000000 */
[----:B------:R-:W-:Y:S01]  /*80d0*/  FMUL.FTZ R35, R35, R36 ;  /* 0x0000002423237220 */ /* 0x000fe20000410000 */
        /* <DEDUP_REMOVED lines=89> */
[----:B------:R-:W-:Y:S01]  /*8670*/  FADD.FTZ R55, R58, -R79 ;  /* 0x8000004f3a377221 */ /* 0x000fe20000010000 */
[--C-:B---3--:R-:W-:Y:S01]  /*8680*/  FADD.FTZ R56, R57, -R76.reuse ;  /* 0x8000004c39387221 */ /* 0x108fe20000010000 */
[----:B------:R-:W-:Y:S01]  /*8690*/  FADD.FTZ R59, R59, -R76 ;  /* 0x8000004c3b3b7221 */ /* 0x000fe20000010000 */
[----:B-1----:R-:W1:Y:S01]  /*86a0*/  MUFU.EX2 R42, R216 ;  /* 0x000000d8002a7308 */ /* 0x002e620000000800 */
[--C-:B------:R-:W-:Y:S01]  /*86b0*/  FADD.FTZ R58, R61, -R74.reuse ;  /* 0x8000004a3d3a7221 */ /* 0x100fe20000010000 */
[--C-:B------:R-:W-:Y:S01]  /*86c0*/  FADD.FTZ R60, R60, -R77.reuse ;  /* 0x8000004d3c3c7221 */ /* 0x100fe20000010000 */
[----:B------:R-:W-:Y:S01]  /*86d0*/  FADD.FTZ R77, R62, -R77 ;  /* 0x8000004d3e4d7221 */ /* 0x000fe20000010000 */
[--C-:B------:R-:W-:Y:S01]  /*86e0*/  FADD.FTZ R57, R68, -R73.reuse ;  /* 0x8000004944397221 */ /* 0x100fe20000010000 */
[----:B------:R-:W-:Y:S01]  /*86f0*/  FADD.FTZ R70, R70, -R73 ;  /* 0x8000004946467221 */ /* 0x000fe20000010000 */
[----:B------:R-:W-:Y:S01]  /*8700*/  FMUL.FTZ R48, R48, R51 ;  /* 0x0000003330307220 */ /* 0x000fe20000410000 */
[----:B------:R-:W-:Y:S01]  /*8710*/  FFMA.FTZ R73, -R105, R105, 1 ;  /* 0x3f80000069497423 */ /* 0x000fe20000010169 */
[----:B------:R-:W-:Y:S01]  /*8720*/  FMUL.FTZ R56, R205, R56 ;  /* 0x00000038cd387220 */ /* 0x000fe20000410000 */
[----:B------:R-:W-:Y:S01]  /*8730*/  FMUL.FTZ R62, R212, R59 ;  /* 0x0000003bd43e7220 */ /* 0x000fe20000410000 */
[----:B------:R-:W-:Y:S01]  /*8740*/  FFMA.FTZ R51, -R103, R103, 1 ;  /* 0x3f80000067337423 */ /* 0x000fe20000010167 */
[----:B------:R-:W-:Y:S01]  /*8750*/  FADD.FTZ R63, R63, -R74 ;  /* 0x8000004a3f3f7221 */ /* 0x000fe20000010000 */
[----:B------:R-:W-:Y:S01]  /*8760*/  FFMA.FTZ R76, -R109, R109, 1 ;  /* 0x3f8000006d4c7423 */ /* 0x000fe2000001016d */
[----:B------:R-:W-:Y:S01]  /*8770*/  FMUL.FTZ R59, R207, R58 ;  /* 0x0000003acf3b7220 */ /* 0x000fe20000410000 */
[--C-:B------:R-:W-:Y:S01]  /*8780*/  FADD.FTZ R64, R64, -R75.reuse ;  /* 0x8000004b40407221 */ /* 0x100fe20000010000 */
[----:B------:R-:W-:Y:S01]  /*8790*/  FMUL.FTZ R73, R73, R56 ;  /* 0x0000003849497220 */ /* 0x000fe20000410000 */
[----:B------:R-:W-:Y:S01]  /*87a0*/  FFMA.FTZ R74, -R110, R110, 1 ;  /* 0x3f8000006e4a7423 */ /* 0x000fe2000001016e */
[----:B------:R-:W-:Y:S01]  /*87b0*/  FMUL.FTZ R77, R208, R77 ;  /* 0x0000004dd04d7220 */ /* 0x000fe20000410000 */
[----:B------:R-:W-:Y:S01]  /*87c0*/  FFMA.FTZ R45, -R98, R98, 1 ;  /* 0x3f800000622d7423 */ /* 0x000fe20000010162 */
        /* <DEDUP_REMOVED lines=8> */
[--C-:B------:R-:W-:Y:S01]  /*8850*/  FADD.FTZ R28, R69, -R72.reuse ;  /* 0x80000048451c7221 */ /* 0x100fe20000010000 */
        /* <DEDUP_REMOVED lines=16> */
[----:B------:R-:W-:Y:S01]  /*8960*/  F2FP.BF16.F32.PACK_AB R65, R20, R19 ;  /* 0x000000131441723e */ /* 0x000fe200000010ff */
        /* <DEDUP_REMOVED lines=270> */
.L_x_3199:
        /* <DEDUP_REMOVED lines=58> */
.L_x_3200:
[----:B------:R-:W-:Y:S01]  /*9df0*/  UIADD3 UR45, UR45, 0x1, URZ ;  /* 0x000000012d2d7890 */ /* 0x000fe2000fffe03f */
[----:B------:R-:W-:Y:S01]  /*9e00*/  VIADD R5, R5, 0x26820 ;  /* 0x0002682005057836 */ /* 0x000fe20000000000 */
[----:B------:R-:W-:Y:S02]  /*9e10*/  IADD3 R0, R0, 0x1, RZ ;  /* 0x0000000100007810 */ /* 0x000fe40007ffe0ff */
        /* <DEDUP_REMOVED lines=9> */
.L_x_3190:
        /* <DEDUP_REMOVED lines=34> */
.L_x_3170:
        /* <DEDUP_REMOVED lines=24> */
[----:B-1----:R-:W-:Y:S01]  /*a250*/  VIADD R13, R0, 0xffffff80 ;  /* 0xffffff80000d7836 */ /* 0x002fe20000000000 */
[----:B------:R-:W-:-:S02]  /*a260*/  F2FP.BF16.F32.PACK_AB R120, R121, R120 ;  /* 0x000000787978723e */ /* 0x000fc400000010ff */
[----:B------:R-:W-:Y:S02]  /*a270*/  F2FP.BF16.F32.PACK_AB R178, R181, R180 ;  /* 0x000000b4b5b2723e */ /* 0x000fe400000010ff */
[----:B--2---:R-:W-:Y:S02]  /*a280*/  SHF.R.S32.HI R10, RZ, 0x1f, R13 ;  /* 0x0000001fff0a7819 */ /* 0x004fe4000001140d */
        /* <DEDUP_REMOVED lines=47> */
[----:B------:R-:W-:Y:S01]  /*a580*/  ISETP.NE.U32.AND P4, PT, RZ, UR4, PT ;  /* 0x00000004ff007c0c */ /* 0x000fe2000bf85070 */
[----:B------:R-:W-:Y:S01]  /*a590*/  STSM.16.M88.4 [R3], R176 ;  /* 0x000000b003007844 */ /* 0x000fe20000000200 */
[----:B------:R-:W-:Y:S02]  /*a5a0*/  PLOP3.LUT P1, PT, PT, PT, UP0, 0x80, 0x0 ;  /* 0x000000000000781c */ /* 0x000fe40003f2f008 */
[----:B------:R-:W-:Y:S01]  /*a5b0*/  ISETP.NE.AND.EX P4, PT, RZ, UR5, PT, P4 ;  /* 0x00000005ff007c0c */ /* 0x000fe2000bf85340 */
[----:B------:R1:W-:Y:S01]  /*a5c0*/  STSM.16.M88.4 [R0], R120 ;  /* 0x0000007800007844 */ /* 0x0003e20000000200 */
[----:B------:R-:W-:-:S02]  /*a5d0*/  ULDC.64 UR4, c[0x0][0x870] ;  /* 0x00021c0000047ab9 */ /* 0x000fc40000000a00 */
[----:B------:R-:W-:Y:S01]  /*a5e0*/  UIMAD.WIDE UR4, UR40, 0x4, UR4 ;  /* 0x00000004280478a5 */ /* 0x000fe2000f8e0204 */
[----:B------:R2:W-:Y:S04]  /*a5f0*/  STSM.16.M88.4 [R2+-0x4000], R128 ;  /* 0xffc0008002007844 */ /* 0x0005e80000000200 */
[----:B------:R-:W-:Y:S01]  /*a600*/  STSM.16.M88.4 [R8+-0x4000], R136 ;  /* 0xffc0008808007844 */ /* 0x000fe20000000200 */
[----:B------:R-:W-:Y:S02]  /*a610*/  IMAD.U32 R4, RZ, RZ, UR4 ;  /* 0x00000004ff047e24 */ /* 0x000fe4000f8e00ff */
[----:B------:R-:W-:Y:S01]  /*a620*/  IMAD.U32 R5, RZ, RZ, UR5 ;  /* 0x00000005ff057e24 */ /* 0x000fe2000f8e00ff */
[----:B------:R3:W-:Y:S01]  /*a630*/  STSM.16.M88.4 [R3+-0x4000], R144 ;  /* 0xffc0009003007844 */ /* 0x0007e20000000200 */
[----:B------:R-:W-:Y:S01]  /*a640*/  @UP0 ULDC.64 UR4, c[0x0][0x878] ;  /* 0x00021e0000040ab9 */ /* 0x000fe20000000a00 */
[----:B------:R-:W-:Y:S01]  /*a650*/  BAR.SYNC.DEFER_BLOCKING 0x1, 0x100 ;  /* 0x0044000000007b1d */ /* 0x000fe20000010000 */
[----:B------:R-:W-:-:S06]  /*a660*/  @UP0 UIMAD.WIDE UR4, UR40, 0x4, UR4 ;  /* 0x00000004280408a5 */ /* 0x000fcc000f8e0204 */
[----:B------:R-:W-:Y:S01]  /*a670*/  MOV R6, UR4 ;  /* 0x0000000400067c02 */ /* 0x000fe20008000f00 */
[----:B------:R-:W-:Y:S01]  /*a680*/  IMAD.U32 R7, RZ, RZ, UR5 ;  /* 0x00000005ff077e24 */ /* 0x000fe2000f8e00ff */
        /* <DEDUP_REMOVED lines=28> */
.L_x_3203:
[----:B------:R-:W-:Y:S01]  /*a850*/  LEA R0, R0, UR6, 0x1 ;  /* 0x0000000600007c11 */ /* 0x000fe2000f8e08ff */
[----:B------:R-:W1:Y:S01]  /*a860*/  LDC R31, c[0x0][0x83c] ;  /* 0x00020f00ff1f7b82 */ /* 0x000e620000000800 */
[----:B------:R-:W-:Y:S01]  /*a870*/  UIMAD UR4, UR41, -0x80, UR4 ;  /* 0xffffff80290478a4 */ /* 0x000fe2000f8e0204 */
[C---:B------:R-:W-:Y:S01]  /*a880*/  LEA.HI.X.SX32 R17, R19.reuse, R3, 0x1, P0 ;  /* 0x0000000313117211 */ /* 0x040fe200000f0eff */
[----:B------:R-:W-:Y:S01]  /*a890*/  ULDC.64 UR6, c[0x0][0x850] ;  /* 0x0002140000067ab9 */ /* 0x000fe20000000a00 */
[----:B------:R2:W3:Y:S01]  /*a8a0*/  LDS.128 R12, [R0+0x1000] ;  /* 0x00100000000c7984 */ /* 0x0004e20000000c00 */
[----:B------:R-:W-:Y:S01]  /*a8b0*/  USHF.R.S32.HI UR5, URZ, 0x1f, UR40 ;  /* 0x0000001f3f057899 */ /* 0x000fe20008011428 */
[C---:B------:R-:W-:Y:S01]  /*a8c0*/  IADD3 R2, R19.reuse, 0x20, RZ ;  /* 0x0000002013027810 */ /* 0x040fe20007ffe0ff */
[----:B------:R-:W-:Y:S01]  /*a8d0*/  IMAD.U32 R22, RZ, RZ, UR4 ;  /* 0x00000004ff167e24 */ /* 0x000fe2000f8e00ff */
[----:B------:R2:W4:Y:S01]  /*a8e0*/  LDS.128 R8, [R0+0x2000] ;  /* 0x0020000000087984 */ /* 0x0005220000000c00 */
[----:B------:R-:W-:Y:S01]  /*a8f0*/  UIMAD UR4, UR46, UR6, URZ ;  /* 0x000000062e0472a4 */ /* 0x000fe2000f8e023f */
[--C-:B------:R-:W-:Y:S01]  /*a900*/  SHF.R.S32.HI R21, RZ, 0x1f, R20.reuse ;  /* 0x0000001fff157819 */ /* 0x100fe20000011414 */
[----:B------:R-:W2:Y:S01]  /*a910*/  LDC R33, c[0x0][0x80c] ;  /* 0x00020300ff217b82 */ /* 0x000ea20000000800 */
[----:B------:R1:W2:Y:S01]  /*a920*/  LDS.128 R4, [R0+0x3000] ;  /* 0x0030000000047984 */ /* 0x0002a20000000c00 */
[----:B------:R-:W-:Y:S01]  /*a930*/  VIMNMX R22, R22, 0x80, PT ;  /* 0x0000008016167848 */ /* 0x000fe20003fe0100 */
[----:B------:R-:W-:Y:S01]  /*a940*/  IMAD.U32 R3, RZ, RZ, UR6 ;  /* 0x00000006ff037e24 */ /* 0x000fe2000f8e00ff */
[----:B------:R-:W-:Y:S01]  /*a950*/  UIMAD UR4, UR37, UR7, UR4 ;  /* 0x00000007250472a4 */ /* 0x000fe2000f8e0204 */
[----:B------:R-:W-:Y:S01]  /*a960*/  MOV R30, UR5 ;  /* 0x00000005001e7c02 */ /* 0x000fe20008000f00 */
[C---:B------:R-:W-:Y:S01]  /*a970*/  VIADD R18, R19.reuse, 0x40 ;  /* 0x0000004013127836 */ /* 0x040fe20000000000 */
[CC--:B------:R-:W-:Y:S01]  /*a980*/  ISETP.GE.AND P3, PT, R19.reuse, R22.reuse, PT ;  /* 0x000000161300720c */ /* 0x0c0fe20003f66270 */
[----:B------:R-:W-:Y:S01]  /*a990*/  VIADD R19, R19, 0x60 ;  /* 0x0000006013137836 */ /* 0x000fe20000000000 */
[-C--:B------:R-:W-:Y:S01]  /*a9a0*/  ISETP.GE.AND P2, PT, R2, R22.reuse, PT ;  /* 0x000000160200720c */ /* 0x080fe20003f46270 */
[----:B------:R-:W-:Y:S01]  /*a9b0*/  IMAD.WIDE.U32 R2, R3, UR37, R20 ;  /* 0x0000002503027c25 */ /* 0x000fe2000f8e0014 */
[----:B------:R-:W-:Y:S01]  /*a9c0*/  SEL R30, R30, RZ, !P4 ;  /* 0x000000ff1e1e7207 */ /* 0x000fe20006000000 */
[----:B------:R-:W-:Y:S01]  /*a9d0*/  BSSY B0, `(.L_x_3204) ;  /* 0x000001b000007945 */ /* 0x000fe20003800000 */
[----:B-1----:R-:W-:Y:S01]  /*a9e0*/  ISETP.GE.OR P6, PT, R20, R31, P3 ;  /* 0x0000001f1400720c */ /* 0x002fe20001fc6670 */
[----:B------:R-:W-:Y:S01]  /*a9f0*/  VIADD R3, R3, UR4 ;  /* 0x0000000403037c36 */ /* 0x000fe20008000000 */
[----:B------:R-:W-:Y:S01]  /*aa00*/  ULDC.64 UR4, c[0x0][0x858] ;  /* 0x0002160000047ab9 */ /* 0x000fe20000000a00 */
[-C--:B------:R-:W-:Y:S01]  /*aa10*/  ISETP.GE.AND P1, PT, R18, R22.reuse, PT ;  /* 0x000000161200720c */ /* 0x080fe20003f26270 */
[----:B------:R-:W-:Y:S01]  /*aa20*/  IMAD R18, R30, UR4, RZ ;  /* 0x000000041e127c24 */ /* 0x000fe2000f8e02ff */
[----:B------:R-:W-:Y:S01]  /*aa30*/  SEL R35, RZ, UR40, P4 ;  /* 0x00000028ff237c07 */ /* 0x000fe2000a000000 */
[----:B------:R-:W-:Y:S01]  /*aa40*/  IMAD.U32 R27, RZ, RZ, UR41 ;  /* 0x00000029ff1b7e24 */ /* 0x000fe2000f8e00ff */
[----:B------:R-:W-:-:S02]  /*aa50*/  ISETP.GE.AND P0, PT, R19, R22, PT ;  /* 0x000000161300720c */ /* 0x000fc40003f06270 */
[CC--:B------:R-:W-:Y:S01]  /*aa60*/  ISETP.GE.OR P5, PT, R20.reuse, R31.reuse, P2 ;  /* 0x0000001f1400720c */ /* 0x0c0fe200017a6670 */
[C---:B------:R-:W-:Y:S01]  /*aa70*/  IMAD R23, R35.reuse, UR5, R18 ;  /* 0x0000000523177c24 */ /* 0x040fe2000f8e0212 */
[----:B------:R-:W-:Y:S01]  /*aa80*/  ISETP.GE.OR P4, PT, R20, R31, P1 ;  /* 0x0000001f1400720c */ /* 0x000fe20000f86670 */
[----:B------:R-:W-:-:S04]  /*aa90*/  IMAD.WIDE.U32 R28, R35, UR4, R2 ;  /* 0x00000004231c7c25 */ /* 0x000fc8000f8e0002 */
[----:B------:R-:W-:-:S04]  /*aaa0*/  IMAD.WIDE R26, R27, 0x80, R16 ;  /* 0x000000801b1a7825 */ /* 0x000fc800078e0210 */
[----:B------:R-:W-:Y:S01]  /*aab0*/  IMAD.IADD R23, R29, 0x1, R23 ;  /* 0x000000011d177824 */ /* 0x000fe200078e0217 */
[----:B--234-:R-:W-:Y:S06]  /*aac0*/  @P6 BRA `(.L_x_3205) ;  /* 0x00000000002c6947 */ /* 0x01cfec0003800000 */
        /* <DEDUP_REMOVED lines=11> */
.L_x_3205:
[----:B------:R-:W-:Y:S05]  /*ab80*/  BSYNC B0 ;  /* 0x0000000000007941 */ /* 0x000fea0003800000 */
.L_x_3204:
[----:B-1----:R1:W2:Y:S01]  /*ab90*/  LDS.128 R16, [R0+0x5000] ;  /* 0x0050000000107984 */ /* 0x0022a20000000c00 */
[----:B------:R-:W-:Y:S01]  /*aba0*/  BSSY B0, `(.L_x_3206) ;  /* 0x0000010000007945 */ /* 0x000fe20003800000 */
[----:B------:R-:W-:-:S03]  /*abb0*/  ISETP.GE.OR P6, PT, R20, R31, P0 ;  /* 0x0000001f1400720c */ /* 0x000fc600007c6670 */
[----:B------:R-:W-:Y:S10]  /*abc0*/  @P5 BRA `(.L_x_3207) ;  /* 0x0000000000345947 */ /* 0x000ff40003800000 */
        /* <DEDUP_REMOVED lines=12> */
[----:B--2---:R3:W-:Y:S02]  /*ac90*/  STG.E.128 desc[UR38][R24.64], R16 ;  /* 0x0000001018007986 */ /* 0x0047e4000c101d26 */
.L_x_3207:
[----:B------:R-:W-:Y:S05]  /*aca0*/  BSYNC B0 ;  /* 0x0000000000007941 */ /* 0x000fea0003800000 */
.L_x_3206:
[----:B--23--:R2:W3:Y:S01]  /*acb0*/  LDS.128 R16, [R0+0x6000] ;  /* 0x0060000000107984 */ /* 0x00c4e20000000c00 */
        /* <DEDUP_REMOVED lines=14> */
[----:B---3--:R4:W-:Y:S02]  /*ada0*/  STG.E.128 desc[UR38][R24.64], R16 ;  /* 0x0000001018007986 */ /* 0x0089e4000c101d26 */
.L_x_3209:
[----:B------:R-:W-:Y:S05]  /*adb0*/  BSYNC B0 ;  /* 0x0000000000007941 */ /* 0x000fea0003800000 */
.L_x_3208:
        /* <DEDUP_REMOVED lines=16> */
.L_x_3211:
[----:B------:R-:W-:Y:S05]  /*aec0*/  BSYNC B0 ;  /* 0x0000000000007941 */ /* 0x000fea0003800000 */
.L_x_3210:
        /* <DEDUP_REMOVED lines=15> */
[----:B------:R-:W-:-:S05]  /*afc0*/  IMAD R21, R35, UR5, R21 ;  /* 0x0000000523157c24 */ /* 0x000fca000f8e0215 */
[----:B------:R-:W-:Y:S01]  /*afd0*/  IADD3 R21, R25, R21, RZ ;  /* 0x0000001519157210 */ /* 0x000fe20007ffe0ff */
[----:B----4-:R-:W-:Y:S06]  /*afe0*/  @P3 BRA `(.L_x_3213) ;  /* 0x0000000000283947 */ /* 0x010fec0003800000 */
        /* <DEDUP_REMOVED lines=10> */
.L_x_3213:
[----:B------:R-:W-:Y:S05]  /*b090*/  BSYNC B0 ;  /* 0x0000000000007941 */ /* 0x000fea0003800000 */
.L_x_3212:
        /* <DEDUP_REMOVED lines=15> */
.L_x_3215:
[----:B------:R-:W-:Y:S05]  /*b190*/  BSYNC B0 ;  /* 0x0000000000007941 */ /* 0x000fea0003800000 */
.L_x_3214:
        /* <DEDUP_REMOVED lines=15> */
.L_x_3217:
[----:B------:R-:W-:Y:S05]  /*b290*/  BSYNC B0 ;  /* 0x0000000000007941 */ /* 0x000fea0003800000 */
.L_x_3216:
        /* <DEDUP_REMOVED lines=15> */
.L_x_3202:
        /* <DEDUP_REMOVED lines=9> */
[----:B------:R-:W-:-:S04]  /*b420*/  UISETP.NE.AND.EX UP0, UPT, UR5, URZ, UPT, UP0 ;  /* 0x0000003f0500728c */ /* 0x000fc8000bf05300 */
[----:B--2---:R-:W2:Y:S01]  /*b430*/  @P4 LDG.E R9, desc[UR38][R4.64] ;  /* 0x0000002604094981 */ /* 0x004ea2000c1e1900 */
[----:B------:R-:W-:Y:S01]  /*b440*/  ULDC UR6, c[0x0][0x808] ;  /* 0x0002020000067ab9 */ /* 0x000fe20000000800 */
[----:B------:R-:W-:Y:S01]  /*b450*/  PLOP3.LUT P1, PT, PT, PT, UP0, 0x80, 0x0 ;  /* 0x000000000000781c */ /* 0x000fe20003f2f008 */
[----:B------:R-:W-:-:S04]  /*b460*/  IMAD.U32 R0, RZ, RZ, UR6 ;  /* 0x00000006ff007e24 */ /* 0x000fc8000f8e00ff */
        /* <DEDUP_REMOVED lines=14> */
[----:B------:R-:W-:Y:S01]  /*b550*/  @P4 SHF.R.S32.HI R3, RZ, 0x1f, R9 ;  /* 0x0000001fff034819 */ /* 0x000fe20000011409 */
[----:B------:R-:W-:-:S03]  /*b560*/  IMAD.U32 R9, RZ, RZ, UR41 ;  /* 0x00000029ff097e24 */ /* 0x000fc6000f8e00ff */
[----:B------:R-:W-:-:S04]  /*b570*/  IADD3 R2, P0, R13, R2, RZ ;  /* 0x000000020d027210 */ /* 0x000fc80007f1e0ff */
[----:B------:R-:W-:Y:S01]  /*b580*/  LEA.HI.X.SX32 R3, R13, R3, 0x1, P0 ;  /* 0x000000030d037211 */ /* 0x000fe200000f0eff */
[----:B---3--:R-:W-:Y:S08]  /*b590*/  @P1 BRA `(.L_x_3218) ;  /* 0x0000000000101947 */ /* 0x008ff00003800000 */
[----:B------:R-:W-:Y:S05]  /*b5a0*/  @!P4 BRA `(.L_x_3218) ;  /* 0x00000000000cc947 */ /* 0x000fea0003800000 */
[----:B------:R-:W2:Y:S04]  /*b5b0*/  LDG.E R7, desc[UR38][R4.64] ;  /* 0x0000002604077981 */ /* 0x000ea8000c1e1900 */
[----:B-----5:R-:W2:Y:S02]  /*b5c0*/  LDG.E R0, desc[UR38][R4.64+0x4] ;  /* 0x0000042604007981 */ /* 0x020ea4000c1e1900 */
[----:B--2---:R-:W-:-:S07]  /*b5d0*/  IADD3 R0, -R7, R0, RZ ;  /* 0x0000000007007210 */ /* 0x004fce0007ffe1ff */
.L_x_3218:
[----:B------:R-:W1:Y:S01]  /*b5e0*/  LDC R17, c[0x0][0x80c] ;  /* 0x00020300ff117b82 */ /* 0x000e620000000800 */
[----:B------:R-:W-:Y:S01]  /*b5f0*/  IMAD.SHL.U32 R10, R11, 0x8, RZ ;  /* 0x000000080b0a7824 */ /* 0x000fe200078e00ff */
[----:B------:R-:W-:Y:S01]  /*b600*/  USHF.R.S32.HI UR5, URZ, 0x1f, UR40 ;  /* 0x0000001f3f057899 */ /* 0x000fe20008011428 */
[----:B-----5:R-:W-:Y:S01]  /*b610*/  IMAD R0, R9, -0x80, R0 ;  /* 0xffffff8009007824 */ /* 0x020fe200078e0200 */
[----:B------:R-:W-:Y:S01]  /*b620*/  ULDC.64 UR6, c[0x0][0x820] ;  /* 0x0002080000067ab9 */ /* 0x000fe20000000a00 */
[C---:B------:R-:W-:Y:S01]  /*b630*/  VIADD R5, R13.reuse, 0x20 ;  /* 0x000000200d057836 */ /* 0x040fe20000000000 */
[----:B------:R-:W-:Y:S01]  /*b640*/  UIMAD UR4, UR46, UR6, URZ ;  /* 0x000000062e0472a4 */ /* 0x000fe2000f8e023f */
[--C-:B------:R-:W-:Y:S01]  /*b650*/  SHF.R.S32.HI R11, RZ, 0x1f, R10.reuse ;  /* 0x0000001fff0b7819 */ /* 0x100fe2000001140a */
[----:B------:R-:W-:Y:S01]  /*b660*/  IMAD.U32 R7, RZ, RZ, UR6 ;  /* 0x00000006ff077e24 */ /* 0x000fe2000f8e00ff */
[----:B------:R-:W2:Y:S01]  /*b670*/  LDC R19, c[0x0][0x83c] ;  /* 0x00020f00ff137b82 */ /* 0x000ea20000000800 */
[-C--:B------:R-:W-:Y:S01]  /*b680*/  ISETP.GE.AND P3, PT, R13, R0.reuse, PT ;  /* 0x000000000d00720c */ /* 0x080fe20003f66270 */
[----:B------:R-:W-:Y:S01]  /*b690*/  IMAD.U32 R12, RZ, RZ, UR5 ;  /* 0x00000005ff0c7e24 */ /* 0x000fe2000f8e00ff */
[----:B------:R-:W-:Y:S01]  /*b6a0*/  UIMAD UR4, UR37, UR7, UR4 ;  /* 0x00000007250472a4 */ /* 0x000fe2000f8e0204 */
[-C--:B------:R-:W-:Y:S01]  /*b6b0*/  ISETP.GE.AND P2, PT, R5, R0.reuse, PT ;  /* 0x000000000500720c */ /* 0x080fe20003f46270 */
[----:B------:R-:W-:Y:S01]  /*b6c0*/  IMAD.WIDE.U32 R4, R7, UR37, R10 ;  /* 0x0000002507047c25 */ /* 0x000fe2000f8e000a */
[C---:B------:R-:W-:Y:S01]  /*b6d0*/  IADD3 R7, R13.reuse, 0x40, RZ ;  /* 0x000000400d077810 */ /* 0x040fe20007ffe0ff */
[----:B------:R-:W-:Y:S01]  /*b6e0*/  BSSY B0, `(.L_x_3219) ;  /* 0x000001c000007945 */ /* 0x000fe20003800000 */
[----:B------:R-:W-:Y:S01]  /*b6f0*/  SEL R12, R12, RZ, !P4 ;  /* 0x000000ff0c0c7207 */ /* 0x000fe20006000000 */
[----:B------:R-:W-:Y:S01]  /*b700*/  VIADD R13, R13, 0x60 ;  /* 0x000000600d0d7836 */ /* 0x000fe20000000000 */
[----:B------:R-:W-:Y:S01]  /*b710*/  ISETP.GE.AND P1, PT, R7, R0, PT ;  /* 0x000000000700720c */ /* 0x000fe20003f26270 */
[----:B------:R-:W-:Y:S01]  /*b720*/  VIADD R5, R5, UR4 ;  /* 0x0000000405057c36 */ /* 0x000fe20008000000 */
[----:B------:R-:W-:Y:S01]  /*b730*/  ULDC.64 UR4, c[0x0][0x828] ;  /* 0x00020a0000047ab9 */ /* 0x000fe20000000a00 */
[----:B------:R-:W-:-:S02]  /*b740*/  SEL R15, RZ, UR40, P4 ;  /* 0x00000028ff0f7c07 */ /* 0x000fc4000a000000 */
[-C--:B-1----:R-:W-:Y:S02]  /*b750*/  ISETP.GE.OR P6, PT, R10, R17.reuse, P3 ;  /* 0x000000110a00720c */ /* 0x082fe40001fc6670 */
[----:B------:R-:W-:Y:S01]  /*b760*/  ISETP.GE.AND P0, PT, R13, R0, PT ;  /* 0x000000000d00720c */ /* 0x000fe20003f06270 */
[----:B------:R-:W-:Y:S01]  /*b770*/  IMAD R0, R12, UR4, RZ ;  /* 0x000000040c007c24 */ /* 0x000fe2000f8e02ff */
[----:B------:R-:W-:Y:S01]  /*b780*/  MOV R7, UR41 ;  /* 0x0000002900077c02 */ /* 0x000fe20008000f00 */
[C---:B------:R-:W-:Y:S01]  /*b790*/  IMAD.WIDE.U32 R8, R15.reuse, UR4, R4 ;  /* 0x000000040f087c25 */ /* 0x040fe2000f8e0004 */
[CC--:B------:R-:W-:Y:S02]  /*b7a0*/  ISETP.GE.OR P5, PT, R10.reuse, R17.reuse, P2 ;  /* 0x000000110a00720c */ /* 0x0c0fe400017a6670 */
[----:B------:R-:W-:Y:S01]  /*b7b0*/  ISETP.GE.OR P4, PT, R10, R17, P1 ;  /* 0x000000110a00720c */ /* 0x000fe20000f86670 */
[----:B------:R-:W-:Y:S02]  /*b7c0*/  IMAD R13, R15, UR5, R0 ;  /* 0x000000050f0d7c24 */ /* 0x000fe4000f8e0200 */
[----:B------:R-:W-:-:S04]  /*b7d0*/  IMAD.WIDE R6, R7, 0x80, R2 ;  /* 0x0000008007067825 */ /* 0x000fc800078e0202 */
[----:B------:R-:W-:Y:S01]  /*b7e0*/  IMAD.IADD R5, R9, 0x1, R13 ;  /* 0x0000000109057824 */ /* 0x000fe200078e020d */
        /* <DEDUP_REMOVED lines=11> */
.L_x_3220:
[----:B------:R-:W-:Y:S05]  /*b8a0*/  BSYNC B0 ;  /* 0x0000000000007941 */ /* 0x000fea0003800000 */
.L_x_3219:
        /* <DEDUP_REMOVED lines=16> */
.L_x_3222:
[----:B------:R-:W-:Y:S05]  /*b9b0*/  BSYNC B0 ;  /* 0x0000000000007941 */ /* 0x000fea0003800000 */
.L_x_3221:
        /* <DEDUP_REMOVED lines=11> */
[----:B--2---:R-:W-:Y:S01]  /*ba70*/  LEA R16, P4, R2, UR4, 0x1 ;  /* 0x0000000402107c11 */ /* 0x004fe2000f8808ff */
[----:B------:R-:W-:-:S05]  /*ba80*/  IMAD.IADD R3, R3, 0x1, R13 ;  /* 0x0000000103037824 */ /* 0x000fca00078e020d */
[----:B------:R-:W-:-:S05]  /*ba90*/  LEA.HI.X R17, R2, UR5, R3, 0x1, P4 ;  /* 0x0000000502117c11 */ /* 0x000fca000a0f0c03 */
[----:B------:R3:W-:Y:S02]  /*baa0*/  STG.E.128 desc[UR38][R16.64], RZ ;  /* 0x000000ff10007986 */ /* 0x0007e4000c101d26 */
.L_x_3224:
[----:B------:R-:W-:Y:S05]  /*bab0*/  BSYNC B0 ;  /* 0x0000000000007941 */ /* 0x000fea0003800000 */
.L_x_3223:
        /* <DEDUP_REMOVED lines=15> */
.L_x_3226:
[----:B------:R-:W-:Y:S05]  /*bbb0*/  BSYNC B0 ;  /* 0x0000000000007941 */ /* 0x000fea0003800000 */
.L_x_3225:
[----:B------:R-:W-:Y:S01]  /*bbc0*/  ULDC.64 UR6, c[0x0][0x850] ;  /* 0x0002140000067ab9 */ /* 0x000fe20000000a00 */
[CC--:B------:R-:W-:Y:S01]  /*bbd0*/  ISETP.GE.OR P3, PT, R10.reuse, R19.reuse, P3 ;  /* 0x000000130a00720c */ /* 0x0c0fe20001f66670 */
[----:B------:R-:W-:Y:S02]  /*bbe0*/  UIMAD UR4, UR46, UR6, URZ ;  /* 0x000000062e0472a4 */ /* 0x000fe4000f8e023f */
[----:B------:R-:W-:Y:S01]  /*bbf0*/  MOV R3, UR6 ;  /* 0x0000000600037c02 */ /* 0x000fe20008000f00 */
[----:B------:R-:W-:Y:S01]  /*bc00*/  BSSY B0, `(.L_x_3227) ;  /* 0x0000017000007945 */ /* 0x000fe20003800000 */
[CC--:B------:R-:W-:Y:S01]  /*bc10*/  ISETP.GE.OR P2, PT, R10.reuse, R19.reuse, P2 ;  /* 0x000000130a00720c */ /* 0x0c0fe20001746670 */
[----:B------:R-:W-:Y:S01]  /*bc20*/  UIMAD UR4, UR37, UR7, UR4 ;  /* 0x00000007250472a4 */ /* 0x000fe2000f8e0204 */
[CC--:B------:R-:W-:Y:S01]  /*bc30*/  ISETP.GE.OR P1, PT, R10.reuse, R19.reuse, P1 ;  /* 0x000000130a00720c */ /* 0x0c0fe20000f26670 */
[----:B------:R-:W-:Y:S01]  /*bc40*/  IMAD.WIDE.U32 R2, R3, UR37, R10 ;  /* 0x0000002503027c25 */ /* 0x000fe2000f8e000a */
[----:B------:R-:W-:-:S03]  /*bc50*/  ISETP.GE.OR P0, PT, R10, R19, P0 ;  /* 0x000000130a00720c */ /* 0x000fc60000706670 */
[----:B------:R-:W-:Y:S01]  /*bc60*/  VIADD R3, R3, UR4 ;  /* 0x0000000403037c36 */ /* 0x000fe20008000000 */
[----:B------:R-:W-:Y:S02]  /*bc70*/  ULDC.64 UR4, c[0x0][0x858] ;  /* 0x0002160000047ab9 */ /* 0x000fe40000000a00 */
[----:B------:R-:W-:Y:S02]  /*bc80*/  IMAD R0, R12, UR4, RZ ;  /* 0x000000040c007c24 */ /* 0x000fe4000f8e02ff */
[----:B------:R-:W-:-:S04]  /*bc90*/  IMAD.WIDE.U32 R8, R15, UR4, R2 ;  /* 0x000000040f087c25 */ /* 0x000fc8000f8e0002 */
[----:B----4-:R-:W-:-:S04]  /*bca0*/  IMAD R5, R15, UR5, R0 ;  /* 0x000000050f057c24 */ /* 0x010fc8000f8e0200 */
        /* <DEDUP_REMOVED lines=12> */
.L_x_3228:
[----:B------:R-:W-:Y:S05]  /*bd70*/  BSYNC B0 ;  /* 0x0000000000007941 */ /* 0x000fea0003800000 */
.L_x_3227:
[----:B------:R-:W-:Y:S04]  /*bd80*/  BSSY B0, `(.L_x_3229) ;  /* 0x000000f000007945 */ /* 0x000fe80003800000 */
[----:B------:R-:W-:Y:S05]  /*bd90*/  @P2 BRA `(.L_x_3230) ;  /* 0x0000000000342947 */ /* 0x000fea0003800000 */
[----:B----4-:R-:W-:Y:S01]  /*bda0*/  IADD3 R11, P2, R6, 0x20, RZ ;  /* 0x00000020060b7810 */ /* 0x010fe20007f5e0ff */
        /* <DEDUP_REMOVED lines=12> */
.L_x_3230:
[----:B------:R-:W-:Y:S05]  /*be70*/  BSYNC B0 ;  /* 0x0000000000007941 */ /* 0x000fea0003800000 */
.L_x_3229:
        /* <DEDUP_REMOVED lines=15> */
.L_x_3232:
[----:B------:R-:W-:Y:S05]  /*bf70*/  BSYNC B0 ;  /* 0x0000000000007941 */ /* 0x000fea0003800000 */
.L_x_3231:
        /* <DEDUP_REMOVED lines=15> */
.L_x_3158:
        /* <DEDUP_REMOVED lines=29> */
.L_x_3234:
[----:B------:R-:W-:Y:S01]  /*c240*/  ULDC UR9, c[0x0][0x8c4] ;  /* 0x0002310000097ab9 */ /* 0x000fe20000000800 */
[----:B------:R-:W-:Y:S01]  /*c250*/  UMOV UR7, UR8 ;  /* 0x0000000800077c82 */ /* 0x000fe20008000000 */
[----:B------:R-:W-:-:S11]  /*c260*/  UISETP.NE.AND UP0, UPT, UR9, 0x1, UPT ;  /* 0x000000010900788c */ /* 0x000fd6000bf05270 */
[----:B------:R-:W-:Y:S02]  /*c270*/  @UP0 ULDC.64 UR10, c[0x0][0x8c8] ;  /* 0x00023200000a0ab9 */ /* 0x000fe40000000a00 */
[----:B------:R-:W-:-:S04]  /*c280*/  UIMAD.WIDE.U32 UR4, UR8, UR10, URZ ;  /* 0x0000000a080472a5 */ /* 0x000fc8000f8e003f */
[----:B------:R-:W-:-:S04]  /*c290*/  @UP0 USHF.R.U32.HI UR7, URZ, UR11, UR5 ;  /* 0x0000000b3f070299 */ /* 0x000fc80008011605 */
[----:B------:R-:W-:-:S12]  /*c2a0*/  UIMAD UR4, UR7, UR9, URZ ;  /* 0x00000009070472a4 */ /* 0x000fd8000f8e023f */
.L_x_3235:
        /* <DEDUP_REMOVED lines=23> */
.L_x_3236:
        /* <DEDUP_REMOVED lines=9> */
[----:B------:R-:W2:Y:S02]  /*c4b0*/  LDG.E R5, desc[UR38][R2.64+0x4] ;  /* 0x0000042602057981 */ /* 0x000ea4000c1e1900 */
[----:B--2---:R-:W-:-:S04]  /*c4c0*/  IADD3 R0, -R0, R5, RZ ;  /* 0x0000000500007210 */ /* 0x004fc80007ffe1ff */
[----:B------:R-:W-:Y:S01]  /*c4d0*/  R2UR UR4, R0 ;  /* 0x00000000000472ca */ /* 0x000fe200000e0000 */
[----:B------:R-:W-:-:S14]  /*c4e0*/  BRA `(.L_x_3237) ;  /* 0x0000000000047947 */ /* 0x000fdc0003800000 */
.L_x_3238:
[----:B------:R-:W-:-:S05]  /*c4f0*/  ULDC UR4, c[0x0][0x8ec] ;  /* 0x00023b0000047ab9 */ /* 0x000fca0000000800 */
.L_x_3237:
[----:B------:R-:W-:-:S04]  /*c500*/  UIADD3 UR4, UR4, 0x7f, URZ ;  /* 0x0000007f04047890 */ /* 0x000fc8000fffe03f */
[----:B------:R-:W-:-:S04]  /*c510*/  USHF.R.S32.HI UR5, URZ, 0x1f, UR4 ;  /* 0x0000001f3f057899 */ /* 0x000fc80008011404 */
[----:B------:R-:W-:-:S04]  /*c520*/  ULEA.HI UR5, UR5, UR4, URZ, 0x7 ;  /* 0x0000000405057291 */ /* 0x000fc8000f8f383f */
[----:B------:R-:W-:-:S04]  /*c530*/  USHF.R.S32.HI UR5, URZ, 0x7, UR5 ;  /* 0x000000073f057899 */ /* 0x000fc80008011405 */
[----:B------:R-:W-:Y:S02]  /*c540*/  UISETP.GT.AND UP0, UPT, UR5, UR7, UPT ;  /* 0x000000070500728c */ /* 0x000fe4000bf04270 */
[----:B------:R-:W-:Y:S02]  /*c550*/  ULOP3.LUT UR7, URZ, UR7, URZ, 0x33, !UPT ;  /* 0x000000073f077292 */ /* 0x000fe4000f8e333f */
[----:B------:R-:W-:Y:S02]  /*c560*/  USEL UR10, UR10, 0xffffffff, UP0 ;  /* 0xffffffff0a0a7887 */ /* 0x000fe40008000000 */
[----:B------:R-:W-:-:S04]  /*c570*/  UIADD3 UR7, UR5, UR7, URZ ;  /* 0x0000000705077290 */ /* 0x000fc8000fffe03f */
        /* <DEDUP_REMOVED lines=13> */
[----:B------:R-:W-:-:S04]  /*c650*/  UISETP.NE.U32.AND UP1, UPT, UR4, URZ, UPT ;  /* 0x0000003f0400728c */ /* 0x000fc8000bf25070 */
        /* <DEDUP_REMOVED lines=16> */
[----:B------:R-:W-:-:S04]  /*c760*/  @UP0 ULEA.HI.SX32 UR4, UR5, UR4, 0x1c ;  /* 0x0000000405040291 */ /* 0x000fc8000f8fe23f */
[----:B------:R-:W-:Y:S01]  /*c770*/  @UP0 UIMAD UR8, UR4, 0x1800, URZ ;  /* 0x00001800040808a4 */ /* 0x000fe2000f8e023f */
[----:B---3--:R-:W-:-:S03]  /*c780*/  @P2 R2UR UR14, R4 ;  /* 0x00000000040e22ca */ /* 0x008fc600000e0000 */
[----:B------:R-:W-:Y:S01]  /*c790*/  @UP0 USHF.R.S32.HI UR9, URZ, 0x1f, UR8 ;  /* 0x0000001f3f090899 */ /* 0x000fe20008011408 */
[----:B------:R-:W-:Y:S11]  /*c7a0*/  @P2 BRA `(.L_x_3239) ;  /* 0x0000000000142947 */ /* 0x000ff60003800000 */
[----:B------:R-:W-:Y:S05]  /*c7b0*/  @!P1 BRA `(.L_x_3239) ;  /* 0x0000000000109947 */ /* 0x000fea0003800000 */
[----:B------:R-:W2:Y:S04]  /*c7c0*/  LDG.E R5, desc[UR38][R2.64] ;  /* 0x0000002602057981 */ /* 0x000ea8000c1e1900 */
[----:B------:R-:W2:Y:S02]  /*c7d0*/  LDG.E R0, desc[UR38][R2.64+0x4] ;  /* 0x0000042602007981 */ /* 0x000ea4000c1e1900 */
[----:B--2---:R-:W-:-:S05]  /*c7e0*/  IMAD.IADD R0, R0, 0x1, -R5 ;  /* 0x0000000100007824 */ /* 0x004fca00078e0a05 */
[----:B------:R-:W-:-:S15]  /*c7f0*/  R2UR UR14, R0 ;  /* 0x00000000000e72ca */ /* 0x000fde00000e0000 */
.L_x_3239:
        /* <DEDUP_REMOVED lines=13> */
.L_x_3240:
        /* <DEDUP_REMOVED lines=12> */
.L_x_3241:
[----:B------:R-:W-:Y:S01]  /*c990*/  ULEA UR8, UR7, UR14, 0x7 ;  /* 0x0000000e07087291 */ /* 0x000fe2000f8e383f */
[----:B------:R-:W-:-:S03]  /*c9a0*/  ULDC UR9, c[0x0][0x74c] ;  /* 0x0001d30000097ab9 */ /* 0x000fc60000000800 */
[----:B------:R-:W-:-:S04]  /*c9b0*/  UIADD3 UR8, UR8, -UR9, -UR11 ;  /* 0x8000000908087290 */ /* 0x000fc8000fffe80b */
        /* <DEDUP_REMOVED lines=12> */
[----:B------:R-:W-:Y:S01]  /*ca80*/  ULDC.64 UR18, c[0x0][0x2d8] ;  /* 0x0000b60000127ab9 */ /* 0x000fe20000000a00 */
[----:B------:R-:W1:Y:S01]  /*ca90*/  S2R R0, SR_TID.X ;  /* 0x0000000000007919 */ /* 0x000e620000002100 */
[----:B------:R-:W-:Y:S01]  /*caa0*/  UIMAD UR16, UR20, UR18, URZ ;  /* 0x00000012141072a4 */ /* 0x000fe2000f8e023f */
[----:B------:R-:W-:Y:S01]  /*cab0*/  LOP3.LUT R8, RZ, UR7, RZ, 0x33, !PT ;  /* 0x00000007ff087c12 */ /* 0x000fe2000f8e33ff */
[----:B------:R-:W-:Y:S02]  /*cac0*/  USHF.R.S32.HI UR15, URZ, 0x1f, UR10 ;  /* 0x0000001f3f0f7899 */ /* 0x000fe4000801140a */
[----:B------:R-:W-:Y:S02]  /*cad0*/  UIMAD UR17, UR6, UR19, UR16 ;  /* 0x00000013061172a4 */ /* 0x000fe4000f8e0210 */
[----:B------:R-:W-:Y:S02]  /*cae0*/  UIADD3 UR19, UR11, 0x7f, URZ ;  /* 0x0000007f0b137890 */ /* 0x000fe4000fffe03f */
[----:B------:R-:W-:Y:S01]  /*caf0*/  UIMAD.WIDE.U32 UR8, UR6, UR18, URZ ;  /* 0x00000012060872a5 */ /* 0x000fe2000f8e003f */
[----:B------:R-:W-:Y:S01]  /*cb00*/  ULDC UR21, c[0x0][0x288] ;  /* 0x0000a20000157ab9 */ /* 0x000fe20000000800 */
[----:B------:R-:W-:-:S02]  /*cb10*/  UIADD3 UR16, UR12, -UR13, URZ ;  /* 0x8000000d0c107290 */ /* 0x000fc4000fffe03f */
[----:B------:R-:W-:Y:S01]  /*cb20*/  UIADD3 UR14, UR11, 0xdf, -UR14 ;  /* 0x000000df0b0e7890 */ /* 0x000fe2000fffe80e */
[----:B------:R-:W-:Y:S01]  /*cb30*/  ULDC UR22, c[0x0][0x760] ;  /* 0x0001d80000167ab9 */ /* 0x000fe20000000800 */
[----:B------:R-:W-:Y:S02]  /*cb40*/  USEL UR29, UR10, URZ, !UP0 ;  /* 0x0000003f0a1d7287 */ /* 0x000fe4000c000000 */
[----:B------:R-:W-:Y:S02]  /*cb50*/  USEL UR23, UR15, URZ, !UP0 ;  /* 0x0000003f0f177287 */ /* 0x000fe4000c000000 */
[----:B------:R-:W-:Y:S02]  /*cb60*/  UIMAD UR18, UR10, UR21, URZ ;  /* 0x000000150a1272a4 */ /* 0x000fe4000f8e023f */
[----:B------:R-:W-:Y:S02]  /*cb70*/  USHF.R.S32.HI UR11, URZ, 0x1f, UR19 ;  /* 0x0000001f3f0b7899 */ /* 0x000fe40008011413 */
[----:B------:R-:W-:-:S02]  /*cb80*/  UIMAD UR15, UR21, UR22, URZ ;  /* 0x00000016150f72a4 */ /* 0x000fc4000f8e023f */
[----:B------:R-:W-:Y:S02]  /*cb90*/  UIADD3 UR10, UP0, UR4, UR8, URZ ;  /* 0x00000008040a7290 */ /* 0x000fe4000ff1e03f */
[----:B------:R-:W-:Y:S02]  /*cba0*/  UIADD3 UR17, UR9, UR17, URZ ;  /* 0x0000001109117290 */ /* 0x000fe4000fffe03f */
[----:B------:R-:W-:Y:S01]  /*cbb0*/  ULOP3.LUT UR21, UR16, 0x1, URZ, 0xc0, !UPT ;  /* 0x0000000110157892 */ /* 0x000fe2000f8ec03f */
[----:B-1----:R-:W-:Y:S01]  /*cbc0*/  LOP3.LUT R0, R0, 0x1f, RZ, 0xc0, !PT ;  /* 0x0000001f00007812 */ /* 0x002fe200078ec0ff */
[----:B------:R-:W-:Y:S02]  /*cbd0*/  ULEA.HI UR22, UR11, UR19, URZ, 0x7 ;  /* 0x000000130b167291 */ /* 0x000fe4000f8f383f */
[----:B------:R-:W-:Y:S02]  /*cbe0*/  UIADD3.X UR11, UR5, UR17, URZ, UP0, !UPT ;  /* 0x00000011050b7290 */ /* 0x000fe400087fe43f */
[----:B------:R-:W-:Y:S01]  /*cbf0*/  UISETP.NE.U32.AND UP0, UPT, UR21, 0x1, UPT ;  /* 0x000000011500788c */ /* 0x000fe2000bf05070 */
[----:B------:R-:W-:Y:S01]  /*cc00*/  ULDC.64 UR30, c[0x0][0x2e0] ;  /* 0x0000b800001e7ab9 */ /* 0x000fe20000000a00 */
[----:B------:R-:W-:-:S02]  /*cc10*/  UIADD3 UR16, UP1, UR6, UR18, URZ ;  /* 0x0000001206107290 */ /* 0x000fc4000ff3e03f */
[----:B------:R-:W-:Y:S02]  /*cc20*/  UIMAD UR6, UR23, UR30, URZ ;  /* 0x0000001e170672a4 */ /* 0x000fe4000f8e023f */
[----:B------:R-:W-:Y:S01]  /*cc30*/  PLOP3.LUT P1, PT, PT, PT, UP0, 0x80, 0x0 ;  /* 0x000000000000781c */ /* 0x000fe20003f2f008 */
[----:B------:R-:W-:Y:S02]  /*cc40*/  UIMAD.WIDE.U32 UR10, UR29, UR30, UR10 ;  /* 0x0000001e1d0a72a5 */ /* 0x000fe4000f8e000a */
[----:B------:R-:W-:Y:S01]  /*cc50*/  UIMAD UR21, UR29, UR31, UR6 ;  /* 0x0000001f1d1572a4 */ /* 0x000fe2000f8e0206 */
[----:B------:R-:W-:Y:S01]  /*cc60*/  ELECT P0, URZ, PT ;  /* 0x00000000003f782f */ /* 0x000fe20003800000 */
[----:B------:R-:W-:Y:S02]  /*cc70*/  ULEA.HI.X.SX32 UR20, UR18, UR20, 0x1, UP1 ;  /* 0x0000001412147291 */ /* 0x000fe400088f0e3f */
[----:B------:R-:W-:Y:S02]  /*cc80*/  USHF.R.S32.HI UR22, URZ, 0x7, UR22 ;  /* 0x000000073f167899 */ /* 0x000fe40008011416 */
[----:B------:R-:W-:-:S04]  /*cc90*/  UIADD3 UR32, UR11, UR21, URZ ;  /* 0x000000150b207290 */ /* 0x000fc8000fffe03f */
[----:B------:R-:W-:Y:S08]  /*cca0*/  @P1 BRA `(.L_x_3242) ;  /* 0x0000000400881947 */ /* 0x000ff00003800000 */
        /* <DEDUP_REMOVED lines=18> */
.L_x_3245:
[----:B------:R-:W2:Y:S04]  /*cdd0*/  LDG.E.STRONG.GPU R4, desc[UR38][R2.64] ;  /* 0x0000002602047981 */ /* 0x000ea8000c1ef900 */
[----:B--2---:R-:W-:Y:S01]  /*cde0*/  CCTL.IVALL ;  /* 0x00000000ff00798f */ /* 0x004fe20002000000 */
[----:B------:R-:W-:Y:S05]  /*cdf0*/  YIELD ;  /* 0x0000000000007946 */ /* 0x000fea0003800000 */
[----:B------:R-:W-:-:S13]  /*ce00*/  ISETP.NE.AND P1, PT, R4, R5, PT ;  /* 0x000000050400720c */ /* 0x000fda0003f25270 */
[----:B------:R-:W-:Y:S05]  /*ce10*/  @P1 BRA `(.L_x_3245) ;  /* 0xfffffffc00ec1947 */ /* 0x000fea000383ffff */
.L_x_3244:
[----:B------:R-:W-:Y:S05]  /*ce20*/  BSYNC B0 ;  /* 0x0000000000007941 */ /* 0x000fea0003800000 */
.L_x_3243:
[----:B------:R-:W-:-:S03]  /*ce30*/  UMOV UR6, 0xffffffff ;  /* 0xffffffff00067882 */ /* 0x000fc60000000000 */
[----:B------:R-:W-:Y:S05]  /*ce40*/  BRA.DIV UR6, `(.L_x_3246) ;  /* 0x0000003a06007947 */ /* 0x000fea000b800000 */
[----:B------:R-:W-:Y:S01]  /*ce50*/  NOP ;  /* 0x0000000000007918 */ /* 0x000fe20000000000 */
.L_x_3321:
        /* <DEDUP_REMOVED lines=22> */
.L_x_3248:
[----:B------:R-:W-:Y:S05]  /*cfc0*/  BSYNC B0 ;  /* 0x0000000000007941 */ /* 0x000fea0003800000 */
.L_x_3247:
        /* <DEDUP_REMOVED lines=9> */
[----:B------:R-:W-:Y:S02]  /*d060*/  UIADD3 UR24, UP0, UR6, UR10, URZ ;  /* 0x0000000a06187290 */ /* 0x000fe4000ff1e03f */
[----:B-1----:R-:W-:Y:S02]  /*d070*/  ULEA UR23, UR23, UR7, 0x18 ;  /* 0x0000000717177291 */ /* 0x002fe4000f8ec03f */
[----:B------:R-:W-:Y:S02]  /*d080*/  ULEA.HI.X.SX32 UR7, UR6, UR32, 0x1, UP0 ;  /* 0x0000002006077291 */ /* 0x000fe400080f0e3f */
        /* <DEDUP_REMOVED lines=8> */
.L_x_3250:
[----:B------:R-:W-:Y:S05]  /*d110*/  BSYNC B0 ;  /* 0x0000000000007941 */ /* 0x000fea0003800000 */
.L_x_3249:
[----:B------:R-:W-:Y:S06]  /*d120*/  BAR.ARV 0xa, 0xa0 ;  /* 0x0282800000007b1d */ /* 0x000fec0000002000 */
[----:B------:R-:W-:Y:S04]  /*d130*/  BSSY B0, `(.L_x_3251) ;  /* 0x0000003000007945 */ /* 0x000fe80003800000 */
[----:B------:R-:W-:Y:S05]  /*d140*/  @!P0 BRA `(.L_x_3252) ;  /* 0x0000000000048947 */ /* 0x000fea0003800000 */
[----:B------:R-:W-:-:S04]  /*d150*/  DEPBAR.LE SB0, 0x0 ;  /* 0x000080000000791a */ /* 0x000fc80000000000 */
.L_x_3252:
[----:B------:R-:W-:Y:S05]  /*d160*/  BSYNC B0 ;  /* 0x0000000000007941 */ /* 0x000fea0003800000 */
.L_x_3251:
        /* <DEDUP_REMOVED lines=19> */
.L_x_3254:
[----:B------:R-:W-:Y:S05]  /*d2a0*/  BSYNC B0 ;  /* 0x0000000000007941 */ /* 0x000fea0003800000 */
.L_x_3253:
[----:B------:R-:W-:Y:S01]  /*d2b0*/  UIADD3 UR7, UR13, 0x1, URZ ;  /* 0x000000010d077890 */ /* 0x000fe2000fffe03f */
[----:B------:R-:W-:Y:S11]  /*d2c0*/  BRA `(.L_x_3255) ;  /* 0x0000000000047947 */ /* 0x000ff60003800000 */
.L_x_3242:
[----:B------:R-:W-:-:S05]  /*d2d0*/  UMOV UR7, UR13 ;  /* 0x0000000d00077c82 */ /* 0x000fca0008000000 */
.L_x_3255:
[----:B------:R-:W-:-:S04]  /*d2e0*/  UIADD3 UR6, UR13, 0x1, URZ ;  /* 0x000000010d067890 */ /* 0x000fc8000fffe03f */
[----:B------:R-:W-:-:S06]  /*d2f0*/  UISETP.NE.AND UP0, UPT, UR12, UR6, UPT ;  /* 0x000000060c00728c */ /* 0x000fcc000bf05270 */
[----:B------:R-:W-:-:S13]  /*d300*/  PLOP3.LUT P1, PT, PT, PT, UP0, 0x80, 0x0 ;  /* 0x000000000000781c */ /* 0x000fda0003f2f008 */
[----:B------:R-:W-:Y:S05]  /*d310*/  @!P1 BRA `(.L_x_3165) ;  /* 0x0000003000449947 */ /* 0x000fea0003800000 */
[----:B------:R-:W-:Y:S01]  /*d320*/  UMOV UR18, UR8 ;  /* 0x0000000800127c82 */ /* 0x000fe20008000000 */
[----:B------:R-:W-:Y:S01]  /*d330*/  UMOV UR19, UR17 ;  /* 0x0000001100137c82 */ /* 0x000fe20008000000 */
[----:B------:R-:W-:Y:S01]  /*d340*/  ULDC.64 UR24, c[0x0][0x2c0] ;  /* 0x0000b00000187ab9 */ /* 0x000fe20000000a00 */
[----:B------:R-:W-:Y:S01]  /*d350*/  UIMAD.WIDE.U32 UR18, UR29, UR30, UR18 ;  /* 0x0000001e1d1272a5 */ /* 0x000fe2000f8e0012 */
[----:B------:R-:W-:Y:S01]  /*d360*/  UMOV UR23, UR7 ;  /* 0x0000000700177c82 */ /* 0x000fe20008000000 */
[----:B------:R-:W-:Y:S02]  /*d370*/  UMOV UR6, URZ ;  /* 0x0000003f00067c82 */ /* 0x000fe40008000000 */
[----:B------:R-:W-:-:S04]  /*d380*/  UIADD3 UR27, UP0, UR4, UR18, URZ ;  /* 0x00000012041b7290 */ /* 0x000fc8000ff1e03f */
[----:B------:R-:W-:Y:S02]  /*d390*/  UIADD3.X UR18, UR5, UR21, UR19, UP0, !UPT ;  /* 0x0000001505127290 */ /* 0x000fe400087fe413 */
[----:B------:R-:W-:-:S04]  /*d3a0*/  ULEA UR26, UP0, UR27, UR24, 0x2 ;  /* 0x000000181b1a7291 */ /* 0x000fc8000f80103f */
[----:B------:R-:W-:Y:S02]  /*d3b0*/  ULEA.HI.X UR27, UR27, UR25, UR18, 0x2, UP0 ;  /* 0x000000191b1b7291 */ /* 0x000fe400080f1412 */
[----:B------:R-:W-:-:S04]  /*d3c0*/  UIADD3 UR26, UP0, UR26, 0x3000, URZ ;  /* 0x000030001a1a7890 */ /* 0x000fc8000ff1e03f */
[----:B------:R-:W-:-:S12]  /*d3d0*/  UIADD3.X UR27, URZ, UR27, URZ, UP0, !UPT ;  /* 0x0000001b3f1b7290 */ /* 0x000fd800087fe43f */
.L_x_3280:
        /* <DEDUP_REMOVED lines=18> */
.L_x_3258:
[----:B------:R-:W2:Y:S04]  /*d500*/  LDG.E.STRONG.GPU R4, desc[UR38][R2.64] ;  /* 0x0000002602047981 */ /* 0x000ea8000c1ef900 */
[----:B--2---:R-:W-:Y:S01]  /*d510*/  CCTL.IVALL ;  /* 0x00000000ff00798f */ /* 0x004fe20002000000 */
[----:B------:R-:W-:Y:S05]  /*d520*/  YIELD ;  /* 0x0000000000007946 */ /* 0x000fea0003800000 */
[----:B------:R-:W-:-:S13]  /*d530*/  ISETP.NE.AND P1, PT, R4, R5, PT ;  /* 0x000000050400720c */ /* 0x000fda0003f25270 */
[----:B------:R-:W-:Y:S05]  /*d540*/  @P1 BRA `(.L_x_3258) ;  /* 0xfffffffc00ec1947 */ /* 0x000fea000383ffff */
.L_x_3257:
[----:B------:R-:W-:Y:S05]  /*d550*/  BSYNC B0 ;  /* 0x0000000000007941 */ /* 0x000fea0003800000 */
.L_x_3256:
[----:B------:R-:W-:-:S03]  /*d560*/  UMOV UR24, 0xffffffff ;  /* 0xffffffff00187882 */ /* 0x000fc60000000000 */
[----:B------:R-:W-:Y:S05]  /*d570*/  BRA.DIV UR24, `(.L_x_3259) ;  /* 0x0000003218507947 */ /* 0x000fea000b800000 */
[----:B------:R-:W-:Y:S01]  /*d580*/  NOP ;  /* 0x0000000000007918 */ /* 0x000fe20000000000 */
.L_x_3324:
        /* <DEDUP_REMOVED lines=17> */
[----:B------:R1:W-:Y:S02]  /*d6a0*/  UBLKRED.G.S.ADD.F32.RN [UR24], [UR33], UR31, desc[UR40] ;  /* 0x00002818210073bb */ /* 0x0003e400080a141f */
[----:B-1----:R0:W-:Y:S02]  /*d6b0*/  UTMACMDFLUSH ;  /* 0x00000000000079b7 */ /* 0x0021e40000000000 */
.L_x_3261:
[----:B------:R-:W-:Y:S05]  /*d6c0*/  BSYNC B0 ;  /* 0x0000000000007941 */ /* 0x000fea0003800000 */
.L_x_3260:
        /* <DEDUP_REMOVED lines=15> */
.L_x_3263:
[----:B------:R-:W-:Y:S05]  /*d7c0*/  BSYNC B0 ;  /* 0x0000000000007941 */ /* 0x000fea0003800000 */
.L_x_3262:
[----:B------:R-:W-:Y:S06]  /*d7d0*/  BAR.ARV 0xa, 0xa0 ;  /* 0x0282800000007b1d */ /* 0x000fec0000002000 */
[----:B------:R-:W-:Y:S04]  /*d7e0*/  BSSY B0, `(.L_x_3264) ;  /* 0x0000003000007945 */ /* 0x000fe80003800000 */
[----:B------:R-:W-:Y:S05]  /*d7f0*/  @!P0 BRA `(.L_x_3265) ;  /* 0x0000000000048947 */ /* 0x000fea0003800000 */
[----:B------:R-:W-:-:S04]  /*d800*/  DEPBAR.LE SB0, 0x0 ;  /* 0x000080000000791a */ /* 0x000fc80000000000 */
.L_x_3265:
[----:B------:R-:W-:Y:S05]  /*d810*/  BSYNC B0 ;  /* 0x0000000000007941 */ /* 0x000fea0003800000 */
.L_x_3264:
        /* <DEDUP_REMOVED lines=19> */
.L_x_3267:
[----:B------:R-:W-:Y:S05]  /*d950*/  BSYNC B0 ;  /* 0x0000000000007941 */ /* 0x000fea0003800000 */
.L_x_3266:
        /* <DEDUP_REMOVED lines=16> */
.L_x_3270:
[----:B------:R-:W2:Y:S04]  /*da60*/  LDG.E.STRONG.GPU R4, desc[UR38][R2.64] ;  /* 0x0000002602047981 */ /* 0x000ea8000c1ef900 */
[----:B--2---:R-:W-:Y:S01]  /*da70*/  CCTL.IVALL ;  /* 0x00000000ff00798f */ /* 0x004fe20002000000 */
[----:B------:R-:W-:Y:S05]  /*da80*/  YIELD ;  /* 0x0000000000007946 */ /* 0x000fea0003800000 */
[----:B------:R-:W-:-:S13]  /*da90*/  ISETP.NE.AND P1, PT, R4, R5, PT ;  /* 0x000000050400720c */ /* 0x000fda0003f25270 */
[----:B------:R-:W-:Y:S05]  /*daa0*/  @P1 BRA `(.L_x_3270) ;  /* 0xfffffffc00ec1947 */ /* 0x000fea000383ffff */
.L_x_3269:
[----:B------:R-:W-:Y:S05]  /*dab0*/  BSYNC B0 ;  /* 0x0000000000007941 */ /* 0x000fea0003800000 */
.L_x_3268:
[----:B------:R-:W-:-:S03]  /*dac0*/  UMOV UR18, 0xffffffff ;  /* 0xffffffff00127882 */ /* 0x000fc60000000000 */
[----:B------:R-:W-:Y:S05]  /*dad0*/  BRA.DIV UR18, `(.L_x_3271) ;  /* 0x0000002e12147947 */ /* 0x000fea000b800000 */
[----:B------:R-:W-:Y:S01]  /*dae0*/  NOP ;  /* 0x0000000000007918 */ /* 0x000fe20000000000 */
.L_x_3327:
        /* <DEDUP_REMOVED lines=15> */
.L_x_3273:
[----:B------:R-:W-:Y:S05]  /*dbe0*/  BSYNC B0 ;  /* 0x0000000000007941 */ /* 0x000fea0003800000 */
.L_x_3272:
        /* <DEDUP_REMOVED lines=15> */
.L_x_3275:
[----:B------:R-:W-:Y:S05]  /*dce0*/  BSYNC B0 ;  /* 0x0000000000007941 */ /* 0x000fea0003800000 */
.L_x_3274:
[----:B------:R-:W-:Y:S06]  /*dcf0*/  BAR.ARV 0xa, 0xa0 ;  /* 0x0282800000007b1d */ /* 0x000fec0000002000 */
[----:B------:R-:W-:Y:S04]  /*dd00*/  BSSY B0, `(.L_x_3276) ;  /* 0x0000003000007945 */ /* 0x000fe80003800000 */
[----:B------:R-:W-:Y:S05]  /*dd10*/  @!P0 BRA `(.L_x_3277) ;  /* 0x0000000000048947 */ /* 0x000fea0003800000 */
[----:B------:R-:W-:-:S04]  /*dd20*/  DEPBAR.LE SB0, 0x0 ;  /* 0x000080000000791a */ /* 0x000fc80000000000 */
.L_x_3277:
[----:B------:R-:W-:Y:S05]  /*dd30*/  BSYNC B0 ;  /* 0x0000000000007941 */ /* 0x000fea0003800000 */
.L_x_3276:
        /* <DEDUP_REMOVED lines=19> */
.L_x_3279:
[----:B------:R-:W-:Y:S05]  /*de70*/  BSYNC B0 ;  /* 0x0000000000007941 */ /* 0x000fea0003800000 */
.L_x_3278:
[----:B------:R-:W-:Y:S02]  /*de80*/  UIADD3 UR7, UR7, 0x2, URZ ;  /* 0x0000000207077890 */ /* 0x000fe4000fffe03f */
[----:B------:R-:W-:Y:S02]  /*de90*/  UIADD3 UR6, UR6, 0x3000, URZ ;  /* 0x0000300006067890 */ /* 0x000fe4000fffe03f */
[----:B------:R-:W-:-:S06]  /*dea0*/  UISETP.GE.AND UP0, UPT, UR7, UR12, UPT ;  /* 0x0000000c0700728c */ /* 0x000fcc000bf06270 */
[----:B------:R-:W-:-:S13]  /*deb0*/  PLOP3.LUT P1, PT, PT, PT, UP0, 0x80, 0x0 ;  /* 0x000000000000781c */ /* 0x000fda0003f2f008 */
[----:B------:R-:W-:Y:S05]  /*dec0*/  @!P1 BRA `(.L_x_3280) ;  /* 0xfffffff400449947 */ /* 0x000fea000383ffff */
[----:B------:R-:W-:Y:S05]  /*ded0*/  BRA `(.L_x_3165) ;  /* 0x0000002400547947 */ /* 0x000fea0003800000 */
.L_x_3233:
[----:B------:R-:W1:Y:S01]  /*dee0*/  LDC R5, c[0x0][0x8d0] ;  /* 0x00023400ff057b82 */ /* 0x000e620000000800 */
[----:B------:R-:W2:Y:S01]  /*def0*/  S2R R3, SR_CTAID.X ;  /* 0x0000000000037919 */ /* 0x000ea20000002500 */
[----:B------:R-:W-:Y:S01]  /*df00*/  ULDC UR4, c[0x0][0x8e8] ;  /* 0x00023a0000047ab9 */ /* 0x000fe20000000800 */
[----:B-1----:R-:W-:Y:S02]  /*df10*/  ISETP.NE.AND P0, PT, R5, 0x1, PT ;  /* 0x000000010500780c */ /* 0x002fe40003f05270 */
[----:B--2---:R-:W-:-:S11]  /*df20*/  MOV R2, R3 ;  /* 0x0000000300027202 */ /* 0x004fd60000000f00 */
[----:B------:R-:W1:Y:S08]  /*df30*/  @P0 LDC R0, c[0x0][0x8d4] ;  /* 0x00023500ff000b82 */ /* 0x000e700000000800 */
[----:B------:R-:W2:Y:S01]  /*df40*/  @P0 LDC R7, c[0x0][0x8d8] ;  /* 0x00023600ff070b82 */ /* 0x000ea20000000800 */
[----:B-1----:R-:W-:-:S05]  /*df50*/  @P0 IMAD.HI.U32 R0, R3, R0, RZ ;  /* 0x0000000003000227 */ /* 0x002fca00078e00ff */
[----:B--2---:R-:W-:-:S04]  /*df60*/  @P0 SHF.R.U32.HI R2, RZ, R7, R0 ;  /* 0x00000007ff020219 */ /* 0x004fc80000011600 */
[----:B------:R-:W-:Y:S01]  /*df70*/  ISETP.GE.AND P0, PT, R2, UR4, PT ;  /* 0x0000000402007c0c */ /* 0x000fe2000bf06270 */
[----:B------:R-:W-:-:S04]  /*df80*/  IMAD.MOV R0, RZ, RZ, -R2 ;  /* 0x000000ffff007224 */ /* 0x000fc800078e0a02 */
[----:B------:R-:W-:-:S08]  /*df90*/  IMAD R5, R5, R0, R3 ;  /* 0x0000000005057224 */ /* 0x000fd000078e0203 */
[----:B------:R-:W-:Y:S05]  /*dfa0*/  @!P0 BRA `(.L_x_3281) ;  /* 0x0000000000208947 */ /* 0x000fea0003800000 */
[----:B------:R-:W1:Y:S01]  /*dfb0*/  LDC R3, c[0x0][0x8dc] ;  /* 0x00023700ff037b82 */ /* 0x000e620000000800 */
[----:B------:R-:W-:Y:S01]  /*dfc0*/  IMAD.MOV.U32 R0, RZ, RZ, R5 ;  /* 0x000000ffff007224 */ /* 0x000fe200078e0005 */
[----:B-1----:R-:W-:-:S13]  /*dfd0*/  ISETP.NE.AND P0, PT, R3, 0x1, PT ;  /* 0x000000010300780c */ /* 0x002fda0003f05270 */
[----:B------:R-:W1:Y:S02]  /*dfe0*/  @P0 LDC.64 R6, c[0x0][0x8e0] ;  /* 0x00023800ff060b82 */ /* 0x000e640000000a00 */
[----:B-1----:R-:W-:-:S05]  /*dff0*/  @P0 IMAD.HI.U32 R4, R5, R6, RZ ;  /* 0x0000000605040227 */ /* 0x002fca00078e00ff */
[----:B------:R-:W-:-:S05]  /*e000*/  @P0 SHF.R.U32.HI R0, RZ, R7, R4 ;  /* 0x00000007ff000219 */ /* 0x000fca0000011604 */
[----:B------:R-:W-:Y:S01]  /*e010*/  IMAD R3, R0, R3, RZ ;  /* 0x0000000300037224 */ /* 0x000fe200078e02ff */
[----:B------:R-:W-:Y:S06]  /*e020*/  BRA `(.L_x_3282) ;  /* 0x00000000001c7947 */ /* 0x000fec0003800000 */
.L_x_3281:
[----:B------:R-:W1:Y:S01]  /*e030*/  LDC R3, c[0x0][0x8c4] ;  /* 0x00023100ff037b82 */ /* 0x000e620000000800 */
[----:B------:R-:W-:Y:S02]  /*e040*/  MOV R0, R5 ;  /* 0x0000000500007202 */ /* 0x000fe40000000f00 */
[----:B-1----:R-:W-:-:S13]  /*e050*/  ISETP.NE.AND P0, PT, R3, 0x1, PT ;  /* 0x000000010300780c */ /* 0x002fda0003f05270 */
[----:B------:R-:W1:Y:S02]  /*e060*/  @P0 LDC.64 R6, c[0x0][0x8c8] ;  /* 0x00023200ff060b82 */ /* 0x000e640000000a00 */
[----:B-1----:R-:W-:-:S05]  /*e070*/  @P0 IMAD.HI.U32 R4, R5, R6, RZ ;  /* 0x0000000605040227 */ /* 0x002fca00078e00ff */
[----:B------:R-:W-:-:S05]  /*e080*/  @P0 SHF.R.U32.HI R0, RZ, R7, R4 ;  /* 0x00000007ff000219 */ /* 0x000fca0000011604 */
[----:B------:R-:W-:-:S07]  /*e090*/  IMAD R3, R0, R3, RZ ;  /* 0x0000000300037224 */ /* 0x000fce00078e02ff */
.L_x_3282:
[----:B------:R-:W1:Y:S01]  /*e0a0*/  LDC R8, c[0x0][0x8b8] ;  /* 0x00022e00ff087b82 */ /* 0x000e620000000800 */
[----:B------:R-:W-:Y:S01]  /*e0b0*/  IMAD.IADD R3, R5, 0x1, -R3 ;  /* 0x0000000105037824 */ /* 0x000fe200078e0a03 */
[----:B------:R-:W-:-:S06]  /*e0c0*/  ULDC.64 UR6, c[0x0][0x8f8] ;  /* 0x00023e0000067ab9 */ /* 0x000fcc0000000a00 */
[----:B------:R-:W2:Y:S01]  /*e0d0*/  LDC R4, c[0x0][0x8c4] ;  /* 0x00023100ff047b82 */ /* 0x000ea20000000800 */
[C---:B-1----:R-:W-:Y:S02]  /*e0e0*/  ISETP.NE.AND P0, PT, R8.reuse, 0x1, PT ;  /* 0x000000010800780c */ /* 0x042fe40003f05270 */
[----:B------:R-:W-:Y:S01]  /*e0f0*/  R2UR UR20, R8 ;  /* 0x00000000081472ca */ /* 0x000fe200000e0000 */
[----:B--2---:R-:W-:-:S04]  /*e100*/  IMAD R3, R2, R4, R3 ;  /* 0x0000000402037224 */ /* 0x004fc800078e0203 */
[----:B------:R-:W-:-:S06]  /*e110*/  IMAD.MOV.U32 R13, RZ, RZ, R3 ;  /* 0x000000ffff0d7224 */ /* 0x000fcc00078e0003 */
[----:B------:R-:W1:Y:S01]  /*e120*/  @P0 LDC R6, c[0x0][0x8bc] ;  /* 0x00022f00ff060b82 */ /* 0x000e620000000800 */
[----:B------:R-:W-:-:S07]  /*e130*/  R2UR UR5, R3 ;  /* 0x00000000030572ca */ /* 0x000fce00000e0000 */
[----:B------:R-:W2:Y:S01]  /*e140*/  @P0 LDC R7, c[0x0][0x8c0] ;  /* 0x00023000ff070b82 */ /* 0x000ea20000000800 */
[----:B-1----:R-:W-:-:S05]  /*e150*/  @P0 IMAD.HI.U32 R2, R3, R6, RZ ;  /* 0x0000000603020227 */ /* 0x002fca00078e00ff */
[----:B--2---:R-:W-:Y:S02]  /*e160*/  @P0 SHF.R.U32.HI R13, RZ, R7, R2 ;  /* 0x00000007ff0d0219 */ /* 0x004fe40000011602 */
[----:B------:R-:W-:Y:S02]  /*e170*/  ISETP.NE.U32.AND P0, PT, RZ, UR6, PT ;  /* 0x00000006ff007c0c */ /* 0x000fe4000bf05070 */
[----:B------:R-:W-:Y:S02]  /*e180*/  IADD3 R2, -R13, RZ, RZ ;  /* 0x000000ff0d027210 */ /* 0x000fe40007ffe1ff */
[----:B------:R-:W-:Y:S02]  /*e190*/  ISETP.NE.AND.EX P0, PT, RZ, UR7, PT, P0 ;  /* 0x00000007ff007c0c */ /* 0x000fe4000bf05300 */
[----:B------:R-:W-:-:S13]  /*e1a0*/  R2UR UR4, R2 ;  /* 0x00000000020472ca */ /* 0x000fda00000e0000 */
[----:B------:R-:W-:Y:S01]  /*e1b0*/  UIMAD UR20, UR20, UR4, UR5 ;  /* 0x00000004141472a4 */ /* 0x000fe2000f8e0205 */
[----:B------:R-:W-:Y:S11]  /*e1c0*/  @!P0 BRA `(.L_x_3283) ;  /* 0x0000000000108947 */ /* 0x000ff60003800000 */
[----:B------:R-:W1:Y:S02]  /*e1d0*/  LDC.64 R2, c[0x0][0x8f8] ;  /* 0x00023e00ff027b82 */ /* 0x000e640000000a00 */
[----:B-1----:R-:W-:-:S05]  /*e1e0*/  IMAD.WIDE R2, R13, 0x4, R2 ;  /* 0x000000040d027825 */ /* 0x002fca00078e0202 */
[----:B------:R2:W5:Y:S01]  /*e1f0*/  LDG.E R4, desc[UR38][R2.64] ;  /* 0x0000002602047981 */ /* 0x000562000c1e1900 */
[----:B------:R-:W-:Y:S05]  /*e200*/  BRA `(.L_x_3284) ;  /* 0x00000000002c7947 */ /* 0x000fea0003800000 */
.L_x_3283:
        /* <DEDUP_REMOVED lines=8> */
[----:B--2---:R-:W-:Y:S01]  /*e290*/  IMAD.IADD R4, R5, 0x1, -R4 ;  /* 0x0000000105047824 */ /* 0x004fe200078e0a04 */
[----:B------:R-:W-:Y:S06]  /*e2a0*/  BRA `(.L_x_3284) ;  /* 0x0000000000047947 */ /* 0x000fec0003800000 */
.L_x_3285:
[----:B------:R-:W1:Y:S02]  /*e2b0*/  LDC R4, c[0x0][0x8ec] ;  /* 0x00023b00ff047b82 */ /* 0x000e640000000800 */
.L_x_3284:
[----:B-1---5:R-:W-:Y:S01]  /*e2c0*/  VIADD R4, R4, 0x7f ;  /* 0x0000007f04047836 */ /* 0x022fe20000000000 */
[----:B------:R-:W-:Y:S01]  /*e2d0*/  LOP3.LUT R12, R0, 0x1ffffff, RZ, 0x3c, !PT ;  /* 0x01ffffff000c7812 */ /* 0x000fe200078e3cff */
[----:B------:R-:W-:Y:S02]  /*e2e0*/  IMAD.MOV.U32 R10, RZ, RZ, 0x1 ;  /* 0x00000001ff0a7424 */ /* 0x000fe400078e00ff */
[----:B--2---:R-:W-:Y:S01]  /*e2f0*/  IMAD.MOV.U32 R2, RZ, RZ, RZ ;  /* 0x000000ffff027224 */ /* 0x004fe200078e00ff */
[----:B------:R-:W-:-:S04]  /*e300*/  SHF.R.S32.HI R3, RZ, 0x1f, R4 ;  /* 0x0000001fff037819 */ /* 0x000fc80000011404 */
[----:B------:R-:W-:-:S04]  /*e310*/  LEA.HI R3, R3, R4, RZ, 0x7 ;  /* 0x0000000403037211 */ /* 0x000fc800078f38ff */
[----:B------:R-:W-:-:S04]  /*e320*/  SHF.R.S32.HI R3, RZ, 0x7, R3 ;  /* 0x00000007ff037819 */ /* 0x000fc80000011403 */
[C---:B------:R-:W-:Y:S02]  /*e330*/  ISETP.GT.AND P0, PT, R3.reuse, R0, PT ;  /* 0x000000000300720c */ /* 0x040fe40003f04270 */
[----:B------:R-:W-:Y:S02]  /*e340*/  IADD3 R12, R3, R12, RZ ;  /* 0x0000000c030c7210 */ /* 0x000fe40007ffe0ff */
[----:B------:R-:W-:-:S04]  /*e350*/  SEL R13, R13, 0xffffffff, P0 ;  /* 0xffffffff0d0d7807 */ /* 0x000fc80000000000 */
[----:B------:R-:W-:-:S13]  /*e360*/  ISETP.GE.AND P0, PT, R13, RZ, PT ;  /* 0x000000ff0d00720c */ /* 0x000fda0003f06270 */
[----:B------:R-:W-:Y:S05]  /*e370*/  @!P0 BRA `(.L_x_3286) ;  /* 0x0000001c00988947 */ /* 0x000fea0003800000 */
[----:B------:R-:W1:Y:S08]  /*e380*/  LDC.64 R8, c[0x0][0x770] ;  /* 0x0001dc00ff087b82 */ /* 0x000e700000000a00 */
[----:B------:R-:W2:Y:S08]  /*e390*/  LDC.64 R6, c[0x0][0x780] ;  /* 0x0001e000ff067b82 */ /* 0x000eb00000000a00 */
[----:B------:R-:W3:Y:S01]  /*e3a0*/  LDC.64 R4, c[0x0][0x770] ;  /* 0x0001dc00ff047b82 */ /* 0x000ee20000000a00 */
[----:B-1----:R-:W-:-:S07]  /*e3b0*/  ISETP.NE.U32.AND P0, PT, R8, RZ, PT ;  /* 0x000000ff0800720c */ /* 0x002fce0003f05070 */
[----:B------:R-:W1:Y:S01]  /*e3c0*/  LDC.64 R2, c[0x0][0x778] ;  /* 0x0001de00ff027b82 */ /* 0x000e620000000a00 */
[----:B------:R-:W-:Y:S02]  /*e3d0*/  ISETP.NE.AND.EX P0, PT, R9, RZ, PT, P0 ;  /* 0x000000ff0900720c */ /* 0x000fe40003f05300 */
[----:B--2---:R-:W-:-:S05]  /*e3e0*/  ISETP.NE.U32.AND P1, PT, R6, RZ, PT ;  /* 0x000000ff0600720c */ /* 0x004fca0003f25070 */
[----:B------:R-:W2:Y:S01]  /*e3f0*/  LDC.64 R16, c[0x0][0x778] ;  /* 0x0001de00ff107b82 */ /* 0x000ea20000000a00 */
[----:B------:R-:W-:Y:S01]  /*e400*/  ISETP.NE.AND.EX P1, PT, R7, RZ, PT, P1 ;  /* 0x000000ff0700720c */ /* 0x000fe20003f25310 */
[----:B---3--:R-:W-:-:S04]  /*e410*/  IMAD.WIDE R4, R13, 0x4, R4 ;  /* 0x000000040d047825 */ /* 0x008fc800078e0204 */
[----:B------:R-:W-:Y:S01]  /*e420*/  VOTEU.ANY UP0, P0 ;  /* 0x00000000003f7886 */ /* 0x000fe20000000100 */
[----:B------:R-:W-:Y:S01]  /*e430*/  PLOP3.LUT P2, PT, PT, PT, UP0, 0x80, 0x0 ;  /* 0x000000000000781c */ /* 0x000fe20003f4f008 */
[----:B------:R-:W3:Y:S08]  /*e440*/  LDC R0, c[0x0][0x280] ;  /* 0x0000a000ff007b82 */ /* 0x000ef00000000800 */
[----:B------:R-:W4:Y:S04]  /*e450*/  @P1 LDC.64 R6, c[0x0][0x780] ;  /* 0x0001e000ff061b82 */ /* 0x000f280000000a00 */
[----:B------:R-:W3:Y:S01]  /*e460*/  @P2 LDG.E R14, desc[UR38][R4.64] ;  /* 0x00000026040e2981 */ /* 0x000ee2000c1e1900 */
[----:B-1----:R-:W-:-:S02]  /*e470*/  ISETP.NE.U32.AND P0, PT, R2, RZ, PT ;  /* 0x000000ff0200720c */ /* 0x002fc40003f05070 */
[----:B------:R-:W-:Y:S01]  /*e480*/  MOV R11, RZ ;  /* 0x000000ff000b7202 */ /* 0x000fe20000000f00 */
[----:B------:R1:W5:Y:S01]  /*e490*/  @P2 LDG.E R15, desc[UR38][R4.64] ;  /* 0x00000026040f2981 */ /* 0x000362000c1e1900 */
[----:B------:R-:W-:Y:S01]  /*e4a0*/  ISETP.NE.AND.EX P0, PT, R3, RZ, PT, P0 ;  /* 0x000000ff0300720c */ /* 0x000fe20003f05300 */
[----:B--2---:R-:W-:-:S12]  /*e4b0*/  IMAD.WIDE R2, R13, 0x4, R16 ;  /* 0x000000040d027825 */ /* 0x004fd800078e0210 */
[----:B------:R1:W5:Y:S01]  /*e4c0*/  @P0 LDG.E R11, desc[UR38][R2.64] ;  /* 0x00000026020b0981 */ /* 0x000362000c1e1900 */
[----:B----4-:R-:W-:-:S05]  /*e4d0*/  @P1 IMAD.WIDE R6, R13, 0x4, R6 ;  /* 0x000000040d061825 */ /* 0x010fca00078e0206 */
[----:B---3--:R1:W5:Y:S01]  /*e4e0*/  @P1 LDG.E R0, desc[UR38][R6.64] ;  /* 0x0000002606001981 */ /* 0x008362000c1e1900 */
[----:B------:R-:W-:-:S05]  /*e4f0*/  @P2 IMAD R14, R13, 0x60, R14 ;  /* 0x000000600d0e2824 */ /* 0x000fca00078e020e */
[----:B------:R-:W-:-:S13]  /*e500*/  @P2 R2UR UR4, R14 ;  /* 0x000000000e0422ca */ /* 0x000fda00000e0000 */
[----:B------:R-:W-:Y:S01]  /*e510*/  UIMAD.WIDE UR4, UR4, 0x2aaaaaab, URZ ;  /* 0x2aaaaaab040478a5 */ /* 0x000fe2000f8e023f */
[----:B-1----:R-:W-:Y:S11]  /*e520*/  @P1 BRA `(.L_x_3287) ;  /* 0x0000000000101947 */ /* 0x002ff60003800000 */
[----:B------:R-:W-:Y:S05]  /*e530*/  @!P2 BRA `(.L_x_3287) ;  /* 0x00000000000ca947 */ /* 0x000fea0003800000 */
[----:B------:R-:W2:Y:S04]  /*e540*/  LDG.E R7, desc[UR38][R4.64] ;  /* 0x0000002604077981 */ /* 0x000ea8000c1e1900 */
[----:B-----5:R-:W2:Y:S02]  /*e550*/  LDG.E R0, desc[UR38][R4.64+0x4] ;  /* 0x0000042604007981 */ /* 0x020ea4000c1e1900 */
[----:B--2---:R-:W-:-:S07]  /*e560*/  IMAD.IADD R0, R0, 0x1, -R7 ;  /* 0x0000000100007824 */ /* 0x004fce00078e0a07 */
.L_x_3287:
[----:B------:R-:W-:Y:S01]  /*e570*/  @UP0 USHF.R.U32.HI UR4, URZ, 0x1f, UR5 ;  /* 0x0000001f3f040899 */ /* 0x000fe20008011605 */
[----:B------:R-:W-:Y:S01]  /*e580*/  ULDC.64 UR8, c[0x0][0x788] ;  /* 0x0001e20000087ab9 */ /* 0x000fe20000000a00 */
[----:B------:R-:W-:Y:S01]  /*e590*/  UMOV UR6, URZ ;  /* 0x0000003f00067c82 */ /* 0x000fe20008000000 */
[----:B------:R-:W-:Y:S01]  /*e5a0*/  ISETP.NE.U32.AND P1, PT, RZ, UR8, PT ;  /* 0x00000008ff007c0c */ /* 0x000fe2000bf25070 */
[----:B------:R-:W-:Y:S01]  /*e5b0*/  @UP0 ULEA.HI.SX32 UR4, UR5, UR4, 0x1c ;  /* 0x0000000405040291 */ /* 0x000fe2000f8fe23f */
[----:B-----5:R-:W-:Y:S02]  /*e5c0*/  @P2 R2UR UR6, R15 ;  /* 0x000000000f0622ca */ /* 0x020fe400000e0000 */
[----:B------:R-:W-:Y:S01]  /*e5d0*/  ISETP.NE.AND.EX P1, PT, RZ, UR9, PT, P1 ;  /* 0x00000009ff007c0c */ /* 0x000fe2000bf25310 */
[----:B------:R-:W-:Y:S01]  /*e5e0*/  @UP0 UIMAD UR7, UR4, 0x60, URZ ;  /* 0x00000060040708a4 */ /* 0x000fe2000f8e023f */
[----:B------:R-:W-:Y:S02]  /*e5f0*/  ULDC UR9, c[0x0][0x290] ;  /* 0x0000a40000097ab9 */ /* 0x000fe40000000800 */
[----:B------:R-:W-:Y:S01]  /*e600*/  UMOV UR4, URZ ;  /* 0x0000003f00047c82 */ /* 0x000fe20008000000 */
[----:B------:R-:W-:Y:S01]  /*e610*/  @UP0 USHF.R.S32.HI UR8, URZ, 0x1f, UR7 ;  /* 0x0000001f3f080899 */ /* 0x000fe20008011407 */
[----:B------:R-:W-:Y:S01]  /*e620*/  IMAD.U32 R4, RZ, RZ, UR9 ;  /* 0x00000009ff047e24 */ /* 0x000fe2000f8e00ff */
[----:B------:R-:W-:Y:S01]  /*e630*/  UMOV UR5, URZ ;  /* 0x0000003f00057c82 */ /* 0x000fe20008000000 */
[----:B------:R-:W-:-:S04]  /*e640*/  @UP0 UMOV UR4, UR7 ;  /* 0x0000000700040c82 */ /* 0x000fc80008000000 */
[----:B------:R-:W-:Y:S01]  /*e650*/  @UP0 UMOV UR5, UR8 ;  /* 0x0000000800050c82 */ /* 0x000fe20008000000 */
[----:B------:R-:W-:Y:S05]  /*e660*/  @!P1 BRA `(.L_x_3288) ;  /* 0x0000000000109947 */ /* 0x000fea0003800000 */
[----:B------:R-:W1:Y:S02]  /*e670*/  LDC.64 R2, c[0x0][0x788] ;  /* 0x0001e200ff027b82 */ /* 0x000e640000000a00 */
[----:B-1----:R-:W-:-:S05]  /*e680*/  IMAD.WIDE R2, R13, 0x4, R2 ;  /* 0x000000040d027825 */ /* 0x002fca00078e0202 */
[----:B------:R1:W5:Y:S01]  /*e690*/  LDG.E R4, desc[UR38][R2.64] ;  /* 0x0000002602047981 */ /* 0x000362000c1e1900 */
[----:B------:R-:W-:Y:S05]  /*e6a0*/  BRA `(.L_x_3289) ;  /* 0x0000000000107947 */ /* 0x000fea0003800000 */
.L_x_3288:
[----:B------:R-:W-:Y:S05]  /*e6b0*/  @!P0 BRA `(.L_x_3289) ;  /* 0x00000000000c8947 */ /* 0x000fea0003800000 */
[----:B------:R-:W2:Y:S04]  /*e6c0*/  LDG.E R5, desc[UR38][R2.64] ;  /* 0x0000002602057981 */ /* 0x000ea8000c1e1900 */
[----:B------:R-:W2:Y:S02]  /*e6d0*/  LDG.E R4, desc[UR38][R2.64+0x4] ;  /* 0x0000042602047981 */ /* 0x000ea4000c1e1900 */
[----:B--2---:R-:W-:-:S07]  /*e6e0*/  IADD3 R4, -R5, R4, RZ ;  /* 0x0000000405047210 */ /* 0x004fce0007ffe1ff */
.L_x_3289:
[----:B-1----:R-:W-:Y:S01]  /*e6f0*/  IMAD R3, R12, 0x80, R0 ;  /* 0x000000800c037824 */ /* 0x002fe200078e0200 */
[----:B------:R-:W-:Y:S01]  /*e700*/  ULDC UR7, c[0x0][0x74c] ;  /* 0x0001d30000077ab9 */ /* 0x000fe20000000800 */
[----:B------:R-:W-:-:S03]  /*e710*/  VIADD R0, R0, 0x5f ;  /* 0x0000005f00007836 */ /* 0x000fc60000000000 */
[----:B-----5:R-:W-:Y:S01]  /*e720*/  IADD3 R3, R3, -UR7, -R4 ;  /* 0x8000000703037c10 */ /* 0x020fe2000fffe804 */
        /* <DEDUP_REMOVED lines=10> */
[----:B------:R-:W-:Y:S01]  /*e7d0*/  ISETP.NE.U32.AND P1, PT, R8, RZ, PT ;  /* 0x000000ff0800720c */ /* 0x000fe20003f25070 */
[----:B------:R-:W-:Y:S01]  /*e7e0*/  USHF.R.S32.HI UR7, URZ, 0x1f, UR20 ;  /* 0x0000001f3f077899 */ /* 0x000fe20008011414 */
[----:B------:R-:W-:Y:S01]  /*e7f0*/  SHF.R.S32.HI R2, RZ, 0x1f, R13 ;  /* 0x0000001fff027819 */ /* 0x000fe2000001140d */
[----:B------:R-:W-:Y:S01]  /*e800*/  ULDC.64 UR10, c[0x0][0x718] ;  /* 0x0001c600000a7ab9 */ /* 0x000fe20000000a00 */
[----:B------:R-:W-:Y:S01]  /*e810*/  ISETP.NE.AND.EX P1, PT, R9, RZ, PT, P1 ;  /* 0x000000ff0900720c */ /* 0x000fe20003f25310 */
[----:B------:R-:W-:Y:S01]  /*e820*/  UMOV UR8, UR4 ;  /* 0x0000000400087c82 */ /* 0x000fe20008000000 */
[----:B------:R-:W-:Y:S01]  /*e830*/  UMOV UR9, UR5 ;  /* 0x0000000500097c82 */ /* 0x000fe20008000000 */
[----:B------:R-:W-:Y:S01]  /*e840*/  R2UR UR21, R13 ;  /* 0x000000000d1572ca */ /* 0x000fe200000e0000 */
[----:B------:R-:W-:Y:S01]  /*e850*/  UIMAD.WIDE.U32 UR4, UR20, UR10, UR8 ;  /* 0x0000000a140472a5 */ /* 0x000fe2000f8e0008 */
[----:B------:R-:W-:Y:S01]  /*e860*/  SEL R2, R2, RZ, !P1 ;  /* 0x000000ff02027207 */ /* 0x000fe20004800000 */
[----:B------:R-:W-:Y:S01]  /*e870*/  UIMAD UR10, UR7, UR10, URZ ;  /* 0x0000000a070a72a4 */ /* 0x000fe2000f8e023f */
[----:B------:R-:W-:Y:S01]  /*e880*/  R2UR UR18, R12 ;  /* 0x000000000c1272ca */ /* 0x000fe200000e0000 */
[----:B------:R-:W-:Y:S01]  /*e890*/  ULDC.64 UR14, c[0x0][0x730] ;  /* 0x0001cc00000e7ab9 */ /* 0x000fe20000000a00 */
[----:B------:R-:W-:Y:S01]  /*e8a0*/  R2UR UR12, R2 ;  /* 0x00000000020c72ca */ /* 0x000fe200000e0000 */
[----:B------:R-:W-:Y:S01]  /*e8b0*/  UIMAD UR7, UR7, UR14, URZ ;  /* 0x0000000e070772a4 */ /* 0x000fe2000f8e023f */
[----:B------:R-:W-:Y:S01]  /*e8c0*/  R2UR UR19, R11 ;  /* 0x000000000b1372ca */ /* 0x000fe200000e0000 */
[----:B------:R-:W-:Y:S01]  /*e8d0*/  UIMAD UR10, UR20, UR11, UR10 ;  /* 0x0000000b140a72a4 */ /* 0x000fe2000f8e020a */
[----:B------:R-:W-:Y:S01]  /*e8e0*/  SEL R13, R13, RZ, !P0 ;  /* 0x000000ff0d0d7207 */ /* 0x000fe20004000000 */
[----:B------:R-:W-:Y:S01]  /*e8f0*/  UIMAD.WIDE.U32 UR8, UR20, UR14, UR8 ;  /* 0x0000000e140872a5 */ /* 0x000fe2000f8e0008 */
[----:B------:R-:W-:Y:S01]  /*e900*/  BSSY B0, `(.L_x_3286) ;  /* 0x000018d000007945 */ /* 0x000fe20003800000 */
[----:B------:R-:W-:Y:S01]  /*e910*/  ULDC UR11, c[0x0][0x2e8] ;  /* 0x0000ba00000b7ab9 */ /* 0x000fe20000000800 */
[----:B------:R-:W-:Y:S01]  /*e920*/  UIMAD UR7, UR20, UR15, UR7 ;  /* 0x0000000f140772a4 */ /* 0x000fe2000f8e0207 */
[----:B------:R-:W-:Y:S01]  /*e930*/  R2UR UR13, R13 ;  /* 0x000000000d0d72ca */ /* 0x000fe200000e0000 */
[----:B------:R-:W-:Y:S01]  /*e940*/  UISETP.NE.AND UP0, UPT, UR11, 0x1, UPT ;  /* 0x000000010b00788c */ /* 0x000fe2000bf05270 */
[----:B------:R-:W-:Y:S01]  /*e950*/  IMAD.MOV.U32 R2, RZ, RZ, RZ ;  /* 0x000000ffff027224 */ /* 0x000fe200078e00ff */
[----:B------:R-:W-:Y:S01]  /*e960*/  ULDC.64 UR14, c[0x0][0x720] ;  /* 0x0001c800000e7ab9 */ /* 0x000fe20000000a00 */
[----:B------:R-:W-:Y:S01]  /*e970*/  VOTEU.ANY UP1, P1 ;  /* 0x00000000003f7886 */ /* 0x000fe20000820100 */
[----:B------:R-:W-:-:S02]  /*e980*/  UIADD3 UR5, UR5, UR10, URZ ;  /* 0x0000000a05057290 */ /* 0x000fc4000fffe03f */
[----:B------:R-:W-:Y:S02]  /*e990*/  UIADD3 UR9, UR9, UR7, URZ ;  /* 0x0000000709097290 */ /* 0x000fe4000fffe03f */
[----:B------:R-:W-:Y:S02]  /*e9a0*/  USEL UR21, UR21, URZ, !UP1 ;  /* 0x0000003f15157287 */ /* 0x000fe4000c800000 */
[----:B------:R-:W-:Y:S01]  /*e9b0*/  UIMAD UR7, UR12, UR14, URZ ;  /* 0x0000000e0c0772a4 */ /* 0x000fe2000f8e023f */
[----:B------:R-:W-:Y:S01]  /*e9c0*/  ELECT P0, URZ, PT ;  /* 0x00000000003f782f */ /* 0x000fe20003800000 */
[----:B------:R-:W-:Y:S01]  /*e9d0*/  ULDC.64 UR16, c[0x0][0x738] ;  /* 0x0001ce0000107ab9 */ /* 0x000fe20000000a00 */
[----:B------:R-:W-:Y:S02]  /*e9e0*/  UIMAD.WIDE.U32 UR22, UR14, UR21, UR4 ;  /* 0x000000150e1672a5 */ /* 0x000fe4000f8e0004 */
[----:B------:R-:W-:Y:S02]  /*e9f0*/  UIMAD UR5, UR15, UR21, UR7 ;  /* 0x000000150f0572a4 */ /* 0x000fe4000f8e0207 */
[----:B------:R-:W-:-:S02]  /*ea00*/  UIMAD.WIDE.U32 UR14, UR16, UR21, UR8 ;  /* 0x00000015100e72a5 */ /* 0x000fc4000f8e0008 */
[----:B------:R-:W-:Y:S01]  /*ea10*/  UIMAD UR10, UR12, UR16, URZ ;  /* 0x000000100c0a72a4 */ /* 0x000fe2000f8e023f */
[----:B------:R-:W-:Y:S01]  /*ea20*/  @UP0 ULDC UR8, c[0x0][0x2ec] ;  /* 0x0000bb0000080ab9 */ /* 0x000fe20000000800 */
[----:B------:R-:W-:Y:S01]  /*ea30*/  @UP0 ULDC UR7, c[0x0][0x2f0] ;  /* 0x0000bc0000070ab9 */ /* 0x000fe20000000800 */
[----:B------:R-:W-:Y:S02]  /*ea40*/  UIMAD.WIDE.U32 UR8, UR20, UR8, URZ ;  /* 0x00000008140872a5 */ /* 0x000fe4000f8e003f */
[----:B------:R-:W-:Y:S01]  /*ea50*/  UMOV UR12, UR20 ;  /* 0x00000014000c7c82 */ /* 0x000fe20008000000 */
[----:B------:R-:W-:Y:S02]  /*ea60*/  UIMAD UR4, UR17, UR21, UR10 ;  /* 0x00000015110472a4 */ /* 0x000fe4000f8e020a */
[----:B------:R-:W-:Y:S02]  /*ea70*/  ULEA UR11, UR18, UR19, 0x7 ;  /* 0x00000013120b7291 */ /* 0x000fe4000f8e383f */
        /* <DEDUP_REMOVED lines=9> */
.L_x_3328:
        /* <DEDUP_REMOVED lines=15> */
.L_x_3292:
        /* <DEDUP_REMOVED lines=72> */
.L_x_3303:
[----:B-123--:R-:W-:-:S04]  /*f080*/  SHF.L.U32 R17, R10, 0x1f, RZ ;  /* 0x0000001f0a117819 */ /* 0x00efc800000006ff */
[----:B------:R-:W3:Y:S02]  /*f090*/  SYNCS.PHASECHK.TRANS64.TRYWAIT P1, [R15+URZ+0x26840], R17 ;  /* 0x026840110f0075a7 */ /* 0x000ee4000802017f */
[----:B---3--:R-:W-:Y:S05]  /*f0a0*/  @!P1 BRA `(.L_x_3295) ;  /* 0x0000001400d09947 */ /* 0x008fea0003800000 */
.L_x_3329:
        /* <DEDUP_REMOVED lines=8> */
.L_x_3296:
        /* <DEDUP_REMOVED lines=30> */
.L_x_3330:
        /* <DEDUP_REMOVED lines=8> */
.L_x_3298:
        /* <DEDUP_REMOVED lines=30> */
.L_x_3331:
        /* <DEDUP_REMOVED lines=8> */
.L_x_3300:
        /* <DEDUP_REMOVED lines=24> */
.L_x_3333:
        /* <DEDUP_REMOVED lines=8> */
.L_x_3302:
        /* <DEDUP_REMOVED lines=14> */
[----:B----4-:R-:W-:Y:S01]  /*f8d0*/  IMAD.U32 R4, RZ, RZ, UR7 ;  /* 0x00000007ff047e24 */ /* 0x010fe2000f8e00ff */
[----:B------:R-:W-:Y:S01]  /*f8e0*/  PLOP3.LUT P2, PT, PT, PT, UP0, 0x80, 0x0 ;  /* 0x000000000000781c */ /* 0x000fe20003f4f008 */
[----:B------:R-:W-:Y:S01]  /*f8f0*/  UMOV UR7, 0x18 ;  /* 0x0000001800077882 */ /* 0x000fe20000000000 */
[----:B------:R-:W-:-:S02]  /*f900*/  UMOV UR27, UR17 ;  /* 0x00000011001b7c82 */ /* 0x000fc40008000000 */
[----:B------:R-:W-:-:S04]  /*f910*/  LEA R5, P1, R4, R9, 0x2 ;  /* 0x0000000904057211 */ /* 0x000fc800078210ff */
        /* <DEDUP_REMOVED lines=10> */
.L_x_3294:
[----:B------:R-:W4:Y:S02]  /*f9c0*/  LDL.LU R4, [R1+0xc] ;  /* 0x00000c0001047983 */ /* 0x000f240000300800 */
[----:B----4-:R-:W-:Y:S02]  /*f9d0*/  ISETP.NE.AND P1, PT, R4, RZ, PT ;  /* 0x000000ff0400720c */ /* 0x010fe40003f25270 */
[----:B------:R4:W5:Y:S11]  /*f9e0*/  LDL R4, [R1+0x8] ;  /* 0x0000080001047983 */ /* 0x0009760000100800 */
[----:B----4-:R-:W-:Y:S05]  /*f9f0*/  @!P1 BRA `(.L_x_3293) ;  /* 0x00000004002c9947 */ /* 0x010fea0003800000 */
[----:B-1----:R-:W-:-:S04]  /*fa00*/  SHF.L.U32 R12, R10, 0x1f, RZ ;  /* 0x0000001f0a0c7819 */ /* 0x002fc800000006ff */
[----:B------:R-:W1:Y:S02]  /*fa10*/  SYNCS.PHASECHK.TRANS64.TRYWAIT P1, [R15+URZ+0x26840], R12 ;  /* 0x0268400c0f0075a7 */ /* 0x000e64000802017f */
[----:B-1----:R-:W-:Y:S05]  /*fa20*/  @!P1 BRA `(.L_x_3304) ;  /* 0x0000000c00c49947 */ /* 0x002fea0003800000 */
.L_x_3334:
        /* <DEDUP_REMOVED lines=8> */
.L_x_3305:
        /* <DEDUP_REMOVED lines=27> */
.L_x_3335:
        /* <DEDUP_REMOVED lines=8> */
.L_x_3307:
        /* <DEDUP_REMOVED lines=29> */
.L_x_3293:
        /* <DEDUP_REMOVED lines=8> */
.L_x_3336:
[----:B------:R-:W-:Y:S05]  /*ff30*/  @P1 BRA `(.L_x_3309) ;  /* 0x0000000000181947 */ /* 0x000fea0003800000 */
[----:B------:R-:W4:Y:S01]  /*ff40*/  S2R R2, SR_TID.X ;  /* 0x0000000000027919 */ /* 0x000f220000002100 */
[----:B--2---:R-:W-:-:S04]  /*ff50*/  IMAD.MOV.U32 R0, RZ, RZ, 0x3180 ;  /* 0x00003180ff007424 */ /* 0x004fc800078e00ff */
[----:B------:R2:W-:Y:S01]  /*ff60*/  SYNCS.ARRIVE.TRANS64 RZ, [R3+URZ+0x26830], R0 ;  /* 0x0268300003ff79a7 */ /* 0x0005e2000800003f */
[----:B----4-:R-:W-:-:S13]  /*ff70*/  LOP3.LUT P0, RZ, R2, 0x1f, RZ, 0xc0, !PT ;  /* 0x0000001f02ff7812 */ /* 0x010fda000780c0ff */
[----:B--2---:R-:W-:Y:S05]  /*ff80*/  @!P0 BRA `(.L_x_3309) ;  /* 0x0000000000048947 */ /* 0x004fea0003800000 */
[----:B-1----:R-:W-:Y:S01]  /*ff90*/  BPT.TRAP 0x1 ;  /* 0x000000040000795c */ /* 0x002fe20000300000 */
.L_x_3309:
        /* <DEDUP_REMOVED lines=35> */
.L_x_3290:
[----:B------:R-:W-:Y:S05]  /*101d0*/  BSYNC B0 ;  /* 0x0000000000007941 */ /* 0x000fea0003800000 */
.L_x_3286:
[----:B------:R-:W-:-:S03]  /*101e0*/  UMOV UR7, 0xffffffff ;  /* 0xffffffff00077882 */ /* 0x000fc60000000000 */
[----:B------:R-:W-:Y:S05]  /*101f0*/  BRA.DIV UR7, `(.L_x_3310) ;  /* 0x0000000a070c7947 */ /* 0x000fea000b800000 */
[----:B------:R-:W-:-:S13]  /*10200*/  ELECT P6, URZ, PT ;  /* 0x00000000003f782f */ /* 0x000fda00038c0000 */
.L_x_3339:
[----:B------:R-:W-:Y:S05]  /*10210*/  @!P6 BRA `(.L_x_3165) ;  /* 0x000000000084e947 */ /* 0x000fea0003800000 */
[----:B------:R-:W-:-:S06]  /*10220*/  ULOP3.LUT UR7, UR36, 0x2, URZ, 0xfc, !UPT ;  /* 0x0000000224077892 */ /* 0x000fcc000f8efc3f */
[----:B------:R-:W-:-:S05]  /*10230*/  IMAD.U32 R0, RZ, RZ, UR7 ;  /* 0x00000007ff007e24 */ /* 0x000fca000f8e00ff */
[----:B------:R-:W-:-:S13]  /*10240*/  ISETP.NE.AND P2, PT, R0, 0x3, PT ;  /* 0x000000030000780c */ /* 0x000fda0003f45270 */
[----:B------:R-:W-:Y:S05]  /*10250*/  @!P2 BRA `(.L_x_3311) ;  /* 0x000000000004a947 */ /* 0x000fea0003800000 */
[----:B------:R-:W-:Y:S01]  /*10260*/  BPT.TRAP 0x1 ;  /* 0x000000040000795c */ /* 0x000fe20000300000 */
.L_x_3311:
        /* <DEDUP_REMOVED lines=15> */
.L_x_3340:
[----:B------:R-:W2:Y:S02]  /*10360*/  SYNCS.PHASECHK.TRANS64.TRYWAIT P0, [R3+URZ], R0 ;  /* 0x00000000030075a7 */ /* 0x000ea4000800017f */
[----:B--2---:R-:W-:Y:S05]  /*10370*/  @!P0 BRA `(.L_x_3313) ;  /* 0x0000000400e08947 */ /* 0x004fea0003800000 */
.L_x_3341:
[----:B------:R-:W-:Y:S05]  /*10380*/  @!P2 BRA `(.L_x_3314) ;  /* 0x000000000004a947 */ /* 0x000fea0003800000 */
[----:B------:R-:W-:Y:S01]  /*10390*/  BPT.TRAP 0x1 ;  /* 0x000000040000795c */ /* 0x000fe20000300000 */
.L_x_3314:
[----:B--2---:R-:W-:-:S04]  /*103a0*/  VIADD R3, R8, 0x26840 ;  /* 0x0002684008037836 */ /* 0x004fc80000000000 */
[----:B------:R-:W-:-:S04]  /*103b0*/  IMAD R5, R2, 0x8, R3 ;  /* 0x0000000802057824 */ /* 0x000fc800078e0203 */
[----:B------:R-:W2:Y:S02]  /*103c0*/  SYNCS.PHASECHK.TRANS64.TRYWAIT P0, [R5+URZ], R4 ;  /* 0x00000004050075a7 */ /* 0x000ea4000800017f */
[----:B--2---:R-:W-:Y:S05]  /*103d0*/  @!P0 BRA `(.L_x_3315) ;  /* 0x0000000400dc8947 */ /* 0x004fea0003800000 */
.L_x_3342:
[----:B------:R-:W-:-:S07]  /*103e0*/  LEA R3, R6, R3, 0x3 ;  /* 0x0000000306037211 */ /* 0x000fce00078e18ff */
.L_x_3316:
[----:B---3--:R3:W4:Y:S02]  /*103f0*/  SYNCS.PHASECHK.TRANS64.TRYWAIT P0, [R3+URZ], R0 ;  /* 0x00000000030075a7 */ /* 0x008724000800017f */
[----:B----4-:R-:W-:Y:S05]  /*10400*/  @!P0 NANOSLEEP.SYNCS 0x989680 ;  /* 0x009896800000895d */ /* 0x010fea0003900000 */
[----:B------:R-:W4:Y:S02]  /*10410*/  @!P0 SYNCS.PHASECHK.TRANS64 P0, [R3+URZ], R0 ;  /* 0x00000000030085a7 */ /* 0x000f24000800007f */
[----:B----4-:R-:W-:Y:S05]  /*10420*/  @!P0 BRA `(.L_x_3316) ;  /* 0xfffffffc00f08947 */ /* 0x010fea000383ffff */
.L_x_3165:
[----:B------:R-:W-:Y:S05]  /*10430*/  BSYNC B6 ;  /* 0x0000000000067941 */ /* 0x000fea0003800000 */
.L_x_3157:
[----:B------:R-:W-:Y:S05]  /*10440*/  EXIT ;  /* 0x000000000000794d */ /* 0x000fea0003800000 */
.L_x_3175:
[----:B------:R-:W-:Y:S01]  /*10450*/  IMAD.MOV.U32 R12, RZ, RZ, RZ ;  /* 0x000000ffff0c7224 */ /* 0x000fe200078e00ff */
[----:B------:R-:W-:Y:S01]  /*10460*/  MOV R15, 0xffffffff ;  /* 0xffffffff000f7802 */ /* 0x000fe20000000f00 */
[----:B------:R-:W-:-:S07]  /*10470*/  IMAD.MOV.U32 R11, RZ, RZ, 0x1f ;  /* 0x0000001fff0b7424 */ /* 0x000fce00078e00ff */
[----:B------:R-:W-:Y:S05]  /*10480*/  WARPSYNC.COLLECTIVE R15, `(.L_x_3317) ;  /* 0x000000000f087348 */ /* 0x000fea0003c00000 */
[----:B------:R1:W2:Y:S02]  /*10490*/  SHFL.IDX P6, R14, R13, R12, R11 ;  /* 0x0000000c0d0e7389 */ /* 0x0002a400000c000b */
[----:B-12---:R-:W-:Y:S01]  /*104a0*/  ENDCOLLECTIVE ;  /* 0x000000000000791b */ /* 0x006fe20003800000 */
.L_x_3317:
[----:B------:R-:W-:Y:S05]  /*104b0*/  BRA `(.L_x_3318) ;  /* 0xffffff1000607947 */ /* 0x000fea000383ffff */
.L_x_3177:
[----:B---3--:R3:W4:Y:S02]  /*104c0*/  SYNCS.PHASECHK.TRANS64.TRYWAIT P0, [R16+URZ+0x26800], R3 ;  /* 0x02680003100075a7 */ /* 0x008724000800017f */
[----:B----4-:R-:W-:Y:S05]  /*104d0*/  @!P0 NANOSLEEP.SYNCS 0x989680 ;  /* 0x009896800000895d */ /* 0x010fea0003900000 */
[----:B------:R-:W4:Y:S02]  /*104e0*/  @!P0 SYNCS.PHASECHK.TRANS64 P0, [R16+URZ+0x26800], R3 ;  /* 0x02680003100085a7 */ /* 0x000f24000800007f */
[----:B----4-:R-:W-:Y:S05]  /*104f0*/  @!P0 BRA `(.L_x_3177) ;  /* 0xfffffffc00f08947 */ /* 0x010fea000383ffff */
[----:B------:R-:W-:Y:S05]  /*10500*/  BRA `(.L_x_3176) ;  /* 0xffffff1000647947 */ /* 0x000fea000383ffff */
.L_x_3182:
[----:B--2---:R2:W3:Y:S02]  /*10510*/  SYNCS.PHASECHK.TRANS64.TRYWAIT P1, [R8+URZ+0x26810], R21 ;  /* 0x02681015080075a7 */ /* 0x0044e4000802017f */
[----:B---3--:R-:W-:Y:S05]  /*10520*/  @!P1 NANOSLEEP.SYNCS 0x989680 ;  /* 0x009896800000995d */ /* 0x008fea0003900000 */
[----:B------:R-:W3:Y:S02]  /*10530*/  @!P1 SYNCS.PHASECHK.TRANS64 P1, [R8+URZ+0x26810], R21 ;  /* 0x02681015080095a7 */ /* 0x000ee4000802007f */
[----:B---3--:R-:W-:Y:S05]  /*10540*/  @!P1 BRA `(.L_x_3182) ;  /* 0xfffffffc00f09947 */ /* 0x008fea000383ffff */
[----:B------:R-:W-:Y:S05]  /*10550*/  BRA `(.L_x_3181) ;  /* 0xffffff1800a87947 */ /* 0x000fea000383ffff */
.L_x_3186:
[----:B------:R1:W1:Y:S02]  /*10560*/  SYNCS.PHASECHK.TRANS64.TRYWAIT P1, [R8+URZ+0x26830], R21 ;  /* 0x02683015080075a7 */ /* 0x000264000802017f */
[----:B-1----:R-:W-:Y:S05]  /*10570*/  @!P1 NANOSLEEP.SYNCS 0x989680 ;  /* 0x009896800000995d */ /* 0x002fea0003900000 */
[----:B------:R-:W1:Y:S02]  /*10580*/  @!P1 SYNCS.PHASECHK.TRANS64 P1, [R8+URZ+0x26830], R21 ;  /* 0x02683015080095a7 */ /* 0x000e64000802007f */
[----:B-1----:R-:W-:Y:S05]  /*10590*/  @!P1 BRA `(.L_x_3186) ;  /* 0xfffffffc00f09947 */ /* 0x002fea000383ffff */
[----:B------:R-:W-:Y:S05]  /*105a0*/  BRA `(.L_x_3185) ;  /* 0xffffff1c00a07947 */ /* 0x000fea000383ffff */
.L_x_3194:
[----:B--2---:R2:W3:Y:S02]  /*105b0*/  SYNCS.PHASECHK.TRANS64.TRYWAIT P1, [R5+URZ+0x26810], R18 ;  /* 0x02681012050075a7 */ /* 0x0044e4000802017f */
[----:B---3--:R-:W-:Y:S05]  /*105c0*/  @!P1 NANOSLEEP.SYNCS 0x989680 ;  /* 0x009896800000995d */ /* 0x008fea0003900000 */
[----:B------:R-:W3:Y:S02]  /*105d0*/  @!P1 SYNCS.PHASECHK.TRANS64 P1, [R5+URZ+0x26810], R18 ;  /* 0x02681012050095a7 */ /* 0x000ee4000802007f */
[----:B---3--:R-:W-:Y:S05]  /*105e0*/  @!P1 BRA `(.L_x_3194) ;  /* 0xfffffffc00f09947 */ /* 0x008fea000383ffff */
[----:B------:R-:W-:Y:S05]  /*105f0*/  BRA `(.L_x_3193) ;  /* 0xffffff5c00a87947 */ /* 0x000fea000383ffff */
.L_x_3198:
[----:B------:R1:W1:Y:S02]  /*10600*/  SYNCS.PHASECHK.TRANS64.TRYWAIT P1, [R5+URZ+0x26830], R18 ;  /* 0x02683012050075a7 */ /* 0x000264000802017f */
[----:B-1----:R-:W-:Y:S05]  /*10610*/  @!P1 NANOSLEEP.SYNCS 0x989680 ;  /* 0x009896800000995d */ /* 0x002fea0003900000 */
[----:B------:R-:W1:Y:S02]  /*10620*/  @!P1 SYNCS.PHASECHK.TRANS64 P1, [R5+URZ+0x26830], R18 ;  /* 0x02683012050095a7 */ /* 0x000e64000802007f */
[----:B-1----:R-:W-:Y:S05]  /*10630*/  @!P1 BRA `(.L_x_3198) ;  /* 0xfffffffc00f09947 */ /* 0x002fea000383ffff */
[----:B------:R-:W-:Y:S05]  /*10640*/  BRA `(.L_x_3197) ;  /* 0xffffff6000987947 */ /* 0x000fea000383ffff */
.L_x_3246:
[----:B------:R-:W-:Y:S01]  /*10650*/  BSSY B0, `(.L_x_3319) ;  /* 0x0000005000007945 */ /* 0x000fe20003800000 */
[----:B------:R-:W-:-:S07]  /*10660*/  IMAD.MOV.U32 R15, RZ, RZ, -0x1 ;  /* 0xffffffffff0f7424 */ /* 0x000fce00078e00ff */
[----:B------:R-:W-:Y:S05]  /*10670*/  WARPSYNC.COLLECTIVE R15, `(.L_x_3320) ;  /* 0x000000000f087348 */ /* 0x000fea0003c00000 */
[----:B------:R-:W-:Y:S01]  /*10680*/  NOP ;  /* 0x0000000000007918 */ /* 0x000fe20000000000 */
[----:B------:R-:W-:Y:S01]  /*10690*/  ENDCOLLECTIVE ;  /* 0x000000000000791b */ /* 0x000fe20003800000 */
.L_x_3320:
[----:B------:R-:W-:Y:S05]  /*106a0*/  BSYNC B0 ;  /* 0x0000000000007941 */ /* 0x000fea0003800000 */
.L_x_3319:
[----:B------:R-:W-:Y:S05]  /*106b0*/  BRA `(.L_x_3321) ;  /* 0xffffffc400e87947 */ /* 0x000fea000383ffff */
.L_x_3259:
[----:B------:R-:W-:Y:S01]  /*106c0*/  BSSY B0, `(.L_x_3322) ;  /* 0x0000005000007945 */ /* 0x000fe20003800000 */
[----:B------:R-:W-:-:S07]  /*106d0*/  IMAD.MOV.U32 R15, RZ, RZ, -0x1 ;  /* 0xffffffffff0f7424 */ /* 0x000fce00078e00ff */
[----:B------:R-:W-:Y:S05]  /*106e0*/  WARPSYNC.COLLECTIVE R15, `(.L_x_3323) ;  /* 0x000000000f087348 */ /* 0x000fea0003c00000 */
[----:B------:R-:W-:Y:S01]  /*106f0*/  NOP ;  /* 0x0000000000007918 */ /* 0x000fe20000000000 */
[----:B------:R-:W-:Y:S01]  /*10700*/  ENDCOLLECTIVE ;  /* 0x000000000000791b */ /* 0x000fe20003800000 */
.L_x_3323:
[----:B------:R-:W-:Y:S05]  /*10710*/  BSYNC B0 ;  /* 0x0000000000007941 */ /* 0x000fea0003800000 */
.L_x_3322:
[----:B------:R-:W-:Y:S05]  /*10720*/  BRA `(.L_x_3324) ;  /* 0xffffffcc00987947 */ /* 0x000fea000383ffff */
.L_x_3271:
[----:B------:R-:W-:Y:S01]  /*10730*/  BSSY B0, `(.L_x_3325) ;  /* 0x0000005000007945 */ /* 0x000fe20003800000 */
[----:B------:R-:W-:-:S07]  /*10740*/  MOV R15, 0xffffffff ;  /* 0xffffffff000f7802 */ /* 0x000fce0000000f00 */
[----:B------:R-:W-:Y:S05]  /*10750*/  WARPSYNC.COLLECTIVE R15, `(.L_x_3326) ;  /* 0x000000000f087348 */ /* 0x000fea0003c00000 */
[----:B------:R-:W-:Y:S01]  /*10760*/  NOP ;  /* 0x0000000000007918 */ /* 0x000fe20000000000 */
[----:B------:R-:W-:Y:S01]  /*10770*/  ENDCOLLECTIVE ;  /* 0x000000000000791b */ /* 0x000fe20003800000 */
.L_x_3326:
[----:B------:R-:W-:Y:S05]  /*10780*/  BSYNC B0 ;  /* 0x0000000000007941 */ /* 0x000fea0003800000 */
.L_x_3325:
[----:B------:R-:W-:Y:S05]  /*10790*/  BRA `(.L_x_3327) ;  /* 0xffffffd000d47947 */ /* 0x000fea000383ffff */
.L_x_3291:
[----:B-1----:R1:W2:Y:S02]  /*107a0*/  SYNCS.PHASECHK.TRANS64.TRYWAIT P0, [R15+URZ+0x26820], R2 ;  /* 0x026820020f0075a7 */ /* 0x0022a4000800017f */
[----:B--2---:R-:W-:Y:S05]  /*107b0*/  @!P0 NANOSLEEP.SYNCS 0x989680 ;  /* 0x009896800000895d */ /* 0x004fea0003900000 */
[----:B------:R-:W2:Y:S02]  /*107c0*/  @!P0 SYNCS.PHASECHK.TRANS64 P0, [R15+URZ+0x26820], R2 ;  /* 0x026820020f0085a7 */ /* 0x000ea4000800007f */
[----:B--2---:R-:W-:Y:S05]  /*107d0*/  @!P0 BRA `(.L_x_3291) ;  /* 0xfffffffc00f08947 */ /* 0x004fea000383ffff */
[----:B------:R-:W-:Y:S05]  /*107e0*/  BRA `(.L_x_3328) ;  /* 0xffffffe000c87947 */ /* 0x000fea000383ffff */
.L_x_3295:
[----:B---3--:R3:W4:Y:S02]  /*107f0*/  SYNCS.PHASECHK.TRANS64.TRYWAIT P1, [R15+URZ+0x26840], R17 ;  /* 0x026840110f0075a7 */ /* 0x008724000802017f */
[----:B----4-:R-:W-:Y:S05]  /*10800*/  @!P1 NANOSLEEP.SYNCS 0x989680 ;  /* 0x009896800000995d */ /* 0x010fea0003900000 */
[----:B------:R-:W4:Y:S02]  /*10810*/  @!P1 SYNCS.PHASECHK.TRANS64 P1, [R15+URZ+0x26840], R17 ;  /* 0x026840110f0095a7 */ /* 0x000f24000802007f */
[----:B----4-:R-:W-:Y:S05]  /*10820*/  @!P1 BRA `(.L_x_3295) ;  /* 0xfffffffc00f09947 */ /* 0x010fea000383ffff */
[----:B------:R-:W-:Y:S05]  /*10830*/  BRA `(.L_x_3329) ;  /* 0xffffffe8001c7947 */ /* 0x000fea000383ffff */
.L_x_3297:
[----:B-1----:R1:W2:Y:S02]  /*10840*/  SYNCS.PHASECHK.TRANS64.TRYWAIT P1, [R15+URZ+0x26828], R17 ;  /* 0x026828110f0075a7 */ /* 0x0022a4000802017f */
[----:B--2---:R-:W-:Y:S05]  /*10850*/  @!P1 NANOSLEEP.SYNCS 0x989680 ;  /* 0x009896800000995d */ /* 0x004fea0003900000 */
[----:B------:R-:W2:Y:S02]  /*10860*/  @!P1 SYNCS.PHASECHK.TRANS64 P1, [R15+URZ+0x26828], R17 ;  /* 0x026828110f0095a7 */ /* 0x000ea4000802007f */
[----:B--2---:R-:W-:Y:S05]  /*10870*/  @!P1 BRA `(.L_x_3297) ;  /* 0xfffffffc00f09947 */ /* 0x004fea000383ffff */
[----:B------:R-:W-:Y:S05]  /*10880*/  BRA `(.L_x_3330) ;  /* 0xffffffe800a07947 */ /* 0x000fea000383ffff */
.L_x_3299:
[----:B--2---:R2:W4:Y:S02]  /*10890*/  SYNCS.PHASECHK.TRANS64.TRYWAIT P1, [R15+URZ+0x26848], R17 ;  /* 0x026848110f0075a7 */ /* 0x004524000802017f */
[----:B----4-:R-:W-:Y:S05]  /*108a0*/  @!P1 NANOSLEEP.SYNCS 0x989680 ;  /* 0x009896800000995d */ /* 0x010fea0003900000 */
[----:B------:R-:W4:Y:S02]  /*108b0*/  @!P1 SYNCS.PHASECHK.TRANS64 P1, [R15+URZ+0x26848], R17 ;  /* 0x026848110f0095a7 */ /* 0x000f24000802007f */
[----:B----4-:R-:W-:Y:S05]  /*108c0*/  @!P1 BRA `(.L_x_3299) ;  /* 0xfffffffc00f09947 */ /* 0x010fea000383ffff */
[----:B------:R-:W-:Y:S05]  /*108d0*/  BRA `(.L_x_3331) ;  /* 0xffffffec00247947 */ /* 0x000fea000383ffff */
.L_x_3301:
[----:B------:R-:W-:-:S07]  /*108e0*/  SHF.L.U32 R4, R10, 0x1f, RZ ;  /* 0x0000001f0a047819 */ /* 0x000fce00000006ff */
.L_x_3332:
[----:B----4-:R4:W1:Y:S02]  /*108f0*/  SYNCS.PHASECHK.TRANS64.TRYWAIT P1, [R15+URZ+0x26820], R4 ;  /* 0x026820040f0075a7 */ /* 0x010864000802017f */
[----:B-1----:R-:W-:Y:S05]  /*10900*/  @!P1 NANOSLEEP.SYNCS 0x989680 ;  /* 0x009896800000995d */ /* 0x002fea0003900000 */
[----:B------:R-:W1:Y:S02]  /*10910*/  @!P1 SYNCS.PHASECHK.TRANS64 P1, [R15+URZ+0x26820], R4 ;  /* 0x026820040f0095a7 */ /* 0x000e64000802007f */
[----:B-1----:R-:W-:Y:S05]  /*10920*/  @!P1 BRA `(.L_x_3332) ;  /* 0xfffffffc00f09947 */ /* 0x002fea000383ffff */
[----:B------:R-:W-:Y:S05]  /*10930*/  BRA `(.L_x_3333) ;  /* 0xffffffec008c7947 */ /* 0x000fea000383ffff */
.L_x_3304:
[----:B-1----:R1:W4:Y:S02]  /*10940*/  SYNCS.PHASECHK.TRANS64.TRYWAIT P1, [R15+URZ+0x26840], R12 ;  /* 0x0268400c0f0075a7 */ /* 0x002324000802017f */
[----:B----4-:R-:W-:Y:S05]  /*10950*/  @!P1 NANOSLEEP.SYNCS 0x989680 ;  /* 0x009896800000995d */ /* 0x010fea0003900000 */
[----:B------:R-:W4:Y:S02]  /*10960*/  @!P1 SYNCS.PHASECHK.TRANS64 P1, [R15+URZ+0x26840], R12 ;  /* 0x0268400c0f0095a7 */ /* 0x000f24000802007f */
[----:B----4-:R-:W-:Y:S05]  /*10970*/  @!P1 BRA `(.L_x_3304) ;  /* 0xfffffffc00f09947 */ /* 0x010fea000383ffff */
[----:B------:R-:W-:Y:S05]  /*10980*/  BRA `(.L_x_3334) ;  /* 0xfffffff000287947 */ /* 0x000fea000383ffff */
.L_x_3306:
[----:B--2---:R2:W4:Y:S02]  /*10990*/  SYNCS.PHASECHK.TRANS64.TRYWAIT P1, [R15+URZ+0x26828], R12 ;  /* 0x0268280c0f0075a7 */ /* 0x004524000802017f */
[----:B----4-:R-:W-:Y:S05]  /*109a0*/  @!P1 NANOSLEEP.SYNCS 0x989680 ;  /* 0x009896800000995d */ /* 0x010fea0003900000 */
[----:B------:R-:W4:Y:S02]  /*109b0*/  @!P1 SYNCS.PHASECHK.TRANS64 P1, [R15+URZ+0x26828], R12 ;  /* 0x0268280c0f0095a7 */ /* 0x000f24000802007f */
[----:B----4-:R-:W-:Y:S05]  /*109c0*/  @!P1 BRA `(.L_x_3306) ;  /* 0xfffffffc00f09947 */ /* 0x010fea000383ffff */
[----:B------:R-:W-:Y:S05]  /*109d0*/  BRA `(.L_x_3335) ;  /* 0xfffffff000a07947 */ /* 0x000fea000383ffff */
.L_x_3308:
[----:B--2---:R2:W4:Y:S02]  /*109e0*/  SYNCS.PHASECHK.TRANS64.TRYWAIT P0, [R3+URZ+0x26840], R0 ;  /* 0x02684000030075a7 */ /* 0x004524000800017f */
[----:B----4-:R-:W-:Y:S05]  /*109f0*/  @!P0 NANOSLEEP.SYNCS 0x989680 ;  /* 0x009896800000895d */ /* 0x010fea0003900000 */
[----:B------:R-:W4:Y:S02]  /*10a00*/  @!P0 SYNCS.PHASECHK.TRANS64 P0, [R3+URZ+0x26840], R0 ;  /* 0x02684000030085a7 */ /* 0x000f24000800007f */
[----:B----4-:R-:W-:Y:S05]  /*10a10*/  @!P0 BRA `(.L_x_3308) ;  /* 0xfffffffc00f08947 */ /* 0x010fea000383ffff */
[----:B------:R-:W-:Y:S05]  /*10a20*/  BRA `(.L_x_3336) ;  /* 0xfffffff400407947 */ /* 0x000fea000383ffff */
.L_x_3310:
[----:B------:R-:W-:Y:S01]  /*10a30*/  BSSY B0, `(.L_x_3337) ;  /* 0x0000006000007945 */ /* 0x000fe20003800000 */
[----:B------:R-:W-:-:S07]  /*10a40*/  IMAD.MOV.U32 R15, RZ, RZ, -0x1 ;  /* 0xffffffffff0f7424 */ /* 0x000fce00078e00ff */
[----:B------:R-:W-:Y:S05]  /*10a50*/  WARPSYNC.COLLECTIVE R15, `(.L_x_3338) ;  /* 0x000000000f0c7348 */ /* 0x000fea0003c00000 */
[----:B------:R-:W-:Y:S02]  /*10a60*/  ELECT P6, UR62, PT ;  /* 0x00000000003e782f */ /* 0x000fe400038c0000 */
[----:B------:R-:W-:Y:S01]  /*10a70*/  MOV R14, UR62 ;  /* 0x0000003e000e7c02 */ /* 0x000fe20008000f00 */
[----:B------:R-:W-:Y:S10]  /*10a80*/  ENDCOLLECTIVE ;  /* 0x000000000000791b */ /* 0x000ff40003800000 */
.L_x_3338:
[----:B------:R-:W-:Y:S05]  /*10a90*/  BSYNC B0 ;  /* 0x0000000000007941 */ /* 0x000fea0003800000 */
.L_x_3337:
[----:B------:R-:W-:Y:S05]  /*10aa0*/  BRA `(.L_x_3339) ;  /* 0xfffffff400d87947 */ /* 0x000fea000383ffff */
.L_x_3312:
[----:B-1----:R1:W2:Y:S02]  /*10ab0*/  SYNCS.PHASECHK.TRANS64.TRYWAIT P0, [R7+URZ], R4 ;  /* 0x00000004070075a7 */ /* 0x0022a4000800017f */
[----:B--2---:R-:W-:Y:S05]  /*10ac0*/  @!P0 NANOSLEEP.SYNCS 0x989680 ;  /* 0x009896800000895d */ /* 0x004fea0003900000 */
[----:B------:R-:W2:Y:S02]  /*10ad0*/  @!P0 SYNCS.PHASECHK.TRANS64 P0, [R7+URZ], R4 ;  /* 0x00000004070085a7 */ /* 0x000ea4000800007f */
[----:B--2---:R-:W-:Y:S05]  /*10ae0*/  @!P0 BRA `(.L_x_3312) ;  /* 0xfffffffc00f08947 */ /* 0x004fea000383ffff */
[----:B------:R-:W-:Y:S05]  /*10af0*/  BRA `(.L_x_3340) ;  /* 0xfffffff800187947 */ /* 0x000fea000383ffff */
.L_x_3313:
[----:B--2---:R2:W3:Y:S02]  /*10b00*/  SYNCS.PHASECHK.TRANS64.TRYWAIT P0, [R3+URZ], R0 ;  /* 0x00000000030075a7 */ /* 0x0044e4000800017f */
[----:B---3--:R-:W-:Y:S05]  /*10b10*/  @!P0 NANOSLEEP.SYNCS 0x989680 ;  /* 0x009896800000895d */ /* 0x008fea0003900000 */
[----:B------:R-:W3:Y:S02]  /*10b20*/  @!P0 SYNCS.PHASECHK.TRANS64 P0, [R3+URZ], R0 ;  /* 0x00000000030085a7 */ /* 0x000ee4000800007f */
[----:B---3--:R-:W-:Y:S05]  /*10b30*/  @!P0 BRA `(.L_x_3313) ;  /* 0xfffffffc00f08947 */ /* 0x008fea000383ffff */
[----:B------:R-:W-:Y:S05]  /*10b40*/  BRA `(.L_x_3341) ;  /* 0xfffffff8000c7947 */ /* 0x000fea000383ffff */
.L_x_3315:
[----:B--2---:R2:W3:Y:S02]  /*10b50*/  SYNCS.PHASECHK.TRANS64.TRYWAIT P0, [R5+URZ], R4 ;  /* 0x00000004050075a7 */ /* 0x0044e4000800017f */
[----:B---3--:R-:W-:Y:S05]  /*10b60*/  @!P0 NANOSLEEP.SYNCS 0x989680 ;  /* 0x009896800000895d */ /* 0x008fea0003900000 */
[----:B------:R-:W3:Y:S02]  /*10b70*/  @!P0 SYNCS.PHASECHK.TRANS64 P0, [R5+URZ], R4 ;  /* 0x00000004050085a7 */ /* 0x000ee4000800007f */
[----:B---3--:R-:W-:Y:S05]  /*10b80*/  @!P0 BRA `(.L_x_3315) ;  /* 0xfffffffc00f08947 */ /* 0x008fea000383ffff */
[----:B------:R-:W-:Y:S05]  /*10b90*/  BRA `(.L_x_3342) ;  /* 0xfffffff800107947 */ /* 0x000fea000383ffff */
.L_x_3343:
        /* <DEDUP_REMOVED lines=14> */
.L_x_7396:


//--------------------- .text._ZN7cutlass13device_kernelIN5flash11enable_sm90INS1_16FlashAttnBwdSm90INS1_25CollectiveMainloopBwdSm90ILi2ELi2ELi2EN4cute5tupleIJNS5_1CILi1EEES8_S8_EEENS6_IJNS7_ILi96EEENS7_ILi128EEENS7_ILi64EEEEEENS_10bfloat16_tEfNS_4arch4Sm90ELb1ELb0ELb1ELb1ELb0ELb1ELb0ELb1ELi2ELi1ELi2ELi2ELb0EEENS1_24CollectiveEpilogueBwdGQAISD_fSG_Li256ELb1ELb0EEENS1_25SingleTileBwdLPTSchedulerILb1ELi128ELb0EEEEEEEEEvNT_6ParamsE --------------------------
	.section	.text._ZN7cutlass13device_kernelIN5flash11enable_sm90INS1_16FlashAttnBwdSm90INS1_25CollectiveMainloopBwdSm90ILi2ELi2ELi2EN4cute5tupleIJNS5_1CILi1EEES8_S8_EEENS6_IJNS7_ILi96EEENS7_ILi128EEENS7_ILi64EEEEEENS_10bfloat16_tEfNS_4arch4Sm90ELb1ELb0ELb1ELb1ELb0ELb1ELb0ELb1ELi2ELi1ELi2ELi2ELb0EEENS1_24CollectiveEpilogueBwdGQAISD_fSG_Li256ELb1ELb0EEENS1_25SingleTileBwdLPTSchedulerILb1ELi128ELb0EEEEEEEEEvNT_6ParamsE,"ax",@progbits
	.align	128
.text._ZN7cutlass13device_kernelIN5flash11enable_sm90INS1_16FlashAttnBwdSm90INS1_25CollectiveMainloopBwdSm90ILi2ELi2ELi2EN4cute5tupleIJNS5_1CILi1EEES8_S8_EEENS6_IJNS7_ILi96EEENS7_ILi128EEENS7_ILi64EEEEEENS_10bfloat16_tEfNS_4arch4Sm90ELb1ELb0ELb1ELb1ELb0ELb1ELb0ELb1ELi2ELi1ELi2ELi2ELb0EEENS1_24CollectiveEpilogueBwdGQAISD_fSG_Li256ELb1ELb0EEENS1_25SingleTileBwdLPTSchedulerILb1ELi128ELb0EEEEEEEEEvNT_6ParamsE:
        .type           _ZN7cutlass13device_kernelIN5flash11enable_sm90INS1_16FlashAttnBwdSm90INS1_25CollectiveMainloopBwdSm90ILi2ELi2ELi2EN4cute5tupleIJNS5_1CILi1EEES8_S8_EEENS6_IJNS7_ILi96EEENS7_ILi128EEENS7_ILi64EEEEEENS_10bfloat16_tEfNS_4arch4Sm90ELb1ELb0ELb1ELb1ELb0ELb1ELb0ELb1ELi2ELi1ELi2ELi2ELb0EEENS1_24CollectiveEpilogueBwdGQAISD_fSG_Li256ELb1ELb0EEENS1_25SingleTileBwdLPTSchedulerILb1ELi128ELb0EEEEEEEEEvNT_6ParamsE,@function
        .size           _ZN7cutlass13device_kernelIN5flash11enable_sm90INS1_16FlashAttnBwdSm90INS1_25CollectiveMainloopBwdSm90ILi2ELi2ELi2EN4cute5tupleIJNS5_1CILi1EEES8_S8_EEENS6_IJNS7_ILi96EEENS7_ILi128EEENS7_ILi64EEEEEENS_10bfloat16_tEfNS_4arch4Sm90ELb1ELb0ELb1ELb1ELb0ELb1ELb0ELb1ELi2ELi1ELi2ELi2ELb0EEENS1_24CollectiveEpilogueBwdGQAISD_fSG_Li256ELb1ELb0EEENS1_25SingleTileBwdLPTSchedulerILb1ELi128ELb0EEEEEEEEEvNT_6ParamsE,(.L_x_7397 - _ZN7cutlass13device_kernelIN5flash11enable_sm90INS1_16FlashAttnBwdSm90INS1_25CollectiveMainloopBwdSm90ILi2ELi2ELi2EN4cute5tupleIJNS5_1CILi1EEES8_S8_EEENS6_IJNS7_ILi96EEENS7_ILi128EEENS7_ILi64EEEEEENS_10bfloat16_tEfNS_4arch4Sm90ELb1ELb0ELb1ELb1ELb0ELb1ELb0ELb1ELi2ELi1ELi2ELi2ELb0EEENS1_24CollectiveEpilogueBwdGQAISD_fSG_Li256ELb1ELb0EEENS1_25SingleTileBwdLPTSchedulerILb1ELi128ELb0EEEEEEEEEvNT_6ParamsE)
        .other          _ZN7cutlass13device_kernelIN5flash11enable_sm90INS1_16FlashAttnBwdSm90INS1_25CollectiveMainloopBwdSm90ILi2ELi2ELi2EN4cute5tupleIJNS5_1CILi1EEES8_S8_EEENS6_IJNS7_ILi96EEENS7_ILi128EEENS7_ILi64EEEEEENS_10bfloat16_tEfNS_4arch4Sm90ELb1ELb0ELb1ELb1ELb0ELb1ELb0ELb1ELi2ELi1ELi2ELi2ELb0EEENS1_24CollectiveEpilogueBwdGQAISD_fSG_Li256ELb1ELb0EEENS1_25SingleTileBwdLPTSchedulerILb1ELi128ELb0EEEEEEEEEvNT_6ParamsE,@"STO_CUDA_ENTRY STV_DEFAULT"
_ZN7cutlass13device_kernelIN5flash11enable_sm90INS1_16FlashAttnBwdSm90INS1_25CollectiveMainloopBwdSm90ILi2ELi2ELi2EN4cute5tupleIJNS5_1CILi1EEES8_S8_EEENS6_IJNS7_ILi96EEENS7_ILi128EEENS7_ILi64EEEEEENS_10bfloat16_tEfNS_4arch4Sm90ELb1ELb0ELb1ELb1ELb0ELb1ELb0ELb1ELi2ELi1ELi2ELi2ELb0EEENS1_24CollectiveEpilogueBwdGQAISD_fSG_Li256ELb1ELb0EEENS1_25SingleTileBwdLPTSchedulerILb1ELi128ELb0EEEEEEEEEvNT_6ParamsE:
        /* <DEDUP_REMOVED lines=23> */
.L_x_3345:
[----:B------:R-:W-:Y:S05]  /*0170*/  BSYNC B0 ;  /* 0x0000000000007941 */ /* 0x000fea0003800000 */
.L_x_3344:
        /* <DEDUP_REMOVED lines=34> */
.L_x_3346:
        /* <DEDUP_REMOVED lines=22> */
.L_x_3347:
        /* <DEDUP_REMOVED lines=9> */
.L_x_3350:
        /* <DEDUP_REMOVED lines=24> */
[----:B------:R-:W1:Y:S01]  /*0710*/  LDC R2, c[0x0][0x8e4] ;  /* 0x00023900ff027b82 */ /* 0x000e620000000800 */
[----:B------:R-:W-:Y:S02]  /*0720*/  MOV R3, UR4 ;  /* 0x0000000400037c02 */ /* 0x000fe40008000f00 */
[----:B-1----:R-:W-:-:S13]  /*0730*/  ISETP.NE.AND P0, PT, R2, 0x1, PT ;  /* 0x000000010200780c */ /* 0x002fda0003f05270 */
[----:B------:R-:W1:Y:S02]  /*0740*/  @P0 LDC.64 R4, c[0x0][0x8e8] ;  /* 0x00023a00ff040b82 */ /* 0x000e640000000a00 */
[----:B-1----:R-:W-:-:S05]  /*0750*/  @P0 IMAD.HI.U32 R0, R4, UR4, RZ ;  /* 0x0000000404000c27 */ /* 0x002fca000f8e00ff */
[----:B------:R-:W-:-:S05]  /*0760*/  @P0 SHF.R.U32.HI R3, RZ, R5, R0 ;  /* 0x00000005ff030219 */ /* 0x000fca0000011600 */
[----:B------:R1:W-:Y:S01]  /*0770*/  STL [R1+0x30], R3 ;  /* 0x0000300301007387 */ /* 0x0003e20000100800 */
[----:B------:R-:W-:Y:S01]  /*0780*/  IMAD R0, R3, R2, RZ ;  /* 0x0000000203007224 */ /* 0x000fe200078e02ff */
[----:B------:R-:W-:Y:S06]  /*0790*/  BRA `(.L_x_3352) ;  /* 0x0000000000207947 */ /* 0x000fec0003800000 */
.L_x_3351:
        /* <DEDUP_REMOVED lines=8> */
.L_x_3352:
[----:B------:R-:W3:Y:S01]  /*0820*/  LDC R2, c[0x0][0x8c0] ;  /* 0x00023000ff027b82 */ /* 0x000ee20000000800 */
[----:B------:R-:W-:Y:S01]  /*0830*/  IADD3 R0, -R0, UR4, RZ ;  /* 0x0000000400007c10 */ /* 0x000fe2000fffe1ff */
[----:B------:R-:W-:Y:S02]  /*0840*/  ULDC.64 UR4, c[0x0][0x900] ;  /* 0x0002400000047ab9 */ /* 0x000fe40000000a00 */
[----:B------:R-:W-:-:S04]  /*0850*/  ISETP.NE.U32.AND P0, PT, RZ, UR4, PT ;  /* 0x00000004ff007c0c */ /* 0x000fc8000bf05070 */
[----:B------:R-:W4:Y:S01]  /*0860*/  LDC R5, c[0x0][0x8cc] ;  /* 0x00023300ff057b82 */ /* 0x000f220000000800 */
[----:B------:R-:W-:Y:S02]  /*0870*/  ISETP.NE.AND.EX P0, PT, RZ, UR5, PT, P0 ;  /* 0x00000005ff007c0c */ /* 0x000fe4000bf05300 */
[----:B---3--:R-:W-:Y:S01]  /*0880*/  ISETP.NE.AND P1, PT, R2, 0x1, PT ;  /* 0x000000010200780c */ /* 0x008fe20003f25270 */
[----:B----4-:R-:W-:-:S04]  /*0890*/  IMAD R4, R5, UR6, R0 ;  /* 0x0000000605047c24 */ /* 0x010fc8000f8e0200 */
[----:B------:R-:W-:-:S08]  /*08a0*/  IMAD.MOV.U32 R5, RZ, RZ, R4 ;  /* 0x000000ffff057224 */ /* 0x000fd000078e0004 */
[----:B-12---:R-:W1:Y:S08]  /*08b0*/  @P1 LDC R3, c[0x0][0x8c4] ;  /* 0x00023100ff031b82 */ /* 0x006e700000000800 */
[----:B------:R-:W2:Y:S01]  /*08c0*/  @P1 LDC R7, c[0x0][0x8c8] ;  /* 0x00023200ff071b82 */ /* 0x000ea20000000800 */
[----:B-1----:R-:W-:-:S05]  /*08d0*/  @P1 IMAD.HI.U32 R0, R4, R3, RZ ;  /* 0x0000000304001227 */ /* 0x002fca00078e00ff */
[----:B--2---:R-:W-:-:S05]  /*08e0*/  @P1 SHF.R.U32.HI R5, RZ, R7, R0 ;  /* 0x00000007ff051219 */ /* 0x004fca0000011600 */
[----:B------:R-:W-:-:S04]  /*08f0*/  IMAD.MOV R3, RZ, RZ, -R5 ;  /* 0x000000ffff037224 */ /* 0x000fc800078e0a05 */
[----:B------:R-:W-:-:S05]  /*0900*/  IMAD R0, R2, R3, R4 ;  /* 0x0000000302007224 */ /* 0x000fca00078e0204 */
[----:B------:R1:W-:Y:S01]  /*0910*/  STL [R1+0x38], R0 ;  /* 0x0000380001007387 */ /* 0x0003e20000100800 */
[----:B------:R-:W-:Y:S05]  /*0920*/  @!P0 BRA `(.L_x_3353) ;  /* 0x0000000000108947 */ /* 0x000fea0003800000 */
[----:B------:R-:W2:Y:S02]  /*0930*/  LDC.64 R2, c[0x0][0x900] ;  /* 0x00024000ff027b82 */ /* 0x000ea40000000a00 */
[----:B--2---:R-:W-:-:S05]  /*0940*/  IMAD.WIDE R2, R5, 0x4, R2 ;  /* 0x0000000405027825 */ /* 0x004fca00078e0202 */
[----:B-1----:R2:W5:Y:S01]  /*0950*/  LDG.E R0, desc[UR36][R2.64] ;  /* 0x0000002402007981 */ /* 0x002562000c1e1900 */
[----:B------:R-:W-:Y:S05]  /*0960*/  BRA `(.L_x_3354) ;  /* 0x00000000002c7947 */ /* 0x000fea0003800000 */
.L_x_3353:
[----:B------:R-:W-:Y:S02]  /*0970*/  ULDC.64 UR4, c[0x0][0x8f8] ;  /* 0x00023e0000047ab9 */ /* 0x000fe40000000a00 */
[----:B------:R-:W-:-:S04]  /*0980*/  ISETP.NE.U32.AND P0, PT, RZ, UR4, PT ;  /* 0x00000004ff007c0c */ /* 0x000fc8000bf05070 */
[----:B------:R-:W-:-:S13]  /*0990*/  ISETP.NE.AND.EX P0, PT, RZ, UR5, PT, P0 ;  /* 0x00000005ff007c0c */ /* 0x000fda000bf05300 */
[----:B------:R-:W-:Y:S05]  /*09a0*/  @!P0 BRA `(.L_x_3355) ;  /* 0x0000000000188947 */ /* 0x000fea0003800000 */
[----:B------:R-:W2:Y:S02]  /*09b0*/  LDC.64 R2, c[0x0][0x8f8] ;  /* 0x00023e00ff027b82 */ /* 0x000ea40000000a00 */
[----:B--2---:R-:W-:-:S05]  /*09c0*/  IMAD.WIDE R2, R5, 0x4, R2 ;  /* 0x0000000405027825 */ /* 0x004fca00078e0202 */
[----:B-1----:R-:W2:Y:S04]  /*09d0*/  LDG.E R0, desc[UR36][R2.64] ;  /* 0x0000002402007981 */ /* 0x002ea8000c1e1900 */
[----:B------:R-:W2:Y:S02]  /*09e0*/  LDG.E R7, desc[UR36][R2.64+0x4] ;  /* 0x0000042402077981 */ /* 0x000ea4000c1e1900 */
[----:B--2---:R-:W-:Y:S01]  /*09f0*/  IADD3 R0, -R0, R7, RZ ;  /* 0x0000000700007210 */ /* 0x004fe20007ffe1ff */
[----:B------:R-:W-:Y:S06]  /*0a00*/  BRA `(.L_x_3354) ;  /* 0x0000000000047947 */ /* 0x000fec0003800000 */
.L_x_3355:
[----:B-1----:R-:W1:Y:S02]  /*0a10*/  LDC R0, c[0x0][0x8f4] ;  /* 0x00023d00ff007b82 */ /* 0x002e640000000800 */
.L_x_3354:
[----:B------:R-:W3:Y:S01]  /*0a20*/  LDL R4, [R1+0x30] ;  /* 0x0000300001047983 */ /* 0x000ee20000100800 */
[----:B-1---5:R-:W-:-:S05]  /*0a30*/  VIADD R0, R0, 0x7f ;  /* 0x0000007f00007836 */ /* 0x022fca0000000000 */
[----:B--2---:R-:W-:-:S04]  /*0a40*/  SHF.R.S32.HI R3, RZ, 0x1f, R0 ;  /* 0x0000001fff037819 */ /* 0x004fc80000011400 */
[----:B------:R-:W-:-:S04]  /*0a50*/  LEA.HI R3, R3, R0, RZ, 0x7 ;  /* 0x0000000003037211 */ /* 0x000fc800078f38ff */
[----:B------:R-:W-:-:S04]  /*0a60*/  SHF.R.S32.HI R3, RZ, 0x7, R3 ;  /* 0x00000007ff037819 */ /* 0x000fc80000011403 */
[----:B---3--:R-:W-:-:S04]  /*0a70*/  ISETP.GE.AND P0, PT, R4, R3, PT ;  /* 0x000000030400720c */ /* 0x008fc80003f06270 */
[----:B------:R-:W-:-:S04]  /*0a80*/  SEL R6, R5, 0xffffffff, !P0 ;  /* 0xffffffff05067807 */ /* 0x000fc80004000000 */
[----:B------:R-:W-:Y:S01]  /*0a90*/  ISETP.GE.AND P0, PT, R6, RZ, PT ;  /* 0x000000ff0600720c */ /* 0x000fe20003f06270 */
[----:B------:R1:W-:-:S12]  /*0aa0*/  STL [R1+0x34], R6 ;  /* 0x0000340601007387 */ /* 0x0003d80000100800 */
[----:B-1----:R-:W-:Y:S05]  /*0ab0*/  @!P0 BRA `(.L_x_3356) ;  /* 0x000000d800748947 */ /* 0x002fea0003800000 */
[----:B------:R-:W1:Y:S01]  /*0ac0*/  LDC R0, c[0x0][0x290] ;  /* 0x0000a400ff007b82 */ /* 0x000e620000000800 */
[----:B------:R-:W2:Y:S01]  /*0ad0*/  S2R R2, SR_TID.X ;  /* 0x0000000000027919 */ /* 0x000ea20000002100 */
[----:B------:R-:W-:Y:S02]  /*0ae0*/  ULDC.64 UR4, c[0x0][0x780] ;  /* 0x0001e00000047ab9 */ /* 0x000fe40000000a00 */
[----:B------:R-:W-:-:S04]  /*0af0*/  ISETP.NE.U32.AND P0, PT, RZ, UR4, PT ;  /* 0x00000004ff007c0c */ /* 0x000fc8000bf05070 */
[----:B------:R-:W-:Y:S01]  /*0b00*/  ISETP.NE.AND.EX P0, PT, RZ, UR5, PT, P0 ;  /* 0x00000005ff007c0c */ /* 0x000fe2000bf05300 */
[----:B-1----:R1:W-:Y:S01]  /*0b10*/  STL [R1+0x10], R0 ;  /* 0x0000100001007387 */ /* 0x0023e20000100800 */
[----:B--2---:R-:W-:-:S11]  /*0b20*/  VIADD R18, R2, 0xffffff80 ;  /* 0xffffff8002127836 */ /* 0x004fd60000000000 */
[----:B------:R-:W-:Y:S05]  /*0b30*/  @!P0 BRA `(.L_x_3357) ;  /* 0x0000000000108947 */ /* 0x000fea0003800000 */
[----:B------:R-:W2:Y:S02]  /*0b40*/  LDC.64 R236, c[0x0][0x780] ;  /* 0x0001e000ffec7b82 */ /* 0x000ea40000000a00 */
[----:B--2---:R-:W-:-:S06]  /*0b50*/  IMAD.WIDE R236, R6, 0x4, R236 ;  /* 0x0000000406ec7825 */ /* 0x004fcc00078e02ec */
[----:B------:R2:W5:Y:S01]  /*0b60*/  LDG.E R236, desc[UR36][R236.64] ;  /* 0x00000024ecec7981 */ /* 0x000562000c1e1900 */
[----:B------:R-:W-:Y:S05]  /*0b70*/  BRA `(.L_x_3358) ;  /* 0x0000000000287947 */ /* 0x000fea0003800000 */
.L_x_3357:
[----:B------:R-:W-:Y:S01]  /*0b80*/  ULDC.64 UR4, c[0x0][0x770] ;  /* 0x0001dc0000047ab9 */ /* 0x000fe20000000a00 */
[----:B------:R-:W3:Y:S01]  /*0b90*/  LDC R236, c[0x0][0x280] ;  /* 0x0000a000ffec7b82 */ /* 0x000ee20000000800 */
[----:B------:R-:W-:-:S04]  /*0ba0*/  ISETP.NE.U32.AND P0, PT, RZ, UR4, PT ;  /* 0x00000004ff007c0c */ /* 0x000fc8000bf05070 */
[----:B------:R-:W-:-:S13]  /*0bb0*/  ISETP.NE.AND.EX P0, PT, RZ, UR5, PT, P0 ;  /* 0x00000005ff007c0c */ /* 0x000fda000bf05300 */
[----:B------:R-:W-:Y:S05]  /*0bc0*/  @!P0 BRA `(.L_x_3358) ;  /* 0x0000000000148947 */ /* 0x000fea0003800000 */
[----:B------:R-:W2:Y:S02]  /*0bd0*/  LDC.64 R2, c[0x0][0x770] ;  /* 0x0001dc00ff027b82 */ /* 0x000ea40000000a00 */
[----:B--2---:R-:W-:-:S05]  /*0be0*/  IMAD.WIDE R2, R6, 0x4, R2 ;  /* 0x0000000406027825 */ /* 0x004fca00078e0202 */
[----:B---3--:R-:W2:Y:S04]  /*0bf0*/  LDG.E R236, desc[UR36][R2.64] ;  /* 0x0000002402ec7981 */ /* 0x008ea8000c1e1900 */
[----:B------:R-:W2:Y:S02]  /*0c00*/  LDG.E R5, desc[UR36][R2.64+0x4] ;  /* 0x0000042402057981 */ /* 0x000ea4000c1e1900 */
[----:B--2---:R-:W-:-:S07]  /*0c10*/  IMAD.IADD R236, R5, 0x1, -R236 ;  /* 0x0000000105ec7824 */ /* 0x004fce00078e0aec */
.L_x_3358:
[----:B------:R-:W-:Y:S02]  /*0c20*/  ULDC.64 UR4, c[0x0][0x788] ;  /* 0x0001e20000047ab9 */ /* 0x000fe40000000a00 */
[----:B------:R-:W-:-:S04]  /*0c30*/  ISETP.NE.U32.AND P0, PT, RZ, UR4, PT ;  /* 0x00000004ff007c0c */ /* 0x000fc8000bf05070 */
[----:B------:R-:W-:-:S13]  /*0c40*/  ISETP.NE.AND.EX P0, PT, RZ, UR5, PT, P0 ;  /* 0x00000005ff007c0c */ /* 0x000fda000bf05300 */
[----:B------:R-:W-:Y:S05]  /*0c50*/  @!P0 BRA `(.L_x_3359) ;  /* 0x0000000000148947 */ /* 0x000fea0003800000 */
[----:B------:R-:W4:Y:S02]  /*0c60*/  LDC.64 R2, c[0x0][0x788] ;  /* 0x0001e200ff027b82 */ /* 0x000f240000000a00 */
[----:B----4-:R-:W-:-:S05]  /*0c70*/  IMAD.WIDE R2, R6, 0x4, R2 ;  /* 0x0000000406027825 */ /* 0x010fca00078e0202 */
[----:B-1----:R-:W4:Y:S04]  /*0c80*/  LDG.E R0, desc[UR36][R2.64] ;  /* 0x0000002402007981 */ /* 0x002f28000c1e1900 */
[----:B----4-:R1:W-:Y:S01]  /*0c90*/  STL [R1+0x10], R0 ;  /* 0x0000100001007387 */ /* 0x0103e20000100800 */
[----:B------:R-:W-:Y:S05]  /*0ca0*/  BRA `(.L_x_3360) ;  /* 0x0000000000287947 */ /* 0x000fea0003800000 */
.L_x_3359:
[----:B------:R-:W-:Y:S02]  /*0cb0*/  ULDC.64 UR4, c[0x0][0x778] ;  /* 0x0001de0000047ab9 */ /* 0x000fe40000000a00 */
[----:B------:R-:W-:-:S04]  /*0cc0*/  ISETP.NE.U32.AND P0, PT, RZ, UR4, PT ;  /* 0x00000004ff007c0c */ /* 0x000fc8000bf05070 */
[----:B------:R-:W-:-:S13]  /*0cd0*/  ISETP.NE.AND.EX P0, PT, RZ, UR5, PT, P0 ;  /* 0x00000005ff007c0c */ /* 0x000fda000bf05300 */
[----:B------:R-:W-:Y:S05]  /*0ce0*/  @!P0 BRA `(.L_x_3360) ;  /* 0x0000000000188947 */ /* 0x000fea0003800000 */
[----:B------:R-:W4:Y:S02]  /*0cf0*/  LDC.64 R2, c[0x0][0x778] ;  /* 0x0001de00ff027b82 */ /* 0x000f240000000a00 */
[----:B----4-:R-:W-:-:S05]  /*0d00*/  IMAD.WIDE R2, R6, 0x4, R2 ;  /* 0x0000000406027825 */ /* 0x010fca00078e0202 */
[----:B-1----:R-:W4:Y:S04]  /*0d10*/  LDG.E R0, desc[UR36][R2.64] ;  /* 0x0000002402007981 */ /* 0x002f28000c1e1900 */
[----:B------:R-:W4:Y:S02]  /*0d20*/  LDG.E R5, desc[UR36][R2.64+0x4] ;  /* 0x0000042402057981 */ /* 0x000f24000c1e1900 */
[----:B----4-:R-:W-:-:S05]  /*0d30*/  IADD3 R0, -R0, R5, RZ ;  /* 0x0000000500007210 */ /* 0x010fca0007ffe1ff */
[----:B------:R4:W-:Y:S02]  /*0d40*/  STL [R1+0x10], R0 ;  /* 0x0000100001007387 */ /* 0x0009e40000100800 */
.L_x_3360:
[----:B-1--4-:R-:W3:Y:S01]  /*0d50*/  LDL R0, [R1+0x10] ;  /* 0x0000100001007983 */ /* 0x012ee20000100800 */
[----:B------:R-:W1:Y:S01]  /*0d60*/  LDC R3, c[0x0][0x74c] ;  /* 0x0001d300ff037b82 */ /* 0x000e620000000800 */
[----:B------:R-:W-:Y:S02]  /*0d70*/  PLOP3.LUT P0, PT, PT, PT, PT, 0x80, 0x0 ;  /* 0x000000000000781c */ /* 0x000fe40003f0f070 */
        /* <DEDUP_REMOVED lines=32> */
[----:B---3-5:R-:W-:-:S04]  /*0f80*/  IMAD.IADD R0, R236, 0x1, -R0 ;  /* 0x00000001ec007824 */ /* 0x028fc800078e0a00 */
[----:B------:R-:W-:Y:S02]  /*0f90*/  IMAD R2, R4, 0x80, R0 ;  /* 0x0000008004027824 */ /* 0x000fe400078e0200 */
[----:B------:R-:W-:-:S03]  /*0fa0*/  VIADD R0, R236, 0x5f ;  /* 0x0000005fec007836 */ /* 0x000fc60000000000 */
[----:B-1----:R-:W-:Y:S01]  /*0fb0*/  IADD3 R2, R2, -R3, RZ ;  /* 0x8000000302027210 */ /* 0x002fe20007ffe0ff */
        /* <DEDUP_REMOVED lines=10> */
[----:B------:R-:W-:-:S04]  /*1060*/  MOV R0, RZ ;  /* 0x000000ff00007202 */ /* 0x000fc80000000f00 */
[----:B------:R-:W-:-:S13]  /*1070*/  LOP3.LUT P0, RZ, R0, 0x3ff, RZ, 0xc0, !PT ;  /* 0x000003ff00ff7812 */ /* 0x000fda000780c0ff */
[----:B------:R-:W-:Y:S05]  /*1080*/  @!P0 BRA `(.L_x_3362) ;  /* 0x00000000007c8947 */ /* 0x000fea0003800000 */
[----:B------:R-:W-:Y:S01]  /*1090*/  MOV R2, 0x0 ;  /* 0x0000000000027802 */ /* 0x000fe20000000f00 */
[----:B------:R-:W-:Y:S01]  /*10a0*/  ULDC.64 UR4, c[0x4][0x90] ;  /* 0x0100240000047ab9 */ /* 0x000fe20000000a00 */
[----:B------:R-:W-:Y:S01]  /*10b0*/  ULDC.64 UR6, c[0x4][0x28] ;  /* 0x01000a0000067ab9 */ /* 0x000fe20000000a00 */
[----:B------:R-:W-:Y:S01]  /*10c0*/  IMAD.U32 R4, RZ, RZ, UR4 ;  /* 0x00000004ff047e24 */ /* 0x000fe2000f8e00ff */
[----:B------:R1:W3:Y:S01]  /*10d0*/  LDC.64 R14, c[0x4][R2] ;  /* 0x01000000020e7b82 */ /* 0x0002e20000000a00 */
        /* <DEDUP_REMOVED lines=10> */
[----:B--23--:R-:W-:Y:S05]  /*1180*/  CALL.ABS.NOINC R14 ;  /* 0x000000000e007343 */ /* 0x00cfea0003c00000 */
.L_x_3363:
        /* <DEDUP_REMOVED lines=15> */
.L_x_3362:
        /* <DEDUP_REMOVED lines=21> */
[----:B--23--:R-:W-:Y:S05]  /*13d0*/  CALL.ABS.NOINC R14 ;  /* 0x000000000e007343 */ /* 0x00cfea0003c00000 */
.L_x_3365:
        /* <DEDUP_REMOVED lines=15> */
.L_x_3364:
[----:B------:R-:W-:Y:S01]  /*14d0*/  SHF.R.S32.HI R7, RZ, 0x1f, R18 ;  /* 0x0000001fff077819 */ /* 0x000fe20000011412 */
[----:B------:R-:W-:-:S03]  /*14e0*/  UMOV UR4, 0xffffffff ;  /* 0xffffffff00047882 */ /* 0x000fc60000000000 */
[----:B------:R-:W-:-:S04]  /*14f0*/  LEA.HI R0, R7, R18, RZ, 0x7 ;  /* 0x0000001207007211 */ /* 0x000fc800078f38ff */
[----:B------:R-:W-:Y:S01]  /*1500*/  SHF.R.S32.HI R13, RZ, 0x7, R0 ;  /* 0x00000007ff0d7819 */ /* 0x000fe20000011400 */
[----:B------:R-:W-:Y:S06]  /*1510*/  BRA.DIV UR4, `(.L_x_3366) ;  /* 0x000000ce04e47947 */ /* 0x000fec000b800000 */
[----:B------:R1:W3:Y:S02]  /*1520*/  SHFL.IDX PT, R14, R13, RZ, 0x1f ;  /* 0x00001fff0d0e7589 */ /* 0x0002e400000e0000 */
.L_x_3464:
[----:B------:R-:W-:Y:S02]  /*1530*/  SHF.L.U32 R2, RZ, 0x1f, RZ ;  /* 0x0000001fff027819 */ /* 0x000fe400000006ff */
[CC--:B------:R-:W-:Y:S02]  /*1540*/  LEA.HI R8, R7.reuse, R18.reuse, RZ, 0x5 ;  /* 0x0000001207087211 */ /* 0x0c0fe400078f28ff */
[----:B------:R-:W4:Y:S01]  /*1550*/  SYNCS.PHASECHK.TRANS64.TRYWAIT P0, [R17+URZ+0x26800], R2 ;  /* 0x02680002110075a7 */ /* 0x000f22000800017f */
[----:B------:R-:W-:Y:S01]  /*1560*/  LEA.HI R5, R7, R18, RZ, 0x4 ;  /* 0x0000001207057211 */ /* 0x000fe200078f20ff */
[----:B----4-:R-:W-:Y:S06]  /*1570*/  @P0 BRA `(.L_x_3367) ;  /* 0x0000000000080947 */ /* 0x010fec0003800000 */
[----:B------:R-:W4:Y:S02]  /*1580*/  SYNCS.PHASECHK.TRANS64.TRYWAIT P0, [R17+URZ+0x26800], R2 ;  /* 0x02680002110075a7 */ /* 0x000f24000800017f */
[----:B----4-:R-:W-:Y:S05]  /*1590*/  @!P0 BRA `(.L_x_3368) ;  /* 0x000000cc00e08947 */ /* 0x010fea0003800000 */
.L_x_3367:
[----:B------:R-:W5:Y:S04]  /*15a0*/  LDL R12, [R1+0x10] ;  /* 0x00001000010c7983 */ /* 0x000f680000100800 */
[----:B------:R-:W2:Y:S01]  /*15b0*/  LDL R11, [R1+0x30] ;  /* 0x00003000010b7983 */ /* 0x000ea20000100800 */
[----:B----4-:R-:W-:Y:S01]  /*15c0*/  SHF.R.S32.HI R2, RZ, 0x5, R8 ;  /* 0x00000005ff027819 */ /* 0x010fe20000011408 */
[----:B------:R-:W-:Y:S01]  /*15d0*/  IMAD.SHL.U32 R3, R18, 0x40, RZ ;  /* 0x0000004012037824 */ /* 0x000fe200078e00ff */
[----:B------:R-:W-:Y:S01]  /*15e0*/  SHF.R.S32.HI R6, RZ, 0x4, R5 ;  /* 0x00000004ff067819 */ /* 0x000fe20000011405 */
[----:B------:R-:W4:Y:S01]  /*15f0*/  LDL R15, [R1+0x2c] ;  /* 0x00002c00010f7983 */ /* 0x000f220000100800 */
[----:B------:R-:W-:Y:S01]  /*1600*/  ULDC UR4, c[0x0][0x74c] ;  /* 0x0001d30000047ab9 */ /* 0x000fe20000000800 */
[----:B------:R-:W-:Y:S01]  /*1610*/  IMAD.SHL.U32 R4, R2, 0x10, RZ ;  /* 0x0000001002047824 */ /* 0x000fe200078e00ff */
[----:B------:R-:W-:-:S02]  /*1620*/  LEA.HI R9, R5, R6, RZ, 0x1 ;  /* 0x0000000605097211 */ /* 0x000fc400078f08ff */
[----:B------:R-:W-:Y:S02]  /*1630*/  LOP3.LUT R3, R3, 0x1c0, RZ, 0xc0, !PT ;  /* 0x000001c003037812 */ /* 0x000fe400078ec0ff */
[----:B------:R-:W-:Y:S02]  /*1640*/  LOP3.LUT R9, R9, 0x7ffffe, RZ, 0xc0, !PT ;  /* 0x007ffffe09097812 */ /* 0x000fe400078ec0ff */
[----:B------:R-:W-:Y:S02]  /*1650*/  LEA.HI R2, R7, R18, RZ, 0x3 ;  /* 0x0000001207027211 */ /* 0x000fe400078f18ff */
[----:B------:R-:W-:Y:S01]  /*1660*/  LOP3.LUT R5, R3, 0x30, R4, 0xf8, !PT ;  /* 0x0000003003057812 */ /* 0x000fe200078ef804 */
[----:B------:R-:W-:Y:S01]  /*1670*/  IMAD.IADD R6, R6, 0x1, -R9 ;  /* 0x0000000106067824 */ /* 0x000fe200078e0a09 */
[----:B------:R-:W-:Y:S02]  /*1680*/  SHF.R.U32.HI R3, RZ, 0x3, R3 ;  /* 0x00000003ff037819 */ /* 0x000fe40000011603 */
[----:B------:R-:W-:Y:S01]  /*1690*/  LOP3.LUT R4, R5, 0x8, R2, 0xf8, !PT ;  /* 0x0000000805047812 */ /* 0x000fe200078ef802 */
[----:B------:R-:W-:Y:S01]  /*16a0*/  IMAD R6, R13, 0xc, R6 ;  /* 0x0000000c0d067824 */ /* 0x000fe200078e0206 */
[----:B---3--:R-:W-:-:S02]  /*16b0*/  LEA.HI R2, R14, R14, RZ, 0x1 ;  /* 0x0000000e0e027211 */ /* 0x008fc400078f08ff */
[----:B------:R-:W-:Y:S02]  /*16c0*/  LOP3.LUT R3, R4, R3, RZ, 0x3c, !PT ;  /* 0x0000000304037212 */ /* 0x000fe400078e3cff */
[----:B------:R-:W-:Y:S02]  /*16d0*/  LOP3.LUT R5, R2, 0xfffffffe, RZ, 0xc0, !PT ;  /* 0xfffffffe02057812 */ /* 0x000fe400078ec0ff */
[----:B------:R-:W-:Y:S02]  /*16e0*/  LEA R2, R6, R3, 0x9 ;  /* 0x0000000306027211 */ /* 0x000fe400078e48ff */
[----:B------:R-:W-:Y:S01]  /*16f0*/  LOP3.LUT R3, R0, 0xffffff80, RZ, 0xc0, !PT ;  /* 0xffffff8000037812 */ /* 0x000fe200078ec0ff */
[----:B------:R-:W-:-:S04]  /*1700*/  IMAD.IADD R5, R14, 0x1, -R5 ;  /* 0x000000010e057824 */ /* 0x000fc800078e0a05 */
[----:B------:R-:W-:-:S05]  /*1710*/  IMAD.IADD R6, R18, 0x1, -R3 ;  /* 0x0000000112067824 */ /* 0x000fca00078e0a03 */
[--C-:B------:R-:W-:Y:S01]  /*1720*/  SHF.R.S32.HI R14, RZ, 0x1f, R6.reuse ;  /* 0x0000001fff0e7819 */ /* 0x100fe20000011406 */
[----:B------:R3:W-:Y:S04]  /*1730*/  STL [R1+0x18], R2 ;  /* 0x0000180201007387 */ /* 0x0007e80000100800 */
[----:B------:R1:W-:Y:S01]  /*1740*/  STL [R1+0x20], R14 ;  /* 0x0000200e01007387 */ /* 0x0003e20000100800 */
[----:B---3--:R-:W-:-:S05]  /*1750*/  IMAD R2, R13, 0x300, R6 ;  /* 0x000003000d027824 */ /* 0x008fca00078e0206 */
[----:B------:R-:W-:Y:S01]  /*1760*/  SHF.L.U32 R2, R2, 0x2, RZ ;  /* 0x0000000202027819 */ /* 0x000fe200000006ff */
        /* <DEDUP_REMOVED lines=34> */
[----:B------:R-:W-:Y:S01]  /*1990*/  IMAD R2, R2, 0x4, R17 ;  /* 0x0000000402027824 */ /* 0x000fe200078e0211 */
[----:B-----5:R-:W-:-:S04]  /*19a0*/  IADD3 R10, -R12, 0x7f, R236 ;  /* 0x0000007f0c0a7810 */ /* 0x020fc80007ffe1ec */
[----:B--2---:R-:W-:-:S05]  /*19b0*/  LEA R10, R11, R10, 0x7 ;  /* 0x0000000a0b0a7211 */ /* 0x004fca00078e38ff */
[----:B------:R-:W-:-:S04]  /*19c0*/  VIADD R10, R10, -UR4 ;  /* 0x800000040a0a7c36 */ /* 0x000fc80008000000 */
[----:B------:R-:W-:-:S05]  /*19d0*/  IMAD.HI R10, R10, 0x2aaaaaab, RZ ;  /* 0x2aaaaaab0a0a7827 */ /* 0x000fca00078e02ff */
[----:B------:R-:W-:-:S04]  /*19e0*/  SHF.R.U32.HI R9, RZ, 0x1f, R10 ;  /* 0x0000001fff097819 */ /* 0x000fc8000001160a */
[----:B------:R-:W-:Y:S02]  /*19f0*/  LEA.HI.SX32 R9, R10, R9, 0x1c ;  /* 0x000000090a097211 */ /* 0x000fe400078fe2ff */
[----:B------:R-:W-:Y:S02]  /*1a00*/  LEA.HI R10, R14, R6, RZ, 0x2 ;  /* 0x000000060e0a7211 */ /* 0x000fe400078f10ff */
[----:B----4-:R-:W-:-:S03]  /*1a10*/  VIADDMNMX R237, R9, 0x1, R15, PT ;  /* 0x0000000109ed7846 */ /* 0x010fc6000380010f */
[----:B------:R1:W-:Y:S01]  /*1a20*/  STL [R1+0x14], R10 ;  /* 0x0000140a01007387 */ /* 0x0003e20000100800 */
[----:B------:R-:W-:Y:S02]  /*1a30*/  ISETP.GE.AND P0, PT, R16, R237, PT ;  /* 0x000000ed1000720c */ /* 0x000fe40003f06270 */
[----:B------:R-:W-:-:S05]  /*1a40*/  LOP3.LUT R3, R10, 0xfffffffc, RZ, 0xc0, !PT ;  /* 0xfffffffc0a037812 */ /* 0x000fca00078ec0ff */
[----:B------:R-:W-:-:S06]  /*1a50*/  IMAD.IADD R3, R6, 0x1, -R3 ;  /* 0x0000000106037824 */ /* 0x000fcc00078e0a03 */
[----:B-1----:R-:W-:Y:S05]  /*1a60*/  @P0 BRA `(.L_x_3369) ;  /* 0x0000004000e80947 */ /* 0x002fea0003800000 */
        /* <DEDUP_REMOVED lines=12> */
[----:B------:R-:W-:Y:S02]  /*1b30*/  IADD3 R22, R13, -R6, RZ ;  /* 0x800000060d167210 */ /* 0x000fe40007ffe0ff */
[----:B------:R-:W-:Y:S02]  /*1b40*/  CS2R R144, SRZ ;  /* 0x0000000000907805 */ /* 0x000fe4000001ff00 */
        /* <DEDUP_REMOVED lines=8> */
[----:B------:R-:W-:Y:S01]  /*1bd0*/  LOP3.LUT R9, R6, 0xfffffffc, RZ, 0xc0, !PT ;  /* 0xfffffffc06097812 */ /* 0x000fe200078ec0ff */
[C---:B------:R-:W-:Y:S01]  /*1be0*/  VIADD R8, R11.reuse, 0x8 ;  /* 0x000000080b087836 */ /* 0x040fe20000000000 */
[--C-:B------:R-:W-:Y:S01]  /*1bf0*/  SHF.R.S32.HI R14, RZ, 0x2, R10.reuse ;  /* 0x00000002ff0e7819 */ /* 0x100fe2000001140a */
[----:B------:R-:W-:Y:S01]  /*1c00*/  VIADD R15, R11, 0x10 ;  /* 0x000000100b0f7836 */ /* 0x000fe20000000000 */
        /* <DEDUP_REMOVED lines=18> */
[----:B------:R-:W-:Y:S01]  /*1d30*/  IADD3 R23, R23, R21, -R14 ;  /* 0x0000001517177210 */ /* 0x000fe20007ffe80e */
[----:B------:R-:W-:Y:S01]  /*1d40*/  IMAD.HI R20, R19, 0x2aaaaaab, RZ ;  /* 0x2aaaaaab13147827 */ /* 0x000fe200078e02ff */
[----:B------:R-:W-:Y:S02]  /*1d50*/  LOP3.LUT R4, R4, 0xfffffffe, RZ, 0xc0, !PT ;  /* 0xfffffffe04047812 */ /* 0x000fe400078ec0ff */
[----:B------:R-:W-:Y:S02]  /*1d60*/  CS2R R122, SRZ ;  /* 0x00000000007a7805 */ /* 0x000fe4000001ff00 */
[----:B------:R-:W-:Y:S02]  /*1d70*/  SHF.R.U32.HI R7, RZ, 0x1, R6 ;  /* 0x00000001ff077819 */ /* 0x000fe40000011606 */
[----:B------:R-:W-:Y:S02]  /*1d80*/  CS2R R120, SRZ ;  /* 0x0000000000787805 */ /* 0x000fe4000001ff00 */
[----:B------:R-:W-:-:S02]  /*1d90*/  SHF.R.U32.HI R14, RZ, 0x1, R13 ;  /* 0x00000001ff0e7819 */ /* 0x000fc4000001160d */
[----:B------:R-:W-:Y:S02]  /*1da0*/  CS2R R182, SRZ ;  /* 0x0000000000b67805 */ /* 0x000fe4000001ff00 */
[----:B------:R-:W-:Y:S02]  /*1db0*/  SHF.R.U32.HI R21, RZ, 0x1, R20 ;  /* 0x00000001ff157819 */ /* 0x000fe40000011614 */
[----:B------:R-:W-:Y:S02]  /*1dc0*/  CS2R R180, SRZ ;  /* 0x0000000000b47805 */ /* 0x000fe4000001ff00 */
[----:B------:R-:W-:Y:S02]  /*1dd0*/  IADD3 R4, R11, -R4, RZ ;  /* 0x800000040b047210 */ /* 0x000fe40007ffe0ff */
[----:B------:R-:W-:Y:S02]  /*1de0*/  CS2R R178, SRZ ;  /* 0x0000000000b27805 */ /* 0x000fe4000001ff00 */
[----:B------:R-:W-:-:S02]  /*1df0*/  LEA.HI R7, R6, R7, RZ, 0x1 ;  /* 0x0000000706077211 */ /* 0x000fc400078f08ff */
[----:B------:R-:W-:Y:S02]  /*1e00*/  CS2R R176, SRZ ;  /* 0x0000000000b07805 */ /* 0x000fe4000001ff00 */
[----:B------:R-:W-:Y:S02]  /*1e10*/  LEA.HI R13, R13, R14, RZ, 0x1 ;  /* 0x0000000e0d0d7211 */ /* 0x000fe400078f08ff */
[----:B------:R-:W-:Y:S02]  /*1e20*/  CS2R R174, SRZ ;  /* 0x0000000000ae7805 */ /* 0x000fe4000001ff00 */
[----:B------:R-:W-:Y:S01]  /*1e30*/  LOP3.LUT R11, R10, 0xfffffffe, RZ, 0xc0, !PT ;  /* 0xfffffffe0a0b7812 */ /* 0x000fe200078ec0ff */
[----:B------:R-:W-:Y:S01]  /*1e40*/  IMAD R7, R7, -0xc, R0 ;  /* 0xfffffff407077824 */ /* 0x000fe200078e0200 */
[----:B------:R-:W-:Y:S01]  /*1e50*/  LEA.HI R20, R20, R21, RZ, 0x1 ;  /* 0x0000001514147211 */ /* 0x000fe200078f08ff */
[----:B------:R-:W-:Y:S01]  /*1e60*/  IMAD R12, R13, -0xc, R12 ;  /* 0xfffffff40d0c7824 */ /* 0x000fe200078e020c */
[----:B------:R-:W-:Y:S01]  /*1e70*/  LOP3.LUT R18, R18, 0xfffffffe, RZ, 0xc0, !PT ;  /* 0xfffffffe12127812 */ /* 0x000fe200078ec0ff */
[----:B------:R-:W-:Y:S01]  /*1e80*/  IMAD.IADD R11, R8, 0x1, -R11 ;  /* 0x00000001080b7824 */ /* 0x000fe200078e0a0b */
[----:B------:R-:W-:Y:S01]  /*1e90*/  CS2R R172, SRZ ;  /* 0x0000000000ac7805 */ /* 0x000fe2000001ff00 */
[----:B------:R-:W-:Y:S01]  /*1ea0*/  IMAD R19, R20, -0xc, R19 ;  /* 0xfffffff414137824 */ /* 0x000fe200078e0213 */
[----:B------:R-:W-:Y:S01]  /*1eb0*/  CS2R R170, SRZ ;  /* 0x0000000000aa7805 */ /* 0x000fe2000001ff00 */
[----:B------:R-:W-:Y:S01]  /*1ec0*/  IMAD.IADD R18, R15, 0x1, -R18 ;  /* 0x000000010f127824 */ /* 0x000fe200078e0a12 */
[----:B------:R-:W-:Y:S01]  /*1ed0*/  LEA R0, R12, R11, 0x3 ;  /* 0x0000000b0c007211 */ /* 0x000fe200078e18ff */
[----:B------:R-:W-:Y:S01]  /*1ee0*/  IMAD R4, R7, 0x8, R4 ;  /* 0x0000000807047824 */ /* 0x000fe200078e0204 */
[----:B------:R-:W-:Y:S01]  /*1ef0*/  CS2R R168, SRZ ;  /* 0x0000000000a87805 */ /* 0x000fe2000001ff00 */
[----:B------:R-:W-:Y:S01]  /*1f00*/  IMAD R6, R19, 0x8, R18 ;  /* 0x0000000813067824 */ /* 0x000fe200078e0212 */
[----:B------:R-:W-:Y:S01]  /*1f10*/  CS2R R166, SRZ ;  /* 0x0000000000a67805 */ /* 0x000fe2000001ff00 */
[----:B------:R-:W-:Y:S01]  /*1f20*/  IMAD R8, R22, -0x40, R23 ;  /* 0xffffffc016087824 */ /* 0x000fe200078e0217 */
[----:B------:R1:W-:Y:S01]  /*1f30*/  STL [R1+0x8], R4 ;  /* 0x0000080401007387 */ /* 0x0003e20000100800 */
[----:B------:R-:W-:-:S02]  /*1f40*/  CS2R R164, SRZ ;  /* 0x0000000000a47805 */ /* 0x000fc4000001ff00 */
[----:B------:R-:W-:Y:S02]  /*1f50*/  CS2R R162, SRZ ;  /* 0x0000000000a27805 */ /* 0x000fe4000001ff00 */
[----:B------:R-:W-:Y:S01]  /*1f60*/  CS2R R160, SRZ ;  /* 0x0000000000a07805 */ /* 0x000fe2000001ff00 */
[----:B------:R2:W-:Y:S01]  /*1f70*/  STL [R1+0x4], R0 ;  /* 0x0000040001007387 */ /* 0x0005e20000100800 */
[----:B------:R-:W-:Y:S02]  /*1f80*/  CS2R R158, SRZ ;  /* 0x00000000009e7805 */ /* 0x000fe4000001ff00 */
[----:B------:R-:W-:Y:S02]  /*1f90*/  CS2R R156, SRZ ;  /* 0x00000000009c7805 */ /* 0x000fe4000001ff00 */
[----:B------:R-:W-:Y:S01]  /*1fa0*/  CS2R R154, SRZ ;  /* 0x00000000009a7805 */ /* 0x000fe2000001ff00 */
[----:B------:R3:W-:Y:S01]  /*1fb0*/  STL [R1], R6 ;  /* 0x0000000601007387 */ /* 0x0007e20000100800 */
[----:B------:R-:W-:Y:S01]  /*1fc0*/  CS2R R152, SRZ ;  /* 0x0000000000987805 */ /* 0x000fe2000001ff00 */
[----:B-1----:R-:W-:-:S02]  /*1fd0*/  IMAD.MOV.U32 R4, RZ, RZ, RZ ;  /* 0x000000ffff047224 */ /* 0x002fc400078e00ff */
[----:B--2---:R-:W-:-:S07]  /*1fe0*/  IMAD.MOV.U32 R0, RZ, RZ, RZ ;  /* 0x000000ffff007224 */ /* 0x004fce00078e00ff */
.L_x_3380:
[----:B-1-3--:R-:W2:Y:S02]  /*1ff0*/  LDL R6, [R1+0xc] ;  /* 0x00000c0001067983 */ /* 0x00aea40000100800 */
[----:B--2---:R-:W-:-:S04]  /*2000*/  LOP3.LUT R6, R6, 0x1, RZ, 0xfc, !PT ;  /* 0x0000000106067812 */ /* 0x004fc800078efcff */
[----:B------:R-:W-:-:S13]  /*2010*/  ISETP.NE.AND P0, PT, R6, 0x3, PT ;  /* 0x000000030600780c */ /* 0x000fda0003f05270 */
[----:B------:R-:W-:Y:S05]  /*2020*/  @!P0 BRA `(.L_x_3370) ;  /* 0x0000000000048947 */ /* 0x000fea0003800000 */
[----:B------:R-:W-:Y:S01]  /*2030*/  BPT.TRAP 0x1 ;  /* 0x000000040000795c */ /* 0x000fe20000300000 */
.L_x_3370:
[----:B------:R-:W-:Y:S02]  /*2040*/  LEA R6, R0, R17, 0x3 ;  /* 0x0000001100067211 */ /* 0x000fe400078e18ff */
[----:B------:R-:W-:-:S04]  /*2050*/  SHF.L.U32 R19, R4, 0x1f, RZ ;  /* 0x0000001f04137819 */ /* 0x000fc800000006ff */
[----:B------:R1:W2:Y:S01]  /*2060*/  SYNCS.PHASECHK.TRANS64.TRYWAIT P1, [R6+URZ+0x26810], R19 ;  /* 0x02681013060075a7 */ /* 0x0002a2000802017f */
[----:B------:R-:W-:Y:S05]  /*2070*/  @!P0 BRA `(.L_x_3371) ;  /* 0x0000000000048947 */ /* 0x000fea0003800000 */
[----:B------:R-:W-:Y:S01]  /*2080*/  BPT.TRAP 0x1 ;  /* 0x000000040000795c */ /* 0x000fe20000300000 */
.L_x_3371:
[----:B------:R-:W-:-:S05]  /*2090*/  VIADD R7, R17, 0xe000 ;  /* 0x0000e00011077836 */ /* 0x000fca0000000000 */
[----:B------:R-:W-:-:S04]  /*20a0*/  SHF.R.U32.HI R7, RZ, 0x4, R7 ;  /* 0x00000004ff077819 */ /* 0x000fc80000011607 */
[----:B------:R-:W-:Y:S01]  /*20b0*/  LOP3.LUT R7, R7, 0x3fff, RZ, 0xc0, !PT ;  /* 0x00003fff07077812 */ /* 0x000fe200078ec0ff */
[----:B--2---:R-:W-:Y:S06]  /*20c0*/  @P1 BRA `(.L_x_3372) ;  /* 0x0000000000081947 */ /* 0x004fec0003800000 */
[----:B------:R-:W2:Y:S02]  /*20d0*/  SYNCS.PHASECHK.TRANS64.TRYWAIT P1, [R6+URZ+0x26810], R19 ;  /* 0x02681013060075a7 */ /* 0x000ea4000802017f */
[----:B--2---:R-:W-:Y:S05]  /*20e0*/  @!P1 BRA `(.L_x_3373) ;  /* 0x000000c400209947 */ /* 0x004fea0003800000 */
.L_x_3372:
[----:B------:R-:W-:Y:S05]  /*20f0*/  WARPSYNC.ALL ;  /* 0x0000000000007948 */ /* 0x000fea0003800000 */
[----:B------:R-:W-:Y:S01]  /*2100*/  LOP3.LUT R11, R7, 0x10000, RZ, 0xfc, !PT ;  /* 0x00010000070b7812 */ /* 0x000fe200078efcff */
[----:B------:R-:W-:Y:S01]  /*2110*/  IMAD R10, R5, 0x2000, R17 ;  /* 0x00002000050a7824 */ /* 0x000fe200078e0211 */
[----:B------:R-:W3:Y:S04]  /*2120*/  LDL R14, [R1+0x8] ;  /* 0x00000800010e7983 */ /* 0x000ee80000100800 */
[----:B------:R-:W-:Y:S01]  /*2130*/  R2UR UR9, R10 ;  /* 0x000000000a0972ca */ /* 0x000fe200000e0000 */
[----:B------:R-:W-:Y:S01]  /*2140*/  IMAD R11, R0, 0x300, R11 ;  /* 0x00000300000b7824 */ /* 0x000fe200078e020b */
[----:B------:R-:W4:Y:S04]  /*2150*/  LDL R13, [R1] ;  /* 0x00000000010d7983 */ /* 0x000f280000100800 */
[----:B------:R-:W-:Y:S01]  /*2160*/  R2UR UR8, R11 ;  /* 0x000000000b0872ca */ /* 0x000fe200000e0000 */
[----:B------:R-:W5:Y:S06]  /*2170*/  LDL R12, [R1+0x4] ;  /* 0x00000400010c7983 */ /* 0x000f6c0000100800 */
        /* <DEDUP_REMOVED lines=30> */
[C---:B---3--:R-:W-:Y:S01]  /*2360*/  IMAD R10, R0.reuse, 0x80, R14 ;  /* 0x00000080000a7824 */ /* 0x048fe200078e020e */
[C---:B-----5:R-:W-:Y:S01]  /*2370*/  LEA R12, R0.reuse, R12, 0x7 ;  /* 0x0000000c000c7211 */ /* 0x060fe200078e38ff */
[----:B----4-:R-:W-:Y:S02]  /*2380*/  IMAD R14, R0, 0x80, R13 ;  /* 0x00000080000e7824 */ /* 0x010fe400078e020d */
[C---:B------:R-:W-:Y:S02]  /*2390*/  IMAD R10, R3.reuse, 0x2, R10 ;  /* 0x00000002030a7824 */ /* 0x040fe400078e020a */
[C---:B------:R-:W-:Y:S01]  /*23a0*/  IMAD R18, R3.reuse, 0x2, R12 ;  /* 0x0000000203127824 */ /* 0x040fe200078e020c */
[----:B------:R-:W-:Y:S01]  /*23b0*/  LEA R20, R3, R14, 0x1 ;  /* 0x0000000e03147211 */ /* 0x000fe200078e08ff */
[--C-:B------:R-:W-:Y:S02]  /*23c0*/  IMAD R14, R10, 0x4, R17.reuse ;  /* 0x000000040a0e7824 */ /* 0x100fe400078e0211 */
[----:B------:R-:W-:-:S02]  /*23d0*/  IMAD R12, R18, 0x4, R17 ;  /* 0x00000004120c7824 */ /* 0x000fc400078e0211 */
[----:B------:R-:W-:Y:S01]  /*23e0*/  IMAD R15, R20, 0x4, R17 ;  /* 0x00000004140f7824 */ /* 0x000fe200078e0211 */
[----:B------:R-:W-:-:S05]  /*23f0*/  IADD3 R13, R17, 0x1a000, RZ ;  /* 0x0001a000110d7810 */ /* 0x000fca0007ffe0ff */
[--C-:B------:R-:W-:Y:S02]  /*2400*/  IMAD R184, R10, 0x4, R13.reuse ;  /* 0x000000040ab87824 */ /* 0x100fe400078e020d */
[--C-:B------:R-:W-:Y:S02]  /*2410*/  IMAD R11, R18, 0x4, R13.reuse ;  /* 0x00000004120b7824 */ /* 0x100fe400078e020d */
[----:B------:R-:W-:Y:S01]  /*2420*/  IMAD R13, R20, 0x4, R13 ;  /* 0x00000004140d7824 */ /* 0x000fe200078e020d */
[----:B------:R-:W-:Y:S02]  /*2430*/  WARPGROUP.DEPBAR.LE gsb0, 0x0 ;  /* 0x00008000000079c5 */ /* 0x000fe40000010000 */
[----:B------:R-:W3:Y:S04]  /*2440*/  LDS R14, [R14+0x1a000] ;  /* 0x01a000000e0e7984 */ /* 0x000ee80000000800 */
[----:B------:R-:W4:Y:S04]  /*2450*/  LDS R12, [R12+0x1a000] ;  /* 0x01a000000c0c7984 */ /* 0x000f280000000800 */
[----:B------:R-:W1:Y:S01]  /*2460*/  LDS R15, [R15+0x1a000] ;  /* 0x01a000000f0f7984 */ /* 0x000e620000000800 */
[----:B------:R-:W-:Y:S05]  /*2470*/  @!P0 BRA `(.L_x_3374) ;  /* 0x0000000000048947 */ /* 0x000fea0003800000 */
[----:B------:R-:W-:Y:S01]  /*2480*/  BPT.TRAP 0x1 ;  /* 0x000000040000795c */ /* 0x000fe20000300000 */
.L_x_3374:
[----:B------:R1:W1:Y:S01]  /*2490*/  SYNCS.PHASECHK.TRANS64.TRYWAIT P1, [R6+URZ+0x26830], R19 ;  /* 0x02683013060075a7 */ /* 0x000262000802017f */
[----:B------:R-:W-:Y:S05]  /*24a0*/  @!P0 BRA `(.L_x_3375) ;  /* 0x0000000000048947 */ /* 0x000fea0003800000 */
[----:B------:R-:W-:Y:S01]  /*24b0*/  BPT.TRAP 0x1 ;  /* 0x000000040000795c */ /* 0x000fe20000300000 */
.L_x_3375:
[----:B------:R-:W-:-:S04]  /*24c0*/  IADD3 R10, R17, 0x14000, RZ ;  /* 0x00014000110a7810 */ /* 0x000fc80007ffe0ff */
[----:B------:R-:W-:-:S04]  /*24d0*/  SHF.R.U32.HI R10, RZ, 0x4, R10 ;  /* 0x00000004ff0a7819 */ /* 0x000fc8000001160a */
[----:B------:R-:W-:-:S04]  /*24e0*/  LOP3.LUT R10, R10, 0x3fff, RZ, 0xc0, !PT ;  /* 0x00003fff0a0a7812 */ /* 0x000fc800078ec0ff */
[----:B------:R-:W-:Y:S01]  /*24f0*/  LOP3.LUT R21, R10, 0x10000, RZ, 0xfc, !PT ;  /* 0x000100000a157812 */ /* 0x000fe200078efcff */
[----:B-1----:R-:W-:Y:S06]  /*2500*/  @P1 BRA `(.L_x_3376) ;  /* 0x0000000000081947 */ /* 0x002fec0003800000 */
[----:B------:R-:W1:Y:S02]  /*2510*/  SYNCS.PHASECHK.TRANS64.TRYWAIT P1, [R6+URZ+0x26830], R19 ;  /* 0x02683013060075a7 */ /* 0x000e64000802017f */
[----:B-1----:R-:W-:Y:S05]  /*2520*/  @!P1 BRA `(.L_x_3377) ;  /* 0x000000c000249947 */ /* 0x002fea0003800000 */
.L_x_3376:
        /* <DEDUP_REMOVED lines=11> */
[----:B---3--:R-:W1:Y:S01]  /*25e0*/  SHFL.IDX PT, R227, R14, R9, 0x1f ;  /* 0x00001f090ee37589 */ /* 0x008e6200000e0000 */
[----:B------:R-:W-:Y:S01]  /*25f0*/  ULOP3.LUT UR9, UR9, 0x10000, URZ, 0xfc, !UPT ;  /* 0x0001000009097892 */ /* 0x000fe2000f8efc3f */
[----:B------:R-:W-:Y:S01]  /*2600*/  FMUL.FTZ R22, R77, UR10 ;  /* 0x0000000a4d167c20 */ /* 0x000fe20008410000 */
[----:B------:R-:W-:Y:S01]  /*2610*/  FMUL.FTZ R77, R84, UR10 ;  /* 0x0000000a544d7c20 */ /* 0x000fe20008410000 */
[----:B------:R-:W-:Y:S01]  /*2620*/  FMUL.FTZ R84, R91, UR10 ;  /* 0x0000000a5b547c20 */ /* 0x000fe20008410000 */
[----:B------:R-:W-:Y:S01]  /*2630*/  FMUL.FTZ R91, R98, UR10 ;  /* 0x0000000a625b7c20 */ /* 0x000fe20008410000 */
[----:B------:R-:W-:Y:S01]  /*2640*/  FMUL.FTZ R23, R78, UR10 ;  /* 0x0000000a4e177c20 */ /* 0x000fe20008410000 */
[----:B------:R-:W-:Y:S01]  /*2650*/  IMAD R98, R16, -0x60, R236 ;  /* 0xffffffa010627824 */ /* 0x000fe200078e02ec */
        /* <DEDUP_REMOVED lines=10> */
[----:B------:R-:W-:-:S02]  /*2700*/  IMAD R99, R3, -0x2, R98 ;  /* 0xfffffffe03637824 */ /* 0x000fc400078e0262 */
[----:B------:R-:W-:Y:S01]  /*2710*/  FMUL.FTZ R235, R73, UR10 ;  /* 0x0000000a49eb7c20 */ /* 0x000fe20008410000 */
[----:B------:R-:W-:Y:S01]  /*2720*/  FMUL.FTZ R18, R72, UR10 ;  /* 0x0000000a48127c20 */ /* 0x000fe20008410000 */
[----:B------:R-:W-:Y:S01]  /*2730*/  FMUL.FTZ R73, R80, UR10 ;  /* 0x0000000a50497c20 */ /* 0x000fe20008410000 */
[----:B------:R-:W-:Y:S02]  /*2740*/  IMAD.IADD R99, R99, 0x1, -R8 ;  /* 0x0000000163637824 */ /* 0x000fe400078e0a08 */
[----:B------:R-:W-:Y:S01]  /*2750*/  FMUL.FTZ R20, R75, UR10 ;  /* 0x0000000a4b147c20 */ /* 0x000fe20008410000 */
[----:B--2---:R-:W-:Y:S01]  /*2760*/  FMUL.FTZ R19, R74, UR10 ;  /* 0x0000000a4a137c20 */ /* 0x004fe20008410000 */
[----:B------:R-:W-:Y:S01]  /*2770*/  FMUL.FTZ R75, R82, UR10 ;  /* 0x0000000a524b7c20 */ /* 0x000fe20008410000 */
[C---:B------:R-:W-:Y:S01]  /*2780*/  VIADD R222, R99.reuse, 0x8 ;  /* 0x0000000863de7836 */ /* 0x040fe20000000000 */
[----:B------:R-:W-:Y:S01]  /*2790*/  SEL R208, R99, 0x60, P2 ;  /* 0x0000006063d07807 */ /* 0x000fe20001000000 */
        /* <DEDUP_REMOVED lines=11> */
[----:B------:R-:W-:Y:S01]  /*2850*/  ISETP.GT.AND P6, PT, R208, RZ, PT ;  /* 0x000000ffd000720c */ /* 0x000fe20003fc4270 */
[----:B------:R-:W-:Y:S01]  /*2860*/  FMUL.FTZ R21, R76, UR10 ;  /* 0x0000000a4c157c20 */ /* 0x000fe20008410000 */
[C---:B------:R-:W-:Y:S01]  /*2870*/  ISETP.GT.AND P4, PT, R208.reuse, 0x10, PT ;  /* 0x00000010d000780c */ /* 0x040fe20003f84270 */
[----:B------:R-:W-:Y:S01]  /*2880*/  FMUL.FTZ R76, R83, UR10 ;  /* 0x0000000a534c7c20 */ /* 0x000fe20008410000 */
[----:B------:R-:W-:Y:S01]  /*2890*/  ISETP.GT.AND P5, PT, R208, 0x1, PT ;  /* 0x00000001d000780c */ /* 0x000fe20003fa4270 */
[----:B------:R-:W-:Y:S01]  /*28a0*/  FMUL.FTZ R81, R88, UR10 ;  /* 0x0000000a58517c20 */ /* 0x000fe20008410000 */
[----:B------:R-:W-:Y:S01]  /*28b0*/  FMUL.FTZ R83, R90, UR10 ;  /* 0x0000000a5a537c20 */ /* 0x000fe20008410000 */
[----:B------:R-:W5:Y:S01]  /*28c0*/  MUFU.TANH R235, R235 ;  /* 0x000000eb00eb7308 */ /* 0x000f620000002400 */
[----:B--2---:R-:W-:Y:S01]  /*28d0*/  FSEL R210, R18, -INF , !P6 ;  /* 0xff80000012d27808 */ /* 0x004fe20007000000 */
[----:B------:R-:W-:Y:S01]  /*28e0*/  FMUL.FTZ R191, R110, UR10 ;  /* 0x0000000a6ebf7c20 */ /* 0x000fe20008410000 */
[----:B------:R-:W-:Y:S01]  /*28f0*/  ISETP.GT.AND P6, PT, R208, 0x11, PT ;  /* 0x00000011d000780c */ /* 0x000fe20003fc4270 */
[----:B------:R-:W-:Y:S01]  /*2900*/  FMUL.FTZ R88, R95, UR10 ;  /* 0x0000000a5f587c20 */ /* 0x000fe20008410000 */
[----:B------:R-:W-:Y:S01]  /*2910*/  SEL R222, R222, 0x60, P1 ;  /* 0x00000060dede7807 */ /* 0x000fe20000800000 */
[----:B------:R-:W-:Y:S01]  /*2920*/  FMUL.FTZ R90, R97, UR10 ;  /* 0x0000000a615a7c20 */ /* 0x000fe20008410000 */
[----:B------:R-:W-:Y:S01]  /*2930*/  FMUL.FTZ R193, R109, UR10 ;  /* 0x0000000a6dc17c20 */ /* 0x000fe20008410000 */
[----:B------:R-:W2:Y:S01]  /*2940*/  MUFU.TANH R74, R74 ;  /* 0x0000004a004a7308 */ /* 0x000ea20000002400 */
[----:B---3--:R-:W-:Y:S01]  /*2950*/  FSEL R188, R73, -INF , !P4 ;  /* 0xff80000049bc7808 */ /* 0x008fe20006000000 */
[----:B------:R-:W-:Y:S01]  /*2960*/  FMUL.FTZ R89, R96, UR10 ;  /* 0x0000000a60597c20 */ /* 0x000fe20008410000 */
[----:B------:R-:W-:Y:S01]  /*2970*/  ISETP.GT.AND P4, PT, R208, 0x21, PT ;  /* 0x00000021d000780c */ /* 0x000fe20003f84270 */
[----:B------:R-:W-:Y:S01]  /*2980*/  FMUL.FTZ R96, R103, UR10 ;  /* 0x0000000a67607c20 */ /* 0x000fe20008410000 */
[----:B------:R-:W-:Y:S01]  /*2990*/  FMUL.FTZ R95, R102, UR10 ;  /* 0x0000000a665f7c20 */ /* 0x000fe20008410000 */
[----:B------:R-:W-:Y:S01]  /*29a0*/  FMUL.FTZ R103, R108, UR10 ;  /* 0x0000000a6c677c20 */ /* 0x000fe20008410000 */
[----:B------:R-:W-:Y:S01]  /*29b0*/  FMUL.FTZ R215, R114, UR10 ;  /* 0x0000000a72d77c20 */ /* 0x000fe20008410000 */
[----:B------:R-:W3:Y:S01]  /*29c0*/  MUFU.TANH R82, R82 ;  /* 0x0000005200527308 */ /* 0x000ee20000002400 */
[----:B-----5:R-:W-:Y:S01]  /*29d0*/  FSEL R220, R235, -INF , !P5 ;  /* 0xff800000ebdc7808 */ /* 0x020fe20006800000 */
[----:B------:R-:W-:Y:S01]  /*29e0*/  VIADD R114, R9, 0x4 ;  /* 0x0000000409727836 */ /* 0x000fe20000000000 */
[----:B------:R-:W-:Y:S01]  /*29f0*/  ISETP.GT.AND P5, PT, R208, 0x18, PT ;  /* 0x00000018d000780c */ /* 0x000fe20003fa4270 */
[----:B------:R-:W-:Y:S01]  /*2a00*/  FMUL.FTZ R97, R104, UR10 ;  /* 0x0000000a68617c20 */ /* 0x000fe20008410000 */
[----:B------:R-:W-:Y:S01]  /*2a10*/  FMUL.FTZ R98, R105, UR10 ;  /* 0x0000000a69627c20 */ /* 0x000fe20008410000 */
[----:B------:R-:W-:Y:S01]  /*2a20*/  ISETP.GT.AND P2, PT, R208, 0x9, PT ;  /* 0x00000009d000780c */ /* 0x000fe20003f44270 */
[----:B------:R-:W-:Y:S01]  /*2a30*/  FMUL.FTZ R194, R106, UR10 ;  /* 0x0000000a6ac27c20 */ /* 0x000fe20008410000 */
[----:B------:R-:W-:Y:S01]  /*2a40*/  MUFU.TANH R77, R77 ;  /* 0x0000004d004d7308 */ /* 0x000fe20000002400 */
[----:B--2---:R-:W-:Y:S01]  /*2a50*/  FSEL R187, R74, -INF , !P6 ;  /* 0xff8000004abb7808 */ /* 0x004fe20007000000 */
[----:B------:R-:W-:Y:S01]  /*2a60*/  FMUL.FTZ R195, R107, UR10 ;  /* 0x0000000a6bc37c20 */ /* 0x000fe20008410000 */
[----:B------:R-:W-:Y:S01]  /*2a70*/  ISETP.GT.AND P6, PT, R208, 0x28, PT ;  /* 0x00000028d000780c */ /* 0x000fe20003fc4270 */
[----:B------:R-:W-:Y:S01]  /*2a80*/  FMUL.FTZ R102, R112, UR10 ;  /* 0x0000000a70667c20 */ /* 0x000fe20008410000 */
[C---:B------:R-:W-:Y:S01]  /*2a90*/  ISETP.GT.AND P3, PT, R208.reuse, 0x8, PT ;  /* 0x00000008d000780c */ /* 0x040fe20003f64270 */
[----:B------:R-:W-:Y:S01]  /*2aa0*/  FMUL.FTZ R192, R111, UR10 ;  /* 0x0000000a6fc07c20 */ /* 0x000fe20008410000 */
[----:B------:R-:W-:Y:S01]  /*2ab0*/  ISETP.GT.AND P1, PT, R208, 0x40, PT ;  /* 0x00000040d000780c */ /* 0x000fe20003f24270 */
[----:B------:R-:W2:Y:S01]  /*2ac0*/  MUFU.TANH R85, R85 ;  /* 0x0000005500557308 */ /* 0x000ea20000002400 */
[----:B---3--:R-:W-:Y:S01]  /*2ad0*/  FSEL R199, R82, -INF , !P4 ;  /* 0xff80000052c77808 */ /* 0x008fe20006000000 */
[----:B------:R-:W-:Y:S01]  /*2ae0*/  FMUL.FTZ R113, R113, UR10 ;  /* 0x0000000a71717c20 */ /* 0x000fe20008410000 */
[----:B------:R-:W-:Y:S01]  /*2af0*/  ISETP.GT.AND P4, PT, R208, 0x38, PT ;  /* 0x00000038d000780c */ /* 0x000fe20003f84270 */
[----:B------:R-:W3:Y:S01]  /*2b00*/  SHFL.IDX PT, R218, R14, R114, 0x1f ;  /* 0x00001f720eda7589 */ /* 0x000ee200000e0000 */
[----:B------:R-:W-:Y:S01]  /*2b10*/  FMUL.FTZ R224, R119, UR10 ;  /* 0x0000000a77e07c20 */ /* 0x000fe20008410000 */
[----:B------:R-:W-:Y:S01]  /*2b20*/  IADD3 R119, R9, 0x18, RZ ;  /* 0x0000001809777810 */ /* 0x000fe20007ffe0ff */
[----:B------:R-:W-:Y:S01]  /*2b30*/  IMAD R10, R0, 0x300, R10 ;  /* 0x00000300000a7824 */ /* 0x000fe200078e020a */
[----:B------:R-:W5:Y:S03]  /*2b40*/  MUFU.TANH R93, R93 ;  /* 0x0000005d005d7308 */ /* 0x000f660000002400 */
[----:B------:R-:W4:Y:S05]  /*2b50*/  SHFL.IDX PT, R225, R14, R119, 0x1f ;  /* 0x00001f770ee17589 */ /* 0x000f2a00000e0000 */
[----:B------:R-:W-:Y:S01]  /*2b60*/  MUFU.TANH R86, R86 ;  /* 0x0000005600567308 */ /* 0x000fe20000002400 */
[----:B--2---:R-:W-:-:S02]  /*2b70*/  FSEL R110, R85, -INF , !P6 ;  /* 0xff800000556e7808 */ /* 0x004fc40007000000 */
[----:B------:R-:W-:-:S05]  /*2b80*/  ISETP.GT.AND P6, PT, R208, 0x39, PT ;  /* 0x00000039d000780c */ /* 0x000fca0003fc4270 */
[----:B------:R-:W2:Y:S01]  /*2b90*/  MUFU.TANH R20, R20 ;  /* 0x0000001400147308 */ /* 0x000ea20000002400 */
[----:B-----5:R-:W-:Y:S02]  /*2ba0*/  FSEL R189, R93, -INF , !P4 ;  /* 0xff8000005dbd7808 */ /* 0x020fe40006000000 */
[----:B------:R-:W-:-:S05]  /*2bb0*/  ISETP.GT.AND P4, PT, R222, 0x1, PT ;  /* 0x00000001de00780c */ /* 0x000fca0003f84270 */
[----:B------:R-:W5:Y:S01]  /*2bc0*/  MUFU.TANH R94, R94 ;  /* 0x0000005e005e7308 */ /* 0x000f620000002400 */
[----:B------:R-:W-:Y:S02]  /*2bd0*/  WARPGROUP.DEPBAR.LE gsb0, 0x0 ;  /* 0x00008000000079c5 */ /* 0x000fe40000010000 */
[----:B------:R-:W-:-:S05]  /*2be0*/  WARPGROUP.ARRIVE ;  /* 0x00000000000079c5 */ /* 0x000fca0000000000 */
[----:B------:R-:W-:Y:S01]  /*2bf0*/  MUFU.TANH R19, R19 ;  /* 0x0000001300137308 */ /* 0x000fe20000002400 */
[----:B--2---:R-:W-:Y:S01]  /*2c00*/  FSEL R219, R20, -INF , !P4 ;  /* 0xff80000014db7808 */ /* 0x004fe20006000000 */
[----:B------:R-:W-:Y:S01]  /*2c10*/  HGMMA.64x96x16.F32.BF16 R24, gdesc[UR4], R24, gsb0 ;  /* 0x01600000041879f0 */ /* 0x000fe20008001818 */
[----:B------:R-:W-:Y:S01]  /*2c20*/  UIADD3 UR6, UR8, 0x4, URZ ;  /* 0x0000000408067890 */ /* 0x000fe2000fffe03f */
[----:B------:R-:W-:Y:S01]  /*2c30*/  ISETP.GT.AND P4, PT, R222, 0x10, PT ;  /* 0x00000010de00780c */ /* 0x000fe20003f84270 */
[----:B------:R-:W-:Y:S01]  /*2c40*/  UIADD3 UR4, UR9, 0x4, URZ ;  /* 0x0000000409047890 */ /* 0x000fe2000fffe03f */
[----:B------:R-:W-:Y:S01]  /*2c50*/  UMOV UR7, 0x40000040 ;  /* 0x4000004000077882 */ /* 0x000fe20000000000 */
[----:B------:R-:W-:Y:S01]  /*2c60*/  UMOV UR5, 0x40000040 ;  /* 0x4000004000057882 */ /* 0x000fe20000000000 */
[----:B------:R-:W2:Y:S01]  /*2c70*/  MUFU.TANH R23, R23 ;  /* 0x0000001700177308 */ /* 0x000ea20000002400 */
[----:B-----5:R-:W-:Y:S02]  /*2c80*/  FSEL R109, R94, -INF , !P6 ;  /* 0xff8000005e6d7808 */ /* 0x020fe40007000000 */
[----:B------:R-:W-:-:S05]  /*2c90*/  ISETP.GT.AND P6, PT, R222, 0x8, PT ;  /* 0x00000008de00780c */ /* 0x000fca0003fc4270 */
[----:B------:R-:W5:Y:S08]  /*2ca0*/  MUFU.TANH R75, R75 ;  /* 0x0000004b004b7308 */ /* 0x000f700000002400 */
[----:B------:R-:W-:Y:S01]  /*2cb0*/  MUFU.TANH R72, R72 ;  /* 0x0000004800487308 */ /* 0x000fe20000002400 */
[----:B--2---:R-:W-:Y:S02]  /*2cc0*/  FSEL R206, R23, -INF , !P6 ;  /* 0xff80000017ce7808 */ /* 0x004fe40007000000 */
[----:B------:R-:W-:-:S05]  /*2cd0*/  ISETP.GT.AND P6, PT, R222, 0x11, PT ;  /* 0x00000011de00780c */ /* 0x000fca0003fc4270 */
[----:B------:R-:W2:Y:S01]  /*2ce0*/  MUFU.TANH R22, R22 ;  /* 0x0000001600167308 */ /* 0x000ea20000002400 */
[----:B-----5:R-:W-:Y:S02]  /*2cf0*/  FSEL R201, R75, -INF , !P4 ;  /* 0xff8000004bc97808 */ /* 0x020fe40006000000 */
[----:B------:R-:W-:-:S05]  /*2d00*/  ISETP.GT.AND P4, PT, R222, 0x19, PT ;  /* 0x00000019de00780c */ /* 0x000fca0003f84270 */
[----:B------:R-:W5:Y:S08]  /*2d10*/  MUFU.TANH R76, R76 ;  /* 0x0000004c004c7308 */ /* 0x000f700000002400 */
[----:B------:R-:W1:Y:S01]  /*2d20*/  MUFU.TANH R80, R80 ;  /* 0x0000005000507308 */ /* 0x000e620000002400 */
[----:B--2---:R-:W-:Y:S02]  /*2d30*/  FSEL R106, R22, -INF , !P2 ;  /* 0xff800000166a7808 */ /* 0x004fe40005000000 */
[----:B------:R-:W-:-:S05]  /*2d40*/  ISETP.GT.AND P2, PT, R208, 0x20, PT ;  /* 0x00000020d000780c */ /* 0x000fca0003f44270 */
[----:B------:R-:W2:Y:S01]  /*2d50*/  MUFU.TANH R21, R21 ;  /* 0x0000001500157308 */ /* 0x000ea20000002400 */
[----:B-----5:R-:W-:Y:S02]  /*2d60*/  FSEL R186, R76, -INF , !P6 ;  /* 0xff8000004cba7808 */ /* 0x020fe40007000000 */
[----:B------:R-:W-:-:S05]  /*2d70*/  ISETP.GT.AND P6, PT, R222, 0x20, PT ;  /* 0x00000020de00780c */ /* 0x000fca0003fc4270 */
[----:B------:R-:W-:Y:S01]  /*2d80*/  MUFU.TANH R79, R79 ;  /* 0x0000004f004f7308 */ /* 0x000fe20000002400 */
[----:B-1----:R-:W-:Y:S02]  /*2d90*/  FSEL R112, R80, -INF , !P4 ;  /* 0xff80000050707808 */ /* 0x002fe40006000000 */
[----:B------:R-:W-:-:S05]  /*2da0*/  ISETP.GT.AND P4, PT, R222, 0x28, PT ;  /* 0x00000028de00780c */ /* 0x000fca0003f84270 */
[----:B------:R-:W1:Y:S01]  /*2db0*/  MUFU.TANH R81, R81 ;  /* 0x0000005100517308 */ /* 0x000e620000002400 */
[----:B--2---:R-:W-:Y:S02]  /*2dc0*/  FSEL R207, R21, -INF , !P3 ;  /* 0xff80000015cf7808 */ /* 0x004fe40005800000 */
[----:B------:R-:W-:-:S05]  /*2dd0*/  ISETP.GT.AND P3, PT, R208, 0x19, PT ;  /* 0x00000019d000780c */ /* 0x000fca0003f64270 */
[----:B------:R-:W2:Y:S08]  /*2de0*/  MUFU.TANH R83, R83 ;  /* 0x0000005300537308 */ /* 0x000eb00000002400 */
[----:B------:R-:W5:Y:S01]  /*2df0*/  MUFU.TANH R87, R87 ;  /* 0x0000005700577308 */ /* 0x000f620000002400 */
[----:B-1----:R-:W-:Y:S02]  /*2e00*/  FSEL R111, R81, -INF , !P2 ;  /* 0xff800000516f7808 */ /* 0x002fe40005000000 */
[----:B------:R-:W-:-:S05]  /*2e10*/  ISETP.GT.AND P2, PT, R208, 0x31, PT ;  /* 0x00000031d000780c */ /* 0x000fca0003f44270 */
[----:B------:R-:W1:Y:S01]  /*2e20*/  MUFU.TANH R78, R78 ;  /* 0x0000004e004e7308 */ /* 0x000e620000002400 */
[----:B--2---:R-:W-:Y:S02]  /*2e30*/  FSEL R190, R83, -INF , !P6 ;  /* 0xff80000053be7808 */ /* 0x004fe40007000000 */
[C---:B------:R-:W-:Y:S01]  /*2e40*/  ISETP.GT.AND P6, PT, R222.reuse, 0x29, PT ;  /* 0x00000029de00780c */ /* 0x040fe20003fc4270 */
[----:B------:R-:W-:Y:S02]  /*2e50*/  WARPGROUP.DEPBAR.LE gsb0, 0x0 ;  /* 0x00008000000079c5 */ /* 0x000fe40000010000 */
[----:B------:R-:W-:Y:S02]  /*2e60*/  WARPGROUP.ARRIVE ;  /* 0x00000000000079c5 */ /* 0x000fe40000000000 */
[----:B------:R-:W-:Y:S01]  /*2e70*/  MUFU.TANH R84, R84 ;  /* 0x0000005400547308 */ /* 0x000fe20000002400 */
[----:B-----5:R-:W-:Y:S02]  /*2e80*/  FSEL R200, R87, -INF , !P4 ;  /* 0xff80000057c87808 */ /* 0x020fe40006000000 */
[----:B------:R-:W-:Y:S01]  /*2e90*/  ISETP.GT.AND P4, PT, R222, 0x31, PT ;  /* 0x00000031de00780c */ /* 0x000fe20003f84270 */
[----:B------:R-:W-:Y:S01]  /*2ea0*/  HGMMA.64x96x16.F32.BF16 R24, gdesc[UR4], R24, gsb0 ;  /* 0x01600000041879f0 */ /* 0x000fe20008001818 */
[----:B------:R-:W-:Y:S01]  /*2eb0*/  UIADD3 UR6, UR8, 0x6, URZ ;  /* 0x0000000608067890 */ /* 0x000fe2000fffe03f */
[----:B-1----:R-:W-:Y:S01]  /*2ec0*/  FSEL R101, R78, -INF , !P3 ;  /* 0xff8000004e657808 */ /* 0x002fe20005800000 */
[----:B------:R-:W-:Y:S01]  /*2ed0*/  UIADD3 UR4, UR9, 0x6, URZ ;  /* 0x0000000609047890 */ /* 0x000fe2000fffe03f */
[----:B------:R-:W1:Y:S01]  /*2ee0*/  MUFU.TANH R88, R88 ;  /* 0x0000005800587308 */ /* 0x000e620000002400 */
[----:B------:R-:W-:Y:S01]  /*2ef0*/  UMOV UR7, 0x40000040 ;  /* 0x4000004000077882 */ /* 0x000fe20000000000 */
[----:B------:R-:W-:Y:S01]  /*2f00*/  UMOV UR5, 0x40000040 ;  /* 0x4000004000057882 */ /* 0x000fe20000000000 */
[----:B------:R-:W-:-:S05]  /*2f10*/  ISETP.GT.AND P3, PT, R208, 0x30, PT ;  /* 0x00000030d000780c */ /* 0x000fca0003f64270 */
[----:B------:R-:W2:Y:S08]  /*2f20*/  MUFU.TANH R90, R90 ;  /* 0x0000005a005a7308 */ /* 0x000eb00000002400 */
[----:B------:R-:W5:Y:S01]  /*2f30*/  MUFU.TANH R92, R92 ;  /* 0x0000005c005c7308 */ /* 0x000f620000002400 */
[----:B-1----:R-:W-:Y:S02]  /*2f40*/  FSEL R203, R88, -INF , !P6 ;  /* 0xff80000058cb7808 */ /* 0x002fe40007000000 */
[----:B------:R-:W-:-:S05]  /*2f50*/  ISETP.GT.AND P6, PT, R222, 0x38, PT ;  /* 0x00000038de00780c */ /* 0x000fca0003fc4270 */
[----:B------:R-:W1:Y:S01]  /*2f60*/  MUFU.TANH R89, R89 ;  /* 0x0000005900597308 */ /* 0x000e620000002400 */
[----:B--2---:R-:W-:Y:S02]  /*2f70*/  FSEL R198, R90, -INF , !P2 ;  /* 0xff8000005ac67808 */ /* 0x004fe40005000000 */
[----:B------:R-:W-:-:S05]  /*2f80*/  ISETP.GT.AND P2, PT, R208, 0x48, PT ;  /* 0x00000048d000780c */ /* 0x000fca0003f44270 */
[----:B------:R-:W-:Y:S01]  /*2f90*/  MUFU.TANH R91, R91 ;  /* 0x0000005b005b7308 */ /* 0x000fe20000002400 */
[----:B-----5:R-:W-:Y:S02]  /*2fa0*/  FSEL R104, R92, -INF , !P4 ;  /* 0xff8000005c687808 */ /* 0x020fe40006000000 */
[----:B------:R-:W-:-:S05]  /*2fb0*/  ISETP.GT.AND P4, PT, R208, 0x49, PT ;  /* 0x00000049d000780c */ /* 0x000fca0003f84270 */
[----:B------:R-:W2:Y:S01]  /*2fc0*/  MUFU.TANH R95, R95 ;  /* 0x0000005f005f7308 */ /* 0x000ea20000002400 */
[----:B-1----:R-:W-:Y:S02]  /*2fd0*/  FSEL R105, R89, -INF , !P3 ;  /* 0xff80000059697808 */ /* 0x002fe40005800000 */
[----:B------:R-:W-:-:S05]  /*2fe0*/  ISETP.GT.AND P3, PT, R208, 0x41, PT ;  /* 0x00000041d000780c */ /* 0x000fca0003f64270 */
[----:B------:R-:W1:Y:S08]  /*2ff0*/  MUFU.TANH R103, R103 ;  /* 0x0000006700677308 */ /* 0x000e700000002400 */
[----:B------:R-:W5:Y:S01]  /*3000*/  MUFU.TANH R193, R193 ;  /* 0x000000c100c17308 */ /* 0x000f620000002400 */
[----:B--2---:R-:W-:Y:S02]  /*3010*/  FSEL R185, R95, -INF , !P6 ;  /* 0xff8000005fb97808 */ /* 0x004fe40007000000 */
[----:B------:R-:W-:-:S05]  /*3020*/  ISETP.GT.AND P6, PT, R208, 0x50, PT ;  /* 0x00000050d000780c */ /* 0x000fca0003fc4270 */
[----:B------:R-:W-:Y:S01]  /*3030*/  MUFU.TANH R96, R96 ;  /* 0x0000006000607308 */ /* 0x000fe20000002400 */
[----:B-1----:R-:W-:Y:S02]  /*3040*/  FSEL R216, R103, -INF , !P2 ;  /* 0xff80000067d87808 */ /* 0x002fe40005000000 */
[----:B------:R-:W-:-:S05]  /*3050*/  ISETP.GT.AND P2, PT, R222, 0x40, PT ;  /* 0x00000040de00780c */ /* 0x000fca0003f44270 */
[----:B------:R-:W1:Y:S01]  /*3060*/  MUFU.TANH R97, R97 ;  /* 0x0000006100617308 */ /* 0x000e620000002400 */
[----:B-----5:R-:W-:Y:S02]  /*3070*/  FSEL R211, R193, -INF , !P4 ;  /* 0xff800000c1d37808 */ /* 0x020fe40006000000 */
[----:B------:R-:W-:-:S05]  /*3080*/  ISETP.GT.AND P4, PT, R222, 0x41, PT ;  /* 0x00000041de00780c */ /* 0x000fca0003f84270 */
[----:B------:R-:W2:Y:S08]  /*3090*/  MUFU.TANH R98, R98 ;  /* 0x0000006200627308 */ /* 0x000eb00000002400 */
[----:B------:R-:W5:Y:S01]  /*30a0*/  MUFU.TANH R194, R194 ;  /* 0x000000c200c27308 */ /* 0x000f620000002400 */
[----:B-1----:R-:W-:Y:S02]  /*30b0*/  FSEL R196, R97, -INF , !P1 ;  /* 0xff80000061c47808 */ /* 0x002fe40004800000 */
[----:B------:R-:W-:-:S05]  /*30c0*/  ISETP.GT.AND P1, PT, R208, 0x58, PT ;  /* 0x00000058d000780c */ /* 0x000fca0003f24270 */
[----:B------:R-:W1:Y:S01]  /*30d0*/  MUFU.TANH R195, R195 ;  /* 0x000000c300c37308 */ /* 0x000e620000002400 */
[----:B--2---:R-:W-:Y:S01]  /*30e0*/  FSEL R107, R98, -INF , !P3 ;  /* 0xff800000626b7808 */ /* 0x004fe20005800000 */
[----:B------:R-:W-:Y:S02]  /*30f0*/  WARPGROUP.DEPBAR.LE gsb0, 0x0 ;  /* 0x00008000000079c5 */ /* 0x000fe40000010000 */
[----:B------:R2:W4:Y:S01]  /*3100*/  LDS R99, [R184+0x380] ;  /* 0x00038000b8637984 */ /* 0x0005220000000800 */
[----:B------:R-:W-:Y:S01]  /*3110*/  WARPGROUP.ARRIVE ;  /* 0x00000000000079c5 */ /* 0x000fe20000000000 */
[----:B------:R-:W-:Y:S02]  /*3120*/  ISETP.GT.AND P3, PT, R208, 0x59, PT ;  /* 0x00000059d000780c */ /* 0x000fe40003f64270 */
[----:B------:R-:W-:Y:S01]  /*3130*/  MUFU.TANH R102, R102 ;  /* 0x0000006600667308 */ /* 0x000fe20000002400 */
[----:B-----5:R-:W-:Y:S02]  /*3140*/  FSEL R212, R194, -INF , !P2 ;  /* 0xff800000c2d47808 */ /* 0x020fe40005000000 */
[----:B------:R-:W-:Y:S01]  /*3150*/  HGMMA.64x96x16.F32.BF16 R24, gdesc[UR4], R24, gsb0 ;  /* 0x01600000041879f0 */ /* 0x000fe20008001818 */
[----:B--2---:R-:W-:Y:S01]  /*3160*/  FSEL R184, R77, -INF , !P5 ;  /* 0xff8000004db87808 */ /* 0x004fe20006800000 */
[----:B------:R-:W-:Y:S01]  /*3170*/  ULDC UR4, c[0x0][0x744] ;  /* 0x0001d10000047ab9 */ /* 0x000fe20000000800 */
[----:B------:R-:W-:Y:S01]  /*3180*/  ISETP.GT.AND P5, PT, R208, 0x29, PT ;  /* 0x00000029d000780c */ /* 0x000fe20003fa4270 */
[----:B------:R-:W-:Y:S01]  /*3190*/  FFMA.FTZ R214, R210, UR4, -R227 ;  /* 0x00000004d2d67c23 */ /* 0x000fe200080108e3 */
[----:B------:R-:W-:Y:S01]  /*31a0*/  MUFU.TANH R191, R191 ;  /* 0x000000bf00bf7308 */ /* 0x000fe20000002400 */
[----:B-1----:R-:W-:Y:S01]  /*31b0*/  FSEL R209, R195, -INF , !P4 ;  /* 0xff800000c3d17808 */ /* 0x002fe20006000000 */
[--C-:B---3--:R-:W-:Y:S01]  /*31c0*/  FFMA.FTZ R220, R220, UR4, -R218.reuse ;  /* 0x00000004dcdc7c23 */ /* 0x108fe200080108da */
[----:B------:R-:W-:Y:S01]  /*31d0*/  FSEL R202, R86, -INF , !P5 ;  /* 0xff80000056ca7808 */ /* 0x000fe20006800000 */
[----:B------:R-:W-:Y:S01]  /*31e0*/  FFMA.FTZ R219, R219, UR4, -R218 ;  /* 0x00000004dbdb7c23 */ /* 0x000fe200080108da */
[----:B------:R-:W-:Y:S01]  /*31f0*/  ISETP.GT.AND P5, PT, R222, RZ, PT ;  /* 0x000000ffde00720c */ /* 0x000fe20003fa4270 */
[----:B----4-:R-:W-:Y:S01]  /*3200*/  FFMA.FTZ R184, R184, UR4, -R225 ;  /* 0x00000004b8b87c23 */ /* 0x010fe200080108e1 */
[C---:B------:R-:W-:Y:S01]  /*3210*/  ISETP.GT.AND P2, PT, R222.reuse, 0x49, PT ;  /* 0x00000049de00780c */ /* 0x040fe20003f44270 */
[----:B------:R-:W1:Y:S01]  /*3220*/  MUFU.TANH R192, R192 ;  /* 0x000000c000c07308 */ /* 0x000e620000002400 */
[C---:B------:R-:W-:Y:S01]  /*3230*/  FSEL R221, R19.reuse, -INF , !P5 ;  /* 0xff80000013dd7808 */ /* 0x040fe20006800000 */
[----:B------:R-:W-:Y:S01]  /*3240*/  FFMA.FTZ R19, -R19, R19, 1 ;  /* 0x3f80000013137423 */ /* 0x000fe20000010113 */
[----:B------:R-:W-:-:S02]  /*3250*/  ISETP.GT.AND P5, PT, R222, 0x9, PT ;  /* 0x00000009de00780c */ /* 0x000fc40003fa4270 */
[----:B------:R-:W-:Y:S01]  /*3260*/  ISETP.GT.AND P4, PT, R222, 0x50, PT ;  /* 0x00000050de00780c */ /* 0x000fe20003f84270 */
[----:B------:R-:W-:Y:S01]  /*3270*/  FFMA.FTZ R227, R221, UR4, -R227 ;  /* 0x00000004dde37c23 */ /* 0x000fe200080108e3 */
[----:B------:R-:W-:Y:S01]  /*3280*/  FSEL R205, R72, -INF , !P5 ;  /* 0xff80000048cd7808 */ /* 0x000fe20006800000 */
[----:B------:R-:W2:Y:S01]  /*3290*/  MUFU.TANH R215, R215 ;  /* 0x000000d700d77308 */ /* 0x000ea20000002400 */
[C---:B------:R-:W-:Y:S01]  /*32a0*/  ISETP.GT.AND P5, PT, R222.reuse, 0x18, PT ;  /* 0x00000018de00780c */ /* 0x040fe20003fa4270 */
[----:B------:R-:W-:Y:S01]  /*32b0*/  FMUL.FTZ R221, R117, UR10 ;  /* 0x0000000a75dd7c20 */ /* 0x000fe20008410000 */
[C---:B------:R-:W-:Y:S01]  /*32c0*/  IADD3 R218, R9.reuse, 0x8, RZ ;  /* 0x0000000809da7810 */ /* 0x040fe20007ffe0ff */
[----:B------:R-:W-:Y:S01]  /*32d0*/  VIADD R117, R9, 0x10 ;  /* 0x0000001009757836 */ /* 0x000fe20000000000 */
[----:B------:R-:W-:Y:S02]  /*32e0*/  FSEL R100, R79, -INF , !P5 ;  /* 0xff8000004f647808 */ /* 0x000fe40006800000 */
[----:B------:R-:W-:Y:S01]  /*32f0*/  ISETP.GT.AND P5, PT, R222, 0x21, PT ;  /* 0x00000021de00780c */ /* 0x000fe20003fa4270 */
[----:B------:R-:W3:Y:S01]  /*3300*/  MUFU.EX2 R214, R214 ;  /* 0x000000d600d67308 */ /* 0x000ee20000000800 */
[----:B-1----:R-:W-:Y:S01]  /*3310*/  FSEL R213, R192, -INF , !P2 ;  /* 0xff800000c0d57808 */ /* 0x002fe20005000000 */
[----:B------:R-:W1:Y:S01]  /*3320*/  SHFL.IDX PT, R229, R14, R218, 0x1f ;  /* 0x00001fda0ee57589 */ /* 0x000e6200000e0000 */
[----:B------:R-:W-:Y:S01]  /*3330*/  FSEL R204, R84, -INF , !P5 ;  /* 0xff80000054cc7808 */ /* 0x000fe20006800000 */
[----:B------:R-:W-:Y:S01]  /*3340*/  FFMA.FTZ R100, R100, UR4, -R225 ;  /* 0x0000000464647c23 */ /* 0x000fe200080108e1 */
[C---:B------:R-:W-:Y:S01]  /*3350*/  ISETP.GT.AND P5, PT, R222.reuse, 0x30, PT ;  /* 0x00000030de00780c */ /* 0x040fe20003fa4270 */
[----:B------:R-:W-:Y:S01]  /*3360*/  SHFL.IDX PT, R234, R99, R114, 0x1f ;  /* 0x00001f7263ea7589 */ /* 0x000fe200000e0000 */
[C---:B------:R-:W-:Y:S01]  /*3370*/  ISETP.GT.AND P2, PT, R222.reuse, 0x58, PT ;  /* 0x00000058de00780c */ /* 0x040fe20003f44270 */
[----:B------:R-:W-:Y:S01]  /*3380*/  MUFU.TANH R221, R221 ;  /* 0x000000dd00dd7308 */ /* 0x000fe20000002400 */
[----:B------:R-:W-:Y:S01]  /*3390*/  FSEL R197, R91, -INF , !P5 ;  /* 0xff8000005bc57808 */ /* 0x000fe20006800000 */
[----:B------:R-:W-:Y:S01]  /*33a0*/  SHFL.IDX PT, R223, R99, R9, 0x1f ;  /* 0x00001f0963df7589 */ /* 0x000fe200000e0000 */
[----:B------:R-:W-:-:S02]  /*33b0*/  ISETP.GT.AND P5, PT, R222, 0x39, PT ;  /* 0x00000039de00780c */ /* 0x000fc40003fa4270 */
[----:B--2---:R-:W-:Y:S01]  /*33c0*/  FSEL R217, R215, -INF , !P4 ;  /* 0xff800000d7d97808 */ /* 0x004fe20006000000 */
[----:B------:R-:W2:Y:S01]  /*33d0*/  SHFL.IDX PT, R230, R14, R117, 0x1f ;  /* 0x00001f750ee67589 */ /* 0x000ea200000e0000 */
[----:B------:R-:W-:Y:S01]  /*33e0*/  FSEL R108, R96, -INF , !P5 ;  /* 0xff800000606c7808 */ /* 0x000fe20006800000 */
[----:B------:R-:W4:Y:S01]  /*33f0*/  MUFU.EX2 R227, R227 ;  /* 0x000000e300e37308 */ /* 0x000f220000000800 */
[----:B------:R-:W-:-:S07]  /*3400*/  ISETP.GT.AND P5, PT, R208, 0x51, PT ;  /* 0x00000051d000780c */ /* 0x000fce0003fa4270 */
[----:B------:R-:W-:Y:S01]  /*3410*/  MUFU.TANH R224, R224 ;  /* 0x000000e000e07308 */ /* 0x000fe20000002400 */
[----:B------:R-:W-:Y:S01]  /*3420*/  FSEL R208, R102, -INF , !P6 ;  /* 0xff80000066d07808 */ /* 0x000fe20007000000 */
[--C-:B-1----:R-:W-:Y:S01]  /*3430*/  FFMA.FTZ R207, R207, UR4, -R229.reuse ;  /* 0x00000004cfcf7c23 */ /* 0x102fe200080108e5 */
[----:B------:R-:W-:Y:S01]  /*3440*/  ISETP.GT.AND P6, PT, R222, 0x48, PT ;  /* 0x00000048de00780c */ /* 0x000fe20003fc4270 */
[----:B------:R-:W-:Y:S01]  /*3450*/  FFMA.FTZ R206, R206, UR4, -R229 ;  /* 0x00000004cece7c23 */ /* 0x000fe200080108e5 */
[C---:B------:R-:W-:Y:S01]  /*3460*/  ISETP.GT.AND P4, PT, R222.reuse, 0x59, PT ;  /* 0x00000059de00780c */ /* 0x040fe20003f84270 */
[----:B------:R-:W1:Y:S01]  /*3470*/  SHFL.IDX PT, R229, R12, R9, 0x1f ;  /* 0x00001f090ce57589 */ /* 0x000e6200000e0000 */
[----:B------:R-:W-:Y:S01]  /*3480*/  FSEL R210, R191, -INF , !P6 ;  /* 0xff800000bfd27808 */ /* 0x000fe20007000000 */
[----:B------:R-:W5:Y:S01]  /*3490*/  MUFU.EX2 R219, R219 ;  /* 0x000000db00db7308 */ /* 0x000f620000000800 */
[----:B------:R-:W-:Y:S01]  /*34a0*/  ISETP.GT.AND P6, PT, R222, 0x51, PT ;  /* 0x00000051de00780c */ /* 0x000fe20003fc4270 */
[----:B------:R-:W-:Y:S01]  /*34b0*/  FFMA.FTZ R23, -R23, R23, 1 ;  /* 0x3f80000017177423 */ /* 0x000fe20000010117 */
[----:B------:R-:W-:Y:S01]  /*34c0*/  R2UR UR6, R10 ;  /* 0x000000000a0672ca */ /* 0x000fe200000e0000 */
[----:B------:R-:W-:Y:S01]  /*34d0*/  SHFL.IDX PT, R232, R99, R117, 0x1f ;  /* 0x00001f7563e87589 */ /* 0x000fe200000e0000 */
[--C-:B--2---:R-:W-:Y:S01]  /*34e0*/  FFMA.FTZ R188, R188, UR4, -R230.reuse ;  /* 0x00000004bcbc7c23 */ /* 0x104fe200080108e6 */
[----:B------:R-:W-:-:S02]  /*34f0*/  FFMA.FTZ R201, R201, UR4, -R230 ;  /* 0x00000004c9c97c23 */ /* 0x000fc400080108e6 */
[----:B------:R-:W-:Y:S01]  /*3500*/  MUFU.EX2 R206, R206 ;  /* 0x000000ce00ce7308 */ /* 0x000fe20000000800 */
[----:B------:R-:W2:Y:S07]  /*3510*/  SHFL.IDX PT, R230, R12, R218, 0x1f ;  /* 0x00001fda0ce67589 */ /* 0x000eae00000e0000 */
[----:B------:R-:W-:Y:S01]  /*3520*/  MUFU.EX2 R207, R207 ;  /* 0x000000cf00cf7308 */ /* 0x000fe20000000800 */
[--C-:B-1----:R-:W-:Y:S01]  /*3530*/  FFMA.FTZ R111, R111, UR4, -R229.reuse ;  /* 0x000000046f6f7c23 */ /* 0x102fe200080108e5 */
[----:B------:R-:W-:-:S06]  /*3540*/  FFMA.FTZ R190, R190, UR4, -R229 ;  /* 0x00000004bebe7c23 */ /* 0x000fcc00080108e5 */
[----:B------:R-:W-:Y:S01]  /*3550*/  MUFU.EX2 R184, R184 ;  /* 0x000000b800b87308 */ /* 0x000fe20000000800 */
[----:B------:R-:W1:Y:S07]  /*3560*/  SHFL.IDX PT, R229, R15, R117, 0x1f ;  /* 0x00001f750fe57589 */ /* 0x000e6e00000e0000 */
[----:B------:R-:W-:Y:S01]  /*3570*/  MUFU.EX2 R188, R188 ;  /* 0x000000bc00bc7308 */ /* 0x000fe20000000800 */
[--C-:B--2---:R-:W-:Y:S01]  /*3580*/  FFMA.FTZ R110, R110, UR4, -R230.reuse ;  /* 0x000000046e6e7c23 */ /* 0x104fe200080108e6 */
[----:B------:R-:W-:-:S06]  /*3590*/  FFMA.FTZ R200, R200, UR4, -R230 ;  /* 0x00000004c8c87c23 */ /* 0x000fcc00080108e6 */
[----:B------:R-:W-:Y:S01]  /*35a0*/  MUFU.EX2 R100, R100 ;  /* 0x0000006400647308 */ /* 0x000fe20000000800 */
[----:B------:R-:W-:Y:S02]  /*35b0*/  WARPGROUP.DEPBAR.LE gsb0, 0x0 ;  /* 0x00008000000079c5 */ /* 0x000fe40000010000 */
[--C-:B------:R-:W-:Y:S01]  /*35c0*/  FADD.FTZ R25, R25, -R234.reuse ;  /* 0x800000ea19197221 */ /* 0x100fe20000010000 */
[----:B------:R-:W-:Y:S01]  /*35d0*/  FADD.FTZ R27, R27, -R234 ;  /* 0x800000ea1b1b7221 */ /* 0x000fe20000010000 */
[--C-:B------:R-:W-:Y:S01]  /*35e0*/  FADD.FTZ R222, R24, -R223.reuse ;  /* 0x800000df18de7221 */ /* 0x100fe20000010000 */
[----:B------:R-:W2:Y:S01]  /*35f0*/  LDL R234, [R1+0x18] ;  /* 0x0000180001ea7983 */ /* 0x000ea20000100800 */
[----:B------:R-:W-:Y:S01]  /*3600*/  FADD.FTZ R26, R26, -R223 ;  /* 0x800000df1a1a7221 */ /* 0x000fe20000010000 */
[----:B------:R5:W-:Y:S01]  /*3610*/  MUFU.TANH R24, R113 ;  /* 0x0000007100187308 */ /* 0x000be20000002400 */
[----:B---3--:R-:W-:Y:S01]  /*3620*/  FMUL.FTZ R222, R214, R222 ;  /* 0x000000ded6de7220 */ /* 0x008fe20000410000 */
[----:B------:R-:W-:-:S02]  /*3630*/  VIADD R223, R9, 0x1c ;  /* 0x0000001c09df7836 */ /* 0x000fc40000000000 */
[----:B----4-:R-:W-:Y:S01]  /*3640*/  FMUL.FTZ R26, R227, R26 ;  /* 0x0000001ae31a7220 */ /* 0x010fe20000410000 */
[--C-:B-1----:R-:W-:Y:S01]  /*3650*/  FFMA.FTZ R208, R208, UR4, -R229.reuse ;  /* 0x00000004d0d07c23 */ /* 0x102fe200080108e5 */
[----:B------:R-:W-:Y:S01]  /*3660*/  FFMA.FTZ R217, R217, UR4, -R229 ;  /* 0x00000004d9d97c23 */ /* 0x000fe200080108e5 */
[----:B------:R-:W1:Y:S01]  /*3670*/  SHFL.IDX PT, R225, R12, R223, 0x1f ;  /* 0x00001fdf0ce17589 */ /* 0x000e6200000e0000 */
[----:B------:R-:W-:Y:S01]  /*3680*/  FMUL.FTZ R10, R19, R26 ;  /* 0x0000001a130a7220 */ /* 0x000fe20000410000 */
[----:B-----5:R-:W-:Y:S01]  /*3690*/  FFMA.FTZ R113, -R18, R18, 1 ;  /* 0x3f80000012717423 */ /* 0x020fe20000010112 */
[----:B------:R-:W-:Y:S01]  /*36a0*/  FMUL.FTZ R18, R115, UR10 ;  /* 0x0000000a73127c20 */ /* 0x000fe20008410000 */
[----:B------:R-:W-:Y:S01]  /*36b0*/  FMUL.FTZ R115, R116, UR10 ;  /* 0x0000000a74737c20 */ /* 0x000fe20008410000 */
[----:B------:R-:W-:Y:S02]  /*36c0*/  VIADD R116, R9, 0xc ;  /* 0x0000000c09747836 */ /* 0x000fe40000000000 */
[----:B------:R-:W-:Y:S01]  /*36d0*/  FMUL.FTZ R113, R113, R222 ;  /* 0x000000de71717220 */ /* 0x000fe20000410000 */
[----:B------:R-:W-:Y:S01]  /*36e0*/  FMUL.FTZ R222, R118, UR10 ;  /* 0x0000000a76de7c20 */ /* 0x000fe20008410000 */
[----:B------:R-:W-:Y:S01]  /*36f0*/  VIADD R118, R9, 0x14 ;  /* 0x0000001409767836 */ /* 0x000fe20000000000 */
[----:B------:R-:W-:Y:S01]  /*3700*/  MUFU.TANH R18, R18 ;  /* 0x0000001200127308 */ /* 0x000fe20000002400 */
[----:B------:R-:W3:Y:S04]  /*3710*/  SHFL.IDX PT, R228, R14, R116, 0x1f ;  /* 0x00001f740ee47589 */ /* 0x000ee800000e0000 */
[----:B------:R-:W4:Y:S03]  /*3720*/  SHFL.IDX PT, R226, R14, R118, 0x1f ;  /* 0x00001f760ee27589 */ /* 0x000f2600000e0000 */
[----:B------:R-:W5:Y:S01]  /*3730*/  MUFU.TANH R115, R115 ;  /* 0x0000007300737308 */ /* 0x000f620000002400 */
[----:B------:R-:W5:Y:S04]  /*3740*/  SHFL.IDX PT, R14, R14, R223, 0x1f ;  /* 0x00001fdf0e0e7589 */ /* 0x000f6800000e0000 */
[----:B------:R-:W5:Y:S01]  /*3750*/  SHFL.IDX PT, R231, R12, R116, 0x1f ;  /* 0x00001f740ce77589 */ /* 0x000f6200000e0000 */
[--C-:B-1----:R-:W-:Y:S01]  /*3760*/  FFMA.FTZ R109, R109, UR4, -R225.reuse ;  /* 0x000000046d6d7c23 */ /* 0x102fe200080108e1 */
[----:B------:R-:W-:Y:S01]  /*3770*/  FFMA.FTZ R108, R108, UR4, -R225 ;  /* 0x000000046c6c7c23 */ /* 0x000fe200080108e1 */
[----:B------:R-:W-:Y:S01]  /*3780*/  MUFU.TANH R222, R222 ;  /* 0x000000de00de7308 */ /* 0x000fe20000002400 */
[----:B------:R-:W-:Y:S04]  /*3790*/  SHFL.IDX PT, R225, R15, R119, 0x1f ;  /* 0x00001f770fe17589 */ /* 0x000fe800000e0000 */
[----:B------:R-:W-:Y:S01]  /*37a0*/  LDS R26, [R11+0x380] ;  /* 0x000380000b1a7984 */ /* 0x000fe20000000800 */
[--C-:B---3--:R-:W-:Y:S01]  /*37b0*/  FFMA.FTZ R106, R106, UR4, -R228.reuse ;  /* 0x000000046a6a7c23 */ /* 0x108fe200080108e4 */
[----:B------:R-:W-:-:S02]  /*37c0*/  FFMA.FTZ R205, R205, UR4, -R228 ;  /* 0x00000004cdcd7c23 */ /* 0x000fc400080108e4 */
[----:B------:R-:W1:Y:S01]  /*37d0*/  SHFL.IDX PT, R233, R99, R116, 0x1f ;  /* 0x00001f7463e97589 */ /* 0x000e6200000e0000 */
[----:B------:R-:W-:Y:S01]  /*37e0*/  MUFU.EX2 R201, R201 ;  /* 0x000000c900c97308 */ /* 0x000fe20000000800 */
[--C-:B----4-:R-:W-:Y:S01]  /*37f0*/  FFMA.FTZ R187, R187, UR4, -R226.reuse ;  /* 0x00000004bbbb7c23 */ /* 0x110fe200080108e2 */
[----:B------:R-:W-:Y:S01]  /*3800*/  FFMA.FTZ R186, R186, UR4, -R226 ;  /* 0x00000004baba7c23 */ /* 0x000fe200080108e2 */
[----:B------:R-:W3:Y:S01]  /*3810*/  SHFL.IDX PT, R228, R12, R114, 0x1f ;  /* 0x00001f720ce47589 */ /* 0x000ee200000e0000 */
[--C-:B-----5:R-:W-:Y:S01]  /*3820*/  FFMA.FTZ R101, R101, UR4, -R14.reuse ;  /* 0x0000000465657c23 */ /* 0x120fe2000801080e */
[----:B------:R-:W-:Y:S02]  /*3830*/  FFMA.FTZ R112, R112, UR4, -R14 ;  /* 0x0000000470707c23 */ /* 0x000fe4000801080e */
[----:B------:R-:W4:Y:S01]  /*3840*/  SHFL.IDX PT, R226, R15, R218, 0x1f ;  /* 0x00001fda0fe27589 */ /* 0x000f2200000e0000 */
[----:B------:R-:W5:Y:S01]  /*3850*/  MUFU.EX2 R205, R205 ;  /* 0x000000cd00cd7308 */ /* 0x000f620000000800 */
[--C-:B------:R-:W-:Y:S01]  /*3860*/  FFMA.FTZ R202, R202, UR4, -R231.reuse ;  /* 0x00000004caca7c23 */ /* 0x100fe200080108e7 */
[----:B------:R-:W-:Y:S01]  /*3870*/  FFMA.FTZ R231, R203, UR4, -R231 ;  /* 0x00000004cbe77c23 */ /* 0x000fe200080108e7 */
[----:B------:R-:W5:Y:S04]  /*3880*/  SHFL.IDX PT, R14, R12, R117, 0x1f ;  /* 0x00001f750c0e7589 */ /* 0x000f6800000e0000 */
[----:B------:R-:W5:Y:S01]  /*3890*/  SHFL.IDX PT, R203, R12, R119, 0x1f ;  /* 0x00001f770ccb7589 */ /* 0x000f6200000e0000 */
[----:B------:R-:W5:Y:S03]  /*38a0*/  MUFU.EX2 R186, R186 ;  /* 0x000000ba00ba7308 */ /* 0x000f660000000800 */
[----:B------:R-:W5:Y:S01]  /*38b0*/  SHFL.IDX PT, R230, R99, R118, 0x1f ;  /* 0x00001f7663e67589 */ /* 0x000f6200000e0000 */
[----:B------:R-:W-:Y:S01]  /*38c0*/  FFMA.FTZ R19, -R21, R21, 1 ;  /* 0x3f80000015137423 */ /* 0x000fe20000010115 */
[----:B------:R-:W-:Y:S01]  /*38d0*/  FMUL.FTZ R27, R219, R27 ;  /* 0x0000001bdb1b7220 */ /* 0x000fe20000410000 */
[----:B-1----:R-:W-:Y:S01]  /*38e0*/  FADD.FTZ R31, R31, -R233 ;  /* 0x800000e91f1f7221 */ /* 0x002fe20000010000 */
[----:B------:R-:W1:Y:S01]  /*38f0*/  SHFL.IDX PT, R229, R99, R119, 0x1f ;  /* 0x00001f7763e57589 */ /* 0x000e6200000e0000 */
[----:B------:R-:W1:Y:S01]  /*3900*/  MUFU.EX2 R101, R101 ;  /* 0x0000006500657308 */ /* 0x000e620000000800 */
[--C-:B---3--:R-:W-:Y:S01]  /*3910*/  FFMA.FTZ R199, R199, UR4, -R228.reuse ;  /* 0x00000004c7c77c23 */ /* 0x108fe200080108e4 */
[----:B------:R-:W-:-:S02]  /*3920*/  FFMA.FTZ R228, R204, UR4, -R228 ;  /* 0x00000004cce47c23 */ /* 0x000fc400080108e4 */
[----:B------:R-:W3:Y:S01]  /*3930*/  SHFL.IDX PT, R204, R12, R118, 0x1f ;  /* 0x00001f760ccc7589 */ /* 0x000ee200000e0000 */
[--C-:B----4-:R-:W-:Y:S01]  /*3940*/  FFMA.FTZ R216, R216, UR4, -R226.reuse ;  /* 0x00000004d8d87c23 */ /* 0x110fe200080108e2 */
[----:B------:R-:W-:Y:S01]  /*3950*/  FFMA.FTZ R210, R210, UR4, -R226 ;  /* 0x00000004d2d27c23 */ /* 0x000fe200080108e2 */
[----:B------:R-:W-:Y:S01]  /*3960*/  FSEL R226, R224, -INF , !P4 ;  /* 0xff800000e0e27808 */ /* 0x000fe20006000000 */
[----:B------:R-:W4:Y:S01]  /*3970*/  SHFL.IDX PT, R12, R15, R9, 0x1f ;  /* 0x00001f090f0c7589 */ /* 0x000f2200000e0000 */
[--C-:B-----5:R-:W-:Y:S01]  /*3980*/  FFMA.FTZ R105, R105, UR4, -R14.reuse ;  /* 0x0000000469697c23 */ /* 0x120fe2000801080e */
[----:B------:R-:W-:Y:S01]  /*3990*/  FFMA.FTZ R197, R197, UR4, -R14 ;  /* 0x00000004c5c57c23 */ /* 0x000fe2000801080e */
[----:B------:R-:W5:Y:S01]  /*39a0*/  MUFU.EX2 R106, R106 ;  /* 0x0000006a006a7308 */ /* 0x000f620000000800 */
[----:B------:R-:W5:Y:S01]  /*39b0*/  SHFL.IDX PT, R14, R15, R114, 0x1f ;  /* 0x00001f720f0e7589 */ /* 0x000f6200000e0000 */
[--C-:B------:R-:W-:Y:S01]  /*39c0*/  FFMA.FTZ R189, R189, UR4, -R203.reuse ;  /* 0x00000004bdbd7c23 */ /* 0x100fe200080108cb */
[----:B------:R-:W-:Y:S01]  /*39d0*/  FFMA.FTZ R185, R185, UR4, -R203 ;  /* 0x00000004b9b97c23 */ /* 0x000fe200080108cb */
[----:B------:R-:W-:Y:S01]  /*39e0*/  FSEL R203, R115, -INF , !P1 ;  /* 0xff80000073cb7808 */ /* 0x000fe20004800000 */
[----:B------:R-:W-:Y:S01]  /*39f0*/  FFMA.FTZ R21, -R20, R20, 1 ;  /* 0x3f80000014157423 */ /* 0x000fe20000010114 */
[----:B------:R-:W-:Y:S01]  /*3a00*/  FADD.FTZ R35, R35, -R230 ;  /* 0x800000e623237221 */ /* 0x000fe20000010000 */
[----:B------:R-:W-:Y:S01]  /*3a10*/  FMUL.FTZ R31, R205, R31 ;  /* 0x0000001fcd1f7220 */ /* 0x000fe20000410000 */
[----:B------:R-:W5:Y:S01]  /*3a20*/  MUFU.EX2 R187, R187 ;  /* 0x000000bb00bb7308 */ /* 0x000f620000000800 */
[----:B------:R-:W-:Y:S01]  /*3a30*/  FFMA.FTZ R203, R203, UR4, -R225 ;  /* 0x00000004cbcb7c23 */ /* 0x000fe200080108e1 */
[----:B-1----:R-:W-:Y:S01]  /*3a40*/  FADD.FTZ R36, R36, -R229 ;  /* 0x800000e524247221 */ /* 0x002fe20000010000 */
[----:B------:R-:W-:Y:S01]  /*3a50*/  FADD.FTZ R32, R32, -R232 ;  /* 0x800000e820207221 */ /* 0x000fe20000010000 */
[----:B------:R-:W-:Y:S01]  /*3a60*/  FADD.FTZ R29, R29, -R233 ;  /* 0x800000e91d1d7221 */ /* 0x000fe20000010000 */
[----:B------:R-:W-:Y:S01]  /*3a70*/  FADD.FTZ R33, R33, -R230 ;  /* 0x800000e621217221 */ /* 0x000fe20000010000 */
[----:B------:R-:W-:Y:S01]  /*3a80*/  FADD.FTZ R38, R38, -R229 ;  /* 0x800000e526267221 */ /* 0x000fe20000010000 */
[----:B------:R-:W-:Y:S01]  /*3a90*/  FFMA.FTZ R22, -R22, R22, 1 ;  /* 0x3f80000016167423 */ /* 0x000fe20000010116 */
[--C-:B---3--:R-:W-:Y:S01]  /*3aa0*/  FFMA.FTZ R198, R198, UR4, -R204.reuse ;  /* 0x00000004c6c67c23 */ /* 0x108fe200080108cc */
[----:B------:R-:W-:Y:S01]  /*3ab0*/  FFMA.FTZ R104, R104, UR4, -R204 ;  /* 0x0000000468687c23 */ /* 0x000fe200080108cc */
[----:B------:R-:W-:Y:S01]  /*3ac0*/  FADD.FTZ R34, R34, -R232 ;  /* 0x800000e822227221 */ /* 0x000fe20000010000 */
[----:B------:R-:W1:Y:S01]  /*3ad0*/  SHFL.IDX PT, R204, R15, R116, 0x1f ;  /* 0x00001f740fcc7589 */ /* 0x000e6200000e0000 */
[--C-:B----4-:R-:W-:Y:S01]  /*3ae0*/  FFMA.FTZ R196, R196, UR4, -R12.reuse ;  /* 0x00000004c4c47c23 */ /* 0x110fe2000801080c */
[----:B------:R-:W-:Y:S01]  /*3af0*/  FFMA.FTZ R212, R212, UR4, -R12 ;  /* 0x00000004d4d47c23 */ /* 0x000fe2000801080c */
[----:B------:R-:W3:Y:S01]  /*3b00*/  MUFU.EX2 R112, R112 ;  /* 0x0000007000707308 */ /* 0x000ee20000000800 */
[----:B------:R-:W4:Y:S01]  /*3b10*/  SHFL.IDX PT, R12, R15, R118, 0x1f ;  /* 0x00001f760f0c7589 */ /* 0x000f2200000e0000 */
[--C-:B-----5:R-:W-:Y:S01]  /*3b20*/  FFMA.FTZ R107, R107, UR4, -R14.reuse ;  /* 0x000000046b6b7c23 */ /* 0x120fe2000801080e */
[----:B------:R-:W-:Y:S01]  /*3b30*/  FFMA.FTZ R209, R209, UR4, -R14 ;  /* 0x00000004d1d17c23 */ /* 0x000fe2000801080e */
[----:B------:R-:W-:-:S04]  /*3b40*/  FSEL R14, R24, -INF , !P5 ;  /* 0xff800000180e7808 */ /* 0x000fc80006800000 */
[----:B------:R-:W5:Y:S08]  /*3b50*/  MUFU.EX2 R200, R200 ;  /* 0x000000c800c87308 */ /* 0x000f700000000800 */
[----:B------:R-:W5:Y:S01]  /*3b60*/  MUFU.EX2 R231, R231 ;  /* 0x000000e700e77308 */ /* 0x000f620000000800 */
[--C-:B-1----:R-:W-:Y:S01]  /*3b70*/  FFMA.FTZ R211, R211, UR4, -R204.reuse ;  /* 0x00000004d3d37c23 */ /* 0x102fe200080108cc */
[----:B------:R-:W-:-:S02]  /*3b80*/  FFMA.FTZ R213, R213, UR4, -R204 ;  /* 0x00000004d5d57c23 */ /* 0x000fc400080108cc */
[----:B------:R1:W3:Y:S01]  /*3b90*/  SHFL.IDX PT, R204, R15, R223, 0x1f ;  /* 0x00001fdf0fcc7589 */ /* 0x0002e200000e0000 */
[----:B----4-:R-:W-:Y:S01]  /*3ba0*/  FFMA.FTZ R14, R14, UR4, -R12 ;  /* 0x000000040e0e7c23 */ /* 0x010fe2000801080c */
[----:B------:R-:W-:Y:S02]  /*3bb0*/  FFMA.FTZ R88, -R88, R88, 1 ;  /* 0x3f80000058587423 */ /* 0x000fe40000010158 */
[----:B------:R-:W-:Y:S01]  /*3bc0*/  MUFU.EX2 R110, R110 ;  /* 0x0000006e006e7308 */ /* 0x000fe20000000800 */
[----:B-1----:R-:W-:-:S07]  /*3bd0*/  FSEL R15, R18, -INF , !P6 ;  /* 0xff800000120f7808 */ /* 0x002fce0007000000 */
[----:B------:R-:W-:Y:S01]  /*3be0*/  MUFU.EX2 R190, R190 ;  /* 0x000000be00be7308 */ /* 0x000fe20000000800 */
[----:B------:R-:W-:Y:S01]  /*3bf0*/  FFMA.FTZ R12, R15, UR4, -R12 ;  /* 0x000000040f0c7c23 */ /* 0x000fe2000801080c */
[----:B------:R-:W-:-:S06]  /*3c00*/  FSEL R15, R222, -INF , !P2 ;  /* 0xff800000de0f7808 */ /* 0x000fcc0005000000 */
[----:B------:R-:W-:Y:S01]  /*3c10*/  MUFU.EX2 R202, R202 ;  /* 0x000000ca00ca7308 */ /* 0x000fe20000000800 */
[----:B------:R-:W-:Y:S01]  /*3c20*/  FFMA.FTZ R15, R15, UR4, -R225 ;  /* 0x000000040f0f7c23 */ /* 0x000fe200080108e1 */
[----:B------:R-:W-:-:S05]  /*3c30*/  FSEL R225, R221, -INF , !P3 ;  /* 0xff800000dde17808 */ /* 0x000fca0005800000 */
[--C-:B---3--:R-:W-:Y:S01]  /*3c40*/  FFMA.FTZ R225, R225, UR4, -R204.reuse ;  /* 0x00000004e1e17c23 */ /* 0x108fe200080108cc */
[----:B------:R-:W-:Y:S01]  /*3c50*/  FFMA.FTZ R204, R226, UR4, -R204 ;  /* 0x00000004e2cc7c23 */ /* 0x000fe200080108cc */
[----:B------:R-:W-:Y:S01]  /*3c60*/  MUFU.EX2 R108, R108 ;  /* 0x0000006c006c7308 */ /* 0x000fe20000000800 */
[----:B------:R-:W1:Y:S01]  /*3c70*/  SHFL.IDX PT, R226, R99, R218, 0x1f ;  /* 0x00001fda63e27589 */ /* 0x000e6200000e0000 */
[----:B------:R-:W-:Y:S01]  /*3c80*/  FMUL.FTZ R21, R21, R27 ;  /* 0x0000001b15157220 */ /* 0x000fe20000410000 */
[----:B------:R-:W-:Y:S02]  /*3c90*/  FFMA.FTZ R27, -R72, R72, 1 ;  /* 0x3f800000481b7423 */ /* 0x000fe40000010148 */
[----:B------:R-:W3:Y:S02]  /*3ca0*/  SHFL.IDX PT, R99, R99, R223, 0x1f ;  /* 0x00001fdf63637589 */ /* 0x000ee400000e0000 */
[----:B------:R-:W-:Y:S01]  /*3cb0*/  FMUL.FTZ R27, R27, R31 ;  /* 0x0000001f1b1b7220 */ /* 0x000fe20000410000 */
[----:B------:R-:W-:Y:S01]  /*3cc0*/  FFMA.FTZ R31, -R76, R76, 1 ;  /* 0x3f8000004c1f7423 */ /* 0x000fe2000001014c */
[----:B------:R-:W-:Y:S01]  /*3cd0*/  MUFU.EX2 R111, R111 ;  /* 0x0000006f006f7308 */ /* 0x000fe20000000800 */
[----:B------:R-:W-:Y:S01]  /*3ce0*/  FFMA.FTZ R83, -R83, R83, 1 ;  /* 0x3f80000053537423 */ /* 0x000fe20000010153 */
[----:B------:R-:W-:Y:S01]  /*3cf0*/  FFMA.FTZ R85, -R85, R85, 1 ;  /* 0x3f80000055557423 */ /* 0x000fe20000010155 */
[----:B------:R-:W-:-:S05]  /*3d00*/  FFMA.FTZ R96, -R96, R96, 1 ;  /* 0x3f80000060607423 */ /* 0x000fca0000010160 */
[----:B------:R-:W-:Y:S01]  /*3d10*/  MUFU.EX2 R109, R109 ;  /* 0x0000006d006d7308 */ /* 0x000fe20000000800 */
[----:B-1----:R-:W-:-:S07]  /*3d20*/  FADD.FTZ R30, R30, -R226 ;  /* 0x800000e21e1e7221 */ /* 0x002fce0000010000 */
[----:B------:R-:W-:Y:S01]  /*3d30*/  MUFU.EX2 R199, R199 ;  /* 0x000000c700c77308 */ /* 0x000fe20000000800 */
[----:B------:R-:W-:-:S04]  /*3d40*/  FMUL.FTZ R30, R206, R30 ;  /* 0x0000001ece1e7220 */ /* 0x000fc80000410000 */
[----:B------:R-:W-:Y:S01]  /*3d50*/  FMUL.FTZ R23, R23, R30 ;  /* 0x0000001e17177220 */ /* 0x000fe20000410000 */
[----:B------:R-:W-:Y:S01]  /*3d60*/  FMUL.FTZ R30, R186, R35 ;  /* 0x00000023ba1e7220 */ /* 0x000fe20000410000 */
[----:B------:R-:W-:Y:S01]  /*3d70*/  FFMA.FTZ R81, -R81, R81, 1 ;  /* 0x3f80000051517423 */ /* 0x000fe20000010151 */
[----:B------:R-:W-:Y:S01]  /*3d80*/  SHFL.IDX PT, R35, R26, R114, 0x1f ;  /* 0x00001f721a237589 */ /* 0x000fe200000e0000 */
[----:B------:R-:W-:Y:S01]  /*3d90*/  MUFU.EX2 R220, R220 ;  /* 0x000000dc00dc7308 */ /* 0x000fe20000000800 */
[----:B------:R-:W-:Y:S02]  /*3da0*/  FMUL.FTZ R31, R31, R30 ;  /* 0x0000001e1f1f7220 */ /* 0x000fe40000410000 */
[----:B------:R-:W1:Y:S01]  /*3db0*/  SHFL.IDX PT, R30, R26, R9, 0x1f ;  /* 0x00001f091a1e7589 */ /* 0x000e6200000e0000 */
[----:B------:R-:W-:Y:S01]  /*3dc0*/  FADD.FTZ R28, R28, -R226 ;  /* 0x800000e21c1c7221 */ /* 0x000fe20000010000 */
[----:B---3--:R-:W-:-:S03]  /*3dd0*/  FADD.FTZ R37, R37, -R99 ;  /* 0x8000006325257221 */ /* 0x008fc60000010000 */
        /* <DEDUP_REMOVED lines=16> */
[----:B------:R-:W-:Y:S01]  /*3ee0*/  FFMA.FTZ R33, -R79, R79, 1 ;  /* 0x3f8000004f217423 */ /* 0x000fe2000001014f */
[----:B-1----:R-:W-:Y:S01]  /*3ef0*/  FADD.FTZ R37, R42, -R30 ;  /* 0x8000001e2a257221 */ /* 0x002fe20000010000 */
[--C-:B------:R-:W-:Y:S01]  /*3f00*/  FADD.FTZ R42, R41, -R35.reuse ;  /* 0x80000023292a7221 */ /* 0x100fe20000010000 */
[----:B------:R-:W-:-:S02]  /*3f10*/  FADD.FTZ R35, R43, -R35 ;  /* 0x800000232b237221 */ /* 0x000fc40000010000 */
[----:B------:R-:W-:Y:S01]  /*3f20*/  LDS R43, [R13+0x380] ;  /* 0x000380000d2b7984 */ /* 0x000fe20000000800 */
[----:B------:R-:W-:Y:S01]  /*3f30*/  FMUL.FTZ R29, R29, R34 ;  /* 0x000000221d1d7220 */ /* 0x000fe20000410000 */
[----:B------:R-:W-:Y:S01]  /*3f40*/  FMUL.FTZ R33, R33, R38 ;  /* 0x0000002621217220 */ /* 0x000fe20000410000 */
[----:B------:R-:W-:Y:S01]  /*3f50*/  FFMA.FTZ R34, -R77, R77, 1 ;  /* 0x3f8000004d227423 */ /* 0x000fe2000001014d */
[----:B------:R-:W1:Y:S04]  /*3f60*/  SHFL.IDX PT, R72, R26, R218, 0x1f ;  /* 0x00001fda1a487589 */ /* 0x000e6800000e0000 */
[----:B------:R-:W3:Y:S01]  /*3f70*/  SHFL.IDX PT, R38, R26, R116, 0x1f ;  /* 0x00001f741a267589 */ /* 0x000ee200000e0000 */
[----:B------:R-:W-:-:S03]  /*3f80*/  FMUL.FTZ R34, R34, R73 ;  /* 0x0000004922227220 */ /* 0x000fc60000410000 */
[----:B------:R-:W4:Y:S04]  /*3f90*/  SHFL.IDX PT, R76, R26, R223, 0x1f ;  /* 0x00001fdf1a4c7589 */ /* 0x000f2800000e0000 */
[----:B------:R-:W5:Y:S01]  /*3fa0*/  SHFL.IDX PT, R73, R26, R117, 0x1f ;  /* 0x00001f751a497589 */ /* 0x000f6200000e0000 */
[----:B------:R-:W5:Y:S03]  /*3fb0*/  MUFU.EX2 R11, R105 ;  /* 0x00000069000b7308 */ /* 0x000f660000000800 */
[----:B------:R-:W5:Y:S01]  /*3fc0*/  SHFL.IDX PT, R74, R26, R118, 0x1f ;  /* 0x00001f761a4a7589 */ /* 0x000f6200000e0000 */
[----:B------:R-:W-:-:S03]  /*3fd0*/  FADD.FTZ R39, R39, -R99 ;  /* 0x8000006327277221 */ /* 0x000fc60000010000 */
[----:B------:R3:W-:Y:S01]  /*3fe0*/  SHFL.IDX PT, R75, R26, R119, 0x1f ;  /* 0x00001f771a4b7589 */ /* 0x0007e200000e0000 */
[----:B------:R-:W-:Y:S01]  /*3ff0*/  FMUL.FTZ R39, R112, R39 ;  /* 0x0000002770277220 */ /* 0x000fe20000410000 */
[----:B-1----:R-:W-:Y:S01]  /*4000*/  FADD.FTZ R41, R46, -R72 ;  /* 0x800000482e297221 */ /* 0x002fe20000010000 */
[----:B---3--:R-:W-:Y:S01]  /*4010*/  FFMA.FTZ R26, -R80, R80, 1 ;  /* 0x3f800000501a7423 */ /* 0x008fe20000010150 */
[--C-:B------:R-:W-:Y:S01]  /*4020*/  FADD.FTZ R45, R45, -R38.reuse ;  /* 0x800000262d2d7221 */ /* 0x100fe20000010000 */
[----:B------:R-:W-:Y:S02]  /*4030*/  FADD.FTZ R38, R47, -R38 ;  /* 0x800000262f267221 */ /* 0x000fe40000010000 */
[----:B------:R-:W-:Y:S01]  /*4040*/  FMUL.FTZ R26, R26, R39 ;  /* 0x000000271a1a7220 */ /* 0x000fe20000410000 */
[----:B------:R-:W-:Y:S01]  /*4050*/  FADD.FTZ R39, R44, -R72 ;  /* 0x800000482c277221 */ /* 0x000fe20000010000 */
[--C-:B----4-:R-:W-:Y:S01]  /*4060*/  FADD.FTZ R44, R53, -R76.reuse ;  /* 0x8000004c352c7221 */ /* 0x110fe20000010000 */
[----:B------:R-:W-:Y:S01]  /*4070*/  FADD.FTZ R55, R55, -R76 ;  /* 0x8000004c37377221 */ /* 0x000fe20000010000 */
[----:B-----5:R-:W-:Y:S01]  /*4080*/  FMUL.FTZ R76, R200, R41 ;  /* 0x00000029c84c7220 */ /* 0x020fe20000410000 */
[----:B------:R-:W-:Y:S01]  /*4090*/  FADD.FTZ R48, R48, -R73 ;  /* 0x8000004930307221 */ /* 0x000fe20000010000 */
[----:B------:R-:W-:-:S03]  /*40a0*/  FMUL.FTZ R41, R231, R38 ;  /* 0x00000026e7297220 */ /* 0x000fc60000410000 */
[----:B------:R-:W-:Y:S01]  /*40b0*/  FMUL.FTZ R38, R11, R48 ;  /* 0x000000300b267220 */ /* 0x000fe20000410000 */
[----:B------:R-:W-:Y:S02]  /*40c0*/  FMUL.FTZ R48, R88, R41 ;  /* 0x0000002958307220 */ /* 0x000fe40000410000 */
[----:B------:R-:W1:Y:S01]  /*40d0*/  SHFL.IDX PT, R41, R43, R9, 0x1f ;  /* 0x00001f092b297589 */ /* 0x000e6200000e0000 */
[--C-:B------:R-:W-:Y:S01]  /*40e0*/  FADD.FTZ R49, R49, -R74.reuse ;  /* 0x8000004a31317221 */ /* 0x100fe20000010000 */
[----:B------:R-:W-:Y:S02]  /*40f0*/  FADD.FTZ R74, R51, -R74 ;  /* 0x8000004a334a7221 */ /* 0x000fe40000010000 */
[----:B------:R-:W3:Y:S04]  /*4100*/  SHFL.IDX PT, R114, R43, R114, 0x1f ;  /* 0x00001f722b727589 */ /* 0x000ee800000e0000 */
[----:B------:R-:W4:Y:S01]  /*4110*/  SHFL.IDX PT, R51, R43, R218, 0x1f ;  /* 0x00001fda2b337589 */ /* 0x000f2200000e0000 */
[----:B------:R-:W5:Y:S01]  /*4120*/  MUFU.EX2 R228, R228 ;  /* 0x000000e400e47308 */ /* 0x000f620000000800 */
[----:B------:R-:W-:Y:S01]  /*4130*/  FMUL.FTZ R28, R28, R19 ;  /* 0x000000131c1c7220 */ /* 0x000fe20000410000 */
[----:B------:R-:W-:-:S06]  /*4140*/  FMUL.FTZ R72, R110, R39 ;  /* 0x000000276e487220 */ /* 0x000fcc0000410000 */
[----:B------:R-:W2:Y:S01]  /*4150*/  MUFU.EX2 R197, R197 ;  /* 0x000000c500c57308 */ /* 0x000ea20000000800 */
[----:B------:R-:W-:-:S07]  /*4160*/  FMUL.FTZ R46, R190, R37 ;  /* 0x00000025be2e7220 */ /* 0x000fce0000410000 */
[----:B------:R-:W4:Y:S01]  /*4170*/  MUFU.EX2 R196, R196 ;  /* 0x000000c400c47308 */ /* 0x000f220000000800 */
[----:B------:R-:W4:Y:S01]  /*4180*/  SHFL.IDX PT, R118, R43, R118, 0x1f ;  /* 0x00001f762b767589 */ /* 0x000f2200000e0000 */
[----:B------:R-:W-:Y:S01]  /*4190*/  FMUL.FTZ R13, R83, R46 ;  /* 0x0000002e530d7220 */ /* 0x000fe20000410000 */
[----:B------:R-:W-:-:S05]  /*41a0*/  FMUL.FTZ R39, R85, R72 ;  /* 0x0000004855277220 */ /* 0x000fca0000410000 */
[----:B------:R-:W4:Y:S01]  /*41b0*/  MUFU.EX2 R198, R198 ;  /* 0x000000c600c67308 */ /* 0x000f220000000800 */
[----:B------:R-:W-:Y:S01]  /*41c0*/  FFMA.FTZ R46, -R86, R86, 1 ;  /* 0x3f800000562e7423 */ /* 0x000fe20000010156 */
[----:B------:R-:W-:-:S06]  /*41d0*/  FMUL.FTZ R45, R202, R45 ;  /* 0x0000002dca2d7220 */ /* 0x000fcc0000410000 */
[----:B------:R-:W4:Y:S01]  /*41e0*/  MUFU.EX2 R19, R104 ;  /* 0x0000006800137308 */ /* 0x000f220000000800 */
[----:B------:R-:W4:Y:S01]  /*41f0*/  SHFL.IDX PT, R117, R43, R117, 0x1f ;  /* 0x00001f752b757589 */ /* 0x000f2200000e0000 */
[----:B------:R-:W-:Y:S01]  /*4200*/  FADD.FTZ R40, R40, -R30 ;  /* 0x8000001e28287221 */ /* 0x000fe20000010000 */
[----:B------:R-:W-:Y:S02]  /*4210*/  FADD.FTZ R50, R50, -R73 ;  /* 0x8000004932327221 */ /* 0x000fe40000010000 */
[----:B------:R-:W4:Y:S01]  /*4220*/  SHFL.IDX PT, R72, R43, R223, 0x1f ;  /* 0x00001fdf2b487589 */ /* 0x000f2200000e0000 */
[----:B------:R-:W-:Y:S01]  /*4230*/  FMUL.FTZ R55, R108, R55 ;  /* 0x000000376c377220 */ /* 0x000fe20000410000 */
[----:B------:R-:W-:Y:S01]  /*4240*/  FMUL.FTZ R46, R46, R45 ;  /* 0x0000002d2e2e7220 */ /* 0x000fe20000410000 */
[----:B------:R-:W4:Y:S01]  /*4250*/  MUFU.EX2 R210, R210 ;  /* 0x000000d200d27308 */ /* 0x000f220000000800 */
[----:B------:R-:W4:Y:S01]  /*4260*/  SHFL.IDX PT, R116, R43, R116, 0x1f ;  /* 0x00001f742b747589 */ /* 0x000f2200000e0000 */
[----:B-1----:R-:W-:Y:S01]  /*4270*/  FADD.FTZ R73, R56, -R41 ;  /* 0x8000002938497221 */ /* 0x002fe20000010000 */
[--C-:B------:R-:W-:Y:S01]  /*4280*/  FADD.FTZ R52, R52, -R75.reuse ;  /* 0x8000004b34347221 */ /* 0x100fe20000010000 */
[----:B------:R-:W-:Y:S01]  /*4290*/  FADD.FTZ R54, R54, -R75 ;  /* 0x8000004b36367221 */ /* 0x000fe20000010000 */
[----:B------:R1:W4:Y:S01]  /*42a0*/  SHFL.IDX PT, R119, R43, R119, 0x1f ;  /* 0x00001f772b777589 */ /* 0x00032200000e0000 */
[----:B------:R-:W-:Y:S01]  /*42b0*/  FMUL.FTZ R40, R111, R40 ;  /* 0x000000286f287220 */ /* 0x000fe20000410000 */
[----:B------:R-:W-:Y:S01]  /*42c0*/  FFMA.FTZ R45, -R89, R89, 1 ;  /* 0x3f800000592d7423 */ /* 0x000fe20000010159 */
[----:B------:R-:W4:Y:S01]  /*42d0*/  MUFU.EX2 R185, R185 ;  /* 0x000000b900b97308 */ /* 0x000f220000000800 */
[----:B------:R-:W-:Y:S01]  /*42e0*/  FFMA.FTZ R84, -R84, R84, 1 ;  /* 0x3f80000054547423 */ /* 0x000fe20000010154 */
[----:B-----5:R-:W-:Y:S01]  /*42f0*/  FMUL.FTZ R47, R228, R35 ;  /* 0x00000023e42f7220 */ /* 0x020fe20000410000 */
[----:B------:R-:W-:Y:S01]  /*4300*/  FFMA.FTZ R91, -R91, R91, 1 ;  /* 0x3f8000005b5b7423 */ /* 0x000fe2000001015b */
[----:B--2---:R-:W-:Y:S01]  /*4310*/  FMUL.FTZ R50, R197, R50 ;  /* 0x00000032c5327220 */ /* 0x004fe20000410000 */
[----:B------:R-:W-:Y:S01]  /*4320*/  FADD.FTZ R75, R58, -R41 ;  /* 0x800000293a4b7221 */ /* 0x000fe20000010000 */
[----:B---3--:R-:W-:Y:S01]  /*4330*/  FADD.FTZ R77, R57, -R114 ;  /* 0x80000072394d7221 */ /* 0x008fe20000010000 */
[----:B-1----:R-:W-:Y:S01]  /*4340*/  FMUL.FTZ R43, R96, R55 ;  /* 0x00000037602b7220 */ /* 0x002fe20000410000 */
[----:B------:R1:W-:Y:S01]  /*4350*/  MUFU.EX2 R41, R14 ;  /* 0x0000000e00297308 */ /* 0x0003e20000000800 */
[--C-:B----4-:R-:W-:Y:S01]  /*4360*/  FADD.FTZ R55, R60, -R51.reuse ;  /* 0x800000333c377221 */ /* 0x110fe20000010000 */
[----:B------:R-:W-:Y:S01]  /*4370*/  FADD.FTZ R57, R62, -R51 ;  /* 0x800000333e397221 */ /* 0x000fe20000010000 */
[----:B------:R-:W-:Y:S01]  /*4380*/  FMUL.FTZ R35, R81, R40 ;  /* 0x0000002851237220 */ /* 0x000fe20000410000 */
[----:B------:R-:W-:Y:S01]  /*4390*/  FMUL.FTZ R45, R45, R38 ;  /* 0x000000262d2d7220 */ /* 0x000fe20000410000 */
[----:B------:R-:W-:Y:S01]  /*43a0*/  FFMA.FTZ R51, -R97, R97, 1 ;  /* 0x3f80000061337423 */ /* 0x000fe20000010161 */
[----:B------:R-:W-:-:S02]  /*43b0*/  FMUL.FTZ R40, R84, R47 ;  /* 0x0000002f54287220 */ /* 0x000fc40000410000 */
[----:B------:R-:W2:Y:S01]  /*43c0*/  MUFU.EX2 R30, R107 ;  /* 0x0000006b001e7308 */ /* 0x000ea20000000800 */
[----:B-1----:R-:W-:Y:S01]  /*43d0*/  FMUL.FTZ R14, R196, R73 ;  /* 0x00000049c40e7220 */ /* 0x002fe20000410000 */
[----:B------:R-:W-:Y:S01]  /*43e0*/  FMUL.FTZ R38, R91, R50 ;  /* 0x000000325b267220 */ /* 0x000fe20000410000 */
[----:B------:R-:W-:Y:S01]  /*43f0*/  FFMA.FTZ R50, -R90, R90, 1 ;  /* 0x3f8000005a327423 */ /* 0x000fe2000001015a */
[----:B------:R-:W-:Y:S01]  /*4400*/  FFMA.FTZ R47, -R92, R92, 1 ;  /* 0x3f8000005c2f7423 */ /* 0x000fe2000001015c */
[----:B------:R-:W-:Y:S01]  /*4410*/  FMUL.FTZ R49, R198, R49 ;  /* 0x00000031c6317220 */ /* 0x000fe20000410000 */
[----:B------:R-:W-:Y:S02]  /*4420*/  FMUL.FTZ R74, R19, R74 ;  /* 0x0000004a134a7220 */ /* 0x000fe40000410000 */
[----:B------:R-:W1:Y:S01]  /*4430*/  MUFU.EX2 R212, R212 ;  /* 0x000000d400d47308 */ /* 0x000e620000000800 */
[----:B------:R-:W-:Y:S01]  /*4440*/  FMUL.FTZ R51, R51, R14 ;  /* 0x0000000e33337220 */ /* 0x000fe20000410000 */
[----:B------:R-:W-:Y:S01]  /*4450*/  FMUL.FTZ R50, R50, R49 ;  /* 0x0000003132327220 */ /* 0x000fe20000410000 */
[----:B------:R-:W-:-:S05]  /*4460*/  FMUL.FTZ R47, R47, R74 ;  /* 0x0000004a2f2f7220 */ /* 0x000fca0000410000 */
[----:B------:R-:W3:Y:S01]  /*4470*/  MUFU.EX2 R208, R208 ;  /* 0x000000d000d07308 */ /* 0x000ee20000000800 */
[----:B------:R-:W-:Y:S01]  /*4480*/  FFMA.FTZ R49, -R94, R94, 1 ;  /* 0x3f8000005e317423 */ /* 0x000fe2000001015e */
[----:B------:R-:W-:-:S06]  /*4490*/  FMUL.FTZ R74, R109, R44 ;  /* 0x0000002c6d4a7220 */ /* 0x000fcc0000410000 */
[----:B------:R-:W4:Y:S01]  /*44a0*/  MUFU.EX2 R209, R209 ;  /* 0x000000d100d17308 */ /* 0x000f220000000800 */
[----:B------:R-:W-:-:S07]  /*44b0*/  FMUL.FTZ R49, R49, R74 ;  /* 0x0000004a31317220 */ /* 0x000fce0000410000 */
[----:B------:R-:W5:Y:S01]  /*44c0*/  MUFU.EX2 R189, R189 ;  /* 0x000000bd00bd7308 */ /* 0x000f620000000800 */
[----:B------:R-:W-:-:S07]  /*44d0*/  FFMA.FTZ R82, -R82, R82, 1 ;  /* 0x3f80000052527423 */ /* 0x000fce0000010152 */
[----:B------:R-:W5:Y:S01]  /*44e0*/  MUFU.EX2 R216, R216 ;  /* 0x000000d800d87308 */ /* 0x000f620000000800 */
        /* <DEDUP_REMOVED lines=10> */
[----:B------:R-:W-:-:S07]  /*4590*/  FADD.FTZ R56, R65, -R118 ;  /* 0x8000007641387221 */ /* 0x000fce0000010000 */
[----:B------:R-:W5:Y:S08]  /*45a0*/  MUFU.EX2 R217, R217 ;  /* 0x000000d900d97308 */ /* 0x000f700000000800 */
[----:B------:R-:W5:Y:S08]  /*45b0*/  MUFU.EX2 R12, R12 ;  /* 0x0000000c000c7308 */ /* 0x000f700000000800 */
[----:B------:R-:W5:Y:S01]  /*45c0*/  MUFU.EX2 R15, R15 ;  /* 0x0000000f000f7308 */ /* 0x000f620000000800 */
[----:B------:R-:W-:Y:S01]  /*45d0*/  FADD.FTZ R53, R64, -R117 ;  /* 0x8000007540357221 */ /* 0x000fe20000010000 */
[--C-:B------:R-:W-:Y:S01]  /*45e0*/  FADD.FTZ R69, R69, -R72.reuse ;  /* 0x8000004845457221 */ /* 0x100fe20000010000 */
[----:B------:R-:W-:Y:S01]  /*45f0*/  FADD.FTZ R71, R71, -R72 ;  /* 0x8000004847477221 */ /* 0x000fe20000010000 */
[----:B------:R-:W-:Y:S01]  /*4600*/  FMUL.FTZ R42, R82, R37 ;  /* 0x00000025522a7220 */ /* 0x000fe20000410000 */
[----:B------:R-:W-:Y:S01]  /*4610*/  FFMA.FTZ R72, -R98, R98, 1 ;  /* 0x3f80000062487423 */ /* 0x000fe20000010162 */
[----:B--2---:R-:W-:Y:S01]  /*4620*/  FMUL.FTZ R77, R30, R77 ;  /* 0x0000004d1e4d7220 */ /* 0x004fe20000410000 */
[----:B------:R-:W-:Y:S01]  /*4630*/  FMUL.FTZ R74, R74, R57 ;  /* 0x000000394a4a7220 */ /* 0x000fe20000410000 */
[----:B------:R-:W-:Y:S01]  /*4640*/  FFMA.FTZ R37, -R87, R87, 1 ;  /* 0x3f80000057257423 */ /* 0x000fe20000010157 */
[----:B------:R-:W-:Y:S01]  /*4650*/  FMUL.FTZ R44, R95, R54 ;  /* 0x000000365f2c7220 */ /* 0x000fe20000410000 */
[----:B------:R-:W-:Y:S01]  /*4660*/  FADD.FTZ R114, R59, -R114 ;  /* 0x800000723b727221 */ /* 0x000fe20000010000 */
[----:B------:R-:W-:Y:S01]  /*4670*/  FFMA.FTZ R24, -R24, R24, 1 ;  /* 0x3f80000018187423 */ /* 0x000fe20000010118 */
[----:B------:R-:W-:Y:S01]  /*4680*/  FMUL.FTZ R57, R41, R56 ;  /* 0x0000003829397220 */ /* 0x000fe20000410000 */
[--C-:B------:R-:W-:Y:S01]  /*4690*/  FADD.FTZ R58, R61, -R116.reuse ;  /* 0x800000743d3a7221 */ /* 0x100fe20000010000 */
[----:B------:R-:W-:Y:S01]  /*46a0*/  FFMA.FTZ R54, -R194, R194, 1 ;  /* 0x3f800000c2367423 */ /* 0x000fe200000101c2 */
[----:B-1----:R-:W-:Y:S01]  /*46b0*/  FMUL.FTZ R75, R212, R75 ;  /* 0x0000004bd44b7220 */ /* 0x002fe20000410000 */
[----:B------:R-:W-:Y:S01]  /*46c0*/  FFMA.FTZ R235, -R235, R235, 1 ;  /* 0x3f800000ebeb7423 */ /* 0x000fe200000101eb */
[----:B------:R-:W-:Y:S01]  /*46d0*/  FMUL.FTZ R25, R220, R25 ;  /* 0x00000019dc197220 */ /* 0x000fe20000410000 */
[----:B------:R-:W-:Y:S01]  /*46e0*/  FADD.FTZ R116, R63, -R116 ;  /* 0x800000743f747221 */ /* 0x000fe20000010000 */
[----:B------:R-:W-:Y:S01]  /*46f0*/  FADD.FTZ R68, R68, -R119 ;  /* 0x8000007744447221 */ /* 0x000fe20000010000 */
[----:B------:R-:W-:Y:S01]  /*4700*/  FFMA.FTZ R102, -R102, R102, 1 ;  /* 0x3f80000066667423 */ /* 0x000fe20000010166 */
[----:B---3--:R-:W-:Y:S01]  /*4710*/  FMUL.FTZ R53, R208, R53 ;  /* 0x00000035d0357220 */ /* 0x008fe20000410000 */
[----:B------:R-:W-:Y:S01]  /*4720*/  FADD.FTZ R66, R66, -R117 ;  /* 0x8000007542427221 */ /* 0x000fe20000010000 */
[----:B------:R-:W-:Y:S01]  /*4730*/  FADD.FTZ R67, R67, -R118 ;  /* 0x8000007643437221 */ /* 0x000fe20000010000 */
[----:B------:R-:W-:Y:S01]  /*4740*/  FADD.FTZ R70, R70, -R119 ;  /* 0x8000007746467221 */ /* 0x000fe20000010000 */
[----:B------:R-:W-:Y:S01]  /*4750*/  FMUL.FTZ R72, R72, R77 ;  /* 0x0000004d48487220 */ /* 0x000fe20000410000 */
[----:B------:R-:W-:Y:S01]  /*4760*/  FMUL.FTZ R37, R37, R76 ;  /* 0x0000004c25257220 */ /* 0x000fe20000410000 */
[----:B------:R-:W-:Y:S01]  /*4770*/  FFMA.FTZ R73, -R195, R195, 1 ;  /* 0x3f800000c3497423 */ /* 0x000fe200000101c3 */
[----:B----4-:R-:W-:Y:S01]  /*4780*/  FMUL.FTZ R114, R209, R114 ;  /* 0x00000072d1727220 */ /* 0x010fe20000410000 */
[----:B------:R-:W-:Y:S01]  /*4790*/  FMUL.FTZ R77, R24, R57 ;  /* 0x00000039184d7220 */ /* 0x000fe20000410000 */
[----:B------:R-:W-:Y:S01]  /*47a0*/  FFMA.FTZ R93, -R93, R93, 1 ;  /* 0x3f8000005d5d7423 */ /* 0x000fe2000001015d */
[----:B-----5:R-:W-:Y:S01]  /*47b0*/  FMUL.FTZ R52, R189, R52 ;  /* 0x00000034bd347220 */ /* 0x020fe20000410000 */
[----:B------:R-:W-:Y:S01]  /*47c0*/  FMUL.FTZ R54, R54, R75 ;  /* 0x0000004b36367220 */ /* 0x000fe20000410000 */
[----:B------:R-:W-:Y:S01]  /*47d0*/  FFMA.FTZ R103, -R103, R103, 1 ;  /* 0x3f80000067677423 */ /* 0x000fe20000010167 */
        /* <DEDUP_REMOVED lines=120> */
[----:B-1----:R-:W-:-:S04]  /*4f60*/  LEA R10, R5, R13, 0xb ;  /* 0x0000000d050a7211 */ /* 0x002fc800078e58ff */
        /* <DEDUP_REMOVED lines=167> */
.L_x_3378:
        /* <DEDUP_REMOVED lines=56> */
.L_x_3379:
        /* <DEDUP_REMOVED lines=11> */
.L_x_3369:
[----:B-1----:R-:W2:Y:S02]  /*5e10*/  LDL R6, [R1+0x2c] ;  /* 0x00002c0001067983 */ /* 0x002ea40000100800 */
[----:B--2---:R-:W-:-:S13]  /*5e20*/  ISETP.GE.AND P0, PT, R16, R6, PT ;  /* 0x000000061000720c */ /* 0x004fda0003f06270 */
[----:B------:R-:W-:Y:S05]  /*5e30*/  @P0 BRA `(.L_x_3381) ;  /* 0x00000040006c0947 */ /* 0x000fea0003800000 */
[----:B------:R-:W2:Y:S04]  /*5e40*/  LDL.LU R19, [R1+0x20] ;  /* 0x0000200001137983 */ /* 0x000ea80000300800 */
[----:B------:R-:W3:Y:S04]  /*5e50*/  LDL.LU R18, [R1+0x10] ;  /* 0x0000100001127983 */ /* 0x000ee80000300800 */
[----:B------:R-:W3:Y:S04]  /*5e60*/  LDL R12, [R1+0x30] ;  /* 0x00003000010c7983 */ /* 0x000ee80000100800 */
[----:B------:R-:W4:Y:S04]  /*5e70*/  LDL.LU R14, [R1+0x14] ;  /* 0x00001400010e7983 */ /* 0x000f280000300800 */
[----:B------:R-:W5:Y:S01]  /*5e80*/  LDL.LU R25, [R1+0xc] ;  /* 0x00000c0001197983 */ /* 0x000f620000300800 */
[----:B------:R-:W1:Y:S02]  /*5e90*/  S2R R6, SR_TID.X ;  /* 0x0000000000067919 */ /* 0x000e640000002100 */
[----:B-1----:R-:W-:-:S05]  /*5ea0*/  VIADD R6, R6, 0xffffff80 ;  /* 0xffffff8006067836 */ /* 0x002fca0000000000 */
[----:B------:R-:W-:-:S04]  /*5eb0*/  SHF.R.S32.HI R7, RZ, 0x1f, R6 ;  /* 0x0000001fff077819 */ /* 0x000fc80000011406 */
[CC--:B------:R-:W-:Y:S02]  /*5ec0*/  LEA.HI R9, R7.reuse, R6.reuse, RZ, 0x5 ;  /* 0x0000000607097211 */ /* 0x0c0fe400078f28ff */
[-C--:B------:R-:W-:Y:S02]  /*5ed0*/  LEA.HI R8, R7, R6.reuse, RZ, 0x7 ;  /* 0x0000000607087211 */ /* 0x080fe400078f38ff */
        /* <DEDUP_REMOVED lines=10> */
[----:B------:R-:W-:-:S04]  /*5f80*/  IMAD.IADD R9, R6, 0x1, -R15 ;  /* 0x0000000106097824 */ /* 0x000fc800078e0a0f */
[----:B------:R-:W-:Y:S01]  /*5f90*/  IMAD.IADD R24, R10, 0x1, -R13 ;  /* 0x000000010a187824 */ /* 0x000fe200078e0a0d */
[----:B------:R-:W-:Y:S01]  /*5fa0*/  MOV R189, 0x40000040 ;  /* 0x4000004000bd7802 */ /* 0x000fe20000000f00 */
[----:B------:R-:W-:Y:S02]  /*5fb0*/  IMAD.MOV.U32 R185, RZ, RZ, 0x40000040 ;  /* 0x40000040ffb97424 */ /* 0x000fe400078e00ff */
[----:B------:R-:W-:Y:S02]  /*5fc0*/  IMAD.MOV.U32 R187, RZ, RZ, 0x40000040 ;  /* 0x40000040ffbb7424 */ /* 0x000fe400078e00ff */
[----:B------:R-:W-:Y:S02]  /*5fd0*/  IMAD.MOV.U32 R191, RZ, RZ, 0x40000040 ;  /* 0x40000040ffbf7424 */ /* 0x000fe400078e00ff */
[----:B------:R-:W-:Y:S01]  /*5fe0*/  IMAD.MOV.U32 R193, RZ, RZ, 0x40000040 ;  /* 0x40000040ffc17424 */ /* 0x000fe200078e00ff */
[----:B--2---:R-:W-:Y:S02]  /*5ff0*/  LEA.HI R6, R19, R7, RZ, 0x5 ;  /* 0x0000000713067211 */ /* 0x004fe400078f28ff */
[----:B------:R-:W-:-:S02]  /*6000*/  LEA.HI R7, R11, R8, RZ, 0x2 ;  /* 0x000000080b077211 */ /* 0x000fc400078f10ff */
[----:B------:R-:W-:Y:S02]  /*6010*/  SHF.R.S32.HI R6, RZ, 0x5, R6 ;  /* 0x00000005ff067819 */ /* 0x000fe40000011406 */
[----:B------:R-:W-:Y:S01]  /*6020*/  SHF.R.S32.HI R10, RZ, 0x2, R7 ;  /* 0x00000002ff0a7819 */ /* 0x000fe20000011407 */
[----:B---3--:R-:W-:-:S03]  /*6030*/  IMAD R19, R12, -0x80, R18 ;  /* 0xffffff800c137824 */ /* 0x008fc600078e0212 */
[----:B------:R-:W-:Y:S02]  /*6040*/  IADD3 R13, R10, 0x8, RZ ;  /* 0x000000080a0d7810 */ /* 0x000fe40007ffe0ff */
[--C-:B----4-:R-:W-:Y:S02]  /*6050*/  SHF.R.S32.HI R12, RZ, 0x2, R14.reuse ;  /* 0x00000002ff0c7819 */ /* 0x110fe4000001140e */
[----:B------:R-:W-:Y:S02]  /*6060*/  SHF.R.S32.HI R15, RZ, 0x1f, R14 ;  /* 0x0000001fff0f7819 */ /* 0x000fe4000001140e */
[----:B------:R-:W-:Y:S02]  /*6070*/  LEA.HI R8, R11, R8, RZ, 0x3 ;  /* 0x000000080b087211 */ /* 0x000fe400078f18ff */
[----:B------:R-:W-:Y:S02]  /*6080*/  LEA.HI R15, R15, R12, RZ, 0x3 ;  /* 0x0000000c0f0f7211 */ /* 0x000fe400078f18ff */
[----:B------:R-:W-:Y:S01]  /*6090*/  LEA.HI R14, R13, R13, RZ, 0x1 ;  /* 0x0000000d0d0e7211 */ /* 0x000fe200078f08ff */
[----:B------:R-:W-:Y:S01]  /*60a0*/  IMAD R18, R6, -0x10, R19 ;  /* 0xfffffff006127824 */ /* 0x000fe200078e0213 */
[----:B------:R-:W-:Y:S01]  /*60b0*/  LOP3.LUT R19, R15, 0xfffffff8, RZ, 0xc0, !PT ;  /* 0xfffffff80f137812 */ /* 0x000fe200078ec0ff */
[----:B------:R-:W-:Y:S01]  /*60c0*/  VIADD R20, R10, 0x10 ;  /* 0x000000100a147836 */ /* 0x000fe20000000000 */
[----:B------:R-:W-:-:S02]  /*60d0*/  SHF.R.S32.HI R6, RZ, 0x3, R8 ;  /* 0x00000003ff067819 */ /* 0x000fc40000011408 */
[----:B------:R-:W-:Y:S02]  /*60e0*/  SHF.R.S32.HI R15, RZ, 0x1, R14 ;  /* 0x00000001ff0f7819 */ /* 0x000fe4000001140e */
[----:B------:R-:W-:Y:S01]  /*60f0*/  IADD3 R19, R18, R19, -R12 ;  /* 0x0000001312137210 */ /* 0x000fe20007ffe80c */
[----:B------:R-:W-:Y:S01]  /*6100*/  IMAD.HI R11, R6, 0x2aaaaaab, RZ ;  /* 0x2aaaaaab060b7827 */ /* 0x000fe200078e02ff */
[----:B------:R-:W-:-:S03]  /*6110*/  LEA.HI R21, R20, R20, RZ, 0x1 ;  /* 0x0000001414157211 */ /* 0x000fc600078f08ff */
[----:B------:R-:W-:Y:S01]  /*6120*/  IMAD.HI R18, R15, 0x2aaaaaab, RZ ;  /* 0x2aaaaaab0f127827 */ /* 0x000fe200078e02ff */
[----:B------:R-:W-:Y:S02]  /*6130*/  LEA.HI R7, R7, R10, RZ, 0x1 ;  /* 0x0000000a07077211 */ /* 0x000fe400078f08ff */
[----:B------:R-:W-:Y:S01]  /*6140*/  SHF.R.S32.HI R22, RZ, 0x1, R21 ;  /* 0x00000001ff167819 */ /* 0x000fe20000011415 */
[----:B------:R-:W-:Y:S01]  /*6150*/  IMAD R8, R24, -0x40, R19 ;  /* 0xffffffc018087824 */ /* 0x000fe200078e0213 */
[----:B------:R-:W-:Y:S02]  /*6160*/  SHF.R.U32.HI R12, RZ, 0x1, R11 ;  /* 0x00000001ff0c7819 */ /* 0x000fe4000001160b */
[----:B------:R-:W-:Y:S01]  /*6170*/  SHF.R.U32.HI R19, RZ, 0x1, R18 ;  /* 0x00000001ff137819 */ /* 0x000fe20000011612 */
[----:B------:R-:W-:Y:S01]  /*6180*/  IMAD.HI R23, R22, 0x2aaaaaab, RZ ;  /* 0x2aaaaaab16177827 */ /* 0x000fe200078e02ff */
[----:B------:R-:W-:Y:S02]  /*6190*/  LOP3.LUT R7, R7, 0xfffffffe, RZ, 0xc0, !PT ;  /* 0xfffffffe07077812 */ /* 0x000fe400078ec0ff */
[----:B------:R-:W-:-:S02]  /*61a0*/  LEA.HI R11, R11, R12, RZ, 0x1 ;  /* 0x0000000c0b0b7211 */ /* 0x000fc400078f08ff */
        /* <DEDUP_REMOVED lines=9> */
[--C-:B------:R-:W-:Y:S01]  /*6240*/  IMAD R6, R5, 0x800, R17.reuse ;  /* 0x0000080005067824 */ /* 0x100fe200078e0211 */
[----:B------:R-:W-:Y:S01]  /*6250*/  LEA R10, R15, R14, 0x3 ;  /* 0x0000000e0f0a7211 */ /* 0x000fe200078e18ff */
[----:B------:R-:W-:Y:S01]  /*6260*/  IMAD R5, R5, 0x2000, R17 ;  /* 0x0000200005057824 */ /* 0x000fe200078e0211 */
[----:B------:R-:W-:Y:S01]  /*6270*/  STL [R1+0x28], R7 ;  /* 0x0000280701007387 */ /* 0x000fe20000100800 */
[----:B------:R-:W-:Y:S01]  /*6280*/  VIADD R6, R6, 0x1a800 ;  /* 0x0001a80006067836 */ /* 0x000fe20000000000 */
[----:B------:R-:W-:Y:S02]  /*6290*/  LOP3.LUT R21, R21, 0xfffffffe, RZ, 0xc0, !PT ;  /* 0xfffffffe15157812 */ /* 0x000fe400078ec0ff */
[----:B------:R1:W-:Y:S02]  /*62a0*/  STL [R1+0x20], R10 ;  /* 0x0000200a01007387 */ /* 0x0003e40000100800 */
[----:B------:R-:W-:Y:S01]  /*62b0*/  SHF.R.U32.HI R6, RZ, 0x4, R6 ;  /* 0x00000004ff067819 */ /* 0x000fe20000011606 */
[----:B------:R-:W-:Y:S01]  /*62c0*/  IMAD R22, R23, -0xc, R22 ;  /* 0xfffffff417167824 */ /* 0x000fe200078e0216 */
[----:B------:R-:W-:Y:S01]  /*62d0*/  IADD3 R21, R20, -R21, RZ ;  /* 0x8000001514157210 */ /* 0x000fe20007ffe0ff */
        /* <DEDUP_REMOVED lines=16> */
[----:B------:R-:W-:-:S03]  /*63e0*/  VIADD R10, R9, 0x8 ;  /* 0x00000008090a7836 */ /* 0x000fc60000000000 */
[----:B------:R2:W-:Y:S01]  /*63f0*/  STL [R1+0x10], R5 ;  /* 0x0000100501007387 */ /* 0x0005e20000100800 */
[----:B-----5:R-:W-:Y:S01]  /*6400*/  LOP3.LUT R7, R25, 0x1, RZ, 0xfc, !PT ;  /* 0x0000000119077812 */ /* 0x020fe200078efcff */
[C---:B------:R-:W-:Y:S01]  /*6410*/  VIADD R184, R11.reuse, 0x4 ;  /* 0x000000040bb87836 */ /* 0x040fe20000000000 */
[C---:B------:R-:W-:Y:S01]  /*6420*/  IADD3 R22, R11.reuse, 0x2, RZ ;  /* 0x000000020b167810 */ /* 0x040fe20007ffe0ff */
[----:B------:R-:W-:Y:S01]  /*6430*/  VIADD R186, R11, 0x6 ;  /* 0x000000060bba7836 */ /* 0x000fe20000000000 */
[C---:B-1----:R-:W-:Y:S01]  /*6440*/  IADD3 R6, R9.reuse, 0xc, RZ ;  /* 0x0000000c09067810 */ /* 0x042fe20007ffe0ff */
[C---:B------:R-:W-:Y:S02]  /*6450*/  VIADD R10, R9.reuse, 0x14 ;  /* 0x00000014090a7836 */ /* 0x040fe40000000000 */
[C---:B--2---:R-:W-:Y:S02]  /*6460*/  VIADD R5, R9.reuse, 0x4 ;  /* 0x0000000409057836 */ /* 0x044fe40000000000 */
[C---:B------:R-:W-:Y:S01]  /*6470*/  VIADD R5, R9.reuse, 0x10 ;  /* 0x0000001009057836 */ /* 0x040fe20000000000 */
[C---:B------:R-:W-:Y:S01]  /*6480*/  IADD3 R5, R9.reuse, 0x1c, RZ ;  /* 0x0000001c09057810 */ /* 0x040fe20007ffe0ff */
[----:B------:R-:W-:-:S02]  /*6490*/  VIADD R6, R9, 0x18 ;  /* 0x0000001809067836 */ /* 0x000fc40000000000 */
[----:B------:R-:W-:-:S07]  /*64a0*/  IMAD.MOV.U32 R23, RZ, RZ, 0x40000040 ;  /* 0x40000040ff177424 */ /* 0x000fce00078e00ff */
.L_x_3392:
[----:B------:R-:W-:-:S13]  /*64b0*/  ISETP.NE.AND P0, PT, R7, 0x3, PT ;  /* 0x000000030700780c */ /* 0x000fda0003f05270 */
[----:B------:R-:W-:Y:S05]  /*64c0*/  @!P0 BRA `(.L_x_3382) ;  /* 0x0000000000048947 */ /* 0x000fea0003800000 */
[----:B------:R-:W-:Y:S01]  /*64d0*/  BPT.TRAP 0x1 ;  /* 0x000000040000795c */ /* 0x000fe20000300000 */
.L_x_3382:
[----:B------:R-:W-:Y:S01]  /*64e0*/  IMAD R6, R0, 0x8, R17 ;  /* 0x0000000800067824 */ /* 0x000fe200078e0211 */
[----:B------:R-:W-:-:S04]  /*64f0*/  SHF.L.U32 R15, R4, 0x1f, RZ ;  /* 0x0000001f040f7819 */ /* 0x000fc800000006ff */
[----:B------:R1:W2:Y:S01]  /*6500*/  SYNCS.PHASECHK.TRANS64.TRYWAIT P1, [R6+URZ+0x26810], R15 ;  /* 0x0268100f060075a7 */ /* 0x0002a2000802017f */
[----:B------:R-:W-:Y:S05]  /*6510*/  @!P0 BRA `(.L_x_3383) ;  /* 0x0000000000048947 */ /* 0x000fea0003800000 */
[----:B------:R-:W-:Y:S01]  /*6520*/  BPT.TRAP 0x1 ;  /* 0x000000040000795c */ /* 0x000fe20000300000 */
.L_x_3383:
[----:B------:R-:W-:-:S04]  /*6530*/  IADD3 R5, R17, 0xe000, RZ ;  /* 0x0000e00011057810 */ /* 0x000fc80007ffe0ff */
[----:B------:R-:W-:-:S04]  /*6540*/  SHF.R.U32.HI R5, RZ, 0x4, R5 ;  /* 0x00000004ff057819 */ /* 0x000fc80000011605 */
[----:B------:R-:W-:-:S04]  /*6550*/  LOP3.LUT R5, R5, 0x3fff, RZ, 0xc0, !PT ;  /* 0x00003fff05057812 */ /* 0x000fc800078ec0ff */
[----:B------:R-:W-:Y:S01]  /*6560*/  LOP3.LUT R11, R5, 0x10000, RZ, 0xfc, !PT ;  /* 0x00010000050b7812 */ /* 0x000fe200078efcff */
[----:B--2---:R-:W-:Y:S06]  /*6570*/  @P1 BRA `(.L_x_3384) ;  /* 0x0000000000081947 */ /* 0x004fec0003800000 */
[----:B------:R-:W2:Y:S02]  /*6580*/  SYNCS.PHASECHK.TRANS64.TRYWAIT P1, [R6+URZ+0x26810], R15 ;  /* 0x0268100f060075a7 */ /* 0x000ea4000802017f */
[----:B--2---:R-:W-:Y:S05]  /*6590*/  @!P1 BRA `(.L_x_3385) ;  /* 0x00000080001c9947 */ /* 0x004fea0003800000 */
.L_x_3384:
        /* <DEDUP_REMOVED lines=54> */
.L_x_3386:
[----:B------:R1:W1:Y:S01]  /*6900*/  SYNCS.PHASECHK.TRANS64.TRYWAIT P1, [R6+URZ+0x26830], R15 ;  /* 0x0268300f060075a7 */ /* 0x000262000802017f */
[----:B------:R-:W-:Y:S05]  /*6910*/  @!P0 BRA `(.L_x_3387) ;  /* 0x0000000000048947 */ /* 0x000fea0003800000 */
[----:B------:R-:W-:Y:S01]  /*6920*/  BPT.TRAP 0x1 ;  /* 0x000000040000795c */ /* 0x000fe20000300000 */
.L_x_3387:
        /* <DEDUP_REMOVED lines=8> */
.L_x_3388:
        /* <DEDUP_REMOVED lines=14> */
[C---:B------:R-:W-:Y:S01]  /*6a90*/  VIADD R230, R9.reuse, 0x14 ;  /* 0x0000001409e67836 */ /* 0x040fe20000000000 */
[C---:B------:R-:W-:Y:S01]  /*6aa0*/  IADD3 R231, R9.reuse, 0x18, RZ ;  /* 0x0000001809e77810 */ /* 0x040fe20007ffe0ff */
[C---:B------:R-:W-:Y:S01]  /*6ab0*/  VIADD R209, R9.reuse, 0x1c ;  /* 0x0000001c09d17836 */ /* 0x040fe20000000000 */
[----:B------:R-:W-:Y:S01]  /*6ac0*/  STL [R1+0x40], R3 ;  /* 0x0000400301007387 */ /* 0x000fe20000100800 */
[----:B------:R-:W-:Y:S01]  /*6ad0*/  ISETP.GT.AND P2, PT, R8, RZ, PT ;  /* 0x000000ff0800720c */ /* 0x000fe20003f44270 */
[----:B------:R-:W-:Y:S01]  /*6ae0*/  IMAD R236, R0, 0x300, R12 ;  /* 0x0000030000ec7824 */ /* 0x000fe200078e020c */
[----:B------:R-:W-:Y:S01]  /*6af0*/  ISETP.GT.AND P1, PT, R8, 0x8, PT ;  /* 0x000000080800780c */ /* 0x000fe20003f24270 */
        /* <DEDUP_REMOVED lines=294> */
[C---:B------:R-:W-:Y:S02]  /*7d60*/  VIADD R231, R9.reuse, 0xc ;  /* 0x0000000c09e77836 */ /* 0x040fe40000000000 */
[----:B------:R-:W-:Y:S01]  /*7d70*/  FMUL.FTZ R36, R26, R36 ;  /* 0x000000241a247220 */ /* 0x000fe20000410000 */
[----:B------:R-:W2:Y:S01]  /*7d80*/  SHFL.IDX PT, R228, R227, R228, 0x1f ;  /* 0x00001fe4e3e47589 */ /* 0x000ea200000e0000 */
[----:B------:R-:W-:-:S02]  /*7d90*/  VIADD R229, R9, 0x14 ;  /* 0x0000001409e57836 */ /* 0x000fc40000000000 */
[----:B------:R-:W-:Y:S01]  /*7da0*/  VIADD R233, R9, 0x18 ;  /* 0x0000001809e97836 */ /* 0x000fe20000000000 */
[----:B------:R-:W4:Y:S01]  /*7db0*/  SHFL.IDX PT, R227, R227, R12, 0x1f ;  /* 0x00001f0ce3e37589 */ /* 0x000f2200000e0000 */
[----:B------:R-:W-:Y:S01]  /*7dc0*/  FFMA.FTZ R77, -R77, R77, 1 ;  /* 0x3f8000004d4d7423 */ /* 0x000fe2000001014d */
        /* <DEDUP_REMOVED lines=19> */
[----:B------:R-:W-:Y:S08]  /*7f00*/  MUFU.EX2 R208, R208 ;  /* 0x000000d000d07308 */ /* 0x000ff00000000800 */
[----:B------:R-:W-:Y:S08]  /*7f10*/  MUFU.EX2 R199, R199 ;  /* 0x000000c700c77308 */ /* 0x000ff00000000800 */
[----:B------:R-:W-:Y:S01]  /*7f20*/  MUFU.EX2 R212, R212 ;  /* 0x000000d400d47308 */ /* 0x000fe20000000800 */
[----:B------:R-:W-:-:S07]  /*7f30*/  FFMA.FTZ R237, -R237, R237, 1 ;  /* 0x3f800000eded7423 */ /* 0x000fce00000101ed */
[----:B------:R-:W-:Y:S01]  /*7f40*/  MUFU.EX2 R209, R209 ;  /* 0x000000d100d17308 */ /* 0x000fe20000000800 */
[----:B---3--:R-:W-:-:S07]  /*7f50*/  FMUL.FTZ R30, R85, R30 ;  /* 0x0000001e551e7220 */ /* 0x008fce0000410000 */
        /* <DEDUP_REMOVED lines=24> */
[----:B------:R-:W-:Y:S01]  /*80e0*/  IADD3 R230, R9, 0x10, RZ ;  /* 0x0000001009e67810 */ /* 0x000fe20007ffe0ff */
        /* <DEDUP_REMOVED lines=21> */
[----:B------:R-:W-:Y:S01]  /*8240*/  IADD3 R235, R9, 0x4, RZ ;  /* 0x0000000409eb7810 */ /* 0x000fe20007ffe0ff */
        /* <DEDUP_REMOVED lines=29> */
[----:B------:R-:W-:Y:S02]  /*8420*/  VIADD R232, R9, 0x8 ;  /* 0x0000000809e87836 */ /* 0x000fe40000000000 */
[----:B-1----:R-:W-:Y:S01]  /*8430*/  FMUL.FTZ R221, R93, R228 ;  /* 0x000000e45ddd7220 */ /* 0x002fe20000410000 */
[----:B------:R-:W1:Y:S03]  /*8440*/  SHFL.IDX PT, R227, R226, R229, 0x1f ;  /* 0x00001fe5e2e37589 */ /* 0x000e6600000e0000 */
[----:B------:R-:W-:-:S02]  /*8450*/  FMUL.FTZ R221, R21, R221 ;  /* 0x000000dd15dd7220 */ /* 0x000fc40000410000 */
        /* <DEDUP_REMOVED lines=8> */
[----:B------:R-:W-:Y:S01]  /*84e0*/  IADD3 R234, R9, 0x1c, RZ ;  /* 0x0000001c09ea7810 */ /* 0x000fe20007ffe0ff */
        /* <DEDUP_REMOVED lines=17> */
[----:B------:R-:W-:-:S02]  /*8600*/  FFMA.FTZ R46, -R98, R98, 1 ;  /* 0x3f800000622e7423 */ /* 0x000fc40000010162 */
[----:B------:R-:W4:Y:S01]  /*8610*/  SHFL.IDX PT, R28, R74, R232, 0x1f ;  /* 0x00001fe84a1c7589 */ /* 0x000f2200000e0000 */
[----:B------:R-:W-:Y:S01]  /*8620*/  FMUL.FTZ R37, R76, R36 ;  /* 0x000000244c257220 */ /* 0x000fe20000410000 */
[----:B------:R-:W-:Y:S02]  /*8630*/  FMUL.FTZ R46, R46, R77 ;  /* 0x0000004d2e2e7220 */ /* 0x000fe40000410000 */
[----:B------:R-:W4:Y:S04]  /*8640*/  SHFL.IDX PT, R80, R74, R9, 0x1f ;  /* 0x00001f094a507589 */ /* 0x000f2800000e0000 */
[----:B------:R-:W4:Y:S01]  /*8650*/  SHFL.IDX PT, R76, R74, R229, 0x1f ;  /* 0x00001fe54a4c7589 */ /* 0x000f2200000e0000 */
[----:B------:R-:W-:-:S03]  /*8660*/  FMUL.FTZ R72, R72, R35 ;  /* 0x0000002348487220 */ /* 0x000fc60000410000 */
[----:B------:R-:W4:Y:S01]  /*8670*/  SHFL.IDX PT, R77, R74, R231, 0x1f ;  /* 0x00001fe74a4d7589 */ /* 0x000f2200000e0000 */
[----:B------:R-:W4:Y:S01]  /*8680*/  MUFU.EX2 R35, R216 ;  /* 0x000000d800237308 */ /* 0x000f220000000800 */
[----:B------:R-:W-:Y:S02]  /*8690*/  FADD.FTZ R44, R44, -R218 ;  /* 0x800000da2c2c7221 */ /* 0x000fe40000010000 */
[----:B------:R-:W4:Y:S04]  /*86a0*/  SHFL.IDX PT, R79, R74, R230, 0x1f ;  /* 0x00001fe64a4f7589 */ /* 0x000f2800000e0000 */
[----:B------:R-:W4:Y:S01]  /*86b0*/  SHFL.IDX PT, R78, R74, R233, 0x1f ;  /* 0x00001fe94a4e7589 */ /* 0x000f2200000e0000 */
[----:B------:R-:W-:-:S03]  /*86c0*/  FMUL.FTZ R44, R12, R44 ;  /* 0x0000002c0c2c7220 */ /* 0x000fc60000410000 */
[----:B------:R-:W4:Y:S01]  /*86d0*/  SHFL.IDX PT, R74, R74, R234, 0x1f ;  /* 0x00001fea4a4a7589 */ /* 0x000f2200000e0000 */
[--C-:B---3--:R-:W-:Y:S01]  /*86e0*/  FADD.FTZ R52, R52, -R228.reuse ;  /* 0x800000e434347221 */ /* 0x108fe20000010000 */
[----:B------:R-:W-:Y:S01]  /*86f0*/  FADD.FTZ R54, R54, -R228 ;  /* 0x800000e436367221 */ /* 0x000fe20000010000 */
[----:B------:R-:W-:Y:S02]  /*8700*/  FMUL.FTZ R44, R81, R44 ;  /* 0x0000002c512c7220 */ /* 0x000fe40000410000 */
        /* <DEDUP_REMOVED lines=11> */
[----:B------:R-:W-:-:S04]  /*87c0*/  FADD.FTZ R55, R56, -R80 ;  /* 0x8000005038377221 */ /* 0x000fc80000010000 */
[----:B------:R-:W4:Y:S01]  /*87d0*/  MUFU.EX2 R213, R213 ;  /* 0x000000d500d57308 */ /* 0x000f220000000800 */
[----:B------:R-:W-:Y:S01]  /*87e0*/  FADD.FTZ R56, R59, -R75 ;  /* 0x8000004b3b387221 */ /* 0x000fe20000010000 */
[--C-:B------:R-:W-:Y:S01]  /*87f0*/  FADD.FTZ R62, R65, -R76.reuse ;  /* 0x8000004c413e7221 */ /* 0x100fe20000010000 */
[----:B------:R-:W-:Y:S01]  /*8800*/  FADD.FTZ R67, R67, -R76 ;  /* 0x8000004c43437221 */ /* 0x000fe20000010000 */
[----:B------:R-:W-:Y:S01]  /*8810*/  FMUL.FTZ R45, R25, R45 ;  /* 0x0000002d192d7220 */ /* 0x000fe20000410000 */
[--C-:B------:R-:W-:Y:S01]  /*8820*/  FADD.FTZ R61, R61, -R77.reuse ;  /* 0x8000004d3d3d7221 */ /* 0x100fe20000010000 */
[----:B------:R-:W-:Y:S01]  /*8830*/  FADD.FTZ R60, R63, -R77 ;  /* 0x8000004d3f3c7221 */ /* 0x000fe20000010000 */
[----:B------:R-:W-:Y:S01]  /*8840*/  FFMA.FTZ R76, -R105, R105, 1 ;  /* 0x3f800000694c7423 */ /* 0x000fe20000010169 */
[----:B------:R-:W-:Y:S01]  /*8850*/  FMUL.FTZ R81, R200, R81 ;  /* 0x00000051c8517220 */ /* 0x000fe20000410000 */
        /* <DEDUP_REMOVED lines=9> */
[--C-:B------:R-:W-:Y:S01]  /*88f0*/  FADD.FTZ R68, R68, -R78.reuse ;  /* 0x8000004e44447221 */ /* 0x100fe20000010000 */
[----:B------:R-:W-:Y:S01]  /*8900*/  FADD.FTZ R59, R70, -R78 ;  /* 0x8000004e463b7221 */ /* 0x000fe20000010000 */
[----:B------:R-:W-:Y:S01]  /*8910*/  FMUL.FTZ R76, R76, R81 ;  /* 0x000000514c4c7220 */ /* 0x000fe20000410000 */
[----:B------:R-:W-:Y:S01]  /*8920*/  FMUL.FTZ R56, R204, R61 ;  /* 0x0000003dcc387220 */ /* 0x000fe20000410000 */
[----:B------:R-:W-:Y:S01]  /*8930*/  FMUL.FTZ R82, R34, R53 ;  /* 0x0000003522527220 */ /* 0x000fe20000410000 */
[----:B------:R-:W-:Y:S01]  /*8940*/  FADD.FTZ R79, R66, -R79 ;  /* 0x8000004f424f7221 */ /* 0x000fe20000010000 */
[----:B------:R-:W-:Y:S01]  /*8950*/  FFMA.FTZ R81, -R109, R109, 1 ;  /* 0x3f8000006d517423 */ /* 0x000fe2000001016d */
[----:B------:R-:W-:Y:S01]  /*8960*/  FFMA.FTZ R78, -R111, R111, 1 ;  /* 0x3f8000006f4e7423 */ /* 0x000fe2000001016f */
[----:B------:R-:W-:Y:S01]  /*8970*/  FMUL.FTZ R61, R205, R60 ;  /* 0x0000003ccd3d7220 */ /* 0x000fe20000410000 */
[----:B------:R-:W-:Y:S01]  /*8980*/  FMUL.FTZ R77, R77, R28 ;  /* 0x0000001c4d4d7220 */ /* 0x000fe20000410000 */
[----:B------:R-:W-:Y:S01]  /*8990*/  FMUL.FTZ R30, R237, R30 ;  /* 0x0000001eed1e7220 */ /* 0x000fe20000410000 */
[----:B------:R-:W-:Y:S01]  /*89a0*/  FFMA.FTZ R51, -R102, R102, 1 ;  /* 0x3f80000066337423 */ /* 0x000fe20000010166 */
[--C-:B------:R-:W-:Y:S01]  /*89b0*/  FADD.FTZ R66, R69, -R74.reuse ;  /* 0x8000004a45427221 */ /* 0x100fe20000010000 */
        /* <DEDUP_REMOVED lines=10> */
[----:B---3--:R-:W-:Y:S01]  /*8a60*/  FMUL.FTZ R55, R36, R55 ;  /* 0x0000003724377220 */ /* 0x008fe20000410000 */
[----:B------:R-:W-:Y:S01]  /*8a70*/  FFMA.FTZ R82, -R114, R114, 1 ;  /* 0x3f80000072527423 */ /* 0x000fe20000010172 */
[----:B------:R-:W-:Y:S01]  /*8a80*/  FMUL.FTZ R61, R208, R79 ;  /* 0x0000004fd03d7220 */ /* 0x000fe20000410000 */
[----:B------:R-:W-:Y:S01]  /*8a90*/  FMUL.FTZ R83, R83, R28 ;  /* 0x0000001c53537220 */ /* 0x000fe20000410000 */
[----:B-1----:R-:W-:Y:S01]  /*8aa0*/  FMUL.FTZ R56, R214, R71 ;  /* 0x00000047d6387220 */ /* 0x002fe20000410000 */
        /* <DEDUP_REMOVED lines=270> */
.L_x_3390:
        /* <DEDUP_REMOVED lines=13> */
[----:B------:R-:W-:Y:S02]  /*9c60*/  IADD3 R11, R10, 0x9, RZ ;  /* 0x000000090a0b7810 */ /* 0x000fe40007ffe0ff */
        /* <DEDUP_REMOVED lines=44> */
.L_x_3391:
[----:B--2---:R-:W2:Y:S01]  /*9f30*/  LDL R5, [R1+0x2c] ;  /* 0x00002c0001057983 */ /* 0x004ea20000100800 */
[----:B------:R-:W-:Y:S01]  /*9f40*/  VIADD R16, R16, 0x1 ;  /* 0x0000000110107836 */ /* 0x000fe20000000000 */
[----:B------:R-:W-:Y:S01]  /*9f50*/  IADD3 R0, R0, 0x1, RZ ;  /* 0x0000000100007810 */ /* 0x000fe20007ffe0ff */
        /* <DEDUP_REMOVED lines=9> */
.L_x_3381:
        /* <DEDUP_REMOVED lines=34> */
.L_x_3361:
[----:B------:R-:W-:Y:S05]  /*a210*/  @P0 BRA `(.L_x_3356) ;  /* 0x00000040009c0947 */ /* 0x000fea0003800000 */
[----:B------:R-:W3:Y:S01]  /*a220*/  LDL.LU R8, [R1+0x30] ;  /* 0x0000300001087983 */ /* 0x000ee20000300800 */
[----:B------:R-:W1:Y:S08]  /*a230*/  LDC.64 R2, c[0x0][0x878] ;  /* 0x00021e00ff027b82 */ /* 0x000e700000000a00 */
[----:B------:R-:W4:Y:S01]  /*a240*/  LDC R0, c[0x0][0x850] ;  /* 0x00021400ff007b82 */ /* 0x000f220000000800 */
[----:B------:R-:W5:Y:S01]  /*a250*/  LDL.LU R11, [R1+0x38] ;  /* 0x00003800010b7983 */ /* 0x000f620000300800 */
[----:B------:R-:W2:Y:S01]  /*a260*/  S2R R12, SR_TID.X ;  /* 0x00000000000c7919 */ /* 0x000ea20000002100 */
[----:B------:R-:W2:Y:S01]  /*a270*/  S2R R9, SR_CgaCtaId ;  /* 0x0000000000097919 */ /* 0x000ea20000008800 */
[----:B------:R-:W-:Y:S01]  /*a280*/  MOV R6, 0x400 ;  /* 0x0000040000067802 */ /* 0x000fe20000000f00 */
[----:B------:R-:W-:Y:S01]  /*a290*/  ULDC.64 UR4, c[0x0][0x818] ;  /* 0x0002060000047ab9 */ /* 0x000fe20000000a00 */
[----:B------:R-:W-:Y:S01]  /*a2a0*/  ULDC.64 UR6, c[0x0][0x840] ;  /* 0x0002100000067ab9 */ /* 0x000fe20000000a00 */
[----:B------:R-:W2:Y:S01]  /*a2b0*/  LDL.LU R10, [R1+0x34] ;  /* 0x00003400010a7983 */ /* 0x000ea20000300800 */
[----:B-1----:R-:W-:-:S04]  /*a2c0*/  ISETP.NE.U32.AND P0, PT, R2, RZ, PT ;  /* 0x000000ff0200720c */ /* 0x002fc80003f05070 */
[----:B------:R-:W-:-:S13]  /*a2d0*/  ISETP.NE.AND.EX P0, PT, R3, RZ, PT, P0 ;  /* 0x000000ff0300720c */ /* 0x000fda0003f05300 */
[----:B------:R-:W2:Y:S02]  /*a2e0*/  @P0 LDC.64 R2, c[0x0][0x878] ;  /* 0x00021e00ff020b82 */ /* 0x000ea40000000a00 */
[----:B--2---:R-:W-:-:S06]  /*a2f0*/  @P0 IMAD.WIDE R2, R10, 0x4, R2 ;  /* 0x000000040a020825 */ /* 0x004fcc00078e0202 */
[----:B------:R-:W2:Y:S01]  /*a300*/  @P0 LDG.E R2, desc[UR36][R2.64] ;  /* 0x0000002402020981 */ /* 0x000ea2000c1e1900 */
[----:B----4-:R-:W-:Y:S01]  /*a310*/  ISETP.NE.AND P1, PT, R0, 0x1, PT ;  /* 0x000000010000780c */ /* 0x010fe20003f25270 */
[----:B------:R-:W-:Y:S01]  /*a320*/  VIADD R13, R12, 0xffffff80 ;  /* 0xffffff800c0d7836 */ /* 0x000fe20000000000 */
[----:B------:R-:W-:-:S11]  /*a330*/  LEA R15, R9, R6, 0x18 ;  /* 0x00000006090f7211 */ /* 0x000fd600078ec0ff */
[----:B------:R-:W5:Y:S08]  /*a340*/  @P1 LDC R4, c[0x0][0x854] ;  /* 0x00021500ff041b82 */ /* 0x000f700000000800 */
[----:B------:R-:W1:Y:S01]  /*a350*/  @P1 LDC R7, c[0x0][0x858] ;  /* 0x00021600ff071b82 */ /* 0x000e620000000800 */
[----:B--2---:R-:W-:-:S05]  /*a360*/  @P0 IMAD R0, R10, 0x80, R2 ;  /* 0x000000800a000824 */ /* 0x004fca00078e0202 */
[----:B------:R-:W-:-:S04]  /*a370*/  @P0 SHF.R.S32.HI R5, RZ, 0x1f, R0 ;  /* 0x0000001fff050819 */ /* 0x000fc80000011400 */
[----:B------:R-:W-:Y:S01]  /*a380*/  @P0 LEA.HI R5, R5, R0, RZ, 0x7 ;  /* 0x0000000005050211 */ /* 0x000fe200078f38ff */
[----:B-----5:R-:W-:Y:S01]  /*a390*/  @P1 IMAD.HI.U32 R0, R11, R4, RZ ;  /* 0x000000040b001227 */ /* 0x020fe200078e00ff */
[----:B------:R-:W-:Y:S02]  /*a3a0*/  SHF.R.S32.HI R4, RZ, 0x1f, R13 ;  /* 0x0000001fff047819 */ /* 0x000fe4000001140d */
[----:B------:R-:W-:Y:S02]  /*a3b0*/  @P0 SHF.L.U32 R5, R5, 0x6, RZ ;  /* 0x0000000605050819 */ /* 0x000fe400000006ff */
[----:B-1----:R-:W-:Y:S02]  /*a3c0*/  @P1 SHF.R.U32.HI R11, RZ, R7, R0 ;  /* 0x00000007ff0b1219 */ /* 0x002fe40000011600 */
[----:B------:R-:W-:Y:S01]  /*a3d0*/  @P0 LOP3.LUT R2, R5, 0xffffe000, RZ, 0xc0, !PT ;  /* 0xffffe00005020812 */ /* 0x000fe200078ec0ff */
[----:B---3--:R-:W-:Y:S01]  /*a3e0*/  IMAD.SHL.U32 R5, R8, 0x2000, RZ ;  /* 0x0000200008057824 */ /* 0x008fe200078e00ff */
[----:B------:R-:W-:Y:S01]  /*a3f0*/  LEA.HI R4, R4, R13, RZ, 0x7 ;  /* 0x0000000d04047211 */ /* 0x000fe200078f38ff */
[----:B------:R1:W-:Y:S01]  /*a400*/  @P1 STL [R1+0x38], R11 ;  /* 0x0000380b01001387 */ /* 0x0003e20000100800 */
[----:B------:R-:W-:-:S02]  /*a410*/  @P0 SHF.R.S32.HI R3, RZ, 0x1f, R2 ;  /* 0x0000001fff030819 */ /* 0x000fc40000011402 */
[----:B------:R-:W-:Y:S02]  /*a420*/  @!P0 CS2R R2, SRZ ;  /* 0x0000000000028805 */ /* 0x000fe4000001ff00 */
[C---:B------:R-:W-:Y:S02]  /*a430*/  LOP3.LUT R0, R4.reuse, 0xfffff80, RZ, 0xc0, !PT ;  /* 0x0fffff8004007812 */ /* 0x040fe400078ec0ff */
[----:B------:R-:W-:Y:S02]  /*a440*/  SHF.L.U32 R6, R4, 0x5, RZ ;  /* 0x0000000504067819 */ /* 0x000fe400000006ff */
[----:B------:R-:W-:Y:S01]  /*a450*/  SHF.R.S32.HI R8, RZ, 0x1f, R11 ;  /* 0x0000001fff087819 */ /* 0x000fe2000001140b */
[----:B------:R-:W-:Y:S01]  /*a460*/  IMAD.IADD R0, R13, 0x1, -R0 ;  /* 0x000000010d007824 */ /* 0x000fe200078e0a00 */
[C---:B------:R-:W-:Y:S02]  /*a470*/  IADD3 R4, P1, R5.reuse, R2, RZ ;  /* 0x0000000205047210 */ /* 0x040fe40007f3e0ff */
[----:B------:R-:W-:Y:S01]  /*a480*/  LOP3.LUT R7, R6, 0x3ffff000, RZ, 0xc0, !PT ;  /* 0x3ffff00006077812 */ /* 0x000fe200078ec0ff */
[C---:B------:R-:W-:Y:S01]  /*a490*/  IMAD R2, R8.reuse, UR4, RZ ;  /* 0x0000000408027c24 */ /* 0x040fe2000f8e02ff */
[----:B------:R-:W-:Y:S01]  /*a4a0*/  LEA.HI.X.SX32 R5, R5, R3, 0x1, P1 ;  /* 0x0000000305057211 */ /* 0x000fe200008f0eff */
[----:B------:R-:W-:Y:S01]  /*a4b0*/  IMAD R8, R8, UR6, RZ ;  /* 0x0000000608087c24 */ /* 0x000fe2000f8e02ff */
[----:B------:R-:W-:Y:S01]  /*a4c0*/  SHF.R.S32.HI R6, RZ, 0x1f, R10 ;  /* 0x0000001fff067819 */ /* 0x000fe2000001140a */
[----:B------:R-:W-:-:S02]  /*a4d0*/  IMAD R0, R0, 0x4, R7 ;  /* 0x0000000400007824 */ /* 0x000fc400078e0207 */
[C---:B------:R-:W-:Y:S01]  /*a4e0*/  IMAD R7, R11.reuse, UR5, R2 ;  /* 0x000000050b077c24 */ /* 0x040fe2000f8e0202 */
[----:B------:R-:W-:Y:S01]  /*a4f0*/  SEL R6, R6, RZ, !P0 ;  /* 0x000000ff06067207 */ /* 0x000fe20004000000 */
[----:B------:R-:W-:Y:S01]  /*a500*/  IMAD.WIDE.U32 R2, R11, UR4, R4 ;  /* 0x000000040b027c25 */ /* 0x000fe2000f8e0004 */
[----:B------:R-:W-:-:S03]  /*a510*/  ULDC.64 UR4, c[0x0][0x820] ;  /* 0x0002080000047ab9 */ /* 0x000fc60000000a00 */
[----:B------:R-:W-:Y:S01]  /*a520*/  IMAD R9, R11, UR7, R8 ;  /* 0x000000070b097c24 */ /* 0x000fe2000f8e0208 */
[----:B------:R-:W-:Y:S01]  /*a530*/  IADD3 R3, R3, R7, RZ ;  /* 0x0000000703037210 */ /* 0x000fe20007ffe0ff */
[----:B------:R-:W-:Y:S01]  /*a540*/  IMAD.WIDE.U32 R4, R11, UR6, R4 ;  /* 0x000000060b047c25 */ /* 0x000fe2000f8e0004 */
[----:B------:R-:W-:Y:S01]  /*a550*/  ULDC.64 UR6, c[0x0][0x848] ;  /* 0x0002120000067ab9 */ /* 0x000fe20000000a00 */
[----:B------:R-:W-:Y:S02]  /*a560*/  SEL R7, R10, RZ, !P0 ;  /* 0x000000ff0a077207 */ /* 0x000fe40004000000 */
[C---:B------:R-:W-:Y:S02]  /*a570*/  IMAD R8, R6.reuse, UR4, RZ ;  /* 0x0000000406087c24 */ /* 0x040fe4000f8e02ff */
[----:B------:R-:W-:Y:S02]  /*a580*/  IMAD.IADD R5, R5, 0x1, R9 ;  /* 0x0000000105057824 */ /* 0x000fe400078e0209 */
[----:B------:R-:W-:-:S02]  /*a590*/  IMAD R6, R6, UR6, RZ ;  /* 0x0000000606067c24 */ /* 0x000fc4000f8e02ff */
[C---:B------:R-:W-:Y:S02]  /*a5a0*/  IMAD R9, R7.reuse, UR5, R8 ;  /* 0x0000000507097c24 */ /* 0x040fe4000f8e0208 */
[----:B------:R-:W-:-:S04]  /*a5b0*/  IMAD.WIDE.U32 R2, R7, UR4, R2 ;  /* 0x0000000407027c25 */ /* 0x000fc8000f8e0002 */
[C---:B-1----:R-:W-:Y:S02]  /*a5c0*/  IMAD R11, R7.reuse, UR7, R6 ;  /* 0x00000007070b7c24 */ /* 0x042fe4000f8e0206 */
[----:B------:R-:W-:Y:S01]  /*a5d0*/  IMAD.WIDE.U32 R4, R7, UR6, R4 ;  /* 0x0000000607047c25 */ /* 0x000fe2000f8e0004 */
[----:B------:R-:W-:Y:S05]  /*a5e0*/  WARPSYNC.ALL ;  /* 0x0000000000007948 */ /* 0x000fea0003800000 */
[----:B------:R-:W-:Y:S01]  /*a5f0*/  IMAD R0, R0, 0x4, R15 ;  /* 0x0000000400007824 */ /* 0x000fe200078e020f */
[----:B------:R-:W-:Y:S01]  /*a600*/  IADD3 R7, R3, R9, RZ ;  /* 0x0000000903077210 */ /* 0x000fe20007ffe0ff */
        /* <DEDUP_REMOVED lines=33> */
.L_x_3395:
[----:B------:R-:W-:Y:S01]  /*a820*/  @P0 ELECT P1, URZ, PT ;  /* 0x00000000003f082f */ /* 0x000fe20003820000 */
[----:B------:R1:W-:-:S12]  /*a830*/  UBLKRED.G.S.ADD.F32.RN [UR4], [UR6], UR7, desc[UR8] ;  /* 0x00000804060073bb */ /* 0x0003d800080a1407 */
[----:B------:R-:W-:Y:S02]  /*a840*/  @P1 PLOP3.LUT P0, PT, P1, PT, PT, 0x8, 0x0 ;  /* 0x000000000000181c */ /* 0x000fe40000f0e170 */
[----:B------:R-:W-:-:S11]  /*a850*/  PLOP3.LUT P1, PT, PT, PT, PT, 0x8, 0x0 ;  /* 0x000000000000781c */ /* 0x000fd60003f2e170 */
[----:B-1----:R-:W-:Y:S05]  /*a860*/  @P0 BRA.U.ANY `(.L_x_3395) ;  /* 0xfffffffd00ec0947 */ /* 0x002fea000393ffff */
[----:B------:R0:W-:Y:S01]  /*a870*/  UTMACMDFLUSH ;  /* 0x00000000000079b7 */ /* 0x0001e20000000000 */
[----:B------:R-:W-:-:S04]  /*a880*/  DEPBAR.LE SB0, 0x0 ;  /* 0x000080000000791a */ /* 0x000fc80000000000 */
.L_x_3394:
[----:B------:R-:W-:Y:S05]  /*a890*/  BSYNC B0 ;  /* 0x0000000000007941 */ /* 0x000fea0003800000 */
.L_x_3393:
        /* <DEDUP_REMOVED lines=25> */
.L_x_3396:
        /* <DEDUP_REMOVED lines=8> */
.L_x_3349:
        /* <DEDUP_REMOVED lines=29> */
.L_x_3398:
[----:B------:R-:W-:Y:S01]  /*ac80*/  ULDC UR9, c[0x0][0x8cc] ;  /* 0x0002330000097ab9 */ /* 0x000fe20000000800 */
[----:B------:R-:W-:Y:S01]  /*ac90*/  UMOV UR7, UR8 ;  /* 0x0000000800077c82 */ /* 0x000fe20008000000 */
[----:B------:R-:W-:-:S11]  /*aca0*/  UISETP.NE.AND UP0, UPT, UR9, 0x1, UPT ;  /* 0x000000010900788c */ /* 0x000fd6000bf05270 */
[----:B------:R-:W-:Y:S02]  /*acb0*/  @UP0 ULDC.64 UR10, c[0x0][0x8d0] ;  /* 0x00023400000a0ab9 */ /* 0x000fe40000000a00 */
[----:B------:R-:W-:-:S04]  /*acc0*/  UIMAD.WIDE.U32 UR4, UR8, UR10, URZ ;  /* 0x0000000a080472a5 */ /* 0x000fc8000f8e003f */
[----:B------:R-:W-:-:S04]  /*acd0*/  @UP0 USHF.R.U32.HI UR7, URZ, UR11, UR5 ;  /* 0x0000000b3f070299 */ /* 0x000fc80008011605 */
[----:B------:R-:W-:-:S12]  /*ace0*/  UIMAD UR4, UR7, UR9, URZ ;  /* 0x00000009070472a4 */ /* 0x000fd8000f8e023f */
.L_x_3399:
        /* <DEDUP_REMOVED lines=23> */
.L_x_3400:
        /* <DEDUP_REMOVED lines=13> */
.L_x_3402:
[----:B------:R-:W-:-:S05]  /*af30*/  ULDC UR4, c[0x0][0x8f4] ;  /* 0x00023d0000047ab9 */ /* 0x000fca0000000800 */
.L_x_3401:
        /* <DEDUP_REMOVED lines=46> */
.L_x_3403:
        /* <DEDUP_REMOVED lines=13> */
.L_x_3404:
        /* <DEDUP_REMOVED lines=12> */
.L_x_3405:
[----:B------:R-:W-:Y:S01]  /*b3b0*/  ULEA UR7, UR7, UR12, 0x7 ;  /* 0x0000000c07077291 */ /* 0x000fe2000f8e383f */
[----:B------:R-:W-:-:S03]  /*b3c0*/  ULDC UR9, c[0x0][0x74c] ;  /* 0x0001d30000097ab9 */ /* 0x000fc60000000800 */
[----:B------:R-:W-:Y:S02]  /*b3d0*/  UIADD3 UR7, UR7, -UR9, -UR8 ;  /* 0x8000000907077290 */ /* 0x000fe4000fffe808 */
[----:B------:R-:W-:Y:S02]  /*b3e0*/  UIADD3 UR8, UR12, 0x5f, URZ ;  /* 0x0000005f0c087890 */ /* 0x000fe4000fffe03f */
[----:B------:R-:W-:Y:S02]  /*b3f0*/  UIMAD.WIDE UR10, UR7, 0x2aaaaaab, URZ ;  /* 0x2aaaaaab070a78a5 */ /* 0x000fe4000f8e023f */
[----:B------:R-:W-:Y:S02]  /*b400*/  UIMAD.WIDE UR8, UR8, 0x2aaaaaab, URZ ;  /* 0x2aaaaaab080878a5 */ /* 0x000fe4000f8e023f */
[----:B------:R-:W-:-:S04]  /*b410*/  USHF.R.U32.HI UR7, URZ, 0x1f, UR11 ;  /* 0x0000001f3f077899 */ /* 0x000fc8000801160b */
[----:B------:R-:W-:Y:S02]  /*b420*/  ULEA.HI.SX32 UR11, UR11, UR7, 0x1c ;  /* 0x000000070b0b7291 */ /* 0x000fe4000f8fe23f */
[----:B------:R-:W-:Y:S02]  /*b430*/  USHF.R.U32.HI UR7, URZ, 0x1f, UR9 ;  /* 0x0000001f3f077899 */ /* 0x000fe40008011609 */
[----:B------:R-:W-:Y:S02]  /*b440*/  UISETP.LT.AND UP1, UPT, URZ, UR11, UPT ;  /* 0x0000000b3f00728c */ /* 0x000fe4000bf21270 */
[----:B------:R-:W-:Y:S02]  /*b450*/  ULEA.HI.SX32 UR7, UR9, UR7, 0x1c ;  /* 0x0000000709077291 */ /* 0x000fe4000f8fe23f */
        /* <DEDUP_REMOVED lines=43> */
.L_x_3408:
[----:B------:R-:W-:Y:S05]  /*b710*/  BSYNC B0 ;  /* 0x0000000000007941 */ /* 0x000fea0003800000 */
.L_x_3407:
        /* <DEDUP_REMOVED lines=19> */
.L_x_3410:
[----:B------:R-:W-:Y:S05]  /*b850*/  BSYNC B0 ;  /* 0x0000000000007941 */ /* 0x000fea0003800000 */
.L_x_3409:
[----:B------:R-:W-:Y:S06]  /*b860*/  BAR.ARV 0xa, 0xa0 ;  /* 0x0282800000007b1d */ /* 0x000fec0000002000 */
[----:B------:R-:W-:Y:S04]  /*b870*/  BSSY B0, `(.L_x_3411) ;  /* 0x0000003000007945 */ /* 0x000fe80003800000 */
[----:B------:R-:W-:Y:S05]  /*b880*/  @!P0 BRA `(.L_x_3412) ;  /* 0x0000000000048947 */ /* 0x000fea0003800000 */
[----:B------:R-:W-:-:S04]  /*b890*/  DEPBAR.LE SB0, 0x0 ;  /* 0x000080000000791a */ /* 0x000fc80000000000 */
.L_x_3412:
[----:B------:R-:W-:Y:S05]  /*b8a0*/  BSYNC B0 ;  /* 0x0000000000007941 */ /* 0x000fea0003800000 */
.L_x_3411:
[----:B------:R-:W-:Y:S06]  /*b8b0*/  BAR.ARV 0xb, 0xa0 ;  /* 0x02c2800000007b1d */ /* 0x000fec0000002000 */
[----:B------:R-:W-:Y:S01]  /*b8c0*/  UIADD3 UR18, UR12, 0x1, URZ ;  /* 0x000000010c127890 */ /* 0x000fe2000fffe03f */
[----:B------:R-:W-:Y:S11]  /*b8d0*/  BRA `(.L_x_3413) ;  /* 0x0000000000047947 */ /* 0x000ff60003800000 */
.L_x_3406:
[----:B------:R-:W-:-:S05]  /*b8e0*/  UMOV UR18, UR12 ;  /* 0x0000000c00127c82 */ /* 0x000fca0008000000 */
.L_x_3413:
        /* <DEDUP_REMOVED lines=22> */
.L_x_3426:
        /* <DEDUP_REMOVED lines=11> */
[----:B------:R-:W-:Y:S01]  /*bb00*/  ULEA.HI.X.SX32 UR40, UR26, UR27, 0x1, UP0 ;  /* 0x0000001b1a287291 */ /* 0x000fe200080f0e3f */
[----:B------:R-:W-:Y:S01]  /*bb10*/  UMOV UR43, 0x14f00000 ;  /* 0x14f00000002b7882 */ /* 0x000fe20000000000 */
[----:B-1----:R-:W-:Y:S02]  /*bb20*/  ULEA UR29, UR30, UR29, 0x18 ;  /* 0x0000001d1e1d7291 */ /* 0x002fe4000f8ec03f */
[----:B------:R-:W-:Y:S02]  /*bb30*/  ULEA UR30, UP0, UR31, UR32, 0x2 ;  /* 0x000000201f1e7291 */ /* 0x000fe4000f80103f */
[----:B------:R-:W-:-:S02]  /*bb40*/  UIADD3 UR29, UR29, 0x8000, URZ ;  /* 0x000080001d1d7890 */ /* 0x000fc4000fffe03f */
[----:B------:R-:W-:-:S03]  /*bb50*/  ULEA.HI.X UR31, UR31, UR33, UR40, 0x2, UP0 ;  /* 0x000000211f1f7291 */ /* 0x000fc600080f1428 */
[----:B------:R-:W-:-:S06]  /*bb60*/  UMOV UR40, 0x300 ;  /* 0x0000030000287882 */ /* 0x000fcc0000000000 */
[----:B------:R1:W-:Y:S02]  /*bb70*/  UBLKRED.G.S.ADD.F32.RN [UR30], [UR29], UR40, desc[UR42] ;  /* 0x00002a1e1d0073bb */ /* 0x0003e400080a1428 */
[----:B-1----:R0:W-:Y:S02]  /*bb80*/  UTMACMDFLUSH ;  /* 0x00000000000079b7 */ /* 0x0021e40000000000 */
.L_x_3415:
[----:B------:R-:W-:Y:S05]  /*bb90*/  BSYNC B0 ;  /* 0x0000000000007941 */ /* 0x000fea0003800000 */
.L_x_3414:
        /* <DEDUP_REMOVED lines=13> */
.L_x_3417:
[----:B------:R-:W-:Y:S05]  /*bc70*/  BSYNC B0 ;  /* 0x0000000000007941 */ /* 0x000fea0003800000 */
.L_x_3416:
[----:B------:R-:W-:Y:S06]  /*bc80*/  BAR.ARV 0xa, 0xa0 ;  /* 0x0282800000007b1d */ /* 0x000fec0000002000 */
[----:B------:R-:W-:Y:S04]  /*bc90*/  BSSY B0, `(.L_x_3418) ;  /* 0x0000003000007945 */ /* 0x000fe80003800000 */
[----:B------:R-:W-:Y:S05]  /*bca0*/  @!P0 BRA `(.L_x_3419) ;  /* 0x0000000000048947 */ /* 0x000fea0003800000 */
[----:B------:R-:W-:-:S04]  /*bcb0*/  DEPBAR.LE SB0, 0x0 ;  /* 0x000080000000791a */ /* 0x000fc80000000000 */
.L_x_3419:
[----:B------:R-:W-:Y:S05]  /*bcc0*/  BSYNC B0 ;  /* 0x0000000000007941 */ /* 0x000fea0003800000 */
.L_x_3418:
        /* <DEDUP_REMOVED lines=13> */
.L_x_3421:
[----:B------:R-:W-:Y:S05]  /*bda0*/  BSYNC B0 ;  /* 0x0000000000007941 */ /* 0x000fea0003800000 */
.L_x_3420:
        /* <DEDUP_REMOVED lines=13> */
.L_x_3423:
[----:B------:R-:W-:Y:S05]  /*be80*/  BSYNC B0 ;  /* 0x0000000000007941 */ /* 0x000fea0003800000 */
.L_x_3422:
[----:B------:R-:W-:Y:S01]  /*be90*/  UIADD3 UR18, UR18, 0x2, URZ ;  /* 0x0000000212127890 */ /* 0x000fe2000fffe03f */
[----:B------:R-:W-:Y:S06]  /*bea0*/  BAR.ARV 0xa, 0xa0 ;  /* 0x0282800000007b1d */ /* 0x000fec0000002000 */
[----:B------:R-:W-:Y:S01]  /*beb0*/  UISETP.GE.AND UP0, UPT, UR18, UR7, UPT ;  /* 0x000000071200728c */ /* 0x000fe2000bf06270 */
[----:B------:R-:W-:Y:S04]  /*bec0*/  BSSY B0, `(.L_x_3424) ;  /* 0x0000003000007945 */ /* 0x000fe80003800000 */
[----:B------:R-:W-:Y:S06]  /*bed0*/  @!P0 BRA `(.L_x_3425) ;  /* 0x0000000000048947 */ /* 0x000fec0003800000 */
[----:B------:R-:W-:-:S04]  /*bee0*/  DEPBAR.LE SB0, 0x0 ;  /* 0x000080000000791a */ /* 0x000fc80000000000 */
.L_x_3425:
[----:B------:R-:W-:Y:S05]  /*bef0*/  BSYNC B0 ;  /* 0x0000000000007941 */ /* 0x000fea0003800000 */
.L_x_3424:
[----:B------:R-:W-:Y:S06]  /*bf00*/  BAR.ARV 0xb, 0xa0 ;  /* 0x02c2800000007b1d */ /* 0x000fec0000002000 */
[----:B------:R-:W-:Y:S01]  /*bf10*/  PLOP3.LUT P1, PT, PT, PT, UP0, 0x80, 0x0 ;  /* 0x000000000000781c */ /* 0x000fe20003f2f008 */
[----:B------:R-:W-:Y:S02]  /*bf20*/  UIADD3 UR26, UR26, 0x3000, URZ ;  /* 0x000030001a1a7890 */ /* 0x000fe4000fffe03f */
[----:B------:R-:W-:-:S10]  /*bf30*/  UIADD3 UR6, UR6, 0x3000, URZ ;  /* 0x0000300006067890 */ /* 0x000fd4000fffe03f */
[----:B------:R-:W-:Y:S05]  /*bf40*/  @!P1 BRA `(.L_x_3426) ;  /* 0xfffffff800c09947 */ /* 0x000fea000383ffff */
[----:B------:R-:W-:Y:S05]  /*bf50*/  BRA `(.L_x_3356) ;  /* 0x00000024004c7947 */ /* 0x000fea0003800000 */
.L_x_3397:
[----:B------:R-:W1:Y:S01]  /*bf60*/  LDC R5, c[0x0][0x8d8] ;  /* 0x00023600ff057b82 */ /* 0x000e620000000800 */
[----:B------:R-:W2:Y:S01]  /*bf70*/  S2R R3, SR_CTAID.X ;  /* 0x0000000000037919 */ /* 0x000ea20000002500 */
[----:B------:R-:W-:Y:S01]  /*bf80*/  ULDC UR4, c[0x0][0x8f0] ;  /* 0x00023c0000047ab9 */ /* 0x000fe20000000800 */
[----:B-1----:R-:W-:Y:S01]  /*bf90*/  ISETP.NE.AND P0, PT, R5, 0x1, PT ;  /* 0x000000010500780c */ /* 0x002fe20003f05270 */
[----:B--2---:R-:W-:-:S12]  /*bfa0*/  IMAD.MOV.U32 R2, RZ, RZ, R3 ;  /* 0x000000ffff027224 */ /* 0x004fd800078e0003 */
[----:B------:R-:W1:Y:S08]  /*bfb0*/  @P0 LDC R0, c[0x0][0x8dc] ;  /* 0x00023700ff000b82 */ /* 0x000e700000000800 */
[----:B------:R-:W2:Y:S01]  /*bfc0*/  @P0 LDC R7, c[0x0][0x8e0] ;  /* 0x00023800ff070b82 */ /* 0x000ea20000000800 */
[----:B-1----:R-:W-:-:S05]  /*bfd0*/  @P0 IMAD.HI.U32 R0, R3, R0, RZ ;  /* 0x0000000003000227 */ /* 0x002fca00078e00ff */
[----:B--2---:R-:W-:-:S04]  /*bfe0*/  @P0 SHF.R.U32.HI R2, RZ, R7, R0 ;  /* 0x00000007ff020219 */ /* 0x004fc80000011600 */
[C---:B------:R-:W-:Y:S02]  /*bff0*/  ISETP.GE.AND P0, PT, R2.reuse, UR4, PT ;  /* 0x0000000402007c0c */ /* 0x040fe4000bf06270 */
[----:B------:R-:W-:-:S05]  /*c000*/  IADD3 R0, -R2, RZ, RZ ;  /* 0x000000ff02007210 */ /* 0x000fca0007ffe1ff */
[----:B------:R-:W-:-:S06]  /*c010*/  IMAD R5, R5, R0, R3 ;  /* 0x0000000005057224 */ /* 0x000fcc00078e0203 */
        /* <DEDUP_REMOVED lines=9> */
.L_x_3427:
[----:B------:R-:W1:Y:S01]  /*c0b0*/  LDC R3, c[0x0][0x8cc] ;  /* 0x00023300ff037b82 */ /* 0x000e620000000800 */
[----:B------:R-:W-:Y:S01]  /*c0c0*/  IMAD.MOV.U32 R0, RZ, RZ, R5 ;  /* 0x000000ffff007224 */ /* 0x000fe200078e0005 */
[----:B-1----:R-:W-:-:S13]  /*c0d0*/  ISETP.NE.AND P0, PT, R3, 0x1, PT ;  /* 0x000000010300780c */ /* 0x002fda0003f05270 */
[----:B------:R-:W1:Y:S02]  /*c0e0*/  @P0 LDC.64 R6, c[0x0][0x8d0] ;  /* 0x00023400ff060b82 */ /* 0x000e640000000a00 */
[----:B-1----:R-:W-:-:S05]  /*c0f0*/  @P0 IMAD.HI.U32 R4, R5, R6, RZ ;  /* 0x0000000605040227 */ /* 0x002fca00078e00ff */
[----:B------:R-:W-:-:S05]  /*c100*/  @P0 SHF.R.U32.HI R0, RZ, R7, R4 ;  /* 0x00000007ff000219 */ /* 0x000fca0000011604 */
[----:B------:R-:W-:-:S07]  /*c110*/  IMAD R3, R0, R3, RZ ;  /* 0x0000000300037224 */ /* 0x000fce00078e02ff */
.L_x_3428:
[----:B------:R-:W1:Y:S01]  /*c120*/  LDC R8, c[0x0][0x8c0] ;  /* 0x00023000ff087b82 */ /* 0x000e620000000800 */
[----:B------:R-:W-:Y:S01]  /*c130*/  IADD3 R3, R5, -R3, RZ ;  /* 0x8000000305037210 */ /* 0x000fe20007ffe0ff */
        /* <DEDUP_REMOVED lines=11> */
[----:B------:R-:W-:-:S03]  /*c1f0*/  ISETP.NE.U32.AND P0, PT, RZ, UR6, PT ;  /* 0x00000006ff007c0c */ /* 0x000fc6000bf05070 */
[----:B------:R-:W-:Y:S01]  /*c200*/  IMAD.MOV R2, RZ, RZ, -R11 ;  /* 0x000000ffff027224 */ /* 0x000fe200078e0a0b */
[----:B------:R-:W-:-:S04]  /*c210*/  ISETP.NE.AND.EX P0, PT, RZ, UR7, PT, P0 ;  /* 0x00000007ff007c0c */ /* 0x000fc8000bf05300 */
[----:B------:R-:W-:-:S13]  /*c220*/  R2UR UR4, R2 ;  /* 0x00000000020472ca */ /* 0x000fda00000e0000 */
[----:B------:R-:W-:Y:S01]  /*c230*/  UIMAD UR20, UR20, UR4, UR5 ;  /* 0x00000004141472a4 */ /* 0x000fe2000f8e0205 */
[----:B------:R-:W-:Y:S11]  /*c240*/  @!P0 BRA `(.L_x_3429) ;  /* 0x0000000000108947 */ /* 0x000ff60003800000 */
[----:B------:R-:W1:Y:S02]  /*c250*/  LDC.64 R2, c[0x0][0x900] ;  /* 0x00024000ff027b82 */ /* 0x000e640000000a00 */
[----:B-1----:R-:W-:-:S05]  /*c260*/  IMAD.WIDE R2, R11, 0x4, R2 ;  /* 0x000000040b027825 */ /* 0x002fca00078e0202 */
[----:B------:R2:W5:Y:S01]  /*c270*/  LDG.E R4, desc[UR36][R2.64] ;  /* 0x0000002402047981 */ /* 0x000562000c1e1900 */
[----:B------:R-:W-:Y:S05]  /*c280*/  BRA `(.L_x_3430) ;  /* 0x00000000002c7947 */ /* 0x000fea0003800000 */
.L_x_3429:
        /* <DEDUP_REMOVED lines=10> */
.L_x_3431:
[----:B------:R-:W1:Y:S02]  /*c330*/  LDC R4, c[0x0][0x8f4] ;  /* 0x00023d00ff047b82 */ /* 0x000e640000000800 */
.L_x_3430:
[----:B-1---5:R-:W-:Y:S01]  /*c340*/  VIADD R4, R4, 0x7f ;  /* 0x0000007f04047836 */ /* 0x022fe20000000000 */
[----:B--2---:R-:W-:Y:S01]  /*c350*/  MOV R2, RZ ;  /* 0x000000ff00027202 */ /* 0x004fe20000000f00 */
[----:B------:R-:W-:-:S03]  /*c360*/  IMAD.MOV.U32 R10, RZ, RZ, 0x1 ;  /* 0x00000001ff0a7424 */ /* 0x000fc600078e00ff */
[----:B------:R-:W-:-:S04]  /*c370*/  SHF.R.S32.HI R3, RZ, 0x1f, R4 ;  /* 0x0000001fff037819 */ /* 0x000fc80000011404 */
[----:B------:R-:W-:-:S04]  /*c380*/  LEA.HI R3, R3, R4, RZ, 0x7 ;  /* 0x0000000403037211 */ /* 0x000fc800078f38ff */
[----:B------:R-:W-:-:S04]  /*c390*/  SHF.R.S32.HI R3, RZ, 0x7, R3 ;  /* 0x00000007ff037819 */ /* 0x000fc80000011403 */
[----:B------:R-:W-:-:S04]  /*c3a0*/  ISETP.GE.AND P0, PT, R0, R3, PT ;  /* 0x000000030000720c */ /* 0x000fc80003f06270 */
[----:B------:R-:W-:-:S04]  /*c3b0*/  SEL R11, R11, 0xffffffff, !P0 ;  /* 0xffffffff0b0b7807 */ /* 0x000fc80004000000 */
[----:B------:R-:W-:-:S13]  /*c3c0*/  ISETP.GE.AND P0, PT, R11, RZ, PT ;  /* 0x000000ff0b00720c */ /* 0x000fda0003f06270 */
[----:B------:R-:W-:Y:S05]  /*c3d0*/  @!P0 BRA `(.L_x_3432) ;  /* 0x0000001c00988947 */ /* 0x000fea0003800000 */
[----:B------:R-:W1:Y:S08]  /*c3e0*/  LDC.64 R8, c[0x0][0x770] ;  /* 0x0001dc00ff087b82 */ /* 0x000e700000000a00 */
[----:B------:R-:W2:Y:S08]  /*c3f0*/  LDC.64 R2, c[0x0][0x780] ;  /* 0x0001e000ff027b82 */ /* 0x000eb00000000a00 */
[----:B------:R-:W3:Y:S01]  /*c400*/  LDC.64 R6, c[0x0][0x778] ;  /* 0x0001de00ff067b82 */ /* 0x000ee20000000a00 */
[----:B-1----:R-:W-:-:S07]  /*c410*/  ISETP.NE.U32.AND P0, PT, R8, RZ, PT ;  /* 0x000000ff0800720c */ /* 0x002fce0003f05070 */
[----:B------:R-:W1:Y:S01]  /*c420*/  LDC.64 R4, c[0x0][0x770] ;  /* 0x0001dc00ff047b82 */ /* 0x000e620000000a00 */
[----:B------:R-:W-:-:S07]  /*c430*/  ISETP.NE.AND.EX P0, PT, R9, RZ, PT, P0 ;  /* 0x000000ff0900720c */ /* 0x000fce0003f05300 */
[----:B------:R-:W4:Y:S01]  /*c440*/  LDC.64 R14, c[0x0][0x778] ;  /* 0x0001de00ff0e7b82 */ /* 0x000f220000000a00 */
[----:B--2---:R-:W-:-:S04]  /*c450*/  ISETP.NE.U32.AND P1, PT, R2, RZ, PT ;  /* 0x000000ff0200720c */ /* 0x004fc80003f25070 */
[----:B------:R-:W-:Y:S01]  /*c460*/  ISETP.NE.AND.EX P1, PT, R3, RZ, PT, P1 ;  /* 0x000000ff0300720c */ /* 0x000fe20003f25310 */
[----:B------:R-:W-:Y:S01]  /*c470*/  VOTEU.ANY UP0, P0 ;  /* 0x00000000003f7886 */ /* 0x000fe20000000100 */
[----:B------:R-:W-:Y:S02]  /*c480*/  PLOP3.LUT P2, PT, PT, PT, UP0, 0x80, 0x0 ;  /* 0x000000000000781c */ /* 0x000fe40003f4f008 */
[----:B---3--:R-:W-:-:S04]  /*c490*/  ISETP.NE.U32.AND P0, PT, R6, RZ, PT ;  /* 0x000000ff0600720c */ /* 0x008fc80003f05070 */
[----:B------:R-:W-:Y:S01]  /*c4a0*/  ISETP.NE.AND.EX P0, PT, R7, RZ, PT, P0 ;  /* 0x000000ff0700720c */ /* 0x000fe20003f05300 */
[----:B-1----:R-:W-:-:S04]  /*c4b0*/  IMAD.WIDE R4, R11, 0x4, R4 ;  /* 0x000000040b047825 */ /* 0x002fc800078e0204 */
[----:B------:R-:W1:Y:S02]  /*c4c0*/  @P1 LDC.64 R6, c[0x0][0x780] ;  /* 0x0001e000ff061b82 */ /* 0x000e640000000a00 */
[----:B------:R-:W2:Y:S01]  /*c4d0*/  @P2 LDG.E R12, desc[UR36][R4.64] ;  /* 0x00000024040c2981 */ /* 0x000ea2000c1e1900 */
[----:B------:R-:W-:Y:S02]  /*c4e0*/  IMAD.MOV.U32 R13, RZ, RZ, RZ ;  /* 0x000000ffff0d7224 */ /* 0x000fe400078e00ff */
[----:B----4-:R-:W-:-:S03]  /*c4f0*/  IMAD.WIDE R2, R11, 0x4, R14 ;  /* 0x000000040b027825 */ /* 0x010fc600078e020e */
[----:B------:R-:W3:Y:S01]  /*c500*/  LDC R14, c[0x0][0x280] ;  /* 0x0000a000ff0e7b82 */ /* 0x000ee20000000800 */
[----:B------:R4:W5:Y:S04]  /*c510*/  @P2 LDG.E R15, desc[UR36][R4.64] ;  /* 0x00000024040f2981 */ /* 0x000968000c1e1900 */
[----:B------:R4:W5:Y:S01]  /*c520*/  @P0 LDG.E R13, desc[UR36][R2.64] ;  /* 0x00000024020d0981 */ /* 0x000962000c1e1900 */
[----:B-1----:R-:W-:-:S05]  /*c530*/  @P1 IMAD.WIDE R6, R11, 0x4, R6 ;  /* 0x000000040b061825 */ /* 0x002fca00078e0206 */
[----:B---3--:R4:W5:Y:S01]  /*c540*/  @P1 LDG.E R14, desc[UR36][R6.64] ;  /* 0x00000024060e1981 */ /* 0x008962000c1e1900 */
[----:B--2---:R-:W-:-:S05]  /*c550*/  @P2 IMAD R12, R11, 0x60, R12 ;  /* 0x000000600b0c2824 */ /* 0x004fca00078e020c */
[----:B------:R-:W-:-:S13]  /*c560*/  @P2 R2UR UR4, R12 ;  /* 0x000000000c0422ca */ /* 0x000fda00000e0000 */
[----:B------:R-:W-:Y:S01]  /*c570*/  UIMAD.WIDE UR4, UR4, 0x2aaaaaab, URZ ;  /* 0x2aaaaaab040478a5 */ /* 0x000fe2000f8e023f */
[----:B----4-:R-:W-:Y:S11]  /*c580*/  @P1 BRA `(.L_x_3433) ;  /* 0x0000000000101947 */ /* 0x010ff60003800000 */
[----:B------:R-:W-:Y:S05]  /*c590*/  @!P2 BRA `(.L_x_3433) ;  /* 0x00000000000ca947 */ /* 0x000fea0003800000 */
[----:B------:R-:W2:Y:S04]  /*c5a0*/  LDG.E R7, desc[UR36][R4.64] ;  /* 0x0000002404077981 */ /* 0x000ea8000c1e1900 */
[----:B-----5:R-:W2:Y:S02]  /*c5b0*/  LDG.E R14, desc[UR36][R4.64+0x4] ;  /* 0x00000424040e7981 */ /* 0x020ea4000c1e1900 */
[----:B--2---:R-:W-:-:S07]  /*c5c0*/  IMAD.IADD R14, R14, 0x1, -R7 ;  /* 0x000000010e0e7824 */ /* 0x004fce00078e0a07 */
.L_x_3433:
        /* <DEDUP_REMOVED lines=11> */
[----:B------:R-:W-:Y:S01]  /*c680*/  MOV R4, UR9 ;  /* 0x0000000900047c02 */ /* 0x000fe20008000f00 */
        /* <DEDUP_REMOVED lines=8> */
.L_x_3434:
[----:B------:R-:W-:Y:S05]  /*c710*/  @!P0 BRA `(.L_x_3435) ;  /* 0x00000000000c8947 */ /* 0x000fea0003800000 */
[----:B------:R-:W2:Y:S04]  /*c720*/  LDG.E R5, desc[UR36][R2.64] ;  /* 0x0000002402057981 */ /* 0x000ea8000c1e1900 */
[----:B------:R-:W2:Y:S02]  /*c730*/  LDG.E R4, desc[UR36][R2.64+0x4] ;  /* 0x0000042402047981 */ /* 0x000ea4000c1e1900 */
[----:B--2---:R-:W-:-:S07]  /*c740*/  IMAD.IADD R4, R4, 0x1, -R5 ;  /* 0x0000000104047824 */ /* 0x004fce00078e0a05 */
.L_x_3435:
[----:B-1----:R-:W-:Y:S01]  /*c750*/  IMAD R3, R0, 0x80, R14 ;  /* 0x0000008000037824 */ /* 0x002fe200078e020e */
[----:B------:R-:W-:Y:S01]  /*c760*/  ULDC UR7, c[0x0][0x74c] ;  /* 0x0001d30000077ab9 */ /* 0x000fe20000000800 */
[----:B------:R-:W-:-:S03]  /*c770*/  IADD3 R14, R14, 0x5f, RZ ;  /* 0x0000005f0e0e7810 */ /* 0x000fc60007ffe0ff */
[----:B-----5:R-:W-:Y:S02]  /*c780*/  IADD3 R3, R3, -UR7, -R4 ;  /* 0x8000000703037c10 */ /* 0x020fe4000fffe804 */
[----:B------:R-:W-:-:S04]  /*c790*/  IMAD.HI R14, R14, 0x2aaaaaab, RZ ;  /* 0x2aaaaaab0e0e7827 */ /* 0x000fc800078e02ff */
[----:B------:R-:W-:Y:S01]  /*c7a0*/  IMAD.HI R3, R3, 0x2aaaaaab, RZ ;  /* 0x2aaaaaab03037827 */ /* 0x000fe200078e02ff */
[----:B------:R-:W-:-:S04]  /*c7b0*/  SHF.R.U32.HI R5, RZ, 0x1f, R14 ;  /* 0x0000001fff057819 */ /* 0x000fc8000001160e */
[----:B------:R-:W-:Y:S02]  /*c7c0*/  SHF.R.U32.HI R2, RZ, 0x1f, R3 ;  /* 0x0000001fff027819 */ /* 0x000fe40000011603 */
[----:B------:R-:W-:Y:S02]  /*c7d0*/  LEA.HI.SX32 R5, R14, R5, 0x1c ;  /* 0x000000050e057211 */ /* 0x000fe400078fe2ff */
[----:B------:R-:W-:-:S04]  /*c7e0*/  LEA.HI.SX32 R2, R3, R2, 0x1c ;  /* 0x0000000203027211 */ /* 0x000fc800078fe2ff */
[----:B------:R-:W-:Y:S01]  /*c7f0*/  VIMNMX R4, RZ, R2, !PT ;  /* 0x00000002ff047248 */ /* 0x000fe20007fe0100 */
[----:B------:R-:W-:-:S03]  /*c800*/  IMAD.MOV.U32 R2, RZ, RZ, RZ ;  /* 0x000000ffff027224 */ /* 0x000fc600078e00ff */
[----:B------:R-:W-:-:S13]  /*c810*/  ISETP.GT.AND P1, PT, R5, R4, PT ;  /* 0x000000040500720c */ /* 0x000fda0003f24270 */
[----:B------:R-:W-:Y:S05]  /*c820*/  @!P1 BRA `(.L_x_3432) ;  /* 0x0000001800849947 */ /* 0x000fea0003800000 */
[----:B------:R-:W-:Y:S01]  /*c830*/  ISETP.NE.U32.AND P1, PT, R8, RZ, PT ;  /* 0x000000ff0800720c */ /* 0x000fe20003f25070 */
[----:B------:R-:W-:Y:S01]  /*c840*/  USHF.R.S32.HI UR7, URZ, 0x1f, UR20 ;  /* 0x0000001f3f077899 */ /* 0x000fe20008011414 */
[----:B------:R-:W-:Y:S01]  /*c850*/  R2UR UR18, R11 ;  /* 0x000000000b1272ca */ /* 0x000fe200000e0000 */
[----:B------:R-:W-:Y:S01]  /*c860*/  ULDC.64 UR10, c[0x0][0x718] ;  /* 0x0001c600000a7ab9 */ /* 0x000fe20000000a00 */
[----:B------:R-:W-:Y:S01]  /*c870*/  ISETP.NE.AND.EX P1, PT, R9, RZ, PT, P1 ;  /* 0x000000ff0900720c */ /* 0x000fe20003f25310 */
[----:B------:R-:W-:Y:S01]  /*c880*/  UMOV UR8, UR4 ;  /* 0x0000000400087c82 */ /* 0x000fe20008000000 */
[----:B------:R-:W-:Y:S01]  /*c890*/  SHF.R.S32.HI R11, RZ, 0x1f, R11 ;  /* 0x0000001fff0b7819 */ /* 0x000fe2000001140b */
[----:B------:R-:W-:Y:S01]  /*c8a0*/  UMOV UR9, UR5 ;  /* 0x0000000500097c82 */ /* 0x000fe20008000000 */
[----:B------:R-:W-:Y:S01]  /*c8b0*/  ULDC.64 UR12, c[0x0][0x730] ;  /* 0x0001cc00000c7ab9 */ /* 0x000fe20000000a00 */
[----:B------:R-:W-:Y:S01]  /*c8c0*/  UIMAD.WIDE.U32 UR4, UR20, UR10, UR8 ;  /* 0x0000000a140472a5 */ /* 0x000fe2000f8e0008 */
[----:B------:R-:W-:Y:S01]  /*c8d0*/  SEL R11, R11, RZ, !P1 ;  /* 0x000000ff0b0b7207 */ /* 0x000fe20004800000 */
[----:B------:R-:W-:Y:S01]  /*c8e0*/  UIMAD UR10, UR7, UR10, URZ ;  /* 0x0000000a070a72a4 */ /* 0x000fe2000f8e023f */
[----:B------:R-:W-:Y:S01]  /*c8f0*/  R2UR UR19, R0 ;  /* 0x00000000001372ca */ /* 0x000fe200000e0000 */
[----:B------:R-:W-:Y:S01]  /*c900*/  UIMAD UR7, UR7, UR12, URZ ;  /* 0x0000000c070772a4 */ /* 0x000fe2000f8e023f */
[----:B------:R-:W-:Y:S01]  /*c910*/  R2UR UR14, R11 ;  /* 0x000000000b0e72ca */ /* 0x000fe200000e0000 */
[----:B------:R-:W-:Y:S01]  /*c920*/  UIMAD UR10, UR20, UR11, UR10 ;  /* 0x0000000b140a72a4 */ /* 0x000fe2000f8e020a */
[----:B------:R-:W-:Y:S01]  /*c930*/  R2UR UR24, R13 ;  /* 0x000000000d1872ca */ /* 0x000fe200000e0000 */
[----:B------:R-:W-:Y:S01]  /*c940*/  UIMAD.WIDE.U32 UR8, UR20, UR12, UR8 ;  /* 0x0000000c140872a5 */ /* 0x000fe2000f8e0008 */
[----:B------:R-:W-:Y:S01]  /*c950*/  BSSY B0, `(.L_x_3432) ;  /* 0x000018e000007945 */ /* 0x000fe20003800000 */
[----:B------:R-:W-:Y:S01]  /*c960*/  ULDC UR11, c[0x0][0x2e8] ;  /* 0x0000ba00000b7ab9 */ /* 0x000fe20000000800 */
[----:B------:R-:W-:Y:S01]  /*c970*/  UIMAD UR7, UR20, UR13, UR7 ;  /* 0x0000000d140772a4 */ /* 0x000fe2000f8e0207 */
[----:B------:R-:W-:Y:S01]  /*c980*/  IMAD.MOV.U32 R2, RZ, RZ, RZ ;  /* 0x000000ffff027224 */ /* 0x000fe200078e00ff */
[----:B------:R-:W-:Y:S01]  /*c990*/  UISETP.NE.AND UP0, UPT, UR11, 0x1, UPT ;  /* 0x000000010b00788c */ /* 0x000fe2000bf05270 */
[----:B------:R-:W-:Y:S01]  /*c9a0*/  VOTEU.ANY UP1, P1 ;  /* 0x00000000003f7886 */ /* 0x000fe20000820100 */
[----:B------:R-:W-:-:S02]  /*c9b0*/  USEL UR21, UR18, URZ, !UP1 ;  /* 0x0000003f12157287 */ /* 0x000fc4000c800000 */
[----:B------:R-:W-:Y:S01]  /*c9c0*/  VOTEU.ANY UP1, P0 ;  /* 0x00000000003f7886 */ /* 0x000fe20000020100 */
[----:B------:R-:W-:Y:S01]  /*c9d0*/  ELECT P0, URZ, PT ;  /* 0x00000000003f782f */ /* 0x000fe20003800000 */
[----:B------:R-:W-:Y:S01]  /*c9e0*/  ULDC.64 UR12, c[0x0][0x720] ;  /* 0x0001c800000c7ab9 */ /* 0x000fe20000000a00 */
[----:B------:R-:W-:Y:S01]  /*c9f0*/  UIADD3 UR9, UR9, UR7, URZ ;  /* 0x0000000709097290 */ /* 0x000fe2000fffe03f */
[----:B------:R-:W-:Y:S01]  /*ca00*/  ULDC.64 UR16, c[0x0][0x738] ;  /* 0x0001ce0000107ab9 */ /* 0x000fe20000000a00 */
[----:B------:R-:W-:Y:S02]  /*ca10*/  UIADD3 UR5, UR5, UR10, URZ ;  /* 0x0000000a05057290 */ /* 0x000fe4000fffe03f */
[----:B------:R-:W-:Y:S02]  /*ca20*/  UIMAD UR7, UR14, UR12, URZ ;  /* 0x0000000c0e0772a4 */ /* 0x000fe4000f8e023f */
[----:B------:R-:W-:Y:S02]  /*ca30*/  UIMAD UR10, UR14, UR16, URZ ;  /* 0x000000100e0a72a4 */ /* 0x000fe4000f8e023f */
[----:B------:R-:W-:-:S02]  /*ca40*/  UIMAD.WIDE.U32 UR14, UR16, UR21, UR8 ;  /* 0x00000015100e72a5 */ /* 0x000fc4000f8e0008 */
[----:B------:R-:W-:Y:S01]  /*ca50*/  UIMAD.WIDE.U32 UR22, UR12, UR21, UR4 ;  /* 0x000000150c1672a5 */ /* 0x000fe2000f8e0004 */
[----:B------:R-:W-:Y:S01]  /*ca60*/  @UP0 ULDC UR8, c[0x0][0x2ec] ;  /* 0x0000bb0000080ab9 */ /* 0x000fe20000000800 */
[----:B------:R-:W-:Y:S02]  /*ca70*/  UIMAD UR5, UR13, UR21, UR7 ;  /* 0x000000150d0572a4 */ /* 0x000fe4000f8e0207 */
[----:B------:R-:W-:Y:S01]  /*ca80*/  UIMAD.WIDE.U32 UR8, UR20, UR8, URZ ;  /* 0x00000008140872a5 */ /* 0x000fe2000f8e003f */
[----:B------:R-:W-:Y:S01]  /*ca90*/  @UP0 ULDC UR7, c[0x0][0x2f0] ;  /* 0x0000bc0000070ab9 */ /* 0x000fe20000000800 */
[----:B------:R-:W-:Y:S01]  /*caa0*/  UMOV UR12, UR20 ;  /* 0x00000014000c7c82 */ /* 0x000fe20008000000 */
[----:B------:R-:W-:Y:S02]  /*cab0*/  UIMAD UR4, UR17, UR21, UR10 ;  /* 0x00000015110472a4 */ /* 0x000fe4000f8e020a */
[----:B------:R-:W-:Y:S02]  /*cac0*/  USEL UR13, UR18, URZ, !UP1 ;  /* 0x0000003f120d7287 */ /* 0x000fe4000c800000 */
[----:B------:R-:W-:-:S02]  /*cad0*/  ULEA UR11, UR19, UR24, 0x7 ;  /* 0x00000018130b7291 */ /* 0x000fc4000f8e383f */
        /* <DEDUP_REMOVED lines=9> */
.L_x_3465:
[----:B------:R-:W2:Y:S01]  /*cb70*/  S2R R2, SR_TID.X ;  /* 0x0000000000027919 */ /* 0x000ea20000002100 */
[----:B------:R-:W-:Y:S02]  /*cb80*/  IMAD.U32 R6, RZ, RZ, UR5 ;  /* 0x00000005ff067e24 */ /* 0x000fe4000f8e00ff */
[----:B------:R-:W-:Y:S02]  /*cb90*/  IMAD.U32 R7, RZ, RZ, UR4 ;  /* 0x00000004ff077e24 */ /* 0x000fe4000f8e00ff */
[----:B------:R-:W-:Y:S01]  /*cba0*/  IMAD.MOV.U32 R8, RZ, RZ, 0x1 ;  /* 0x00000001ff087424 */ /* 0x000fe200078e00ff */
[----:B------:R-:W-:Y:S01]  /*cbb0*/  IADD3 R6, R6, UR23, RZ ;  /* 0x0000001706067c10 */ /* 0x000fe2000fffe0ff */
[----:B------:R-:W-:Y:S01]  /*cbc0*/  VIADD R7, R7, UR15 ;  /* 0x0000000f07077c36 */ /* 0x000fe20008000000 */
        /* <DEDUP_REMOVED lines=9> */
.L_x_3438:
[----:B------:R-:W-:Y:S01]  /*cc60*/  R2UR UR19, R4 ;  /* 0x00000000041372ca */ /* 0x000fe200000e0000 */
[----:B------:R-:W2:Y:S01]  /*cc70*/  LDC.64 R12, c[0x0][0x198] ;  /* 0x00006600ff0c7b82 */ /* 0x000ea20000000a00 */
[----:B------:R-:W-:Y:S01]  /*cc80*/  ULDC.64 UR8, c[0x0][0x700] ;  /* 0x0001c00000087ab9 */ /* 0x000fe20000000a00 */
[----:B------:R-:W-:Y:S01]  /*cc90*/  VIADD R15, R5, 0xffffffff ;  /* 0xffffffff050f7836 */ /* 0x000fe20000000000 */
[----:B------:R-:W-:Y:S01]  /*cca0*/  UMOV UR28, 0x0 ;  /* 0x00000000001c7882 */ /* 0x000fe20000000000 */
[----:B------:R-:W-:Y:S01]  /*ccb0*/  IMAD.U32 R9, RZ, RZ, UR8 ;  /* 0x00000008ff097e24 */ /* 0x000fe2000f8e00ff */
[----:B------:R-:W-:Y:S01]  /*ccc0*/  R2UR UR8, R0 ;  /* 0x00000000000872ca */ /* 0x000fe200000e0000 */
[----:B------:R-:W-:Y:S01]  /*ccd0*/  IMAD.U32 R10, RZ, RZ, UR9 ;  /* 0x00000009ff0a7e24 */ /* 0x000fe2000f8e00ff */
[----:B------:R3:W-:Y:S01]  /*cce0*/  STL [R1+0x8], R15 ;  /* 0x0000080f01007387 */ /* 0x0007e20000100800 */
[----:B------:R-:W-:Y:S01]  /*ccf0*/  UMOV UR29, 0x14f00000 ;  /* 0x14f00000001d7882 */ /* 0x000fe20000000000 */
[----:B------:R-:W-:-:S02]  /*cd00*/  UMOV UR18, URZ ;  /* 0x0000003f00127c82 */ /* 0x000fc40008000000 */
[----:B------:R3:W-:Y:S01]  /*cd10*/  STL [R1], RZ ;  /* 0x000000ff01007387 */ /* 0x0007e20000100800 */
[----:B------:R-:W-:Y:S01]  /*cd20*/  UIMAD UR19, UR19, 0x60, URZ ;  /* 0x00000060131378a4 */ /* 0x000fe2000f8e023f */
[----:B------:R-:W-:-:S03]  /*cd30*/  UMOV UR10, UR18 ;  /* 0x00000012000a7c82 */ /* 0x000fc60008000000 */
[----:B------:R-:W-:Y:S02]  /*cd40*/  UIADD3 UR7, UP0, UR19, UR22, URZ ;  /* 0x0000001613077290 */ /* 0x000fe4000ff1e03f */
[----:B-1----:R-:W-:Y:S01]  /*cd50*/  IMAD.U32 R3, RZ, RZ, UR19 ;  /* 0x00000013ff037e24 */ /* 0x002fe2000f8e00ff */
[----:B------:R-:W-:Y:S02]  /*cd60*/  UIADD3 UR16, UR8, 0xe000, URZ ;  /* 0x0000e00008107890 */ /* 0x000fe4000fffe03f */
[----:B------:R-:W-:Y:S01]  /*cd70*/  UIADD3 UR17, UR8, 0x26810, URZ ;  /* 0x0002681008117890 */ /* 0x000fe2000fffe03f */
[----:B------:R-:W-:Y:S01]  /*cd80*/  PLOP3.LUT P1, PT, PT, PT, UP0, 0x80, 0x0 ;  /* 0x000000000000781c */ /* 0x000fe20003f2f008 */
[----:B------:R-:W-:Y:S01]  /*cd90*/  UIADD3 UR19, UR19, UR6, URZ ;  /* 0x0000000613137290 */ /* 0x000fe2000fffe03f */
[----:B------:R-:W-:Y:S01]  /*cda0*/  MOV R2, UR7 ;  /* 0x0000000700027c02 */ /* 0x000fe20008000f00 */
[----:B------:R-:W-:Y:S01]  /*cdb0*/  UIADD3 UR34, UR8, 0x1a000, URZ ;  /* 0x0001a00008227890 */ /* 0x000fe2000fffe03f */
[----:B------:R-:W-:Y:S01]  /*cdc0*/  LEA.HI.X.SX32 R3, R3, R6, 0x1, P1 ;  /* 0x0000000603037211 */ /* 0x000fe200008f0eff */
[----:B------:R-:W-:Y:S01]  /*cdd0*/  UMOV UR7, 0x18 ;  /* 0x0000001800077882 */ /* 0x000fe20000000000 */
[C---:B------:R-:W-:Y:S01]  /*cde0*/  LEA R11, P1, R2.reuse, R9, 0x2 ;  /* 0x00000009020b7211 */ /* 0x040fe200078210ff */
[----:B------:R-:W-:Y:S01]  /*cdf0*/  UMOV UR35, UR17 ;  /* 0x0000001100237c82 */ /* 0x000fe20008000000 */
[----:B--2---:R-:W-:Y:S01]  /*ce00*/  MOV R14, R13 ;  /* 0x0000000d000e7202 */ /* 0x004fe20000000f00 */
[----:B------:R-:W-:Y:S01]  /*ce10*/  UIADD3 UR9, UR8, 0x26800, URZ ;  /* 0x0002680008097890 */ /* 0x000fe2000fffe03f */
[----:B------:R-:W-:Y:S01]  /*ce20*/  R2UR UR24, R11 ;  /* 0x000000000b1872ca */ /* 0x000fe200000e0000 */
[----:B------:R-:W-:Y:S01]  /*ce30*/  IMAD.MOV.U32 R11, RZ, RZ, R12 ;  /* 0x000000ffff0b7224 */ /* 0x000fe200078e000c */
[----:B------:R-:W-:Y:S01]  /*ce40*/  LEA.HI.X R2, R2, R10, R3, 0x2, P1 ;  /* 0x0000000a02027211 */ /* 0x000fe200008f1403 */
[----:B------:R-:W-:-:S03]  /*ce50*/  IMAD.MOV.U32 R13, RZ, RZ, 0x8000 ;  /* 0x00008000ff0d7424 */ /* 0x000fc600078e00ff */
[----:B------:R-:W-:Y:S02]  /*ce60*/  R2UR UR25, R2 ;  /* 0x00000000021972ca */ /* 0x000fe400000e0000 */
[----:B------:R-:W-:-:S04]  /*ce70*/  IADD3 R2, P1, R11, 0xf0, RZ ;  /* 0x000000f00b027810 */ /* 0x000fc80007f3e0ff */
[----:B------:R-:W-:Y:S01]  /*ce80*/  R2UR UR26, R2 ;  /* 0x00000000021a72ca */ /* 0x000fe200000e0000 */
[----:B------:R-:W-:Y:S01]  /*ce90*/  IMAD.X R3, RZ, RZ, R14, P1 ;  /* 0x000000ffff037224 */ /* 0x000fe200008e060e */
[----:B------:R-:W-:-:S04]  /*cea0*/  IADD3 R12, P1, R11, 0x2f0, RZ ;  /* 0x000002f00b0c7810 */ /* 0x000fc80007f3e0ff */
[----:B------:R-:W-:Y:S02]  /*ceb0*/  R2UR UR30, R12 ;  /* 0x000000000c1e72ca */ /* 0x000fe400000e0000 */
[----:B------:R-:W-:Y:S02]  /*cec0*/  IADD3.X R12, RZ, R14, RZ, P1, !PT ;  /* 0x0000000eff0c7210 */ /* 0x000fe40000ffe4ff */
[----:B------:R-:W-:Y:S02]  /*ced0*/  R2UR UR27, R3 ;  /* 0x00000000031b72ca */ /* 0x000fe400000e0000 */
[----:B------:R-:W-:Y:S02]  /*cee0*/  R2UR UR31, R12 ;  /* 0x000000000c1f72ca */ /* 0x000fe400000e0000 */
[----:B------:R-:W-:-:S04]  /*cef0*/  IADD3 R12, P1, R11, 0x3f0, RZ ;  /* 0x000003f00b0c7810 */ /* 0x000fc80007f3e0ff */
[----:B------:R-:W-:Y:S01]  /*cf00*/  R2UR UR32, R12 ;  /* 0x000000000c2072ca */ /* 0x000fe200000e0000 */
[----:B------:R-:W-:Y:S01]  /*cf10*/  IMAD.X R12, RZ, RZ, R14, P1 ;  /* 0x000000ffff0c7224 */ /* 0x000fe200008e060e */
[----:B------:R-:W-:-:S03]  /*cf20*/  ISETP.GE.AND P1, PT, R4, R15, PT ;  /* 0x0000000f0400720c */ /* 0x000fc60003f26270 */
[----:B------:R-:W-:Y:S01]  /*cf30*/  UTMALDG.4D [UR16], [UR26], desc[UR28] ;  /* 0x00001c101a0075b4 */ /* 0x000fe20008019000 */
[----:B------:R-:W-:Y:S01]  /*cf40*/  R2UR UR33, R12 ;  /* 0x000000000c2172ca */ /* 0x000fe200000e0000 */
[----:B------:R1:W-:Y:S01]  /*cf50*/  UBLKCP.S.G [UR34], [UR24], UR7 ;  /* 0x00000022180073ba */ /* 0x0003e20008000207 */
[----:B------:R3:W-:Y:S01]  /*cf60*/  SYNCS.ARRIVE.TRANS64 RZ, [R0+URZ+0x26800], R13 ;  /* 0x0268000d00ff79a7 */ /* 0x0007e2000800003f */
[----:B-1----:R-:W-:Y:S01]  /*cf70*/  UIADD3 UR24, UR8, 0x4000, URZ ;  /* 0x0000400008187890 */ /* 0x002fe2000fffe03f */
[----:B------:R-:W-:Y:S01]  /*cf80*/  UMOV UR16, 0x0 ;  /* 0x0000000000107882 */ /* 0x000fe20000000000 */
[----:B------:R-:W-:Y:S01]  /*cf90*/  UMOV UR17, 0x10000000 ;  /* 0x1000000000117882 */ /* 0x000fe20000000000 */
[----:B------:R-:W-:Y:S01]  /*cfa0*/  UMOV UR27, UR11 ;  /* 0x0000000b001b7c82 */ /* 0x000fe20008000000 */
[----:B------:R-:W-:Y:S01]  /*cfb0*/  UMOV UR28, UR12 ;  /* 0x0000000c001c7c82 */ /* 0x000fe20008000000 */
[----:B------:R-:W-:Y:S01]  /*cfc0*/  UMOV UR29, UR13 ;  /* 0x0000000d001d7c82 */ /* 0x000fe20008000000 */
[----:B------:R-:W-:Y:S01]  /*cfd0*/  UMOV UR26, UR18 ;  /* 0x00000012001a7c82 */ /* 0x000fe20008000000 */
[----:B------:R-:W-:Y:S01]  /*cfe0*/  UMOV UR25, UR9 ;  /* 0x0000000900197c82 */ /* 0x000fe20008000000 */
[----:B------:R3:W-:Y:S02]  /*cff0*/  UTMALDG.4D [UR8], [UR30], desc[UR16] ;  /* 0x000010081e0075b4 */ /* 0x0007e40008019000 */
[----:B------:R3:W-:Y:S02]  /*d000*/  UTMALDG.4D [UR24], [UR32], desc[UR16] ;  /* 0x00001018200075b4 */ /* 0x0007e40008019000 */
[----:B---3--:R-:W-:Y:S05]  /*d010*/  @P1 BRA `(.L_x_3439) ;  /* 0x0000000c00bc1947 */ /* 0x008fea0003800000 */
        /* <DEDUP_REMOVED lines=12> */
.L_x_3449:
[----:B-123--:R-:W-:-:S04]  /*d0e0*/  SHF.L.U32 R17, R8, 0x1f, RZ ;  /* 0x0000001f08117819 */ /* 0x00efc800000006ff */
[----:B------:R-:W2:Y:S02]  /*d0f0*/  SYNCS.PHASECHK.TRANS64.TRYWAIT P1, [R0+URZ+0x26840], R17 ;  /* 0x02684011000075a7 */ /* 0x000ea4000802017f */
[----:B--2---:R-:W-:Y:S05]  /*d100*/  @!P1 BRA `(.L_x_3441) ;  /* 0x00000014007c9947 */ /* 0x004fea0003800000 */
.L_x_3466:
        /* <DEDUP_REMOVED lines=8> */
.L_x_3442:
[----:B------:R-:W3:Y:S01]  /*d190*/  LDC.64 R12, c[0x0][0x728] ;  /* 0x0001ca00ff0c7b82 */ /* 0x000ee20000000a00 */
[----:B------:R-:W-:Y:S01]  /*d1a0*/  IMAD R18, R15, 0x60, RZ ;  /* 0x000000600f127824 */ /* 0x000fe200078e02ff */
        /* <DEDUP_REMOVED lines=28> */
.L_x_3467:
        /* <DEDUP_REMOVED lines=8> */
.L_x_3444:
        /* <DEDUP_REMOVED lines=30> */
.L_x_3468:
        /* <DEDUP_REMOVED lines=8> */
.L_x_3446:
        /* <DEDUP_REMOVED lines=24> */
.L_x_3470:
        /* <DEDUP_REMOVED lines=8> */
.L_x_3448:
        /* <DEDUP_REMOVED lines=8> */
[----:B------:R-:W-:-:S05]  /*d8d0*/  IADD3 R15, R15, 0x2, RZ ;  /* 0x000000020f0f7810 */ /* 0x000fca0007ffe0ff */
[----:B------:R-:W-:Y:S02]  /*d8e0*/  UIADD3 UR19, UR19, 0xc0, URZ ;  /* 0x000000c013137890 */ /* 0x000fe4000fffe03f */
[----:B------:R-:W-:Y:S02]  /*d8f0*/  UIADD3 UR16, UR26, 0xe000, URZ ;  /* 0x0000e0001a107890 */ /* 0x000fe4000fffe03f */
[----:B------:R-:W-:Y:S02]  /*d900*/  UIADD3 UR7, UP0, UR19, UR22, URZ ;  /* 0x0000001613077290 */ /* 0x000fe4000ff1e03f */
[----:B------:R-:W-:Y:S02]  /*d910*/  UIADD3 UR17, UR26, 0x26810, URZ ;  /* 0x000268101a117890 */ /* 0x000fe4000fffe03f */
[----:B------:R-:W-:Y:S02]  /*d920*/  UIADD3 UR26, UR26, 0x1a000, URZ ;  /* 0x0001a0001a1a7890 */ /* 0x000fe4000fffe03f */
[----:B----4-:R-:W-:Y:S01]  /*d930*/  MOV R4, UR7 ;  /* 0x0000000700047c02 */ /* 0x010fe20008000f00 */
[----:B------:R-:W-:Y:S01]  /*d940*/  UMOV UR7, 0x18 ;  /* 0x0000001800077882 */ /* 0x000fe20000000000 */
[----:B------:R-:W-:Y:S01]  /*d950*/  PLOP3.LUT P2, PT, PT, PT, UP0, 0x80, 0x0 ;  /* 0x000000000000781c */ /* 0x000fe20003f4f008 */
[----:B------:R-:W-:Y:S01]  /*d960*/  UMOV UR27, UR17 ;  /* 0x00000011001b7c82 */ /* 0x000fe20008000000 */
[----:B------:R-:W-:-:S04]  /*d970*/  LEA R5, P1, R4, R9, 0x2 ;  /* 0x0000000904057211 */ /* 0x000fc800078210ff */
[----:B------:R-:W-:Y:S01]  /*d980*/  R2UR UR28, R5 ;  /* 0x00000000051c72ca */ /* 0x000fe200000e0000 */
[----:B------:R-:W-:Y:S01]  /*d990*/  IMAD.U32 R5, RZ, RZ, UR19 ;  /* 0x00000013ff057e24 */ /* 0x000fe2000f8e00ff */
[----:B------:R-:W-:-:S04]  /*d9a0*/  UIADD3 UR19, UR19, UR6, URZ ;  /* 0x0000000613137290 */ /* 0x000fc8000fffe03f */
[----:B------:R-:W-:-:S04]  /*d9b0*/  LEA.HI.X.SX32 R5, R5, R6, 0x1, P2 ;  /* 0x0000000605057211 */ /* 0x000fc800010f0eff */
[----:B------:R-:W-:Y:S01]  /*d9c0*/  LEA.HI.X R5, R4, R10, R5, 0x2, P1 ;  /* 0x0000000a04057211 */ /* 0x000fe200008f1405 */
[----:B------:R4:W-:Y:S01]  /*d9d0*/  UTMALDG.4D [UR16], [UR8], desc[UR24] ;  /* 0x00001810080075b4 */ /* 0x0009e20008019000 */
[----:B------:R-:W-:Y:S02]  /*d9e0*/  ISETP.NE.AND P1, PT, R16, RZ, PT ;  /* 0x000000ff1000720c */ /* 0x000fe40003f25270 */
[----:B------:R-:W-:-:S13]  /*d9f0*/  R2UR UR29, R5 ;  /* 0x00000000051d72ca */ /* 0x000fda00000e0000 */
[----:B------:R4:W-:Y:S02]  /*da00*/  UBLKCP.S.G [UR26], [UR28], UR7 ;  /* 0x0000001a1c0073ba */ /* 0x0009e40008000207 */
[----:B----4-:R-:W-:Y:S05]  /*da10*/  @P1 BRA `(.L_x_3449) ;  /* 0xfffffff400b01947 */ /* 0x010fea000383ffff */
.L_x_3440:
[----:B------:R-:W4:Y:S02]  /*da20*/  LDL.LU R4, [R1+0x10] ;  /* 0x0000100001047983 */ /* 0x000f240000300800 */
[----:B----4-:R-:W-:Y:S02]  /*da30*/  ISETP.NE.AND P1, PT, R4, RZ, PT ;  /* 0x000000ff0400720c */ /* 0x010fe40003f25270 */
[----:B------:R4:W5:Y:S11]  /*da40*/  LDL R4, [R1+0x8] ;  /* 0x0000080001047983 */ /* 0x0009760000100800 */
[----:B----4-:R-:W-:Y:S05]  /*da50*/  @!P1 BRA `(.L_x_3439) ;  /* 0x00000004002c9947 */ /* 0x010fea0003800000 */
[----:B------:R-:W-:-:S04]  /*da60*/  SHF.L.U32 R13, R8, 0x1f, RZ ;  /* 0x0000001f080d7819 */ /* 0x000fc800000006ff */
[----:B------:R-:W4:Y:S02]  /*da70*/  SYNCS.PHASECHK.TRANS64.TRYWAIT P1, [R0+URZ+0x26840], R13 ;  /* 0x0268400d000075a7 */ /* 0x000f24000802017f */
[----:B----4-:R-:W-:Y:S05]  /*da80*/  @!P1 BRA `(.L_x_3450) ;  /* 0x0000000c00709947 */ /* 0x010fea0003800000 */
.L_x_3471:
[----:B------:R-:W-:Y:S05]  /*da90*/  @P0 BRA `(.L_x_3451) ;  /* 0x00000000001c0947 */ /* 0x000fea0003800000 */
[----:B-----5:R-:W2:Y:S01]  /*daa0*/  S2R R4, SR_TID.X ;  /* 0x0000000000047919 */ /* 0x020ea20000002100 */
[----:B-1----:R-:W-:-:S04]  /*dab0*/  IMAD.MOV.U32 R5, RZ, RZ, 0x3180 ;  /* 0x00003180ff057424 */ /* 0x002fc800078e00ff */
[----:B------:R1:W-:Y:S01]  /*dac0*/  SYNCS.ARRIVE.TRANS64 RZ, [R0+URZ+0x26830], R5 ;  /* 0x0268300500ff79a7 */ /* 0x0003e2000800003f */
[----:B--2---:R-:W-:-:S04]  /*dad0*/  LOP3.LUT R4, R4, 0x1f, RZ, 0xc0, !PT ;  /* 0x0000001f04047812 */ /* 0x004fc800078ec0ff */
[----:B------:R-:W-:-:S13]  /*dae0*/  ISETP.NE.AND P1, PT, R4, RZ, PT ;  /* 0x000000ff0400720c */ /* 0x000fda0003f25270 */
[----:B-1----:R-:W-:Y:S05]  /*daf0*/  @!P1 BRA `(.L_x_3451) ;  /* 0x0000000000049947 */ /* 0x002fea0003800000 */
[----:B------:R-:W-:Y:S01]  /*db00*/  BPT.TRAP 0x1 ;  /* 0x000000040000795c */ /* 0x000fe20000300000 */
.L_x_3451:
[----:B-1---5:R-:W1:Y:S01]  /*db10*/  LDC.64 R4, c[0x0][0x728] ;  /* 0x0001ca00ff047b82 */ /* 0x022e620000000a00 */
        /* <DEDUP_REMOVED lines=26> */
.L_x_3472:
[----:B------:R-:W-:Y:S05]  /*dcc0*/  @P0 BRA `(.L_x_3453) ;  /* 0x00000000001c0947 */ /* 0x000fea0003800000 */
[----:B------:R-:W2:Y:S01]  /*dcd0*/  S2R R4, SR_TID.X ;  /* 0x0000000000047919 */ /* 0x000ea20000002100 */
[----:B------:R-:W-:-:S04]  /*dce0*/  MOV R5, 0x3180 ;  /* 0x0000318000057802 */ /* 0x000fc80000000f00 */
[----:B------:R1:W-:Y:S01]  /*dcf0*/  SYNCS.ARRIVE.TRANS64 RZ, [R0+URZ+0x26818], R5 ;  /* 0x0268180500ff79a7 */ /* 0x0003e2000800003f */
[----:B--2---:R-:W-:-:S04]  /*dd00*/  LOP3.LUT R4, R4, 0x1f, RZ, 0xc0, !PT ;  /* 0x0000001f04047812 */ /* 0x004fc800078ec0ff */
[----:B------:R-:W-:-:S13]  /*dd10*/  ISETP.NE.AND P0, PT, R4, RZ, PT ;  /* 0x000000ff0400720c */ /* 0x000fda0003f05270 */
[----:B-1----:R-:W-:Y:S05]  /*dd20*/  @!P0 BRA `(.L_x_3453) ;  /* 0x0000000000048947 */ /* 0x002fea0003800000 */
[----:B------:R-:W-:Y:S01]  /*dd30*/  BPT.TRAP 0x1 ;  /* 0x000000040000795c */ /* 0x000fe20000300000 */
.L_x_3453:
[----:B------:R-:W-:Y:S01]  /*dd40*/  R2UR UR19, R12 ;  /* 0x000000000c1372ca */ /* 0x000fe200000e0000 */
[----:B------:R-:W-:Y:S01]  /*dd50*/  UMOV UR24, 0x0 ;  /* 0x0000000000187882 */ /* 0x000fe20000000000 */
[----:B------:R-:W-:Y:S01]  /*dd60*/  R2UR UR26, R0 ;  /* 0x00000000001a72ca */ /* 0x000fe200000e0000 */
[----:B------:R-:W-:Y:S01]  /*dd70*/  UMOV UR25, 0x14f00000 ;  /* 0x14f0000000197882 */ /* 0x000fe20000000000 */
[----:B------:R-:W-:Y:S01]  /*dd80*/  R2UR UR8, R2 ;  /* 0x00000000020872ca */ /* 0x000fe200000e0000 */
[----:B------:R-:W-:Y:S01]  /*dd90*/  UMOV UR18, URZ ;  /* 0x0000003f00127c82 */ /* 0x000fe20008000000 */
[----:B------:R-:W-:-:S07]  /*dda0*/  R2UR UR9, R3 ;  /* 0x00000000030972ca */ /* 0x000fce00000e0000 */
[----:B------:R-:W-:Y:S02]  /*ddb0*/  UIADD3 UR19, UR19, 0x60, URZ ;  /* 0x0000006013137890 */ /* 0x000fe4000fffe03f */
[----:B------:R-:W-:Y:S02]  /*ddc0*/  UIADD3 UR16, UR26, 0x11000, URZ ;  /* 0x000110001a107890 */ /* 0x000fe4000fffe03f */
[----:B------:R-:W-:Y:S02]  /*ddd0*/  UIADD3 UR7, UP0, UR19, UR22, URZ ;  /* 0x0000001613077290 */ /* 0x000fe4000ff1e03f */
[----:B------:R-:W-:Y:S01]  /*dde0*/  IMAD.U32 R5, RZ, RZ, UR19 ;  /* 0x00000013ff057e24 */ /* 0x000fe2000f8e00ff */
        /* <DEDUP_REMOVED lines=9> */
[----:B------:R-:W-:Y:S01]  /*de80*/  MOV R2, 0x1 ;  /* 0x0000000100027802 */ /* 0x000fe20000000f00 */
[----:B------:R2:W-:Y:S01]  /*de90*/  UTMALDG.4D [UR16], [UR8], desc[UR24] ;  /* 0x00001810080075b4 */ /* 0x0005e20008019000 */
[----:B------:R-:W-:Y:S02]  /*dea0*/  LEA.HI.X R10, R4, R10, R5, 0x2, P0 ;  /* 0x0000000a040a7211 */ /* 0x000fe400000f1405 */
[----:B------:R-:W-:Y:S02]  /*deb0*/  R2UR UR28, R9 ;  /* 0x00000000091c72ca */ /* 0x000fe400000e0000 */
[----:B------:R-:W-:Y:S01]  /*dec0*/  R2UR UR29, R10 ;  /* 0x000000000a1d72ca */ /* 0x000fe200000e0000 */
[----:B------:R2:W5:Y:S04]  /*ded0*/  LDL.LU R4, [R1+0x8] ;  /* 0x0000080001047983 */ /* 0x0005680000300800 */
[----:B------:R2:W-:Y:S08]  /*dee0*/  STL [R1], R2 ;  /* 0x0000000201007387 */ /* 0x0005f00000100800 */
[----:B------:R2:W-:Y:S01]  /*def0*/  UBLKCP.S.G [UR26], [UR28], UR7 ;  /* 0x0000001a1c0073ba */ /* 0x0005e20008000207 */
[----:B------:R-:W-:Y:S01]  /*df00*/  NOP ;  /* 0x0000000000007918 */ /* 0x000fe20000000000 */
.L_x_3439:
[----:B--2---:R-:W2:Y:S01]  /*df10*/  LDL R2, [R1] ;  /* 0x0000000001027983 */ /* 0x004ea20000100800 */
[----:B------:R-:W1:Y:S02]  /*df20*/  S2R R3, SR_TID.X ;  /* 0x0000000000037919 */ /* 0x000e640000002100 */
[----:B-1----:R-:W-:-:S04]  /*df30*/  LOP3.LUT R5, R3, 0x7f, RZ, 0xc0, !PT ;  /* 0x0000007f03057812 */ /* 0x002fc800078ec0ff */
[----:B------:R-:W-:Y:S01]  /*df40*/  ISETP.NE.AND P1, PT, R5, RZ, PT ;  /* 0x000000ff0500720c */ /* 0x000fe20003f25270 */
[----:B--2---:R-:W-:Y:S01]  /*df50*/  IMAD R3, R2, 0x8, R0 ;  /* 0x0000000802037824 */ /* 0x004fe200078e0200 */
[----:B------:R-:W-:-:S04]  /*df60*/  SHF.L.U32 R2, R8, 0x1f, RZ ;  /* 0x0000001f08027819 */ /* 0x000fc800000006ff */
[----:B------:R-:W1:Y:S02]  /*df70*/  SYNCS.PHASECHK.TRANS64.TRYWAIT P0, [R3+URZ+0x26840], R2 ;  /* 0x02684002030075a7 */ /* 0x000e64000800017f */
[----:B-1----:R-:W-:Y:S05]  /*df80*/  @!P0 BRA `(.L_x_3454) ;  /* 0x0000000800588947 */ /* 0x002fea0003800000 */
.L_x_3473:
[----:B------:R-:W-:Y:S05]  /*df90*/  @P1 BRA `(.L_x_3455) ;  /* 0x0000000000181947 */ /* 0x000fea0003800000 */
[----:B------:R-:W2:Y:S01]  /*dfa0*/  S2R R5, SR_TID.X ;  /* 0x0000000000057919 */ /* 0x000ea20000002100 */
[----:B-1----:R-:W-:-:S04]  /*dfb0*/  IMAD.MOV.U32 R2, RZ, RZ, 0x3180 ;  /* 0x00003180ff027424 */ /* 0x002fc800078e00ff */
[----:B------:R1:W-:Y:S01]  /*dfc0*/  SYNCS.ARRIVE.TRANS64 RZ, [R3+URZ+0x26830], R2 ;  /* 0x0268300203ff79a7 */ /* 0x0003e2000800003f */
[----:B--2---:R-:W-:-:S13]  /*dfd0*/  LOP3.LUT P0, RZ, R5, 0x1f, RZ, 0xc0, !PT ;  /* 0x0000001f05ff7812 */ /* 0x004fda000780c0ff */
[----:B-1----:R-:W-:Y:S05]  /*dfe0*/  @!P0 BRA `(.L_x_3455) ;  /* 0x0000000000048947 */ /* 0x002fea0003800000 */
[----:B------:R-:W-:Y:S01]  /*dff0*/  BPT.TRAP 0x1 ;  /* 0x000000040000795c */ /* 0x000fe20000300000 */
.L_x_3455:
[----:B------:R-:W1:Y:S01]  /*e000*/  LDL.LU R5, [R1] ;  /* 0x0000000001057983 */ /* 0x000e620000300800 */
[----:B-----5:R-:W-:Y:S01]  /*e010*/  R2UR UR19, R4 ;  /* 0x00000000041372ca */ /* 0x020fe200000e0000 */
[----:B------:R-:W-:Y:S01]  /*e020*/  ULDC.64 UR26, c[0x0][0x728] ;  /* 0x0001ca00001a7ab9 */ /* 0x000fe20000000a00 */
[----:B------:R-:W-:Y:S01]  /*e030*/  R2UR UR9, R7 ;  /* 0x00000000070972ca */ /* 0x000fe200000e0000 */
[----:B------:R-:W-:Y:S01]  /*e040*/  UMOV UR18, URZ ;  /* 0x0000003f00127c82 */ /* 0x000fe20008000000 */
[----:B------:R-:W-:Y:S02]  /*e050*/  IADD3 R11, P0, R11, 0x1f0, RZ ;  /* 0x000001f00b0b7810 */ /* 0x000fe40007f1e0ff */
[----:B------:R-:W-:Y:S02]  /*e060*/  R2UR UR17, R3 ;  /* 0x00000000031172ca */ /* 0x000fe400000e0000 */
[----:B------:R-:W-:Y:S01]  /*e070*/  R2UR UR24, R11 ;  /* 0x000000000b1872ca */ /* 0x000fe200000e0000 */
[----:B------:R-:W-:-:S04]  /*e080*/  IMAD.X R14, RZ, RZ, R14, P0 ;  /* 0x000000ffff0e7224 */ /* 0x000fc800000e060e */
        /* <DEDUP_REMOVED lines=11> */
[C---:B-1----:R-:W-:Y:S01]  /*e140*/  IMAD R2, R5.reuse, 0x3000, R0 ;  /* 0x0000300005027824 */ /* 0x042fe200078e0200 */
[----:B---34-:R-:W-:-:S04]  /*e150*/  LEA R0, R5, R0, 0x9 ;  /* 0x0000000005007211 */ /* 0x018fc800078e48ff */
[----:B------:R-:W-:Y:S01]  /*e160*/  R2UR UR16, R2 ;  /* 0x00000000021072ca */ /* 0x000fe200000e0000 */
[----:B------:R-:W-:Y:S01]  /*e170*/  VIADD R2, R5, 0x1 ;  /* 0x0000000105027836 */ /* 0x000fe20000000000 */
[----:B------:R-:W-:-:S04]  /*e180*/  R2UR UR7, R0 ;  /* 0x00000000000772ca */ /* 0x000fc800000e0000 */
[----:B------:R-:W-:-:S04]  /*e190*/  ISETP.NE.AND P0, PT, R2, 0x2, PT ;  /* 0x000000020200780c */ /* 0x000fc80003f05270 */
[----:B------:R-:W-:Y:S02]  /*e1a0*/  SEL R3, RZ, 0x1, P0 ;  /* 0x00000001ff037807 */ /* 0x000fe40000000000 */
[----:B------:R-:W-:Y:S01]  /*e1b0*/  SEL R2, R2, RZ, P0 ;  /* 0x000000ff02027207 */ /* 0x000fe20000000000 */
[----:B------:R-:W-:Y:S01]  /*e1c0*/  UIADD3 UR16, UR16, 0x14000, URZ ;  /* 0x0001400010107890 */ /* 0x000fe2000fffe03f */
[----:B------:R-:W-:Y:S01]  /*e1d0*/  LOP3.LUT R10, R8, R3, RZ, 0x3c, !PT ;  /* 0x00000003080a7212 */ /* 0x000fe200078e3cff */
[----:B------:R-:W-:-:S03]  /*e1e0*/  UIADD3 UR28, UR7, 0x1a380, URZ ;  /* 0x0001a380071c7890 */ /* 0x000fc6000fffe03f */
[----:B------:R-:W-:-:S04]  /*e1f0*/  UMOV UR7, 0x18 ;  /* 0x0000001800077882 */ /* 0x000fc80000000000 */
[----:B------:R1:W-:Y:S02]  /*e200*/  UTMALDG.4D [UR16], [UR24], desc[UR26] ;  /* 0x00001a10180075b4 */ /* 0x0003e40008019000 */
[----:B------:R1:W-:Y:S02]  /*e210*/  UBLKCP.S.G [UR28], [UR8], UR7 ;  /* 0x0000001c080073ba */ /* 0x0003e40008000207 */
[----:B-1----:R-:W-:Y:S01]  /*e220*/  NOP ;  /* 0x0000000000007918 */ /* 0x002fe20000000000 */
.L_x_3436:
[----:B------:R-:W-:Y:S05]  /*e230*/  BSYNC B0 ;  /* 0x0000000000007941 */ /* 0x000fea0003800000 */
.L_x_3432:
[----:B------:R-:W-:-:S03]  /*e240*/  UMOV UR7, 0xffffffff ;  /* 0xffffffff00077882 */ /* 0x000fc60000000000 */
[----:B------:R-:W-:Y:S05]  /*e250*/  BRA.DIV UR7, `(.L_x_3456) ;  /* 0x0000000607b87947 */ /* 0x000fea000b800000 */
[----:B------:R-:W-:-:S13]  /*e260*/  ELECT P6, URZ, PT ;  /* 0x00000000003f782f */ /* 0x000fda00038c0000 */
.L_x_3476:
[----:B------:R-:W-:Y:S05]  /*e270*/  @!P6 BRA `(.L_x_3356) ;  /* 0x000000000084e947 */ /* 0x000fea0003800000 */
[----:B------:R-:W2:Y:S02]  /*e280*/  LDL.LU R0, [R1+0xc] ;  /* 0x00000c0001007983 */ /* 0x000ea40000300800 */
[----:B--2---:R-:W-:-:S04]  /*e290*/  LOP3.LUT R0, R0, 0x2, RZ, 0xfc, !PT ;  /* 0x0000000200007812 */ /* 0x004fc800078efcff */
[----:B------:R-:W-:-:S13]  /*e2a0*/  ISETP.NE.AND P2, PT, R0, 0x3, PT ;  /* 0x000000030000780c */ /* 0x000fda0003f45270 */
[----:B------:R-:W-:Y:S05]  /*e2b0*/  @!P2 BRA `(.L_x_3457) ;  /* 0x000000000004a947 */ /* 0x000fea0003800000 */
[----:B------:R-:W-:Y:S01]  /*e2c0*/  BPT.TRAP 0x1 ;  /* 0x000000040000795c */ /* 0x000fe20000300000 */
.L_x_3457:
        /* <DEDUP_REMOVED lines=15> */
.L_x_3477:
[----:B------:R-:W2:Y:S02]  /*e3c0*/  SYNCS.PHASECHK.TRANS64.TRYWAIT P0, [R3+URZ], R0 ;  /* 0x00000000030075a7 */ /* 0x000ea4000800017f */
[----:B--2---:R-:W-:Y:S05]  /*e3d0*/  @!P0 BRA `(.L_x_3459) ;  /* 0x00000004008c8947 */ /* 0x004fea0003800000 */
.L_x_3478:
[----:B------:R-:W-:Y:S05]  /*e3e0*/  @!P2 BRA `(.L_x_3460) ;  /* 0x000000000004a947 */ /* 0x000fea0003800000 */
[----:B------:R-:W-:Y:S01]  /*e3f0*/  BPT.TRAP 0x1 ;  /* 0x000000040000795c */ /* 0x000fe20000300000 */
.L_x_3460:
[----:B--2---:R-:W-:-:S04]  /*e400*/  VIADD R3, R8, 0x26840 ;  /* 0x0002684008037836 */ /* 0x004fc80000000000 */
[----:B------:R-:W-:-:S04]  /*e410*/  IMAD R5, R2, 0x8, R3 ;  /* 0x0000000802057824 */ /* 0x000fc800078e0203 */
[----:B------:R-:W2:Y:S02]  /*e420*/  SYNCS.PHASECHK.TRANS64.TRYWAIT P0, [R5+URZ], R4 ;  /* 0x00000004050075a7 */ /* 0x000ea4000800017f */
[----:B--2---:R-:W-:Y:S05]  /*e430*/  @!P0 BRA `(.L_x_3461) ;  /* 0x0000000400888947 */ /* 0x004fea0003800000 */
.L_x_3479:
[----:B------:R-:W-:-:S07]  /*e440*/  LEA R3, R6, R3, 0x3 ;  /* 0x0000000306037211 */ /* 0x000fce00078e18ff */
.L_x_3462:
[----:B---3--:R3:W4:Y:S02]  /*e450*/  SYNCS.PHASECHK.TRANS64.TRYWAIT P0, [R3+URZ], R0 ;  /* 0x00000000030075a7 */ /* 0x008724000800017f */
[----:B----4-:R-:W-:Y:S05]  /*e460*/  @!P0 NANOSLEEP.SYNCS 0x989680 ;  /* 0x009896800000895d */ /* 0x010fea0003900000 */
[----:B------:R-:W4:Y:S02]  /*e470*/  @!P0 SYNCS.PHASECHK.TRANS64 P0, [R3+URZ], R0 ;  /* 0x00000000030085a7 */ /* 0x000f24000800007f */
[----:B----4-:R-:W-:Y:S05]  /*e480*/  @!P0 BRA `(.L_x_3462) ;  /* 0xfffffffc00f08947 */ /* 0x010fea000383ffff */
.L_x_3356:
[----:B------:R-:W-:Y:S05]  /*e490*/  BSYNC B6 ;  /* 0x0000000000067941 */ /* 0x000fea0003800000 */
.L_x_3348:
[----:B------:R-:W-:Y:S05]  /*e4a0*/  EXIT ;  /* 0x000000000000794d */ /* 0x000fea0003800000 */
.L_x_3366:
[----:B------:R-:W-:Y:S01]  /*e4b0*/  IMAD.MOV.U32 R12, RZ, RZ, RZ ;  /* 0x000000ffff0c7224 */ /* 0x000fe200078e00ff */
[----:B------:R-:W-:Y:S01]  /*e4c0*/  MOV R15, 0xffffffff ;  /* 0xffffffff000f7802 */ /* 0x000fe20000000f00 */
[----:B------:R-:W-:-:S07]  /*e4d0*/  IMAD.MOV.U32 R11, RZ, RZ, 0x1f ;  /* 0x0000001fff0b7424 */ /* 0x000fce00078e00ff */
[----:B--2---:R-:W-:Y:S05]  /*e4e0*/  WARPSYNC.COLLECTIVE R15, `(.L_x_3463) ;  /* 0x000000000f087348 */ /* 0x004fea0003c00000 */
[----:B------:R1:W3:Y:S02]  /*e4f0*/  SHFL.IDX P6, R14, R13, R12, R11 ;  /* 0x0000000c0d0e7389 */ /* 0x0002e400000c000b */
[----:B-123--:R-:W-:Y:S01]  /*e500*/  ENDCOLLECTIVE ;  /* 0x000000000000791b */ /* 0x00efe20003800000 */
.L_x_3463:
[----:B------:R-:W-:Y:S05]  /*e510*/  BRA `(.L_x_3464) ;  /* 0xffffff3000047947 */ /* 0x000fea000383ffff */
.L_x_3368:
[----:B----4-:R4:W1:Y:S02]  /*e520*/  SYNCS.PHASECHK.TRANS64.TRYWAIT P0, [R17+URZ+0x26800], R2 ;  /* 0x02680002110075a7 */ /* 0x010864000800017f */
[----:B-1----:R-:W-:Y:S05]  /*e530*/  @!P0 NANOSLEEP.SYNCS 0x989680 ;  /* 0x009896800000895d */ /* 0x002fea0003900000 */
[----:B------:R-:W1:Y:S02]  /*e540*/  @!P0 SYNCS.PHASECHK.TRANS64 P0, [R17+URZ+0x26800], R2 ;  /* 0x02680002110085a7 */ /* 0x000e64000800007f */
[----:B-1----:R-:W-:Y:S05]  /*e550*/  @!P0 BRA `(.L_x_3368) ;  /* 0xfffffffc00f08947 */ /* 0x002fea000383ffff */
[----:B------:R-:W-:Y:S05]  /*e560*/  BRA `(.L_x_3367) ;  /* 0xffffff30000c7947 */ /* 0x000fea000383ffff */
.L_x_3373:
[----:B--2---:R2:W3:Y:S02]  /*e570*/  SYNCS.PHASECHK.TRANS64.TRYWAIT P1, [R6+URZ+0x26810], R19 ;  /* 0x02681013060075a7 */ /* 0x0044e4000802017f */
[----:B---3--:R-:W-:Y:S05]  /*e580*/  @!P1 NANOSLEEP.SYNCS 0x989680 ;  /* 0x009896800000995d */ /* 0x008fea0003900000 */
[----:B------:R-:W3:Y:S02]  /*e590*/  @!P1 SYNCS.PHASECHK.TRANS64 P1, [R6+URZ+0x26810], R19 ;  /* 0x02681013060095a7 */ /* 0x000ee4000802007f */
[----:B---3--:R-:W-:Y:S05]  /*e5a0*/  @!P1 BRA `(.L_x_3373) ;  /* 0xfffffffc00f09947 */ /* 0x008fea000383ffff */
[----:B------:R-:W-:Y:S05]  /*e5b0*/  BRA `(.L_x_3372) ;  /* 0xffffff3800cc7947 */ /* 0x000fea000383ffff */
.L_x_3377:
[----:B------:R1:W1:Y:S02]  /*e5c0*/  SYNCS.PHASECHK.TRANS64.TRYWAIT P1, [R6+URZ+0x26830], R19 ;  /* 0x02683013060075a7 */ /* 0x000264000802017f */
[----:B-1----:R-:W-:Y:S05]  /*e5d0*/  @!P1 NANOSLEEP.SYNCS 0x989680 ;  /* 0x009896800000995d */ /* 0x002fea0003900000 */
[----:B------:R-:W1:Y:S02]  /*e5e0*/  @!P1 SYNCS.PHASECHK.TRANS64 P1, [R6+URZ+0x26830], R19 ;  /* 0x02683013060095a7 */ /* 0x000e64000802007f */
[----:B-1----:R-:W-:Y:S05]  /*e5f0*/  @!P1 BRA `(.L_x_3377) ;  /* 0xfffffffc00f09947 */ /* 0x002fea000383ffff */
[----:B------:R-:W-:Y:S05]  /*e600*/  BRA `(.L_x_3376) ;  /* 0xffffff3c00c87947 */ /* 0x000fea000383ffff */
.L_x_3385:
[----:B--2---:R2:W3:Y:S02]  /*e610*/  SYNCS.PHASECHK.TRANS64.TRYWAIT P1, [R6+URZ+0x26810], R15 ;  /* 0x0268100f060075a7 */ /* 0x0044e4000802017f */
[----:B---3--:R-:W-:Y:S05]  /*e620*/  @!P1 NANOSLEEP.SYNCS 0x989680 ;  /* 0x009896800000995d */ /* 0x008fea0003900000 */
[----:B------:R-:W3:Y:S02]  /*e630*/  @!P1 SYNCS.PHASECHK.TRANS64 P1, [R6+URZ+0x26810], R15 ;  /* 0x0268100f060095a7 */ /* 0x000ee4000802007f */
[----:B---3--:R-:W-:Y:S05]  /*e640*/  @!P1 BRA `(.L_x_3385) ;  /* 0xfffffffc00f09947 */ /* 0x008fea000383ffff */
[----:B------:R-:W-:Y:S05]  /*e650*/  BRA `(.L_x_3384) ;  /* 0xffffff7c00d07947 */ /* 0x000fea000383ffff */
.L_x_3389:
[----:B------:R1:W1:Y:S02]  /*e660*/  SYNCS.PHASECHK.TRANS64.TRYWAIT P1, [R6+URZ+0x26830], R15 ;  /* 0x0268300f060075a7 */ /* 0x000264000802017f */
[----:B-1----:R-:W-:Y:S05]  /*e670*/  @!P1 NANOSLEEP.SYNCS 0x989680 ;  /* 0x009896800000995d */ /* 0x002fea0003900000 */
[----:B------:R-:W1:Y:S02]  /*e680*/  @!P1 SYNCS.PHASECHK.TRANS64 P1, [R6+URZ+0x26830], R15 ;  /* 0x0268300f060095a7 */ /* 0x000e64000802007f */
[----:B-1----:R-:W-:Y:S05]  /*e690*/  @!P1 BRA `(.L_x_3389) ;  /* 0xfffffffc00f09947 */ /* 0x002fea000383ffff */
[----:B------:R-:W-:Y:S05]  /*e6a0*/  BRA `(.L_x_3388) ;  /* 0xffffff8000c07947 */ /* 0x000fea000383ffff */
.L_x_3437:
[----:B-1----:R1:W2:Y:S02]  /*e6b0*/  SYNCS.PHASECHK.TRANS64.TRYWAIT P0, [R0+URZ+0x26820], R3 ;  /* 0x02682003000075a7 */ /* 0x0022a4000800017f */
[----:B--2---:R-:W-:Y:S05]  /*e6c0*/  @!P0 NANOSLEEP.SYNCS 0x989680 ;  /* 0x009896800000895d */ /* 0x004fea0003900000 */
[----:B------:R-:W2:Y:S02]  /*e6d0*/  @!P0 SYNCS.PHASECHK.TRANS64 P0, [R0+URZ+0x26820], R3 ;  /* 0x02682003000085a7 */ /* 0x000ea4000800007f */
[----:B--2---:R-:W-:Y:S05]  /*e6e0*/  @!P0 BRA `(.L_x_3437) ;  /* 0xfffffffc00f08947 */ /* 0x004fea000383ffff */
[----:B------:R-:W-:Y:S05]  /*e6f0*/  BRA `(.L_x_3465) ;  /* 0xffffffe4001c7947 */ /* 0x000fea000383ffff */
.L_x_3441:
[----:B--2---:R2:W3:Y:S02]  /*e700*/  SYNCS.PHASECHK.TRANS64.TRYWAIT P1, [R0+URZ+0x26840], R17 ;  /* 0x02684011000075a7 */ /* 0x0044e4000802017f */
[----:B---3--:R-:W-:Y:S05]  /*e710*/  @!P1 NANOSLEEP.SYNCS 0x989680 ;  /* 0x009896800000995d */ /* 0x008fea0003900000 */
[----:B------:R-:W3:Y:S02]  /*e720*/  @!P1 SYNCS.PHASECHK.TRANS64 P1, [R0+URZ+0x26840], R17 ;  /* 0x02684011000095a7 */ /* 0x000ee4000802007f */
[----:B---3--:R-:W-:Y:S05]  /*e730*/  @!P1 BRA `(.L_x_3441) ;  /* 0xfffffffc00f09947 */ /* 0x008fea000383ffff */
[----:B------:R-:W-:Y:S05]  /*e740*/  BRA `(.L_x_3466) ;  /* 0xffffffe800707947 */ /* 0x000fea000383ffff */
.L_x_3443:
[----:B-1----:R1:W3:Y:S02]  /*e750*/  SYNCS.PHASECHK.TRANS64.TRYWAIT P1, [R0+URZ+0x26828], R17 ;  /* 0x02682811000075a7 */ /* 0x0022e4000802017f */
[----:B---3--:R-:W-:Y:S05]  /*e760*/  @!P1 NANOSLEEP.SYNCS 0x989680 ;  /* 0x009896800000995d */ /* 0x008fea0003900000 */
[----:B------:R-:W3:Y:S02]  /*e770*/  @!P1 SYNCS.PHASECHK.TRANS64 P1, [R0+URZ+0x26828], R17 ;  /* 0x02682811000095a7 */ /* 0x000ee4000802007f */
[----:B---3--:R-:W-:Y:S05]  /*e780*/  @!P1 BRA `(.L_x_3443) ;  /* 0xfffffffc00f09947 */ /* 0x008fea000383ffff */
[----:B------:R-:W-:Y:S05]  /*e790*/  BRA `(.L_x_3467) ;  /* 0xffffffe800f47947 */ /* 0x000fea000383ffff */
.L_x_3445:
[----:B---3--:R3:W4:Y:S02]  /*e7a0*/  SYNCS.PHASECHK.TRANS64.TRYWAIT P1, [R0+URZ+0x26848], R17 ;  /* 0x02684811000075a7 */ /* 0x008724000802017f */
[----:B----4-:R-:W-:Y:S05]  /*e7b0*/  @!P1 NANOSLEEP.SYNCS 0x989680 ;  /* 0x009896800000995d */ /* 0x010fea0003900000 */
[----:B------:R-:W4:Y:S02]  /*e7c0*/  @!P1 SYNCS.PHASECHK.TRANS64 P1, [R0+URZ+0x26848], R17 ;  /* 0x02684811000095a7 */ /* 0x000f24000802007f */
[----:B----4-:R-:W-:Y:S05]  /*e7d0*/  @!P1 BRA `(.L_x_3445) ;  /* 0xfffffffc00f09947 */ /* 0x010fea000383ffff */
[----:B------:R-:W-:Y:S05]  /*e7e0*/  BRA `(.L_x_3468) ;  /* 0xffffffec00787947 */ /* 0x000fea000383ffff */
.L_x_3447:
[----:B------:R-:W-:-:S07]  /*e7f0*/  SHF.L.U32 R4, R8, 0x1f, RZ ;  /* 0x0000001f08047819 */ /* 0x000fce00000006ff */
.L_x_3469:
[----:B----4-:R4:W1:Y:S02]  /*e800*/  SYNCS.PHASECHK.TRANS64.TRYWAIT P1, [R0+URZ+0x26820], R4 ;  /* 0x02682004000075a7 */ /* 0x010864000802017f */
[----:B-1----:R-:W-:Y:S05]  /*e810*/  @!P1 NANOSLEEP.SYNCS 0x989680 ;  /* 0x009896800000995d */ /* 0x002fea0003900000 */
[----:B------:R-:W1:Y:S02]  /*e820*/  @!P1 SYNCS.PHASECHK.TRANS64 P1, [R0+URZ+0x26820], R4 ;  /* 0x02682004000095a7 */ /* 0x000e64000802007f */
[----:B-1----:R-:W-:Y:S05]  /*e830*/  @!P1 BRA `(.L_x_3469) ;  /* 0xfffffffc00f09947 */ /* 0x002fea000383ffff */
[----:B------:R-:W-:Y:S05]  /*e840*/  BRA `(.L_x_3470) ;  /* 0xffffffec00e07947 */ /* 0x000fea000383ffff */
.L_x_3450:
[----:B----4-:R4:W1:Y:S02]  /*e850*/  SYNCS.PHASECHK.TRANS64.TRYWAIT P1, [R0+URZ+0x26840], R13 ;  /* 0x0268400d000075a7 */ /* 0x010864000802017f */
[----:B-1----:R-:W-:Y:S05]  /*e860*/  @!P1 NANOSLEEP.SYNCS 0x989680 ;  /* 0x009896800000995d */ /* 0x002fea0003900000 */
[----:B------:R-:W1:Y:S02]  /*e870*/  @!P1 SYNCS.PHASECHK.TRANS64 P1, [R0+URZ+0x26840], R13 ;  /* 0x0268400d000095a7 */ /* 0x000e64000802007f */
[----:B-1----:R-:W-:Y:S05]  /*e880*/  @!P1 BRA `(.L_x_3450) ;  /* 0xfffffffc00f09947 */ /* 0x002fea000383ffff */
[----:B------:R-:W-:Y:S05]  /*e890*/  BRA `(.L_x_3471) ;  /* 0xfffffff0007c7947 */ /* 0x000fea000383ffff */
.L_x_3452:
[----:B-1----:R1:W2:Y:S02]  /*e8a0*/  SYNCS.PHASECHK.TRANS64.TRYWAIT P1, [R0+URZ+0x26828], R13 ;  /* 0x0268280d000075a7 */ /* 0x0022a4000802017f */
[----:B--2---:R-:W-:Y:S05]  /*e8b0*/  @!P1 NANOSLEEP.SYNCS 0x989680 ;  /* 0x009896800000995d */ /* 0x004fea0003900000 */
[----:B------:R-:W2:Y:S02]  /*e8c0*/  @!P1 SYNCS.PHASECHK.TRANS64 P1, [R0+URZ+0x26828], R13 ;  /* 0x0268280d000095a7 */ /* 0x000ea4000802007f */
[----:B--2---:R-:W-:Y:S05]  /*e8d0*/  @!P1 BRA `(.L_x_3452) ;  /* 0xfffffffc00f09947 */ /* 0x004fea000383ffff */
[----:B------:R-:W-:Y:S05]  /*e8e0*/  BRA `(.L_x_3472) ;  /* 0xfffffff000f47947 */ /* 0x000fea000383ffff */
.L_x_3454:
[----:B-1----:R1:W2:Y:S02]  /*e8f0*/  SYNCS.PHASECHK.TRANS64.TRYWAIT P0, [R3+URZ+0x26840], R2 ;  /* 0x02684002030075a7 */ /* 0x0022a4000800017f */
[----:B--2---:R-:W-:Y:S05]  /*e900*/  @!P0 NANOSLEEP.SYNCS 0x989680 ;  /* 0x009896800000895d */ /* 0x004fea0003900000 */
[----:B------:R-:W2:Y:S02]  /*e910*/  @!P0 SYNCS.PHASECHK.TRANS64 P0, [R3+URZ+0x26840], R2 ;  /* 0x02684002030085a7 */ /* 0x000ea4000800007f */
[----:B--2---:R-:W-:Y:S05]  /*e920*/  @!P0 BRA `(.L_x_3454) ;  /* 0xfffffffc00f08947 */ /* 0x004fea000383ffff */
[----:B------:R-:W-:Y:S05]  /*e930*/  BRA `(.L_x_3473) ;  /* 0xfffffff400947947 */ /* 0x000fea000383ffff */
.L_x_3456:
[----:B------:R-:W-:Y:S01]  /*e940*/  BSSY B0, `(.L_x_3474) ;  /* 0x0000006000007945 */ /* 0x000fe20003800000 */
[----:B------:R-:W-:-:S07]  /*e950*/  IMAD.MOV.U32 R15, RZ, RZ, -0x1 ;  /* 0xffffffffff0f7424 */ /* 0x000fce00078e00ff */
[----:B------:R-:W-:Y:S05]  /*e960*/  WARPSYNC.COLLECTIVE R15, `(.L_x_3475) ;  /* 0x000000000f0c7348 */ /* 0x000fea0003c00000 */
[----:B------:R-:W-:Y:S02]  /*e970*/  ELECT P6, UR62, PT ;  /* 0x00000000003e782f */ /* 0x000fe400038c0000 */
[----:B------:R-:W-:Y:S01]  /*e980*/  MOV R14, UR62 ;  /* 0x0000003e000e7c02 */ /* 0x000fe20008000f00 */
[----:B------:R-:W-:Y:S10]  /*e990*/  ENDCOLLECTIVE ;  /* 0x000000000000791b */ /* 0x000ff40003800000 */
.L_x_3475:
[----:B------:R-:W-:Y:S05]  /*e9a0*/  BSYNC B0 ;  /* 0x0000000000007941 */ /* 0x000fea0003800000 */
.L_x_3474:
[----:B------:R-:W-:Y:S05]  /*e9b0*/  BRA `(.L_x_3476) ;  /* 0xfffffff8002c7947 */ /* 0x000fea000383ffff */
.L_x_3458:
[----:B-1----:R1:W2:Y:S02]  /*e9c0*/  SYNCS.PHASECHK.TRANS64.TRYWAIT P0, [R7+URZ], R4 ;  /* 0x00000004070075a7 */ /* 0x0022a4000800017f */
[----:B--2---:R-:W-:Y:S05]  /*e9d0*/  @!P0 NANOSLEEP.SYNCS 0x989680 ;  /* 0x009896800000895d */ /* 0x004fea0003900000 */
[----:B------:R-:W2:Y:S02]  /*e9e0*/  @!P0 SYNCS.PHASECHK.TRANS64 P0, [R7+URZ], R4 ;  /* 0x00000004070085a7 */ /* 0x000ea4000800007f */
[----:B--2---:R-:W-:Y:S05]  /*e9f0*/  @!P0 BRA `(.L_x_3458) ;  /* 0xfffffffc00f08947 */ /* 0x004fea000383ffff */
[----:B------:R-:W-:Y:S05]  /*ea00*/  BRA `(.L_x_3477) ;  /* 0xfffffff8006c7947 */ /* 0x000fea000383ffff */
.L_x_3459:
[----:B--2---:R2:W3:Y:S02]  /*ea10*/  SYNCS.PHASECHK.TRANS64.TRYWAIT P0, [R3+URZ], R0 ;  /* 0x00000000030075a7 */ /* 0x0044e4000800017f */
[----:B---3--:R-:W-:Y:S05]  /*ea20*/  @!P0 NANOSLEEP.SYNCS 0x989680 ;  /* 0x009896800000895d */ /* 0x008fea0003900000 */
[----:B------:R-:W3:Y:S02]  /*ea30*/  @!P0 SYNCS.PHASECHK.TRANS64 P0, [R3+URZ], R0 ;  /* 0x00000000030085a7 */ /* 0x000ee4000800007f */
[----:B---3--:R-:W-:Y:S05]  /*ea40*/  @!P0 BRA `(.L_x_3459) ;  /* 0xfffffffc00f08947 */ /* 0x008fea000383ffff */
[----:B------:R-:W-:Y:S05]  /*ea50*/  BRA `(.L_x_3478) ;  /* 0xfffffff800607947 */ /* 0x000fea000383ffff */
.L_x_3461:
[----:B--2---:R2:W3:Y:S02]  /*ea60*/  SYNCS.PHASECHK.TRANS64.TRYWAIT P0, [R5+URZ], R4 ;  /* 0x00000004050075a7 */ /* 0x0044e4000800017f */
[----:B---3--:R-:W-:Y:S05]  /*ea70*/  @!P0 NANOSLEEP.SYNCS 0x989680 ;  /* 0x009896800000895d */ /* 0x008fea0003900000 */
[----:B------:R-:W3:Y:S02]  /*ea80*/  @!P0 SYNCS.PHASECHK.TRANS64 P0, [R5+URZ], R4 ;  /* 0x00000004050085a7 */ /* 0x000ee4000800007f */
[----:B---3--:R-:W-:Y:S05]  /*ea90*/  @!P0 BRA `(.L_x_3461) ;  /* 0xfffffffc00f08947 */ /* 0x008fea000383ffff */
[----:B------:R-:W-:Y:S05]  /*eaa0*/  BRA `(.L_x_3479) ;  /* 0xfffffff800647947 */ /* 0x000fea000383ffff */
.L_x_3480:
        /* <DEDUP_REMOVED lines=13> */
.L_x_7397:


//--------------------- .text._ZN7cutlass13device_kernelIN5flash32FlashAttnBwdPostprocessConvertdQIN4cute5tupleIJNS3_1CILi96EEENS5_ILi64EEEEEENS_10bfloat16_tEfNS_4arch4Sm90ELi256ENS3_8TiledMMAINS3_8MMA_AtomIJNS3_4SM904GMMA27MMA_64x16x16_F32BF16BF16_SSILNSF_5MajorE1ELSH_0ELNSF_7ScaleInE1ELSI_1EEEEEENS3_6LayoutINS4_IJNS5_ILi1EEENS5_ILi2EEESM_EEENS4_IJNS5_ILi0EEESM_SP_EEEEENS4_IJNS3_10UnderscoreESS_SS_EEEEELb1EEEEEvNT_6ParamsE --------------------------
	.section	.text._ZN7cutlass13device_kernelIN5flash32FlashAttnBwdPostprocessConvertdQIN4cute5tupleIJNS3_1CILi96EEENS5_ILi64EEEEEENS_10bfloat16_tEfNS_4arch4Sm90ELi256ENS3_8TiledMMAINS3_8MMA_AtomIJNS3_4SM904GMMA27MMA_64x16x16_F32BF16BF16_SSILNSF_5MajorE1ELSH_0ELNSF_7ScaleInE1ELSI_1EEEEEENS3_6LayoutINS4_IJNS5_ILi1EEENS5_ILi2EEESM_EEENS4_IJNS5_ILi0EEESM_SP_EEEEENS4_IJNS3_10UnderscoreESS_SS_EEEEELb1EEEEEvNT_6ParamsE,"ax",@progbits
	.align	128
.text._ZN7cutlass13device_kernelIN5flash32FlashAttnBwdPostprocessConvertdQIN4cute5tupleIJNS3_1CILi96EEENS5_ILi64EEEEEENS_10bfloat16_tEfNS_4arch4Sm90ELi256ENS3_8TiledMMAINS3_8MMA_AtomIJNS3_4SM904GMMA27MMA_64x16x16_F32BF16BF16_SSILNSF_5MajorE1ELSH_0ELNSF_7ScaleInE1ELSI_1EEEEEENS3_6LayoutINS4_IJNS5_ILi1EEENS5_ILi2EEESM_EEENS4_IJNS5_ILi0EEESM_SP_EEEEENS4_IJNS3_10UnderscoreESS_SS_EEEEELb1EEEEEvNT_6ParamsE:
        .type           _ZN7cutlass13device_kernelIN5flash32FlashAttnBwdPostprocessConvertdQIN4cute5tupleIJNS3_1CILi96EEENS5_ILi64EEEEEENS_10bfloat16_tEfNS_4arch4Sm90ELi256ENS3_8TiledMMAINS3_8MMA_AtomIJNS3_4SM904GMMA27MMA_64x16x16_F32BF16BF16_SSILNSF_5MajorE1ELSH_0ELNSF_7ScaleInE1ELSI_1EEEEEENS3_6LayoutINS4_IJNS5_ILi1EEENS5_ILi2EEESM_EEENS4_IJNS5_ILi0EEESM_SP_EEEEENS4_IJNS3_10UnderscoreESS_SS_EEEEELb1EEEEEvNT_6ParamsE,@function
        .size           _ZN7cutlass13device_kernelIN5flash32FlashAttnBwdPostprocessConvertdQIN4cute5tupleIJNS3_1CILi96EEENS5_ILi64EEEEEENS_10bfloat16_tEfNS_4arch4Sm90ELi256ENS3_8TiledMMAINS3_8MMA_AtomIJNS3_4SM904GMMA27MMA_64x16x16_F32BF16BF16_SSILNSF_5MajorE1ELSH_0ELNSF_7ScaleInE1ELSI_1EEEEEENS3_6LayoutINS4_IJNS5_ILi1EEENS5_ILi2EEESM_EEENS4_IJNS5_ILi0EEESM_SP_EEEEENS4_IJNS3_10UnderscoreESS_SS_EEEEELb1EEEEEvNT_6ParamsE,(.L_x_7398 - _ZN7cutlass13device_kernelIN5flash32FlashAttnBwdPostprocessConvertdQIN4cute5tupleIJNS3_1CILi96EEENS5_ILi64EEEEEENS_10bfloat16_tEfNS_4arch4Sm90ELi256ENS3_8TiledMMAINS3_8MMA_AtomIJNS3_4SM904GMMA27MMA_64x16x16_F32BF16BF16_SSILNSF_5MajorE1ELSH_0ELNSF_7ScaleInE1ELSI_1EEEEEENS3_6LayoutINS4_IJNS5_ILi1EEENS5_ILi2EEESM_EEENS4_IJNS5_ILi0EEESM_SP_EEEEENS4_IJNS3_10UnderscoreESS_SS_EEEEELb1EEEEEvNT_6ParamsE)
        .other          _ZN7cutlass13device_kernelIN5flash32FlashAttnBwdPostprocessConvertdQIN4cute5tupleIJNS3_1CILi96EEENS5_ILi64EEEEEENS_10bfloat16_tEfNS_4arch4Sm90ELi256ENS3_8TiledMMAINS3_8MMA_AtomIJNS3_4SM904GMMA27MMA_64x16x16_F32BF16BF16_SSILNSF_5MajorE1ELSH_0ELNSF_7ScaleInE1ELSI_1EEEEEENS3_6LayoutINS4_IJNS5_ILi1EEENS5_ILi2EEESM_EEENS4_IJNS5_ILi0EEESM_SP_EEEEENS4_IJNS3_10UnderscoreESS_SS_EEEEELb1EEEEEvNT_6ParamsE,@"STO_CUDA_ENTRY STV_DEFAULT"
_ZN7cutlass13device_kernelIN5flash32FlashAttnBwdPostprocessConvertdQIN4cute5tupleIJNS3_1CILi96EEENS5_ILi64EEEEEENS_10bfloat16_tEfNS_4arch4Sm90ELi256ENS3_8TiledMMAINS3_8MMA_AtomIJNS3_4SM904GMMA27MMA_64x16x16_F32BF16BF16_SSILNSF_5MajorE1ELSH_0ELNSF_7ScaleInE1ELSI_1EEEEEENS3_6LayoutINS4_IJNS5_ILi1EEENS5_ILi2EEESM_EEENS4_IJNS5_ILi0EEESM_SP_EEEEENS4_IJNS3_10UnderscoreESS_SS_EEEEELb1EEEEEvNT_6ParamsE:
[----:B------:R-:W-:Y:S08]  /*0000*/  LDC R1, c[0x0][0x28] ;  /* 0x00000a00ff017b82 */ /* 0x000ff00000000800 */
[----:B------:R-:W0:Y:S01]  /*0010*/  LDC.64 R4, c[0x0][0x278] ;  /* 0x00009e00ff047b82 */ /* 0x000e220000000a00 */
[----:B------:R-:W1:Y:S01]  /*0020*/  S2R R6, SR_CTAID.Z ;  /* 0x0000000000067919 */ /* 0x000e620000002700 */
[----:B------:R-:W-:-:S06]  /*0030*/  ULDC.64 UR8, c[0x0][0x208] ;  /* 0x0000820000087ab9 */ /* 0x000fcc0000000a00 */
[----:B------:R-:W2:Y:S08]  /*0040*/  LDC.64 R10, c[0x0][0x270] ;  /* 0x00009c00ff0a7b82 */ /* 0x000eb00000000a00 */
[----:B------:R-:W1:Y:S01]  /*0050*/  LDC.64 R2, c[0x0][0x270] ;  /* 0x00009c00ff027b82 */ /* 0x000e620000000a00 */
[----:B0-----:R-:W-:-:S04]  /*0060*/  ISETP.NE.U32.AND P0, PT, R4, RZ, PT ;  /* 0x000000ff0400720c */ /* 0x001fc80003f05070 */
[----:B------:R-:W-:-:S03]  /*0070*/  ISETP.NE.AND.EX P0, PT, R5, RZ, PT, P0 ;  /* 0x000000ff0500720c */ /* 0x000fc60003f05300 */
[----:B------:R-:W0:Y:S01]  /*0080*/  LDC R0, c[0x0][0x240] ;  /* 0x00009000ff007b82 */ /* 0x000e220000000800 */
[----:B--2---:R-:W-:-:S04]  /*0090*/  ISETP.NE.U32.AND P1, PT, R10, RZ, PT ;  /* 0x000000ff0a00720c */ /* 0x004fc80003f25070 */
[----:B------:R-:W-:Y:S01]  /*00a0*/  ISETP.NE.AND.EX P1, PT, R11, RZ, PT, P1 ;  /* 0x000000ff0b00720c */ /* 0x000fe20003f25310 */
[----:B-1----:R-:W-:-:S04]  /*00b0*/  IMAD.WIDE R2, R6, 0x4, R2 ;  /* 0x0000000406027825 */ /* 0x002fc800078e0202 */
[----:B------:R-:W1:Y:S08]  /*00c0*/  @P0 LDC.64 R4, c[0x0][0x278] ;  /* 0x00009e00ff040b82 */ /* 0x000e700000000a00 */
[----:B------:R2:W5:Y:S01]  /*00d0*/  @P1 LDG.E R9, desc[UR8][R2.64] ;  /* 0x0000000802091981 */ /* 0x000562000c1e1900 */
[----:B-1----:R-:W-:-:S05]  /*00e0*/  @P0 IMAD.WIDE R4, R6, 0x4, R4 ;  /* 0x0000000406040825 */ /* 0x002fca00078e0204 */
[----:B0-----:R2:W5:Y:S01]  /*00f0*/  @P0 LDG.E R0, desc[UR8][R4.64] ;  /* 0x0000000804000981 */ /* 0x001562000c1e1900 */
[----:B------:R-:W-:Y:S01]  /*0100*/  ISETP.NE.U32.AND P2, PT, R10, RZ, PT ;  /* 0x000000ff0a00720c */ /* 0x000fe20003f45070 */
[----:B------:R-:W0:Y:S03]  /*0110*/  S2R R33, SR_CTAID.X ;  /* 0x0000000000217919 */ /* 0x000e260000002500 */
[----:B------:R-:W-:Y:S01]  /*0120*/  ISETP.NE.AND.EX P2, PT, R11, RZ, PT, P2 ;  /* 0x000000ff0b00720c */ /* 0x000fe20003f45320 */
[----:B0-----:R-:W-:Y:S01]  /*0130*/  IMAD R7, R33, 0x60, RZ ;  /* 0x0000006021077824 */ /* 0x001fe200078e02ff */
[----:B--2---:R-:W-:Y:S11]  /*0140*/  @P0 BRA `(.L_x_3481) ;  /* 0x0000000000100947 */ /* 0x004ff60003800000 */
[----:B------:R-:W-:Y:S05]  /*0150*/  @!P1 BRA `(.L_x_3481) ;  /* 0x00000000000c9947 */ /* 0x000fea0003800000 */
[----:B------:R-:W2:Y:S04]  /*0160*/  LDG.E R5, desc[UR8][R2.64] ;  /* 0x0000000802057981 */ /* 0x000ea8000c1e1900 */
[----:B-----5:R-:W2:Y:S02]  /*0170*/  LDG.E R0, desc[UR8][R2.64+0x4] ;  /* 0x0000040802007981 */ /* 0x020ea4000c1e1900 */
[----:B--2---:R-:W-:-:S07]  /*0180*/  IMAD.IADD R0, R0, 0x1, -R5 ;  /* 0x0000000100007824 */ /* 0x004fce00078e0a05 */
.L_x_3481:
[----:B-----5:R-:W-:-:S13]  /*0190*/  ISETP.GE.AND P0, PT, R7, R0, PT ;  /* 0x000000000700720c */ /* 0x020fda0003f06270 */
[----:B------:R-:W-:Y:S05]  /*01a0*/  @P2 EXIT P0 ;  /* 0x000000000000294d */ /* 0x000fea0000000000 */
[----:B------:R-:W0:Y:S01]  /*01b0*/  S2R R2, SR_CTAID.Y ;  /* 0x0000000000027919 */ /* 0x000e220000002600 */
[----:B------:R-:W-:Y:S01]  /*01c0*/  @P1 IMAD R3, R6, 0x60, R9 ;  /* 0x0000006006031824 */ /* 0x000fe200078e0209 */
[----:B------:R-:W1:Y:S01]  /*01d0*/  LDC.64 R16, c[0x0][0x228] ;  /* 0x00008a00ff107b82 */ /* 0x000e620000000a00 */
[----:B------:R-:W-:Y:S01]  /*01e0*/  CS2R R12, SRZ ;  /* 0x00000000000c7805 */ /* 0x000fe2000001ff00 */
[----:B------:R-:W2:Y:S01]  /*01f0*/  S2R R40, SR_TID.X ;  /* 0x0000000000287919 */ /* 0x000ea20000002100 */
[----:B------:R-:W-:Y:S01]  /*0200*/  @P1 IMAD.HI R3, R3, 0x2aaaaaab, RZ ;  /* 0x2aaaaaab03031827 */ /* 0x000fe200078e02ff */
[----:B------:R-:W-:Y:S03]  /*0210*/  BSSY B0, `(.L_x_3482) ;  /* 0x0000031000007945 */ /* 0x000fe60003800000 */
[----:B------:R-:W-:Y:S01]  /*0220*/  IMAD R7, R33, 0x1800, RZ ;  /* 0x0000180021077824 */ /* 0x000fe200078e02ff */
[----:B------:R-:W-:Y:S01]  /*0230*/  @P1 SHF.R.U32.HI R4, RZ, 0x1f, R3 ;  /* 0x0000001fff041819 */ /* 0x000fe20000011603 */
[----:B------:R-:W3:Y:S03]  /*0240*/  LDC.64 R10, c[0x0][0x230] ;  /* 0x00008c00ff0a7b82 */ /* 0x000ee60000000a00 */
[----:B------:R-:W-:-:S05]  /*0250*/  @P1 LEA.HI.SX32 R4, R3, R4, 0x1c ;  /* 0x0000000403041211 */ /* 0x000fca00078fe2ff */
[----:B------:R-:W-:Y:S02]  /*0260*/  @P1 IMAD R3, R4, 0x1800, RZ ;  /* 0x0000180004031824 */ /* 0x000fe400078e02ff */
[----:B------:R-:W4:Y:S02]  /*0270*/  S2R R4, SR_CgaCtaId ;  /* 0x0000000000047919 */ /* 0x000f240000008800 */
[--C-:B------:R-:W-:Y:S01]  /*0280*/  @P1 IMAD.MOV.U32 R12, RZ, RZ, R3.reuse ;  /* 0x000000ffff0c1224 */ /* 0x100fe200078e0003 */
[----:B------:R-:W-:-:S04]  /*0290*/  @P1 SHF.R.S32.HI R13, RZ, 0x1f, R3 ;  /* 0x0000001fff0d1819 */ /* 0x000fc80000011403 */
[----:B------:R-:W-:-:S04]  /*02a0*/  IADD3 R14, P0, R7, R12, RZ ;  /* 0x0000000c070e7210 */ /* 0x000fc80007f1e0ff */
[----:B------:R-:W-:Y:S02]  /*02b0*/  LEA.HI.X.SX32 R15, R7, R13, 0x1, P0 ;  /* 0x0000000d070f7211 */ /* 0x000fe400000f0eff */
[----:B0-----:R-:W-:Y:S01]  /*02c0*/  SHF.R.S32.HI R5, RZ, 0x1f, R2 ;  /* 0x0000001fff057819 */ /* 0x001fe20000011402 */
[----:B------:R-:W0:Y:S01]  /*02d0*/  LDC.64 R12, c[0x0][0x210] ;  /* 0x00008400ff0c7b82 */ /* 0x000e220000000a00 */
[----:B------:R-:W-:Y:S01]  /*02e0*/  SHF.R.S32.HI R7, RZ, 0x1f, R6 ;  /* 0x0000001fff077819 */ /* 0x000fe20000011406 */
[-C--:B-1----:R-:W-:Y:S01]  /*02f0*/  IMAD.WIDE.U32 R14, R2, R16.reuse, R14 ;  /* 0x00000010020e7225 */ /* 0x082fe200078e000e */
[----:B------:R-:W-:Y:S02]  /*0300*/  SEL R6, R6, RZ, !P2 ;  /* 0x000000ff06067207 */ /* 0x000fe40005000000 */
[----:B------:R-:W-:Y:S01]  /*0310*/  SEL R7, R7, RZ, !P2 ;  /* 0x000000ff07077207 */ /* 0x000fe20005000000 */
[----:B------:R-:W-:Y:S01]  /*0320*/  IMAD R3, R5, R16, RZ ;  /* 0x0000001005037224 */ /* 0x000fe200078e02ff */
[----:B--2---:R-:W-:-:S03]  /*0330*/  ISETP.NE.AND P0, PT, R40, RZ, PT ;  /* 0x000000ff2800720c */ /* 0x004fc60003f05270 */
[----:B------:R-:W-:-:S04]  /*0340*/  IMAD R3, R2, R17, R3 ;  /* 0x0000001102037224 */ /* 0x000fc800078e0203 */
[----:B------:R-:W-:Y:S02]  /*0350*/  IMAD.IADD R15, R15, 0x1, R3 ;  /* 0x000000010f0f7824 */ /* 0x000fe400078e0203 */
[----:B---3--:R-:W-:-:S04]  /*0360*/  IMAD R3, R7, R10, RZ ;  /* 0x0000000a07037224 */ /* 0x008fc800078e02ff */
[C---:B------:R-:W-:Y:S02]  /*0370*/  IMAD R3, R6.reuse, R11, R3 ;  /* 0x0000000b06037224 */ /* 0x040fe400078e0203 */
[----:B------:R-:W-:-:S04]  /*0380*/  IMAD.WIDE.U32 R10, R6, R10, R14 ;  /* 0x0000000a060a7225 */ /* 0x000fc800078e000e */
[----:B------:R-:W-:Y:S01]  /*0390*/  IMAD.IADD R3, R11, 0x1, R3 ;  /* 0x000000010b037824 */ /* 0x000fe200078e0203 */
[----:B0-----:R-:W-:-:S04]  /*03a0*/  LEA R12, P2, R10, R12, 0x2 ;  /* 0x0000000c0a0c7211 */ /* 0x001fc800078410ff */
[----:B------:R-:W-:Y:S01]  /*03b0*/  LEA.HI.X R3, R10, R13, R3, 0x2, P2 ;  /* 0x0000000d0a037211 */ /* 0x000fe200010f1403 */
[----:B----4-:R-:W-:Y:S08]  /*03c0*/  @P0 BRA `(.L_x_3483) ;  /* 0x0000000000540947 */ /* 0x010ff00003800000 */
[----:B------:R-:W0:Y:S01]  /*03d0*/  S2UR UR7, SR_CgaCtaId ;  /* 0x00000000000779c3 */ /* 0x000e220000008800 */
[----:B------:R-:W-:Y:S01]  /*03e0*/  UMOV UR6, 0x400 ;  /* 0x0000040000067882 */ /* 0x000fe20000000000 */
[----:B------:R-:W-:Y:S01]  /*03f0*/  UMOV UR4, 0x1 ;  /* 0x0000000100047882 */ /* 0x000fe20000000000 */
[----:B------:R-:W-:Y:S01]  /*0400*/  IMAD.MOV.U32 R8, RZ, RZ, 0x6000 ;  /* 0x00006000ff087424 */ /* 0x000fe200078e00ff */
[----:B------:R-:W-:-:S04]  /*0410*/  UIADD3 UR4, -UR4, 0x100000, URZ ;  /* 0x0010000004047890 */ /* 0x000fc8000fffe13f */
[----:B------:R-:W-:Y:S02]  /*0420*/  USHF.L.U32 UR5, UR4, 0xb, URZ ;  /* 0x0000000b04057899 */ /* 0x000fe4000800063f */
[----:B------:R-:W-:Y:S01]  /*0430*/  USHF.L.U32 UR4, UR4, 0x1, URZ ;  /* 0x0000000104047899 */ /* 0x000fe2000800063f */
[----:B------:R-:W-:Y:S01]  /*0440*/  PLOP3.LUT P0, PT, PT, PT, PT, 0x80, 0x0 ;  /* 0x000000000000781c */ /* 0x000fe20003f0f070 */
[----:B------:R-:W-:Y:S01]  /*0450*/  UMOV UR10, 0x600 ;  /* 0x00000600000a7882 */ /* 0x000fe20000000000 */
[----:B0-----:R-:W-:-:S04]  /*0460*/  ULEA UR6, UR7, UR6, 0x18 ;  /* 0x0000000607067291 */ /* 0x001fc8000f8ec03f */
[----:B------:R-:W-:Y:S01]  /*0470*/  UIADD3 UR7, UR6, 0x9000, URZ ;  /* 0x0000900006077890 */ /* 0x000fe2000fffe03f */
[----:B------:R-:W0:Y:S07]  /*0480*/  FENCE.VIEW.ASYNC.S ;  /* 0x00000000000073c6 */ /* 0x000e2e0000000000 */
[----:B0-----:R0:W1:Y:S02]  /*0490*/  SYNCS.EXCH.64 URZ, [UR6+0x9000], UR4 ;  /* 0x00900004063f75b2 */ /* 0x0010640008000100 */
[----:B0-----:R-:W-:-:S02]  /*04a0*/  R2UR UR4, R12 ;  /* 0x000000000c0472ca */ /* 0x001fc400000e0000 */
[----:B------:R-:W-:Y:S01]  /*04b0*/  R2UR UR5, R3 ;  /* 0x00000000030572ca */ /* 0x000fe200000e0000 */
[----:B-1----:R0:W-:-:S14]  /*04c0*/  SYNCS.ARRIVE.TRANS64 RZ, [UR6+0x9000], R8 ;  /* 0x00900008ffff79a7 */ /* 0x0021dc0008000006 */
.L_x_3484:
[----:B------:R-:W-:Y:S01]  /*04d0*/  @P0 ELECT P2, URZ, PT ;  /* 0x00000000003f082f */ /* 0x000fe20003840000 */
[----:B------:R1:W-:-:S12]  /*04e0*/  UBLKCP.S.G [UR6], [UR4], UR10 ;  /* 0x00000006040073ba */ /* 0x0003d8000800020a */
[----:B------:R-:W-:Y:S02]  /*04f0*/  @P2 PLOP3.LUT P0, PT, P2, PT, PT, 0x8, 0x0 ;  /* 0x000000000000281c */ /* 0x000fe4000170e170 */
[----:B------:R-:W-:-:S11]  /*0500*/  PLOP3.LUT P2, PT, PT, PT, PT, 0x8, 0x0 ;  /* 0x000000000000781c */ /* 0x000fd60003f4e170 */
[----:B-1----:R-:W-:Y:S05]  /*0510*/  @P0 BRA.U.ANY `(.L_x_3484) ;  /* 0xfffffffd00ec0947 */ /* 0x002fea000393ffff */
.L_x_3483:
[----:B------:R-:W-:Y:S05]  /*0520*/  BSYNC B0 ;  /* 0x0000000000007941 */ /* 0x000fea0003800000 */
.L_x_3482:
[----:B------:R-:W-:Y:S01]  /*0530*/  BAR.SYNC.DEFER_BLOCKING 0x0 ;  /* 0x0000000000007b1d */ /* 0x000fe20000010000 */
[----:B------:R-:W-:Y:S02]  /*0540*/  MOV R3, 0x400 ;  /* 0x0000040000037802 */ /* 0x000fe40000000f00 */
[----:B------:R-:W-:Y:S02]  /*0550*/  CS2R R38, SRZ ;  /* 0x0000000000267805 */ /* 0x000fe4000001ff00 */
[--C-:B------:R-:W-:Y:S01]  /*0560*/  @P1 SHF.R.S32.HI R39, RZ, 0x1f, R9.reuse ;  /* 0x0000001fff271819 */ /* 0x100fe20000011409 */
[----:B------:R-:W-:Y:S01]  /*0570*/  @P1 IMAD.MOV.U32 R38, RZ, RZ, R9 ;  /* 0x000000ffff261224 */ /* 0x000fe200078e0009 */
[----:B------:R-:W-:Y:S02]  /*0580*/  LEA R3, R4, R3, 0x18 ;  /* 0x0000000304037211 */ /* 0x000fe400078ec0ff */
[----:B------:R-:W-:-:S07]  /*0590*/  SHF.L.U32 R4, RZ, 0x1f, RZ ;  /* 0x0000001fff047819 */ /* 0x000fce00000006ff */
.L_x_3485:
[----:B-1----:R1:W2:Y:S02]  /*05a0*/  SYNCS.PHASECHK.TRANS64.TRYWAIT P0, [R3+URZ+0x9000], R4 ;  /* 0x00900004030075a7 */ /* 0x0022a4000800017f */
[----:B--2---:R-:W-:Y:S05]  /*05b0*/  @!P0 NANOSLEEP.SYNCS 0x989680 ;  /* 0x009896800000895d */ /* 0x004fea0003900000 */
[----:B------:R-:W2:Y:S02]  /*05c0*/  @!P0 SYNCS.PHASECHK.TRANS64 P0, [R3+URZ+0x9000], R4 ;  /* 0x00900004030085a7 */ /* 0x000ea4000800007f */
[----:B--2---:R-:W-:Y:S05]  /*05d0*/  @!P0 BRA `(.L_x_3485) ;  /* 0xfffffffc00f08947 */ /* 0x004fea000383ffff */
[----:B------:R-:W-:Y:S01]  /*05e0*/  SHF.R.S32.HI R9, RZ, 0x1f, R40 ;  /* 0x0000001fff097819 */ /* 0x000fe20000011428 */
[----:B------:R-:W-:Y:S01]  /*05f0*/  ULDC UR4, c[0x0][0x268] ;  /* 0x00009a0000047ab9 */ /* 0x000fe20000000800 */
[----:B------:R-:W-:Y:S01]  /*0600*/  IMAD R0, R33, -0x60, R0 ;  /* 0xffffffa021007824 */ /* 0x000fe200078e0200 */
[----:B------:R-:W-:Y:S01]  /*0610*/  ULDC.64 UR6, c[0x0][0x258] ;  /* 0x0000960000067ab9 */ /* 0x000fe20000000a00 */
[-C--:B------:R-:W-:Y:S01]  /*0620*/  LEA.HI R20, R9, R40.reuse, RZ, 0x7 ;  /* 0x0000002809147211 */ /* 0x080fe200078f38ff */
[----:B------:R-:W-:Y:S01]  /*0630*/  IMAD R5, R5, UR6, RZ ;  /* 0x0000000605057c24 */ /* 0x000fe2000f8e02ff */
[CC--:B-1----:R-:W-:Y:S01]  /*0640*/  LEA.HI R4, R9.reuse, R40.reuse, RZ, 0x3 ;  /* 0x0000002809047211 */ /* 0x0c2fe200078f18ff */
[----:B------:R-:W-:Y:S01]  /*0650*/  BSSY B0, `(.L_x_3486) ;  /* 0x0000087000007945 */ /* 0x000fe20003800000 */
[----:B------:R-:W-:Y:S01]  /*0660*/  LOP3.LUT R11, R20, 0x3fffff80, RZ, 0xc0, !PT ;  /* 0x3fffff80140b7812 */ /* 0x000fe200078ec0ff */
[----:B------:R-:W-:Y:S01]  /*0670*/  IMAD R5, R2, UR7, R5 ;  /* 0x0000000702057c24 */ /* 0x000fe2000f8e0205 */
[----:B------:R-:W-:-:S02]  /*0680*/  LEA.HI R24, R9, R40, RZ, 0x5 ;  /* 0x0000002809187211 */ /* 0x000fc400078f28ff */
[----:B------:R-:W-:Y:S01]  /*0690*/  LOP3.LUT R13, R4, 0xfffffff8, RZ, 0xc0, !PT ;  /* 0xfffffff8040d7812 */ /* 0x000fe200078ec0ff */
[C---:B------:R-:W-:Y:S01]  /*06a0*/  IMAD.IADD R11, R40.reuse, 0x1, -R11 ;  /* 0x00000001280b7824 */ /* 0x040fe200078e0a0b */
[CC--:B0-----:R-:W-:Y:S02]  /*06b0*/  LEA.HI R8, R9.reuse, R40.reuse, RZ, 0x4 ;  /* 0x0000002809087211 */ /* 0x0c1fe400078f20ff */
[----:B------:R-:W-:Y:S01]  /*06c0*/  LEA.HI R10, R9, R40, RZ, 0x6 ;  /* 0x00000028090a7211 */ /* 0x000fe200078f30ff */
[----:B------:R-:W-:Y:S01]  /*06d0*/  IMAD.IADD R40, R40, 0x1, -R13 ;  /* 0x0000000128287824 */ /* 0x000fe200078e0a0d */
[----:B------:R-:W-:Y:S02]  /*06e0*/  SHF.R.S32.HI R20, RZ, 0x7, R20 ;  /* 0x00000007ff147819 */ /* 0x000fe40000011414 */
[--C-:B------:R-:W-:Y:S01]  /*06f0*/  SHF.R.S32.HI R9, RZ, 0x1f, R24.reuse ;  /* 0x0000001fff097819 */ /* 0x100fe20000011418 */
[----:B------:R-:W-:Y:S01]  /*0700*/  IMAD.SHL.U32 R22, R10, 0x2, RZ ;  /* 0x000000020a167824 */ /* 0x000fe200078e00ff */
[----:B------:R-:W-:Y:S01]  /*0710*/  SHF.R.S32.HI R24, RZ, 0x5, R24 ;  /* 0x00000005ff187819 */ /* 0x000fe20000011418 */
[----:B------:R-:W-:Y:S01]  /*0720*/  IMAD R11, R20, 0x300, R11 ;  /* 0x00000300140b7824 */ /* 0x000fe200078e020b */
[----:B------:R-:W-:-:S02]  /*0730*/  SHF.R.S32.HI R35, RZ, 0x4, R8 ;  /* 0x00000004ff237819 */ /* 0x000fc40000011408 */
[----:B------:R-:W-:Y:S01]  /*0740*/  LEA.HI R13, R9, R24, RZ, 0x2 ;  /* 0x00000018090d7211 */ /* 0x000fe200078f10ff */
[----:B------:R-:W-:Y:S01]  /*0750*/  IMAD.SHL.U32 R44, R11, 0x4, RZ ;  /* 0x000000040b2c7824 */ /* 0x000fe200078e00ff */
[--C-:B------:R-:W-:Y:S01]  /*0760*/  SHF.R.S32.HI R32, RZ, 0x3, R4.reuse ;  /* 0x00000003ff207819 */ /* 0x100fe20000011404 */
[----:B------:R-:W-:Y:S01]  /*0770*/  IMAD.SHL.U32 R45, R24, 0x40, RZ ;  /* 0x00000040182d7824 */ /* 0x000fe200078e00ff */
[----:B------:R-:W-:Y:S02]  /*0780*/  SHF.R.S32.HI R15, RZ, 0x1f, R4 ;  /* 0x0000001fff0f7819 */ /* 0x000fe40000011404 */
[----:B------:R-:W-:Y:S02]  /*0790*/  LOP3.LUT R17, R13, 0xfffffffc, RZ, 0xc0, !PT ;  /* 0xfffffffc0d117812 */ /* 0x000fe400078ec0ff */
[----:B------:R-:W-:Y:S02]  /*07a0*/  LEA.HI R12, R8, R35, RZ, 0x1 ;  /* 0x00000023080c7211 */ /* 0x000fe400078f08ff */
[----:B------:R-:W-:Y:S01]  /*07b0*/  LEA.HI R18, R15, R32, RZ, 0x2 ;  /* 0x000000200f127211 */ /* 0x000fe200078f10ff */
[----:B------:R-:W-:Y:S01]  /*07c0*/  IMAD.IADD R21, R24, 0x1, -R17 ;  /* 0x0000000118157824 */ /* 0x000fe200078e0a11 */
[----:B------:R-:W-:-:S02]  /*07d0*/  LEA R44, R44, R3, 0x2 ;  /* 0x000000032c2c7211 */ /* 0x000fc400078e10ff */
[----:B------:R-:W-:Y:S01]  /*07e0*/  LOP3.LUT R16, R12, 0x1fffffe, RZ, 0xc0, !PT ;  /* 0x01fffffe0c107812 */ /* 0x000fe200078ec0ff */
[----:B------:R-:W-:Y:S01]  /*07f0*/  IMAD R28, R21, 0x6, R20 ;  /* 0x00000006151c7824 */ /* 0x000fe200078e0214 */
[----:B------:R-:W-:Y:S01]  /*0800*/  LOP3.LUT R23, R18, 0xffffffc, RZ, 0xc0, !PT ;  /* 0x0ffffffc12177812 */ /* 0x000fe200078ec0ff */
[----:B------:R-:W0:Y:S01]  /*0810*/  LDS.128 R8, [R44] ;  /* 0x000000002c087984 */ /* 0x000e220000000c00 */
[----:B------:R-:W-:Y:S01]  /*0820*/  LOP3.LUT R25, R22, 0xffffff80, RZ, 0xc0, !PT ;  /* 0xffffff8016197812 */ /* 0x000fe200078ec0ff */
[----:B------:R-:W-:Y:S01]  /*0830*/  IMAD.IADD R35, R35, 0x1, -R16 ;  /* 0x0000000123237824 */ /* 0x000fe200078e0a10 */
[----:B------:R-:W-:Y:S01]  /*0840*/  SHF.R.S32.HI R29, RZ, 0x1f, R40 ;  /* 0x0000001fff1d7819 */ /* 0x000fe20000011428 */
[----:B------:R-:W-:Y:S01]  /*0850*/  IMAD.IADD R34, R32, 0x1, -R23 ;  /* 0x0000000120227824 */ /* 0x000fe200078e0a17 */
[----:B------:R-:W1:Y:S01]  /*0860*/  LDS.128 R12, [R44+0x800] ;  /* 0x000800002c0c7984 */ /* 0x000e620000000c00 */
[----:B------:R-:W-:Y:S01]  /*0870*/  IMAD R35, R28, 0x2, R35 ;  /* 0x000000021c237824 */ /* 0x000fe200078e0223 */
[----:B------:R-:W-:Y:S01]  /*0880*/  LEA.HI R36, R29, R40, RZ, 0x2 ;  /* 0x000000281d247211 */ /* 0x000fe200078f10ff */
[----:B------:R-:W-:Y:S01]  /*0890*/  IMAD R34, R34, 0x10, R25 ;  /* 0x0000001022227824 */ /* 0x000fe200078e0219 */
[----:B------:R-:W2:Y:S01]  /*08a0*/  LDS.128 R16, [R44+0x1000] ;  /* 0x001000002c107984 */ /* 0x000ea20000000c00 */
[----:B------:R-:W-:-:S02]  /*08b0*/  LOP3.LUT R45, R45, 0x40, RZ, 0xc0, !PT ;  /* 0x000000402d2d7812 */ /* 0x000fc400078ec0ff */
[C---:B------:R-:W-:Y:S01]  /*08c0*/  IMAD.SHL.U32 R43, R36.reuse, 0x10, RZ ;  /* 0x00000010242b7824 */ /* 0x040fe200078e00ff */
[----:B------:R-:W3:Y:S01]  /*08d0*/  LDS.128 R20, [R44+0x1800] ;  /* 0x001800002c147984 */ /* 0x000ee20000000c00 */
[----:B------:R-:W-:Y:S02]  /*08e0*/  LOP3.LUT R37, R36, 0x7fffffc, RZ, 0xc0, !PT ;  /* 0x07fffffc24257812 */ /* 0x000fe400078ec0ff */
[C---:B------:R-:W-:Y:S01]  /*08f0*/  LEA.HI R41, R40.reuse, R40, RZ, 0x1 ;  /* 0x0000002828297211 */ /* 0x040fe200078f08ff */
[----:B------:R-:W4:Y:S01]  /*0900*/  LDS.128 R24, [R44+0x2000] ;  /* 0x002000002c187984 */ /* 0x000f220000000c00 */
[C---:B------:R-:W-:Y:S01]  /*0910*/  SHF.L.U32 R36, R40.reuse, 0x3, RZ ;  /* 0x0000000328247819 */ /* 0x040fe200000006ff */
[----:B------:R-:W-:Y:S01]  /*0920*/  IMAD.IADD R40, R40, 0x1, -R37 ;  /* 0x0000000128287824 */ /* 0x000fe200078e0a25 */
[----:B------:R-:W-:Y:S01]  /*0930*/  LOP3.LUT R43, R43, 0x40, RZ, 0xc0, !PT ;  /* 0x000000402b2b7812 */ /* 0x000fe200078ec0ff */
[----:B------:R-:W5:Y:S01]  /*0940*/  LDS.128 R28, [R44+0x2800] ;  /* 0x002800002c1c7984 */ /* 0x000f620000000c00 */
[----:B------:R-:W-:Y:S01]  /*0950*/  SHF.R.S32.HI R41, RZ, 0x1, R41 ;  /* 0x00000001ff297819 */ /* 0x000fe20000011429 */
[----:B------:R-:W-:Y:S01]  /*0960*/  IMAD R40, R35, 0x8, R40 ;  /* 0x0000000823287824 */ /* 0x000fe200078e0228 */
[----:B------:R-:W-:-:S02]  /*0970*/  LOP3.LUT R37, R45, 0x8, R36, 0xf8, !PT ;  /* 0x000000082d257812 */ /* 0x000fc400078ef824 */
[----:B------:R-:W-:Y:S01]  /*0980*/  SHF.R.U32.HI R42, RZ, 0x3, R45 ;  /* 0x00000003ff2a7819 */ /* 0x000fe2000001162d */
[----:B------:R-:W-:Y:S01]  /*0990*/  IMAD R34, R41, 0x600, R34 ;  /* 0x0000060029227824 */ /* 0x000fe200078e0222 */
[----:B------:R-:W-:Y:S02]  /*09a0*/  LOP3.LUT R4, R43, 0x8, R4, 0xf8, !PT ;  /* 0x000000082b047812 */ /* 0x000fe400078ef804 */
[----:B------:R-:W-:Y:S02]  /*09b0*/  SHF.R.U32.HI R43, RZ, 0x3, R43 ;  /* 0x00000003ff2b7819 */ /* 0x000fe4000001162b */
[----:B------:R-:W-:Y:S02]  /*09c0*/  LOP3.LUT R37, R37, R42, RZ, 0x3c, !PT ;  /* 0x0000002a25257212 */ /* 0x000fe400078e3cff */
[----:B------:R-:W-:-:S03]  /*09d0*/  LOP3.LUT R43, R4, R43, RZ, 0x3c, !PT ;  /* 0x0000002b042b7212 */ /* 0x000fc600078e3cff */
[----:B------:R-:W-:Y:S01]  /*09e0*/  IMAD.IADD R4, R34, 0x1, R37 ;  /* 0x0000000122047824 */ /* 0x000fe200078e0225 */
[----:B------:R-:W-:Y:S01]  /*09f0*/  SHF.R.S32.HI R37, RZ, 0x1f, R36 ;  /* 0x0000001fff257819 */ /* 0x000fe20000011424 */
[----:B------:R-:W-:Y:S02]  /*0a00*/  IMAD.U32 R34, R40, 0x10, R43 ;  /* 0x0000001028227824 */ /* 0x000fe400078e002b */
[----:B0-----:R-:W-:Y:S01]  /*0a10*/  FMUL.FTZ R35, R9, UR4 ;  /* 0x0000000409237c20 */ /* 0x001fe20008410000 */
[----:B------:R-:W-:Y:S01]  /*0a20*/  FMUL.FTZ R40, R11, UR4 ;  /* 0x000000040b287c20 */ /* 0x000fe20008410000 */
[----:B------:R-:W-:Y:S01]  /*0a30*/  FMUL.FTZ R9, R10, UR4 ;  /* 0x000000040a097c20 */ /* 0x000fe20008410000 */
[----:B------:R-:W-:Y:S01]  /*0a40*/  FMUL.FTZ R8, R8, UR4 ;  /* 0x0000000408087c20 */ /* 0x000fe20008410000 */
[----:B------:R-:W-:Y:S02]  /*0a50*/  IMAD R34, R34, 0x2, R3 ;  /* 0x0000000222227824 */ /* 0x000fe400078e0203 */
[----:B-1----:R-:W-:Y:S01]  /*0a60*/  FMUL.FTZ R11, R14, UR4 ;  /* 0x000000040e0b7c20 */ /* 0x002fe20008410000 */
[----:B------:R-:W-:Y:S01]  /*0a70*/  FMUL.FTZ R10, R12, UR4 ;  /* 0x000000040c0a7c20 */ /* 0x000fe20008410000 */
[----:B------:R-:W-:Y:S01]  /*0a80*/  FMUL.FTZ R14, R15, UR4 ;  /* 0x000000040f0e7c20 */ /* 0x000fe20008410000 */
[----:B------:R-:W-:Y:S01]  /*0a90*/  FMUL.FTZ R13, R13, UR4 ;  /* 0x000000040d0d7c20 */ /* 0x000fe20008410000 */
[----:B--2---:R-:W-:Y:S01]  /*0aa0*/  FMUL.FTZ R12, R16, UR4 ;  /* 0x00000004100c7c20 */ /* 0x004fe20008410000 */
[----:B------:R-:W-:Y:S01]  /*0ab0*/  FMUL.FTZ R15, R18, UR4 ;  /* 0x00000004120f7c20 */ /* 0x000fe20008410000 */
[----:B------:R-:W-:Y:S01]  /*0ac0*/  FMUL.FTZ R18, R19, UR4 ;  /* 0x0000000413127c20 */ /* 0x000fe20008410000 */
[----:B------:R-:W-:Y:S01]  /*0ad0*/  FMUL.FTZ R17, R17, UR4 ;  /* 0x0000000411117c20 */ /* 0x000fe20008410000 */
[----:B---3--:R-:W-:Y:S01]  /*0ae0*/  FMUL.FTZ R16, R20, UR4 ;  /* 0x0000000414107c20 */ /* 0x008fe20008410000 */
[----:B------:R-:W-:Y:S01]  /*0af0*/  FMUL.FTZ R42, R23, UR4 ;  /* 0x00000004172a7c20 */ /* 0x000fe20008410000 */
[----:B------:R-:W-:Y:S01]  /*0b00*/  FMUL.FTZ R21, R21, UR4 ;  /* 0x0000000415157c20 */ /* 0x000fe20008410000 */
[----:B------:R-:W-:Y:S01]  /*0b10*/  FMUL.FTZ R19, R22, UR4 ;  /* 0x0000000416137c20 */ /* 0x000fe20008410000 */
[----:B----4-:R-:W-:Y:S01]  /*0b20*/  FMUL.FTZ R20, R24, UR4 ;  /* 0x0000000418147c20 */ /* 0x010fe20008410000 */
[----:B------:R-:W-:Y:S01]  /*0b30*/  FMUL.FTZ R25, R25, UR4 ;  /* 0x0000000419197c20 */ /* 0x000fe20008410000 */
[----:B------:R-:W-:Y:S01]  /*0b40*/  FMUL.FTZ R22, R26, UR4 ;  /* 0x000000041a167c20 */ /* 0x000fe20008410000 */
[----:B------:R-:W-:Y:S01]  /*0b50*/  FMUL.FTZ R27, R27, UR4 ;  /* 0x000000041b1b7c20 */ /* 0x000fe20008410000 */
[----:B-----5:R-:W-:Y:S01]  /*0b60*/  FMUL.FTZ R23, R28, UR4 ;  /* 0x000000041c177c20 */ /* 0x020fe20008410000 */
[----:B------:R-:W-:Y:S01]  /*0b70*/  FMUL.FTZ R28, R29, UR4 ;  /* 0x000000041d1c7c20 */ /* 0x000fe20008410000 */
[----:B------:R-:W-:Y:S01]  /*0b80*/  FMUL.FTZ R24, R30, UR4 ;  /* 0x000000041e187c20 */ /* 0x000fe20008410000 */
[----:B------:R-:W-:Y:S01]  /*0b90*/  FMUL.FTZ R31, R31, UR4 ;  /* 0x000000041f1f7c20 */ /* 0x000fe20008410000 */
[----:B------:R-:W-:Y:S01]  /*0ba0*/  F2FP.BF16.F32.PACK_AB R10, R13, R10 ;  /* 0x0000000a0d0a723e */ /* 0x000fe200000010ff */
[----:B------:R-:W-:Y:S01]  /*0bb0*/  ULDC UR4, c[0x0][0x244] ;  /* 0x0000910000047ab9 */ /* 0x000fe20000000800 */
[----:B------:R-:W-:-:S02]  /*0bc0*/  F2FP.BF16.F32.PACK_AB R8, R35, R8 ;  /* 0x000000082308723e */ /* 0x000fc400000010ff */
[----:B------:R-:W-:Y:S02]  /*0bd0*/  F2FP.BF16.F32.PACK_AB R9, R40, R9 ;  /* 0x000000092809723e */ /* 0x000fe400000010ff */
[----:B------:R-:W-:Y:S02]  /*0be0*/  F2FP.BF16.F32.PACK_AB R11, R14, R11 ;  /* 0x0000000b0e0b723e */ /* 0x000fe400000010ff */
[----:B------:R-:W-:Y:S02]  /*0bf0*/  F2FP.BF16.F32.PACK_AB R13, R18, R15 ;  /* 0x0000000f120d723e */ /* 0x000fe400000010ff */
[----:B------:R-:W-:Y:S01]  /*0c00*/  F2FP.BF16.F32.PACK_AB R12, R17, R12 ;  /* 0x0000000c110c723e */ /* 0x000fe200000010ff */
[----:B------:R0:W-:Y:S01]  /*0c10*/  STSM.16.MT88.4 [R34+0x6000], R8 ;  /* 0x0060000822007844 */ /* 0x0001e20000004200 */
[----:B------:R-:W-:Y:S02]  /*0c20*/  F2FP.BF16.F32.PACK_AB R14, R21, R16 ;  /* 0x00000010150e723e */ /* 0x000fe400000010ff */
[----:B------:R-:W-:-:S02]  /*0c30*/  F2FP.BF16.F32.PACK_AB R15, R42, R19 ;  /* 0x000000132a0f723e */ /* 0x000fc400000010ff */
[----:B------:R-:W-:Y:S02]  /*0c40*/  F2FP.BF16.F32.PACK_AB R16, R25, R20 ;  /* 0x000000141910723e */ /* 0x000fe400000010ff */
[----:B------:R-:W-:Y:S01]  /*0c50*/  F2FP.BF16.F32.PACK_AB R17, R27, R22 ;  /* 0x000000161b11723e */ /* 0x000fe200000010ff */
[----:B------:R1:W-:Y:S01]  /*0c60*/  STSM.16.MT88.4 [R34+0x6400], R12 ;  /* 0x0064000c22007844 */ /* 0x0003e20000004200 */
[----:B------:R-:W-:Y:S02]  /*0c70*/  F2FP.BF16.F32.PACK_AB R18, R28, R23 ;  /* 0x000000171c12723e */ /* 0x000fe400000010ff */
[----:B------:R-:W-:Y:S01]  /*0c80*/  F2FP.BF16.F32.PACK_AB R19, R31, R24 ;  /* 0x000000181f13723e */ /* 0x000fe200000010ff */
[----:B------:R-:W-:Y:S01]  /*0c90*/  IMAD R24, R4, 0x2, R3 ;  /* 0x0000000204187824 */ /* 0x000fe200078e0203 */
[----:B------:R-:W-:-:S03]  /*0ca0*/  IADD3 R26, P0, R32, R38, RZ ;  /* 0x00000026201a7210 */ /* 0x000fc60007f1e0ff */
[----:B------:R1:W-:Y:S01]  /*0cb0*/  STSM.16.MT88.4 [R34+0x6800], R16 ;  /* 0x0068001022007844 */ /* 0x0003e20000004200 */
[----:B------:R-:W-:Y:S01]  /*0cc0*/  LEA.HI.X.SX32 R27, R32, R39, 0x1, P0 ;  /* 0x00000027201b7211 */ /* 0x000fe200000f0eff */
[----:B------:R-:W-:Y:S01]  /*0cd0*/  BAR.SYNC.DEFER_BLOCKING 0x0 ;  /* 0x0000000000007b1d */ /* 0x000fe20000010000 */
[----:B------:R-:W-:Y:S01]  /*0ce0*/  ISETP.GE.AND P0, PT, R36, UR4, PT ;  /* 0x0000000424007c0c */ /* 0x000fe2000bf06270 */
[----:B------:R-:W-:Y:S01]  /*0cf0*/  IMAD.WIDE.U32 R36, R2, UR6, R36 ;  /* 0x0000000602247c25 */ /* 0x000fe2000f8e0024 */
[----:B0-----:R-:W-:Y:S02]  /*0d00*/  VIMNMX R9, R0, 0x60, PT ;  /* 0x0000006000097848 */ /* 0x001fe40003fe0100 */
[C---:B------:R-:W-:Y:S01]  /*0d10*/  IADD3 R2, R32.reuse, 0x40, RZ ;  /* 0x0000004020027810 */ /* 0x040fe20007ffe0ff */
[C---:B------:R-:W-:Y:S01]  /*0d20*/  VIADD R0, R32.reuse, 0x20 ;  /* 0x0000002020007836 */ /* 0x040fe20000000000 */
[----:B------:R-:W-:Y:S01]  /*0d30*/  ISETP.GE.OR P2, PT, R32, R9, P0 ;  /* 0x000000092000720c */ /* 0x000fe20000746670 */
[----:B------:R-:W-:Y:S01]  /*0d40*/  ULDC.64 UR4, c[0x0][0x260] ;  /* 0x0000980000047ab9 */ /* 0x000fe20000000a00 */
[----:B------:R-:W-:-:S02]  /*0d50*/  IMAD.IADD R37, R37, 0x1, R5 ;  /* 0x0000000125257824 */ /* 0x000fc400078e0205 */
[----:B------:R-:W-:Y:S01]  /*0d60*/  IMAD R7, R7, UR4, RZ ;  /* 0x0000000407077c24 */ /* 0x000fe2000f8e02ff */
[-C--:B------:R-:W-:Y:S01]  /*0d70*/  ISETP.GE.OR P1, PT, R0, R9.reuse, P0 ;  /* 0x000000090000720c */ /* 0x080fe20000726670 */
[----:B------:R-:W-:Y:S01]  /*0d80*/  VIADD R5, R3, 0x6000 ;  /* 0x0000600003057836 */ /* 0x000fe20000000000 */
[----:B------:R-:W-:Y:S01]  /*0d90*/  ISETP.GE.OR P0, PT, R2, R9, P0 ;  /* 0x000000090200720c */ /* 0x000fe20000706670 */
[C---:B------:R-:W-:Y:S02]  /*0da0*/  IMAD R9, R6.reuse, UR5, R7 ;  /* 0x0000000506097c24 */ /* 0x040fe4000f8e0207 */
[----:B------:R-:W-:-:S04]  /*0db0*/  IMAD.WIDE.U32 R6, R6, UR4, R36 ;  /* 0x0000000406067c25 */ /* 0x000fc8000f8e0024 */
[----:B------:R-:W-:Y:S02]  /*0dc0*/  IMAD R8, R4, 0x2, R5 ;  /* 0x0000000204087824 */ /* 0x000fe400078e0205 */
[----:B------:R-:W-:Y:S01]  /*0dd0*/  IMAD.WIDE R2, R33, 0x60, R26 ;  /* 0x0000006021027825 */ /* 0x000fe200078e021a */
[----:B------:R1:W0:Y:S03]  /*0de0*/  LDS.128 R20, [R24+0x6800] ;  /* 0x0068000018147984 */ /* 0x0002260000000c00 */
[----:B------:R-:W-:Y:S01]  /*0df0*/  IMAD.IADD R5, R7, 0x1, R9 ;  /* 0x0000000107057824 */ /* 0x000fe200078e0209 */
[----:B------:R-:W-:Y:S06]  /*0e00*/  @P2 BRA `(.L_x_3487) ;  /* 0x00000000002c2947 */ /* 0x000fec0003800000 */
[----:B------:R-:W2:Y:S01]  /*0e10*/  LDS.128 R8, [R8] ;  /* 0x0000000008087984 */ /* 0x000ea20000000c00 */
[----:B------:R-:W-:Y:S01]  /*0e20*/  ULDC.64 UR4, c[0x0][0x250] ;  /* 0x0000940000047ab9 */ /* 0x000fe20000000a00 */
[----:B------:R-:W-:Y:S02]  /*0e30*/  IMAD.MOV.U32 R4, RZ, RZ, R6 ;  /* 0x000000ffff047224 */ /* 0x000fe400078e0006 */
[----:B-1----:R-:W-:Y:S02]  /*0e40*/  IMAD R15, R3, UR4, RZ ;  /* 0x00000004030f7c24 */ /* 0x002fe4000f8e02ff */
[----:B------:R-:W-:-:S04]  /*0e50*/  IMAD.WIDE.U32 R12, R2, UR4, R4 ;  /* 0x00000004020c7c25 */ /* 0x000fc8000f8e0004 */
[----:B------:R-:W-:Y:S01]  /*0e60*/  IMAD R15, R2, UR5, R15 ;  /* 0x00000005020f7c24 */ /* 0x000fe2000f8e020f */
[----:B------:R-:W-:Y:S02]  /*0e70*/  ULDC.64 UR4, c[0x0][0x238] ;  /* 0x00008e0000047ab9 */ /* 0x000fe40000000a00 */
[----:B------:R-:W-:Y:S01]  /*0e80*/  LEA R14, P2, R12, UR4, 0x1 ;  /* 0x000000040c0e7c11 */ /* 0x000fe2000f8408ff */
[----:B------:R-:W-:-:S05]  /*0e90*/  IMAD.IADD R13, R13, 0x1, R15 ;  /* 0x000000010d0d7824 */ /* 0x000fca00078e020f */
[----:B------:R-:W-:-:S05]  /*0ea0*/  LEA.HI.X R15, R12, UR5, R13, 0x1, P2 ;  /* 0x000000050c0f7c11 */ /* 0x000fca00090f0c0d */
[----:B--2---:R2:W-:Y:S02]  /*0eb0*/  STG.E.128 desc[UR8][R14.64], R8 ;  /* 0x000000080e007986 */ /* 0x0045e4000c101d08 */
.L_x_3487:
[----:B------:R-:W-:Y:S05]  /*0ec0*/  BSYNC B0 ;  /* 0x0000000000007941 */ /* 0x000fea0003800000 */
.L_x_3486:
[----:B-1----:R-:W1:Y:S01]  /*0ed0*/  LDS.128 R24, [R24+0x6400] ;  /* 0x0064000018187984 */ /* 0x002e620000000c00 */
[----:B------:R-:W-:Y:S04]  /*0ee0*/  BSSY B0, `(.L_x_3488) ;  /* 0x000000f000007945 */ /* 0x000fe80003800000 */
[----:B------:R-:W-:Y:S05]  /*0ef0*/  @P1 BRA `(.L_x_3489) ;  /* 0x0000000000341947 */ /* 0x000fea0003800000 */
[----:B--2---:R-:W-:Y:S01]  /*0f00*/  IADD3 R11, P1, R2, 0x20, RZ ;  /* 0x00000020020b7810 */ /* 0x004fe20007f3e0ff */
        /* <DEDUP_REMOVED lines=12> */
.L_x_3489:
[----:B------:R-:W-:Y:S05]  /*0fd0*/  BSYNC B0 ;  /* 0x0000000000007941 */ /* 0x000fea0003800000 */
.L_x_3488:
[----:B------:R-:W-:Y:S05]  /*0fe0*/  @P0 EXIT ;  /* 0x000000000000094d */ /* 0x000fea0003800000 */
[----:B------:R-:W-:Y:S01]  /*0ff0*/  IADD3 R7, P0, R2, 0x40, RZ ;  /* 0x0000004002077810 */ /* 0x000fe20007f1e0ff */
[----:B------:R-:W-:-:S04]  /*1000*/  ULDC.64 UR4, c[0x0][0x250] ;  /* 0x0000940000047ab9 */ /* 0x000fc80000000a00 */
[----:B------:R-:W-:Y:S02]  /*1010*/  IMAD.X R2, RZ, RZ, R3, P0 ;  /* 0x000000ffff027224 */ /* 0x000fe400000e0603 */
[----:B------:R-:W-:Y:S02]  /*1020*/  IMAD.MOV.U32 R3, RZ, RZ, R5 ;  /* 0x000000ffff037224 */ /* 0x000fe400078e0005 */
        /* <DEDUP_REMOVED lines=8> */
[----:B0-----:R-:W-:Y:S01]  /*10b0*/  STG.E.128 desc[UR8][R4.64], R20 ;  /* 0x0000001404007986 */ /* 0x001fe2000c101d08 */
[----:B------:R-:W-:Y:S05]  /*10c0*/  EXIT ;  /* 0x000000000000794d */ /* 0x000fea0003800000 */
.L_x_3490:
        /* <DEDUP_REMOVED lines=11> */
.L_x_7398:


//--------------------- .text._ZN7cutlass13device_kernelIN5flash11enable_sm90INS1_16FlashAttnBwdSm90INS1_25CollectiveMainloopBwdSm90ILi2ELi2ELi2EN4cute5tupleIJNS5_1CILi1EEES8_S8_EEENS6_IJNS7_ILi96EEENS7_ILi128EEENS7_ILi64EEEEEENS_10bfloat16_tEfNS_4arch4Sm90ELb1ELb0ELb1ELb1ELb1ELb1ELb0ELb1ELi2ELi1ELi2ELi2ELb0EEENS1_24CollectiveEpilogueBwdGQAISD_fSG_Li256ELb1ELb1EEENS1_25SingleTileBwdLPTSchedulerILb1ELi128ELb1EEEEEEEEEvNT_6ParamsE --------------------------
	.section	.text._ZN7cutlass13device_kernelIN5flash11enable_sm90INS1_16FlashAttnBwdSm90INS1_25CollectiveMainloopBwdSm90ILi2ELi2ELi2EN4cute5tupleIJNS5_1CILi1EEES8_S8_EEENS6_IJNS7_ILi96EEENS7_ILi128EEENS7_ILi64EEEEEENS_10bfloat16_tEfNS_4arch4Sm90ELb1ELb0ELb1ELb1ELb1ELb1ELb0ELb1ELi2ELi1ELi2ELi2ELb0EEENS1_24CollectiveEpilogueBwdGQAISD_fSG_Li256ELb1ELb1EEENS1_25SingleTileBwdLPTSchedulerILb1ELi128ELb1EEEEEEEEEvNT_6ParamsE,"ax",@progbits
	.align	128
.text._ZN7cutlass13device_kernelIN5flash11enable_sm90INS1_16FlashAttnBwdSm90INS1_25CollectiveMainloopBwdSm90ILi2ELi2ELi2EN4cute5tupleIJNS5_1CILi1EEES8_S8_EEENS6_IJNS7_ILi96EEENS7_ILi128EEENS7_ILi64EEEEEENS_10bfloat16_tEfNS_4arch4Sm90ELb1ELb0ELb1ELb1ELb1ELb1ELb0ELb1ELi2ELi1ELi2ELi2ELb0EEENS1_24CollectiveEpilogueBwdGQAISD_fSG_Li256ELb1ELb1EEENS1_25SingleTileBwdLPTSchedulerILb1ELi128ELb1EEEEEEEEEvNT_6ParamsE:
        .type           _ZN7cutlass13device_kernelIN5flash11enable_sm90INS1_16FlashAttnBwdSm90INS1_25CollectiveMainloopBwdSm90ILi2ELi2ELi2EN4cute5tupleIJNS5_1CILi1EEES8_S8_EEENS6_IJNS7_ILi96EEENS7_ILi128EEENS7_ILi64EEEEEENS_10bfloat16_tEfNS_4arch4Sm90ELb1ELb0ELb1ELb1ELb1ELb1ELb0ELb1ELi2ELi1ELi2ELi2ELb0EEENS1_24CollectiveEpilogueBwdGQAISD_fSG_Li256ELb1ELb1EEENS1_25SingleTileBwdLPTSchedulerILb1ELi128ELb1EEEEEEEEEvNT_6ParamsE,@function
        .size           _ZN7cutlass13device_kernelIN5flash11enable_sm90INS1_16FlashAttnBwdSm90INS1_25CollectiveMainloopBwdSm90ILi2ELi2ELi2EN4cute5tupleIJNS5_1CILi1EEES8_S8_EEENS6_IJNS7_ILi96EEENS7_ILi128EEENS7_ILi64EEEEEENS_10bfloat16_tEfNS_4arch4Sm90ELb1ELb0ELb1ELb1ELb1ELb1ELb0ELb1ELi2ELi1ELi2ELi2ELb0EEENS1_24CollectiveEpilogueBwdGQAISD_fSG_Li256ELb1ELb1EEENS1_25SingleTileBwdLPTSchedulerILb1ELi128ELb1EEEEEEEEEvNT_6ParamsE,(.L_x_7399 - _ZN7cutlass13device_kernelIN5flash11enable_sm90INS1_16FlashAttnBwdSm90INS1_25CollectiveMainloopBwdSm90ILi2ELi2ELi2EN4cute5tupleIJNS5_1CILi1EEES8_S8_EEENS6_IJNS7_ILi96EEENS7_ILi128EEENS7_ILi64EEEEEENS_10bfloat16_tEfNS_4arch4Sm90ELb1ELb0ELb1ELb1ELb1ELb1ELb0ELb1ELi2ELi1ELi2ELi2ELb0EEENS1_24CollectiveEpilogueBwdGQAISD_fSG_Li256ELb1ELb1EEENS1_25SingleTileBwdLPTSchedulerILb1ELi128ELb1EEEEEEEEEvNT_6ParamsE)
        .other          _ZN7cutlass13device_kernelIN5flash11enable_sm90INS1_16FlashAttnBwdSm90INS1_25CollectiveMainloopBwdSm90ILi2ELi2ELi2EN4cute5tupleIJNS5_1CILi1EEES8_S8_EEENS6_IJNS7_ILi96EEENS7_ILi128EEENS7_ILi64EEEEEENS_10bfloat16_tEfNS_4arch4Sm90ELb1ELb0ELb1ELb1ELb1ELb1ELb0ELb1ELi2ELi1ELi2ELi2ELb0EEENS1_24CollectiveEpilogueBwdGQAISD_fSG_Li256ELb1ELb1EEENS1_25SingleTileBwdLPTSchedulerILb1ELi128ELb1EEEEEEEEEvNT_6ParamsE,@"STO_CUDA_ENTRY STV_DEFAULT"
_ZN7cutlass13device_kernelIN5flash11enable_sm90INS1_16FlashAttnBwdSm90INS1_25CollectiveMainloopBwdSm90ILi2ELi2ELi2EN4cute5tupleIJNS5_1CILi1EEES8_S8_EEENS6_IJNS7_ILi96EEENS7_ILi128EEENS7_ILi64EEEEEENS_10bfloat16_tEfNS_4arch4Sm90ELb1ELb0ELb1ELb1ELb1ELb1ELb0ELb1ELi2ELi1ELi2ELi2ELb0EEENS1_24CollectiveEpilogueBwdGQAISD_fSG_Li256ELb1ELb1EEENS1_25SingleTileBwdLPTSchedulerILb1ELi128ELb1EEEEEEEEEvNT_6ParamsE:
        /* <DEDUP_REMOVED lines=24> */
.L_x_3492:
[----:B------:R-:W-:Y:S05]  /*0180*/  BSYNC B0 ;  /* 0x0000000000007941 */ /* 0x000fea0003800000 */
.L_x_3491:
        /* <DEDUP_REMOVED lines=37> */
.L_x_3493:
        /* <DEDUP_REMOVED lines=22> */
.L_x_3494:
[----:B------:R-:W-:Y:S01]  /*0540*/  PLOP3.LUT P0, PT, PT, PT, UP0, 0x80, 0x0 ;  /* 0x000000000000781c */ /* 0x000fe20003f0f008 */
[----:B------:R-:W-:Y:S01]  /*0550*/  NOP ;  /* 0x0000000000007918 */ /* 0x000fe20000000000 */
[----:B------:R-:W-:Y:S01]  /*0560*/  ULDC.64 UR38, c[0x0][0x208] ;  /* 0x0000820000267ab9 */ /* 0x000fe20000000a00 */
[----:B------:R-:W-:Y:S01]  /*0570*/  BSSY B6, `(.L_x_3495) ;  /* 0x0000eeb000067945 */ /* 0x000fe20003800000 */
[----:B-12-4-:R-:W-:Y:S09]  /*0580*/  BAR.SYNC.DEFER_BLOCKING 0x0 ;  /* 0x0000000000007b1d */ /* 0x016ff20000010000 */
[----:B------:R-:W-:Y:S05]  /*0590*/  @!P0 BRA `(.L_x_3496) ;  /* 0x000000a800b08947 */ /* 0x000fea0003800000 */
.L_x_3497:
        /* <DEDUP_REMOVED lines=32> */
.L_x_3498:
[----:B------:R-:W-:Y:S01]  /*07a0*/  ULDC UR8, c[0x0][0x8cc] ;  /* 0x0002330000087ab9 */ /* 0x000fe20000000800 */
[----:B------:R-:W-:Y:S01]  /*07b0*/  UMOV UR7, UR9 ;  /* 0x0000000900077c82 */ /* 0x000fe20008000000 */
[----:B------:R-:W-:-:S11]  /*07c0*/  UISETP.NE.AND UP0, UPT, UR8, 0x1, UPT ;  /* 0x000000010800788c */ /* 0x000fd6000bf05270 */
[----:B------:R-:W-:Y:S02]  /*07d0*/  @UP0 ULDC.64 UR10, c[0x0][0x8d0] ;  /* 0x00023400000a0ab9 */ /* 0x000fe40000000a00 */
[----:B------:R-:W-:-:S04]  /*07e0*/  UIMAD.WIDE.U32 UR4, UR9, UR10, URZ ;  /* 0x0000000a090472a5 */ /* 0x000fc8000f8e003f */
[----:B------:R-:W-:-:S04]  /*07f0*/  @UP0 USHF.R.U32.HI UR7, URZ, UR11, UR5 ;  /* 0x0000000b3f070299 */ /* 0x000fc80008011605 */
[----:B------:R-:W-:-:S12]  /*0800*/  UIMAD UR4, UR7, UR8, URZ ;  /* 0x00000008070472a4 */ /* 0x000fd8000f8e023f */
.L_x_3499:
        /* <DEDUP_REMOVED lines=23> */
.L_x_3500:
        /* <DEDUP_REMOVED lines=14> */
.L_x_3502:
[----:B------:R-:W-:-:S05]  /*0a60*/  ULDC UR4, c[0x0][0x8f4] ;  /* 0x00023d0000047ab9 */ /* 0x000fca0000000800 */
.L_x_3501:
        /* <DEDUP_REMOVED lines=24> */
.L_x_3504:
        /* <DEDUP_REMOVED lines=14> */
.L_x_3505:
        /* <DEDUP_REMOVED lines=11> */
.L_x_3506:
        /* <DEDUP_REMOVED lines=13> */
.L_x_3507:
        /* <DEDUP_REMOVED lines=68> */
.L_x_3510:
        /* <DEDUP_REMOVED lines=15> */
.L_x_3509:
        /* <DEDUP_REMOVED lines=22> */
.L_x_3512:
        /* <DEDUP_REMOVED lines=15> */
.L_x_3511:
[----:B------:R-:W-:Y:S01]  /*15d0*/  SHF.R.S32.HI R6, RZ, 0x1f, R17 ;  /* 0x0000001fff067819 */ /* 0x000fe20000011411 */
[----:B------:R-:W-:-:S03]  /*15e0*/  UMOV UR4, 0xffffffff ;  /* 0xffffffff00047882 */ /* 0x000fc60000000000 */
[----:B------:R-:W-:-:S04]  /*15f0*/  LEA.HI R0, R6, R17, RZ, 0x7 ;  /* 0x0000001106007211 */ /* 0x000fc800078f38ff */
[----:B------:R-:W-:Y:S01]  /*1600*/  SHF.R.S32.HI R13, RZ, 0x7, R0 ;  /* 0x00000007ff0d7819 */ /* 0x000fe20000011400 */
[----:B------:R-:W-:Y:S06]  /*1610*/  BRA.DIV UR4, `(.L_x_3513) ;  /* 0x000000de04887947 */ /* 0x000fec000b800000 */
[----:B------:R1:W2:Y:S02]  /*1620*/  SHFL.IDX PT, R14, R13, RZ, 0x1f ;  /* 0x00001fff0d0e7589 */ /* 0x0002a400000e0000 */
.L_x_3641:
[----:B------:R-:W-:Y:S01]  /*1630*/  SHF.L.U32 R3, RZ, 0x1f, RZ ;  /* 0x0000001fff037819 */ /* 0x000fe200000006ff */
[----:B------:R-:W-:-:S03]  /*1640*/  IMAD.SHL.U32 R2, R17, 0x40, RZ ;  /* 0x0000004011027824 */ /* 0x000fc600078e00ff */
[----:B------:R-:W3:Y:S02]  /*1650*/  SYNCS.PHASECHK.TRANS64.TRYWAIT P0, [R16+URZ+0x26800], R3 ;  /* 0x02680003100075a7 */ /* 0x000ee4000800017f */
[----:B---3--:R-:W-:Y:S05]  /*1660*/  @P0 BRA `(.L_x_3514) ;  /* 0x0000000000080947 */ /* 0x008fea0003800000 */
[----:B------:R-:W3:Y:S02]  /*1670*/  SYNCS.PHASECHK.TRANS64.TRYWAIT P0, [R16+URZ+0x26800], R3 ;  /* 0x02680003100075a7 */ /* 0x000ee4000800017f */
[----:B---3--:R-:W-:Y:S05]  /*1680*/  @!P0 BRA `(.L_x_3515) ;  /* 0x000000dc00888947 */ /* 0x008fea0003800000 */
.L_x_3514:
        /* <DEDUP_REMOVED lines=80> */
[----:B------:R-:W-:Y:S02]  /*1b90*/  CS2R R150, SRZ ;  /* 0x0000000000967805 */ /* 0x000fe4000001ff00 */
[----:B------:R-:W-:Y:S01]  /*1ba0*/  LEA.HI R4, R13, R13, RZ, 0x1 ;  /* 0x0000000d0d047211 */ /* 0x000fe200078f08ff */
[----:B------:R-:W-:Y:S01]  /*1bb0*/  IMAD.IADD R0, R17, 0x1, -R0 ;  /* 0x0000000111007824 */ /* 0x000fe200078e0a00 */
[----:B------:R-:W-:Y:S01]  /*1bc0*/  SHF.R.S32.HI R9, RZ, 0x5, R8 ;  /* 0x00000005ff097819 */ /* 0x000fe20000011408 */
[----:B------:R-:W-:Y:S01]  /*1bd0*/  IMAD.U32 R12, RZ, RZ, UR4 ;  /* 0x00000004ff0c7e24 */ /* 0x000fe2000f8e00ff */
[----:B------:R-:W-:-:S02]  /*1be0*/  LOP3.LUT R8, R4, 0xfffffffe, RZ, 0xc0, !PT ;  /* 0xfffffffe04087812 */ /* 0x000fc400078ec0ff */
[----:B------:R-:W-:Y:S02]  /*1bf0*/  CS2R R148, SRZ ;  /* 0x0000000000947805 */ /* 0x000fe4000001ff00 */
[----:B------:R-:W-:Y:S01]  /*1c00*/  SHF.R.S32.HI R7, RZ, 0x1f, R0 ;  /* 0x0000001fff077819 */ /* 0x000fe20000011400 */
[----:B------:R-:W-:Y:S01]  /*1c10*/  IMAD R21, R9, -0x10, R12 ;  /* 0xfffffff009157824 */ /* 0x000fe200078e020c */
[----:B------:R-:W-:Y:S02]  /*1c20*/  IADD3 R23, R13, -R8, RZ ;  /* 0x800000080d177210 */ /* 0x000fe40007ffe0ff */
[----:B------:R-:W-:Y:S02]  /*1c30*/  CS2R R146, SRZ ;  /* 0x0000000000927805 */ /* 0x000fe4000001ff00 */
        /* <DEDUP_REMOVED lines=8> */
[--C-:B------:R-:W-:Y:S01]  /*1cc0*/  SHF.R.S32.HI R15, RZ, 0x2, R11.reuse ;  /* 0x00000002ff0f7819 */ /* 0x100fe2000001140b */
[C---:B------:R-:W-:Y:S01]  /*1cd0*/  VIADD R8, R7.reuse, 0x8 ;  /* 0x0000000807087836 */ /* 0x040fe20000000000 */
[----:B------:R-:W-:Y:S01]  /*1ce0*/  SHF.R.S32.HI R6, RZ, 0x1f, R11 ;  /* 0x0000001fff067819 */ /* 0x000fe2000001140b */
[----:B------:R-:W-:Y:S01]  /*1cf0*/  VIADD R18, R7, 0x10 ;  /* 0x0000001007127836 */ /* 0x000fe20000000000 */
[----:B------:R-:W-:Y:S02]  /*1d00*/  LOP3.LUT R14, R9, 0xfffffffc, RZ, 0xc0, !PT ;  /* 0xfffffffc090e7812 */ /* 0x000fe400078ec0ff */
[----:B------:R-:W-:Y:S02]  /*1d10*/  CS2R R136, SRZ ;  /* 0x0000000000887805 */ /* 0x000fe4000001ff00 */
[----:B------:R-:W-:Y:S02]  /*1d20*/  LEA.HI R12, R8, R8, RZ, 0x1 ;  /* 0x00000008080c7211 */ /* 0x000fe400078f08ff */
[----:B------:R-:W-:-:S02]  /*1d30*/  CS2R R134, SRZ ;  /* 0x0000000000867805 */ /* 0x000fc4000001ff00 */
[----:B------:R-:W-:Y:S01]  /*1d40*/  SHF.R.S32.HI R0, RZ, 0x3, R0 ;  /* 0x00000003ff007819 */ /* 0x000fe20000011400 */
[----:B------:R-:W-:Y:S01]  /*1d50*/  IMAD.IADD R9, R17, 0x1, -R14 ;  /* 0x0000000111097824 */ /* 0x000fe200078e0a0e */
[----:B-1----:R-:W-:Y:S02]  /*1d60*/  SHF.R.S32.HI R13, RZ, 0x1, R12 ;  /* 0x00000001ff0d7819 */ /* 0x002fe4000001140c */
[----:B------:R-:W-:Y:S02]  /*1d70*/  CS2R R132, SRZ ;  /* 0x0000000000847805 */ /* 0x000fe4000001ff00 */
[----:B------:R-:W-:Y:S01]  /*1d80*/  LEA.HI R11, R6, R15, RZ, 0x3 ;  /* 0x0000000f060b7211 */ /* 0x000fe200078f18ff */
[----:B------:R-:W-:Y:S01]  /*1d90*/  IMAD.HI R6, R0, 0x2aaaaaab, RZ ;  /* 0x2aaaaaab00067827 */ /* 0x000fe200078e02ff */
[----:B------:R-:W-:Y:S02]  /*1da0*/  LEA.HI R17, R18, R18, RZ, 0x1 ;  /* 0x0000001212117211 */ /* 0x000fe400078f08ff */
[----:B------:R-:W-:-:S02]  /*1db0*/  CS2R R130, SRZ ;  /* 0x0000000000827805 */ /* 0x000fc4000001ff00 */
[----:B------:R-:W-:Y:S01]  /*1dc0*/  LOP3.LUT R22, R11, 0xfffffff8, RZ, 0xc0, !PT ;  /* 0xfffffff80b167812 */ /* 0x000fe200078ec0ff */
[----:B------:R-:W-:Y:S01]  /*1dd0*/  IMAD.HI R14, R13, 0x2aaaaaab, RZ ;  /* 0x2aaaaaab0d0e7827 */ /* 0x000fe200078e02ff */
[----:B------:R-:W-:Y:S02]  /*1de0*/  LEA.HI R4, R4, R7, RZ, 0x1 ;  /* 0x0000000704047211 */ /* 0x000fe400078f08ff */
[----:B------:R-:W-:Y:S02]  /*1df0*/  CS2R R128, SRZ ;  /* 0x0000000000807805 */ /* 0x000fe4000001ff00 */
[----:B------:R-:W-:Y:S02]  /*1e00*/  SHF.R.S32.HI R19, RZ, 0x1, R17 ;  /* 0x00000001ff137819 */ /* 0x000fe40000011411 */
[----:B------:R-:W-:Y:S02]  /*1e10*/  CS2R R126, SRZ ;  /* 0x00000000007e7805 */ /* 0x000fe4000001ff00 */
[----:B------:R-:W-:-:S02]  /*1e20*/  IADD3 R22, R21, R22, -R15 ;  /* 0x0000001615167210 */ /* 0x000fc40007ffe80f */
[----:B------:R-:W-:Y:S02]  /*1e30*/  CS2R R124, SRZ ;  /* 0x00000000007c7805 */ /* 0x000fe4000001ff00 */
[----:B------:R-:W-:Y:S01]  /*1e40*/  LOP3.LUT R4, R4, 0xfffffffe, RZ, 0xc0, !PT ;  /* 0xfffffffe04047812 */ /* 0x000fe200078ec0ff */
[----:B------:R-:W-:Y:S01]  /*1e50*/  IMAD.HI R20, R19, 0x2aaaaaab, RZ ;  /* 0x2aaaaaab13147827 */ /* 0x000fe200078e02ff */
[----:B------:R-:W-:Y:S02]  /*1e60*/  SHF.R.U32.HI R11, RZ, 0x1, R6 ;  /* 0x00000001ff0b7819 */ /* 0x000fe40000011606 */
[----:B------:R-:W-:Y:S02]  /*1e70*/  CS2R R122, SRZ ;  /* 0x00000000007a7805 */ /* 0x000fe4000001ff00 */
[----:B------:R-:W-:Y:S02]  /*1e80*/  SHF.R.U32.HI R15, RZ, 0x1, R14 ;  /* 0x00000001ff0f7819 */ /* 0x000fe4000001160e */
[----:B------:R-:W-:-:S02]  /*1e90*/  CS2R R120, SRZ ;  /* 0x0000000000787805 */ /* 0x000fc4000001ff00 */
[----:B------:R-:W-:Y:S02]  /*1ea0*/  IADD3 R4, R7, -R4, RZ ;  /* 0x8000000407047210 */ /* 0x000fe40007ffe0ff */
[----:B------:R-:W-:Y:S02]  /*1eb0*/  CS2R R182, SRZ ;  /* 0x0000000000b67805 */ /* 0x000fe4000001ff00 */
[----:B------:R-:W-:Y:S02]  /*1ec0*/  LEA.HI R11, R6, R11, RZ, 0x1 ;  /* 0x0000000b060b7211 */ /* 0x000fe400078f08ff */
[----:B------:R-:W-:Y:S02]  /*1ed0*/  CS2R R180, SRZ ;  /* 0x0000000000b47805 */ /* 0x000fe4000001ff00 */
[----:B------:R-:W-:Y:S02]  /*1ee0*/  LEA.HI R14, R14, R15, RZ, 0x1 ;  /* 0x0000000f0e0e7211 */ /* 0x000fe400078f08ff */
[----:B------:R-:W-:-:S02]  /*1ef0*/  CS2R R178, SRZ ;  /* 0x0000000000b27805 */ /* 0x000fc4000001ff00 */
[----:B------:R-:W-:Y:S01]  /*1f00*/  LOP3.LUT R7, R12, 0xfffffffe, RZ, 0xc0, !PT ;  /* 0xfffffffe0c077812 */ /* 0x000fe200078ec0ff */
[----:B------:R-:W-:Y:S01]  /*1f10*/  IMAD R11, R11, -0xc, R0 ;  /* 0xfffffff40b0b7824 */ /* 0x000fe200078e0200 */
[----:B------:R-:W-:Y:S01]  /*1f20*/  SHF.R.U32.HI R21, RZ, 0x1, R20 ;  /* 0x00000001ff157819 */ /* 0x000fe20000011614 */
[----:B------:R-:W-:Y:S01]  /*1f30*/  IMAD R14, R14, -0xc, R13 ;  /* 0xfffffff40e0e7824 */ /* 0x000fe200078e020d */
[----:B------:R-:W-:Y:S01]  /*1f40*/  LOP3.LUT R17, R17, 0xfffffffe, RZ, 0xc0, !PT ;  /* 0xfffffffe11117812 */ /* 0x000fe200078ec0ff */
[----:B------:R-:W-:Y:S01]  /*1f50*/  IMAD.IADD R7, R8, 0x1, -R7 ;  /* 0x0000000108077824 */ /* 0x000fe200078e0a07 */
[----:B------:R-:W-:Y:S01]  /*1f60*/  LEA.HI R20, R20, R21, RZ, 0x1 ;  /* 0x0000001514147211 */ /* 0x000fe200078f08ff */
[----:B------:R-:W-:Y:S01]  /*1f70*/  IMAD R4, R11, 0x8, R4 ;  /* 0x000000080b047824 */ /* 0x000fe200078e0204 */
[----:B------:R-:W-:Y:S01]  /*1f80*/  CS2R R176, SRZ ;  /* 0x0000000000b07805 */ /* 0x000fe2000001ff00 */
[----:B------:R-:W-:Y:S01]  /*1f90*/  IMAD.IADD R17, R18, 0x1, -R17 ;  /* 0x0000000112117824 */ /* 0x000fe200078e0a11 */
[----:B------:R-:W-:Y:S01]  /*1fa0*/  LEA R0, R14, R7, 0x3 ;  /* 0x000000070e007211 */ /* 0x000fe200078e18ff */
[----:B------:R-:W-:Y:S01]  /*1fb0*/  IMAD R20, R20, -0xc, R19 ;  /* 0xfffffff414147824 */ /* 0x000fe200078e0213 */
[----:B------:R1:W-:Y:S01]  /*1fc0*/  STL [R1+0x4], R4 ;  /* 0x0000040401007387 */ /* 0x0003e20000100800 */
[----:B------:R-:W-:Y:S01]  /*1fd0*/  IMAD R8, R23, -0x40, R22 ;  /* 0xffffffc017087824 */ /* 0x000fe200078e0216 */
[----:B------:R-:W-:Y:S01]  /*1fe0*/  CS2R R174, SRZ ;  /* 0x0000000000ae7805 */ /* 0x000fe2000001ff00 */
[----:B------:R-:W-:Y:S01]  /*1ff0*/  IMAD R237, R20, 0x8, R17 ;  /* 0x0000000814ed7824 */ /* 0x000fe200078e0211 */
[----:B------:R2:W-:Y:S01]  /*2000*/  STL [R1], R0 ;  /* 0x0000000001007387 */ /* 0x0005e20000100800 */
[----:B------:R-:W-:-:S02]  /*2010*/  CS2R R172, SRZ ;  /* 0x0000000000ac7805 */ /* 0x000fc4000001ff00 */
[----:B------:R-:W-:Y:S02]  /*2020*/  CS2R R170, SRZ ;  /* 0x0000000000aa7805 */ /* 0x000fe4000001ff00 */
[----:B------:R-:W-:Y:S02]  /*2030*/  CS2R R168, SRZ ;  /* 0x0000000000a87805 */ /* 0x000fe4000001ff00 */
[----:B------:R-:W-:Y:S02]  /*2040*/  CS2R R166, SRZ ;  /* 0x0000000000a67805 */ /* 0x000fe4000001ff00 */
[----:B------:R-:W-:Y:S01]  /*2050*/  CS2R R164, SRZ ;  /* 0x0000000000a47805 */ /* 0x000fe2000001ff00 */
[----:B-1----:R-:W-:Y:S01]  /*2060*/  IMAD.MOV.U32 R4, RZ, RZ, RZ ;  /* 0x000000ffff047224 */ /* 0x002fe200078e00ff */
[----:B------:R-:W-:Y:S02]  /*2070*/  CS2R R162, SRZ ;  /* 0x0000000000a27805 */ /* 0x000fe4000001ff00 */
[----:B------:R-:W-:-:S02]  /*2080*/  CS2R R160, SRZ ;  /* 0x0000000000a07805 */ /* 0x000fc4000001ff00 */
[----:B------:R-:W-:Y:S01]  /*2090*/  CS2R R158, SRZ ;  /* 0x00000000009e7805 */ /* 0x000fe2000001ff00 */
[----:B--2---:R-:W-:Y:S01]  /*20a0*/  IMAD.MOV.U32 R0, RZ, RZ, RZ ;  /* 0x000000ffff007224 */ /* 0x004fe200078e00ff */
[----:B------:R-:W-:Y:S02]  /*20b0*/  CS2R R156, SRZ ;  /* 0x00000000009c7805 */ /* 0x000fe4000001ff00 */
[----:B------:R-:W-:Y:S02]  /*20c0*/  CS2R R154, SRZ ;  /* 0x00000000009a7805 */ /* 0x000fe4000001ff00 */
[----:B------:R-:W-:-:S07]  /*20d0*/  CS2R R152, SRZ ;  /* 0x0000000000987805 */ /* 0x000fce000001ff00 */
.L_x_3527:
[----:B------:R-:W-:-:S06]  /*20e0*/  ULOP3.LUT UR4, UR36, 0x1, URZ, 0xfc, !UPT ;  /* 0x0000000124047892 */ /* 0x000fcc000f8efc3f */
[----:B--2---:R-:W-:-:S04]  /*20f0*/  MOV R6, UR4 ;  /* 0x0000000400067c02 */ /* 0x004fc80008000f00 */
[----:B------:R-:W-:-:S13]  /*2100*/  ISETP.NE.AND P0, PT, R6, 0x3, PT ;  /* 0x000000030600780c */ /* 0x000fda0003f05270 */
[----:B------:R-:W-:Y:S05]  /*2110*/  @!P0 BRA `(.L_x_3517) ;  /* 0x0000000000048947 */ /* 0x000fea0003800000 */
[----:B------:R-:W-:Y:S01]  /*2120*/  BPT.TRAP 0x1 ;  /* 0x000000040000795c */ /* 0x000fe20000300000 */
.L_x_3517:
[----:B------:R-:W-:Y:S01]  /*2130*/  IMAD R6, R0, 0x8, R16 ;  /* 0x0000000800067824 */ /* 0x000fe200078e0210 */
[----:B------:R-:W-:-:S04]  /*2140*/  SHF.L.U32 R21, R4, 0x1f, RZ ;  /* 0x0000001f04157819 */ /* 0x000fc800000006ff */
[----:B------:R1:W2:Y:S01]  /*2150*/  SYNCS.PHASECHK.TRANS64.TRYWAIT P1, [R6+URZ+0x26810], R21 ;  /* 0x02681015060075a7 */ /* 0x0002a2000802017f */
[----:B------:R-:W-:Y:S05]  /*2160*/  @!P0 BRA `(.L_x_3518) ;  /* 0x0000000000048947 */ /* 0x000fea0003800000 */
[----:B------:R-:W-:Y:S01]  /*2170*/  BPT.TRAP 0x1 ;  /* 0x000000040000795c */ /* 0x000fe20000300000 */
.L_x_3518:
[----:B------:R-:W-:-:S05]  /*2180*/  VIADD R7, R16, 0xe000 ;  /* 0x0000e00010077836 */ /* 0x000fca0000000000 */
[----:B------:R-:W-:-:S04]  /*2190*/  SHF.R.U32.HI R7, RZ, 0x4, R7 ;  /* 0x00000004ff077819 */ /* 0x000fc80000011607 */
[----:B------:R-:W-:Y:S01]  /*21a0*/  LOP3.LUT R7, R7, 0x3fff, RZ, 0xc0, !PT ;  /* 0x00003fff07077812 */ /* 0x000fe200078ec0ff */
[----:B--2---:R-:W-:Y:S06]  /*21b0*/  @P1 BRA `(.L_x_3519) ;  /* 0x0000000000081947 */ /* 0x004fec0003800000 */
[----:B------:R-:W2:Y:S02]  /*21c0*/  SYNCS.PHASECHK.TRANS64.TRYWAIT P1, [R6+URZ+0x26810], R21 ;  /* 0x02681015060075a7 */ /* 0x000ea4000802017f */
[----:B--2---:R-:W-:Y:S05]  /*21d0*/  @!P1 BRA `(.L_x_3520) ;  /* 0x000000d000c89947 */ /* 0x004fea0003800000 */
.L_x_3519:
[----:B------:R-:W-:Y:S05]  /*21e0*/  WARPSYNC.ALL ;  /* 0x0000000000007948 */ /* 0x000fea0003800000 */
[----:B------:R-:W-:Y:S01]  /*21f0*/  LOP3.LUT R11, R7, 0x10000, RZ, 0xfc, !PT ;  /* 0x00010000070b7812 */ /* 0x000fe200078efcff */
[----:B------:R-:W-:Y:S01]  /*2200*/  IMAD R12, R5, 0x2000, R16 ;  /* 0x00002000050c7824 */ /* 0x000fe200078e0210 */
[----:B------:R-:W3:Y:S04]  /*2210*/  LDL R14, [R1+0x4] ;  /* 0x00000400010e7983 */ /* 0x000ee80000100800 */
        /* <DEDUP_REMOVED lines=34> */
[----:B---3--:R-:W-:-:S05]  /*2440*/  LEA R12, R0, R14, 0x7 ;  /* 0x0000000e000c7211 */ /* 0x008fca00078e38ff */
[----:B------:R-:W-:Y:S02]  /*2450*/  IMAD R11, R3, 0x2, R12 ;  /* 0x00000002030b7824 */ /* 0x000fe400078e020c */
[----:B----4-:R-:W-:Y:S02]  /*2460*/  IMAD R14, R0, 0x80, R13 ;  /* 0x00000080000e7824 */ /* 0x010fe400078e020d */
[C---:B------:R-:W-:Y:S02]  /*2470*/  IMAD R17, R11.reuse, 0x4, R16 ;  /* 0x000000040b117824 */ /* 0x040fe400078e0210 */
[----:B------:R-:W-:Y:S01]  /*2480*/  IMAD R190, R11, 0x4, R18 ;  /* 0x000000040bbe7824 */ /* 0x000fe200078e0212 */
[----:B------:R-:W-:Y:S02]  /*2490*/  LEA R13, R3, R14, 0x1 ;  /* 0x0000000e030d7211 */ /* 0x000fe400078e08ff */
[C---:B------:R-:W-:Y:S02]  /*24a0*/  LEA R14, R19.reuse, R16, 0x2 ;  /* 0x00000010130e7211 */ /* 0x040fe400078e10ff */
[----:B------:R-:W-:Y:S01]  /*24b0*/  LEA R11, R19, R18, 0x2 ;  /* 0x00000012130b7211 */ /* 0x000fe200078e10ff */
[----:B------:R-:W-:-:S02]  /*24c0*/  IMAD R15, R13, 0x4, R16 ;  /* 0x000000040d0f7824 */ /* 0x000fc400078e0210 */
        /* <DEDUP_REMOVED lines=10> */
.L_x_3521:
[----:B------:R1:W1:Y:S01]  /*2570*/  SYNCS.PHASECHK.TRANS64.TRYWAIT P1, [R6+URZ+0x26830], R21 ;  /* 0x02683015060075a7 */ /* 0x000262000802017f */
[----:B------:R-:W-:Y:S05]  /*2580*/  @!P0 BRA `(.L_x_3522) ;  /* 0x0000000000048947 */ /* 0x000fea0003800000 */
[----:B------:R-:W-:Y:S01]  /*2590*/  BPT.TRAP 0x1 ;  /* 0x000000040000795c */ /* 0x000fe20000300000 */
.L_x_3522:
[----:B------:R-:W-:-:S05]  /*25a0*/  VIADD R13, R16, 0x14000 ;  /* 0x00014000100d7836 */ /* 0x000fca0000000000 */
[----:B------:R-:W-:-:S04]  /*25b0*/  SHF.R.U32.HI R13, RZ, 0x4, R13 ;  /* 0x00000004ff0d7819 */ /* 0x000fc8000001160d */
[----:B------:R-:W-:-:S04]  /*25c0*/  LOP3.LUT R13, R13, 0x3fff, RZ, 0xc0, !PT ;  /* 0x00003fff0d0d7812 */ /* 0x000fc800078ec0ff */
[----:B------:R-:W-:Y:S01]  /*25d0*/  LOP3.LUT R19, R13, 0x10000, RZ, 0xfc, !PT ;  /* 0x000100000d137812 */ /* 0x000fe200078efcff */
[----:B-1----:R-:W-:Y:S06]  /*25e0*/  @P1 BRA `(.L_x_3523) ;  /* 0x0000000000081947 */ /* 0x002fec0003800000 */
[----:B------:R-:W1:Y:S02]  /*25f0*/  SYNCS.PHASECHK.TRANS64.TRYWAIT P1, [R6+URZ+0x26830], R21 ;  /* 0x02683015060075a7 */ /* 0x000e64000802017f */
[----:B-1----:R-:W-:Y:S05]  /*2600*/  @!P1 BRA `(.L_x_3524) ;  /* 0x000000cc00d09947 */ /* 0x002fea0003800000 */
.L_x_3523:
        /* <DEDUP_REMOVED lines=17> */
[----:B------:R-:W-:-:S02]  /*2720*/  IMAD.MOV.U32 R92, RZ, RZ, -0x2 ;  /* 0xfffffffeff5c7424 */ /* 0x000fc400078e00ff */
        /* <DEDUP_REMOVED lines=23> */
[----:B--2---:R-:W-:Y:S01]  /*28a0*/  FMUL.FTZ R21, R76, UR10 ;  /* 0x0000000a4c157c20 */ /* 0x004fe20008410000 */
        /* <DEDUP_REMOVED lines=30> */
[----:B------:R-:W-:Y:S01]  /*2a90*/  VIADD R118, R9, 0xc ;  /* 0x0000000c09767836 */ /* 0x000fe20000000000 */
[----:B------:R-:W-:Y:S01]  /*2aa0*/  SHFL.IDX PT, R227, R17, R199, 0x1f ;  /* 0x00001fc711e37589 */ /* 0x000fe200000e0000 */
[----:B------:R-:W-:Y:S01]  /*2ab0*/  IMAD R236, R0, 0x300, R13 ;  /* 0x0000030000ec7824 */ /* 0x000fe200078e020d */
[----:B------:R-:W3:Y:S01]  /*2ac0*/  MUFU.TANH R82, R82 ;  /* 0x0000005200527308 */ /* 0x000ee20000002400 */
[----:B------:R-:W-:Y:S01]  /*2ad0*/  FMUL.FTZ R115, R115, UR10 ;  /* 0x0000000a73737c20 */ /* 0x000fe20008410000 */
[----:B------:R-:W3:Y:S06]  /*2ae0*/  SHFL.IDX PT, R225, R17, R118, 0x1f ;  /* 0x00001f7611e17589 */ /* 0x000eec00000e0000 */
[----:B------:R-:W3:Y:S08]  /*2af0*/  MUFU.TANH R85, R85 ;  /* 0x0000005500557308 */ /* 0x000ef00000002400 */
        /* <DEDUP_REMOVED lines=10> */
[----:B------:R-:W-:Y:S01]  /*2ba0*/  UIADD3 UR4, UR9, 0x4, URZ ;  /* 0x0000000409047890 */ /* 0x000fe2000fffe03f */
[----:B------:R-:W-:Y:S01]  /*2bb0*/  UMOV UR7, 0x40000040 ;  /* 0x4000004000077882 */ /* 0x000fe20000000000 */
[----:B------:R-:W-:Y:S02]  /*2bc0*/  UMOV UR5, 0x40000040 ;  /* 0x4000004000057882 */ /* 0x000fe40000000000 */
        /* <DEDUP_REMOVED lines=11> */
[----:B------:R-:W3:Y:S01]  /*2c80*/  MUFU.TANH R87, R87 ;  /* 0x0000005700577308 */ /* 0x000ee20000002400 */
[----:B------:R-:W-:-:S02]  /*2c90*/  WARPGROUP.DEPBAR.LE gsb0, 0x0 ;  /* 0x00008000000079c5 */ /* 0x000fc40000010000 */
[----:B------:R-:W-:-:S05]  /*2ca0*/  WARPGROUP.ARRIVE ;  /* 0x00000000000079c5 */ /* 0x000fca0000000000 */
[----:B------:R-:W-:Y:S01]  /*2cb0*/  MUFU.TANH R88, R88 ;  /* 0x0000005800587308 */ /* 0x000fe20000002400 */
[----:B------:R-:W-:Y:S01]  /*2cc0*/  HGMMA.64x96x16.F32.BF16 R24, gdesc[UR4], R24, gsb0 ;  /* 0x01600000041879f0 */ /* 0x000fe20008001818 */
[----:B------:R-:W-:Y:S02]  /*2cd0*/  UIMAD UR4, UR45, -0x60, UR43 ;  /* 0xffffffa02d0478a4 */ /* 0x000fe4000f8e022b */
[----:B------:R-:W-:-:S04]  /*2ce0*/  UIADD3 UR6, UR8, 0x6, URZ ;  /* 0x0000000608067890 */ /* 0x000fc8000fffe03f */
[----:B------:R-:W3:Y:S01]  /*2cf0*/  MUFU.TANH R89, R89 ;  /* 0x0000005900597308 */ /* 0x000ee20000002400 */
[----:B------:R-:W-:Y:S01]  /*2d00*/  UMOV UR7, 0x40000040 ;  /* 0x4000004000077882 */ /* 0x000fe20000000000 */
[----:B------:R-:W-:Y:S01]  /*2d10*/  UMOV UR5, 0x40000040 ;  /* 0x4000004000057882 */ /* 0x000fe20000000000 */
[----:B------:R-:W-:Y:S01]  /*2d20*/  IMAD R93, R3, R92, UR4 ;  /* 0x00000004035d7e24 */ /* 0x000fe2000f8e025c */
[----:B------:R-:W-:-:S03]  /*2d30*/  UIADD3 UR4, UR9, 0x6, URZ ;  /* 0x0000000609047890 */ /* 0x000fc6000fffe03f */
[----:B------:R-:W-:Y:S01]  /*2d40*/  IMAD.IADD R93, R93, 0x1, -R8 ;  /* 0x000000015d5d7824 */ /* 0x000fe200078e0a08 */
[----:B------:R-:W3:Y:S04]  /*2d50*/  MUFU.TANH R91, R91 ;  /* 0x0000005b005b7308 */ /* 0x000ee80000002400 */
[C---:B------:R-:W-:Y:S02]  /*2d60*/  SEL R103, R93.reuse, 0x60, P2 ;  /* 0x000000605d677807 */ /* 0x040fe40001000000 */
[----:B------:R-:W-:Y:S02]  /*2d70*/  IADD3 R97, R93, 0x8, RZ ;  /* 0x000000085d617810 */ /* 0x000fe40007ffe0ff */
[C---:B------:R-:W-:Y:S01]  /*2d80*/  ISETP.GT.AND P6, PT, R103.reuse, RZ, PT ;  /* 0x000000ff6700720c */ /* 0x040fe20003fc4270 */
[----:B------:R-:W3:Y:S01]  /*2d90*/  MUFU.TANH R90, R90 ;  /* 0x0000005a005a7308 */ /* 0x000ee20000002400 */
[----:B------:R-:W-:-:S02]  /*2da0*/  ISETP.GT.AND P5, PT, R103, 0x1, PT ;  /* 0x000000016700780c */ /* 0x000fc40003fa4270 */
[C---:B------:R-:W-:Y:S02]  /*2db0*/  ISETP.GT.AND P4, PT, R103.reuse, 0x10, PT ;  /* 0x000000106700780c */ /* 0x040fe40003f84270 */
[----:B-1----:R-:W-:Y:S02]  /*2dc0*/  FSEL R113, R192, -INF , !P6 ;  /* 0xff800000c0717808 */ /* 0x002fe40007000000 */
[----:B--2---:R-:W-:Y:S01]  /*2dd0*/  FSEL R197, R18, -INF , !P5 ;  /* 0xff80000012c57808 */ /* 0x004fe20006800000 */
[----:B------:R-:W1:Y:S01]  /*2de0*/  MUFU.TANH R184, R184 ;  /* 0x000000b800b87308 */ /* 0x000e620000002400 */
[C---:B------:R-:W-:Y:S02]  /*2df0*/  ISETP.GT.AND P6, PT, R103.reuse, 0x11, PT ;  /* 0x000000116700780c */ /* 0x040fe40003fc4270 */
[----:B------:R-:W-:Y:S02]  /*2e00*/  ISETP.GT.AND P5, PT, R103, 0x18, PT ;  /* 0x000000186700780c */ /* 0x000fe40003fa4270 */
[----:B-----5:R-:W-:-:S02]  /*2e10*/  FSEL R94, R73, -INF , !P4 ;  /* 0xff800000495e7808 */ /* 0x020fc40006000000 */
[----:B------:R-:W-:Y:S01]  /*2e20*/  ISETP.GT.AND P4, PT, R103, 0x21, PT ;  /* 0x000000216700780c */ /* 0x000fe20003f84270 */
[----:B------:R-:W2:Y:S01]  /*2e30*/  MUFU.TANH R187, R187 ;  /* 0x000000bb00bb7308 */ /* 0x000ea20000002400 */
[----:B----4-:R-:W-:Y:S02]  /*2e40*/  FSEL R93, R74, -INF , !P6 ;  /* 0xff8000004a5d7808 */ /* 0x010fe40007000000 */
[----:B---3--:R-:W-:Y:S02]  /*2e50*/  FSEL R95, R77, -INF , !P5 ;  /* 0xff8000004d5f7808 */ /* 0x008fe40006800000 */
[C---:B------:R-:W-:Y:S02]  /*2e60*/  ISETP.GT.AND P6, PT, R103.reuse, 0x28, PT ;  /* 0x000000286700780c */ /* 0x040fe40003fc4270 */
[----:B------:R-:W-:Y:S01]  /*2e70*/  ISETP.GT.AND P5, PT, R103, 0x29, PT ;  /* 0x000000296700780c */ /* 0x000fe20003fa4270 */
[----:B------:R-:W3:Y:S01]  /*2e80*/  MUFU.TANH R188, R188 ;  /* 0x000000bc00bc7308 */ /* 0x000ee20000002400 */
[----:B------:R-:W-:-:S02]  /*2e90*/  FSEL R98, R82, -INF , !P4 ;  /* 0xff80000052627808 */ /* 0x000fc40006000000 */
[----:B------:R-:W-:Y:S02]  /*2ea0*/  SEL R193, R97, 0x60, P1 ;  /* 0x0000006061c17807 */ /* 0x000fe40000800000 */
[----:B------:R-:W-:Y:S02]  /*2eb0*/  ISETP.GT.AND P4, PT, R103, 0x38, PT ;  /* 0x000000386700780c */ /* 0x000fe40003f84270 */
[----:B------:R-:W-:Y:S01]  /*2ec0*/  FSEL R96, R85, -INF , !P6 ;  /* 0xff80000055607808 */ /* 0x000fe20007000000 */
[----:B------:R-:W4:Y:S01]  /*2ed0*/  MUFU.TANH R189, R189 ;  /* 0x000000bd00bd7308 */ /* 0x000f220000002400 */
[----:B------:R-:W-:Y:S02]  /*2ee0*/  FSEL R97, R86, -INF , !P5 ;  /* 0xff80000056617808 */ /* 0x000fe40006800000 */
[----:B------:R-:W-:Y:S02]  /*2ef0*/  ISETP.GT.AND P6, PT, R103, 0x39, PT ;  /* 0x000000396700780c */ /* 0x000fe40003fc4270 */
[----:B------:R-:W-:-:S02]  /*2f00*/  ISETP.GT.AND P5, PT, R193, RZ, PT ;  /* 0x000000ffc100720c */ /* 0x000fc40003fa4270 */
[----:B------:R-:W-:Y:S01]  /*2f10*/  FSEL R100, R185, -INF , !P4 ;  /* 0xff800000b9647808 */ /* 0x000fe20006000000 */
[----:B------:R-:W5:Y:S01]  /*2f20*/  MUFU.TANH R105, R105 ;  /* 0x0000006900697308 */ /* 0x000f620000002400 */
[----:B------:R-:W-:Y:S02]  /*2f30*/  ISETP.GT.AND P4, PT, R193, 0x1, PT ;  /* 0x00000001c100780c */ /* 0x000fe40003f84270 */
[----:B------:R-:W-:Y:S02]  /*2f40*/  FSEL R223, R186, -INF , !P6 ;  /* 0xff800000badf7808 */ /* 0x000fe40007000000 */
[C---:B------:R-:W-:Y:S01]  /*2f50*/  FSEL R226, R19.reuse, -INF , !P5 ;  /* 0xff80000013e27808 */ /* 0x040fe20006800000 */
[----:B------:R-:W-:Y:S01]  /*2f60*/  FFMA.FTZ R19, -R19, R19, 1 ;  /* 0x3f80000013137423 */ /* 0x000fe20000010113 */
[C---:B------:R-:W-:Y:S01]  /*2f70*/  ISETP.GT.AND P6, PT, R193.reuse, 0x8, PT ;  /* 0x00000008c100780c */ /* 0x040fe20003fc4270 */
[----:B------:R-:W5:Y:S01]  /*2f80*/  MUFU.TANH R108, R108 ;  /* 0x0000006c006c7308 */ /* 0x000f620000002400 */
[----:B------:R-:W-:-:S02]  /*2f90*/  ISETP.GT.AND P5, PT, R193, 0x9, PT ;  /* 0x00000009c100780c */ /* 0x000fc40003fa4270 */
[----:B------:R-:W-:Y:S02]  /*2fa0*/  FSEL R224, R20, -INF , !P4 ;  /* 0xff80000014e07808 */ /* 0x000fe40006000000 */
[----:B------:R-:W-:Y:S02]  /*2fb0*/  ISETP.GT.AND P4, PT, R193, 0x10, PT ;  /* 0x00000010c100780c */ /* 0x000fe40003f84270 */
[----:B------:R-:W-:Y:S01]  /*2fc0*/  FSEL R219, R23, -INF , !P6 ;  /* 0xff80000017db7808 */ /* 0x000fe20007000000 */
[----:B------:R-:W5:Y:S01]  /*2fd0*/  MUFU.TANH R109, R109 ;  /* 0x0000006d006d7308 */ /* 0x000f620000002400 */
[----:B------:R-:W-:Y:S02]  /*2fe0*/  FSEL R221, R72, -INF , !P5 ;  /* 0xff80000048dd7808 */ /* 0x000fe40006800000 */
[----:B------:R-:W-:Y:S02]  /*2ff0*/  ISETP.GT.AND P3, PT, R103, 0x8, PT ;  /* 0x000000086700780c */ /* 0x000fe40003f64270 */
[----:B------:R-:W-:-:S02]  /*3000*/  ISETP.GT.AND P6, PT, R193, 0x11, PT ;  /* 0x00000011c100780c */ /* 0x000fc40003fc4270 */
[----:B------:R-:W-:Y:S01]  /*3010*/  ISETP.GT.AND P5, PT, R193, 0x18, PT ;  /* 0x00000018c100780c */ /* 0x000fe20003fa4270 */
[----:B------:R-:W-:Y:S01]  /*3020*/  MUFU.TANH R106, R106 ;  /* 0x0000006a006a7308 */ /* 0x000fe20000002400 */
[----:B------:R-:W-:Y:S02]  /*3030*/  FSEL R209, R75, -INF , !P4 ;  /* 0xff8000004bd17808 */ /* 0x000fe40006000000 */
[----:B------:R-:W-:Y:S02]  /*3040*/  ISETP.GT.AND P2, PT, R103, 0x9, PT ;  /* 0x000000096700780c */ /* 0x000fe40003f44270 */
[----:B------:R-:W-:Y:S02]  /*3050*/  ISETP.GT.AND P4, PT, R193, 0x19, PT ;  /* 0x00000019c100780c */ /* 0x000fe40003f84270 */
[----:B------:R-:W-:Y:S01]  /*3060*/  FSEL R198, R21, -INF , !P3 ;  /* 0xff80000015c67808 */ /* 0x000fe20005800000 */
[----:B------:R-:W-:Y:S01]  /*3070*/  MUFU.TANH R107, R107 ;  /* 0x0000006b006b7308 */ /* 0x000fe20000002400 */
[----:B------:R-:W-:-:S02]  /*3080*/  FSEL R208, R76, -INF , !P6 ;  /* 0xff8000004cd07808 */ /* 0x000fc40007000000 */
[----:B------:R-:W-:Y:S02]  /*3090*/  FSEL R205, R79, -INF , !P5 ;  /* 0xff8000004fcd7808 */ /* 0x000fe40006800000 */
[----:B------:R-:W-:Y:S02]  /*30a0*/  ISETP.GT.AND P3, PT, R103, 0x19, PT ;  /* 0x000000196700780c */ /* 0x000fe40003f64270 */
[C---:B------:R-:W-:Y:S01]  /*30b0*/  ISETP.GT.AND P6, PT, R193.reuse, 0x20, PT ;  /* 0x00000020c100780c */ /* 0x040fe20003fc4270 */
[----:B------:R-:W5:Y:S01]  /*30c0*/  MUFU.TANH R112, R112 ;  /* 0x0000007000707308 */ /* 0x000f620000002400 */
[----:B------:R-:W-:Y:S02]  /*30d0*/  WARPGROUP.DEPBAR.LE gsb0, 0x0 ;  /* 0x00008000000079c5 */ /* 0x000fe40000010000 */
[----:B------:R-:W1:Y:S01]  /*30e0*/  LDS R190, [R190+0x380] ;  /* 0x00038000bebe7984 */ /* 0x000e620000000800 */
[----:B------:R-:W-:Y:S01]  /*30f0*/  WARPGROUP.ARRIVE ;  /* 0x00000000000079c5 */ /* 0x000fe20000000000 */
[----:B------:R-:W-:-:S02]  /*3100*/  ISETP.GT.AND P5, PT, R193, 0x21, PT ;  /* 0x00000021c100780c */ /* 0x000fc40003fa4270 */
[----:B------:R-:W-:Y:S01]  /*3110*/  FSEL R200, R22, -INF , !P2 ;  /* 0xff80000016c87808 */ /* 0x000fe20005000000 */
[----:B------:R-:W5:Y:S01]  /*3120*/  MUFU.TANH R110, R110 ;  /* 0x0000006e006e7308 */ /* 0x000f620000002400 */
[----:B------:R-:W-:Y:S01]  /*3130*/  FSEL R207, R80, -INF , !P4 ;  /* 0xff80000050cf7808 */ /* 0x000fe20006000000 */
[----:B------:R-:W-:Y:S01]  /*3140*/  HGMMA.64x96x16.F32.BF16 R24, gdesc[UR4], R24, gsb0 ;  /* 0x01600000041879f0 */ /* 0x000fe20008001818 */
[----:B------:R-:W-:Y:S01]  /*3150*/  ISETP.GT.AND P2, PT, R103, 0x20, PT ;  /* 0x000000206700780c */ /* 0x000fe20003f44270 */
[----:B------:R-:W-:Y:S01]  /*3160*/  ULDC UR4, c[0x0][0x744] ;  /* 0x0001d10000047ab9 */ /* 0x000fe20000000800 */
[----:B------:R-:W-:Y:S01]  /*3170*/  ISETP.GT.AND P4, PT, R193, 0x28, PT ;  /* 0x00000028c100780c */ /* 0x000fe20003f84270 */
[--C-:B------:R-:W-:Y:S01]  /*3180*/  FFMA.FTZ R113, R113, UR4, -R104.reuse ;  /* 0x0000000471717c23 */ /* 0x100fe20008010868 */
[----:B------:R-:W-:Y:S01]  /*3190*/  FSEL R92, R78, -INF , !P3 ;  /* 0xff8000004e5c7808 */ /* 0x000fe20005800000 */
[----:B------:R-:W5:Y:S01]  /*31a0*/  MUFU.TANH R111, R111 ;  /* 0x0000006f006f7308 */ /* 0x000f620000002400 */
[----:B------:R-:W-:Y:S01]  /*31b0*/  FSEL R222, R83, -INF , !P6 ;  /* 0xff80000053de7808 */ /* 0x000fe20007000000 */
[----:B------:R-:W-:Y:S01]  /*31c0*/  FFMA.FTZ R104, R226, UR4, -R104 ;  /* 0x00000004e2687c23 */ /* 0x000fe20008010868 */
[----:B------:R-:W-:Y:S01]  /*31d0*/  FSEL R203, R84, -INF , !P5 ;  /* 0xff80000054cb7808 */ /* 0x000fe20006800000 */
[----:B------:R-:W-:Y:S01]  /*31e0*/  FFMA.FTZ R221, R221, UR4, -R225 ;  /* 0x00000004dddd7c23 */ /* 0x000fe200080108e1 */
[----:B------:R-:W-:Y:S01]  /*31f0*/  ISETP.GT.AND P3, PT, R103, 0x30, PT ;  /* 0x000000306700780c */ /* 0x000fe20003f64270 */
[--C-:B------:R-:W-:Y:S01]  /*3200*/  FFMA.FTZ R94, R94, UR4, -R227.reuse ;  /* 0x000000045e5e7c23 */ /* 0x100fe200080108e3 */
[C---:B------:R-:W-:Y:S01]  /*3210*/  ISETP.GT.AND P6, PT, R193.reuse, 0x29, PT ;  /* 0x00000029c100780c */ /* 0x040fe20003fc4270 */
[----:B------:R-:W5:Y:S01]  /*3220*/  MUFU.TANH R114, R114 ;  /* 0x0000007200727308 */ /* 0x000f620000002400 */
[----:B------:R-:W-:Y:S01]  /*3230*/  ISETP.GT.AND P5, PT, R193, 0x30, PT ;  /* 0x00000030c100780c */ /* 0x000fe20003fa4270 */
[----:B------:R-:W-:Y:S01]  /*3240*/  FFMA.FTZ R209, R209, UR4, -R227 ;  /* 0x00000004d1d17c23 */ /* 0x000fe200080108e3 */
[----:B------:R-:W-:Y:S01]  /*3250*/  FSEL R206, R81, -INF , !P2 ;  /* 0xff80000051ce7808 */ /* 0x000fe20005000000 */
[----:B------:R-:W2:Y:S01]  /*3260*/  SHFL.IDX PT, R227, R15, R118, 0x1f ;  /* 0x00001f760fe37589 */ /* 0x000ea200000e0000 */
[----:B------:R-:W-:-:S02]  /*3270*/  FSEL R204, R87, -INF , !P4 ;  /* 0xff80000057cc7808 */ /* 0x000fc40006000000 */
[----:B------:R-:W-:Y:S01]  /*3280*/  ISETP.GT.AND P2, PT, R103, 0x31, PT ;  /* 0x000000316700780c */ /* 0x000fe20003f44270 */
[----:B------:R-:W5:Y:S01]  /*3290*/  MUFU.EX2 R113, R113 ;  /* 0x0000007100717308 */ /* 0x000f620000000800 */
[----:B------:R-:W-:Y:S02]  /*32a0*/  ISETP.GT.AND P4, PT, R193, 0x31, PT ;  /* 0x00000031c100780c */ /* 0x000fe40003f84270 */
[----:B------:R-:W-:Y:S02]  /*32b0*/  FSEL R230, R89, -INF , !P3 ;  /* 0xff80000059e67808 */ /* 0x000fe40005800000 */
[----:B------:R-:W-:Y:S02]  /*32c0*/  FSEL R202, R88, -INF , !P6 ;  /* 0xff80000058ca7808 */ /* 0x000fe40007000000 */
[----:B------:R-:W-:Y:S01]  /*32d0*/  FSEL R218, R91, -INF , !P5 ;  /* 0xff8000005bda7808 */ /* 0x000fe20006800000 */
[----:B------:R-:W-:Y:S01]  /*32e0*/  MUFU.TANH R191, R191 ;  /* 0x000000bf00bf7308 */ /* 0x000fe20000002400 */
[C---:B------:R-:W-:Y:S01]  /*32f0*/  ISETP.GT.AND P1, PT, R103.reuse, 0x40, PT ;  /* 0x000000406700780c */ /* 0x040fe20003f24270 */
[----:B-1----:R-:W1:Y:S01]  /*3300*/  SHFL.IDX PT, R195, R190, R9, 0x1f ;  /* 0x00001f09bec37589 */ /* 0x002e6200000e0000 */
[----:B------:R-:W-:-:S02]  /*3310*/  ISETP.GT.AND P3, PT, R103, 0x41, PT ;  /* 0x000000416700780c */ /* 0x000fc40003f64270 */
[C---:B------:R-:W-:Y:S01]  /*3320*/  ISETP.GT.AND P6, PT, R193.reuse, 0x38, PT ;  /* 0x00000038c100780c */ /* 0x040fe20003fc4270 */
[----:B------:R-:W1:Y:S01]  /*3330*/  SHFL.IDX PT, R232, R190, R118, 0x1f ;  /* 0x00001f76bee87589 */ /* 0x000e6200000e0000 */
[----:B------:R-:W-:Y:S01]  /*3340*/  ISETP.GT.AND P5, PT, R193, 0x39, PT ;  /* 0x00000039c100780c */ /* 0x000fe20003fa4270 */
[----:B------:R-:W-:Y:S01]  /*3350*/  MUFU.TANH R115, R115 ;  /* 0x0000007300737308 */ /* 0x000fe20000002400 */
[----:B------:R-:W-:Y:S01]  /*3360*/  FSEL R99, R90, -INF , !P2 ;  /* 0xff8000005a637808 */ /* 0x000fe20005000000 */
[----:B------:R-:W-:Y:S01]  /*3370*/  SHFL.IDX PT, R233, R190, R199, 0x1f ;  /* 0x00001fc7bee97589 */ /* 0x000fe200000e0000 */
[----:B------:R-:W-:Y:S01]  /*3380*/  FSEL R217, R184, -INF , !P4 ;  /* 0xff800000b8d97808 */ /* 0x000fe20006000000 */
[--C-:B--2---:R-:W-:Y:S01]  /*3390*/  FFMA.FTZ R97, R97, UR4, -R227.reuse ;  /* 0x0000000461617c23 */ /* 0x104fe200080108e3 */
[C---:B------:R-:W-:Y:S01]  /*33a0*/  ISETP.GT.AND P2, PT, R103.reuse, 0x48, PT ;  /* 0x000000486700780c */ /* 0x040fe20003f44270 */
[----:B------:R-:W-:Y:S01]  /*33b0*/  FFMA.FTZ R202, R202, UR4, -R227 ;  /* 0x00000004caca7c23 */ /* 0x000fe200080108e3 */
[----:B------:R-:W-:Y:S01]  /*33c0*/  ISETP.GT.AND P4, PT, R103, 0x49, PT ;  /* 0x000000496700780c */ /* 0x000fe20003f84270 */
[----:B------:R-:W-:Y:S01]  /*33d0*/  MUFU.TANH R196, R196 ;  /* 0x000000c400c47308 */ /* 0x000fe20000002400 */
[----:B------:R-:W-:-:S02]  /*33e0*/  FSEL R213, R187, -INF , !P6 ;  /* 0xff800000bbd57808 */ /* 0x000fc40007000000 */
[----:B---3--:R-:W-:Y:S02]  /*33f0*/  FSEL R211, R188, -INF , !P5 ;  /* 0xff800000bcd37808 */ /* 0x008fe40006800000 */
[----:B----4-:R-:W-:Y:S02]  /*3400*/  FSEL R101, R189, -INF , !P1 ;  /* 0xff800000bd657808 */ /* 0x010fe40004800000 */
[----:B-----5:R-:W-:Y:S01]  /*3410*/  FSEL R102, R105, -INF , !P3 ;  /* 0xff80000069667808 */ /* 0x020fe20005800000 */
[----:B------:R-:W-:Y:S01]  /*3420*/  MUFU.TANH R201, R201 ;  /* 0x000000c900c97308 */ /* 0x000fe20000002400 */
[C---:B------:R-:W-:Y:S02]  /*3430*/  ISETP.GT.AND P6, PT, R103.reuse, 0x50, PT ;  /* 0x000000506700780c */ /* 0x040fe40003fc4270 */
[C---:B------:R-:W-:Y:S02]  /*3440*/  ISETP.GT.AND P5, PT, R103.reuse, 0x51, PT ;  /* 0x000000516700780c */ /* 0x040fe40003fa4270 */
[----:B------:R-:W-:-:S02]  /*3450*/  ISETP.GT.AND P1, PT, R103, 0x58, PT ;  /* 0x000000586700780c */ /* 0x000fc40003f24270 */
[----:B------:R-:W-:Y:S01]  /*3460*/  ISETP.GT.AND P3, PT, R103, 0x59, PT ;  /* 0x000000596700780c */ /* 0x000fe20003f64270 */
[----:B------:R-:W2:Y:S01]  /*3470*/  MUFU.EX2 R104, R104 ;  /* 0x0000006800687308 */ /* 0x000ea20000000800 */
[----:B------:R-:W-:Y:S02]  /*3480*/  FSEL R103, R108, -INF , !P2 ;  /* 0xff8000006c677808 */ /* 0x000fe40005000000 */
[----:B------:R-:W-:Y:S02]  /*3490*/  FSEL R235, R109, -INF , !P4 ;  /* 0xff8000006deb7808 */ /* 0x000fe40006000000 */
[C---:B------:R-:W-:Y:S02]  /*34a0*/  ISETP.GT.AND P2, PT, R193.reuse, 0x40, PT ;  /* 0x00000040c100780c */ /* 0x040fe40003f44270 */
[----:B------:R-:W-:Y:S01]  /*34b0*/  ISETP.GT.AND P4, PT, R193, 0x41, PT ;  /* 0x00000041c100780c */ /* 0x000fe20003f84270 */
[----:B------:R-:W-:Y:S01]  /*34c0*/  MUFU.EX2 R94, R94 ;  /* 0x0000005e005e7308 */ /* 0x000fe20000000800 */
[----:B------:R-:W-:-:S02]  /*34d0*/  FSEL R220, R112, -INF , !P6 ;  /* 0xff80000070dc7808 */ /* 0x000fc40007000000 */
[----:B------:R-:W-:Y:S02]  /*34e0*/  FSEL R214, R106, -INF , !P2 ;  /* 0xff8000006ad67808 */ /* 0x000fe40005000000 */
[----:B------:R-:W-:Y:S02]  /*34f0*/  FSEL R216, R107, -INF , !P4 ;  /* 0xff8000006bd87808 */ /* 0x000fe40006000000 */
[C---:B------:R-:W-:Y:S01]  /*3500*/  ISETP.GT.AND P6, PT, R193.reuse, 0x48, PT ;  /* 0x00000048c100780c */ /* 0x040fe20003fc4270 */
[----:B------:R-:W-:Y:S02]  /*3510*/  WARPGROUP.DEPBAR.LE gsb0, 0x0 ;  /* 0x00008000000079c5 */ /* 0x000fe40000010000 */
[C---:B------:R-:W-:Y:S01]  /*3520*/  ISETP.GT.AND P2, PT, R193.reuse, 0x49, PT ;  /* 0x00000049c100780c */ /* 0x040fe20003f44270 */
[--C-:B-1----:R-:W-:Y:S01]  /*3530*/  FADD.FTZ R194, R24, -R195.reuse ;  /* 0x800000c318c27221 */ /* 0x102fe20000010000 */
[----:B------:R-:W-:Y:S01]  /*3540*/  ISETP.GT.AND P4, PT, R193, 0x50, PT ;  /* 0x00000050c100780c */ /* 0x000fe20003f84270 */
[----:B------:R-:W-:Y:S01]  /*3550*/  FFMA.FTZ R24, -R192, R192, 1 ;  /* 0x3f800000c0187423 */ /* 0x000fe200000101c0 */
[----:B------:R-:W-:Y:S01]  /*3560*/  FSEL R215, R110, -INF , !P6 ;  /* 0xff8000006ed77808 */ /* 0x000fe20007000000 */
[----:B------:R-:W-:Y:S01]  /*3570*/  FMUL.FTZ R192, R116, UR10 ;  /* 0x0000000a74c07c20 */ /* 0x000fe20008410000 */
[----:B------:R-:W-:Y:S01]  /*3580*/  FSEL R210, R111, -INF , !P2 ;  /* 0xff8000006fd27808 */ /* 0x000fe20005000000 */
[----:B------:R-:W-:Y:S01]  /*3590*/  FADD.FTZ R195, R26, -R195 ;  /* 0x800000c31ac37221 */ /* 0x000fe20000010000 */
[----:B------:R-:W-:Y:S01]  /*35a0*/  FSEL R212, R114, -INF , !P4 ;  /* 0xff80000072d47808 */ /* 0x000fe20006000000 */
[----:B------:R-:W-:Y:S01]  /*35b0*/  FFMA.FTZ R26, R200, UR4, -R225 ;  /* 0x00000004c81a7c23 */ /* 0x000fe200080108e1 */
[----:B------:R-:W-:Y:S01]  /*35c0*/  ISETP.GT.AND P6, PT, R193, 0x51, PT ;  /* 0x00000051c100780c */ /* 0x000fe20003fc4270 */
[----:B------:R-:W-:Y:S01]  /*35d0*/  VIADD R200, R9, 0x1c ;  /* 0x0000001c09c87836 */ /* 0x000fe20000000000 */
[C---:B------:R-:W-:Y:S01]  /*35e0*/  ISETP.GT.AND P2, PT, R193.reuse, 0x58, PT ;  /* 0x00000058c100780c */ /* 0x040fe20003f44270 */
[----:B------:R-:W-:Y:S01]  /*35f0*/  SHFL.IDX PT, R225, R15, R9, 0x1f ;  /* 0x00001f090fe17589 */ /* 0x000fe200000e0000 */
[----:B------:R-:W-:Y:S01]  /*3600*/  ISETP.GT.AND P4, PT, R193, 0x59, PT ;  /* 0x00000059c100780c */ /* 0x000fe20003f84270 */
[----:B------:R-:W-:Y:S01]  /*3610*/  FMUL.FTZ R193, R113, R194 ;  /* 0x000000c271c17220 */ /* 0x000fe20000410000 */
[----:B------:R-:W-:Y:S01]  /*3620*/  FMUL.FTZ R194, R117, UR10 ;  /* 0x0000000a75c27c20 */ /* 0x000fe20008410000 */
[C---:B------:R-:W-:Y:S01]  /*3630*/  VIADD R117, R9.reuse, 0x8 ;  /* 0x0000000809757836 */ /* 0x040fe20000000000 */
[----:B------:R-:W1:Y:S01]  /*3640*/  SHFL.IDX PT, R229, R17, R200, 0x1f ;  /* 0x00001fc811e57589 */ /* 0x000e6200000e0000 */
[----:B------:R-:W-:Y:S01]  /*3650*/  FMUL.FTZ R116, R24, R193 ;  /* 0x000000c118747220 */ /* 0x000fe20000410000 */
[----:B------:R-:W-:Y:S01]  /*3660*/  VIADD R193, R9, 0x4 ;  /* 0x0000000409c17836 */ /* 0x000fe20000000000 */
[----:B------:R-:W3:Y:S01]  /*3670*/  MUFU.TANH R192, R192 ;  /* 0x000000c000c07308 */ /* 0x000ee20000002400 */
[----:B------:R-:W4:Y:S04]  /*3680*/  SHFL.IDX PT, R228, R17, R117, 0x1f ;  /* 0x00001f7511e47589 */ /* 0x000f2800000e0000 */
[----:B------:R-:W5:Y:S03]  /*3690*/  SHFL.IDX PT, R24, R17, R193, 0x1f ;  /* 0x00001fc111187589 */ /* 0x000f6600000e0000 */
[----:B------:R-:W3:Y:S01]  /*36a0*/  MUFU.TANH R194, R194 ;  /* 0x000000c200c27308 */ /* 0x000ee20000002400 */
[----:B------:R-:W3:Y:S04]  /*36b0*/  SHFL.IDX PT, R227, R14, R117, 0x1f ;  /* 0x00001f750ee37589 */ /* 0x000ee800000e0000 */
[----:B------:R-:W3:Y:S01]  /*36c0*/  SHFL.IDX PT, R234, R190, R193, 0x1f ;  /* 0x00001fc1beea7589 */ /* 0x000ee200000e0000 */
[----:B--2---:R-:W-:Y:S01]  /*36d0*/  FMUL.FTZ R195, R104, R195 ;  /* 0x000000c368c37220 */ /* 0x004fe20000410000 */
[----:B------:R-:W-:Y:S01]  /*36e0*/  FADD.FTZ R29, R29, -R232 ;  /* 0x800000e81d1d7221 */ /* 0x000fe20000010000 */
[----:B------:R-:W-:Y:S01]  /*36f0*/  MUFU.EX2 R26, R26 ;  /* 0x0000001a001a7308 */ /* 0x000fe20000000800 */
[----:B------:R-:W-:Y:S01]  /*3700*/  LDS R12, [R12+0x380] ;  /* 0x000380000c0c7984 */ /* 0x000fe20000000800 */
[--C-:B-1----:R-:W-:Y:S01]  /*3710*/  FFMA.FTZ R92, R92, UR4, -R229.reuse ;  /* 0x000000045c5c7c23 */ /* 0x102fe200080108e5 */
[----:B------:R-:W-:Y:S01]  /*3720*/  FFMA.FTZ R207, R207, UR4, -R229 ;  /* 0x00000004cfcf7c23 */ /* 0x000fe200080108e5 */
[--C-:B------:R-:W-:Y:S01]  /*3730*/  FFMA.FTZ R229, R206, UR4, -R225.reuse ;  /* 0x00000004cee57c23 */ /* 0x100fe200080108e1 */
[----:B------:R-:W-:Y:S01]  /*3740*/  FFMA.FTZ R206, R222, UR4, -R225 ;  /* 0x00000004dece7c23 */ /* 0x000fe200080108e1 */
[--C-:B----4-:R-:W-:Y:S01]  /*3750*/  FFMA.FTZ R198, R198, UR4, -R228.reuse ;  /* 0x00000004c6c67c23 */ /* 0x110fe200080108e4 */
[----:B------:R-:W-:Y:S01]  /*3760*/  FFMA.FTZ R219, R219, UR4, -R228 ;  /* 0x00000004dbdb7c23 */ /* 0x000fe200080108e4 */
[----:B------:R-:W-:Y:S01]  /*3770*/  MUFU.EX2 R209, R209 ;  /* 0x000000d100d17308 */ /* 0x000fe20000000800 */
[----:B------:R-:W1:Y:S01]  /*3780*/  SHFL.IDX PT, R228, R15, R117, 0x1f ;  /* 0x00001f750fe47589 */ /* 0x000e6200000e0000 */
[--C-:B-----5:R-:W-:Y:S01]  /*3790*/  FFMA.FTZ R119, R197, UR4, -R24.reuse ;  /* 0x00000004c5777c23 */ /* 0x120fe20008010818 */
[----:B------:R-:W-:Y:S01]  /*37a0*/  FFMA.FTZ R224, R224, UR4, -R24 ;  /* 0x00000004e0e07c23 */ /* 0x000fe20008010818 */
[----:B------:R-:W-:-:S02]  /*37b0*/  VIADD R197, R9, 0x14 ;  /* 0x0000001409c57836 */ /* 0x000fc40000000000 */
[--C-:B---3--:R-:W-:Y:S01]  /*37c0*/  FFMA.FTZ R103, R103, UR4, -R227.reuse ;  /* 0x0000000467677c23 */ /* 0x108fe200080108e3 */
[----:B------:R-:W-:Y:S01]  /*37d0*/  FFMA.FTZ R215, R215, UR4, -R227 ;  /* 0x00000004d7d77c23 */ /* 0x000fe200080108e3 */
[----:B------:R2:W-:Y:S01]  /*37e0*/  MUFU.EX2 R24, R198 ;  /* 0x000000c600187308 */ /* 0x0005e20000000800 */
[----:B------:R-:W3:Y:S04]  /*37f0*/  SHFL.IDX PT, R231, R17, R197, 0x1f ;  /* 0x00001fc511e77589 */ /* 0x000ee800000e0000 */
[----:B------:R-:W4:Y:S01]  /*3800*/  SHFL.IDX PT, R225, R15, R197, 0x1f ;  /* 0x00001fc50fe17589 */ /* 0x000f2200000e0000 */
[----:B------:R-:W-:Y:S01]  /*3810*/  FMUL.FTZ R195, R19, R195 ;  /* 0x000000c313c37220 */ /* 0x000fe20000410000 */
[----:B------:R-:W-:Y:S01]  /*3820*/  FADD.FTZ R232, R31, -R232 ;  /* 0x800000e81fe87221 */ /* 0x000fe20000010000 */
[----:B------:R-:W-:Y:S01]  /*3830*/  FADD.FTZ R27, R27, -R234 ;  /* 0x800000ea1b1b7221 */ /* 0x000fe20000010000 */
[----:B--2---:R-:W-:-:S02]  /*3840*/  VIADD R198, R9, 0x18 ;  /* 0x0000001809c67836 */ /* 0x004fc40000000000 */
[--C-:B------:R-:W-:Y:S01]  /*3850*/  FADD.FTZ R32, R32, -R233.reuse ;  /* 0x800000e920207221 */ /* 0x100fe20000010000 */
[----:B------:R-:W-:Y:S01]  /*3860*/  FADD.FTZ R34, R34, -R233 ;  /* 0x800000e922227221 */ /* 0x000fe20000010000 */
[----:B------:R-:W-:Y:S01]  /*3870*/  FFMA.FTZ R77, -R77, R77, 1 ;  /* 0x3f8000004d4d7423 */ /* 0x000fe2000001014d */
[----:B------:R-:W-:Y:S01]  /*3880*/  FFMA.FTZ R76, -R76, R76, 1 ;  /* 0x3f8000004c4c7423 */ /* 0x000fe2000001014c */
[----:B------:R-:W2:Y:S01]  /*3890*/  SHFL.IDX PT, R226, R17, R198, 0x1f ;  /* 0x00001fc611e27589 */ /* 0x000ea200000e0000 */
[----:B------:R-:W-:Y:S01]  /*38a0*/  MUFU.EX2 R92, R92 ;  /* 0x0000005c005c7308 */ /* 0x000fe20000000800 */
[--C-:B-1----:R-:W-:Y:S02]  /*38b0*/  FFMA.FTZ R204, R204, UR4, -R228.reuse ;  /* 0x00000004cccc7c23 */ /* 0x102fe400080108e4 */
[----:B------:R-:W1:Y:S04]  /*38c0*/  SHFL.IDX PT, R17, R15, R193, 0x1f ;  /* 0x00001fc10f117589 */ /* 0x000e6800000e0000 */
[----:B------:R-:W-:Y:S01]  /*38d0*/  SHFL.IDX PT, R227, R14, R198, 0x1f ;  /* 0x00001fc60ee37589 */ /* 0x000fe200000e0000 */
[----:B------:R-:W-:Y:S01]  /*38e0*/  MUFU.EX2 R207, R207 ;  /* 0x000000cf00cf7308 */ /* 0x000fe20000000800 */
[--C-:B---3--:R-:W-:Y:S01]  /*38f0*/  FFMA.FTZ R93, R93, UR4, -R231.reuse ;  /* 0x000000045d5d7c23 */ /* 0x108fe200080108e7 */
[----:B------:R-:W-:Y:S01]  /*3900*/  FFMA.FTZ R208, R208, UR4, -R231 ;  /* 0x00000004d0d07c23 */ /* 0x000fe200080108e7 */
[----:B------:R-:W-:Y:S01]  /*3910*/  FFMA.FTZ R231, R96, UR4, -R228 ;  /* 0x0000000460e77c23 */ /* 0x000fe200080108e4 */
[--C-:B----4-:R-:W-:Y:S01]  /*3920*/  FFMA.FTZ R99, R99, UR4, -R225.reuse ;  /* 0x0000000463637c23 */ /* 0x110fe200080108e1 */
[----:B------:R-:W-:Y:S01]  /*3930*/  FFMA.FTZ R217, R217, UR4, -R225 ;  /* 0x00000004d9d97c23 */ /* 0x000fe200080108e1 */
[----:B------:R-:W3:Y:S02]  /*3940*/  SHFL.IDX PT, R228, R14, R193, 0x1f ;  /* 0x00001fc10ee47589 */ /* 0x000ee400000e0000 */
[----:B------:R-:W4:Y:S02]  /*3950*/  MUFU.EX2 R19, R224 ;  /* 0x000000e000137308 */ /* 0x000f240000000800 */
[----:B------:R-:W5:Y:S01]  /*3960*/  SHFL.IDX PT, R225, R14, R199, 0x1f ;  /* 0x00001fc70ee17589 */ /* 0x000f6200000e0000 */
[--C-:B--2---:R-:W-:Y:S01]  /*3970*/  FFMA.FTZ R95, R95, UR4, -R226.reuse ;  /* 0x000000045f5f7c23 */ /* 0x104fe200080108e2 */
[----:B------:R-:W-:-:S04]  /*3980*/  FFMA.FTZ R205, R205, UR4, -R226 ;  /* 0x00000004cdcd7c23 */ /* 0x000fc800080108e2 */
[----:B------:R-:W2:Y:S01]  /*3990*/  MUFU.EX2 R31, R219 ;  /* 0x000000db001f7308 */ /* 0x000ea20000000800 */
[----:B------:R-:W4:Y:S01]  /*39a0*/  SHFL.IDX PT, R226, R15, R199, 0x1f ;  /* 0x00001fc70fe27589 */ /* 0x000f2200000e0000 */
[--C-:B-1----:R-:W-:Y:S01]  /*39b0*/  FFMA.FTZ R222, R98, UR4, -R17.reuse ;  /* 0x0000000462de7c23 */ /* 0x102fe20008010811 */
[----:B------:R-:W-:Y:S02]  /*39c0*/  FFMA.FTZ R203, R203, UR4, -R17 ;  /* 0x00000004cbcb7c23 */ /* 0x000fe40008010811 */
[----:B------:R-:W1:Y:S03]  /*39d0*/  SHFL.IDX PT, R98, R15, R198, 0x1f ;  /* 0x00001fc60f627589 */ /* 0x000e6600000e0000 */
[----:B------:R5:W-:Y:S01]  /*39e0*/  MUFU.EX2 R96, R222 ;  /* 0x000000de00607308 */ /* 0x000be20000000800 */
[----:B---3--:R-:W-:-:S07]  /*39f0*/  FFMA.FTZ R102, R102, UR4, -R228 ;  /* 0x0000000466667c23 */ /* 0x008fce00080108e4 */
[----:B------:R3:W-:Y:S01]  /*3a00*/  MUFU.EX2 R17, R229 ;  /* 0x000000e500117308 */ /* 0x0007e20000000800 */
[----:B-----5:R-:W5:Y:S01]  /*3a10*/  SHFL.IDX PT, R222, R14, R9, 0x1f ;  /* 0x00001f090ede7589 */ /* 0x020f6200000e0000 */
[----:B------:R-:W-:Y:S01]  /*3a20*/  FFMA.FTZ R216, R216, UR4, -R228 ;  /* 0x00000004d8d87c23 */ /* 0x000fe200080108e4 */
[--C-:B------:R-:W-:Y:S01]  /*3a30*/  FFMA.FTZ R220, R220, UR4, -R225.reuse ;  /* 0x00000004dcdc7c23 */ /* 0x100fe200080108e1 */
[----:B------:R-:W-:Y:S01]  /*3a40*/  FFMA.FTZ R212, R212, UR4, -R225 ;  /* 0x00000004d4d47c23 */ /* 0x000fe200080108e1 */
[----:B------:R-:W-:Y:S02]  /*3a50*/  FSEL R225, R191, -INF , !P5 ;  /* 0xff800000bfe17808 */ /* 0x000fe40006800000 */
[----:B------:R-:W-:Y:S01]  /*3a60*/  FSEL R228, R192, -INF , !P1 ;  /* 0xff800000c0e47808 */ /* 0x000fe20004800000 */
[----:B------:R-:W-:Y:S01]  /*3a70*/  MUFU.EX2 R95, R95 ;  /* 0x0000005f005f7308 */ /* 0x000fe20000000800 */
[--C-:B----4-:R-:W-:Y:S01]  /*3a80*/  FFMA.FTZ R230, R230, UR4, -R226.reuse ;  /* 0x00000004e6e67c23 */ /* 0x110fe200080108e2 */
[----:B------:R-:W-:Y:S01]  /*3a90*/  FFMA.FTZ R218, R218, UR4, -R226 ;  /* 0x00000004dada7c23 */ /* 0x000fe200080108e2 */
[----:B---3--:R3:W4:Y:S01]  /*3aa0*/  SHFL.IDX PT, R229, R15, R200, 0x1f ;  /* 0x00001fc80fe57589 */ /* 0x00872200000e0000 */
[--C-:B------:R-:W-:Y:S01]  /*3ab0*/  FFMA.FTZ R228, R228, UR4, -R227.reuse ;  /* 0x00000004e4e47c23 */ /* 0x100fe200080108e3 */
[--C-:B-1----:R-:W-:Y:S01]  /*3ac0*/  FFMA.FTZ R100, R100, UR4, -R98.reuse ;  /* 0x0000000464647c23 */ /* 0x102fe20008010862 */
[----:B------:R-:W-:Y:S01]  /*3ad0*/  FFMA.FTZ R213, R213, UR4, -R98 ;  /* 0x00000004d5d57c23 */ /* 0x000fe20008010862 */
[----:B------:R-:W1:Y:S01]  /*3ae0*/  SHFL.IDX PT, R226, R14, R118, 0x1f ;  /* 0x00001f760ee27589 */ /* 0x000e6200000e0000 */
[----:B------:R2:W-:Y:S08]  /*3af0*/  MUFU.EX2 R98, R230 ;  /* 0x000000e600627308 */ /* 0x0005f00000000800 */
[----:B---3--:R3:W-:Y:S01]  /*3b00*/  MUFU.EX2 R15, R231 ;  /* 0x000000e7000f7308 */ /* 0x0087e20000000800 */
[--C-:B-----5:R-:W-:Y:S01]  /*3b10*/  FFMA.FTZ R101, R101, UR4, -R222.reuse ;  /* 0x0000000465657c23 */ /* 0x120fe200080108de */
[----:B------:R-:W-:Y:S01]  /*3b20*/  FFMA.FTZ R214, R214, UR4, -R222 ;  /* 0x00000004d6d67c23 */ /* 0x000fe200080108de */
[----:B--2---:R-:W-:Y:S01]  /*3b30*/  FSEL R230, R196, -INF , !P2 ;  /* 0xff800000c4e67808 */ /* 0x004fe20005000000 */
[----:B------:R-:W2:Y:S04]  /*3b40*/  SHFL.IDX PT, R222, R14, R197, 0x1f ;  /* 0x00001fc50ede7589 */ /* 0x000ea800000e0000 */
[----:B------:R-:W-:Y:S01]  /*3b50*/  FFMA.FTZ R227, R230, UR4, -R227 ;  /* 0x00000004e6e37c23 */ /* 0x000fe200080108e3 */
[----:B---3--:R-:W-:Y:S01]  /*3b60*/  SHFL.IDX PT, R231, R190, R117, 0x1f ;  /* 0x00001f75bee77589 */ /* 0x008fe200000e0000 */
[----:B------:R-:W-:Y:S01]  /*3b70*/  FFMA.FTZ R219, -R18, R18, 1 ;  /* 0x3f80000012db7423 */ /* 0x000fe20000010112 */
[--C-:B----4-:R-:W-:Y:S01]  /*3b80*/  FFMA.FTZ R223, R223, UR4, -R229.reuse ;  /* 0x00000004dfdf7c23 */ /* 0x110fe200080108e5 */
[----:B------:R-:W-:Y:S01]  /*3b90*/  FFMA.FTZ R211, R211, UR4, -R229 ;  /* 0x00000004d3d37c23 */ /* 0x000fe200080108e5 */
[----:B------:R-:W-:Y:S01]  /*3ba0*/  FSEL R229, R115, -INF , !P6 ;  /* 0xff80000073e57808 */ /* 0x000fe20007000000 */
[----:B------:R-:W-:Y:S01]  /*3bb0*/  SHFL.IDX PT, R230, R190, R197, 0x1f ;  /* 0x00001fc5bee67589 */ /* 0x000fe200000e0000 */
[--C-:B-1----:R-:W-:Y:S01]  /*3bc0*/  FFMA.FTZ R235, R235, UR4, -R226.reuse ;  /* 0x00000004ebeb7c23 */ /* 0x102fe200080108e2 */
[----:B------:R-:W-:Y:S01]  /*3bd0*/  FFMA.FTZ R210, R210, UR4, -R226 ;  /* 0x00000004d2d27c23 */ /* 0x000fe200080108e2 */
[----:B------:R-:W-:Y:S01]  /*3be0*/  FMUL.FTZ R32, R94, R32 ;  /* 0x000000205e207220 */ /* 0x000fe20000410000 */
[----:B------:R1:W3:Y:S01]  /*3bf0*/  SHFL.IDX PT, R226, R14, R200, 0x1f ;  /* 0x00001fc80ee27589 */ /* 0x0002e200000e0000 */
[----:B------:R4:W-:Y:S08]  /*3c00*/  MUFU.EX2 R13, R235 ;  /* 0x000000eb000d7308 */ /* 0x0009f00000000800 */
[----:B------:R-:W-:Y:S01]  /*3c10*/  MUFU.EX2 R93, R93 ;  /* 0x0000005d005d7308 */ /* 0x000fe20000000800 */
[----:B----4-:R-:W4:Y:S07]  /*3c20*/  LDL R235, [R1+0x10] ;  /* 0x0000100001eb7983 */ /* 0x010f2e0000100800 */
[----:B-1----:R2:W-:Y:S08]  /*3c30*/  MUFU.EX2 R14, R223 ;  /* 0x000000df000e7308 */ /* 0x0025f00000000800 */
[----:B------:R-:W-:Y:S01]  /*3c40*/  MUFU.EX2 R208, R208 ;  /* 0x000000d000d07308 */ /* 0x000fe20000000800 */
[--C-:B--2---:R-:W-:Y:S01]  /*3c50*/  FFMA.FTZ R223, R225, UR4, -R222.reuse ;  /* 0x00000004e1df7c23 */ /* 0x104fe200080108de */
[----:B------:R-:W-:Y:S01]  /*3c60*/  FFMA.FTZ R222, R229, UR4, -R222 ;  /* 0x00000004e5de7c23 */ /* 0x000fe200080108de */
[----:B------:R-:W-:-:S02]  /*3c70*/  FSEL R225, R194, -INF , !P3 ;  /* 0xff800000c2e17808 */ /* 0x000fc40005800000 */
[----:B------:R-:W-:-:S03]  /*3c80*/  FSEL R229, R201, -INF , !P4 ;  /* 0xff800000c9e57808 */ /* 0x000fc60006000000 */
[--C-:B---3--:R-:W-:Y:S01]  /*3c90*/  FFMA.FTZ R225, R225, UR4, -R226.reuse ;  /* 0x00000004e1e17c23 */ /* 0x108fe200080108e2 */
[----:B------:R-:W-:Y:S01]  /*3ca0*/  FFMA.FTZ R78, -R78, R78, 1 ;  /* 0x3f8000004e4e7423 */ /* 0x000fe2000001014e */
[----:B------:R-:W-:Y:S01]  /*3cb0*/  FFMA.FTZ R226, R229, UR4, -R226 ;  /* 0x00000004e5e27c23 */ /* 0x000fe200080108e2 */
[----:B------:R-:W-:Y:S01]  /*3cc0*/  FFMA.FTZ R80, -R80, R80, 1 ;  /* 0x3f80000050507423 */ /* 0x000fe20000010150 */
[----:B------:R-:W-:Y:S01]  /*3cd0*/  SHFL.IDX PT, R229, R190, R198, 0x1f ;  /* 0x00001fc6bee57589 */ /* 0x000fe200000e0000 */
[----:B------:R-:W-:Y:S03]  /*3ce0*/  MUFU.EX2 R203, R203 ;  /* 0x000000cb00cb7308 */ /* 0x000fe60000000800 */
[----:B------:R-:W1:Y:S01]  /*3cf0*/  SHFL.IDX PT, R190, R190, R200, 0x1f ;  /* 0x00001fc8bebe7589 */ /* 0x000e6200000e0000 */
[----:B------:R-:W-:-:S04]  /*3d00*/  FADD.FTZ R28, R28, -R231 ;  /* 0x800000e71c1c7221 */ /* 0x000fc80000010000 */
[----:B------:R-:W2:Y:S01]  /*3d10*/  MUFU.EX2 R18, R221 ;  /* 0x000000dd00127308 */ /* 0x000ea20000000800 */
[----:B------:R-:W-:-:S07]  /*3d20*/  FADD.FTZ R30, R30, -R231 ;  /* 0x800000e71e1e7221 */ /* 0x000fce0000010000 */
        /* <DEDUP_REMOVED lines=12> */
[----:B------:R-:W-:Y:S01]  /*3df0*/  FFMA.FTZ R27, -R22, R22, 1 ;  /* 0x3f800000161b7423 */ /* 0x000fe20000010116 */
[----:B------:R-:W-:Y:S01]  /*3e00*/  FFMA.FTZ R22, -R23, R23, 1 ;  /* 0x3f80000017167423 */ /* 0x000fe20000010117 */
[----:B------:R-:W-:Y:S01]  /*3e10*/  FMUL.FTZ R23, R31, R30 ;  /* 0x0000001e1f177220 */ /* 0x000fe20000410000 */
[----:B------:R-:W-:-:S02]  /*3e20*/  FMUL.FTZ R28, R26, R29 ;  /* 0x0000001d1a1c7220 */ /* 0x000fc40000410000 */
[----:B------:R-:W-:Y:S01]  /*3e30*/  MUFU.EX2 R100, R100 ;  /* 0x0000006400647308 */ /* 0x000fe20000000800 */
[----:B------:R-:W-:Y:S01]  /*3e40*/  FMUL.FTZ R22, R22, R23 ;  /* 0x0000001716167220 */ /* 0x000fe20000410000 */
[----:B------:R-:W-:Y:S01]  /*3e50*/  FMUL.FTZ R23, R27, R28 ;  /* 0x0000001c1b177220 */ /* 0x000fe20000410000 */
[----:B--2---:R-:W-:Y:S01]  /*3e60*/  FMUL.FTZ R27, R18, R232 ;  /* 0x000000e8121b7220 */ /* 0x004fe20000410000 */
[----:B------:R-:W-:-:S04]  /*3e70*/  FFMA.FTZ R30, -R72, R72, 1 ;  /* 0x3f800000481e7423 */ /* 0x000fc80000010148 */
[----:B------:R-:W-:Y:S01]  /*3e80*/  FMUL.FTZ R30, R30, R27 ;  /* 0x0000001b1e1e7220 */ /* 0x000fe20000410000 */
[----:B------:R-:W-:Y:S01]  /*3e90*/  MUFU.EX2 R213, R213 ;  /* 0x000000d500d57308 */ /* 0x000fe20000000800 */
[----:B------:R-:W-:-:S07]  /*3ea0*/  FFMA.FTZ R29, -R73, R73, 1 ;  /* 0x3f800000491d7423 */ /* 0x000fce0000010149 */
[----:B------:R-:W1:Y:S01]  /*3eb0*/  MUFU.EX2 R27, R205 ;  /* 0x000000cd001b7308 */ /* 0x000e620000000800 */
[----:B------:R-:W-:Y:S01]  /*3ec0*/  FMUL.FTZ R29, R29, R32 ;  /* 0x000000201d1d7220 */ /* 0x000fe20000410000 */
[--C-:B------:R-:W-:Y:S01]  /*3ed0*/  FADD.FTZ R36, R36, -R229.reuse ;  /* 0x800000e524247221 */ /* 0x100fe20000010000 */
[----:B------:R-:W-:Y:S01]  /*3ee0*/  FFMA.FTZ R32, -R75, R75, 1 ;  /* 0x3f8000004b207423 */ /* 0x000fe2000001014b */
[----:B------:R-:W-:Y:S01]  /*3ef0*/  FMUL.FTZ R73, R209, R34 ;  /* 0x00000022d1497220 */ /* 0x000fe20000410000 */
[----:B------:R-:W-:Y:S01]  /*3f00*/  FADD.FTZ R38, R38, -R229 ;  /* 0x800000e526267221 */ /* 0x000fe20000010000 */
[----:B------:R-:W-:Y:S02]  /*3f10*/  FMUL.FTZ R72, R95, R36 ;  /* 0x000000245f487220 */ /* 0x000fe40000410000 */
[----:B------:R-:W-:Y:S01]  /*3f20*/  FMUL.FTZ R32, R32, R73 ;  /* 0x0000004920207220 */ /* 0x000fe20000410000 */
[----:B------:R-:W-:Y:S01]  /*3f30*/  FFMA.FTZ R36, -R79, R79, 1 ;  /* 0x3f8000004f247423 */ /* 0x000fe2000001014f */
[----:B------:R-:W-:Y:S01]  /*3f40*/  MUFU.EX2 R206, R206 ;  /* 0x000000ce00ce7308 */ /* 0x000fe20000000800 */
[----:B-1----:R-:W-:Y:S01]  /*3f50*/  FMUL.FTZ R73, R27, R38 ;  /* 0x000000261b497220 */ /* 0x002fe20000410000 */
[----:B------:R-:W-:-:S06]  /*3f60*/  FMUL.FTZ R38, R77, R72 ;  /* 0x000000484d267220 */ /* 0x000fcc0000410000 */
[----:B------:R-:W-:Y:S01]  /*3f70*/  MUFU.EX2 R99, R99 ;  /* 0x0000006300637308 */ /* 0x000fe20000000800 */
[----:B------:R-:W1:Y:S01]  /*3f80*/  SHFL.IDX PT, R72, R12, R118, 0x1f ;  /* 0x00001f760c487589 */ /* 0x000e6200000e0000 */
[----:B------:R-:W-:-:S03]  /*3f90*/  FMUL.FTZ R36, R36, R73 ;  /* 0x0000004924247220 */ /* 0x000fc60000410000 */
[----:B------:R-:W2:Y:S01]  /*3fa0*/  SHFL.IDX PT, R73, R12, R198, 0x1f ;  /* 0x00001fc60c497589 */ /* 0x000ea200000e0000 */
[--C-:B------:R-:W-:Y:S01]  /*3fb0*/  FADD.FTZ R33, R33, -R230.reuse ;  /* 0x800000e621217221 */ /* 0x100fe20000010000 */
[----:B------:R-:W-:Y:S01]  /*3fc0*/  FADD.FTZ R35, R35, -R230 ;  /* 0x800000e623237221 */ /* 0x000fe20000010000 */
[----:B------:R-:W-:Y:S01]  /*3fd0*/  FFMA.FTZ R34, -R74, R74, 1 ;  /* 0x3f8000004a227423 */ /* 0x000fe2000001014a */
[----:B------:R-:W-:Y:S01]  /*3fe0*/  MUFU.EX2 R217, R217 ;  /* 0x000000d900d97308 */ /* 0x000fe20000000800 */
[----:B------:R-:W-:Y:S01]  /*3ff0*/  FMUL.FTZ R33, R93, R33 ;  /* 0x000000215d217220 */ /* 0x000fe20000410000 */
[----:B------:R-:W-:-:S03]  /*4000*/  FMUL.FTZ R35, R208, R35 ;  /* 0x00000023d0237220 */ /* 0x000fc60000410000 */
[----:B------:R-:W-:Y:S01]  /*4010*/  FMUL.FTZ R34, R34, R33 ;  /* 0x0000002122227220 */ /* 0x000fe20000410000 */
[----:B------:R-:W-:Y:S01]  /*4020*/  FMUL.FTZ R33, R76, R35 ;  /* 0x000000234c217220 */ /* 0x000fe20000410000 */
[----:B------:R-:W-:Y:S01]  /*4030*/  SHFL.IDX PT, R28, R12, R193, 0x1f ;  /* 0x00001fc10c1c7589 */ /* 0x000fe200000e0000 */
[----:B------:R-:W-:Y:S03]  /*4040*/  MUFU.EX2 R101, R101 ;  /* 0x0000006500657308 */ /* 0x000fe60000000800 */
[----:B------:R-:W3:Y:S04]  /*4050*/  SHFL.IDX PT, R35, R12, R9, 0x1f ;  /* 0x00001f090c237589 */ /* 0x000ee800000e0000 */
[----:B------:R-:W-:Y:S01]  /*4060*/  SHFL.IDX PT, R77, R12, R117, 0x1f ;  /* 0x00001f750c4d7589 */ /* 0x000fe200000e0000 */
[----:B------:R-:W-:Y:S01]  /*4070*/  FFMA.FTZ R87, -R87, R87, 1 ;  /* 0x3f80000057577423 */ /* 0x000fe20000010157 */
[----:B------:R-:W-:Y:S01]  /*4080*/  FFMA.FTZ R187, -R187, R187, 1 ;  /* 0x3f800000bbbb7423 */ /* 0x000fe200000101bb */
[----:B------:R-:W-:Y:S01]  /*4090*/  FFMA.FTZ R186, -R186, R186, 1 ;  /* 0x3f800000baba7423 */ /* 0x000fe200000101ba */
[----:B------:R-:W-:Y:S01]  /*40a0*/  SHFL.IDX PT, R75, R12, R199, 0x1f ;  /* 0x00001fc70c4b7589 */ /* 0x000fe200000e0000 */
[----:B------:R-:W-:Y:S03]  /*40b0*/  MUFU.EX2 R102, R102 ;  /* 0x0000006600667308 */ /* 0x000fe60000000800 */
[----:B------:R-:W5:Y:S04]  /*40c0*/  SHFL.IDX PT, R76, R12, R197, 0x1f ;  /* 0x00001fc50c4c7589 */ /* 0x000f6800000e0000 */
[----:B------:R1:W-:Y:S01]  /*40d0*/  SHFL.IDX PT, R74, R12, R200, 0x1f ;  /* 0x00001fc80c4a7589 */ /* 0x0003e200000e0000 */
[----:B------:R-:W-:Y:S01]  /*40e0*/  FFMA.FTZ R184, -R184, R184, 1 ;  /* 0x3f800000b8b87423 */ /* 0x000fe200000101b8 */
[----:B------:R-:W-:Y:S01]  /*40f0*/  MUFU.EX2 R119, R119 ;  /* 0x0000007700777308 */ /* 0x000fe20000000800 */
[----:B-1----:R-:W-:Y:S01]  /*4100*/  FADD.FTZ R12, R45, -R72 ;  /* 0x800000482d0c7221 */ /* 0x002fe20000010000 */
[----:B--2---:R-:W-:-:S06]  /*4110*/  FADD.FTZ R45, R52, -R73 ;  /* 0x80000049342d7221 */ /* 0x004fcc0000010000 */
[----:B------:R-:W-:Y:S01]  /*4120*/  MUFU.EX2 R103, R103 ;  /* 0x0000006700677308 */ /* 0x000fe20000000800 */
[----:B------:R1:W2:Y:S01]  /*4130*/  LDS R52, [R11+0x380] ;  /* 0x000380000b347984 */ /* 0x0002a20000000800 */
[----:B------:R-:W-:Y:S01]  /*4140*/  FMUL.FTZ R37, R92, R37 ;  /* 0x000000255c257220 */ /* 0x000fe20000410000 */
[----:B------:R-:W-:Y:S01]  /*4150*/  FMUL.FTZ R79, R207, R39 ;  /* 0x00000027cf4f7220 */ /* 0x000fe20000410000 */
[--C-:B---3--:R-:W-:Y:S02]  /*4160*/  FADD.FTZ R40, R40, -R35.reuse ;  /* 0x8000002328287221 */ /* 0x108fe40000010000 */
[----:B------:R-:W-:Y:S01]  /*4170*/  FMUL.FTZ R39, R78, R37 ;  /* 0x000000254e277220 */ /* 0x000fe20000410000 */
[----:B------:R-:W-:Y:S01]  /*4180*/  FMUL.FTZ R37, R80, R79 ;  /* 0x0000004f50257220 */ /* 0x000fe20000410000 */
[----:B------:R-:W-:Y:S02]  /*4190*/  FADD.FTZ R79, R42, -R35 ;  /* 0x800000232a4f7221 */ /* 0x000fe40000010000 */
[----:B------:R-:W3:Y:S01]  /*41a0*/  MUFU.EX2 R35, R202 ;  /* 0x000000ca00237308 */ /* 0x000ee20000000800 */
[--C-:B------:R-:W-:Y:S01]  /*41b0*/  FADD.FTZ R41, R41, -R28.reuse ;  /* 0x8000001c29297221 */ /* 0x100fe20000010000 */
[----:B------:R-:W-:Y:S01]  /*41c0*/  FADD.FTZ R28, R43, -R28 ;  /* 0x8000001c2b1c7221 */ /* 0x000fe20000010000 */
[----:B-----5:R-:W-:Y:S01]  /*41d0*/  FADD.FTZ R42, R49, -R76 ;  /* 0x8000004c312a7221 */ /* 0x020fe20000010000 */
[--C-:B------:R-:W-:Y:S01]  /*41e0*/  FADD.FTZ R43, R48, -R75.reuse ;  /* 0x8000004b302b7221 */ /* 0x100fe20000010000 */
[----:B------:R-:W-:Y:S01]  /*41f0*/  FADD.FTZ R72, R47, -R72 ;  /* 0x800000482f487221 */ /* 0x000fe20000010000 */
[----:B------:R-:W-:Y:S01]  /*4200*/  FMUL.FTZ R49, R203, R28 ;  /* 0x0000001ccb317220 */ /* 0x000fe20000410000 */
[----:B------:R-:W-:Y:S01]  /*4210*/  FADD.FTZ R75, R50, -R75 ;  /* 0x8000004b324b7221 */ /* 0x000fe20000010000 */
[----:B------:R-:W-:-:S02]  /*4220*/  FADD.FTZ R76, R51, -R76 ;  /* 0x8000004c334c7221 */ /* 0x000fc40000010000 */
[----:B-1----:R-:W-:Y:S01]  /*4230*/  FMUL.FTZ R11, R84, R49 ;  /* 0x00000031540b7220 */ /* 0x002fe20000410000 */
[----:B------:R-:W-:Y:S01]  /*4240*/  FMUL.FTZ R49, R97, R12 ;  /* 0x0000000c61317220 */ /* 0x000fe20000410000 */
[----:B------:R-:W-:Y:S01]  /*4250*/  FFMA.FTZ R51, -R88, R88, 1 ;  /* 0x3f80000058337423 */ /* 0x000fe20000010158 */
[----:B------:R-:W-:Y:S01]  /*4260*/  FMUL.FTZ R12, R218, R75 ;  /* 0x0000004bda0c7220 */ /* 0x000fe20000410000 */
[----:B---3--:R-:W-:-:S04]  /*4270*/  FMUL.FTZ R72, R35, R72 ;  /* 0x0000004823487220 */ /* 0x008fc80000410000 */
[----:B------:R-:W-:Y:S01]  /*4280*/  FMUL.FTZ R51, R51, R72 ;  /* 0x0000004833337220 */ /* 0x000fe20000410000 */
[--C-:B------:R-:W-:Y:S01]  /*4290*/  FADD.FTZ R44, R44, -R77.reuse ;  /* 0x8000004d2c2c7221 */ /* 0x100fe20000010000 */
[----:B--2---:R-:W1:Y:S04]  /*42a0*/  SHFL.IDX PT, R75, R52, R9, 0x1f ;  /* 0x00001f09344b7589 */ /* 0x004e6800000e0000 */
[----:B------:R-:W2:Y:S01]  /*42b0*/  SHFL.IDX PT, R72, R52, R193, 0x1f ;  /* 0x00001fc134487589 */ /* 0x000ea200000e0000 */
[----:B------:R-:W-:Y:S01]  /*42c0*/  FADD.FTZ R77, R46, -R77 ;  /* 0x8000004d2e4d7221 */ /* 0x000fe20000010000 */
[----:B------:R-:W-:Y:S01]  /*42d0*/  FFMA.FTZ R46, -R81, R81, 1 ;  /* 0x3f800000512e7423 */ /* 0x000fe20000010151 */
[----:B------:R-:W-:Y:S01]  /*42e0*/  FMUL.FTZ R47, R17, R40 ;  /* 0x00000028112f7220 */ /* 0x000fe20000410000 */
[----:B------:R-:W3:Y:S04]  /*42f0*/  SHFL.IDX PT, R118, R52, R118, 0x1f ;  /* 0x00001f7634767589 */ /* 0x000ee800000e0000 */
[----:B------:R-:W5:Y:S01]  /*4300*/  SHFL.IDX PT, R199, R52, R199, 0x1f ;  /* 0x00001fc734c77589 */ /* 0x000f6200000e0000 */
[----:B------:R-:W-:Y:S01]  /*4310*/  FMUL.FTZ R46, R46, R47 ;  /* 0x0000002f2e2e7220 */ /* 0x000fe20000410000 */
[----:B------:R-:W-:Y:S01]  /*4320*/  FFMA.FTZ R47, -R85, R85, 1 ;  /* 0x3f800000552f7423 */ /* 0x000fe20000010155 */
[----:B------:R-:W-:Y:S01]  /*4330*/  FMUL.FTZ R44, R15, R44 ;  /* 0x0000002c0f2c7220 */ /* 0x000fe20000410000 */
[----:B------:R-:W5:Y:S01]  /*4340*/  SHFL.IDX PT, R200, R52, R200, 0x1f ;  /* 0x00001fc834c87589 */ /* 0x000f6200000e0000 */
[--C-:B------:R-:W-:Y:S01]  /*4350*/  FADD.FTZ R53, R53, -R74.reuse ;  /* 0x8000004a35357221 */ /* 0x100fe20000010000 */
[----:B------:R-:W-:Y:S01]  /*4360*/  FADD.FTZ R55, R55, -R74 ;  /* 0x8000004a37377221 */ /* 0x000fe20000010000 */
[----:B------:R-:W-:Y:S01]  /*4370*/  FMUL.FTZ R28, R204, R77 ;  /* 0x0000004dcc1c7220 */ /* 0x000fe20000410000 */
[----:B------:R-:W-:Y:S01]  /*4380*/  FADD.FTZ R54, R54, -R73 ;  /* 0x8000004936367221 */ /* 0x000fe20000010000 */
[----:B------:R-:W4:Y:S01]  /*4390*/  SHFL.IDX PT, R74, R52, R197, 0x1f ;  /* 0x00001fc5344a7589 */ /* 0x000f2200000e0000 */
[----:B------:R-:W-:Y:S01]  /*43a0*/  FMUL.FTZ R47, R47, R44 ;  /* 0x0000002c2f2f7220 */ /* 0x000fe20000410000 */
[----:B------:R-:W-:Y:S01]  /*43b0*/  FMUL.FTZ R44, R87, R28 ;  /* 0x0000001c572c7220 */ /* 0x000fe20000410000 */
[----:B------:R-:W-:Y:S01]  /*43c0*/  FFMA.FTZ R48, -R86, R86, 1 ;  /* 0x3f80000056307423 */ /* 0x000fe20000010156 */
[----:B------:R-:W-:Y:S01]  /*43d0*/  FFMA.FTZ R50, -R89, R89, 1 ;  /* 0x3f80000059327423 */ /* 0x000fe20000010159 */
[----:B------:R-:W-:Y:S01]  /*43e0*/  FMUL.FTZ R43, R98, R43 ;  /* 0x0000002b622b7220 */ /* 0x000fe20000410000 */
[----:B------:R-:W4:Y:S01]  /*43f0*/  SHFL.IDX PT, R117, R52, R117, 0x1f ;  /* 0x00001f7534757589 */ /* 0x000f2200000e0000 */
[----:B------:R-:W-:Y:S01]  /*4400*/  FMUL.FTZ R28, R100, R45 ;  /* 0x0000002d641c7220 */ /* 0x000fe20000410000 */
[----:B------:R-:W-:Y:S01]  /*4410*/  FMUL.FTZ R54, R213, R54 ;  /* 0x00000036d5367220 */ /* 0x000fe20000410000 */
[----:B------:R-:W5:Y:S01]  /*4420*/  MUFU.EX2 R212, R212 ;  /* 0x000000d400d47308 */ /* 0x000f620000000800 */
[----:B------:R2:W4:Y:S01]  /*4430*/  SHFL.IDX PT, R77, R52, R198, 0x1f ;  /* 0x00001fc6344d7589 */ /* 0x00052200000e0000 */
[----:B------:R-:W-:Y:S01]  /*4440*/  FMUL.FTZ R45, R14, R53 ;  /* 0x000000350e2d7220 */ /* 0x000fe20000410000 */
[--C-:B-1----:R-:W-:Y:S01]  /*4450*/  FADD.FTZ R56, R56, -R75.reuse ;  /* 0x8000004b38387221 */ /* 0x102fe20000010000 */
[----:B------:R-:W-:Y:S01]  /*4460*/  FMUL.FTZ R40, R206, R79 ;  /* 0x0000004fce287220 */ /* 0x000fe20000410000 */
[----:B------:R-:W-:Y:S01]  /*4470*/  FMUL.FTZ R48, R48, R49 ;  /* 0x0000003130307220 */ /* 0x000fe20000410000 */
[----:B------:R-:W-:Y:S01]  /*4480*/  FMUL.FTZ R50, R50, R43 ;  /* 0x0000002b32327220 */ /* 0x000fe20000410000 */
[----:B------:R-:W-:Y:S01]  /*4490*/  FFMA.FTZ R49, -R91, R91, 1 ;  /* 0x3f8000005b317423 */ /* 0x000fe2000001015b */
[----:B------:R-:W1:Y:S01]  /*44a0*/  MUFU.EX2 R214, R214 ;  /* 0x000000d600d67308 */ /* 0x000e620000000800 */
[----:B------:R-:W-:Y:S01]  /*44b0*/  FFMA.FTZ R73, -R90, R90, 1 ;  /* 0x3f8000005a497423 */ /* 0x000fe2000001015a */
[----:B------:R-:W-:Y:S01]  /*44c0*/  FMUL.FTZ R42, R99, R42 ;  /* 0x0000002a632a7220 */ /* 0x000fe20000410000 */
[----:B--2---:R-:W-:Y:S01]  /*44d0*/  FMUL.FTZ R52, R187, R54 ;  /* 0x00000036bb347220 */ /* 0x004fe20000410000 */
[----:B------:R-:W-:Y:S01]  /*44e0*/  FMUL.FTZ R43, R217, R76 ;  /* 0x0000004cd92b7220 */ /* 0x000fe20000410000 */
[----:B------:R-:W-:Y:S01]  /*44f0*/  FMUL.FTZ R54, R186, R45 ;  /* 0x0000002dba367220 */ /* 0x000fe20000410000 */
[----:B------:R-:W-:Y:S01]  /*4500*/  FADD.FTZ R79, R58, -R75 ;  /* 0x8000004b3a4f7221 */ /* 0x000fe20000010000 */
[--C-:B------:R-:W-:Y:S01]  /*4510*/  FADD.FTZ R81, R57, -R72.reuse ;  /* 0x8000004839517221 */ /* 0x100fe20000010000 */
[----:B------:R-:W2:Y:S01]  /*4520*/  MUFU.EX2 R225, R225 ;  /* 0x000000e100e17308 */ /* 0x000ea20000000800 */
[----:B------:R-:W-:Y:S01]  /*4530*/  FADD.FTZ R58, R59, -R72 ;  /* 0x800000483b3a7221 */ /* 0x000fe20000010000 */
[----:B------:R-:W-:Y:S01]  /*4540*/  FMUL.FTZ R45, R101, R56 ;  /* 0x00000038652d7220 */ /* 0x000fe20000410000 */
[----:B------:R-:W-:Y:S01]  /*4550*/  FFMA.FTZ R72, -R189, R189, 1 ;  /* 0x3f800000bd487423 */ /* 0x000fe200000101bd */
[----:B------:R-:W-:Y:S01]  /*4560*/  FMUL.FTZ R49, R49, R12 ;  /* 0x0000000c31317220 */ /* 0x000fe20000410000 */
[----:B------:R-:W-:-:S03]  /*4570*/  FMUL.FTZ R73, R73, R42 ;  /* 0x0000002a49497220 */ /* 0x000fc60000410000 */
[----:B------:R-:W2:Y:S01]  /*4580*/  MUFU.EX2 R220, R220 ;  /* 0x000000dc00dc7308 */ /* 0x000ea20000000800 */
[----:B------:R-:W-:Y:S01]  /*4590*/  FMUL.FTZ R42, R184, R43 ;  /* 0x0000002bb82a7220 */ /* 0x000fe20000410000 */
[----:B------:R-:W-:Y:S01]  /*45a0*/  FMUL.FTZ R72, R72, R45 ;  /* 0x0000002d48487220 */ /* 0x000fe20000410000 */
[----:B---3--:R-:W-:Y:S01]  /*45b0*/  FADD.FTZ R78, R61, -R118 ;  /* 0x800000763d4e7221 */ /* 0x008fe20000010000 */
[----:B------:R-:W-:Y:S01]  /*45c0*/  FFMA.FTZ R185, -R185, R185, 1 ;  /* 0x3f800000b9b97423 */ /* 0x000fe200000101b9 */
[----:B-----5:R-:W-:-:S03]  /*45d0*/  FADD.FTZ R61, R66, -R199 ;  /* 0x800000c7423d7221 */ /* 0x020fc60000010000 */
[----:B------:R-:W3:Y:S01]  /*45e0*/  MUFU.EX2 R12, R211 ;  /* 0x000000d3000c7308 */ /* 0x000ee20000000800 */
[----:B------:R-:W-:Y:S01]  /*45f0*/  FMUL.FTZ R53, R185, R28 ;  /* 0x0000001cb9357220 */ /* 0x000fe20000410000 */
[----:B------:R-:W-:-:S06]  /*4600*/  FFMA.FTZ R114, -R114, R114, 1 ;  /* 0x3f80000072727423 */ /* 0x000fcc0000010172 */
[----:B------:R-:W5:Y:S01]  /*4610*/  MUFU.EX2 R43, R216 ;  /* 0x000000d8002b7308 */ /* 0x000f620000000800 */
[----:B------:R-:W-:-:S07]  /*4620*/  FMUL.FTZ R61, R212, R61 ;  /* 0x0000003dd43d7220 */ /* 0x000fce0000410000 */
[----:B------:R-:W5:Y:S01]  /*4630*/  MUFU.EX2 R215, R215 ;  /* 0x000000d700d77308 */ /* 0x000f620000000800 */
[----:B------:R-:W-:-:S07]  /*4640*/  FFMA.FTZ R83, -R83, R83, 1 ;  /* 0x3f80000053537423 */ /* 0x000fce0000010153 */
[----:B------:R-:W5:Y:S01]  /*4650*/  MUFU.EX2 R210, R210 ;  /* 0x000000d200d27308 */ /* 0x000f620000000800 */
[----:B------:R-:W-:-:S07]  /*4660*/  FADD.FTZ R28, R69, -R200 ;  /* 0x800000c8451c7221 */ /* 0x000fce0000010000 */
[----:B------:R-:W5:Y:S01]  /*4670*/  MUFU.EX2 R223, R223 ;  /* 0x000000df00df7308 */ /* 0x000f620000000800 */
[----:B------:R-:W-:-:S07]  /*4680*/  FADD.FTZ R59, R64, -R199 ;  /* 0x800000c7403b7221 */ /* 0x000fce0000010000 */
[----:B------:R-:W-:Y:S08]  /*4690*/  MUFU.EX2 R228, R228 ;  /* 0x000000e400e47308 */ /* 0x000ff00000000800 */
[----:B------:R-:W5:Y:S08]  /*46a0*/  MUFU.EX2 R45, R222 ;  /* 0x000000de002d7308 */ /* 0x000f700000000800 */
[----:B------:R-:W5:Y:S08]  /*46b0*/  MUFU.EX2 R227, R227 ;  /* 0x000000e300e37308 */ /* 0x000f700000000800 */
[----:B------:R-:W5:Y:S01]  /*46c0*/  MUFU.EX2 R226, R226 ;  /* 0x000000e200e27308 */ /* 0x000f620000000800 */
[----:B------:R-:W-:Y:S01]  /*46d0*/  FADD.FTZ R25, R25, -R234 ;  /* 0x800000ea19197221 */ /* 0x000fe20000010000 */
[--C-:B----4-:R-:W-:Y:S01]  /*46e0*/  FADD.FTZ R64, R65, -R74.reuse ;  /* 0x8000004a41407221 */ /* 0x110fe20000010000 */
[----:B------:R-:W-:Y:S01]  /*46f0*/  FADD.FTZ R66, R67, -R74 ;  /* 0x8000004a43427221 */ /* 0x000fe20000010000 */
[----:B------:R-:W-:Y:S01]  /*4700*/  FFMA.FTZ R74, -R106, R106, 1 ;  /* 0x3f8000006a4a7423 */ /* 0x000fe2000001016a */
[----:B-1----:R-:W-:Y:S01]  /*4710*/  FMUL.FTZ R79, R214, R79 ;  /* 0x0000004fd64f7220 */ /* 0x002fe20000410000 */
[----:B------:R-:W-:Y:S01]  /*4720*/  FMUL.FTZ R114, R114, R61 ;  /* 0x0000003d72727220 */ /* 0x000fe20000410000 */
[----:B------:R-:W-:Y:S01]  /*4730*/  FMUL.FTZ R40, R83, R40 ;  /* 0x0000002853287220 */ /* 0x000fe20000410000 */
[----:B------:R-:W-:Y:S01]  /*4740*/  FFMA.FTZ R194, -R194, R194, 1 ;  /* 0x3f800000c2c27423 */ /* 0x000fe200000101c2 */
[----:B--2---:R-:W-:Y:S01]  /*4750*/  FMUL.FTZ R61, R225, R28 ;  /* 0x0000001ce13d7220 */ /* 0x004fe20000410000 */
[----:B------:R-:W-:Y:S01]  /*4760*/  FFMA.FTZ R75, -R105, R105, 1 ;  /* 0x3f800000694b7423 */ /* 0x000fe20000010169 */
[----:B------:R-:W-:Y:S01]  /*4770*/  FMUL.FTZ R56, R102, R81 ;  /* 0x0000005166387220 */ /* 0x000fe20000410000 */
[----:B------:R-:W-:Y:S01]  /*4780*/  FMUL.FTZ R224, R119, R25 ;  /* 0x0000001977e07220 */ /* 0x000fe20000410000 */
[--C-:B------:R-:W-:Y:S01]  /*4790*/  FADD.FTZ R60, R60, -R117.reuse ;  /* 0x800000753c3c7221 */ /* 0x100fe20000010000 */
[----:B------:R-:W-:Y:S01]  /*47a0*/  FADD.FTZ R62, R62, -R117 ;  /* 0x800000753e3e7221 */ /* 0x000fe20000010000 */
[----:B------:R-:W-:Y:S01]  /*47b0*/  FADD.FTZ R83, R63, -R118 ;  /* 0x800000763f537221 */ /* 0x000fe20000010000 */
[----:B------:R-:W-:Y:S01]  /*47c0*/  FFMA.FTZ R112, -R112, R112, 1 ;  /* 0x3f80000070707423 */ /* 0x000fe20000010170 */
[----:B------:R-:W-:Y:S01]  /*47d0*/  FMUL.FTZ R59, R220, R59 ;  /* 0x0000003bdc3b7220 */ /* 0x000fe20000410000 */
[--C-:B------:R-:W-:Y:S01]  /*47e0*/  FADD.FTZ R57, R68, -R77.reuse ;  /* 0x8000004d44397221 */ /* 0x100fe20000010000 */
[----:B------:R-:W-:Y:S01]  /*47f0*/  FADD.FTZ R70, R70, -R77 ;  /* 0x8000004d46467221 */ /* 0x000fe20000010000 */
[----:B------:R-:W-:Y:S01]  /*4800*/  FADD.FTZ R71, R71, -R200 ;  /* 0x800000c847477221 */ /* 0x000fe20000010000 */
[----:B------:R-:W-:Y:S01]  /*4810*/  FMUL.FTZ R74, R74, R79 ;  /* 0x0000004f4a4a7220 */ /* 0x000fe20000410000 */
[----:B------:R-:W-:Y:S01]  /*4820*/  FFMA.FTZ R82, -R82, R82, 1 ;  /* 0x3f80000052527423 */ /* 0x000fe20000010152 */
[----:B------:R-:W-:Y:S01]  /*4830*/  FMUL.FTZ R41, R96, R41 ;  /* 0x0000002960297220 */ /* 0x000fe20000410000 */
[----:B------:R-:W-:Y:S01]  /*4840*/  FMUL.FTZ R79, R194, R61 ;  /* 0x0000003dc24f7220 */ /* 0x000fe20000410000 */
[----:B------:R-:W-:Y:S01]  /*4850*/  FFMA.FTZ R188, -R188, R188, 1 ;  /* 0x3f800000bcbc7423 */ /* 0x000fe200000101bc */
[----:B---3--:R-:W-:Y:S01]  /*4860*/  FMUL.FTZ R55, R12, R55 ;  /* 0x000000370c377220 */ /* 0x008fe20000410000 */
[----:B------:R-:W-:Y:S01]  /*4870*/  FMUL.FTZ R75, R75, R56 ;  /* 0x000000384b4b7220 */ /* 0x000fe20000410000 */
[----:B------:R-:W-:Y:S01]  /*4880*/  F2FP.BF16.F32.PACK_AB R61, R11, R40 ;  /* 0x000000280b3d723e */ /* 0x000fe200000010ff */
[----:B------:R-:W-:Y:S01]  /*4890*/  FMUL.FTZ R25, R219, R224 ;  /* 0x000000e0db197220 */ /* 0x000fe20000410000 */
[----:B------:R-:W-:Y:S01]  /*48a0*/  FFMA.FTZ R77, -R107, R107, 1 ;  /* 0x3f8000006b4d7423 */ /* 0x000fe2000001016b */
[----:B-----5:R-:W-:Y:S01]  /*48b0*/  FMUL.FTZ R58, R43, R58 ;  /* 0x0000003a2b3a7220 */ /* 0x020fe20000410000 */
        /* <DEDUP_REMOVED lines=8> */
[----:B------:R-:W-:Y:S01]  /*4940*/  FMUL.FTZ R112, R112, R59 ;  /* 0x0000003b70707220 */ /* 0x000fe20000410000 */
[----:B------:R-:W-:-:S02]  /*4950*/  IMAD R11, R0, 0x3000, R235 ;  /* 0x00003000000b7824 */ /* 0x000fc400078e02eb */
[----:B------:R-:W-:Y:S01]  /*4960*/  FFMA.FTZ R191, -R191, R191, 1 ;  /* 0x3f800000bfbf7423 */ /* 0x000fe200000101bf */
        /* <DEDUP_REMOVED lines=25> */
[----:B------:R-:W-:Y:S02]  /*4b00*/  LEA R11, R11, R16, 0x1 ;  /* 0x000000100b0b7211 */ /* 0x000fe400078e08ff */
        /* <DEDUP_REMOVED lines=12> */
[----:B------:R-:W-:Y:S02]  /*4bd0*/  R2UR UR6, R236 ;  /* 0x00000000ec0672ca */ /* 0x000fe400000e0000 */
[----:B------:R-:W-:Y:S02]  /*4be0*/  F2FP.BF16.F32.PACK_AB R52, R75, R72 ;  /* 0x000000484b34723e */ /* 0x000fe400000010ff */
[----:B------:R-:W-:-:S02]  /*4bf0*/  F2FP.BF16.F32.PACK_AB R53, R77, R74 ;  /* 0x0000004a4d35723e */ /* 0x000fc400000010ff */
[----:B------:R-:W-:Y:S02]  /*4c00*/  F2FP.BF16.F32.PACK_AB R54, R109, R76 ;  /* 0x0000004c6d36723e */ /* 0x000fe400000010ff */
[----:B------:R-:W-:Y:S01]  /*4c10*/  F2FP.BF16.F32.PACK_AB R55, R111, R110 ;  /* 0x0000006e6f37723e */ /* 0x000fe200000010ff */
[----:B------:R-:W-:Y:S01]  /*4c20*/  STSM.16.MT88.4 [R11+0x1b000], R64 ;  /* 0x01b000400b007844 */ /* 0x000fe20000004200 */
[----:B------:R-:W-:Y:S02]  /*4c30*/  F2FP.BF16.F32.PACK_AB R48, R191, R112 ;  /* 0x00000070bf30723e */ /* 0x000fe400000010ff */
[----:B------:R-:W-:Y:S02]  /*4c40*/  F2FP.BF16.F32.PACK_AB R49, R115, R114 ;  /* 0x000000727331723e */ /* 0x000fe400000010ff */
[----:B------:R-:W-:Y:S02]  /*4c50*/  F2FP.BF16.F32.PACK_AB R50, R79, R192 ;  /* 0x000000c04f32723e */ /* 0x000fe400000010ff */
[----:B------:R-:W-:Y:S01]  /*4c60*/  F2FP.BF16.F32.PACK_AB R51, R201, R196 ;  /* 0x000000c4c933723e */ /* 0x000fe200000010ff */
[----:B------:R-:W-:Y:S01]  /*4c70*/  STSM.16.MT88.4 [R11+0x1b800], R60 ;  /* 0x01b8003c0b007844 */ /* 0x000fe20000004200 */
[----:B------:R-:W-:-:S02]  /*4c80*/  F2FP.BF16.F32.PACK_AB R28, R119, R113 ;  /* 0x00000071771c723e */ /* 0x000fc400000010ff */
[----:B------:R-:W-:Y:S01]  /*4c90*/  F2FP.BF16.F32.PACK_AB R30, R26, R24 ;  /* 0x000000181a1e723e */ /* 0x000fe200000010ff */
[----:B------:R-:W-:Y:S01]  /*4ca0*/  STSM.16.MT88.4 [R11+0x1c000], R56 ;  /* 0x01c000380b007844 */ /* 0x000fe20000004200 */
[----:B------:R-:W-:Y:S02]  /*4cb0*/  F2FP.BF16.F32.PACK_AB R29, R19, R104 ;  /* 0x00000068131d723e */ /* 0x000fe400000010ff */
        /* <DEDUP_REMOVED lines=225> */
.L_x_3525:
        /* <DEDUP_REMOVED lines=56> */
.L_x_3526:
[----:B------:R-:W-:Y:S01]  /*5e50*/  UIADD3 UR45, UR45, 0x1, URZ ;  /* 0x000000012d2d7890 */ /* 0x000fe2000fffe03f */
[----:B------:R-:W-:Y:S02]  /*5e60*/  VIADD R0, R0, 0x1 ;  /* 0x0000000100007836 */ /* 0x000fe40000000000 */
[----:B------:R-:W-:-:S03]  /*5e70*/  VIADD R6, R6, 0x26820 ;  /* 0x0002682006067836 */ /* 0x000fc60000000000 */
        /* <DEDUP_REMOVED lines=8> */
.L_x_3516:
[----:B------:R-:W-:-:S06]  /*5f00*/  UISETP.GE.AND UP0, UPT, UR45, UR44, UPT ;  /* 0x0000002c2d00728c */ /* 0x000fcc000bf06270 */
[----:B------:R-:W-:-:S13]  /*5f10*/  PLOP3.LUT P0, PT, PT, PT, UP0, 0x80, 0x0 ;  /* 0x000000000000781c */ /* 0x000fda0003f0f008 */
[----:B------:R-:W-:Y:S05]  /*5f20*/  @P0 BRA `(.L_x_3528) ;  /* 0x0000004000580947 */ /* 0x000fea0003800000 */
[----:B------:R-:W3:Y:S04]  /*5f30*/  LDL.LU R14, [R1+0x14] ;  /* 0x00001400010e7983 */ /* 0x000ee80000300800 */
[----:B------:R-:W4:Y:S01]  /*5f40*/  LDL.LU R12, [R1+0x8] ;  /* 0x00000800010c7983 */ /* 0x000f220000300800 */
[----:B------:R-:W-:Y:S01]  /*5f50*/  UIMAD UR4, UR41, -0x80, UR42 ;  /* 0xffffff80290478a4 */ /* 0x000fe2000f8e022a */
[----:B------:R-:W-:Y:S01]  /*5f60*/  MOV R185, 0x40000040 ;  /* 0x4000004000b97802 */ /* 0x000fe20000000f00 */
[----:B------:R-:W-:Y:S01]  /*5f70*/  IMAD.MOV.U32 R187, RZ, RZ, 0x40000040 ;  /* 0x40000040ffbb7424 */ /* 0x000fe200078e00ff */
[----:B--2---:R-:W2:Y:S01]  /*5f80*/  S2R R6, SR_TID.X ;  /* 0x0000000000067919 */ /* 0x004ea20000002100 */
[----:B------:R-:W-:Y:S01]  /*5f90*/  IMAD.MOV.U32 R189, RZ, RZ, 0x40000040 ;  /* 0x40000040ffbd7424 */ /* 0x000fe200078e00ff */
[----:B------:R-:W-:Y:S01]  /*5fa0*/  MOV R193, 0x40000040 ;  /* 0x4000004000c17802 */ /* 0x000fe20000000f00 */
[----:B------:R-:W-:Y:S01]  /*5fb0*/  IMAD.MOV.U32 R191, RZ, RZ, 0x40000040 ;  /* 0x40000040ffbf7424 */ /* 0x000fe200078e00ff */
[----:B--2---:R-:W-:-:S04]  /*5fc0*/  IADD3 R6, R6, -0x80, RZ ;  /* 0xffffff8006067810 */ /* 0x004fc80007ffe0ff */
[----:B------:R-:W-:-:S04]  /*5fd0*/  SHF.R.S32.HI R7, RZ, 0x1f, R6 ;  /* 0x0000001fff077819 */ /* 0x000fc80000011406 */
[CC--:B------:R-:W-:Y:S02]  /*5fe0*/  LEA.HI R9, R7.reuse, R6.reuse, RZ, 0x5 ;  /* 0x0000000607097211 */ /* 0x0c0fe400078f28ff */
[-C--:B------:R-:W-:Y:S02]  /*5ff0*/  LEA.HI R8, R7, R6.reuse, RZ, 0x7 ;  /* 0x0000000607087211 */ /* 0x080fe400078f38ff */
[----:B------:R-:W-:Y:S02]  /*6000*/  LOP3.LUT R9, R9, 0xffffffe0, RZ, 0xc0, !PT ;  /* 0xffffffe009097812 */ /* 0x000fe400078ec0ff */
[----:B------:R-:W-:Y:S02]  /*6010*/  LEA.HI R11, R7, R6, RZ, 0x2 ;  /* 0x00000006070b7211 */ /* 0x000fe400078f10ff */
[----:B------:R-:W-:Y:S01]  /*6020*/  LOP3.LUT R7, R8, 0xffffff80, RZ, 0xc0, !PT ;  /* 0xffffff8008077812 */ /* 0x000fe200078ec0ff */
[----:B------:R-:W-:Y:S01]  /*6030*/  IMAD.IADD R10, R6, 0x1, -R9 ;  /* 0x00000001060a7824 */ /* 0x000fe200078e0a09 */
[----:B-1----:R-:W-:-:S02]  /*6040*/  LOP3.LUT R13, R11, 0xfffffffc, RZ, 0xc0, !PT ;  /* 0xfffffffc0b0d7812 */ /* 0x002fc400078ec0ff */
[----:B------:R-:W-:Y:S01]  /*6050*/  SHF.R.S32.HI R8, RZ, 0x7, R8 ;  /* 0x00000007ff087819 */ /* 0x000fe20000011408 */
[C---:B------:R-:W-:Y:S01]  /*6060*/  IMAD.IADD R9, R6.reuse, 0x1, -R7 ;  /* 0x0000000106097824 */ /* 0x040fe200078e0a07 */
[----:B------:R-:W-:Y:S01]  /*6070*/  SHF.R.S32.HI R11, RZ, 0x1f, R10 ;  /* 0x0000001fff0b7819 */ /* 0x000fe2000001140a */
[----:B------:R-:W-:-:S03]  /*6080*/  IMAD.IADD R7, R6, 0x1, -R13 ;  /* 0x0000000106077824 */ /* 0x000fc600078e0a0d */
[CC--:B------:R-:W-:Y:S02]  /*6090*/  LEA.HI R6, R11.reuse, R10.reuse, RZ, 0x3 ;  /* 0x0000000a0b067211 */ /* 0x0c0fe400078f18ff */
[----:B------:R-:W-:Y:S02]  /*60a0*/  LEA.HI R10, R11, R10, RZ, 0x2 ;  /* 0x0000000a0b0a7211 */ /* 0x000fe400078f10ff */
[----:B------:R-:W-:Y:S02]  /*60b0*/  SHF.R.S32.HI R6, RZ, 0x3, R6 ;  /* 0x00000003ff067819 */ /* 0x000fe40000011406 */
[----:B---3--:R-:W-:Y:S02]  /*60c0*/  LEA.HI R9, R14, R9, RZ, 0x5 ;  /* 0x000000090e097211 */ /* 0x008fe400078f28ff */
[----:B------:R-:W-:Y:S02]  /*60d0*/  MOV R14, UR4 ;  /* 0x00000004000e7c02 */ /* 0x000fe40008000f00 */
[----:B------:R-:W-:-:S02]  /*60e0*/  SHF.R.S32.HI R13, RZ, 0x5, R9 ;  /* 0x00000005ff0d7819 */ /* 0x000fc40000011409 */
[----:B------:R-:W-:Y:S02]  /*60f0*/  SHF.R.S32.HI R9, RZ, 0x2, R10 ;  /* 0x00000002ff097819 */ /* 0x000fe4000001140a */
[----:B----4-:R-:W-:Y:S01]  /*6100*/  SHF.R.S32.HI R11, RZ, 0x2, R12 ;  /* 0x00000002ff0b7819 */ /* 0x010fe2000001140c */
[----:B------:R-:W-:Y:S01]  /*6110*/  IMAD R17, R13, -0x10, R14 ;  /* 0xfffffff00d117824 */ /* 0x000fe200078e020e */
[----:B------:R-:W-:Y:S01]  /*6120*/  LEA.HI R14, R8, R8, RZ, 0x1 ;  /* 0x00000008080e7211 */ /* 0x000fe200078f08ff */
[C---:B------:R-:W-:Y:S01]  /*6130*/  VIADD R13, R9.reuse, 0x8 ;  /* 0x00000008090d7836 */ /* 0x040fe20000000000 */
[----:B------:R-:W-:Y:S01]  /*6140*/  SHF.R.S32.HI R12, RZ, 0x1f, R12 ;  /* 0x0000001fff0c7819 */ /* 0x000fe2000001140c */
[----:B------:R-:W-:Y:S01]  /*6150*/  VIADD R19, R9, 0x10 ;  /* 0x0000001009137836 */ /* 0x000fe20000000000 */
[----:B------:R-:W-:Y:S02]  /*6160*/  LOP3.LUT R15, R14, 0xfffffffe, RZ, 0xc0, !PT ;  /* 0xfffffffe0e0f7812 */ /* 0x000fe400078ec0ff */
[----:B------:R-:W-:-:S02]  /*6170*/  LEA.HI R12, R12, R11, RZ, 0x3 ;  /* 0x0000000b0c0c7211 */ /* 0x000fc400078f18ff */
[----:B------:R-:W-:Y:S01]  /*6180*/  LEA.HI R14, R13, R13, RZ, 0x1 ;  /* 0x0000000d0d0e7211 */ /* 0x000fe200078f08ff */
[----:B------:R-:W-:Y:S01]  /*6190*/  IMAD.IADD R8, R8, 0x1, -R15 ;  /* 0x0000000108087824 */ /* 0x000fe200078e0a0f */
[----:B------:R-:W-:Y:S02]  /*61a0*/  LOP3.LUT R12, R12, 0xfffffff8, RZ, 0xc0, !PT ;  /* 0xfffffff80c0c7812 */ /* 0x000fe400078ec0ff */
[----:B------:R-:W-:Y:S02]  /*61b0*/  SHF.R.S32.HI R15, RZ, 0x1, R14 ;  /* 0x00000001ff0f7819 */ /* 0x000fe4000001140e */
[----:B------:R-:W-:Y:S01]  /*61c0*/  IADD3 R23, R17, R12, -R11 ;  /* 0x0000000c11177210 */ /* 0x000fe20007ffe80b */
[----:B------:R-:W-:Y:S01]  /*61d0*/  IMAD.HI R11, R6, 0x2aaaaaab, RZ ;  /* 0x2aaaaaab060b7827 */ /* 0x000fe200078e02ff */
[----:B------:R-:W-:Y:S02]  /*61e0*/  LEA.HI R10, R10, R9, RZ, 0x1 ;  /* 0x000000090a0a7211 */ /* 0x000fe400078f08ff */
[----:B------:R-:W-:Y:S01]  /*61f0*/  LEA.HI R20, R19, R19, RZ, 0x1 ;  /* 0x0000001313147211 */ /* 0x000fe200078f08ff */
[----:B------:R-:W-:Y:S01]  /*6200*/  IMAD.HI R17, R15, 0x2aaaaaab, RZ ;  /* 0x2aaaaaab0f117827 */ /* 0x000fe200078e02ff */
[----:B------:R-:W-:-:S02]  /*6210*/  SHF.R.U32.HI R12, RZ, 0x1, R11 ;  /* 0x00000001ff0c7819 */ /* 0x000fc4000001160b */
[----:B------:R-:W-:Y:S01]  /*6220*/  LOP3.LUT R10, R10, 0xfffffffe, RZ, 0xc0, !PT ;  /* 0xfffffffe0a0a7812 */ /* 0x000fe200078ec0ff */
[----:B------:R-:W-:Y:S01]  /*6230*/  IMAD R8, R8, -0x40, R23 ;  /* 0xffffffc008087824 */ /* 0x000fe200078e0217 */
[----:B------:R-:W-:Y:S02]  /*6240*/  SHF.R.U32.HI R18, RZ, 0x1, R17 ;  /* 0x00000001ff127819 */ /* 0x000fe40000011611 */
[----:B------:R-:W-:Y:S02]  /*6250*/  LEA.HI R11, R11, R12, RZ, 0x1 ;  /* 0x0000000c0b0b7211 */ /* 0x000fe400078f08ff */
[----:B------:R-:W-:Y:S02]  /*6260*/  LEA.HI R18, R17, R18, RZ, 0x1 ;  /* 0x0000001211127211 */ /* 0x000fe400078f08ff */
[----:B------:R-:W-:Y:S01]  /*6270*/  LOP3.LUT R14, R14, 0xfffffffe, RZ, 0xc0, !PT ;  /* 0xfffffffe0e0e7812 */ /* 0x000fe200078ec0ff */
[----:B------:R-:W-:Y:S01]  /*6280*/  IMAD R11, R11, -0xc, R6 ;  /* 0xfffffff40b0b7824 */ /* 0x000fe200078e0206 */
[----:B------:R-:W-:Y:S01]  /*6290*/  SHF.R.S32.HI R21, RZ, 0x1, R20 ;  /* 0x00000001ff157819 */ /* 0x000fe20000011414 */
[----:B------:R-:W-:Y:S01]  /*62a0*/  IMAD R15, R18, -0xc, R15 ;  /* 0xfffffff4120f7824 */ /* 0x000fe200078e020f */
[----:B------:R-:W-:Y:S01]  /*62b0*/  IADD3 R10, R9, -R10, RZ ;  /* 0x8000000a090a7210 */ /* 0x000fe20007ffe0ff */
[----:B------:R-:W-:Y:S01]  /*62c0*/  IMAD.IADD R14, R13, 0x1, -R14 ;  /* 0x000000010d0e7824 */ /* 0x000fe200078e0a0e */
[----:B------:R-:W-:Y:S01]  /*62d0*/  LOP3.LUT R20, R20, 0xfffffffe, RZ, 0xc0, !PT ;  /* 0xfffffffe14147812 */ /* 0x000fe200078ec0ff */
[----:B------:R-:W-:-:S03]  /*62e0*/  IMAD.HI R22, R21, 0x2aaaaaab, RZ ;  /* 0x2aaaaaab15167827 */ /* 0x000fc600078e02ff */
[----:B------:R-:W-:Y:S01]  /*62f0*/  LEA R9, R15, R14, 0x3 ;  /* 0x0000000e0f097211 */ /* 0x000fe200078e18ff */
[----:B------:R-:W-:Y:S01]  /*6300*/  IMAD R10, R11, 0x8, R10 ;  /* 0x000000080b0a7824 */ /* 0x000fe200078e020a */
[----:B------:R-:W-:Y:S01]  /*6310*/  SHF.R.U32.HI R23, RZ, 0x1, R22 ;  /* 0x00000001ff177819 */ /* 0x000fe20000011616 */
[C-C-:B------:R-:W-:Y:S02]  /*6320*/  IMAD R6, R5.reuse, 0x800, R16.reuse ;  /* 0x0000080005067824 */ /* 0x140fe400078e0210 */
[----:B------:R-:W-:Y:S01]  /*6330*/  IMAD R5, R5, 0x2000, R16 ;  /* 0x0000200005057824 */ /* 0x000fe200078e0210 */
[----:B------:R1:W-:Y:S01]  /*6340*/  STL [R1+0x20], R10 ;  /* 0x0000200a01007387 */ /* 0x0003e20000100800 */
[----:B------:R-:W-:Y:S01]  /*6350*/  LEA.HI R22, R22, R23, RZ, 0x1 ;  /* 0x0000001716167211 */ /* 0x000fe200078f08ff */
[----:B------:R-:W-:Y:S01]  /*6360*/  IMAD.IADD R20, R19, 0x1, -R20 ;  /* 0x0000000113147824 */ /* 0x000fe200078e0a14 */
[----:B------:R-:W-:Y:S01]  /*6370*/  IADD3 R6, R6, 0x1a800, RZ ;  /* 0x0001a80006067810 */ /* 0x000fe20007ffe0ff */
[----:B------:R2:W-:Y:S01]  /*6380*/  STL [R1+0x1c], R9 ;  /* 0x00001c0901007387 */ /* 0x0005e20000100800 */
[----:B------:R-:W-:-:S02]  /*6390*/  IMAD.MOV.U32 R23, RZ, RZ, 0x40000040 ;  /* 0x40000040ff177424 */ /* 0x000fc400078e00ff */
[----:B------:R-:W-:Y:S01]  /*63a0*/  SHF.R.U32.HI R6, RZ, 0x4, R6 ;  /* 0x00000004ff067819 */ /* 0x000fe20000011606 */
[----:B------:R-:W-:-:S03]  /*63b0*/  IMAD R21, R22, -0xc, R21 ;  /* 0xfffffff416157824 */ /* 0x000fc600078e0215 */
[----:B------:R-:W-:Y:S01]  /*63c0*/  LOP3.LUT R6, R6, 0x3fff, RZ, 0xc0, !PT ;  /* 0x00003fff06067812 */ /* 0x000fe200078ec0ff */
[----:B-1----:R-:W-:Y:S02]  /*63d0*/  IMAD R10, R21, 0x8, R20 ;  /* 0x00000008150a7824 */ /* 0x002fe400078e0214 */
[----:B--2---:R-:W-:Y:S01]  /*63e0*/  VIADD R9, R5, 0x4000 ;  /* 0x0000400005097836 */ /* 0x004fe20000000000 */
[----:B------:R-:W-:Y:S02]  /*63f0*/  SHF.R.U32.HI R5, RZ, 0x4, R5 ;  /* 0x00000004ff057819 */ /* 0x000fe40000011605 */
[----:B------:R-:W-:Y:S01]  /*6400*/  LOP3.LUT R6, R6, 0x10000, RZ, 0xfc, !PT ;  /* 0x0001000006067812 */ /* 0x000fe200078efcff */
[----:B------:R-:W-:Y:S01]  /*6410*/  STL [R1+0x14], R10 ;  /* 0x0000140a01007387 */ /* 0x000fe20000100800 */
[----:B------:R-:W-:Y:S02]  /*6420*/  SHF.R.U32.HI R9, RZ, 0x4, R9 ;  /* 0x00000004ff097819 */ /* 0x000fe40000011609 */
[----:B------:R-:W-:-:S02]  /*6430*/  LOP3.LUT R5, R5, 0x3fff, RZ, 0xc0, !PT ;  /* 0x00003fff05057812 */ /* 0x000fc400078ec0ff */
[----:B------:R-:W-:Y:S02]  /*6440*/  LOP3.LUT R9, R9, 0x3fff, RZ, 0xc0, !PT ;  /* 0x00003fff09097812 */ /* 0x000fe400078ec0ff */
[----:B------:R-:W-:Y:S02]  /*6450*/  LOP3.LUT R11, R5, 0x10000, RZ, 0xfc, !PT ;  /* 0x00010000050b7812 */ /* 0x000fe400078efcff */
[----:B------:R-:W-:Y:S01]  /*6460*/  LOP3.LUT R5, R9, 0x10000, RZ, 0xfc, !PT ;  /* 0x0001000009057812 */ /* 0x000fe200078efcff */
[----:B------:R-:W-:Y:S01]  /*6470*/  VIADD R9, R7, 0x8 ;  /* 0x0000000807097836 */ /* 0x000fe20000000000 */
[C---:B------:R-:W-:Y:S01]  /*6480*/  IADD3 R186, R11.reuse, 0x6, RZ ;  /* 0x000000060bba7810 */ /* 0x040fe20007ffe0ff */
[----:B------:R-:W-:Y:S01]  /*6490*/  STL [R1+0xc], R11 ;  /* 0x00000c0b01007387 */ /* 0x000fe20000100800 */
[----:B------:R-:W-:Y:S01]  /*64a0*/  VIADD R22, R11, 0x2 ;  /* 0x000000020b167836 */ /* 0x000fe20000000000 */
[----:B------:R-:W-:Y:S01]  /*64b0*/  IADD3 R9, R7, 0x14, RZ ;  /* 0x0000001407097810 */ /* 0x000fe20007ffe0ff */
[C---:B------:R-:W-:Y:S01]  /*64c0*/  VIADD R188, R5.reuse, 0x2 ;  /* 0x0000000205bc7836 */ /* 0x040fe20000000000 */
[----:B------:R1:W-:Y:S01]  /*64d0*/  STL [R1+0x18], R6 ;  /* 0x0000180601007387 */ /* 0x0003e20000100800 */
[----:B------:R-:W-:-:S02]  /*64e0*/  VIADD R190, R5, 0x4 ;  /* 0x0000000405be7836 */ /* 0x000fc40000000000 */
[----:B------:R-:W-:Y:S01]  /*64f0*/  VIADD R192, R5, 0x6 ;  /* 0x0000000605c07836 */ /* 0x000fe20000000000 */
[----:B------:R2:W-:Y:S01]  /*6500*/  STL [R1+0x8], R5 ;  /* 0x0000080501007387 */ /* 0x0005e20000100800 */
[----:B------:R-:W-:Y:S02]  /*6510*/  VIADD R184, R11, 0x4 ;  /* 0x000000040bb87836 */ /* 0x000fe40000000000 */
[C---:B-1----:R-:W-:Y:S02]  /*6520*/  VIADD R6, R7.reuse, 0xc ;  /* 0x0000000c07067836 */ /* 0x042fe40000000000 */
[C---:B------:R-:W-:Y:S01]  /*6530*/  VIADD R6, R7.reuse, 0x18 ;  /* 0x0000001807067836 */ /* 0x040fe20000000000 */
[C---:B--2---:R-:W-:Y:S01]  /*6540*/  IADD3 R5, R7.reuse, 0x4, RZ ;  /* 0x0000000407057810 */ /* 0x044fe20007ffe0ff */
[C---:B------:R-:W-:Y:S02]  /*6550*/  VIADD R5, R7.reuse, 0x10 ;  /* 0x0000001007057836 */ /* 0x040fe40000000000 */
[----:B------:R-:W-:-:S07]  /*6560*/  VIADD R5, R7, 0x1c ;  /* 0x0000001c07057836 */ /* 0x000fce0000000000 */
.L_x_3539:
[----:B------:R-:W-:-:S05]  /*6570*/  IMAD.U32 R5, RZ, RZ, UR36 ;  /* 0x00000024ff057e24 */ /* 0x000fca000f8e00ff */
[----:B------:R-:W-:-:S04]  /*6580*/  LOP3.LUT R5, R5, 0x1, RZ, 0xfc, !PT ;  /* 0x0000000105057812 */ /* 0x000fc800078efcff */
[----:B------:R-:W-:-:S13]  /*6590*/  ISETP.NE.AND P0, PT, R5, 0x3, PT ;  /* 0x000000030500780c */ /* 0x000fda0003f05270 */
[----:B--2---:R-:W-:Y:S05]  /*65a0*/  @!P0 BRA `(.L_x_3529) ;  /* 0x0000000000048947 */ /* 0x004fea0003800000 */
[----:B------:R-:W-:Y:S01]  /*65b0*/  BPT.TRAP 0x1 ;  /* 0x000000040000795c */ /* 0x000fe20000300000 */
.L_x_3529:
[----:B------:R-:W-:Y:S01]  /*65c0*/  IMAD R5, R0, 0x8, R16 ;  /* 0x0000000800057824 */ /* 0x000fe200078e0210 */
[----:B------:R-:W-:-:S04]  /*65d0*/  SHF.L.U32 R18, R4, 0x1f, RZ ;  /* 0x0000001f04127819 */ /* 0x000fc800000006ff */
[----:B------:R1:W2:Y:S01]  /*65e0*/  SYNCS.PHASECHK.TRANS64.TRYWAIT P1, [R5+URZ+0x26810], R18 ;  /* 0x02681012050075a7 */ /* 0x0002a2000802017f */
[----:B------:R-:W-:Y:S05]  /*65f0*/  @!P0 BRA `(.L_x_3530) ;  /* 0x0000000000048947 */ /* 0x000fea0003800000 */
[----:B------:R-:W-:Y:S01]  /*6600*/  BPT.TRAP 0x1 ;  /* 0x000000040000795c */ /* 0x000fe20000300000 */
.L_x_3530:
[----:B------:R-:W-:-:S05]  /*6610*/  VIADD R6, R16, 0xe000 ;  /* 0x0000e00010067836 */ /* 0x000fca0000000000 */
[----:B------:R-:W-:-:S04]  /*6620*/  SHF.R.U32.HI R6, RZ, 0x4, R6 ;  /* 0x00000004ff067819 */ /* 0x000fc80000011606 */
[----:B------:R-:W-:-:S04]  /*6630*/  LOP3.LUT R6, R6, 0x3fff, RZ, 0xc0, !PT ;  /* 0x00003fff06067812 */ /* 0x000fc800078ec0ff */
[----:B------:R-:W-:Y:S01]  /*6640*/  LOP3.LUT R9, R6, 0x10000, RZ, 0xfc, !PT ;  /* 0x0001000006097812 */ /* 0x000fe200078efcff */
[----:B--2---:R-:W-:Y:S06]  /*6650*/  @P1 BRA `(.L_x_3531) ;  /* 0x0000000000081947 */ /* 0x004fec0003800000 */
[----:B------:R-:W2:Y:S02]  /*6660*/  SYNCS.PHASECHK.TRANS64.TRYWAIT P1, [R5+URZ+0x26810], R18 ;  /* 0x02681012050075a7 */ /* 0x000ea4000802017f */
[----:B--2---:R-:W-:Y:S05]  /*6670*/  @!P1 BRA `(.L_x_3532) ;  /* 0x0000008c00c89947 */ /* 0x004fea0003800000 */
.L_x_3531:
        /* <DEDUP_REMOVED lines=10> */
[----:B------:R-:W-:-:S02]  /*6720*/  R2UR UR8, R22 ;  /* 0x00000000160872ca */ /* 0x000fc400000e0000 */
[----:B------:R-:W-:Y:S01]  /*6730*/  R2UR UR9, R23 ;  /* 0x00000000170972ca */ /* 0x000fe200000e0000 */
[----:B------:R-:W-:Y:S01]  /*6740*/  UMOV UR11, 0x40000040 ;  /* 0x40000040000b7882 */ /* 0x000fe20000000000 */
[----:B---3--:R-:W-:-:S13]  /*6750*/  R2UR UR4, R13 ;  /* 0x000000000d0472ca */ /* 0x008fda00000e0000 */
[----:B------:R-:W-:Y:S01]  /*6760*/  HGMMA.64x96x16.F32.BF16 R72, gdesc[UR4], RZ, !UPT, gsb0 ;  /* 0x01600000044879f0 */ /* 0x000fe2000c0018ff */
[----:B------:R-:W-:-:S07]  /*6770*/  UIADD3 UR4, UR6, 0x2, URZ ;  /* 0x0000000206047890 */ /* 0x000fce000fffe03f */
[----:B------:R-:W-:Y:S01]  /*6780*/  UMOV UR10, UR4 ;  /* 0x00000004000a7c82 */ /* 0x000fe20008000000 */
[----:B------:R-:W-:Y:S02]  /*6790*/  WARPGROUP.DEPBAR.LE gsb0, 0x0 ;  /* 0x00008000000079c5 */ /* 0x000fe40000010000 */
[----:B------:R-:W-:-:S06]  /*67a0*/  WARPGROUP.ARRIVE ;  /* 0x00000000000079c5 */ /* 0x000fcc0000000000 */
[----:B------:R-:W-:Y:S01]  /*67b0*/  HGMMA.64x96x16.F32.BF16 R72, gdesc[UR8], R72, gsb0 ;  /* 0x01600000084879f0 */ /* 0x000fe20008001848 */
[----:B------:R-:W-:Y:S02]  /*67c0*/  R2UR UR8, R184 ;  /* 0x00000000b80872ca */ /* 0x000fe400000e0000 */
[----:B------:R-:W-:Y:S01]  /*67d0*/  R2UR UR9, R185 ;  /* 0x00000000b90972ca */ /* 0x000fe200000e0000 */
[----:B------:R-:W-:Y:S01]  /*67e0*/  UIADD3 UR4, UR6, 0x4, URZ ;  /* 0x0000000406047890 */ /* 0x000fe2000fffe03f */
[----:B------:R-:W-:-:S06]  /*67f0*/  UMOV UR11, 0x40000040 ;  /* 0x40000040000b7882 */ /* 0x000fcc0000000000 */
[----:B------:R-:W-:Y:S01]  /*6800*/  UMOV UR10, UR4 ;  /* 0x00000004000a7c82 */ /* 0x000fe20008000000 */
[----:B------:R-:W-:Y:S02]  /*6810*/  WARPGROUP.DEPBAR.LE gsb0, 0x0 ;  /* 0x00008000000079c5 */ /* 0x000fe40000010000 */
[----:B------:R-:W-:-:S06]  /*6820*/  WARPGROUP.ARRIVE ;  /* 0x00000000000079c5 */ /* 0x000fcc0000000000 */
[----:B------:R-:W-:Y:S01]  /*6830*/  HGMMA.64x96x16.F32.BF16 R72, gdesc[UR8], R72, gsb0 ;  /* 0x01600000084879f0 */ /* 0x000fe20008001848 */
[----:B------:R-:W-:Y:S02]  /*6840*/  R2UR UR4, R186 ;  /* 0x00000000ba0472ca */ /* 0x000fe400000e0000 */
[----:B------:R-:W-:Y:S01]  /*6850*/  R2UR UR5, R187 ;  /* 0x00000000bb0572ca */ /* 0x000fe200000e0000 */
[----:B------:R-:W-:Y:S01]  /*6860*/  UIADD3 UR6, UR6, 0x6, URZ ;  /* 0x0000000606067890 */ /* 0x000fe2000fffe03f */
[----:B------:R-:W-:Y:S01]  /*6870*/  UMOV UR7, 0x40000040 ;  /* 0x4000004000077882 */ /* 0x000fe20000000000 */
[C---:B----4-:R-:W-:Y:S01]  /*6880*/  IMAD R12, R0.reuse, 0x80, R12 ;  /* 0x00000080000c7824 */ /* 0x050fe200078e020c */
[C---:B-----5:R-:W-:Y:S01]  /*6890*/  LEA R10, R0.reuse, R10, 0x7 ;  /* 0x0000000a000a7211 */ /* 0x060fe200078e38ff */
[----:B--2---:R-:W-:-:S03]  /*68a0*/  IMAD R14, R0, 0x80, R11 ;  /* 0x00000080000e7824 */ /* 0x004fc600078e020b */
[C---:B------:R-:W-:Y:S01]  /*68b0*/  LEA R9, R3.reuse, R12, 0x1 ;  /* 0x0000000c03097211 */ /* 0x040fe200078e08ff */
[----:B------:R-:W-:Y:S01]  /*68c0*/  IMAD R11, R3, 0x2, R14 ;  /* 0x00000002030b7824 */ /* 0x000fe200078e020e */
[----:B------:R-:W-:Y:S02]  /*68d0*/  WARPGROUP.DEPBAR.LE gsb0, 0x0 ;  /* 0x00008000000079c5 */ /* 0x000fe40000010000 */
[----:B------:R-:W-:-:S06]  /*68e0*/  WARPGROUP.ARRIVE ;  /* 0x00000000000079c5 */ /* 0x000fcc0000000000 */
[----:B------:R-:W-:Y:S01]  /*68f0*/  HGMMA.64x96x16.F32.BF16 R72, gdesc[UR4], R72, gsb0 ;  /* 0x01600000044879f0 */ /* 0x000fe20008001848 */
[----:B------:R-:W-:Y:S01]  /*6900*/  IMAD R227, R3, 0x2, R10 ;  /* 0x0000000203e37824 */ /* 0x000fe200078e020a */
[----:B------:R-:W-:Y:S01]  /*6910*/  LEA R12, R11, R16, 0x2 ;  /* 0x000000100b0c7211 */ /* 0x000fe200078e10ff */
[--C-:B------:R-:W-:Y:S02]  /*6920*/  IMAD R13, R9, 0x4, R16.reuse ;  /* 0x00000004090d7824 */ /* 0x100fe400078e0210 */
[----:B------:R-:W-:Y:S02]  /*6930*/  IMAD R198, R227, 0x4, R16 ;  /* 0x00000004e3c67824 */ /* 0x000fe400078e0210 */
[----:B------:R-:W-:-:S04]  /*6940*/  VIADD R10, R16, 0x1a000 ;  /* 0x0001a000100a7836 */ /* 0x000fc80000000000 */
[--C-:B------:R-:W-:Y:S02]  /*6950*/  IMAD R227, R227, 0x4, R10.reuse ;  /* 0x00000004e3e37824 */ /* 0x100fe400078e020a */
[----:B------:R-:W-:Y:S01]  /*6960*/  IMAD R9, R9, 0x4, R10 ;  /* 0x0000000409097824 */ /* 0x000fe200078e020a */
[----:B------:R-:W-:Y:S01]  /*6970*/  LEA R10, R11, R10, 0x2 ;  /* 0x0000000a0b0a7211 */ /* 0x000fe200078e10ff */
[----:B------:R-:W-:Y:S02]  /*6980*/  WARPGROUP.DEPBAR.LE gsb0, 0x0 ;  /* 0x00008000000079c5 */ /* 0x000fe40000010000 */
[----:B------:R-:W2:Y:S04]  /*6990*/  LDS R198, [R198+0x1a000] ;  /* 0x01a00000c6c67984 */ /* 0x000ea80000000800 */
[----:B------:R-:W3:Y:S04]  /*69a0*/  LDS R13, [R13+0x1a000] ;  /* 0x01a000000d0d7984 */ /* 0x000ee80000000800 */
[----:B------:R-:W4:Y:S01]  /*69b0*/  LDS R12, [R12+0x1a000] ;  /* 0x01a000000c0c7984 */ /* 0x000f220000000800 */
[----:B------:R-:W-:Y:S05]  /*69c0*/  @!P0 BRA `(.L_x_3533) ;  /* 0x0000000000048947 */ /* 0x000fea0003800000 */
[----:B------:R-:W-:Y:S01]  /*69d0*/  BPT.TRAP 0x1 ;  /* 0x000000040000795c */ /* 0x000fe20000300000 */
.L_x_3533:
[----:B------:R1:W1:Y:S01]  /*69e0*/  SYNCS.PHASECHK.TRANS64.TRYWAIT P1, [R5+URZ+0x26830], R18 ;  /* 0x02683012050075a7 */ /* 0x000262000802017f */
[----:B------:R-:W-:Y:S05]  /*69f0*/  @!P0 BRA `(.L_x_3534) ;  /* 0x0000000000048947 */ /* 0x000fea0003800000 */
[----:B------:R-:W-:Y:S01]  /*6a00*/  BPT.TRAP 0x1 ;  /* 0x000000040000795c */ /* 0x000fe20000300000 */
.L_x_3534:
        /* <DEDUP_REMOVED lines=8> */
.L_x_3535:
        /* <DEDUP_REMOVED lines=20> */
[----:B---3--:R-:W-:Y:S01]  /*6bd0*/  SHFL.IDX PT, R224, R13, R233, 0x1f ;  /* 0x00001fe90de07589 */ /* 0x008fe200000e0000 */
[----:B------:R-:W-:-:S03]  /*6be0*/  VIADD R11, R7, 0x1c ;  /* 0x0000001c070b7836 */ /* 0x000fc60000000000 */
[----:B--2---:R-:W-:Y:S04]  /*6bf0*/  SHFL.IDX PT, R204, R198, R231, 0x1f ;  /* 0x00001fe7c6cc7589 */ /* 0x004fe800000e0000 */
        /* <DEDUP_REMOVED lines=141> */
[----:B------:R-:W-:Y:S01]  /*74d0*/  MUFU.TANH R84, R84 ;  /* 0x0000005400547308 */ /* 0x000fe20000002400 */
[----:B--2---:R-:W-:-:S07]  /*74e0*/  FSEL R205, R80, -INF , P1 ;  /* 0xff80000050cd7808 */ /* 0x004fce0000800000 */
[----:B------:R-:W-:Y:S01]  /*74f0*/  MUFU.TANH R83, R83 ;  /* 0x0000005300537308 */ /* 0x000fe20000002400 */
[----:B----4-:R-:W-:-:S05]  /*7500*/  FSEL R225, R82, -INF , P2 ;  /* 0xff80000052e17808 */ /* 0x010fca0001000000 */
[----:B------:R-:W-:Y:S02]  /*7510*/  FFMA.FTZ R225, R225, UR4, -R216 ;  /* 0x00000004e1e17c23 */ /* 0x000fe400080108d8 */
[----:B------:R-:W2:Y:S01]  /*7520*/  MUFU.TANH R194, R194 ;  /* 0x000000c200c27308 */ /* 0x000ea20000002400 */
[----:B------:R-:W-:Y:S02]  /*7530*/  WARPGROUP.DEPBAR.LE gsb0, 0x0 ;  /* 0x00008000000079c5 */ /* 0x000fe40000010000 */
[----:B------:R-:W-:-:S05]  /*7540*/  WARPGROUP.ARRIVE ;  /* 0x00000000000079c5 */ /* 0x000fca0000000000 */
[----:B------:R4:W-:Y:S01]  /*7550*/  MUFU.EX2 R88, R199 ;  /* 0x000000c700587308 */ /* 0x0009e20000000800 */
[----:B------:R-:W-:Y:S01]  /*7560*/  HGMMA.64x96x16.F32.BF16 R24, gdesc[UR8], R24, gsb0 ;  /* 0x01600000081879f0 */ /* 0x000fe20008001818 */
[----:B------:R-:W-:Y:S01]  /*7570*/  R2UR UR8, R192 ;  /* 0x00000000c00872ca */ /* 0x000fe200000e0000 */
[----:B------:R-:W-:Y:S01]  /*7580*/  UMOV UR10, UR6 ;  /* 0x00000006000a7c82 */ /* 0x000fe20008000000 */
[----:B------:R-:W-:Y:S01]  /*7590*/  R2UR UR9, R193 ;  /* 0x00000000c10972ca */ /* 0x000fe200000e0000 */
[----:B------:R-:W-:Y:S01]  /*75a0*/  UMOV UR11, 0x40000040 ;  /* 0x40000040000b7882 */ /* 0x000fe20000000000 */
[----:B----4-:R-:W-:Y:S02]  /*75b0*/  FSEL R199, R78, -INF , P2 ;  /* 0xff8000004ec77808 */ /* 0x010fe40001000000 */
[----:B------:R-:W4:Y:S01]  /*75c0*/  MUFU.TANH R195, R195 ;  /* 0x000000c300c37308 */ /* 0x000f220000002400 */
[----:B--2---:R-:W-:Y:S02]  /*75d0*/  FSEL R202, R194, -INF , P2 ;  /* 0xff800000c2ca7808 */ /* 0x004fe40001000000 */
[--C-:B------:R-:W-:Y:S01]  /*75e0*/  FFMA.FTZ R95, R199, UR4, -R96.reuse ;  /* 0x00000004c75f7c23 */ /* 0x100fe20008010860 */
[----:B------:R-:W-:Y:S01]  /*75f0*/  FSEL R199, R81, -INF , P2 ;  /* 0xff80000051c77808 */ /* 0x000fe20001000000 */
[----:B------:R-:W-:Y:S01]  /*7600*/  FFMA.FTZ R96, R205, UR4, -R96 ;  /* 0x00000004cd607c23 */ /* 0x000fe20008010860 */
[----:B------:R-:W-:-:S02]  /*7610*/  FSEL R205, R83, -INF , P1 ;  /* 0xff80000053cd7808 */ /* 0x000fc40000800000 */
[----:B------:R-:W2:Y:S01]  /*7620*/  MUFU.TANH R98, R98 ;  /* 0x0000006200627308 */ /* 0x000ea20000002400 */
[----:B------:R-:W-:Y:S01]  /*7630*/  FFMA.FTZ R223, R202, UR4, -R213 ;  /* 0x00000004cadf7c23 */ /* 0x000fe200080108d5 */
[--C-:B------:R-:W-:Y:S01]  /*7640*/  FFMA.FTZ R226, R199, UR4, -R224.reuse ;  /* 0x00000004c7e27c23 */ /* 0x100fe200080108e0 */
[----:B------:R-:W-:Y:S01]  /*7650*/  FSEL R199, R84, -INF , P1 ;  /* 0xff80000054c77808 */ /* 0x000fe20000800000 */
[----:B------:R-:W-:Y:S01]  /*7660*/  FFMA.FTZ R224, R205, UR4, -R224 ;  /* 0x00000004cde07c23 */ /* 0x000fe200080108e0 */
[----:B------:R-:W-:-:S03]  /*7670*/  FFMA.FTZ R202, -R14, R14, 1 ;  /* 0x3f8000000eca7423 */ /* 0x000fc6000001010e */
[----:B------:R-:W3:Y:S01]  /*7680*/  MUFU.TANH R99, R99 ;  /* 0x0000006300637308 */ /* 0x000ee20000002400 */
[----:B------:R-:W-:Y:S01]  /*7690*/  FFMA.FTZ R216, R199, UR4, -R216 ;  /* 0x00000004c7d87c23 */ /* 0x000fe200080108d8 */
[----:B----4-:R-:W-:-:S05]  /*76a0*/  FSEL R199, R195, -INF , P2 ;  /* 0xff800000c3c77808 */ /* 0x010fca0001000000 */
[----:B-1----:R-:W-:Y:S01]  /*76b0*/  FFMA.FTZ R199, R199, UR4, -R198 ;  /* 0x00000004c7c77c23 */ /* 0x002fe200080108c6 */
[----:B------:R-:W-:Y:S01]  /*76c0*/  MUFU.EX2 R118, R118 ;  /* 0x0000007600767308 */ /* 0x000fe20000000800 */
[----:B--2---:R-:W-:-:S05]  /*76d0*/  FSEL R200, R98, -INF , P1 ;  /* 0xff80000062c87808 */ /* 0x004fca0000800000 */
[----:B------:R-:W-:Y:S02]  /*76e0*/  FFMA.FTZ R213, R200, UR4, -R213 ;  /* 0x00000004c8d57c23 */ /* 0x000fe400080108d5 */
[----:B------:R-:W1:Y:S01]  /*76f0*/  MUFU.TANH R100, R100 ;  /* 0x0000006400647308 */ /* 0x000e620000002400 */
[----:B---3--:R-:W-:-:S05]  /*7700*/  FSEL R205, R99, -INF , P1 ;  /* 0xff80000063cd7808 */ /* 0x008fca0000800000 */
[----:B------:R-:W-:Y:S02]  /*7710*/  FFMA.FTZ R198, R205, UR4, -R198 ;  /* 0x00000004cdc67c23 */ /* 0x000fe400080108c6 */
[----:B------:R-:W2:Y:S08]  /*7720*/  MUFU.TANH R101, R101 ;  /* 0x0000006500657308 */ /* 0x000eb00000002400 */
[----:B------:R-:W3:Y:S01]  /*7730*/  MUFU.TANH R102, R102 ;  /* 0x0000006600667308 */ /* 0x000ee20000002400 */
[----:B-1----:R-:W-:-:S05]  /*7740*/  FSEL R200, R100, -INF , P2 ;  /* 0xff80000064c87808 */ /* 0x002fca0001000000 */
[----:B------:R-:W-:Y:S02]  /*7750*/  FFMA.FTZ R200, R200, UR4, -R201 ;  /* 0x00000004c8c87c23 */ /* 0x000fe400080108c9 */
[----:B------:R-:W-:Y:S01]  /*7760*/  MUFU.TANH R103, R103 ;  /* 0x0000006700677308 */ /* 0x000fe20000002400 */
[----:B--2---:R-:W-:-:S05]  /*7770*/  FSEL R210, R101, -INF , P2 ;  /* 0xff80000065d27808 */ /* 0x004fca0001000000 */
[----:B------:R-:W-:Y:S02]  /*7780*/  FFMA.FTZ R210, R210, UR4, -R209 ;  /* 0x00000004d2d27c23 */ /* 0x000fe400080108d1 */
[----:B------:R-:W1:Y:S01]  /*7790*/  MUFU.TANH R104, R104 ;  /* 0x0000006800687308 */ /* 0x000e620000002400 */
[----:B---3--:R-:W-:-:S05]  /*77a0*/  FSEL R205, R102, -INF , P1 ;  /* 0xff80000066cd7808 */ /* 0x008fca0000800000 */
[----:B------:R-:W-:Y:S02]  /*77b0*/  FFMA.FTZ R201, R205, UR4, -R201 ;  /* 0x00000004cdc97c23 */ /* 0x000fe400080108c9 */
[----:B------:R-:W-:Y:S08]  /*77c0*/  MUFU.TANH R106, R106 ;  /* 0x0000006a006a7308 */ /* 0x000ff00000002400 */
[----:B------:R-:W-:Y:S01]  /*77d0*/  MUFU.TANH R105, R105 ;  /* 0x0000006900697308 */ /* 0x000fe20000002400 */
[----:B-1----:R-:W-:-:S05]  /*77e0*/  FSEL R205, R104, -INF , P2 ;  /* 0xff80000068cd7808 */ /* 0x002fca0001000000 */
[----:B------:R-:W-:Y:S02]  /*77f0*/  FFMA.FTZ R205, R205, UR4, -R206 ;  /* 0x00000004cdcd7c23 */ /* 0x000fe400080108ce */
[----:B------:R-:W-:Y:S01]  /*7800*/  MUFU.TANH R107, R107 ;  /* 0x0000006b006b7308 */ /* 0x000fe20000002400 */
[----:B------:R-:W-:Y:S02]  /*7810*/  WARPGROUP.DEPBAR.LE gsb0, 0x0 ;  /* 0x00008000000079c5 */ /* 0x000fe40000010000 */
[----:B------:R-:W-:-:S05]  /*7820*/  WARPGROUP.ARRIVE ;  /* 0x00000000000079c5 */ /* 0x000fca0000000000 */
[----:B------:R1:W-:Y:S01]  /*7830*/  MUFU.EX2 R13, R208 ;  /* 0x000000d0000d7308 */ /* 0x0003e20000000800 */
[----:B------:R-:W-:Y:S07]  /*7840*/  HGMMA.64x96x16.F32.BF16 R24, gdesc[UR8], R24, gsb0 ;  /* 0x01600000081879f0 */ /* 0x000fee0008001818 */
[----:B------:R-:W2:Y:S01]  /*7850*/  MUFU.TANH R108, R108 ;  /* 0x0000006c006c7308 */ /* 0x000ea20000002400 */
[----:B-1----:R-:W1:Y:S07]  /*7860*/  SHFL.IDX PT, R208, R12, R233, 0x1f ;  /* 0x00001fe90cd07589 */ /* 0x002e6e00000e0000 */
[----:B------:R-:W-:Y:S08]  /*7870*/  MUFU.TANH R110, R110 ;  /* 0x0000006e006e7308 */ /* 0x000ff00000002400 */
[----:B------:R-:W-:Y:S01]  /*7880*/  MUFU.TANH R109, R109 ;  /* 0x0000006d006d7308 */ /* 0x000fe20000002400 */
[----:B--2---:R-:W-:-:S07]  /*7890*/  FSEL R211, R108, -INF , P2 ;  /* 0xff8000006cd37808 */ /* 0x004fce0001000000 */
[----:B------:R-:W-:Y:S01]  /*78a0*/  MUFU.TANH R111, R111 ;  /* 0x0000006f006f7308 */ /* 0x000fe20000002400 */
[----:B-1----:R-:W-:-:S07]  /*78b0*/  FFMA.FTZ R211, R211, UR4, -R208 ;  /* 0x00000004d3d37c23 */ /* 0x002fce00080108d0 */
[----:B------:R1:W-:Y:S08]  /*78c0*/  MUFU.EX2 R14, R203 ;  /* 0x000000cb000e7308 */ /* 0x0003f00000000800 */
[----:B------:R-:W2:Y:S01]  /*78d0*/  MUFU.TANH R112, R112 ;  /* 0x0000007000707308 */ /* 0x000ea20000002400 */
[----:B-1----:R-:W-:-:S05]  /*78e0*/  FSEL R203, R105, -INF , P2 ;  /* 0xff80000069cb7808 */ /* 0x002fca0001000000 */
[----:B------:R-:W-:Y:S02]  /*78f0*/  FFMA.FTZ R203, R203, UR4, -R212 ;  /* 0x00000004cbcb7c23 */ /* 0x000fe400080108d4 */
[----:B------:R-:W-:Y:S08]  /*7900*/  MUFU.TANH R114, R114 ;  /* 0x0000007200727308 */ /* 0x000ff00000002400 */
[----:B------:R-:W1:Y:S01]  /*7910*/  MUFU.TANH R113, R113 ;  /* 0x0000007100717308 */ /* 0x000e620000002400 */
[----:B--2---:R-:W-:-:S05]  /*7920*/  FSEL R219, R112, -INF , P2 ;  /* 0xff80000070db7808 */ /* 0x004fca0001000000 */
[----:B------:R-:W-:Y:S02]  /*7930*/  FFMA.FTZ R219, R219, UR4, -R217 ;  /* 0x00000004dbdb7c23 */ /* 0x000fe400080108d9 */
[----:B------:R-:W2:Y:S08]  /*7940*/  MUFU.TANH R115, R115 ;  /* 0x0000007300737308 */ /* 0x000eb00000002400 */
[----:B------:R-:W-:Y:S01]  /*7950*/  MUFU.TANH R116, R116 ;  /* 0x0000007400747308 */ /* 0x000fe20000002400 */
[----:B-1----:R-:W-:-:S05]  /*7960*/  FSEL R222, R113, -INF , P2 ;  /* 0xff80000071de7808 */ /* 0x002fca0001000000 */
[----:B------:R-:W-:Y:S02]  /*7970*/  FFMA.FTZ R222, R222, UR4, -R218 ;  /* 0x00000004dede7c23 */ /* 0x000fe400080108da */
[----:B------:R-:W-:Y:S01]  /*7980*/  MUFU.TANH R197, R197 ;  /* 0x000000c500c57308 */ /* 0x000fe20000002400 */
[----:B--2---:R-:W-:-:S07]  /*7990*/  FSEL R221, R115, -INF , P1 ;  /* 0xff80000073dd7808 */ /* 0x004fce0000800000 */
[----:B------:R-:W-:Y:S08]  /*79a0*/  MUFU.TANH R196, R196 ;  /* 0x000000c400c47308 */ /* 0x000ff00000002400 */
[----:B------:R-:W1:Y:S01]  /*79b0*/  MUFU.TANH R119, R119 ;  /* 0x0000007700777308 */ /* 0x000e620000002400 */
[----:B------:R-:W-:Y:S02]  /*79c0*/  WARPGROUP.DEPBAR.LE gsb0, 0x0 ;  /* 0x00008000000079c5 */ /* 0x000fe40000010000 */
[----:B------:R-:W2:Y:S05]  /*79d0*/  LDS R227, [R227+0x380] ;  /* 0x00038000e3e37984 */ /* 0x000eaa0000000800 */
[----:B------:R-:W-:Y:S08]  /*79e0*/  MUFU.EX2 R117, R117 ;  /* 0x0000007500757308 */ /* 0x000ff00000000800 */
[----:B------:R-:W3:Y:S01]  /*79f0*/  MUFU.EX2 R87, R87 ;  /* 0x0000005700577308 */ /* 0x000ee20000000800 */
[----:B-1----:R-:W-:-:S07]  /*7a00*/  FSEL R228, R119, -INF , P1 ;  /* 0xff80000077e47808 */ /* 0x002fce0000800000 */
[----:B------:R-:W1:Y:S01]  /*7a10*/  MUFU.EX2 R86, R86 ;  /* 0x0000005600567308 */ /* 0x000e620000000800 */
[----:B------:R-:W-:-:S07]  /*7a20*/  FFMA.FTZ R237, -R237, R237, 1 ;  /* 0x3f800000eded7423 */ /* 0x000fce00000101ed */
[----:B------:R-:W4:Y:S08]  /*7a30*/  MUFU.EX2 R93, R93 ;  /* 0x0000005d005d7308 */ /* 0x000f300000000800 */
[----:B------:R-:W-:Y:S01]  /*7a40*/  MUFU.EX2 R91, R91 ;  /* 0x0000005b005b7308 */ /* 0x000fe20000000800 */
[----:B--2---:R-:W2:Y:S07]  /*7a50*/  SHFL.IDX PT, R234, R227, R7, 0x1f ;  /* 0x00001f07e3ea7589 */ /* 0x004eae00000e0000 */
[----:B------:R-:W4:Y:S01]  /*7a60*/  MUFU.EX2 R92, R92 ;  /* 0x0000005c005c7308 */ /* 0x000f220000000800 */
[----:B------:R-:W-:Y:S04]  /*7a70*/  SHFL.IDX PT, R232, R227, R232, 0x1f ;  /* 0x00001fe8e3e87589 */ /* 0x000fe800000e0000 */
[----:B------:R-:W3:Y:S01]  /*7a80*/  SHFL.IDX PT, R233, R227, R233, 0x1f ;  /* 0x00001fe9e3e97589 */ /* 0x000ee200000e0000 */
[----:B------:R-:W-:Y:S01]  /*7a90*/  FFMA.FTZ R235, -R235, R235, 1 ;  /* 0x3f800000ebeb7423 */ /* 0x000fe200000101eb */
[----:B------:R-:W-:Y:S01]  /*7aa0*/  FFMA.FTZ R18, -R18, R18, 1 ;  /* 0x3f80000012127423 */ /* 0x000fe20000010112 */
[----:B------:R-:W-:Y:S01]  /*7ab0*/  FFMA.FTZ R19, -R19, R19, 1 ;  /* 0x3f80000013137423 */ /* 0x000fe20000010113 */
[----:B------:R-:W1:Y:S01]  /*7ac0*/  SHFL.IDX PT, R229, R227, R229, 0x1f ;  /* 0x00001fe5e3e57589 */ /* 0x000e6200000e0000 */
[----:B------:R-:W-:Y:S01]  /*7ad0*/  FFMA.FTZ R20, -R20, R20, 1 ;  /* 0x3f80000014147423 */ /* 0x000fe20000010114 */
[----:B------:R-:W-:Y:S01]  /*7ae0*/  FFMA.FTZ R72, -R72, R72, 1 ;  /* 0x3f80000048487423 */ /* 0x000fe20000010148 */
[----:B------:R-:W-:Y:S01]  /*7af0*/  MUFU.EX2 R94, R94 ;  /* 0x0000005e005e7308 */ /* 0x000fe20000000800 */
[----:B------:R-:W4:Y:S01]  /*7b00*/  SHFL.IDX PT, R230, R227, R230, 0x1f ;  /* 0x00001fe6e3e67589 */ /* 0x000f2200000e0000 */
[----:B------:R-:W-:-:S06]  /*7b10*/  FFMA.FTZ R79, -R79, R79, 1 ;  /* 0x3f8000004f4f7423 */ /* 0x000fcc000001014f */
        /* <DEDUP_REMOVED lines=8> */
[--C-:B---3--:R-:W-:Y:S01]  /*7ba0*/  FADD.FTZ R28, R28, -R233.reuse ;  /* 0x800000e91c1c7221 */ /* 0x108fe20000010000 */
[----:B------:R-:W-:Y:S01]  /*7bb0*/  FADD.FTZ R30, R30, -R233 ;  /* 0x800000e91e1e7221 */ /* 0x000fe20000010000 */
[--C-:B-1----:R-:W-:Y:S01]  /*7bc0*/  FADD.FTZ R29, R29, -R229.reuse ;  /* 0x800000e51d1d7221 */ /* 0x102fe20000010000 */
[----:B------:R-:W-:Y:S01]  /*7bd0*/  FADD.FTZ R31, R31, -R229 ;  /* 0x800000e51f1f7221 */ /* 0x000fe20000010000 */
[----:B------:R-:W-:Y:S01]  /*7be0*/  FFMA.FTZ R209, R24, UR4, -R209 ;  /* 0x0000000418d17c23 */ /* 0x000fe200080108d1 */
[----:B------:R-:W-:Y:S01]  /*7bf0*/  FSEL R24, R106, -INF , P1 ;  /* 0xff8000006a187808 */ /* 0x000fe20000800000 */
[--C-:B----4-:R-:W-:Y:S01]  /*7c00*/  FADD.FTZ R33, R33, -R230.reuse ;  /* 0x800000e621217221 */ /* 0x110fe20000010000 */
[----:B--2---:R-:W-:Y:S01]  /*7c10*/  FSEL R207, R109, -INF , P2 ;  /* 0xff8000006dcf7808 */ /* 0x004fe20001000000 */
[----:B------:R-:W-:Y:S01]  /*7c20*/  FADD.FTZ R35, R35, -R230 ;  /* 0x800000e623237221 */ /* 0x000fe20000010000 */
[----:B------:R-:W1:Y:S01]  /*7c30*/  MUFU.EX2 R85, R85 ;  /* 0x0000005500557308 */ /* 0x000e620000000800 */
[----:B------:R-:W-:Y:S01]  /*7c40*/  FFMA.FTZ R206, R24, UR4, -R206 ;  /* 0x0000000418ce7c23 */ /* 0x000fe200080108ce */
[----:B------:R-:W-:Y:S01]  /*7c50*/  FSEL R24, R107, -INF , P1 ;  /* 0xff8000006b187808 */ /* 0x000fe20000800000 */
[----:B------:R-:W-:-:S04]  /*7c60*/  FFMA.FTZ R207, R207, UR4, -R215 ;  /* 0x00000004cfcf7c23 */ /* 0x000fc800080108d7 */
[----:B------:R-:W-:Y:S01]  /*7c70*/  FFMA.FTZ R212, R24, UR4, -R212 ;  /* 0x0000000418d47c23 */ /* 0x000fe200080108d4 */
[----:B------:R-:W-:Y:S01]  /*7c80*/  FSEL R24, R110, -INF , P1 ;  /* 0xff8000006e187808 */ /* 0x000fe20000800000 */
[----:B------:R-:W-:Y:S04]  /*7c90*/  MUFU.EX2 R97, R97 ;  /* 0x0000006100617308 */ /* 0x000fe80000000800 */
[----:B------:R-:W-:-:S04]  /*7ca0*/  FFMA.FTZ R208, R24, UR4, -R208 ;  /* 0x0000000418d07c23 */ /* 0x000fc800080108d0 */
[----:B------:R2:W3:Y:S08]  /*7cb0*/  MUFU.EX2 R24, R204 ;  /* 0x000000cc00187308 */ /* 0x0004f00000000800 */
[----:B------:R-:W-:Y:S01]  /*7cc0*/  MUFU.EX2 R95, R95 ;  /* 0x0000005f005f7308 */ /* 0x000fe20000000800 */
[----:B--2---:R-:W-:-:S05]  /*7cd0*/  FSEL R204, R111, -INF , P1 ;  /* 0xff8000006fcc7808 */ /* 0x004fca0000800000 */
[----:B------:R-:W-:Y:S02]  /*7ce0*/  FFMA.FTZ R204, R204, UR4, -R215 ;  /* 0x00000004cccc7c23 */ /* 0x000fe400080108d7 */
[----:B------:R2:W4:Y:S01]  /*7cf0*/  SHFL.IDX PT, R215, R12, R231, 0x1f ;  /* 0x00001fe70cd77589 */ /* 0x00052200000e0000 */
[----:B------:R-:W-:Y:S03]  /*7d00*/  MUFU.EX2 R96, R96 ;  /* 0x0000006000607308 */ /* 0x000fe60000000800 */
[----:B------:R-:W1:Y:S01]  /*7d10*/  SHFL.IDX PT, R231, R227, R231, 0x1f ;  /* 0x00001fe7e3e77589 */ /* 0x000e6200000e0000 */
[----:B------:R-:W-:-:S04]  /*7d20*/  FFMA.FTZ R17, -R17, R17, 1 ;  /* 0x3f80000011117423 */ /* 0x000fc80000010111 */
[----:B------:R-:W3:Y:S01]  /*7d30*/  MUFU.EX2 R90, R90 ;  /* 0x0000005a005a7308 */ /* 0x000ee20000000800 */
[----:B--2---:R-:W-:-:S05]  /*7d40*/  FSEL R12, R114, -INF , P1 ;  /* 0xff800000720c7808 */ /* 0x004fca0000800000 */
[----:B------:R-:W-:Y:S02]  /*7d50*/  FFMA.FTZ R217, R12, UR4, -R217 ;  /* 0x000000040cd97c23 */ /* 0x000fe400080108d9 */
[----:B------:R2:W3:Y:S02]  /*7d60*/  MUFU.EX2 R12, R214 ;  /* 0x000000d6000c7308 */ /* 0x0004e40000000800 */
[----:B--2---:R-:W-:Y:S01]  /*7d70*/  FFMA.FTZ R214, R221, UR4, -R218 ;  /* 0x00000004ddd67c23 */ /* 0x004fe200080108da */
[----:B------:R-:W-:Y:S01]  /*7d80*/  FSEL R218, R116, -INF , P2 ;  /* 0xff80000074da7808 */ /* 0x000fe20001000000 */
[----:B------:R-:W-:Y:S01]  /*7d90*/  FMUL.FTZ R28, R87, R28 ;  /* 0x0000001c571c7220 */ /* 0x000fe20000410000 */
[----:B------:R-:W-:Y:S01]  /*7da0*/  FSEL R221, R197, -INF , P1 ;  /* 0xff800000c5dd7808 */ /* 0x000fe20000800000 */
[----:B------:R-:W-:Y:S01]  /*7db0*/  FMUL.FTZ R29, R86, R29 ;  /* 0x0000001d561d7220 */ /* 0x000fe20000410000 */
[----:B------:R-:W-:Y:S01]  /*7dc0*/  FMUL.FTZ R33, R93, R33 ;  /* 0x000000215d217220 */ /* 0x000fe20000410000 */
[--C-:B----4-:R-:W-:Y:S01]  /*7dd0*/  FFMA.FTZ R218, R218, UR4, -R215.reuse ;  /* 0x00000004dada7c23 */ /* 0x110fe200080108d7 */
[----:B------:R-:W-:Y:S01]  /*7de0*/  FMUL.FTZ R35, R92, R35 ;  /* 0x000000235c237220 */ /* 0x000fe20000410000 */
[----:B------:R-:W-:Y:S01]  /*7df0*/  FFMA.FTZ R215, R221, UR4, -R215 ;  /* 0x00000004ddd77c23 */ /* 0x000fe200080108d7 */
[----:B------:R-:W-:Y:S01]  /*7e00*/  FSEL R221, R196, -INF , P2 ;  /* 0xff800000c4dd7808 */ /* 0x000fe20001000000 */
[--C-:B-1----:R-:W-:Y:S01]  /*7e10*/  FADD.FTZ R38, R38, -R231.reuse ;  /* 0x800000e726267221 */ /* 0x102fe20000010000 */
[----:B------:R-:W-:-:S03]  /*7e20*/  FADD.FTZ R36, R36, -R231 ;  /* 0x800000e724247221 */ /* 0x000fc60000010000 */
[--C-:B------:R-:W-:Y:S01]  /*7e30*/  FFMA.FTZ R221, R221, UR4, -R220.reuse ;  /* 0x00000004dddd7c23 */ /* 0x100fe200080108dc */
[----:B------:R-:W-:Y:S01]  /*7e40*/  FFMA.FTZ R220, R228, UR4, -R220 ;  /* 0x00000004e4dc7c23 */ /* 0x000fe200080108dc */
[C---:B------:R-:W-:Y:S02]  /*7e50*/  VIADD R228, R7.reuse, 0x10 ;  /* 0x0000001007e47836 */ /* 0x040fe40000000000 */
[----:B------:R-:W-:Y:S01]  /*7e60*/  FMUL.FTZ R33, R20, R33 ;  /* 0x0000002114217220 */ /* 0x000fe20000410000 */
[C---:B------:R-:W-:Y:S01]  /*7e70*/  IADD3 R231, R7.reuse, 0x8, RZ ;  /* 0x0000000807e77810 */ /* 0x040fe20007ffe0ff */
[C---:B------:R-:W-:Y:S02]  /*7e80*/  VIADD R230, R7.reuse, 0xc ;  /* 0x0000000c07e67836 */ /* 0x040fe40000000000 */
[----:B------:R-:W-:Y:S01]  /*7e90*/  VIADD R229, R7, 0x14 ;  /* 0x0000001407e57836 */ /* 0x000fe20000000000 */
[----:B------:R-:W1:Y:S01]  /*7ea0*/  SHFL.IDX PT, R228, R227, R228, 0x1f ;  /* 0x00001fe4e3e47589 */ /* 0x000e6200000e0000 */
[----:B------:R-:W-:Y:S01]  /*7eb0*/  FMUL.FTZ R36, R26, R36 ;  /* 0x000000241a247220 */ /* 0x000fe20000410000 */
[----:B------:R-:W-:Y:S01]  /*7ec0*/  FMUL.FTZ R30, R85, R30 ;  /* 0x0000001e551e7220 */ /* 0x000fe20000410000 */
[----:B------:R-:W-:Y:S01]  /*7ed0*/  IADD3 R233, R7, 0x18, RZ ;  /* 0x0000001807e97810 */ /* 0x000fe20007ffe0ff */
[----:B------:R2:W4:Y:S01]  /*7ee0*/  SHFL.IDX PT, R227, R227, R11, 0x1f ;  /* 0x00001f0be3e37589 */ /* 0x00052200000e0000 */
[----:B------:R-:W-:Y:S01]  /*7ef0*/  FFMA.FTZ R78, -R78, R78, 1 ;  /* 0x3f8000004e4e7423 */ /* 0x000fe2000001014e */
[----:B------:R-:W-:Y:S01]  /*7f00*/  FFMA.FTZ R80, -R80, R80, 1 ;  /* 0x3f80000050507423 */ /* 0x000fe20000010150 */
[----:B------:R-:W-:Y:S01]  /*7f10*/  FFMA.FTZ R74, -R74, R74, 1 ;  /* 0x3f8000004a4a7423 */ /* 0x000fe2000001014a */
[----:B------:R-:W-:Y:S01]  /*7f20*/  MUFU.EX2 R201, R201 ;  /* 0x000000c900c97308 */ /* 0x000fe20000000800 */
[----:B------:R-:W-:-:S07]  /*7f30*/  FFMA.FTZ R195, -R195, R195, 1 ;  /* 0x3f800000c3c37423 */ /* 0x000fce00000101c3 */
[----:B------:R-:W-:Y:S08]  /*7f40*/  MUFU.EX2 R209, R209 ;  /* 0x000000d100d17308 */ /* 0x000ff00000000800 */
[----:B------:R-:W-:Y:S01]  /*7f50*/  MUFU.EX2 R205, R205 ;  /* 0x000000cd00cd7308 */ /* 0x000fe20000000800 */
[----:B-1----:R-:W-:Y:S01]  /*7f60*/  FADD.FTZ R34, R34, -R228 ;  /* 0x800000e422227221 */ /* 0x002fe20000010000 */
[----:B------:R-:W-:-:S06]  /*7f70*/  FMUL.FTZ R20, R72, R35 ;  /* 0x0000002348147220 */ /* 0x000fcc0000410000 */
        /* <DEDUP_REMOVED lines=24> */
[----:B--2---:R1:W2:Y:S01]  /*8100*/  MUFU.EX2 R11, R226 ;  /* 0x000000e2000b7308 */ /* 0x0042a20000000800 */
[--C-:B----4-:R-:W-:Y:S01]  /*8110*/  FADD.FTZ R37, R37, -R227.reuse ;  /* 0x800000e325257221 */ /* 0x110fe20000010000 */
[----:B------:R-:W-:Y:S01]  /*8120*/  FADD.FTZ R39, R39, -R227 ;  /* 0x800000e327277221 */ /* 0x000fe20000010000 */
[----:B------:R-:W-:Y:S01]  /*8130*/  FFMA.FTZ R119, -R119, R119, 1 ;  /* 0x3f80000077777423 */ /* 0x000fe20000010177 */
[----:B------:R-:W-:Y:S01]  /*8140*/  R2UR UR4, R236 ;  /* 0x00000000ec0472ca */ /* 0x000fe200000e0000 */
[----:B-1----:R-:W-:-:S03]  /*8150*/  FFMA.FTZ R226, -R15, R15, 1 ;  /* 0x3f8000000fe27423 */ /* 0x002fc6000001010f */
[----:B------:R1:W4:Y:S02]  /*8160*/  MUFU.EX2 R15, R224 ;  /* 0x000000e0000f7308 */ /* 0x0003240000000800 */
[----:B-1----:R-:W-:Y:S01]  /*8170*/  FMUL.FTZ R224, R226, R234 ;  /* 0x000000eae2e07220 */ /* 0x002fe20000410000 */
[----:B------:R-:W-:Y:S01]  /*8180*/  FADD.FTZ R226, R25, -R232 ;  /* 0x800000e819e27221 */ /* 0x000fe20000010000 */
[----:B------:R-:W-:-:S04]  /*8190*/  FMUL.FTZ R34, R91, R34 ;  /* 0x000000225b227220 */ /* 0x000fc80000410000 */
[----:B------:R1:W-:Y:S01]  /*81a0*/  MUFU.EX2 R25, R225 ;  /* 0x000000e100197308 */ /* 0x0003e20000000800 */
[----:B---3--:R-:W-:Y:S01]  /*81b0*/  FMUL.FTZ R72, R24, R38 ;  /* 0x0000002618487220 */ /* 0x008fe20000410000 */
[----:B------:R-:W-:Y:S01]  /*81c0*/  FADD.FTZ R232, R27, -R232 ;  /* 0x800000e81be87221 */ /* 0x000fe20000010000 */
[----:B------:R-:W-:-:S05]  /*81d0*/  FFMA.FTZ R227, -R2, R2, 1 ;  /* 0x3f80000002e37423 */ /* 0x000fca0000010102 */
[----:B------:R3:W-:Y:S01]  /*81e0*/  MUFU.EX2 R27, R216 ;  /* 0x000000d8001b7308 */ /* 0x0007e20000000800 */
[----:B-1----:R-:W-:-:S07]  /*81f0*/  FADD.FTZ R225, R32, -R228 ;  /* 0x800000e420e17221 */ /* 0x002fce0000010000 */
[----:B------:R1:W4:Y:S01]  /*8200*/  MUFU.EX2 R32, R223 ;  /* 0x000000df00207308 */ /* 0x0003220000000800 */
[----:B---3--:R-:W-:Y:S02]  /*8210*/  FFMA.FTZ R216, -R3, R3, 1 ;  /* 0x3f80000003d87423 */ /* 0x008fe40000010103 */
[----:B------:R3:W5:Y:S04]  /*8220*/  LDL.LU R3, [R1+0x28] ;  /* 0x0000280001037983 */ /* 0x0007680000300800 */
[----:B------:R3:W5:Y:S01]  /*8230*/  LDL.LU R2, [R1+0x24] ;  /* 0x0000240001027983 */ /* 0x0007620000300800 */
[----:B------:R-:W-:Y:S01]  /*8240*/  FMUL.FTZ R232, R89, R232 ;  /* 0x000000e859e87220 */ /* 0x000fe20000410000 */
[----:B-1----:R-:W-:Y:S01]  /*8250*/  FMUL.FTZ R223, R117, R226 ;  /* 0x000000e275df7220 */ /* 0x002fe20000410000 */
[----:B------:R-:W-:Y:S01]  /*8260*/  VIADD R228, R7, 0x10 ;  /* 0x0000001007e47836 */ /* 0x000fe20000000000 */
[----:B------:R1:W2:Y:S01]  /*8270*/  LDS R226, [R9+0x380] ;  /* 0x0003800009e27984 */ /* 0x0002a20000000800 */
[----:B------:R-:W-:Y:S01]  /*8280*/  FFMA.FTZ R35, -R73, R73, 1 ;  /* 0x3f80000049237423 */ /* 0x000fe20000010149 */
[----:B------:R-:W-:Y:S01]  /*8290*/  FMUL.FTZ R223, R216, R223 ;  /* 0x000000dfd8df7220 */ /* 0x000fe20000410000 */
[----:B------:R-:W-:Y:S01]  /*82a0*/  FMUL.FTZ R216, R227, R232 ;  /* 0x000000e8e3d87220 */ /* 0x000fe20000410000 */
[----:B------:R-:W-:-:S02]  /*82b0*/  VIADD R232, R7, 0x4 ;  /* 0x0000000407e87836 */ /* 0x000fc40000000000 */
[----:B------:R-:W-:Y:S01]  /*82c0*/  FMUL.FTZ R35, R35, R36 ;  /* 0x0000002423237220 */ /* 0x000fe20000410000 */
[----:B------:R-:W-:Y:S01]  /*82d0*/  FFMA.FTZ R36, -R76, R76, 1 ;  /* 0x3f8000004c247423 */ /* 0x000fe2000001014c */
[----:B------:R-:W-:Y:S01]  /*82e0*/  FMUL.FTZ R39, R97, R39 ;  /* 0x0000002761277220 */ /* 0x000fe20000410000 */
[----:B-1----:R1:W-:Y:S01]  /*82f0*/  MUFU.EX2 R9, R213 ;  /* 0x000000d500097308 */ /* 0x0023e20000000800 */
[----:B------:R-:W-:Y:S01]  /*8300*/  FMUL.FTZ R30, R17, R30 ;  /* 0x0000001e111e7220 */ /* 0x000fe20000410000 */
[----:B------:R-:W-:Y:S02]  /*8310*/  VIADD R234, R7, 0x1c ;  /* 0x0000001c07ea7836 */ /* 0x000fe40000000000 */
[----:B------:R-:W-:Y:S01]  /*8320*/  FMUL.FTZ R36, R36, R39 ;  /* 0x0000002724247220 */ /* 0x000fe20000410000 */
[----:B------:R-:W-:Y:S01]  /*8330*/  FFMA.FTZ R39, -R77, R77, 1 ;  /* 0x3f8000004d277423 */ /* 0x000fe2000001014d */
[----:B------:R-:W-:Y:S02]  /*8340*/  FMUL.FTZ R37, R90, R37 ;  /* 0x000000255a257220 */ /* 0x000fe40000410000 */
[----:B------:R-:W3:Y:S01]  /*8350*/  MUFU.EX2 R17, R199 ;  /* 0x000000c700117308 */ /* 0x000ee20000000800 */
[----:B-1----:R-:W-:Y:S01]  /*8360*/  FMUL.FTZ R213, R237, R28 ;  /* 0x0000001cedd57220 */ /* 0x002fe20000410000 */
[----:B------:R-:W-:Y:S01]  /*8370*/  FMUL.FTZ R28, R13, R31 ;  /* 0x0000001f0d1c7220 */ /* 0x000fe20000410000 */
[----:B------:R-:W-:Y:S01]  /*8380*/  FMUL.FTZ R31, R235, R29 ;  /* 0x0000001deb1f7220 */ /* 0x000fe20000410000 */
[----:B------:R-:W-:-:S02]  /*8390*/  FMUL.FTZ R37, R74, R37 ;  /* 0x000000254a257220 */ /* 0x000fc40000410000 */
[----:B------:R-:W-:Y:S01]  /*83a0*/  FMUL.FTZ R29, R18, R28 ;  /* 0x0000001c121d7220 */ /* 0x000fe20000410000 */
[----:B------:R-:W-:Y:S01]  /*83b0*/  FFMA.FTZ R28, -R21, R21, 1 ;  /* 0x3f800000151c7423 */ /* 0x000fe20000010115 */
[----:B------:R-:W-:Y:S01]  /*83c0*/  FMUL.FTZ R21, R14, R225 ;  /* 0x000000e10e157220 */ /* 0x000fe20000410000 */
[----:B------:R1:W3:Y:S03]  /*83d0*/  MUFU.EX2 R18, R198 ;  /* 0x000000c600127308 */ /* 0x0002e60000000800 */
[----:B------:R-:W-:Y:S01]  /*83e0*/  FMUL.FTZ R21, R19, R21 ;  /* 0x0000001513157220 */ /* 0x000fe20000410000 */
[----:B------:R-:W-:Y:S01]  /*83f0*/  FMUL.FTZ R19, R28, R34 ;  /* 0x000000221c137220 */ /* 0x000fe20000410000 */
[----:B------:R-:W-:-:S04]  /*8400*/  FFMA.FTZ R34, -R75, R75, 1 ;  /* 0x3f8000004b227423 */ /* 0x000fc8000001014b */
[----:B------:R-:W-:Y:S01]  /*8410*/  FMUL.FTZ R34, R34, R72 ;  /* 0x0000004822227220 */ /* 0x000fe20000410000 */
[----:B--2---:R-:W2:Y:S04]  /*8420*/  SHFL.IDX PT, R28, R226, R7, 0x1f ;  /* 0x00001f07e21c7589 */ /* 0x004ea800000e0000 */
[----:B------:R-:W4:Y:S04]  /*8430*/  SHFL.IDX PT, R72, R226, R231, 0x1f ;  /* 0x00001fe7e2487589 */ /* 0x000f2800000e0000 */
[----:B------:R-:W3:Y:S04]  /*8440*/  SHFL.IDX PT, R38, R226, R232, 0x1f ;  /* 0x00001fe8e2267589 */ /* 0x000ee800000e0000 */
[----:B------:R-:W3:Y:S04]  /*8450*/  SHFL.IDX PT, R75, R226, R228, 0x1f ;  /* 0x00001fe4e24b7589 */ /* 0x000ee800000e0000 */
[----:B------:R-:W3:Y:S04]  /*8460*/  SHFL.IDX PT, R73, R226, R230, 0x1f ;  /* 0x00001fe6e2497589 */ /* 0x000ee800000e0000 */
[----:B-1----:R-:W1:Y:S01]  /*8470*/  SHFL.IDX PT, R198, R226, R229, 0x1f ;  /* 0x00001fe5e2c67589 */ /* 0x002e6200000e0000 */
[--C-:B--2---:R-:W-:Y:S01]  /*8480*/  FADD.FTZ R40, R40, -R28.reuse ;  /* 0x8000001c28287221 */ /* 0x104fe20000010000 */
[----:B------:R-:W-:-:S02]  /*8490*/  FADD.FTZ R28, R42, -R28 ;  /* 0x8000001c2a1c7221 */ /* 0x000fc40000010000 */
[----:B------:R-:W2:Y:S01]  /*84a0*/  SHFL.IDX PT, R199, R226, R233, 0x1f ;  /* 0x00001fe9e2c77589 */ /* 0x000ea200000e0000 */
[----:B----4-:R-:W-:Y:S01]  /*84b0*/  FADD.FTZ R44, R44, -R72 ;  /* 0x800000482c2c7221 */ /* 0x010fe20000010000 */
[----:B------:R-:W-:Y:S02]  /*84c0*/  FMUL.FTZ R28, R94, R28 ;  /* 0x0000001c5e1c7220 */ /* 0x000fe40000410000 */
[----:B------:R4:W-:Y:S01]  /*84d0*/  LDS R42, [R10+0x380] ;  /* 0x000380000a2a7984 */ /* 0x0009e20000000800 */
[----:B------:R-:W-:Y:S01]  /*84e0*/  FMUL.FTZ R40, R12, R40 ;  /* 0x000000280c287220 */ /* 0x000fe20000410000 */
[--C-:B---3--:R-:W-:Y:S01]  /*84f0*/  FADD.FTZ R41, R41, -R38.reuse ;  /* 0x8000002629297221 */ /* 0x108fe20000010000 */
[----:B------:R-:W-:Y:S01]  /*8500*/  FADD.FTZ R38, R43, -R38 ;  /* 0x800000262b267221 */ /* 0x000fe20000010000 */
[----:B------:R-:W-:Y:S01]  /*8510*/  FADD.FTZ R46, R46, -R72 ;  /* 0x800000482e2e7221 */ /* 0x000fe20000010000 */
[----:B------:R-:W3:Y:S01]  /*8520*/  SHFL.IDX PT, R226, R226, R234, 0x1f ;  /* 0x00001feae2e27589 */ /* 0x000ee200000e0000 */
[----:B------:R-:W-:Y:S01]  /*8530*/  FMUL.FTZ R41, R95, R41 ;  /* 0x000000295f297220 */ /* 0x000fe20000410000 */
[----:B------:R-:W-:Y:S01]  /*8540*/  FMUL.FTZ R39, R39, R40 ;  /* 0x0000002827277220 */ /* 0x000fe20000410000 */
[----:B----4-:R-:W-:Y:S01]  /*8550*/  FMUL.FTZ R10, R79, R28 ;  /* 0x0000001c4f0a7220 */ /* 0x010fe20000410000 */
[----:B------:R-:W-:Y:S01]  /*8560*/  FMUL.FTZ R28, R11, R44 ;  /* 0x0000002c0b1c7220 */ /* 0x000fe20000410000 */
[----:B------:R-:W-:Y:S01]  /*8570*/  FFMA.FTZ R44, -R82, R82, 1 ;  /* 0x3f800000522c7423 */ /* 0x000fe20000010152 */
[----:B------:R-:W-:Y:S01]  /*8580*/  FMUL.FTZ R40, R78, R41 ;  /* 0x000000294e287220 */ /* 0x000fe20000410000 */
[----:B------:R-:W4:Y:S01]  /*8590*/  LDL R82, [R1+0x10] ;  /* 0x0000100001527983 */ /* 0x000f220000100800 */
[----:B------:R-:W-:Y:S01]  /*85a0*/  FADD.FTZ R48, R48, -R75 ;  /* 0x8000004b30307221 */ /* 0x000fe20000010000 */
        /* <DEDUP_REMOVED lines=8> */
[----:B------:R-:W-:Y:S01]  /*8630*/  FFMA.FTZ R43, -R81, R81, 1 ;  /* 0x3f800000512b7423 */ /* 0x000fe20000010151 */
[----:B------:R-:W-:Y:S01]  /*8640*/  FFMA.FTZ R46, -R194, R194, 1 ;  /* 0x3f800000c22e7423 */ /* 0x000fe200000101c2 */
[--C-:B-1----:R-:W-:Y:S01]  /*8650*/  FADD.FTZ R49, R49, -R198.reuse ;  /* 0x800000c631317221 */ /* 0x102fe20000010000 */
[----:B------:R-:W-:Y:S01]  /*8660*/  FADD.FTZ R50, R50, -R75 ;  /* 0x8000004b32327221 */ /* 0x000fe20000010000 */
[----:B------:R-:W-:Y:S01]  /*8670*/  FMUL.FTZ R43, R43, R28 ;  /* 0x0000001c2b2b7220 */ /* 0x000fe20000410000 */
[----:B------:R-:W-:Y:S01]  /*8680*/  FMUL.FTZ R46, R46, R73 ;  /* 0x000000492e2e7220 */ /* 0x000fe20000410000 */
[----:B------:R-:W-:Y:S01]  /*8690*/  FMUL.FTZ R28, R17, R49 ;  /* 0x00000031111c7220 */ /* 0x000fe20000410000 */
[----:B------:R-:W-:Y:S01]  /*86a0*/  FADD.FTZ R51, R51, -R198 ;  /* 0x800000c633337221 */ /* 0x000fe20000010000 */
[--C-:B--2---:R-:W-:Y:S01]  /*86b0*/  FADD.FTZ R54, R54, -R199.reuse ;  /* 0x800000c736367221 */ /* 0x104fe20000010000 */
[----:B------:R-:W-:Y:S01]  /*86c0*/  FFMA.FTZ R48, -R99, R99, 1 ;  /* 0x3f80000063307423 */ /* 0x000fe20000010163 */
[----:B------:R-:W-:Y:S01]  /*86d0*/  FMUL.FTZ R49, R195, R28 ;  /* 0x0000001cc3317220 */ /* 0x000fe20000410000 */
[----:B------:R-:W-:Y:S01]  /*86e0*/  FMUL.FTZ R51, R18, R51 ;  /* 0x0000003312337220 */ /* 0x000fe20000410000 */
[--C-:B---3--:R-:W-:Y:S01]  /*86f0*/  FADD.FTZ R55, R55, -R226.reuse ;  /* 0x800000e237377221 */ /* 0x108fe20000010000 */
[----:B------:R-:W1:Y:S01]  /*8700*/  MUFU.EX2 R221, R221 ;  /* 0x000000dd00dd7308 */ /* 0x000e620000000800 */
[----:B------:R-:W-:Y:S01]  /*8710*/  FADD.FTZ R52, R52, -R199 ;  /* 0x800000c734347221 */ /* 0x000fe20000010000 */
[----:B------:R-:W-:Y:S01]  /*8720*/  FMUL.FTZ R48, R48, R51 ;  /* 0x0000003330307220 */ /* 0x000fe20000410000 */
[----:B------:R-:W-:Y:S01]  /*8730*/  FMUL.FTZ R45, R25, R45 ;  /* 0x0000002d192d7220 */ /* 0x000fe20000410000 */
[----:B------:R-:W-:Y:S01]  /*8740*/  FADD.FTZ R53, R53, -R226 ;  /* 0x800000e235357221 */ /* 0x000fe20000010000 */
[----:B------:R-:W2:Y:S01]  /*8750*/  SHFL.IDX PT, R79, R42, R7, 0x1f ;  /* 0x00001f072a4f7589 */ /* 0x000ea200000e0000 */
[----:B------:R-:W-:Y:S01]  /*8760*/  FMUL.FTZ R50, R9, R50 ;  /* 0x0000003209327220 */ /* 0x000fe20000410000 */
[----:B------:R-:W-:-:S02]  /*8770*/  FMUL.FTZ R47, R27, R47 ;  /* 0x0000002f1b2f7220 */ /* 0x000fc40000410000 */
[----:B------:R-:W3:Y:S04]  /*8780*/  SHFL.IDX PT, R76, R42, R232, 0x1f ;  /* 0x00001fe82a4c7589 */ /* 0x000ee800000e0000 */
[----:B------:R-:W1:Y:S04]  /*8790*/  SHFL.IDX PT, R77, R42, R231, 0x1f ;  /* 0x00001fe72a4d7589 */ /* 0x000e6800000e0000 */
[----:B------:R-:W1:Y:S04]  /*87a0*/  SHFL.IDX PT, R74, R42, R230, 0x1f ;  /* 0x00001fe62a4a7589 */ /* 0x000e6800000e0000 */
[----:B------:R-:W1:Y:S04]  /*87b0*/  SHFL.IDX PT, R73, R42, R233, 0x1f ;  /* 0x00001fe92a497589 */ /* 0x000e6800000e0000 */
[----:B------:R-:W1:Y:S04]  /*87c0*/  SHFL.IDX PT, R75, R42, R228, 0x1f ;  /* 0x00001fe42a4b7589 */ /* 0x000e6800000e0000 */
[----:B------:R-:W1:Y:S04]  /*87d0*/  SHFL.IDX PT, R28, R42, R229, 0x1f ;  /* 0x00001fe52a1c7589 */ /* 0x000e6800000e0000 */
[----:B------:R-:W1:Y:S01]  /*87e0*/  SHFL.IDX PT, R72, R42, R234, 0x1f ;  /* 0x00001fea2a487589 */ /* 0x000e6200000e0000 */
[----:B------:R-:W-:Y:S01]  /*87f0*/  FMUL.FTZ R83, R201, R54 ;  /* 0x00000036c9537220 */ /* 0x000fe20000410000 */
[----:B------:R-:W-:Y:S01]  /*8800*/  FFMA.FTZ R51, -R103, R103, 1 ;  /* 0x3f80000067337423 */ /* 0x000fe20000010167 */
[----:B------:R-:W-:Y:S01]  /*8810*/  FMUL.FTZ R54, R209, R55 ;  /* 0x00000037d1367220 */ /* 0x000fe20000410000 */
[--C-:B--2---:R-:W-:Y:S01]  /*8820*/  FADD.FTZ R56, R56, -R79.reuse ;  /* 0x8000004f38387221 */ /* 0x104fe20000010000 */
[----:B------:R-:W2:Y:S01]  /*8830*/  MUFU.EX2 R220, R220 ;  /* 0x000000dc00dc7308 */ /* 0x000ea20000000800 */
[----:B------:R-:W-:Y:S01]  /*8840*/  FMUL.FTZ R44, R44, R45 ;  /* 0x0000002d2c2c7220 */ /* 0x000fe20000410000 */
[----:B------:R-:W-:Y:S01]  /*8850*/  FMUL.FTZ R51, R51, R54 ;  /* 0x0000003633337220 */ /* 0x000fe20000410000 */
[--C-:B---3--:R-:W-:Y:S01]  /*8860*/  FADD.FTZ R54, R57, -R76.reuse ;  /* 0x8000004c39367221 */ /* 0x108fe20000010000 */
[----:B------:R-:W-:Y:S01]  /*8870*/  FADD.FTZ R59, R59, -R76 ;  /* 0x8000004c3b3b7221 */ /* 0x000fe20000010000 */
[----:B------:R-:W-:Y:S01]  /*8880*/  FADD.FTZ R55, R58, -R79 ;  /* 0x8000004f3a377221 */ /* 0x000fe20000010000 */
[----:B-1----:R-:W-:Y:S01]  /*8890*/  FADD.FTZ R60, R60, -R77 ;  /* 0x8000004d3c3c7221 */ /* 0x002fe20000010000 */
[--C-:B------:R-:W-:Y:S01]  /*88a0*/  FADD.FTZ R58, R61, -R74.reuse ;  /* 0x8000004a3d3a7221 */ /* 0x100fe20000010000 */
[--C-:B------:R-:W-:Y:S01]  /*88b0*/  FADD.FTZ R57, R68, -R73.reuse ;  /* 0x8000004944397221 */ /* 0x100fe20000010000 */
[----:B------:R-:W-:Y:S01]  /*88c0*/  FADD.FTZ R70, R70, -R73 ;  /* 0x8000004946467221 */ /* 0x000fe20000010000 */
[----:B------:R-:W-:Y:S01]  /*88d0*/  FMUL.FTZ R61, R205, R56 ;  /* 0x00000038cd3d7220 */ /* 0x000fe20000410000 */
[----:B------:R-:W-:Y:S01]  /*88e0*/  FFMA.FTZ R73, -R105, R105, 1 ;  /* 0x3f80000069497423 */ /* 0x000fe20000010169 */
        /* <DEDUP_REMOVED lines=8> */
[----:B------:R-:W-:Y:S01]  /*8970*/  FADD.FTZ R77, R62, -R77 ;  /* 0x8000004d3e4d7221 */ /* 0x000fe20000010000 */
[--C-:B------:R-:W-:Y:S01]  /*8980*/  FADD.FTZ R64, R64, -R75.reuse ;  /* 0x8000004b40407221 */ /* 0x100fe20000010000 */
[----:B------:R-:W-:Y:S01]  /*8990*/  FMUL.FTZ R73, R73, R54 ;  /* 0x0000003649497220 */ /* 0x000fe20000410000 */
        /* <DEDUP_REMOVED lines=297> */
.L_x_3537:
        /* <DEDUP_REMOVED lines=58> */
.L_x_3538:
        /* <DEDUP_REMOVED lines=12> */
.L_x_3528:
        /* <DEDUP_REMOVED lines=34> */
.L_x_3508:
[----:B------:R-:W-:Y:S05]  /*a2b0*/  @P0 BRA `(.L_x_3503) ;  /* 0x0000005000580947 */ /* 0x000fea0003800000 */
[----:B------:R-:W-:Y:S01]  /*a2c0*/  ULDC.64 UR4, c[0x0][0x878] ;  /* 0x00021e0000047ab9 */ /* 0x000fe20000000a00 */
[----:B--2---:R-:W2:Y:S01]  /*a2d0*/  LDC R10, c[0x0][0x850] ;  /* 0x00021400ff0a7b82 */ /* 0x004ea20000000800 */
[----:B------:R-:W-:Y:S01]  /*a2e0*/  UISETP.NE.U32.AND UP0, UPT, UR4, URZ, UPT ;  /* 0x0000003f0400728c */ /* 0x000fe2000bf05070 */
[----:B------:R-:W3:Y:S01]  /*a2f0*/  S2R R16, SR_TID.X ;  /* 0x0000000000107919 */ /* 0x000ee20000002100 */
[----:B------:R-:W4:Y:S02]  /*a300*/  S2R R9, SR_CgaCtaId ;  /* 0x0000000000097919 */ /* 0x000f240000008800 */
[----:B------:R-:W-:Y:S02]  /*a310*/  UISETP.NE.AND.EX UP0, UPT, UR5, URZ, UPT, UP0 ;  /* 0x0000003f0500728c */ /* 0x000fe4000bf05300 */
[----:B------:R-:W-:Y:S01]  /*a320*/  USHF.L.U32 UR6, UR41, 0xd, URZ ;  /* 0x0000000d29067899 */ /* 0x000fe2000800063f */
[----:B------:R-:W-:Y:S01]  /*a330*/  IMAD.U32 R7, RZ, RZ, UR37 ;  /* 0x00000025ff077e24 */ /* 0x000fe2000f8e00ff */
[----:B------:R-:W-:Y:S01]  /*a340*/  ULDC.64 UR8, c[0x0][0x818] ;  /* 0x0002060000087ab9 */ /* 0x000fe20000000a00 */
[----:B------:R-:W-:Y:S01]  /*a350*/  ULDC.64 UR10, c[0x0][0x848] ;  /* 0x00021200000a7ab9 */ /* 0x000fe20000000a00 */
[----:B------:R-:W-:-:S05]  /*a360*/  PLOP3.LUT P1, PT, PT, PT, UP0, 0x80, 0x0 ;  /* 0x000000000000781c */ /* 0x000fca0003f2f008 */
[----:B------:R-:W-:Y:S02]  /*a370*/  @UP0 ULDC.64 UR4, c[0x0][0x878] ;  /* 0x00021e0000040ab9 */ /* 0x000fe40000000a00 */
[----:B------:R-:W-:-:S06]  /*a380*/  @UP0 UIMAD.WIDE UR4, UR40, 0x4, UR4 ;  /* 0x00000004280408a5 */ /* 0x000fcc000f8e0204 */
[----:B------:R-:W-:Y:S01]  /*a390*/  MOV R2, UR4 ;  /* 0x0000000400027c02 */ /* 0x000fe20008000f00 */
[----:B------:R-:W-:-:S05]  /*a3a0*/  IMAD.U32 R3, RZ, RZ, UR5 ;  /* 0x00000005ff037e24 */ /* 0x000fca000f8e00ff */
[----:B------:R-:W5:Y:S01]  /*a3b0*/  @P1 LDG.E R2, desc[UR38][R2.64] ;  /* 0x0000002602021981 */ /* 0x000f62000c1e1900 */
[----:B--2---:R-:W-:Y:S01]  /*a3c0*/  ISETP.NE.AND P0, PT, R10, 0x1, PT ;  /* 0x000000010a00780c */ /* 0x004fe20003f05270 */
[----:B---3--:R-:W-:-:S12]  /*a3d0*/  VIADD R15, R16, 0xffffff80 ;  /* 0xffffff80100f7836 */ /* 0x008fd80000000000 */
[----:B------:R-:W2:Y:S08]  /*a3e0*/  @P0 LDC R0, c[0x0][0x854] ;  /* 0x00021500ff000b82 */ /* 0x000eb00000000800 */
[----:B------:R-:W3:Y:S01]  /*a3f0*/  @P0 LDC R5, c[0x0][0x858] ;  /* 0x00021600ff050b82 */ /* 0x000ee20000000800 */
[----:B--2---:R-:W-:-:S05]  /*a400*/  @P0 IMAD.HI.U32 R0, R0, UR37, RZ ;  /* 0x0000002500000c27 */ /* 0x004fca000f8e00ff */
[----:B---3--:R-:W-:Y:S02]  /*a410*/  @P0 SHF.R.U32.HI R7, RZ, R5, R0 ;  /* 0x00000005ff070219 */ /* 0x008fe40000011600 */
[----:B------:R-:W-:Y:S02]  /*a420*/  MOV R0, 0x400 ;  /* 0x0000040000007802 */ /* 0x000fe40000000f00 */
[----:B------:R-:W-:Y:S02]  /*a430*/  SHF.R.S32.HI R8, RZ, 0x1f, R7 ;  /* 0x0000001fff087819 */ /* 0x000fe40000011407 */
[----:B----4-:R-:W-:-:S03]  /*a440*/  LEA R19, R9, R0, 0x18 ;  /* 0x0000000009137211 */ /* 0x010fc600078ec0ff */
        /* <DEDUP_REMOVED lines=14> */
[----:B------:R-:W-:Y:S02]  /*a530*/  UIADD3 UR7, UP1, UR6, UR4, URZ ;  /* 0x0000000406077290 */ /* 0x000fe4000ff3e03f */
[----:B------:R-:W-:Y:S02]  /*a540*/  @!UP0 UMOV UR5, URZ ;  /* 0x0000003f00058c82 */ /* 0x000fe40008000000 */
[----:B------:R-:W-:Y:S02]  /*a550*/  ULEA.HI.X.SX32 UR4, UR6, UR5, 0x1, UP1 ;  /* 0x0000000506047291 */ /* 0x000fe400088f0e3f */
[----:B------:R-:W-:Y:S01]  /*a560*/  MOV R4, UR7 ;  /* 0x0000000700047c02 */ /* 0x000fe20008000f00 */
[----:B------:R-:W-:-:S03]  /*a570*/  USEL UR6, UR40, URZ, !UP0 ;  /* 0x0000003f28067287 */ /* 0x000fc6000c000000 */
[----:B------:R-:W-:Y:S01]  /*a580*/  IMAD.U32 R5, RZ, RZ, UR4 ;  /* 0x00000004ff057e24 */ /* 0x000fe2000f8e00ff */
[----:B------:R-:W-:Y:S02]  /*a590*/  ULDC.64 UR4, c[0x0][0x840] ;  /* 0x0002100000047ab9 */ /* 0x000fe40000000a00 */
[----:B------:R-:W-:Y:S02]  /*a5a0*/  IMAD R6, R8, UR4, RZ ;  /* 0x0000000408067c24 */ /* 0x000fe4000f8e02ff */
[----:B------:R-:W-:Y:S01]  /*a5b0*/  IMAD.WIDE.U32 R2, R7, UR8, R4 ;  /* 0x0000000807027c25 */ /* 0x000fe2000f8e0004 */
[----:B------:R-:W-:-:S03]  /*a5c0*/  ULDC.64 UR8, c[0x0][0x820] ;  /* 0x0002080000087ab9 */ /* 0x000fc60000000a00 */
[----:B------:R-:W-:Y:S01]  /*a5d0*/  IMAD.WIDE.U32 R4, R7, UR4, R4 ;  /* 0x0000000407047c25 */ /* 0x000fe2000f8e0004 */
[----:B------:R-:W-:Y:S01]  /*a5e0*/  USHF.R.S32.HI UR4, URZ, 0x1f, UR40 ;  /* 0x0000001f3f047899 */ /* 0x000fe20008011428 */
[----:B------:R-:W-:Y:S02]  /*a5f0*/  IADD3 R3, R3, R11, RZ ;  /* 0x0000000b03037210 */ /* 0x000fe40007ffe0ff */
[----:B-1----:R-:W-:Y:S01]  /*a600*/  IMAD R13, R7, UR5, R6 ;  /* 0x00000005070d7c24 */ /* 0x002fe2000f8e0206 */
[----:B------:R-:W-:Y:S01]  /*a610*/  USEL UR4, UR4, URZ, !UP0 ;  /* 0x0000003f04047287 */ /* 0x000fe2000c000000 */
[----:B------:R-:W-:Y:S02]  /*a620*/  IMAD.SHL.U32 R6, R9, 0x20, RZ ;  /* 0x0000002009067824 */ /* 0x000fe400078e00ff */
[----:B------:R-:W-:Y:S01]  /*a630*/  IMAD.IADD R5, R5, 0x1, R13 ;  /* 0x0000000105057824 */ /* 0x000fe200078e020d */
[----:B------:R-:W-:Y:S01]  /*a640*/  UIMAD UR5, UR4, UR8, URZ ;  /* 0x00000008040572a4 */ /* 0x000fe2000f8e023f */
[----:B------:R-:W-:Y:S01]  /*a650*/  MOV R13, UR10 ;  /* 0x0000000a000d7c02 */ /* 0x000fe20008000f00 */
[----:B------:R-:W-:Y:S01]  /*a660*/  UIMAD UR4, UR4, UR10, URZ ;  /* 0x0000000a040472a4 */ /* 0x000fe2000f8e023f */
[----:B------:R-:W-:Y:S01]  /*a670*/  LOP3.LUT R9, R6, 0x3ffff000, RZ, 0xc0, !PT ;  /* 0x3ffff00006097812 */ /* 0x000fe200078ec0ff */
[----:B------:R-:W-:Y:S01]  /*a680*/  IMAD.U32 R11, RZ, RZ, UR8 ;  /* 0x00000008ff0b7e24 */ /* 0x000fe2000f8e00ff */
[----:B------:R-:W-:-:S02]  /*a690*/  UIMAD UR5, UR6, UR9, UR5 ;  /* 0x00000009060572a4 */ /* 0x000fc4000f8e0205 */
[----:B------:R-:W-:Y:S01]  /*a6a0*/  IMAD.WIDE.U32 R4, R13, UR6, R4 ;  /* 0x000000060d047c25 */ /* 0x000fe2000f8e0004 */
[----:B------:R-:W-:-:S03]  /*a6b0*/  UIMAD UR4, UR6, UR11, UR4 ;  /* 0x0000000b060472a4 */ /* 0x000fc6000f8e0204 */
[----:B------:R-:W-:Y:S02]  /*a6c0*/  IMAD R0, R0, 0x4, R9 ;  /* 0x0000000400007824 */ /* 0x000fe400078e0209 */
[----:B------:R-:W-:Y:S02]  /*a6d0*/  IMAD.MOV R9, RZ, RZ, -R7 ;  /* 0x000000ffff097224 */ /* 0x000fe400078e0a07 */
[----:B------:R-:W-:-:S04]  /*a6e0*/  IMAD.WIDE.U32 R2, R11, UR6, R2 ;  /* 0x000000060b027c25 */ /* 0x000fc8000f8e0002 */
[----:B------:R-:W-:Y:S01]  /*a6f0*/  IMAD R11, R10, R9, UR37 ;  /* 0x000000250a0b7e24 */ /* 0x000fe2000f8e0209 */
[----:B------:R-:W-:Y:S01]  /*a700*/  IADD3 R9, R5, UR4, RZ ;  /* 0x0000000405097c10 */ /* 0x000fe2000fffe0ff */
[----:B------:R-:W-:Y:S01]  /*a710*/  VIADD R10, R3, UR5 ;  /* 0x00000005030a7c36 */ /* 0x000fe20008000000 */
[----:B------:R-:W-:Y:S05]  /*a720*/  WARPSYNC.ALL ;  /* 0x0000000000007948 */ /* 0x000fea0003800000 */
[----:B------:R-:W-:Y:S01]  /*a730*/  IMAD R0, R0, 0x4, R19 ;  /* 0x0000000400007824 */ /* 0x000fe200078e0213 */
[----:B------:R-:W-:Y:S01]  /*a740*/  BAR.SYNC.DEFER_BLOCKING 0x1, 0x100 ;  /* 0x0044000000007b1d */ /* 0x000fe20000010000 */
[----:B------:R-:W-:-:S02]  /*a750*/  ISETP.NE.AND P0, PT, R15, RZ, PT ;  /* 0x000000ff0f00720c */ /* 0x000fc40003f05270 */
[----:B------:R-:W-:-:S03]  /*a760*/  ISETP.NE.AND P1, PT, R16, 0x80, PT ;  /* 0x000000801000780c */ /* 0x000fc60003f25270 */
[----:B------:R-:W-:Y:S01]  /*a770*/  ULDC UR4, c[0x0][0x870] ;  /* 0x00021c0000047ab9 */ /* 0x000fe20000000800 */
[----:B------:R-:W-:Y:S01]  /*a780*/  ULDC UR5, c[0x0][0x80c] ;  /* 0x0002030000057ab9 */ /* 0x000fe20000000800 */
[----:B------:R-:W-:Y:S01]  /*a790*/  UIMAD UR4, UR41, UR4, URZ ;  /* 0x00000004290472a4 */ /* 0x000fe2000f8e023f */
[----:B------:R-:W1:Y:S01]  /*a7a0*/  LDC.64 R12, c[0x0][0x800] ;  /* 0x00020000ff0c7b82 */ /* 0x000e620000000a00 */
[----:B------:R-:W-:Y:S01]  /*a7b0*/  UIMAD UR6, UR40, UR5, URZ ;  /* 0x00000005280672a4 */ /* 0x000fe2000f8e023f */
[----:B------:R-:W-:Y:S01]  /*a7c0*/  BSSY B0, `(.L_x_3540) ;  /* 0x000001e000007945 */ /* 0x000fe20003800000 */
[----:B------:R-:W-:Y:S02]  /*a7d0*/  UIMAD UR4, UR4, UR5, URZ ;  /* 0x00000005040472a4 */ /* 0x000fe4000f8e023f */
[----:B------:R-:W-:Y:S02]  /*a7e0*/  USHF.R.S32.HI UR5, URZ, 0x1f, UR6 ;  /* 0x0000001f3f057899 */ /* 0x000fe40008011406 */
[----:B------:R-:W-:Y:S01]  /*a7f0*/  IMAD.U32 R6, RZ, RZ, UR6 ;  /* 0x00000006ff067e24 */ /* 0x000fe2000f8e00ff */
[----:B------:R-:W2:Y:S01]  /*a800*/  LDC.64 R14, c[0x0][0x828] ;  /* 0x00020a00ff0e7b82 */ /* 0x000ea20000000a00 */
[----:B------:R-:W-:-:S02]  /*a810*/  USHF.R.S32.HI UR6, URZ, 0x1f, UR4 ;  /* 0x0000001f3f067899 */ /* 0x000fc40008011404 */
[----:B------:R-:W-:Y:S01]  /*a820*/  IMAD.U32 R17, RZ, RZ, UR5 ;  /* 0x00000005ff117e24 */ /* 0x000fe2000f8e00ff */
[----:B------:R-:W-:Y:S01]  /*a830*/  IADD3 R7, P2, P3, R6, UR4, R7 ;  /* 0x0000000406077c10 */ /* 0x000fe2000fb5e007 */
[----:B------:R-:W-:Y:S01]  /*a840*/  ULDC.64 UR4, c[0x0][0x868] ;  /* 0x00021a0000047ab9 */ /* 0x000fe20000000a00 */
[----:B------:R3:W-:Y:S02]  /*a850*/  STS.128 [R0], R152 ;  /* 0x0000009800007388 */ /* 0x0007e40000000c00 */
[----:B------:R-:W-:Y:S01]  /*a860*/  IADD3.X R8, R17, UR6, R8, P2, P3 ;  /* 0x0000000611087c10 */ /* 0x000fe200097e6408 */
[C---:B------:R-:W-:Y:S01]  /*a870*/  IMAD.SHL.U32 R17, R7.reuse, 0x4, RZ ;  /* 0x0000000407117824 */ /* 0x040fe200078e00ff */
[----:B------:R3:W-:Y:S02]  /*a880*/  STS.128 [R0+0x800], R156 ;  /* 0x0008009c00007388 */ /* 0x0007e40000000c00 */
[----:B------:R-:W-:Y:S02]  /*a890*/  SHF.L.U64.HI R16, R7, 0x2, R8 ;  /* 0x0000000207107819 */ /* 0x000fe40000010208 */
[----:B------:R-:W-:Y:S01]  /*a8a0*/  IADD3 R6, P4, R17, UR4, RZ ;  /* 0x0000000411067c10 */ /* 0x000fe2000ff9e0ff */
[----:B------:R3:W-:Y:S01]  /*a8b0*/  STS.128 [R0+0x1000], R160 ;  /* 0x001000a000007388 */ /* 0x0007e20000000c00 */
[----:B-1----:R-:W-:-:S02]  /*a8c0*/  LEA R12, P2, R2, R12, 0x2 ;  /* 0x0000000c020c7211 */ /* 0x002fc400078410ff */
[----:B------:R-:W-:Y:S01]  /*a8d0*/  IADD3.X R7, R16, UR5, RZ, P4, !PT ;  /* 0x0000000510077c10 */ /* 0x000fe2000a7fe4ff */
[----:B------:R3:W-:Y:S04]  /*a8e0*/  STS.128 [R0+0x1800], R164 ;  /* 0x001800a400007388 */ /* 0x0007e80000000c00 */
[----:B------:R3:W-:Y:S01]  /*a8f0*/  STS.128 [R0+0x2000], R168 ;  /* 0x002000a800007388 */ /* 0x0007e20000000c00 */
[----:B--2---:R-:W-:-:S03]  /*a900*/  LEA R14, P3, R4, R14, 0x2 ;  /* 0x0000000e040e7211 */ /* 0x004fc600078610ff */
[----:B------:R3:W-:Y:S04]  /*a910*/  STS.128 [R0+0x2800], R172 ;  /* 0x002800ac00007388 */ /* 0x0007e80000000c00 */
[----:B------:R3:W-:Y:S04]  /*a920*/  STS.128 [R0+0x3000], R176 ;  /* 0x003000b000007388 */ /* 0x0007e80000000c00 */
[----:B------:R3:W-:Y:S01]  /*a930*/  STS.128 [R0+0x3800], R180 ;  /* 0x003800b400007388 */ /* 0x0007e20000000c00 */
[----:B------:R-:W-:Y:S05]  /*a940*/  @P0 BRA `(.L_x_3541) ;  /* 0x0000000000140947 */ /* 0x000fea0003800000 */
.L_x_3542:
[----:B------:R-:W2:Y:S04]  /*a950*/  LDG.E.STRONG.GPU R8, desc[UR38][R6.64] ;  /* 0x0000002606087981 */ /* 0x000ea8000c1ef900 */
[----:B--2---:R-:W-:Y:S01]  /*a960*/  CCTL.IVALL ;  /* 0x00000000ff00798f */ /* 0x004fe20002000000 */
[----:B------:R-:W-:Y:S05]  /*a970*/  YIELD ;  /* 0x0000000000007946 */ /* 0x000fea0003800000 */
[----:B------:R-:W-:-:S13]  /*a980*/  ISETP.NE.AND P0, PT, R8, R11, PT ;  /* 0x0000000b0800720c */ /* 0x000fda0003f05270 */
[----:B------:R-:W-:Y:S05]  /*a990*/  @P0 BRA `(.L_x_3542) ;  /* 0xfffffffc00ec0947 */ /* 0x000fea000383ffff */
.L_x_3541:
[----:B------:R-:W-:Y:S05]  /*a9a0*/  BSYNC B0 ;  /* 0x0000000000007941 */ /* 0x000fea0003800000 */
.L_x_3540:
[----:B------:R-:W-:Y:S01]  /*a9b0*/  UMOV UR4, 0xffffffff ;  /* 0xffffffff00047882 */ /* 0x000fe20000000000 */
[----:B------:R-:W-:Y:S02]  /*a9c0*/  LEA.HI.X R10, R2, R13, R10, 0x2, P2 ;  /* 0x0000000d020a7211 */ /* 0x000fe400010f140a */
[----:B------:R-:W-:Y:S01]  /*a9d0*/  LEA.HI.X R9, R4, R15, R9, 0x2, P3 ;  /* 0x0000000f04097211 */ /* 0x000fe200018f1409 */
[----:B------:R-:W-:Y:S06]  /*a9e0*/  BRA.DIV UR4, `(.L_x_3543) ;  /* 0x0000004e04147947 */ /* 0x000fec000b800000 */
[----:B------:R-:W-:Y:S01]  /*a9f0*/  NOP ;  /* 0x0000000000007918 */ /* 0x000fe20000000000 */
.L_x_3644:
        /* <DEDUP_REMOVED lines=17> */
.L_x_3546:
[----:B------:R-:W-:Y:S01]  /*ab10*/  @P0 ELECT P2, URZ, PT ;  /* 0x00000000003f082f */ /* 0x000fe20003840000 */
[----:B------:R1:W-:-:S12]  /*ab20*/  UBLKRED.G.S.ADD.F32.RN [UR4], [UR6], UR7, desc[UR8] ;  /* 0x00000804060073bb */ /* 0x0003d800080a1407 */
[----:B------:R-:W-:Y:S02]  /*ab30*/  @P2 PLOP3.LUT P0, PT, P2, PT, PT, 0x8, 0x0 ;  /* 0x000000000000281c */ /* 0x000fe4000170e170 */
[----:B------:R-:W-:-:S11]  /*ab40*/  PLOP3.LUT P2, PT, PT, PT, PT, 0x8, 0x0 ;  /* 0x000000000000781c */ /* 0x000fd60003f4e170 */
[----:B-1----:R-:W-:Y:S05]  /*ab50*/  @P0 BRA.U.ANY `(.L_x_3546) ;  /* 0xfffffffd00ec0947 */ /* 0x002fea000393ffff */
[----:B------:R0:W-:Y:S01]  /*ab60*/  UTMACMDFLUSH ;  /* 0x00000000000079b7 */ /* 0x0001e20000000000 */
[----:B------:R-:W-:-:S04]  /*ab70*/  DEPBAR.LE SB0, 0x0 ;  /* 0x000080000000791a */ /* 0x000fc80000000000 */
.L_x_3545:
[----:B------:R-:W-:Y:S05]  /*ab80*/  BSYNC B0 ;  /* 0x0000000000007941 */ /* 0x000fea0003800000 */
.L_x_3544:
        /* <DEDUP_REMOVED lines=14> */
.L_x_3548:
[----:B------:R-:W-:Y:S05]  /*ac70*/  BSYNC B0 ;  /* 0x0000000000007941 */ /* 0x000fea0003800000 */
.L_x_3547:
        /* <DEDUP_REMOVED lines=14> */
.L_x_3551:
[----:B-1-3--:R-:W2:Y:S04]  /*ad60*/  LDG.E.STRONG.GPU R0, desc[UR38][R2.64] ;  /* 0x0000002602007981 */ /* 0x00aea8000c1ef900 */
[----:B--2---:R-:W-:Y:S01]  /*ad70*/  CCTL.IVALL ;  /* 0x00000000ff00798f */ /* 0x004fe20002000000 */
[----:B------:R-:W-:Y:S05]  /*ad80*/  YIELD ;  /* 0x0000000000007946 */ /* 0x000fea0003800000 */
[----:B------:R-:W-:-:S13]  /*ad90*/  ISETP.NE.AND P0, PT, R0, R11, PT ;  /* 0x0000000b0000720c */ /* 0x000fda0003f05270 */
[----:B------:R-:W-:Y:S05]  /*ada0*/  @P0 BRA `(.L_x_3551) ;  /* 0xfffffffc00ec0947 */ /* 0x000fea000383ffff */
.L_x_3550:
[----:B------:R-:W-:Y:S05]  /*adb0*/  BSYNC B0 ;  /* 0x0000000000007941 */ /* 0x000fea0003800000 */
.L_x_3549:
[----:B------:R-:W-:-:S03]  /*adc0*/  UMOV UR4, 0xffffffff ;  /* 0xffffffff00047882 */ /* 0x000fc60000000000 */
[----:B------:R-:W-:Y:S05]  /*add0*/  BRA.DIV UR4, `(.L_x_3552) ;  /* 0x0000004a04347947 */ /* 0x000fea000b800000 */
[----:B------:R-:W-:Y:S01]  /*ade0*/  NOP ;  /* 0x0000000000007918 */ /* 0x000fe20000000000 */
.L_x_3647:
        /* <DEDUP_REMOVED lines=17> */
.L_x_3555:
[----:B------:R-:W-:Y:S01]  /*af00*/  @P0 ELECT P2, URZ, PT ;  /* 0x00000000003f082f */ /* 0x000fe20003840000 */
[----:B------:R2:W-:-:S12]  /*af10*/  UBLKRED.G.S.ADD.F32.RN [UR4], [UR6], UR7, desc[UR8] ;  /* 0x00000804060073bb */ /* 0x0005d800080a1407 */
[----:B------:R-:W-:Y:S02]  /*af20*/  @P2 PLOP3.LUT P0, PT, P2, PT, PT, 0x8, 0x0 ;  /* 0x000000000000281c */ /* 0x000fe4000170e170 */
[----:B------:R-:W-:-:S11]  /*af30*/  PLOP3.LUT P2, PT, PT, PT, PT, 0x8, 0x0 ;  /* 0x000000000000781c */ /* 0x000fd60003f4e170 */
[----:B--2---:R-:W-:Y:S05]  /*af40*/  @P0 BRA.U.ANY `(.L_x_3555) ;  /* 0xfffffffd00ec0947 */ /* 0x004fea000393ffff */
[----:B------:R0:W-:Y:S01]  /*af50*/  UTMACMDFLUSH ;  /* 0x00000000000079b7 */ /* 0x0001e20000000000 */
[----:B------:R-:W-:-:S04]  /*af60*/  DEPBAR.LE SB0, 0x0 ;  /* 0x000080000000791a */ /* 0x000fc80000000000 */
.L_x_3554:
[----:B------:R-:W-:Y:S05]  /*af70*/  BSYNC B0 ;  /* 0x0000000000007941 */ /* 0x000fea0003800000 */
.L_x_3553:
        /* <DEDUP_REMOVED lines=14> */
.L_x_3496:
        /* <DEDUP_REMOVED lines=29> */
.L_x_3557:
[----:B------:R-:W-:Y:S01]  /*b230*/  ULDC UR9, c[0x0][0x8cc] ;  /* 0x0002330000097ab9 */ /* 0x000fe20000000800 */
[----:B------:R-:W-:Y:S01]  /*b240*/  UMOV UR7, UR8 ;  /* 0x0000000800077c82 */ /* 0x000fe20008000000 */
[----:B------:R-:W-:-:S11]  /*b250*/  UISETP.NE.AND UP0, UPT, UR9, 0x1, UPT ;  /* 0x000000010900788c */ /* 0x000fd6000bf05270 */
[----:B------:R-:W-:Y:S02]  /*b260*/  @UP0 ULDC.64 UR10, c[0x0][0x8d0] ;  /* 0x00023400000a0ab9 */ /* 0x000fe40000000a00 */
[----:B------:R-:W-:-:S04]  /*b270*/  UIMAD.WIDE.U32 UR4, UR8, UR10, URZ ;  /* 0x0000000a080472a5 */ /* 0x000fc8000f8e003f */
[----:B------:R-:W-:-:S04]  /*b280*/  @UP0 USHF.R.U32.HI UR7, URZ, UR11, UR5 ;  /* 0x0000000b3f070299 */ /* 0x000fc80008011605 */
[----:B------:R-:W-:-:S12]  /*b290*/  UIMAD UR4, UR7, UR9, URZ ;  /* 0x00000009070472a4 */ /* 0x000fd8000f8e023f */
.L_x_3558:
        /* <DEDUP_REMOVED lines=23> */
.L_x_3559:
        /* <DEDUP_REMOVED lines=11> */
[----:B------:R-:W-:Y:S01]  /*b4c0*/  R2UR UR4, R0 ;  /* 0x00000000000472ca */ /* 0x000fe200000e0000 */
[----:B------:R-:W-:-:S14]  /*b4d0*/  BRA `(.L_x_3560) ;  /* 0x0000000000047947 */ /* 0x000fdc0003800000 */
.L_x_3561:
[----:B------:R-:W-:-:S05]  /*b4e0*/  ULDC UR4, c[0x0][0x8f4] ;  /* 0x00023d0000047ab9 */ /* 0x000fca0000000800 */
.L_x_3560:
        /* <DEDUP_REMOVED lines=46> */
[----:B--2---:R-:W-:-:S05]  /*b7d0*/  IMAD.IADD R0, R0, 0x1, -R5 ;  /* 0x0000000100007824 */ /* 0x004fca00078e0a05 */
[----:B------:R-:W-:-:S15]  /*b7e0*/  R2UR UR14, R0 ;  /* 0x00000000000e72ca */ /* 0x000fde00000e0000 */
.L_x_3562:
        /* <DEDUP_REMOVED lines=13> */
.L_x_3563:
        /* <DEDUP_REMOVED lines=11> */
[----:B------:R-:W-:-:S15]  /*b970*/  R2UR UR11, R0 ;  /* 0x00000000000b72ca */ /* 0x000fde00000e0000 */
.L_x_3564:
        /* <DEDUP_REMOVED lines=68> */
.L_x_3568:
[----:B------:R-:W2:Y:S04]  /*bdc0*/  LDG.E.STRONG.GPU R4, desc[UR38][R2.64] ;  /* 0x0000002602047981 */ /* 0x000ea8000c1ef900 */
[----:B--2---:R-:W-:Y:S01]  /*bdd0*/  CCTL.IVALL ;  /* 0x00000000ff00798f */ /* 0x004fe20002000000 */
[----:B------:R-:W-:Y:S05]  /*bde0*/  YIELD ;  /* 0x0000000000007946 */ /* 0x000fea0003800000 */
[----:B------:R-:W-:-:S13]  /*bdf0*/  ISETP.NE.AND P1, PT, R4, R5, PT ;  /* 0x000000050400720c */ /* 0x000fda0003f25270 */
[----:B------:R-:W-:Y:S05]  /*be00*/  @P1 BRA `(.L_x_3568) ;  /* 0xfffffffc00ec1947 */ /* 0x000fea000383ffff */
.L_x_3567:
[----:B------:R-:W-:Y:S05]  /*be10*/  BSYNC B0 ;  /* 0x0000000000007941 */ /* 0x000fea0003800000 */
.L_x_3566:
[----:B------:R-:W-:-:S03]  /*be20*/  UMOV UR6, 0xffffffff ;  /* 0xffffffff00067882 */ /* 0x000fc60000000000 */
[----:B------:R-:W-:Y:S05]  /*be30*/  BRA.DIV UR6, `(.L_x_3569) ;  /* 0x0000003a06387947 */ /* 0x000fea000b800000 */
[----:B------:R-:W-:Y:S01]  /*be40*/  NOP ;  /* 0x0000000000007918 */ /* 0x000fe20000000000 */
.L_x_3650:
[----:B------:R-:W-:Y:S01]  /*be50*/  MOV R9, UR13 ;  /* 0x0000000d00097c02 */ /* 0x000fe20008000f00 */
        /* <DEDUP_REMOVED lines=21> */
.L_x_3571:
[----:B------:R-:W-:Y:S05]  /*bfb0*/  BSYNC B0 ;  /* 0x0000000000007941 */ /* 0x000fea0003800000 */
.L_x_3570:
        /* <DEDUP_REMOVED lines=20> */
.L_x_3573:
[----:B------:R-:W-:Y:S05]  /*c100*/  BSYNC B0 ;  /* 0x0000000000007941 */ /* 0x000fea0003800000 */
.L_x_3572:
[----:B------:R-:W-:Y:S06]  /*c110*/  BAR.ARV 0xa, 0xa0 ;  /* 0x0282800000007b1d */ /* 0x000fec0000002000 */
[----:B------:R-:W-:Y:S04]  /*c120*/  BSSY B0, `(.L_x_3574) ;  /* 0x0000003000007945 */ /* 0x000fe80003800000 */
[----:B------:R-:W-:Y:S05]  /*c130*/  @!P0 BRA `(.L_x_3575) ;  /* 0x0000000000048947 */ /* 0x000fea0003800000 */
[----:B------:R-:W-:-:S04]  /*c140*/  DEPBAR.LE SB0, 0x0 ;  /* 0x000080000000791a */ /* 0x000fc80000000000 */
.L_x_3575:
[----:B------:R-:W-:Y:S05]  /*c150*/  BSYNC B0 ;  /* 0x0000000000007941 */ /* 0x000fea0003800000 */
.L_x_3574:
        /* <DEDUP_REMOVED lines=19> */
.L_x_3577:
[----:B------:R-:W-:Y:S05]  /*c290*/  BSYNC B0 ;  /* 0x0000000000007941 */ /* 0x000fea0003800000 */
.L_x_3576:
[----:B------:R-:W-:Y:S01]  /*c2a0*/  UIADD3 UR7, UR13, 0x1, URZ ;  /* 0x000000010d077890 */ /* 0x000fe2000fffe03f */
[----:B------:R-:W-:Y:S11]  /*c2b0*/  BRA `(.L_x_3578) ;  /* 0x0000000000047947 */ /* 0x000ff60003800000 */
.L_x_3565:
[----:B------:R-:W-:-:S05]  /*c2c0*/  UMOV UR7, UR13 ;  /* 0x0000000d00077c82 */ /* 0x000fca0008000000 */
.L_x_3578:
        /* <DEDUP_REMOVED lines=16> */
.L_x_3603:
        /* <DEDUP_REMOVED lines=18> */
.L_x_3581:
[----:B------:R-:W2:Y:S04]  /*c4f0*/  LDG.E.STRONG.GPU R4, desc[UR38][R2.64] ;  /* 0x0000002602047981 */ /* 0x000ea8000c1ef900 */
[----:B--2---:R-:W-:Y:S01]  /*c500*/  CCTL.IVALL ;  /* 0x00000000ff00798f */ /* 0x004fe20002000000 */
[----:B------:R-:W-:Y:S05]  /*c510*/  YIELD ;  /* 0x0000000000007946 */ /* 0x000fea0003800000 */
[----:B------:R-:W-:-:S13]  /*c520*/  ISETP.NE.AND P1, PT, R4, R5, PT ;  /* 0x000000050400720c */ /* 0x000fda0003f25270 */
[----:B------:R-:W-:Y:S05]  /*c530*/  @P1 BRA `(.L_x_3581) ;  /* 0xfffffffc00ec1947 */ /* 0x000fea000383ffff */
.L_x_3580:
[----:B------:R-:W-:Y:S05]  /*c540*/  BSYNC B0 ;  /* 0x0000000000007941 */ /* 0x000fea0003800000 */
.L_x_3579:
[----:B------:R-:W-:-:S03]  /*c550*/  UMOV UR24, 0xffffffff ;  /* 0xffffffff00187882 */ /* 0x000fc60000000000 */
[----:B------:R-:W-:Y:S05]  /*c560*/  BRA.DIV UR24, `(.L_x_3582) ;  /* 0x0000003218887947 */ /* 0x000fea000b800000 */
[----:B------:R-:W-:Y:S01]  /*c570*/  NOP ;  /* 0x0000000000007918 */ /* 0x000fe20000000000 */
.L_x_3653:
        /* <DEDUP_REMOVED lines=19> */
.L_x_3584:
[----:B------:R-:W-:Y:S05]  /*c6b0*/  BSYNC B0 ;  /* 0x0000000000007941 */ /* 0x000fea0003800000 */
.L_x_3583:
        /* <DEDUP_REMOVED lines=15> */
.L_x_3586:
[----:B------:R-:W-:Y:S05]  /*c7b0*/  BSYNC B0 ;  /* 0x0000000000007941 */ /* 0x000fea0003800000 */
.L_x_3585:
[----:B------:R-:W-:Y:S06]  /*c7c0*/  BAR.ARV 0xa, 0xa0 ;  /* 0x0282800000007b1d */ /* 0x000fec0000002000 */
[----:B------:R-:W-:Y:S04]  /*c7d0*/  BSSY B0, `(.L_x_3587) ;  /* 0x0000003000007945 */ /* 0x000fe80003800000 */
[----:B------:R-:W-:Y:S05]  /*c7e0*/  @!P0 BRA `(.L_x_3588) ;  /* 0x0000000000048947 */ /* 0x000fea0003800000 */
[----:B------:R-:W-:-:S04]  /*c7f0*/  DEPBAR.LE SB0, 0x0 ;  /* 0x000080000000791a */ /* 0x000fc80000000000 */
.L_x_3588:
[----:B------:R-:W-:Y:S05]  /*c800*/  BSYNC B0 ;  /* 0x0000000000007941 */ /* 0x000fea0003800000 */
.L_x_3587:
        /* <DEDUP_REMOVED lines=19> */
.L_x_3590:
[----:B------:R-:W-:Y:S05]  /*c940*/  BSYNC B0 ;  /* 0x0000000000007941 */ /* 0x000fea0003800000 */
.L_x_3589:
        /* <DEDUP_REMOVED lines=16> */
.L_x_3593:
[----:B------:R-:W2:Y:S04]  /*ca50*/  LDG.E.STRONG.GPU R4, desc[UR38][R2.64] ;  /* 0x0000002602047981 */ /* 0x000ea8000c1ef900 */
[----:B--2---:R-:W-:Y:S01]  /*ca60*/  CCTL.IVALL ;  /* 0x00000000ff00798f */ /* 0x004fe20002000000 */
[----:B------:R-:W-:Y:S05]  /*ca70*/  YIELD ;  /* 0x0000000000007946 */ /* 0x000fea0003800000 */
[----:B------:R-:W-:-:S13]  /*ca80*/  ISETP.NE.AND P1, PT, R4, R5, PT ;  /* 0x000000050400720c */ /* 0x000fda0003f25270 */
[----:B------:R-:W-:Y:S05]  /*ca90*/  @P1 BRA `(.L_x_3593) ;  /* 0xfffffffc00ec1947 */ /* 0x000fea000383ffff */
.L_x_3592:
[----:B------:R-:W-:Y:S05]  /*caa0*/  BSYNC B0 ;  /* 0x0000000000007941 */ /* 0x000fea0003800000 */
.L_x_3591:
[----:B------:R-:W-:-:S03]  /*cab0*/  UMOV UR18, 0xffffffff ;  /* 0xffffffff00127882 */ /* 0x000fc60000000000 */
[----:B------:R-:W-:Y:S05]  /*cac0*/  BRA.DIV UR18, `(.L_x_3594) ;  /* 0x0000002e124c7947 */ /* 0x000fea000b800000 */
[----:B------:R-:W-:Y:S01]  /*cad0*/  NOP ;  /* 0x0000000000007918 */ /* 0x000fe20000000000 */
.L_x_3656:
        /* <DEDUP_REMOVED lines=15> */
.L_x_3596:
[----:B------:R-:W-:Y:S05]  /*cbd0*/  BSYNC B0 ;  /* 0x0000000000007941 */ /* 0x000fea0003800000 */
.L_x_3595:
        /* <DEDUP_REMOVED lines=15> */
.L_x_3598:
[----:B------:R-:W-:Y:S05]  /*ccd0*/  BSYNC B0 ;  /* 0x0000000000007941 */ /* 0x000fea0003800000 */
.L_x_3597:
[----:B------:R-:W-:Y:S06]  /*cce0*/  BAR.ARV 0xa, 0xa0 ;  /* 0x0282800000007b1d */ /* 0x000fec0000002000 */
[----:B------:R-:W-:Y:S04]  /*ccf0*/  BSSY B0, `(.L_x_3599) ;  /* 0x0000003000007945 */ /* 0x000fe80003800000 */
[----:B------:R-:W-:Y:S05]  /*cd00*/  @!P0 BRA `(.L_x_3600) ;  /* 0x0000000000048947 */ /* 0x000fea0003800000 */
[----:B------:R-:W-:-:S04]  /*cd10*/  DEPBAR.LE SB0, 0x0 ;  /* 0x000080000000791a */ /* 0x000fc80000000000 */
.L_x_3600:
[----:B------:R-:W-:Y:S05]  /*cd20*/  BSYNC B0 ;  /* 0x0000000000007941 */ /* 0x000fea0003800000 */
.L_x_3599:
        /* <DEDUP_REMOVED lines=19> */
.L_x_3602:
[----:B------:R-:W-:Y:S05]  /*ce60*/  BSYNC B0 ;  /* 0x0000000000007941 */ /* 0x000fea0003800000 */
.L_x_3601:
[----:B------:R-:W-:Y:S02]  /*ce70*/  UIADD3 UR7, UR7, 0x2, URZ ;  /* 0x0000000207077890 */ /* 0x000fe4000fffe03f */
[----:B------:R-:W-:Y:S02]  /*ce80*/  UIADD3 UR6, UR6, 0x3000, URZ ;  /* 0x0000300006067890 */ /* 0x000fe4000fffe03f */
[----:B------:R-:W-:-:S06]  /*ce90*/  UISETP.GE.AND UP0, UPT, UR7, UR12, UPT ;  /* 0x0000000c0700728c */ /* 0x000fcc000bf06270 */
[----:B------:R-:W-:-:S13]  /*cea0*/  PLOP3.LUT P1, PT, PT, PT, UP0, 0x80, 0x0 ;  /* 0x000000000000781c */ /* 0x000fda0003f2f008 */
[----:B------:R-:W-:Y:S05]  /*ceb0*/  @!P1 BRA `(.L_x_3603) ;  /* 0xfffffff400449947 */ /* 0x000fea000383ffff */
[----:B------:R-:W-:Y:S05]  /*cec0*/  BRA `(.L_x_3503) ;  /* 0x0000002400547947 */ /* 0x000fea0003800000 */
.L_x_3556:
        /* <DEDUP_REMOVED lines=21> */
.L_x_3604:
[----:B------:R-:W1:Y:S01]  /*d020*/  LDC R3, c[0x0][0x8cc] ;  /* 0x00023300ff037b82 */ /* 0x000e620000000800 */
[----:B------:R-:W-:Y:S01]  /*d030*/  IMAD.MOV.U32 R0, RZ, RZ, R5 ;  /* 0x000000ffff007224 */ /* 0x000fe200078e0005 */
[----:B-1----:R-:W-:-:S13]  /*d040*/  ISETP.NE.AND P0, PT, R3, 0x1, PT ;  /* 0x000000010300780c */ /* 0x002fda0003f05270 */
[----:B------:R-:W1:Y:S02]  /*d050*/  @P0 LDC.64 R6, c[0x0][0x8d0] ;  /* 0x00023400ff060b82 */ /* 0x000e640000000a00 */
[----:B-1----:R-:W-:-:S05]  /*d060*/  @P0 IMAD.HI.U32 R4, R5, R6, RZ ;  /* 0x0000000605040227 */ /* 0x002fca00078e00ff */
[----:B------:R-:W-:-:S05]  /*d070*/  @P0 SHF.R.U32.HI R0, RZ, R7, R4 ;  /* 0x00000007ff000219 */ /* 0x000fca0000011604 */
[----:B------:R-:W-:-:S07]  /*d080*/  IMAD R3, R0, R3, RZ ;  /* 0x0000000300037224 */ /* 0x000fce00078e02ff */
.L_x_3605:
[----:B------:R-:W1:Y:S01]  /*d090*/  LDC R8, c[0x0][0x8c0] ;  /* 0x00023000ff087b82 */ /* 0x000e620000000800 */
[----:B------:R-:W-:Y:S01]  /*d0a0*/  IMAD.IADD R3, R5, 0x1, -R3 ;  /* 0x0000000105037824 */ /* 0x000fe200078e0a03 */
[----:B------:R-:W-:-:S06]  /*d0b0*/  ULDC.64 UR6, c[0x0][0x900] ;  /* 0x0002400000067ab9 */ /* 0x000fcc0000000a00 */
[----:B------:R-:W2:Y:S01]  /*d0c0*/  LDC R4, c[0x0][0x8cc] ;  /* 0x00023300ff047b82 */ /* 0x000ea20000000800 */
[C---:B-1----:R-:W-:Y:S02]  /*d0d0*/  ISETP.NE.AND P0, PT, R8.reuse, 0x1, PT ;  /* 0x000000010800780c */ /* 0x042fe40003f05270 */
[----:B------:R-:W-:Y:S01]  /*d0e0*/  R2UR UR20, R8 ;  /* 0x00000000081472ca */ /* 0x000fe200000e0000 */
[----:B--2---:R-:W-:-:S10]  /*d0f0*/  IMAD R3, R2, R4, R3 ;  /* 0x0000000402037224 */ /* 0x004fd400078e0203 */
[----:B------:R-:W1:Y:S01]  /*d100*/  @P0 LDC R6, c[0x0][0x8c4] ;  /* 0x00023100ff060b82 */ /* 0x000e620000000800 */
[----:B------:R-:W-:Y:S02]  /*d110*/  MOV R13, R3 ;  /* 0x00000003000d7202 */ /* 0x000fe40000000f00 */
[----:B------:R-:W-:-:S05]  /*d120*/  R2UR UR5, R3 ;  /* 0x00000000030572ca */ /* 0x000fca00000e0000 */
        /* <DEDUP_REMOVED lines=13> */
.L_x_3606:
        /* <DEDUP_REMOVED lines=10> */
.L_x_3608:
[----:B------:R-:W2:Y:S02]  /*d2a0*/  LDC R4, c[0x0][0x8f4] ;  /* 0x00023d00ff047b82 */ /* 0x000ea40000000800 */
.L_x_3607:
[----:B--2--5:R-:W-:Y:S01]  /*d2b0*/  VIADD R4, R4, 0x7f ;  /* 0x0000007f04047836 */ /* 0x024fe20000000000 */
[----:B------:R-:W-:Y:S01]  /*d2c0*/  LOP3.LUT R12, R0, 0x1ffffff, RZ, 0x3c, !PT ;  /* 0x01ffffff000c7812 */ /* 0x000fe200078e3cff */
[----:B------:R-:W-:Y:S02]  /*d2d0*/  IMAD.MOV.U32 R10, RZ, RZ, 0x1 ;  /* 0x00000001ff0a7424 */ /* 0x000fe400078e00ff */
[----:B-1----:R-:W-:Y:S01]  /*d2e0*/  IMAD.MOV.U32 R2, RZ, RZ, RZ ;  /* 0x000000ffff027224 */ /* 0x002fe200078e00ff */
        /* <DEDUP_REMOVED lines=23> */
[----:B-1----:R-:W-:Y:S01]  /*d460*/  ISETP.NE.U32.AND P0, PT, R2, RZ, PT ;  /* 0x000000ff0200720c */ /* 0x002fe20003f05070 */
[----:B------:R-:W-:-:S02]  /*d470*/  IMAD.MOV.U32 R11, RZ, RZ, RZ ;  /* 0x000000ffff0b7224 */ /* 0x000fc400078e00ff */
        /* <DEDUP_REMOVED lines=13> */
[----:B--2---:R-:W-:-:S07]  /*d550*/  IADD3 R0, -R7, R0, RZ ;  /* 0x0000000007007210 */ /* 0x004fce0007ffe1ff */
.L_x_3610:
        /* <DEDUP_REMOVED lines=20> */
.L_x_3611:
[----:B------:R-:W-:Y:S05]  /*d6a0*/  @!P0 BRA `(.L_x_3612) ;  /* 0x00000000000c8947 */ /* 0x000fea0003800000 */
[----:B------:R-:W2:Y:S04]  /*d6b0*/  LDG.E R5, desc[UR38][R2.64] ;  /* 0x0000002602057981 */ /* 0x000ea8000c1e1900 */
[----:B------:R-:W2:Y:S02]  /*d6c0*/  LDG.E R4, desc[UR38][R2.64+0x4] ;  /* 0x0000042602047981 */ /* 0x000ea4000c1e1900 */
[----:B--2---:R-:W-:-:S07]  /*d6d0*/  IMAD.IADD R4, R4, 0x1, -R5 ;  /* 0x0000000104047824 */ /* 0x004fce00078e0a05 */
.L_x_3612:
[----:B-1----:R-:W-:Y:S01]  /*d6e0*/  IMAD R3, R12, 0x80, R0 ;  /* 0x000000800c037824 */ /* 0x002fe200078e0200 */
[----:B------:R-:W-:Y:S01]  /*d6f0*/  ULDC UR7, c[0x0][0x74c] ;  /* 0x0001d30000077ab9 */ /* 0x000fe20000000800 */
[----:B------:R-:W-:-:S03]  /*d700*/  IADD3 R0, R0, 0x5f, RZ ;  /* 0x0000005f00007810 */ /* 0x000fc60007ffe0ff */
[----:B-----5:R-:W-:Y:S02]  /*d710*/  IADD3 R3, R3, -UR7, -R4 ;  /* 0x8000000703037c10 */ /* 0x020fe4000fffe804 */
[----:B------:R-:W-:-:S04]  /*d720*/  IMAD.HI R0, R0, 0x2aaaaaab, RZ ;  /* 0x2aaaaaab00007827 */ /* 0x000fc800078e02ff */
[----:B------:R-:W-:-:S05]  /*d730*/  IMAD.HI R3, R3, 0x2aaaaaab, RZ ;  /* 0x2aaaaaab03037827 */ /* 0x000fca00078e02ff */
[----:B------:R-:W-:-:S04]  /*d740*/  SHF.R.U32.HI R2, RZ, 0x1f, R3 ;  /* 0x0000001fff027819 */ /* 0x000fc80000011603 */
[----:B------:R-:W-:Y:S02]  /*d750*/  LEA.HI.SX32 R2, R3, R2, 0x1c ;  /* 0x0000000203027211 */ /* 0x000fe400078fe2ff */
[----:B------:R-:W-:Y:S02]  /*d760*/  SHF.R.U32.HI R3, RZ, 0x1f, R0 ;  /* 0x0000001fff037819 */ /* 0x000fe40000011600 */
[----:B------:R-:W-:Y:S01]  /*d770*/  VIMNMX R4, RZ, R2, !PT ;  /* 0x00000002ff047248 */ /* 0x000fe20007fe0100 */
[----:B------:R-:W-:Y:S01]  /*d780*/  IMAD.MOV.U32 R2, RZ, RZ, RZ ;  /* 0x000000ffff027224 */ /* 0x000fe200078e00ff */
[----:B------:R-:W-:-:S04]  /*d790*/  LEA.HI.SX32 R0, R0, R3, 0x1c ;  /* 0x0000000300007211 */ /* 0x000fc800078fe2ff */
        /* <DEDUP_REMOVED lines=54> */
.L_x_3657:
        /* <DEDUP_REMOVED lines=15> */
.L_x_3615:
[----:B------:R-:W-:Y:S01]  /*dbf0*/  R2UR UR19, R4 ;  /* 0x00000000041372ca */ /* 0x000fe200000e0000 */
[----:B------:R-:W2:Y:S01]  /*dc00*/  LDC.64 R12, c[0x0][0x198] ;  /* 0x00006600ff0c7b82 */ /* 0x000ea20000000a00 */
[----:B------:R-:W-:Y:S01]  /*dc10*/  ULDC.64 UR8, c[0x0][0x700] ;  /* 0x0001c00000087ab9 */ /* 0x000fe20000000a00 */
[----:B------:R-:W-:Y:S01]  /*dc20*/  UMOV UR34, 0x0 ;  /* 0x0000000000227882 */ /* 0x000fe20000000000 */
[----:B------:R-:W-:Y:S01]  /*dc30*/  IMAD.U32 R9, RZ, RZ, UR8 ;  /* 0x00000008ff097e24 */ /* 0x000fe2000f8e00ff */
[----:B------:R-:W-:Y:S01]  /*dc40*/  R2UR UR8, R15 ;  /* 0x000000000f0872ca */ /* 0x000fe200000e0000 */
[----:B------:R-:W-:Y:S01]  /*dc50*/  IMAD.U32 R8, RZ, RZ, UR9 ;  /* 0x00000009ff087e24 */ /* 0x000fe2000f8e00ff */
[----:B------:R-:W-:Y:S01]  /*dc60*/  UMOV UR35, 0x14f00000 ;  /* 0x14f0000000237882 */ /* 0x000fe20000000000 */
        /* <DEDUP_REMOVED lines=9> */
[----:B------:R-:W-:Y:S01]  /*dd00*/  IMAD.U32 R3, RZ, RZ, UR19 ;  /* 0x00000013ff037e24 */ /* 0x000fe2000f8e00ff */
[----:B------:R-:W-:Y:S02]  /*dd10*/  UIADD3 UR16, UR8, 0xe000, URZ ;  /* 0x0000e00008107890 */ /* 0x000fe4000fffe03f */
[----:B------:R-:W-:Y:S01]  /*dd20*/  UIADD3 UR17, UR8, 0x26810, URZ ;  /* 0x0002681008117890 */ /* 0x000fe2000fffe03f */
[----:B------:R-:W-:Y:S01]  /*dd30*/  PLOP3.LUT P1, PT, PT, PT, UP0, 0x80, 0x0 ;  /* 0x000000000000781c */ /* 0x000fe20003f2f008 */
[----:B------:R-:W-:Y:S01]  /*dd40*/  UIADD3 UR19, UR19, UR6, URZ ;  /* 0x0000000613137290 */ /* 0x000fe2000fffe03f */
[----:B-1----:R-:W-:Y:S01]  /*dd50*/  MOV R2, UR7 ;  /* 0x0000000700027c02 */ /* 0x002fe20008000f00 */
[----:B--2---:R-:W-:Y:S01]  /*dd60*/  IMAD.MOV.U32 R7, RZ, RZ, R12 ;  /* 0x000000ffff077224 */ /* 0x004fe200078e000c */
[----:B------:R-:W-:Y:S01]  /*dd70*/  LEA.HI.X.SX32 R3, R3, R14, 0x1, P1 ;  /* 0x0000000e03037211 */ /* 0x000fe200008f0eff */
[----:B------:R-:W-:Y:S01]  /*dd80*/  IMAD.MOV.U32 R6, RZ, RZ, R13 ;  /* 0x000000ffff067224 */ /* 0x000fe200078e000d */
[----:B------:R-:W-:Y:S01]  /*dd90*/  LEA R5, P1, R2, R9, 0x2 ;  /* 0x0000000902057211 */ /* 0x000fe200078210ff */
[----:B------:R-:W-:Y:S01]  /*dda0*/  UIADD3 UR42, UR8, 0x1a000, URZ ;  /* 0x0001a000082a7890 */ /* 0x000fe2000fffe03f */
[----:B------:R-:W-:Y:S01]  /*ddb0*/  IADD3 R13, R0, -0x1, RZ ;  /* 0xffffffff000d7810 */ /* 0x000fe20007ffe0ff */
[----:B------:R-:W-:Y:S01]  /*ddc0*/  UIADD3 UR9, UR8, 0x26800, URZ ;  /* 0x0002680008097890 */ /* 0x000fe2000fffe03f */
[----:B------:R-:W-:Y:S01]  /*ddd0*/  LEA.HI.X R2, R2, R8, R3, 0x2, P1 ;  /* 0x0000000802027211 */ /* 0x000fe200008f1403 */
[----:B------:R-:W-:Y:S01]  /*dde0*/  UIADD3 UR24, UR8, 0x4000, URZ ;  /* 0x0000400008187890 */ /* 0x000fe2000fffe03f */
[----:B------:R-:W-:Y:S01]  /*ddf0*/  R2UR UR30, R5 ;  /* 0x00000000051e72ca */ /* 0x000fe200000e0000 */
[----:B------:R1:W-:Y:S01]  /*de00*/  STL [R1+0x8], R13 ;  /* 0x0000080d01007387 */ /* 0x0003e20000100800 */
[----:B------:R-:W-:Y:S01]  /*de10*/  R2UR UR31, R2 ;  /* 0x00000000021f72ca */ /* 0x000fe200000e0000 */
[----:B------:R-:W-:Y:S01]  /*de20*/  IMAD.MOV.U32 R12, RZ, RZ, 0x8000 ;  /* 0x00008000ff0c7424 */ /* 0x000fe200078e00ff */
[C---:B------:R-:W-:Y:S01]  /*de30*/  IADD3 R2, P1, R7.reuse, 0x2f0, RZ ;  /* 0x000002f007027810 */ /* 0x040fe20007f3e0ff */
[----:B------:R1:W-:Y:S01]  /*de40*/  STL [R1], RZ ;  /* 0x000000ff01007387 */ /* 0x0003e20000100800 */
[----:B------:R-:W-:Y:S01]  /*de50*/  UMOV UR7, 0x18 ;  /* 0x0000001800077882 */ /* 0x000fe20000000000 */
[----:B------:R-:W-:Y:S01]  /*de60*/  UMOV UR43, UR17 ;  /* 0x00000011002b7c82 */ /* 0x000fe20008000000 */
[----:B------:R-:W-:Y:S01]  /*de70*/  R2UR UR44, R2 ;  /* 0x00000000022c72ca */ /* 0x000fe200000e0000 */
[----:B------:R-:W-:Y:S01]  /*de80*/  UMOV UR26, UR18 ;  /* 0x00000012001a7c82 */ /* 0x000fe20008000000 */
[----:B------:R-:W-:Y:S01]  /*de90*/  IADD3 R2, P2, R7, 0x3f0, RZ ;  /* 0x000003f007027810 */ /* 0x000fe20007f5e0ff */
[----:B------:R-:W-:-:S03]  /*dea0*/  UMOV UR25, UR9 ;  /* 0x0000000900197c82 */ /* 0x000fc60008000000 */
        /* <DEDUP_REMOVED lines=18> */
[C---:B------:R-:W-:Y:S02]  /*dfd0*/  IMAD.IADD R16, R0.reuse, 0x1, R5 ;  /* 0x0000000100107824 */ /* 0x040fe400078e0205 */
[----:B------:R-:W-:Y:S01]  /*dfe0*/  VIADD R5, R0, 0xfffffffe ;  /* 0xfffffffe00057836 */ /* 0x000fe20000000000 */
[----:B------:R-:W-:-:S04]  /*dff0*/  MOV R0, R4 ;  /* 0x0000000400007202 */ /* 0x000fc80000000f00 */
[----:B------:R-:W-:Y:S02]  /*e000*/  ISETP.NE.AND P1, PT, R5, R4, PT ;  /* 0x000000040500720c */ /* 0x000fe40003f25270 */
[----:B------:R-:W-:-:S05]  /*e010*/  LOP3.LUT R5, R16, 0x1, RZ, 0xc0, !PT ;  /* 0x0000000110057812 */ /* 0x000fca00078ec0ff */
[----:B------:R2:W-:Y:S06]  /*e020*/  STL [R1+0xc], R5 ;  /* 0x00000c0501007387 */ /* 0x0005ec0000100800 */
[----:B------:R-:W-:Y:S05]  /*e030*/  @!P1 BRA `(.L_x_3617) ;  /* 0x00000008005c9947 */ /* 0x000fea0003800000 */
[----:B------:R-:W-:Y:S01]  /*e040*/  IMAD.IADD R16, R16, 0x1, -R5 ;  /* 0x0000000110107824 */ /* 0x000fe200078e0a05 */
[----:B------:R-:W-:Y:S01]  /*e050*/  MOV R10, 0x1 ;  /* 0x00000001000a7802 */ /* 0x000fe20000000f00 */
[----:B------:R-:W-:-:S07]  /*e060*/  IMAD.MOV.U32 R0, RZ, RZ, R4 ;  /* 0x000000ffff007224 */ /* 0x000fce00078e0004 */
.L_x_3626:
[----:B-123--:R-:W-:-:S04]  /*e070*/  SHF.L.U32 R17, R10, 0x1f, RZ ;  /* 0x0000001f0a117819 */ /* 0x00efc800000006ff */
[----:B------:R-:W3:Y:S02]  /*e080*/  SYNCS.PHASECHK.TRANS64.TRYWAIT P1, [R15+URZ+0x26840], R17 ;  /* 0x026840110f0075a7 */ /* 0x000ee4000802017f */
[----:B---3--:R-:W-:Y:S05]  /*e090*/  @!P1 BRA `(.L_x_3618) ;  /* 0x0000001800089947 */ /* 0x008fea0003800000 */
.L_x_3658:
[----:B------:R-:W-:Y:S05]  /*e0a0*/  @P0 BRA `(.L_x_3619) ;  /* 0x00000000001c0947 */ /* 0x000fea0003800000 */
[----:B------:R-:W4:Y:S02]  /*e0b0*/  S2R R2, SR_TID.X ;  /* 0x0000000000027919 */ /* 0x000f240000002100 */
[----:B----4-:R-:W-:Y:S01]  /*e0c0*/  LOP3.LUT R3, R2, 0x1f, RZ, 0xc0, !PT ;  /* 0x0000001f02037812 */ /* 0x010fe200078ec0ff */
[----:B------:R-:W-:-:S03]  /*e0d0*/  IMAD.MOV.U32 R2, RZ, RZ, 0x3180 ;  /* 0x00003180ff027424 */ /* 0x000fc600078e00ff */
[----:B------:R-:W-:Y:S01]  /*e0e0*/  ISETP.NE.AND P1, PT, R3, RZ, PT ;  /* 0x000000ff0300720c */ /* 0x000fe20003f25270 */
[----:B------:R4:W-:-:S12]  /*e0f0*/  SYNCS.ARRIVE.TRANS64 RZ, [R15+URZ+0x26830], R2 ;  /* 0x026830020fff79a7 */ /* 0x0009d8000800003f */
[----:B----4-:R-:W-:Y:S05]  /*e100*/  @!P1 BRA `(.L_x_3619) ;  /* 0x0000000000049947 */ /* 0x010fea0003800000 */
[----:B-1----:R-:W-:Y:S01]  /*e110*/  BPT.TRAP 0x1 ;  /* 0x000000040000795c */ /* 0x002fe20000300000 */
.L_x_3619:
        /* <DEDUP_REMOVED lines=18> */
[----:B--2---:R-:W-:Y:S01]  /*e240*/  IMAD.MOV.U32 R7, RZ, RZ, R4 ;  /* 0x000000ffff077224 */ /* 0x004fe200078e0004 */
        /* <DEDUP_REMOVED lines=9> */
[----:B------:R-:W2:Y:S02]  /*e2e0*/  SYNCS.PHASECHK.TRANS64.TRYWAIT P1, [R15+URZ+0x26828], R17 ;  /* 0x026828110f0075a7 */ /* 0x000ea4000802017f */
[----:B-12---:R-:W-:Y:S05]  /*e2f0*/  @!P1 BRA `(.L_x_3620) ;  /* 0x0000001400849947 */ /* 0x006fea0003800000 */
.L_x_3659:
        /* <DEDUP_REMOVED lines=8> */
.L_x_3621:
        /* <DEDUP_REMOVED lines=29> */
[----:B--2-4-:R-:W-:Y:S05]  /*e550*/  @!P1 BRA `(.L_x_3622) ;  /* 0x0000001400009947 */ /* 0x014fea0003800000 */
.L_x_3660:
        /* <DEDUP_REMOVED lines=8> */
.L_x_3623:
        /* <DEDUP_REMOVED lines=24> */
.L_x_3662:
        /* <DEDUP_REMOVED lines=8> */
.L_x_3625:
        /* <DEDUP_REMOVED lines=29> */
.L_x_3617:
[----:B------:R-:W4:Y:S02]  /*e9b0*/  LDL.LU R4, [R1+0xc] ;  /* 0x00000c0001047983 */ /* 0x000f240000300800 */
[----:B----4-:R-:W-:Y:S02]  /*e9c0*/  ISETP.NE.AND P1, PT, R4, RZ, PT ;  /* 0x000000ff0400720c */ /* 0x010fe40003f25270 */
[----:B------:R4:W5:Y:S11]  /*e9d0*/  LDL R4, [R1+0x8] ;  /* 0x0000080001047983 */ /* 0x0009760000100800 */
[----:B----4-:R-:W-:Y:S05]  /*e9e0*/  @!P1 BRA `(.L_x_3616) ;  /* 0x00000004002c9947 */ /* 0x010fea0003800000 */
[----:B-1----:R-:W-:-:S04]  /*e9f0*/  SHF.L.U32 R12, R10, 0x1f, RZ ;  /* 0x0000001f0a0c7819 */ /* 0x002fc800000006ff */
[----:B------:R-:W1:Y:S02]  /*ea00*/  SYNCS.PHASECHK.TRANS64.TRYWAIT P1, [R15+URZ+0x26840], R12 ;  /* 0x0268400c0f0075a7 */ /* 0x000e64000802017f */
[----:B-1----:R-:W-:Y:S05]  /*ea10*/  @!P1 BRA `(.L_x_3627) ;  /* 0x0000000c00fc9947 */ /* 0x002fea0003800000 */
.L_x_3663:
[----:B------:R-:W-:Y:S05]  /*ea20*/  @P0 BRA `(.L_x_3628) ;  /* 0x00000000001c0947 */ /* 0x000fea0003800000 */
[----:B-----5:R-:W2:Y:S02]  /*ea30*/  S2R R4, SR_TID.X ;  /* 0x0000000000047919 */ /* 0x020ea40000002100 */
[----:B--2---:R-:W-:Y:S01]  /*ea40*/  LOP3.LUT R5, R4, 0x1f, RZ, 0xc0, !PT ;  /* 0x0000001f04057812 */ /* 0x004fe200078ec0ff */
[----:B------:R-:W-:-:S03]  /*ea50*/  IMAD.MOV.U32 R4, RZ, RZ, 0x3180 ;  /* 0x00003180ff047424 */ /* 0x000fc600078e00ff */
[----:B------:R-:W-:Y:S01]  /*ea60*/  ISETP.NE.AND P1, PT, R5, RZ, PT ;  /* 0x000000ff0500720c */ /* 0x000fe20003f25270 */
[----:B------:R4:W-:-:S12]  /*ea70*/  SYNCS.ARRIVE.TRANS64 RZ, [R15+URZ+0x26830], R4 ;  /* 0x026830040fff79a7 */ /* 0x0009d8000800003f */
[----:B----4-:R-:W-:Y:S05]  /*ea80*/  @!P1 BRA `(.L_x_3628) ;  /* 0x0000000000049947 */ /* 0x010fea0003800000 */
[----:B------:R-:W-:Y:S01]  /*ea90*/  BPT.TRAP 0x1 ;  /* 0x000000040000795c */ /* 0x000fe20000300000 */
.L_x_3628:
        /* <DEDUP_REMOVED lines=27> */
.L_x_3664:
[----:B------:R-:W-:Y:S05]  /*ec50*/  @P0 BRA `(.L_x_3630) ;  /* 0x00000000001c0947 */ /* 0x000fea0003800000 */
[----:B------:R-:W4:Y:S02]  /*ec60*/  S2R R4, SR_TID.X ;  /* 0x0000000000047919 */ /* 0x000f240000002100 */
[----:B----4-:R-:W-:Y:S02]  /*ec70*/  LOP3.LUT R5, R4, 0x1f, RZ, 0xc0, !PT ;  /* 0x0000001f04057812 */ /* 0x010fe400078ec0ff */
[----:B------:R-:W-:Y:S02]  /*ec80*/  MOV R4, 0x3180 ;  /* 0x0000318000047802 */ /* 0x000fe40000000f00 */
[----:B------:R-:W-:Y:S02]  /*ec90*/  ISETP.NE.AND P0, PT, R5, RZ, PT ;  /* 0x000000ff0500720c */ /* 0x000fe40003f05270 */
[----:B------:R4:W-:Y:S11]  /*eca0*/  SYNCS.ARRIVE.TRANS64 RZ, [R15+URZ+0x26818], R4 ;  /* 0x026818040fff79a7 */ /* 0x0009f6000800003f */
[----:B----4-:R-:W-:Y:S05]  /*ecb0*/  @!P0 BRA `(.L_x_3630) ;  /* 0x0000000000048947 */ /* 0x010fea0003800000 */
[----:B------:R-:W-:Y:S01]  /*ecc0*/  BPT.TRAP 0x1 ;  /* 0x000000040000795c */ /* 0x000fe20000300000 */
.L_x_3630:
        /* <DEDUP_REMOVED lines=24> */
[----:B------:R-:W-:-:S02]  /*ee50*/  R2UR UR29, R8 ;  /* 0x00000000081d72ca */ /* 0x000fc400000e0000 */
[----:B------:R-:W-:-:S05]  /*ee60*/  MOV R0, 0x1 ;  /* 0x0000000100007802 */ /* 0x000fca0000000f00 */
[----:B------:R4:W-:Y:S06]  /*ee70*/  STL [R1], R0 ;  /* 0x0000000001007387 */ /* 0x0009ec0000100800 */
[----:B------:R4:W-:Y:S01]  /*ee80*/  UBLKCP.S.G [UR26], [UR28], UR7 ;  /* 0x0000001a1c0073ba */ /* 0x0009e20008000207 */
[----:B------:R-:W-:Y:S01]  /*ee90*/  NOP ;  /* 0x0000000000007918 */ /* 0x000fe20000000000 */
.L_x_3616:
[----:B----4-:R-:W4:Y:S01]  /*eea0*/  LDL R0, [R1] ;  /* 0x0000000001007983 */ /* 0x010f220000100800 */
[----:B------:R-:W2:Y:S02]  /*eeb0*/  S2R R2, SR_TID.X ;  /* 0x0000000000027919 */ /* 0x000ea40000002100 */
[----:B--2---:R-:W-:-:S04]  /*eec0*/  LOP3.LUT R2, R2, 0x7f, RZ, 0xc0, !PT ;  /* 0x0000007f02027812 */ /* 0x004fc800078ec0ff */
[----:B------:R-:W-:Y:S01]  /*eed0*/  ISETP.NE.AND P1, PT, R2, RZ, PT ;  /* 0x000000ff0200720c */ /* 0x000fe20003f25270 */
[----:B----4-:R-:W-:Y:S01]  /*eee0*/  IMAD R3, R0, 0x8, R15 ;  /* 0x0000000800037824 */ /* 0x010fe200078e020f */
[----:B------:R-:W-:-:S04]  /*eef0*/  SHF.L.U32 R0, R10, 0x1f, RZ ;  /* 0x0000001f0a007819 */ /* 0x000fc800000006ff */
[----:B------:R-:W2:Y:S02]  /*ef00*/  SYNCS.PHASECHK.TRANS64.TRYWAIT P0, [R3+URZ+0x26840], R0 ;  /* 0x02684000030075a7 */ /* 0x000ea4000800017f */
[----:B--2---:R-:W-:Y:S05]  /*ef10*/  @!P0 BRA `(.L_x_3631) ;  /* 0x0000000800e48947 */ /* 0x004fea0003800000 */
.L_x_3665:
[----:B------:R-:W-:Y:S05]  /*ef20*/  @P1 BRA `(.L_x_3632) ;  /* 0x0000000000181947 */ /* 0x000fea0003800000 */
[----:B------:R-:W4:Y:S01]  /*ef30*/  S2R R2, SR_TID.X ;  /* 0x0000000000027919 */ /* 0x000f220000002100 */
[----:B--2---:R-:W-:-:S04]  /*ef40*/  IMAD.MOV.U32 R0, RZ, RZ, 0x3180 ;  /* 0x00003180ff007424 */ /* 0x004fc800078e00ff */
[----:B------:R2:W-:Y:S01]  /*ef50*/  SYNCS.ARRIVE.TRANS64 RZ, [R3+URZ+0x26830], R0 ;  /* 0x0268300003ff79a7 */ /* 0x0005e2000800003f */
[----:B----4-:R-:W-:-:S13]  /*ef60*/  LOP3.LUT P0, RZ, R2, 0x1f, RZ, 0xc0, !PT ;  /* 0x0000001f02ff7812 */ /* 0x010fda000780c0ff */
[----:B--2---:R-:W-:Y:S05]  /*ef70*/  @!P0 BRA `(.L_x_3632) ;  /* 0x0000000000048947 */ /* 0x004fea0003800000 */
[----:B-1----:R-:W-:Y:S01]  /*ef80*/  BPT.TRAP 0x1 ;  /* 0x000000040000795c */ /* 0x002fe20000300000 */
.L_x_3632:
[----:B------:R-:W2:Y:S01]  /*ef90*/  LDL.LU R2, [R1] ;  /* 0x0000000001027983 */ /* 0x000ea20000300800 */
[----:B-1---5:R-:W-:Y:S01]  /*efa0*/  R2UR UR19, R4 ;  /* 0x00000000041372ca */ /* 0x022fe200000e0000 */
        /* <DEDUP_REMOVED lines=18> */
[C---:B--2---:R-:W-:Y:S01]  /*f0d0*/  IMAD R0, R2.reuse, 0x3000, R15 ;  /* 0x0000300002007824 */ /* 0x044fe200078e020f */
[C---:B---3--:R-:W-:Y:S01]  /*f0e0*/  LEA R15, R2.reuse, R15, 0x9 ;  /* 0x0000000f020f7211 */ /* 0x048fe200078e48ff */
[----:B------:R-:W-:-:S03]  /*f0f0*/  VIADD R2, R2, 0x1 ;  /* 0x0000000102027836 */ /* 0x000fc60000000000 */
        /* <DEDUP_REMOVED lines=12> */
.L_x_3613:
[----:B------:R-:W-:Y:S05]  /*f1c0*/  BSYNC B0 ;  /* 0x0000000000007941 */ /* 0x000fea0003800000 */
.L_x_3609:
[----:B------:R-:W-:-:S03]  /*f1d0*/  UMOV UR7, 0xffffffff ;  /* 0xffffffff00077882 */ /* 0x000fc60000000000 */
[----:B------:R-:W-:Y:S05]  /*f1e0*/  BRA.DIV UR7, `(.L_x_3633) ;  /* 0x0000000a07447947 */ /* 0x000fea000b800000 */
[----:B------:R-:W-:-:S13]  /*f1f0*/  ELECT P6, URZ, PT ;  /* 0x00000000003f782f */ /* 0x000fda00038c0000 */
.L_x_3668:
[----:B------:R-:W-:Y:S05]  /*f200*/  @!P6 BRA `(.L_x_3503) ;  /* 0x000000000084e947 */ /* 0x000fea0003800000 */
[----:B------:R-:W-:-:S06]  /*f210*/  ULOP3.LUT UR7, UR36, 0x2, URZ, 0xfc, !UPT ;  /* 0x0000000224077892 */ /* 0x000fcc000f8efc3f */
[----:B------:R-:W-:-:S04]  /*f220*/  MOV R0, UR7 ;  /* 0x0000000700007c02 */ /* 0x000fc80008000f00 */
[----:B------:R-:W-:-:S13]  /*f230*/  ISETP.NE.AND P2, PT, R0, 0x3, PT ;  /* 0x000000030000780c */ /* 0x000fda0003f45270 */
[----:B------:R-:W-:Y:S05]  /*f240*/  @!P2 BRA `(.L_x_3634) ;  /* 0x000000000004a947 */ /* 0x000fea0003800000 */
[----:B------:R-:W-:Y:S01]  /*f250*/  BPT.TRAP 0x1 ;  /* 0x000000040000795c */ /* 0x000fe20000300000 */
.L_x_3634:
        /* <DEDUP_REMOVED lines=15> */
.L_x_3669:
[----:B------:R-:W2:Y:S02]  /*f350*/  SYNCS.PHASECHK.TRANS64.TRYWAIT P0, [R3+URZ], R0 ;  /* 0x00000000030075a7 */ /* 0x000ea4000800017f */
[----:B--2---:R-:W-:Y:S05]  /*f360*/  @!P0 BRA `(.L_x_3636) ;  /* 0x0000000800188947 */ /* 0x004fea0003800000 */
.L_x_3670:
[----:B------:R-:W-:Y:S05]  /*f370*/  @!P2 BRA `(.L_x_3637) ;  /* 0x000000000004a947 */ /* 0x000fea0003800000 */
[----:B------:R-:W-:Y:S01]  /*f380*/  BPT.TRAP 0x1 ;  /* 0x000000040000795c */ /* 0x000fe20000300000 */
.L_x_3637:
[----:B--2---:R-:W-:-:S05]  /*f390*/  VIADD R3, R8, 0x26840 ;  /* 0x0002684008037836 */ /* 0x004fca0000000000 */
[----:B------:R-:W-:-:S04]  /*f3a0*/  LEA R5, R2, R3, 0x3 ;  /* 0x0000000302057211 */ /* 0x000fc800078e18ff */
[----:B------:R-:W2:Y:S02]  /*f3b0*/  SYNCS.PHASECHK.TRANS64.TRYWAIT P0, [R5+URZ], R4 ;  /* 0x00000004050075a7 */ /* 0x000ea4000800017f */
[----:B--2---:R-:W-:Y:S05]  /*f3c0*/  @!P0 BRA `(.L_x_3638) ;  /* 0x0000000800148947 */ /* 0x004fea0003800000 */
.L_x_3671:
[----:B------:R-:W-:-:S07]  /*f3d0*/  IMAD R3, R6, 0x8, R3 ;  /* 0x0000000806037824 */ /* 0x000fce00078e0203 */
.L_x_3639:
[----:B---3--:R3:W4:Y:S02]  /*f3e0*/  SYNCS.PHASECHK.TRANS64.TRYWAIT P0, [R3+URZ], R0 ;  /* 0x00000000030075a7 */ /* 0x008724000800017f */
[----:B----4-:R-:W-:Y:S05]  /*f3f0*/  @!P0 NANOSLEEP.SYNCS 0x989680 ;  /* 0x009896800000895d */ /* 0x010fea0003900000 */
[----:B------:R-:W4:Y:S02]  /*f400*/  @!P0 SYNCS.PHASECHK.TRANS64 P0, [R3+URZ], R0 ;  /* 0x00000000030085a7 */ /* 0x000f24000800007f */
[----:B----4-:R-:W-:Y:S05]  /*f410*/  @!P0 BRA `(.L_x_3639) ;  /* 0xfffffffc00f08947 */ /* 0x010fea000383ffff */
.L_x_3503:
[----:B------:R-:W-:Y:S05]  /*f420*/  BSYNC B6 ;  /* 0x0000000000067941 */ /* 0x000fea0003800000 */
.L_x_3495:
[----:B------:R-:W-:Y:S05]  /*f430*/  EXIT ;  /* 0x000000000000794d */ /* 0x000fea0003800000 */
.L_x_3513:
[----:B------:R-:W-:Y:S01]  /*f440*/  IMAD.MOV.U32 R12, RZ, RZ, RZ ;  /* 0x000000ffff0c7224 */ /* 0x000fe200078e00ff */
[----:B------:R-:W-:Y:S01]  /*f450*/  MOV R11, 0x1f ;  /* 0x0000001f000b7802 */ /* 0x000fe20000000f00 */
[----:B------:R-:W-:-:S07]  /*f460*/  IMAD.MOV.U32 R15, RZ, RZ, -0x1 ;  /* 0xffffffffff0f7424 */ /* 0x000fce00078e00ff */
[----:B------:R-:W-:Y:S05]  /*f470*/  WARPSYNC.COLLECTIVE R15, `(.L_x_3640) ;  /* 0x000000000f087348 */ /* 0x000fea0003c00000 */
[----:B------:R1:W2:Y:S02]  /*f480*/  SHFL.IDX P6, R14, R13, R12, R11 ;  /* 0x0000000c0d0e7389 */ /* 0x0002a400000c000b */
[----:B-12---:R-:W-:Y:S01]  /*f490*/  ENDCOLLECTIVE ;  /* 0x000000000000791b */ /* 0x006fe20003800000 */
.L_x_3640:
[----:B------:R-:W-:Y:S05]  /*f4a0*/  BRA `(.L_x_3641) ;  /* 0xffffff2000607947 */ /* 0x000fea000383ffff */
.L_x_3515:
[----:B---3--:R3:W4:Y:S02]  /*f4b0*/  SYNCS.PHASECHK.TRANS64.TRYWAIT P0, [R16+URZ+0x26800], R3 ;  /* 0x02680003100075a7 */ /* 0x008724000800017f */
[----:B----4-:R-:W-:Y:S05]  /*f4c0*/  @!P0 NANOSLEEP.SYNCS 0x989680 ;  /* 0x009896800000895d */ /* 0x010fea0003900000 */
[----:B------:R-:W4:Y:S02]  /*f4d0*/  @!P0 SYNCS.PHASECHK.TRANS64 P0, [R16+URZ+0x26800], R3 ;  /* 0x02680003100085a7 */ /* 0x000f24000800007f */
[----:B----4-:R-:W-:Y:S05]  /*f4e0*/  @!P0 BRA `(.L_x_3515) ;  /* 0xfffffffc00f08947 */ /* 0x010fea000383ffff */
[----:B------:R-:W-:Y:S05]  /*f4f0*/  BRA `(.L_x_3514) ;  /* 0xffffff2000647947 */ /* 0x000fea000383ffff */
.L_x_3520:
[----:B--2---:R2:W3:Y:S02]  /*f500*/  SYNCS.PHASECHK.TRANS64.TRYWAIT P1, [R6+URZ+0x26810], R21 ;  /* 0x02681015060075a7 */ /* 0x0044e4000802017f */
[----:B---3--:R-:W-:Y:S05]  /*f510*/  @!P1 NANOSLEEP.SYNCS 0x989680 ;  /* 0x009896800000995d */ /* 0x008fea0003900000 */
[----:B------:R-:W3:Y:S02]  /*f520*/  @!P1 SYNCS.PHASECHK.TRANS64 P1, [R6+URZ+0x26810], R21 ;  /* 0x02681015060095a7 */ /* 0x000ee4000802007f */
[----:B---3--:R-:W-:Y:S05]  /*f530*/  @!P1 BRA `(.L_x_3520) ;  /* 0xfffffffc00f09947 */ /* 0x008fea000383ffff */
[----:B------:R-:W-:Y:S05]  /*f540*/  BRA `(.L_x_3519) ;  /* 0xffffff2c00247947 */ /* 0x000fea000383ffff */
.L_x_3524:
[----:B------:R1:W1:Y:S02]  /*f550*/  SYNCS.PHASECHK.TRANS64.TRYWAIT P1, [R6+URZ+0x26830], R21 ;  /* 0x02683015060075a7 */ /* 0x000264000802017f */
[----:B-1----:R-:W-:Y:S05]  /*f560*/  @!P1 NANOSLEEP.SYNCS 0x989680 ;  /* 0x009896800000995d */ /* 0x002fea0003900000 */
[----:B------:R-:W1:Y:S02]  /*f570*/  @!P1 SYNCS.PHASECHK.TRANS64 P1, [R6+URZ+0x26830], R21 ;  /* 0x02683015060095a7 */ /* 0x000e64000802007f */
[----:B-1----:R-:W-:Y:S05]  /*f580*/  @!P1 BRA `(.L_x_3524) ;  /* 0xfffffffc00f09947 */ /* 0x002fea000383ffff */
[----:B------:R-:W-:Y:S05]  /*f590*/  BRA `(.L_x_3523) ;  /* 0xffffff30001c7947 */ /* 0x000fea000383ffff */
.L_x_3532:
[----:B--2---:R2:W3:Y:S02]  /*f5a0*/  SYNCS.PHASECHK.TRANS64.TRYWAIT P1, [R5+URZ+0x26810], R18 ;  /* 0x02681012050075a7 */ /* 0x0044e4000802017f */
[----:B---3--:R-:W-:Y:S05]  /*f5b0*/  @!P1 NANOSLEEP.SYNCS 0x989680 ;  /* 0x009896800000995d */ /* 0x008fea0003900000 */
[----:B------:R-:W3:Y:S02]  /*f5c0*/  @!P1 SYNCS.PHASECHK.TRANS64 P1, [R5+URZ+0x26810], R18 ;  /* 0x02681012050095a7 */ /* 0x000ee4000802007f */
[----:B---3--:R-:W-:Y:S05]  /*f5d0*/  @!P1 BRA `(.L_x_3532) ;  /* 0xfffffffc00f09947 */ /* 0x008fea000383ffff */
[----:B------:R-:W-:Y:S05]  /*f5e0*/  BRA `(.L_x_3531) ;  /* 0xffffff7000247947 */ /* 0x000fea000383ffff */
.L_x_3536:
[----:B------:R1:W1:Y:S02]  /*f5f0*/  SYNCS.PHASECHK.TRANS64.TRYWAIT P1, [R5+URZ+0x26830], R18 ;  /* 0x02683012050075a7 */ /* 0x000264000802017f */
[----:B-1----:R-:W-:Y:S05]  /*f600*/  @!P1 NANOSLEEP.SYNCS 0x989680 ;  /* 0x009896800000995d */ /* 0x002fea0003900000 */
[----:B------:R-:W1:Y:S02]  /*f610*/  @!P1 SYNCS.PHASECHK.TRANS64 P1, [R5+URZ+0x26830], R18 ;  /* 0x02683012050095a7 */ /* 0x000e64000802007f */
[----:B-1----:R-:W-:Y:S05]  /*f620*/  @!P1 BRA `(.L_x_3536) ;  /* 0xfffffffc00f09947 */ /* 0x002fea000383ffff */
[----:B------:R-:W-:Y:S05]  /*f630*/  BRA `(.L_x_3535) ;  /* 0xffffff7400147947 */ /* 0x000fea000383ffff */
.L_x_3543:
[----:B------:R-:W-:Y:S01]  /*f640*/  BSSY B0, `(.L_x_3642) ;  /* 0x0000005000007945 */ /* 0x000fe20003800000 */
[----:B------:R-:W-:-:S07]  /*f650*/  IMAD.MOV.U32 R15, RZ, RZ, -0x1 ;  /* 0xffffffffff0f7424 */ /* 0x000fce00078e00ff */
[----:B---3--:R-:W-:Y:S05]  /*f660*/  WARPSYNC.COLLECTIVE R15, `(.L_x_3643) ;  /* 0x000000000f087348 */ /* 0x008fea0003c00000 */
[----:B------:R-:W-:Y:S01]  /*f670*/  NOP ;  /* 0x0000000000007918 */ /* 0x000fe20000000000 */
[----:B---3--:R-:W-:Y:S01]  /*f680*/  ENDCOLLECTIVE ;  /* 0x000000000000791b */ /* 0x008fe20003800000 */
.L_x_3643:
[----:B------:R-:W-:Y:S05]  /*f690*/  BSYNC B0 ;  /* 0x0000000000007941 */ /* 0x000fea0003800000 */
.L_x_3642:
[----:B------:R-:W-:Y:S05]  /*f6a0*/  BRA `(.L_x_3644) ;  /* 0xffffffb000d47947 */ /* 0x000fea000383ffff */
.L_x_3552:
[----:B------:R-:W-:Y:S01]  /*f6b0*/  BSSY B0, `(.L_x_3645) ;  /* 0x0000005000007945 */ /* 0x000fe20003800000 */
[----:B------:R-:W-:-:S07]  /*f6c0*/  MOV R15, 0xffffffff ;  /* 0xffffffff000f7802 */ /* 0x000fce0000000f00 */
[----:B-1-3--:R-:W-:Y:S05]  /*f6d0*/  WARPSYNC.COLLECTIVE R15, `(.L_x_3646) ;  /* 0x000000000f087348 */ /* 0x00afea0003c00000 */
[----:B------:R-:W-:Y:S01]  /*f6e0*/  NOP ;  /* 0x0000000000007918 */ /* 0x000fe20000000000 */
[----:B-1-3--:R-:W-:Y:S01]  /*f6f0*/  ENDCOLLECTIVE ;  /* 0x000000000000791b */ /* 0x00afe20003800000 */
.L_x_3646:
[----:B------:R-:W-:Y:S05]  /*f700*/  BSYNC B0 ;  /* 0x0000000000007941 */ /* 0x000fea0003800000 */
.L_x_3645:
[----:B------:R-:W-:Y:S05]  /*f710*/  BRA `(.L_x_3647) ;  /* 0xffffffb400b47947 */ /* 0x000fea000383ffff */
.L_x_3569:
[----:B------:R-:W-:Y:S01]  /*f720*/  BSSY B0, `(.L_x_3648) ;  /* 0x0000005000007945 */ /* 0x000fe20003800000 */
[----:B------:R-:W-:-:S07]  /*f730*/  IMAD.MOV.U32 R15, RZ, RZ, -0x1 ;  /* 0xffffffffff0f7424 */ /* 0x000fce00078e00ff */
[----:B------:R-:W-:Y:S05]  /*f740*/  WARPSYNC.COLLECTIVE R15, `(.L_x_3649) ;  /* 0x000000000f087348 */ /* 0x000fea0003c00000 */
[----:B------:R-:W-:Y:S01]  /*f750*/  NOP ;  /* 0x0000000000007918 */ /* 0x000fe20000000000 */
[----:B------:R-:W-:Y:S01]  /*f760*/  ENDCOLLECTIVE ;  /* 0x000000000000791b */ /* 0x000fe20003800000 */
.L_x_3649:
[----:B------:R-:W-:Y:S05]  /*f770*/  BSYNC B0 ;  /* 0x0000000000007941 */ /* 0x000fea0003800000 */
.L_x_3648:
[----:B------:R-:W-:Y:S05]  /*f780*/  BRA `(.L_x_3650) ;  /* 0xffffffc400b07947 */ /* 0x000fea000383ffff */
.L_x_3582:
[----:B------:R-:W-:Y:S01]  /*f790*/  BSSY B0, `(.L_x_3651) ;  /* 0x0000005000007945 */ /* 0x000fe20003800000 */
[----:B------:R-:W-:-:S07]  /*f7a0*/  IMAD.MOV.U32 R15, RZ, RZ, -0x1 ;  /* 0xffffffffff0f7424 */ /* 0x000fce00078e00ff */
[----:B------:R-:W-:Y:S05]  /*f7b0*/  WARPSYNC.COLLECTIVE R15, `(.L_x_3652) ;  /* 0x000000000f087348 */ /* 0x000fea0003c00000 */
[----:B------:R-:W-:Y:S01]  /*f7c0*/  NOP ;  /* 0x0000000000007918 */ /* 0x000fe20000000000 */
[----:B------:R-:W-:Y:S01]  /*f7d0*/  ENDCOLLECTIVE ;  /* 0x000000000000791b */ /* 0x000fe20003800000 */
.L_x_3652:
[----:B------:R-:W-:Y:S05]  /*f7e0*/  BSYNC B0 ;  /* 0x0000000000007941 */ /* 0x000fea0003800000 */
.L_x_3651:
[----:B------:R-:W-:Y:S05]  /*f7f0*/  BRA `(.L_x_3653) ;  /* 0xffffffcc00607947 */ /* 0x000fea000383ffff */
.L_x_3594:
[----:B------:R-:W-:Y:S01]  /*f800*/  BSSY B0, `(.L_x_3654) ;  /* 0x0000005000007945 */ /* 0x000fe20003800000 */
[----:B------:R-:W-:-:S07]  /*f810*/  MOV R15, 0xffffffff ;  /* 0xffffffff000f7802 */ /* 0x000fce0000000f00 */
[----:B------:R-:W-:Y:S05]  /*f820*/  WARPSYNC.COLLECTIVE R15, `(.L_x_3655) ;  /* 0x000000000f087348 */ /* 0x000fea0003c00000 */
[----:B------:R-:W-:Y:S01]  /*f830*/  NOP ;  /* 0x0000000000007918 */ /* 0x000fe20000000000 */
[----:B------:R-:W-:Y:S01]  /*f840*/  ENDCOLLECTIVE ;  /* 0x000000000000791b */ /* 0x000fe20003800000 */
.L_x_3655:
[----:B------:R-:W-:Y:S05]  /*f850*/  BSYNC B0 ;  /* 0x0000000000007941 */ /* 0x000fea0003800000 */
.L_x_3654:
[----:B------:R-:W-:Y:S05]  /*f860*/  BRA `(.L_x_3656) ;  /* 0xffffffd0009c7947 */ /* 0x000fea000383ffff */
.L_x_3614:
[----:B-1----:R1:W2:Y:S02]  /*f870*/  SYNCS.PHASECHK.TRANS64.TRYWAIT P0, [R15+URZ+0x26820], R2 ;  /* 0x026820020f0075a7 */ /* 0x0022a4000800017f */
[----:B--2---:R-:W-:Y:S05]  /*f880*/  @!P0 NANOSLEEP.SYNCS 0x989680 ;  /* 0x009896800000895d */ /* 0x004fea0003900000 */
[----:B------:R-:W2:Y:S02]  /*f890*/  @!P0 SYNCS.PHASECHK.TRANS64 P0, [R15+URZ+0x26820], R2 ;  /* 0x026820020f0085a7 */ /* 0x000ea4000800007f */
[----:B--2---:R-:W-:Y:S05]  /*f8a0*/  @!P0 BRA `(.L_x_3614) ;  /* 0xfffffffc00f08947 */ /* 0x004fea000383ffff */
[----:B------:R-:W-:Y:S05]  /*f8b0*/  BRA `(.L_x_3657) ;  /* 0xffffffe000907947 */ /* 0x000fea000383ffff */
.L_x_3618:
[----:B---3--:R3:W4:Y:S02]  /*f8c0*/  SYNCS.PHASECHK.TRANS64.TRYWAIT P1, [R15+URZ+0x26840], R17 ;  /* 0x026840110f0075a7 */ /* 0x008724000802017f */
[----:B----4-:R-:W-:Y:S05]  /*f8d0*/  @!P1 NANOSLEEP.SYNCS 0x989680 ;  /* 0x009896800000995d */ /* 0x010fea0003900000 */
[----:B------:R-:W4:Y:S02]  /*f8e0*/  @!P1 SYNCS.PHASECHK.TRANS64 P1, [R15+URZ+0x26840], R17 ;  /* 0x026840110f0095a7 */ /* 0x000f24000802007f */
[----:B----4-:R-:W-:Y:S05]  /*f8f0*/  @!P1 BRA `(.L_x_3618) ;  /* 0xfffffffc00f09947 */ /* 0x010fea000383ffff */
[----:B------:R-:W-:Y:S05]  /*f900*/  BRA `(.L_x_3658) ;  /* 0xffffffe400e47947 */ /* 0x000fea000383ffff */
.L_x_3620:
[----:B-1----:R1:W2:Y:S02]  /*f910*/  SYNCS.PHASECHK.TRANS64.TRYWAIT P1, [R15+URZ+0x26828], R17 ;  /* 0x026828110f0075a7 */ /* 0x0022a4000802017f */
[----:B--2---:R-:W-:Y:S05]  /*f920*/  @!P1 NANOSLEEP.SYNCS 0x989680 ;  /* 0x009896800000995d */ /* 0x004fea0003900000 */
[----:B------:R-:W2:Y:S02]  /*f930*/  @!P1 SYNCS.PHASECHK.TRANS64 P1, [R15+URZ+0x26828], R17 ;  /* 0x026828110f0095a7 */ /* 0x000ea4000802007f */
[----:B--2---:R-:W-:Y:S05]  /*f940*/  @!P1 BRA `(.L_x_3620) ;  /* 0xfffffffc00f09947 */ /* 0x004fea000383ffff */
[----:B------:R-:W-:Y:S05]  /*f950*/  BRA `(.L_x_3659) ;  /* 0xffffffe800687947 */ /* 0x000fea000383ffff */
.L_x_3622:
[----:B--2---:R2:W4:Y:S02]  /*f960*/  SYNCS.PHASECHK.TRANS64.TRYWAIT P1, [R15+URZ+0x26848], R17 ;  /* 0x026848110f0075a7 */ /* 0x004524000802017f */
[----:B----4-:R-:W-:Y:S05]  /*f970*/  @!P1 NANOSLEEP.SYNCS 0x989680 ;  /* 0x009896800000995d */ /* 0x010fea0003900000 */
[----:B------:R-:W4:Y:S02]  /*f980*/  @!P1 SYNCS.PHASECHK.TRANS64 P1, [R15+URZ+0x26848], R17 ;  /* 0x026848110f0095a7 */ /* 0x000f24000802007f */
[----:B----4-:R-:W-:Y:S05]  /*f990*/  @!P1 BRA `(.L_x_3622) ;  /* 0xfffffffc00f09947 */ /* 0x010fea000383ffff */
[----:B------:R-:W-:Y:S05]  /*f9a0*/  BRA `(.L_x_3660) ;  /* 0xffffffe800ec7947 */ /* 0x000fea000383ffff */
.L_x_3624:
[----:B------:R-:W-:-:S07]  /*f9b0*/  SHF.L.U32 R4, R10, 0x1f, RZ ;  /* 0x0000001f0a047819 */ /* 0x000fce00000006ff */
.L_x_3661:
[----:B----4-:R4:W1:Y:S02]  /*f9c0*/  SYNCS.PHASECHK.TRANS64.TRYWAIT P1, [R15+URZ+0x26820], R4 ;  /* 0x026820040f0075a7 */ /* 0x010864000802017f */
[----:B-1----:R-:W-:Y:S05]  /*f9d0*/  @!P1 NANOSLEEP.SYNCS 0x989680 ;  /* 0x009896800000995d */ /* 0x002fea0003900000 */
[----:B------:R-:W1:Y:S02]  /*f9e0*/  @!P1 SYNCS.PHASECHK.TRANS64 P1, [R15+URZ+0x26820], R4 ;  /* 0x026820040f0095a7 */ /* 0x000e64000802007f */
[----:B-1----:R-:W-:Y:S05]  /*f9f0*/  @!P1 BRA `(.L_x_3661) ;  /* 0xfffffffc00f09947 */ /* 0x002fea000383ffff */
[----:B------:R-:W-:Y:S05]  /*fa00*/  BRA `(.L_x_3662) ;  /* 0xffffffec00547947 */ /* 0x000fea000383ffff */
.L_x_3627:
[----:B-1----:R1:W4:Y:S02]  /*fa10*/  SYNCS.PHASECHK.TRANS64.TRYWAIT P1, [R15+URZ+0x26840], R12 ;  /* 0x0268400c0f0075a7 */ /* 0x002324000802017f */
[----:B----4-:R-:W-:Y:S05]  /*fa20*/  @!P1 NANOSLEEP.SYNCS 0x989680 ;  /* 0x009896800000995d */ /* 0x010fea0003900000 */
[----:B------:R-:W4:Y:S02]  /*fa30*/  @!P1 SYNCS.PHASECHK.TRANS64 P1, [R15+URZ+0x26840], R12 ;  /* 0x0268400c0f0095a7 */ /* 0x000f24000802007f */
[----:B----4-:R-:W-:Y:S05]  /*fa40*/  @!P1 BRA `(.L_x_3627) ;  /* 0xfffffffc00f09947 */ /* 0x010fea000383ffff */
[----:B------:R-:W-:Y:S05]  /*fa50*/  BRA `(.L_x_3663) ;  /* 0xffffffec00f07947 */ /* 0x000fea000383ffff */
.L_x_3629:
[----:B--2---:R2:W4:Y:S02]  /*fa60*/  SYNCS.PHASECHK.TRANS64.TRYWAIT P1, [R15+URZ+0x26828], R12 ;  /* 0x0268280c0f0075a7 */ /* 0x004524000802017f */
[----:B----4-:R-:W-:Y:S05]  /*fa70*/  @!P1 NANOSLEEP.SYNCS 0x989680 ;  /* 0x009896800000995d */ /* 0x010fea0003900000 */
[----:B------:R-:W4:Y:S02]  /*fa80*/  @!P1 SYNCS.PHASECHK.TRANS64 P1, [R15+URZ+0x26828], R12 ;  /* 0x0268280c0f0095a7 */ /* 0x000f24000802007f */
[----:B----4-:R-:W-:Y:S05]  /*fa90*/  @!P1 BRA `(.L_x_3629) ;  /* 0xfffffffc00f09947 */ /* 0x010fea000383ffff */
[----:B------:R-:W-:Y:S05]  /*faa0*/  BRA `(.L_x_3664) ;  /* 0xfffffff000687947 */ /* 0x000fea000383ffff */
.L_x_3631:
[----:B--2---:R2:W4:Y:S02]  /*fab0*/  SYNCS.PHASECHK.TRANS64.TRYWAIT P0, [R3+URZ+0x26840], R0 ;  /* 0x02684000030075a7 */ /* 0x004524000800017f */
[----:B----4-:R-:W-:Y:S05]  /*fac0*/  @!P0 NANOSLEEP.SYNCS 0x989680 ;  /* 0x009896800000895d */ /* 0x010fea0003900000 */
[----:B------:R-:W4:Y:S02]  /*fad0*/  @!P0 SYNCS.PHASECHK.TRANS64 P0, [R3+URZ+0x26840], R0 ;  /* 0x02684000030085a7 */ /* 0x000f24000800007f */
[----:B----4-:R-:W-:Y:S05]  /*fae0*/  @!P0 BRA `(.L_x_3631) ;  /* 0xfffffffc00f08947 */ /* 0x010fea000383ffff */
[----:B------:R-:W-:Y:S05]  /*faf0*/  BRA `(.L_x_3665) ;  /* 0xfffffff400087947 */ /* 0x000fea000383ffff */
.L_x_3633:
[----:B------:R-:W-:Y:S01]  /*fb00*/  BSSY B0, `(.L_x_3666) ;  /* 0x0000006000007945 */ /* 0x000fe20003800000 */
[----:B------:R-:W-:-:S07]  /*fb10*/  IMAD.MOV.U32 R15, RZ, RZ, -0x1 ;  /* 0xffffffffff0f7424 */ /* 0x000fce00078e00ff */
[----:B------:R-:W-:Y:S05]  /*fb20*/  WARPSYNC.COLLECTIVE R15, `(.L_x_3667) ;  /* 0x000000000f0c7348 */ /* 0x000fea0003c00000 */
[----:B------:R-:W-:Y:S02]  /*fb30*/  ELECT P6, UR62, PT ;  /* 0x00000000003e782f */ /* 0x000fe400038c0000 */
[----:B------:R-:W-:Y:S01]  /*fb40*/  MOV R14, UR62 ;  /* 0x0000003e000e7c02 */ /* 0x000fe20008000f00 */
[----:B------:R-:W-:Y:S10]  /*fb50*/  ENDCOLLECTIVE ;  /* 0x000000000000791b */ /* 0x000ff40003800000 */
.L_x_3667:
[----:B------:R-:W-:Y:S05]  /*fb60*/  BSYNC B0 ;  /* 0x0000000000007941 */ /* 0x000fea0003800000 */
.L_x_3666:
[----:B------:R-:W-:Y:S05]  /*fb70*/  BRA `(.L_x_3668) ;  /* 0xfffffff400a07947 */ /* 0x000fea000383ffff */
.L_x_3635:
[----:B-1----:R1:W2:Y:S02]  /*fb80*/  SYNCS.PHASECHK.TRANS64.TRYWAIT P0, [R7+URZ], R4 ;  /* 0x00000004070075a7 */ /* 0x0022a4000800017f */
[----:B--2---:R-:W-:Y:S05]  /*fb90*/  @!P0 NANOSLEEP.SYNCS 0x989680 ;  /* 0x009896800000895d */ /* 0x004fea0003900000 */
[----:B------:R-:W2:Y:S02]  /*fba0*/  @!P0 SYNCS.PHASECHK.TRANS64 P0, [R7+URZ], R4 ;  /* 0x00000004070085a7 */ /* 0x000ea4000800007f */
[----:B--2---:R-:W-:Y:S05]  /*fbb0*/  @!P0 BRA `(.L_x_3635) ;  /* 0xfffffffc00f08947 */ /* 0x004fea000383ffff */
[----:B------:R-:W-:Y:S05]  /*fbc0*/  BRA `(.L_x_3669) ;  /* 0xfffffff400e07947 */ /* 0x000fea000383ffff */
.L_x_3636:
[----:B--2---:R2:W3:Y:S02]  /*fbd0*/  SYNCS.PHASECHK.TRANS64.TRYWAIT P0, [R3+URZ], R0 ;  /* 0x00000000030075a7 */ /* 0x0044e4000800017f */
[----:B---3--:R-:W-:Y:S05]  /*fbe0*/  @!P0 NANOSLEEP.SYNCS 0x989680 ;  /* 0x009896800000895d */ /* 0x008fea0003900000 */
[----:B------:R-:W3:Y:S02]  /*fbf0*/  @!P0 SYNCS.PHASECHK.TRANS64 P0, [R3+URZ], R0 ;  /* 0x00000000030085a7 */ /* 0x000ee4000800007f */
[----:B---3--:R-:W-:Y:S05]  /*fc00*/  @!P0 BRA `(.L_x_3636) ;  /* 0xfffffffc00f08947 */ /* 0x008fea000383ffff */
[----:B------:R-:W-:Y:S05]  /*fc10*/  BRA `(.L_x_3670) ;  /* 0xfffffff400d47947 */ /* 0x000fea000383ffff */
.L_x_3638:
[----:B--2---:R2:W3:Y:S02]  /*fc20*/  SYNCS.PHASECHK.TRANS64.TRYWAIT P0, [R5+URZ], R4 ;  /* 0x00000004050075a7 */ /* 0x0044e4000800017f */
[----:B---3--:R-:W-:Y:S05]  /*fc30*/  @!P0 NANOSLEEP.SYNCS 0x989680 ;  /* 0x009896800000895d */ /* 0x008fea0003900000 */
[----:B------:R-:W3:Y:S02]  /*fc40*/  @!P0 SYNCS.PHASECHK.TRANS64 P0, [R5+URZ], R4 ;  /* 0x00000004050085a7 */ /* 0x000ee4000800007f */
[----:B---3--:R-:W-:Y:S05]  /*fc50*/  @!P0 BRA `(.L_x_3638) ;  /* 0xfffffffc00f08947 */ /* 0x008fea000383ffff */
[----:B------:R-:W-:Y:S05]  /*fc60*/  BRA `(.L_x_3671) ;  /* 0xfffffff400d87947 */ /* 0x000fea000383ffff */
.L_x_3672:
        /* <DEDUP_REMOVED lines=9> */
.L_x_7399:


//--------------------- .text._ZN7cutlass13device_kernelIN5flash22FlashAttnBwdPreprocessIN4cute5tupleIJNS3_1CILi96EEENS5_ILi64EEEEEENS_10bfloat16_tEfNS_4arch4Sm90ELb1ELb1EEEEEvNT_6ParamsE --------------------------
	.section	.text._ZN7cutlass13device_kernelIN5flash22FlashAttnBwdPreprocessIN4cute5tupleIJNS3_1CILi96EEENS5_ILi64EEEEEENS_10bfloat16_tEfNS_4arch4Sm90ELb1ELb1EEEEEvNT_6ParamsE,"ax",@progbits
	.align	128
.text._ZN7cutlass13device_kernelIN5flash22FlashAttnBwdPreprocessIN4cute5tupleIJNS3_1CILi96EEENS5_ILi64EEEEEENS_10bfloat16_tEfNS_4arch4Sm90ELb1ELb1EEEEEvNT_6ParamsE:
        .type           _ZN7cutlass13device_kernelIN5flash22FlashAttnBwdPreprocessIN4cute5tupleIJNS3_1CILi96EEENS5_ILi64EEEEEENS_10bfloat16_tEfNS_4arch4Sm90ELb1ELb1EEEEEvNT_6ParamsE,@function
        .size           _ZN7cutlass13device_kernelIN5flash22FlashAttnBwdPreprocessIN4cute5tupleIJNS3_1CILi96EEENS5_ILi64EEEEEENS_10bfloat16_tEfNS_4arch4Sm90ELb1ELb1EEEEEvNT_6ParamsE,(.L_x_7400 - _ZN7cutlass13device_kernelIN5flash22FlashAttnBwdPreprocessIN4cute5tupleIJNS3_1CILi96EEENS5_ILi64EEEEEENS_10bfloat16_tEfNS_4arch4Sm90ELb1ELb1EEEEEvNT_6ParamsE)
        .other          _ZN7cutlass13device_kernelIN5flash22FlashAttnBwdPreprocessIN4cute5tupleIJNS3_1CILi96EEENS5_ILi64EEEEEENS_10bfloat16_tEfNS_4arch4Sm90ELb1ELb1EEEEEvNT_6ParamsE,@"STO_CUDA_ENTRY STV_DEFAULT"
_ZN7cutlass13device_kernelIN5flash22FlashAttnBwdPreprocessIN4cute5tupleIJNS3_1CILi96EEENS5_ILi64EEEEEENS_10bfloat16_tEfNS_4arch4Sm90ELb1ELb1EEEEEvNT_6ParamsE:
        /* <DEDUP_REMOVED lines=14> */
[----:B------:R-:W-:Y:S01]  /*00e0*/  ISETP.NE.U32.AND P2, PT, R4, RZ, PT ;  /* 0x000000ff0400720c */ /* 0x000fe20003f45070 */
[----:B------:R-:W3:Y:S03]  /*00f0*/  S2R R2, SR_CTAID.X ;  /* 0x0000000000027919 */ /* 0x000ee60000002500 */
[----:B------:R-:W-:Y:S01]  /*0100*/  ISETP.NE.AND.EX P2, PT, R5, RZ, PT, P2 ;  /* 0x000000ff0500720c */ /* 0x000fe20003f45320 */
[----:B------:R-:W4:Y:S01]  /*0110*/  S2R R3, SR_TID.X ;  /* 0x0000000000037919 */ /* 0x000f220000002100 */
[----:B-1----:R-:W-:-:S05]  /*0120*/  @P1 IMAD.WIDE R8, R0, 0x4, R8 ;  /* 0x0000000400081825 */ /* 0x002fca00078e0208 */
[----:B0-----:R2:W5:Y:S01]  /*0130*/  @P1 LDG.E R38, desc[UR4][R8.64] ;  /* 0x0000000408261981 */ /* 0x001562000c1e1900 */
[----:B---3--:R-:W-:Y:S01]  /*0140*/  IMAD R4, R2, 0x60, RZ ;  /* 0x0000006002047824 */ /* 0x008fe200078e02ff */
[----:B----4-:R-:W-:Y:S06]  /*0150*/  @P1 BRA `(.L_x_3673) ;  /* 0x0000000000101947 */ /* 0x010fec0003800000 */
[----:B------:R-:W-:Y:S05]  /*0160*/  @!P0 BRA `(.L_x_3673) ;  /* 0x00000000000c8947 */ /* 0x000fea0003800000 */
[----:B------:R-:W3:Y:S04]  /*0170*/  LDG.E R5, desc[UR4][R6.64] ;  /* 0x0000000406057981 */ /* 0x000ee8000c1e1900 */
[----:B-----5:R-:W3:Y:S02]  /*0180*/  LDG.E R38, desc[UR4][R6.64+0x4] ;  /* 0x0000040406267981 */ /* 0x020ee4000c1e1900 */
[----:B---3--:R-:W-:-:S07]  /*0190*/  IMAD.IADD R38, R38, 0x1, -R5 ;  /* 0x0000000126267824 */ /* 0x008fce00078e0a05 */
.L_x_3673:
[----:B-----5:R-:W-:-:S13]  /*01a0*/  ISETP.GE.AND P1, PT, R4, R38, PT ;  /* 0x000000260400720c */ /* 0x020fda0003f26270 */
[----:B------:R-:W-:Y:S05]  /*01b0*/  @P2 EXIT P1 ;  /* 0x000000000000294d */ /* 0x000fea0000800000 */
[----:B------:R-:W0:Y:S01]  /*01c0*/  S2UR UR6, SR_CTAID.Y ;  /* 0x00000000000679c3 */ /* 0x000e220000002600 */
[----:B------:R-:W-:Y:S01]  /*01d0*/  IMAD R5, R2, -0x60, R38 ;  /* 0xffffffa002057824 */ /* 0x000fe200078e0226 */
[C---:B------:R-:W-:Y:S01]  /*01e0*/  ISETP.GT.AND P1, PT, R3.reuse, 0x5f, PT ;  /* 0x0000005f0300780c */ /* 0x040fe20003f24270 */
[----:B------:R-:W-:Y:S01]  /*01f0*/  BSSY B0, `(.L_x_3674) ;  /* 0x0000024000007945 */ /* 0x000fe20003800000 */
[----:B--2---:R-:W-:Y:S02]  /*0200*/  SHF.R.S32.HI R6, RZ, 0x1f, R3 ;  /* 0x0000001fff067819 */ /* 0x004fe40000011403 */
[----:B------:R-:W-:Y:S02]  /*0210*/  CS2R R8, SRZ ;  /* 0x0000000000087805 */ /* 0x000fe4000001ff00 */
[----:B------:R-:W-:Y:S01]  /*0220*/  ISETP.GE.OR P3, PT, R3, R5, P1 ;  /* 0x000000050300720c */ /* 0x000fe20000f66670 */
[----:B------:R-:W-:Y:S01]  /*0230*/  @P0 IMAD.MOV.U32 R8, RZ, RZ, R36 ;  /* 0x000000ffff080224 */ /* 0x000fe200078e0024 */
[----:B------:R-:W1:Y:S01]  /*0240*/  LDC.64 R12, c[0x0][0x230] ;  /* 0x00008c00ff0c7b82 */ /* 0x000e620000000a00 */
[----:B------:R-:W-:Y:S01]  /*0250*/  LEA.HI R33, R6, R3, RZ, 0x3 ;  /* 0x0000000306217211 */ /* 0x000fe200078f18ff */
[----:B------:R-:W-:Y:S01]  /*0260*/  IMAD.MOV.U32 R7, RZ, RZ, 0x7f800000 ;  /* 0x7f800000ff077424 */ /* 0x000fe200078e00ff */
[----:B------:R-:W-:-:S02]  /*0270*/  SHF.R.S32.HI R32, RZ, 0x1f, R0 ;  /* 0x0000001fff207819 */ /* 0x000fc40000011400 */
[----:B------:R-:W-:Y:S02]  /*0280*/  LOP3.LUT R6, R33, 0xfffffff8, RZ, 0xc0, !PT ;  /* 0xfffffff821067812 */ /* 0x000fe400078ec0ff */
[----:B------:R-:W-:Y:S01]  /*0290*/  @P0 SHF.R.S32.HI R9, RZ, 0x1f, R36 ;  /* 0x0000001fff090819 */ /* 0x000fe20000011424 */
[----:B------:R-:W2:Y:S01]  /*02a0*/  LDC.64 R10, c[0x0][0x250] ;  /* 0x00009400ff0a7b82 */ /* 0x000ea20000000a00 */
[----:B------:R-:W-:Y:S02]  /*02b0*/  IADD3 R37, -R6, R3, RZ ;  /* 0x0000000306257210 */ /* 0x000fe40007ffe1ff */
[----:B------:R-:W-:Y:S02]  /*02c0*/  SEL R6, R0, RZ, !P2 ;  /* 0x000000ff00067207 */ /* 0x000fe40005000000 */
[----:B------:R-:W-:Y:S01]  /*02d0*/  SEL R32, R32, RZ, !P2 ;  /* 0x000000ff20207207 */ /* 0x000fe20005000000 */
[----:B------:R-:W-:Y:S01]  /*02e0*/  IMAD.SHL.U32 R18, R37, 0x8, RZ ;  /* 0x0000000825127824 */ /* 0x000fe200078e00ff */
[----:B0-----:R-:W-:Y:S01]  /*02f0*/  USHF.R.S32.HI UR7, URZ, 0x1f, UR6 ;  /* 0x0000001f3f077899 */ /* 0x001fe20008011406 */
[----:B------:R-:W-:Y:S11]  /*0300*/  @P3 BRA `(.L_x_3675) ;  /* 0x0000000000483947 */ /* 0x000ff60003800000 */
[----:B------:R-:W0:Y:S01]  /*0310*/  LDC.64 R20, c[0x0][0x290] ;  /* 0x0000a400ff147b82 */ /* 0x000e220000000a00 */
[----:B------:R-:W-:Y:S01]  /*0320*/  SHF.R.S32.HI R7, RZ, 0x1f, R4 ;  /* 0x0000001fff077819 */ /* 0x000fe20000011404 */
[----:B------:R-:W-:Y:S01]  /*0330*/  ULDC.64 UR8, c[0x0][0x298] ;  /* 0x0000a60000087ab9 */ /* 0x000fe20000000a00 */
[--C-:B------:R-:W-:Y:S01]  /*0340*/  SHF.R.S32.HI R15, RZ, 0x1f, R3.reuse ;  /* 0x0000001fff0f7819 */ /* 0x100fe20000011403 */
[----:B------:R-:W-:Y:S01]  /*0350*/  IMAD R17, R32, UR8, RZ ;  /* 0x0000000820117c24 */ /* 0x000fe2000f8e02ff */
[----:B------:R-:W-:-:S04]  /*0360*/  IADD3 R14, P2, P3, R8, R4, R3 ;  /* 0x00000004080e7210 */ /* 0x000fc80007b5e003 */
[----:B------:R-:W-:Y:S01]  /*0370*/  IADD3.X R15, R9, R7, R15, P2, P3 ;  /* 0x00000007090f7210 */ /* 0x000fe200017e640f */
[C---:B0-----:R-:W-:Y:S02]  /*0380*/  IMAD R16, R20.reuse, UR7, RZ ;  /* 0x0000000714107c24 */ /* 0x041fe4000f8e02ff */
[----:B------:R-:W-:-:S04]  /*0390*/  IMAD.WIDE.U32 R14, R20, UR6, R14 ;  /* 0x00000006140e7c25 */ /* 0x000fc8000f8e000e */
[----:B------:R-:W-:-:S05]  /*03a0*/  IMAD R7, R21, UR6, R16 ;  /* 0x0000000615077c24 */ /* 0x000fca000f8e0210 */
[----:B------:R-:W-:Y:S01]  /*03b0*/  IADD3 R15, R15, R7, RZ ;  /* 0x000000070f0f7210 */ /* 0x000fe20007ffe0ff */
[C---:B------:R-:W-:Y:S02]  /*03c0*/  IMAD R7, R6.reuse, UR9, R17 ;  /* 0x0000000906077c24 */ /* 0x040fe4000f8e0211 */
[----:B------:R-:W-:Y:S01]  /*03d0*/  IMAD.WIDE.U32 R14, R6, UR8, R14 ;  /* 0x00000008060e7c25 */ /* 0x000fe2000f8e000e */
[----:B------:R-:W-:-:S03]  /*03e0*/  ULDC.64 UR8, c[0x0][0x288] ;  /* 0x0000a20000087ab9 */ /* 0x000fc60000000a00 */
[----:B------:R-:W-:Y:S01]  /*03f0*/  IMAD.IADD R7, R15, 0x1, R7 ;  /* 0x000000010f077824 */ /* 0x000fe200078e0207 */
[----:B------:R-:W-:-:S04]  /*0400*/  LEA R16, P2, R14, UR8, 0x2 ;  /* 0x000000080e107c11 */ /* 0x000fc8000f8410ff */
[----:B------:R-:W-:-:S05]  /*0410*/  LEA.HI.X R17, R14, UR9, R7, 0x2, P2 ;  /* 0x000000090e117c11 */ /* 0x000fca00090f1407 */
[----:B------:R0:W5:Y:S04]  /*0420*/  LDG.E R7, desc[UR4][R16.64] ;  /* 0x0000000410077981 */ /* 0x000168000c1e1900 */
.L_x_3675:
[----:B------:R-:W-:Y:S05]  /*0430*/  BSYNC B0 ;  /* 0x0000000000007941 */ /* 0x000fea0003800000 */
.L_x_3674:
[----:B------:R-:W-:Y:S01]  /*0440*/  ULDC UR8, c[0x0][0x21c] ;  /* 0x0000870000087ab9 */ /* 0x000fe20000000800 */
[----:B------:R-:W-:Y:S01]  /*0450*/  SHF.R.S32.HI R33, RZ, 0x3, R33 ;  /* 0x00000003ff217819 */ /* 0x000fe20000011421 */
[----:B-1----:R-:W-:Y:S01]  /*0460*/  IMAD R14, R12, UR7, RZ ;  /* 0x000000070c0e7c24 */ /* 0x002fe2000f8e02ff */
[----:B------:R-:W-:Y:S01]  /*0470*/  ISETP.GE.AND P2, PT, R18, UR8, PT ;  /* 0x0000000812007c0c */ /* 0x000fe2000bf46270 */
[----:B0-2---:R-:W-:Y:S01]  /*0480*/  IMAD R16, R10, UR7, RZ ;  /* 0x000000070a107c24 */ /* 0x005fe2000f8e02ff */
[----:B------:R-:W-:Y:S01]  /*0490*/  SHF.R.S32.HI R19, RZ, 0x1f, R18 ;  /* 0x0000001fff137819 */ /* 0x000fe20000011412 */
[----:B------:R-:W-:Y:S01]  /*04a0*/  IMAD R15, R13, UR6, R14 ;  /* 0x000000060d0f7c24 */ /* 0x000fe2000f8e020e */
[----:B------:R-:W-:Y:S01]  /*04b0*/  ISETP.GE.OR P4, PT, R33, R5, P2 ;  /* 0x000000052100720c */ /* 0x000fe20001786670 */
[----:B------:R-:W-:Y:S01]  /*04c0*/  IMAD R11, R11, UR6, R16 ;  /* 0x000000060b0b7c24 */ /* 0x000fe2000f8e0210 */
[----:B------:R-:W-:Y:S01]  /*04d0*/  SHF.R.S32.HI R34, RZ, 0x1f, R33 ;  /* 0x0000001fff227819 */ /* 0x000fe20000011421 */
[----:B------:R-:W-:Y:S01]  /*04e0*/  IMAD.WIDE.U32 R40, R12, UR6, R18 ;  /* 0x000000060c287c25 */ /* 0x000fe2000f8e0012 */
[----:B------:R-:W-:Y:S01]  /*04f0*/  IADD3 R28, P3, R33, R8, RZ ;  /* 0x00000008211c7210 */ /* 0x000fe20007f7e0ff */
[----:B------:R-:W-:Y:S01]  /*0500*/  ULDC.64 UR10, c[0x0][0x238] ;  /* 0x00008e00000a7ab9 */ /* 0x000fe20000000a00 */
[----:B------:R-:W-:Y:S01]  /*0510*/  ULDC.64 UR12, c[0x0][0x258] ;  /* 0x00009600000c7ab9 */ /* 0x000fe20000000a00 */
[----:B------:R-:W-:-:S02]  /*0520*/  IMAD.IADD R41, R41, 0x1, R15 ;  /* 0x0000000129297824 */ /* 0x000fc400078e020f */
[----:B------:R-:W-:-:S04]  /*0530*/  IMAD.WIDE.U32 R30, R10, UR6, R18 ;  /* 0x000000060a1e7c25 */ /* 0x000fc8000f8e0012 */
[----:B------:R-:W0:Y:S01]  /*0540*/  @!P4 LDC.64 R12, c[0x0][0x228] ;  /* 0x00008a00ff0ccb82 */ /* 0x000e220000000a00 */
[----:B------:R-:W-:Y:S01]  /*0550*/  IADD3 R31, R31, R11, RZ ;  /* 0x0000000b1f1f7210 */ /* 0x000fe20007ffe0ff */
[----:B------:R-:W-:Y:S02]  /*0560*/  IMAD.X R29, R34, 0x1, R9, P3 ;  /* 0x00000001221d7824 */ /* 0x000fe400018e0609 */
[----:B------:R-:W-:Y:S02]  /*0570*/  IMAD R17, R32, UR10, RZ ;  /* 0x0000000a20117c24 */ /* 0x000fe4000f8e02ff */
[----:B------:R-:W-:Y:S02]  /*0580*/  IMAD.WIDE R28, R2, 0x60, R28 ;  /* 0x00000060021c7825 */ /* 0x000fe400078e021c */
[----:B------:R-:W1:Y:S02]  /*0590*/  @!P4 LDC.64 R14, c[0x0][0x248] ;  /* 0x00009200ff0ecb82 */ /* 0x000e640000000a00 */
[----:B------:R-:W-:-:S02]  /*05a0*/  VIADD R35, R33, 0x20 ;  /* 0x0000002021237836 */ /* 0x000fc40000000000 */
[----:B------:R-:W-:Y:S02]  /*05b0*/  IMAD R19, R32, UR12, RZ ;  /* 0x0000000c20137c24 */ /* 0x000fe4000f8e02ff */
[C---:B------:R-:W-:Y:S01]  /*05c0*/  IMAD R17, R6.reuse, UR11, R17 ;  /* 0x0000000b06117c24 */ /* 0x040fe2000f8e0211 */
[CC--:B------:R-:W-:Y:S01]  /*05d0*/  ISETP.GE.OR P2, PT, R35.reuse, R5.reuse, P2 ;  /* 0x000000052300720c */ /* 0x0c0fe20001746670 */
[----:B------:R-:W2:Y:S01]  /*05e0*/  @!P4 LDC.64 R10, c[0x0][0x240] ;  /* 0x00009000ff0acb82 */ /* 0x000ea20000000a00 */
[----:B------:R-:W-:Y:S01]  /*05f0*/  IMAD.WIDE.U32 R40, R6, UR10, R40 ;  /* 0x0000000a06287c25 */ /* 0x000fe2000f8e0028 */
[----:B------:R-:W-:-:S03]  /*0600*/  ISETP.GE.AND P3, PT, R35, R5, PT ;  /* 0x000000052300720c */ /* 0x000fc60003f66270 */
[C---:B------:R-:W-:Y:S01]  /*0610*/  IMAD R21, R6.reuse, UR13, R19 ;  /* 0x0000000d06157c24 */ /* 0x040fe2000f8e0213 */
[----:B------:R-:W-:Y:S01]  /*0620*/  IADD3 R41, R41, R17, RZ ;  /* 0x0000001129297210 */ /* 0x000fe20007ffe0ff */
[----:B------:R-:W-:Y:S01]  /*0630*/  IMAD.WIDE.U32 R30, R6, UR12, R30 ;  /* 0x0000000c061e7c25 */ /* 0x000fe2000f8e001e */
[----:B------:R-:W3:Y:S01]  /*0640*/  @!P4 LDC.64 R8, c[0x0][0x210] ;  /* 0x00008400ff08cb82 */ /* 0x000ee20000000a00 */
[----:B------:R-:W-:Y:S02]  /*0650*/  ISETP.GE.OR P3, PT, R18, UR8, P3 ;  /* 0x0000000812007c0c */ /* 0x000fe40009f66670 */
[----:B0-----:R-:W-:Y:S02]  /*0660*/  @!P4 IMAD R16, R29, R12, RZ ;  /* 0x0000000c1d10c224 */ /* 0x001fe400078e02ff */
[----:B------:R-:W-:Y:S02]  /*0670*/  IMAD.IADD R31, R31, 0x1, R21 ;  /* 0x000000011f1f7824 */ /* 0x000fe400078e0215 */
[----:B------:R-:W-:-:S02]  /*0680*/  @!P4 IMAD R19, R28, R13, R16 ;  /* 0x0000000d1c13c224 */ /* 0x000fc400078e0210 */
[----:B-1----:R-:W-:Y:S02]  /*0690*/  @!P4 IMAD R16, R29, R14, RZ ;  /* 0x0000000e1d10c224 */ /* 0x002fe400078e02ff */
[----:B------:R-:W-:-:S03]  /*06a0*/  @!P4 IMAD.WIDE.U32 R12, R28, R12, R40 ;  /* 0x0000000c1c0cc225 */ /* 0x000fc600078e0028 */
[----:B------:R-:W0:Y:S01]  /*06b0*/  @!P3 LDC.64 R22, c[0x0][0x228] ;  /* 0x00008a00ff16bb82 */ /* 0x000e220000000a00 */
[C---:B------:R-:W-:Y:S02]  /*06c0*/  @!P4 IMAD R21, R28.reuse, R15, R16 ;  /* 0x0000000f1c15c224 */ /* 0x040fe400078e0210 */
[----:B------:R-:W-:-:S04]  /*06d0*/  @!P4 IMAD.WIDE.U32 R14, R28, R14, R30 ;  /* 0x0000000e1c0ec225 */ /* 0x000fc800078e001e */
[----:B------:R-:W-:Y:S01]  /*06e0*/  @!P4 IMAD.IADD R19, R13, 0x1, R19 ;  /* 0x000000010d13c824 */ /* 0x000fe200078e0213 */
[----:B------:R-:W-:Y:S01]  /*06f0*/  @!P4 IADD3 R13, R15, R21, RZ ;  /* 0x000000150f0dc210 */ /* 0x000fe20007ffe0ff */
[----:B------:R-:W1:Y:S01]  /*0700*/  @!P2 LDC.64 R16, c[0x0][0x248] ;  /* 0x00009200ff10ab82 */ /* 0x000e620000000a00 */
[----:B--2---:R-:W-:Y:S02]  /*0710*/  @!P4 LEA R24, P6, R14, R10, 0x1 ;  /* 0x0000000a0e18c211 */ /* 0x004fe400078c08ff */
[----:B---3--:R-:W-:Y:S01]  /*0720*/  @!P4 LEA R26, P5, R12, R8, 0x1 ;  /* 0x000000080c1ac211 */ /* 0x008fe200078a08ff */
[----:B------:R-:W-:Y:S01]  /*0730*/  VIADD R8, R33, 0x40 ;  /* 0x0000004021087836 */ /* 0x000fe20000000000 */
[----:B------:R-:W-:Y:S02]  /*0740*/  @!P4 LEA.HI.X R25, R14, R11, R13, 0x1, P6 ;  /* 0x0000000b0e19c211 */ /* 0x000fe400030f0c0d */
[----:B------:R-:W-:Y:S02]  /*0750*/  CS2R R14, SRZ ;  /* 0x00000000000e7805 */ /* 0x000fe4000001ff00 */
[----:B------:R-:W-:-:S02]  /*0760*/  @!P2 IADD3 R42, P6, R28, 0x20, RZ ;  /* 0x000000201c2aa810 */ /* 0x000fc40007fde0ff */
[----:B------:R-:W-:Y:S02]  /*0770*/  CS2R R10, SRZ ;  /* 0x00000000000a7805 */ /* 0x000fe4000001ff00 */
[----:B------:R-:W-:Y:S02]  /*0780*/  @!P4 LEA.HI.X R27, R12, R9, R19, 0x1, P5 ;  /* 0x000000090c1bc211 */ /* 0x000fe400028f0c13 */
[----:B------:R-:W-:Y:S02]  /*0790*/  CS2R R12, SRZ ;  /* 0x00000000000c7805 */ /* 0x000fe4000001ff00 */
[----:B------:R-:W-:Y:S01]  /*07a0*/  ISETP.GE.AND P5, PT, R8, R5, PT ;  /* 0x000000050800720c */ /* 0x000fe20003fa6270 */
[----:B------:R-:W-:Y:S01]  /*07b0*/  @!P2 IMAD.X R21, RZ, RZ, R29, P6 ;  /* 0x000000ffff15a224 */ /* 0x000fe200030e061d */
[----:B------:R-:W-:Y:S02]  /*07c0*/  CS2R R8, SRZ ;  /* 0x0000000000087805 */ /* 0x000fe4000001ff00 */
[----:B------:R-:W-:Y:S01]  /*07d0*/  ISETP.LT.AND P6, PT, R18, UR8, !P5 ;  /* 0x0000000812007c0c */ /* 0x000fe2000efc1270 */
[----:B------:R2:W3:Y:S01]  /*07e0*/  @!P4 LDG.E.128 R12, desc[UR4][R24.64] ;  /* 0x00000004180cc981 */ /* 0x0004e2000c1e1d00 */
[----:B------:R-:W4:Y:S03]  /*07f0*/  @!P2 LDC.64 R18, c[0x0][0x240] ;  /* 0x00009000ff12ab82 */ /* 0x000f260000000a00 */
[----:B------:R0:W3:Y:S01]  /*0800*/  @!P4 LDG.E.128 R8, desc[UR4][R26.64] ;  /* 0x000000041a08c981 */ /* 0x0000e2000c1e1d00 */
[----:B------:R-:W-:Y:S01]  /*0810*/  @!P3 IADD3 R39, P4, R28, 0x20, RZ ;  /* 0x000000201c27b810 */ /* 0x000fe20007f9e0ff */
[----:B-1----:R-:W-:-:S03]  /*0820*/  @!P2 IMAD R21, R21, R16, RZ ;  /* 0x000000101515a224 */ /* 0x002fc600078e02ff */
[----:B--2---:R-:W1:Y:S01]  /*0830*/  @!P3 LDC.64 R24, c[0x0][0x210] ;  /* 0x00008400ff18bb82 */ /* 0x004e620000000a00 */
[C---:B------:R-:W-:Y:S01]  /*0840*/  @!P2 IMAD R21, R42.reuse, R17, R21 ;  /* 0x000000112a15a224 */ /* 0x040fe200078e0215 */
[----:B0-----:R-:W-:Y:S01]  /*0850*/  @!P2 MOV R26, R30 ;  /* 0x0000001e001aa202 */ /* 0x001fe20000000f00 */
[----:B------:R-:W-:Y:S02]  /*0860*/  @!P2 IMAD.MOV.U32 R27, RZ, RZ, R31 ;  /* 0x000000ffff1ba224 */ /* 0x000fe400078e001f */
[----:B------:R-:W-:Y:S02]  /*0870*/  @!P3 IMAD.X R20, RZ, RZ, R29, P4 ;  /* 0x000000ffff14b224 */ /* 0x000fe400020e061d */
[----:B------:R-:W-:Y:S02]  /*0880*/  @!P2 IMAD.WIDE.U32 R42, R42, R16, R26 ;  /* 0x000000102a2aa225 */ /* 0x000fe400078e001a */
[----:B------:R-:W0:Y:S02]  /*0890*/  @P6 LDC.64 R16, c[0x0][0x228] ;  /* 0x00008a00ff106b82 */ /* 0x000e240000000a00 */
[----:B------:R-:W-:Y:S01]  /*08a0*/  @!P3 IMAD R20, R20, R22, RZ ;  /* 0x000000161414b224 */ /* 0x000fe200078e02ff */
[----:B------:R-:W-:Y:S01]  /*08b0*/  @!P2 IADD3 R21, R43, R21, RZ ;  /* 0x000000152b15a210 */ /* 0x000fe20007ffe0ff */
[----:B------:R-:W-:Y:S01]  /*08c0*/  @!P3 IMAD.MOV.U32 R44, RZ, RZ, R40 ;  /* 0x000000ffff2cb224 */ /* 0x000fe200078e0028 */
[----:B----4-:R-:W-:Y:S01]  /*08d0*/  @!P2 LEA R26, P4, R42, R18, 0x1 ;  /* 0x000000122a1aa211 */ /* 0x010fe200078808ff */
[----:B------:R-:W-:-:S02]  /*08e0*/  @!P3 IMAD.MOV.U32 R45, RZ, RZ, R41 ;  /* 0x000000ffff2db224 */ /* 0x000fc400078e0029 */
[C---:B------:R-:W-:Y:S01]  /*08f0*/  @!P3 IMAD R23, R39.reuse, R23, R20 ;  /* 0x000000172717b224 */ /* 0x040fe200078e0214 */
[----:B------:R-:W-:Y:S01]  /*0900*/  @!P2 LEA.HI.X R27, R42, R19, R21, 0x1, P4 ;  /* 0x000000132a1ba211 */ /* 0x000fe200020f0c15 */
[----:B------:R-:W-:Y:S01]  /*0910*/  @!P3 IMAD.WIDE.U32 R44, R39, R22, R44 ;  /* 0x00000016272cb225 */ /* 0x000fe200078e002c */
[----:B------:R-:W2:Y:S01]  /*0920*/  @P6 LDC.64 R20, c[0x0][0x248] ;  /* 0x00009200ff146b82 */ /* 0x000ea20000000a00 */
[----:B------:R-:W-:Y:S02]  /*0930*/  @P6 IADD3 R22, P4, R28, 0x40, RZ ;  /* 0x000000401c166810 */ /* 0x000fe40007f9e0ff */
[----:B------:R-:W-:Y:S02]  /*0940*/  @!P3 IMAD.IADD R23, R45, 0x1, R23 ;  /* 0x000000012d17b824 */ /* 0x000fe400078e0217 */
[----:B------:R-:W-:Y:S02]  /*0950*/  @P6 IADD3.X R39, RZ, R29, RZ, P4, !PT ;  /* 0x0000001dff276210 */ /* 0x000fe400027fe4ff */
[C---:B-1----:R-:W-:Y:S01]  /*0960*/  @!P3 LEA R42, P4, R44.reuse, R24, 0x1 ;  /* 0x000000182c2ab211 */ /* 0x042fe200078808ff */
[----:B------:R-:W1:Y:S03]  /*0970*/  @P6 LDC.64 R18, c[0x0][0x210] ;  /* 0x00008400ff126b82 */ /* 0x000e660000000a00 */
[----:B------:R-:W-:-:S05]  /*0980*/  @!P3 LEA.HI.X R43, R44, R25, R23, 0x1, P4 ;  /* 0x000000192c2bb211 */ /* 0x000fca00020f0c17 */
[----:B------:R-:W4:Y:S01]  /*0990*/  @P6 LDC.64 R24, c[0x0][0x240] ;  /* 0x00009000ff186b82 */ /* 0x000f220000000a00 */
[----:B------:R-:W-:Y:S01]  /*09a0*/  @P6 IADD3 R23, P4, R28, 0x40, RZ ;  /* 0x000000401c176810 */ /* 0x000fe20007f9e0ff */
[----:B0-----:R-:W-:-:S04]  /*09b0*/  @P6 IMAD R39, R39, R16, RZ ;  /* 0x0000001027276224 */ /* 0x001fc800078e02ff */
[----:B------:R-:W-:Y:S02]  /*09c0*/  @P6 IMAD.X R29, RZ, RZ, R29, P4 ;  /* 0x000000ffff1d6224 */ /* 0x000fe400020e061d */
[----:B------:R-:W-:-:S04]  /*09d0*/  @P6 IMAD.WIDE.U32 R44, R22, R16, R40 ;  /* 0x00000010162c6225 */ /* 0x000fc800078e0028 */
[----:B------:R-:W-:Y:S02]  /*09e0*/  @P6 IMAD R17, R22, R17, R39 ;  /* 0x0000001116116224 */ /* 0x000fe400078e0227 */
[----:B--2---:R-:W-:Y:S02]  /*09f0*/  @P6 IMAD R16, R29, R20, RZ ;  /* 0x000000141d106224 */ /* 0x004fe400078e02ff */
[----:B------:R-:W-:Y:S02]  /*0a00*/  @P6 IMAD.MOV.U32 R28, RZ, RZ, R30 ;  /* 0x000000ffff1c6224 */ /* 0x000fe400078e001e */
[----:B------:R-:W-:Y:S01]  /*0a10*/  @P6 IMAD.MOV.U32 R29, RZ, RZ, R31 ;  /* 0x000000ffff1d6224 */ /* 0x000fe200078e001f */
[----:B------:R-:W-:Y:S01]  /*0a20*/  @P6 IADD3 R17, R45, R17, RZ ;  /* 0x000000112d116210 */ /* 0x000fe20007ffe0ff */
[C---:B------:R-:W-:Y:S01]  /*0a30*/  @P6 IMAD R31, R23.reuse, R21, R16 ;  /* 0x00000015171f6224 */ /* 0x040fe200078e0210 */
[----:B-1----:R-:W-:Y:S01]  /*0a40*/  @P6 LEA R40, P4, R44, R18, 0x1 ;  /* 0x000000122c286211 */ /* 0x002fe200078808ff */
[----:B------:R-:W-:Y:S01]  /*0a50*/  @P6 IMAD.WIDE.U32 R28, R23, R20, R28 ;  /* 0x00000014171c6225 */ /* 0x000fe200078e001c */
[----:B------:R-:W-:-:S02]  /*0a60*/  CS2R R20, SRZ ;  /* 0x0000000000147805 */ /* 0x000fc4000001ff00 */
[----:B------:R-:W-:Y:S02]  /*0a70*/  CS2R R22, SRZ ;  /* 0x0000000000167805 */ /* 0x000fe4000001ff00 */
[----:B------:R-:W-:Y:S02]  /*0a80*/  @P6 LEA.HI.X R41, R44, R19, R17, 0x1, P4 ;  /* 0x000000132c296211 */ /* 0x000fe400020f0c11 */
[----:B------:R-:W-:Y:S02]  /*0a90*/  @P6 IADD3 R29, R29, R31, RZ ;  /* 0x0000001f1d1d6210 */ /* 0x000fe40007ffe0ff */
[C---:B----4-:R-:W-:Y:S02]  /*0aa0*/  @P6 LEA R44, P4, R28.reuse, R24, 0x1 ;  /* 0x000000181c2c6211 */ /* 0x050fe400078808ff */
[----:B------:R-:W-:Y:S02]  /*0ab0*/  CS2R R16, SRZ ;  /* 0x0000000000107805 */ /* 0x000fe4000001ff00 */
[----:B------:R-:W-:Y:S01]  /*0ac0*/  CS2R R18, SRZ ;  /* 0x0000000000127805 */ /* 0x000fe2000001ff00 */
[----:B------:R0:W2:Y:S01]  /*0ad0*/  @!P2 LDG.E.128 R20, desc[UR4][R26.64] ;  /* 0x000000041a14a981 */ /* 0x0000a2000c1e1d00 */
[----:B------:R-:W-:-:S02]  /*0ae0*/  @P6 LEA.HI.X R45, R28, R25, R29, 0x1, P4 ;  /* 0x000000191c2d6211 */ /* 0x000fc400020f0c1d */
[----:B------:R-:W-:Y:S02]  /*0af0*/  CS2R R24, SRZ ;  /* 0x0000000000187805 */ /* 0x000fe4000001ff00 */
[----:B------:R-:W-:Y:S02]  /*0b00*/  CS2R R28, SRZ ;  /* 0x00000000001c7805 */ /* 0x000fe4000001ff00 */
[----:B------:R-:W-:Y:S01]  /*0b10*/  CS2R R30, SRZ ;  /* 0x00000000001e7805 */ /* 0x000fe2000001ff00 */
[----:B------:R3:W4:Y:S01]  /*0b20*/  @!P3 LDG.E.128 R16, desc[UR4][R42.64] ;  /* 0x000000042a10b981 */ /* 0x000722000c1e1d00 */
[----:B0-----:R-:W-:-:S04]  /*0b30*/  CS2R R26, SRZ ;  /* 0x00000000001a7805 */ /* 0x001fc8000001ff00 */
[----:B------:R-:W4:Y:S04]  /*0b40*/  @P6 LDG.E.128 R28, desc[UR4][R44.64] ;  /* 0x000000042c1c6981 */ /* 0x000f28000c1e1d00 */
[----:B------:R0:W4:Y:S01]  /*0b50*/  @P6 LDG.E.128 R24, desc[UR4][R40.64] ;  /* 0x0000000428186981 */ /* 0x000122000c1e1d00 */
[----:B------:R-:W-:Y:S01]  /*0b60*/  @P0 IMAD R36, R0, 0x60, R36 ;  /* 0x0000006000240824 */ /* 0x000fe200078e0224 */
[----:B------:R-:W-:-:S03]  /*0b70*/  ISETP.NE.AND P2, PT, R37, RZ, PT ;  /* 0x000000ff2500720c */ /* 0x000fc60003f45270 */
[----:B------:R-:W-:Y:S01]  /*0b80*/  @P0 IMAD.HI R36, R36, 0x2aaaaaab, RZ ;  /* 0x2aaaaaab24240827 */ /* 0x000fe200078e02ff */
[----:B------:R-:W-:Y:S01]  /*0b90*/  BSSY B0, `(.L_x_3676) ;  /* 0x000007a000007945 */ /* 0x000fe20003800000 */
[----:B---3--:R-:W-:Y:S02]  /*0ba0*/  LOP3.LUT R42, R12, 0xffff0000, RZ, 0xc0, !PT ;  /* 0xffff00000c2a7812 */ /* 0x008fe400078ec0ff */
[C---:B------:R-:W-:Y:S01]  /*0bb0*/  LOP3.LUT R39, R8.reuse, 0xffff0000, RZ, 0xc0, !PT ;  /* 0xffff000008277812 */ /* 0x040fe200078ec0ff */
[----:B------:R-:W-:Y:S02]  /*0bc0*/  IMAD.U32 R8, R8, 0x10000, RZ ;  /* 0x0001000008087824 */ /* 0x000fe400078e00ff */
[----:B------:R-:W-:Y:S02]  /*0bd0*/  IMAD.U32 R43, R12, 0x10000, RZ ;  /* 0x000100000c2b7824 */ /* 0x000fe400078e00ff */
[----:B------:R-:W-:Y:S01]  /*0be0*/  FMUL.FTZ R42, R39, R42 ;  /* 0x0000002a272a7220 */ /* 0x000fe20000410000 */
[----:B------:R-:W-:Y:S01]  /*0bf0*/  SHF.L.U32 R12, R9, 0x10, RZ ;  /* 0x00000010090c7819 */ /* 0x000fe200000006ff */
[----:B------:R-:W-:-:S02]  /*0c00*/  IMAD.U32 R39, R13, 0x10000, RZ ;  /* 0x000100000d277824 */ /* 0x000fc400078e00ff */
[----:B------:R-:W-:Y:S01]  /*0c10*/  FFMA.FTZ R43, R8, R43, R42 ;  /* 0x0000002b082b7223 */ /* 0x000fe2000001002a */
[----:B------:R-:W-:Y:S02]  /*0c20*/  LOP3.LUT R9, R9, 0xffff0000, RZ, 0xc0, !PT ;  /* 0xffff000009097812 */ /* 0x000fe400078ec0ff */
[----:B0-----:R-:W-:Y:S01]  /*0c30*/  LOP3.LUT R40, R13, 0xffff0000, RZ, 0xc0, !PT ;  /* 0xffff00000d287812 */ /* 0x001fe200078ec0ff */
[----:B------:R-:W-:Y:S01]  /*0c40*/  FFMA.FTZ R12, R12, R39, R43 ;  /* 0x000000270c0c7223 */ /* 0x000fe2000001002b */
[----:B------:R-:W-:Y:S01]  /*0c50*/  SHF.L.U32 R13, R14, 0x10, RZ ;  /* 0x000000100e0d7819 */ /* 0x000fe200000006ff */
[C---:B------:R-:W-:Y:S02]  /*0c60*/  IMAD.U32 R8, R10.reuse, 0x10000, RZ ;  /* 0x000100000a087824 */ /* 0x040fe400078e00ff */
[----:B------:R-:W-:Y:S01]  /*0c70*/  FFMA.FTZ R39, R9, R40, R12 ;  /* 0x0000002809277223 */ /* 0x000fe2000001000c */
[----:B------:R-:W-:Y:S02]  /*0c80*/  LOP3.LUT R10, R10, 0xffff0000, RZ, 0xc0, !PT ;  /* 0xffff00000a0a7812 */ /* 0x000fe400078ec0ff */
[----:B------:R-:W-:Y:S01]  /*0c90*/  LOP3.LUT R9, R14, 0xffff0000, RZ, 0xc0, !PT ;  /* 0xffff00000e097812 */ /* 0x000fe200078ec0ff */
[----:B------:R-:W-:Y:S01]  /*0ca0*/  FFMA.FTZ R39, R8, R13, R39 ;  /* 0x0000000d08277223 */ /* 0x000fe20000010027 */
[----:B------:R-:W-:-:S02]  /*0cb0*/  IMAD.U32 R8, R11, 0x10000, RZ ;  /* 0x000100000b087824 */ /* 0x000fc400078e00ff */
[----:B------:R-:W-:Y:S02]  /*0cc0*/  IMAD.U32 R13, R15, 0x10000, RZ ;  /* 0x000100000f0d7824 */ /* 0x000fe400078e00ff */
[----:B------:R-:W-:-:S04]  /*0cd0*/  FFMA.FTZ R9, R10, R9, R39 ;  /* 0x000000090a097223 */ /* 0x000fc80000010027 */
[----:B------:R-:W-:Y:S01]  /*0ce0*/  FFMA.FTZ R8, R8, R13, R9 ;  /* 0x0000000d08087223 */ /* 0x000fe20000010009 */
[----:B------:R-:W-:Y:S02]  /*0cf0*/  LOP3.LUT R11, R11, 0xffff0000, RZ, 0xc0, !PT ;  /* 0xffff00000b0b7812 */ /* 0x000fe400078ec0ff */
[----:B------:R-:W-:-:S05]  /*0d00*/  LOP3.LUT R15, R15, 0xffff0000, RZ, 0xc0, !PT ;  /* 0xffff00000f0f7812 */ /* 0x000fca00078ec0ff */
[----:B------:R-:W-:Y:S01]  /*0d10*/  FFMA.FTZ R8, R11, R15, R8 ;  /* 0x0000000f0b087223 */ /* 0x000fe20000010008 */
[C---:B--2---:R-:W-:Y:S01]  /*0d20*/  LOP3.LUT R41, R20.reuse, 0xffff0000, RZ, 0xc0, !PT ;  /* 0xffff000014297812 */ /* 0x044fe200078ec0ff */
[----:B------:R-:W-:Y:S01]  /*0d30*/  IMAD.U32 R14, R20, 0x10000, RZ ;  /* 0x00010000140e7824 */ /* 0x000fe200078e00ff */
[C---:B----4-:R-:W-:Y:S02]  /*0d40*/  SHF.L.U32 R9, R16.reuse, 0x10, RZ ;  /* 0x0000001010097819 */ /* 0x050fe400000006ff */
[----:B------:R-:W-:Y:S01]  /*0d50*/  LOP3.LUT R16, R16, 0xffff0000, RZ, 0xc0, !PT ;  /* 0xffff000010107812 */ /* 0x000fe200078ec0ff */
[C---:B------:R-:W-:Y:S01]  /*0d60*/  IMAD.U32 R39, R21.reuse, 0x10000, RZ ;  /* 0x0001000015277824 */ /* 0x040fe200078e00ff */
[----:B------:R-:W-:Y:S02]  /*0d70*/  LOP3.LUT R20, R21, 0xffff0000, RZ, 0xc0, !PT ;  /* 0xffff000015147812 */ /* 0x000fe400078ec0ff */
[----:B------:R-:W-:Y:S01]  /*0d80*/  LOP3.LUT R45, R28, 0xffff0000, RZ, 0xc0, !PT ;  /* 0xffff00001c2d7812 */ /* 0x000fe200078ec0ff */
[----:B------:R-:W-:Y:S01]  /*0d90*/  FMUL.FTZ R16, R16, R41 ;  /* 0x0000002910107220 */ /* 0x000fe20000410000 */
[----:B------:R-:W-:-:S02]  /*0da0*/  SHF.L.U32 R21, R22, 0x10, RZ ;  /* 0x0000001016157819 */ /* 0x000fc400000006ff */
[----:B------:R-:W-:Y:S02]  /*0db0*/  LOP3.LUT R40, R24, 0xffff0000, RZ, 0xc0, !PT ;  /* 0xffff000018287812 */ /* 0x000fe400078ec0ff */
[----:B------:R-:W-:Y:S01]  /*0dc0*/  LOP3.LUT R43, R22, 0xffff0000, RZ, 0xc0, !PT ;  /* 0xffff0000162b7812 */ /* 0x000fe200078ec0ff */
[C---:B------:R-:W-:Y:S01]  /*0dd0*/  IMAD.U32 R22, R23.reuse, 0x10000, RZ ;  /* 0x0001000017167824 */ /* 0x040fe200078e00ff */
[----:B------:R-:W-:Y:S01]  /*0de0*/  LOP3.LUT R42, R23, 0xffff0000, RZ, 0xc0, !PT ;  /* 0xffff0000172a7812 */ /* 0x000fe200078ec0ff */
[----:B------:R-:W-:Y:S01]  /*0df0*/  IMAD.U32 R24, R24, 0x10000, RZ ;  /* 0x0001000018187824 */ /* 0x000fe200078e00ff */
[----:B------:R-:W-:Y:S01]  /*0e00*/  SHF.L.U32 R23, R28, 0x10, RZ ;  /* 0x000000101c177819 */ /* 0x000fe200000006ff */
[----:B------:R-:W-:Y:S01]  /*0e10*/  FMUL.FTZ R45, R40, R45 ;  /* 0x0000002d282d7220 */ /* 0x000fe20000410000 */
[----:B------:R-:W-:Y:S02]  /*0e20*/  IMAD.U32 R10, R17, 0x10000, RZ ;  /* 0x00010000110a7824 */ /* 0x000fe400078e00ff */
[----:B------:R-:W-:Y:S01]  /*0e30*/  FFMA.FTZ R41, R9, R14, R16 ;  /* 0x0000000e09297223 */ /* 0x000fe20000010010 */
[----:B------:R-:W-:-:S02]  /*0e40*/  IMAD.U32 R9, R25, 0x10000, RZ ;  /* 0x0001000019097824 */ /* 0x000fc400078e00ff */
[----:B------:R-:W-:Y:S01]  /*0e50*/  FFMA.FTZ R24, R24, R23, R45 ;  /* 0x0000001718187223 */ /* 0x000fe2000001002d */
[----:B------:R-:W-:Y:S01]  /*0e60*/  IMAD.U32 R14, R29, 0x10000, RZ ;  /* 0x000100001d0e7824 */ /* 0x000fe200078e00ff */
[----:B------:R-:W-:Y:S01]  /*0e70*/  LOP3.LUT R17, R17, 0xffff0000, RZ, 0xc0, !PT ;  /* 0xffff000011117812 */ /* 0x000fe200078ec0ff */
[----:B------:R-:W-:Y:S01]  /*0e80*/  FFMA.FTZ R16, R10, R39, R41 ;  /* 0x000000270a107223 */ /* 0x000fe20000010029 */
[----:B------:R-:W-:Y:S01]  /*0e90*/  LOP3.LUT R25, R25, 0xffff0000, RZ, 0xc0, !PT ;  /* 0xffff000019197812 */ /* 0x000fe200078ec0ff */
[----:B------:R-:W-:Y:S01]  /*0ea0*/  FFMA.FTZ R24, R9, R14, R24 ;  /* 0x0000000e09187223 */ /* 0x000fe20000010018 */
[----:B------:R-:W-:Y:S01]  /*0eb0*/  LOP3.LUT R10, R29, 0xffff0000, RZ, 0xc0, !PT ;  /* 0xffff00001d0a7812 */ /* 0x000fe200078ec0ff */
[----:B------:R-:W-:Y:S02]  /*0ec0*/  IMAD.U32 R12, R18, 0x10000, RZ ;  /* 0x00010000120c7824 */ /* 0x000fe400078e00ff */
[----:B------:R-:W-:Y:S01]  /*0ed0*/  FFMA.FTZ R17, R17, R20, R16 ;  /* 0x0000001411117223 */ /* 0x000fe20000010010 */
[----:B------:R-:W-:Y:S01]  /*0ee0*/  SHF.L.U32 R9, R26, 0x10, RZ ;  /* 0x000000101a097819 */ /* 0x000fe200000006ff */
[----:B------:R-:W-:-:S02]  /*0ef0*/  IMAD.U32 R14, R30, 0x10000, RZ ;  /* 0x000100001e0e7824 */ /* 0x000fc400078e00ff */
[----:B------:R-:W-:Y:S01]  /*0f00*/  FFMA.FTZ R10, R25, R10, R24 ;  /* 0x0000000a190a7223 */ /* 0x000fe20000010018 */
[----:B------:R-:W-:Y:S01]  /*0f10*/  FFMA.FTZ R21, R12, R21, R17 ;  /* 0x000000150c157223 */ /* 0x000fe20000010011 */
[----:B------:R-:W-:Y:S02]  /*0f20*/  LOP3.LUT R18, R18, 0xffff0000, RZ, 0xc0, !PT ;  /* 0xffff000012127812 */ /* 0x000fe400078ec0ff */
[----:B------:R-:W-:Y:S01]  /*0f30*/  LOP3.LUT R26, R26, 0xffff0000, RZ, 0xc0, !PT ;  /* 0xffff00001a1a7812 */ /* 0x000fe200078ec0ff */
[----:B------:R-:W-:Y:S01]  /*0f40*/  FFMA.FTZ R23, R9, R14, R10 ;  /* 0x0000000e09177223 */ /* 0x000fe2000001000a */
        /* <DEDUP_REMOVED lines=11> */
[----:B------:R-:W-:-:S04]  /*1000*/  FFMA.FTZ R18, R19, R42, R18 ;  /* 0x0000002a13127223 */ /* 0x000fc80000010012 */
[----:B------:R-:W-:Y:S01]  /*1010*/  FFMA.FTZ R27, R27, R12, R10 ;  /* 0x0000000c1b1b7223 */ /* 0x000fe2000001000a */
[----:B------:R-:W0:Y:S04]  /*1020*/  SHFL.BFLY PT, R9, R8, 0x4, 0x1f ;  /* 0x0c801f0008097f89 */ /* 0x000e2800000e0000 */
[----:B------:R-:W1:Y:S04]  /*1030*/  SHFL.BFLY PT, R11, R18, 0x4, 0x1f ;  /* 0x0c801f00120b7f89 */ /* 0x000e6800000e0000 */
[----:B------:R-:W2:Y:S01]  /*1040*/  SHFL.BFLY PT, R10, R27, 0x4, 0x1f ;  /* 0x0c801f001b0a7f89 */ /* 0x000ea200000e0000 */
[----:B0-----:R-:W-:Y:S01]  /*1050*/  FADD.FTZ R9, R8, R9 ;  /* 0x0000000908097221 */ /* 0x001fe20000010000 */
[----:B-1----:R-:W-:Y:S01]  /*1060*/  FADD.FTZ R11, R18, R11 ;  /* 0x0000000b120b7221 */ /* 0x002fe20000010000 */
[----:B--2---:R-:W-:-:S04]  /*1070*/  FADD.FTZ R14, R27, R10 ;  /* 0x0000000a1b0e7221 */ /* 0x004fc80000010000 */
[----:B------:R-:W0:Y:S04]  /*1080*/  SHFL.BFLY PT, R12, R11, 0x2, 0x1f ;  /* 0x0c401f000b0c7f89 */ /* 0x000e2800000e0000 */
[----:B------:R-:W1:Y:S04]  /*1090*/  SHFL.BFLY PT, R10, R9, 0x2, 0x1f ;  /* 0x0c401f00090a7f89 */ /* 0x000e6800000e0000 */
[----:B------:R-:W2:Y:S01]  /*10a0*/  SHFL.BFLY PT, R13, R14, 0x2, 0x1f ;  /* 0x0c401f000e0d7f89 */ /* 0x000ea200000e0000 */
[----:B0-----:R-:W-:Y:S01]  /*10b0*/  FADD.FTZ R12, R11, R12 ;  /* 0x0000000c0b0c7221 */ /* 0x001fe20000010000 */
[----:B-1----:R-:W-:Y:S01]  /*10c0*/  FADD.FTZ R10, R9, R10 ;  /* 0x0000000a090a7221 */ /* 0x002fe20000010000 */
[----:B--2---:R-:W-:-:S03]  /*10d0*/  FADD.FTZ R16, R14, R13 ;  /* 0x0000000d0e107221 */ /* 0x004fc60000010000 */
[----:B------:R-:W0:Y:S01]  /*10e0*/  SHFL.BFLY PT, R15, R12, 0x1, 0x1f ;  /* 0x0c201f000c0f7f89 */ /* 0x000e2200000e0000 */
[----:B------:R-:W1:Y:S03]  /*10f0*/  LDC.64 R8, c[0x0][0x2d0] ;  /* 0x0000b400ff087b82 */ /* 0x000e660000000a00 */
[----:B------:R-:W2:Y:S04]  /*1100*/  SHFL.BFLY PT, R13, R10, 0x1, 0x1f ;  /* 0x0c201f000a0d7f89 */ /* 0x000ea800000e0000 */
[----:B------:R-:W3:Y:S01]  /*1110*/  SHFL.BFLY PT, R17, R16, 0x1, 0x1f ;  /* 0x0c201f0010117f89 */ /* 0x000ee200000e0000 */
[----:B------:R-:W-:-:S04]  /*1120*/  @P0 SHF.R.U32.HI R11, RZ, 0x1f, R36 ;  /* 0x0000001fff0b0819 */ /* 0x000fc80000011624 */
[----:B------:R-:W-:Y:S01]  /*1130*/  @P0 LEA.HI.SX32 R36, R36, R11, 0x1c ;  /* 0x0000000b24240211 */ /* 0x000fe200078fe2ff */
[----:B------:R-:W-:-:S06]  /*1140*/  HFMA2.MMA R11, -RZ, RZ, 0, 0 ;  /* 0x00000000ff0b7435 */ /* 0x000fcc00000001ff */
[----:B------:R-:W-:Y:S02]  /*1150*/  @P0 IMAD R11, R36, 0x60, RZ ;  /* 0x00000060240b0824 */ /* 0x000fe400078e02ff */
[----:B0-----:R-:W-:Y:S01]  /*1160*/  FADD.FTZ R19, R12, R15 ;  /* 0x0000000f0c137221 */ /* 0x001fe20000010000 */
[----:B--2---:R-:W-:Y:S01]  /*1170*/  FADD.FTZ R18, R10, R13 ;  /* 0x0000000d0a127221 */ /* 0x004fe20000010000 */
[----:B---3--:R-:W-:Y:S01]  /*1180*/  FADD.FTZ R17, R16, R17 ;  /* 0x0000001110117221 */ /* 0x008fe20000010000 */
[----:B------:R-:W-:Y:S06]  /*1190*/  @P2 BRA `(.L_x_3677) ;  /* 0x0000000000642947 */ /* 0x000fec0003800000 */
[----:B------:R-:W0:Y:S01]  /*11a0*/  LDC.64 R14, c[0x0][0x278] ;  /* 0x00009e00ff0e7b82 */ /* 0x000e220000000a00 */
[----:B------:R-:W-:Y:S01]  /*11b0*/  SHF.R.S32.HI R13, RZ, 0x1f, R11 ;  /* 0x0000001fff0d7819 */ /* 0x000fe2000001140b */
[----:B------:R-:W-:Y:S01]  /*11c0*/  ULDC.64 UR8, c[0x0][0x280] ;  /* 0x0000a00000087ab9 */ /* 0x000fe20000000a00 */
[C---:B------:R-:W-:Y:S02]  /*11d0*/  IADD3 R12, P0, R4.reuse, R11, RZ ;  /* 0x0000000b040c7210 */ /* 0x040fe40007f1e0ff */
[----:B------:R-:W-:Y:S02]  /*11e0*/  ISETP.GE.AND P2, PT, R33, R5, PT ;  /* 0x000000052100720c */ /* 0x000fe40003f46270 */
[----:B------:R-:W-:Y:S02]  /*11f0*/  LEA.HI.X.SX32 R13, R4, R13, 0x1, P0 ;  /* 0x0000000d040d7211 */ /* 0x000fe400000f0eff */
[----:B------:R-:W-:Y:S01]  /*1200*/  FSEL R17, R17, RZ, !P5 ;  /* 0x000000ff11117208 */ /* 0x000fe20006800000 */
[----:B0-----:R-:W-:-:S02]  /*1210*/  IMAD R10, R14, UR7, RZ ;  /* 0x000000070e0a7c24 */ /* 0x001fc4000f8e02ff */
[----:B------:R-:W-:-:S04]  /*1220*/  IMAD.WIDE.U32 R12, R14, UR6, R12 ;  /* 0x000000060e0c7c25 */ /* 0x000fc8000f8e000c */
[----:B------:R-:W-:-:S04]  /*1230*/  IMAD R15, R15, UR6, R10 ;  /* 0x000000060f0f7c24 */ /* 0x000fc8000f8e020a */
[----:B------:R-:W-:Y:S02]  /*1240*/  IMAD.IADD R13, R13, 0x1, R15 ;  /* 0x000000010d0d7824 */ /* 0x000fe400078e020f */
[----:B------:R-:W-:Y:S02]  /*1250*/  IMAD R15, R32, UR8, RZ ;  /* 0x00000008200f7c24 */ /* 0x000fe4000f8e02ff */
[----:B------:R-:W-:-:S04]  /*1260*/  IMAD.WIDE.U32 R12, R6, UR8, R12 ;  /* 0x00000008060c7c25 */ /* 0x000fc8000f8e000c */
[----:B------:R-:W-:Y:S01]  /*1270*/  IMAD R15, R6, UR9, R15 ;  /* 0x00000009060f7c24 */ /* 0x000fe2000f8e020f */
[----:B------:R-:W-:Y:S01]  /*1280*/  IADD3 R10, P0, R33, R12, RZ ;  /* 0x0000000c210a7210 */ /* 0x000fe20007f1e0ff */
[----:B------:R-:W-:-:S03]  /*1290*/  ULDC.64 UR8, c[0x0][0x260] ;  /* 0x0000980000087ab9 */ /* 0x000fc60000000a00 */
[----:B------:R-:W-:Y:S02]  /*12a0*/  IADD3.X R13, R34, R13, R15, P0, !PT ;  /* 0x0000000d220d7210 */ /* 0x000fe400007fe40f */
[C---:B------:R-:W-:Y:S02]  /*12b0*/  LEA R12, P3, R10.reuse, UR8, 0x2 ;  /* 0x000000080a0c7c11 */ /* 0x040fe4000f8610ff */
[----:B------:R-:W-:Y:S02]  /*12c0*/  ISETP.GE.AND P0, PT, R35, R5, PT ;  /* 0x000000052300720c */ /* 0x000fe40003f06270 */
[----:B------:R-:W-:Y:S02]  /*12d0*/  LEA.HI.X R13, R10, UR9, R13, 0x2, P3 ;  /* 0x000000090a0d7c11 */ /* 0x000fe400098f140d */
[----:B------:R-:W-:Y:S02]  /*12e0*/  FSEL R5, R18, RZ, !P2 ;  /* 0x000000ff12057208 */ /* 0x000fe40005000000 */
[----:B------:R-:W-:Y:S01]  /*12f0*/  FSEL R15, R19, RZ, !P0 ;  /* 0x000000ff130f7208 */ /* 0x000fe20004000000 */
[----:B------:R0:W-:Y:S04]  /*1300*/  STG.E desc[UR4][R12.64+0x100], R17 ;  /* 0x000100110c007986 */ /* 0x0001e8000c101904 */
[----:B------:R0:W-:Y:S04]  /*1310*/  STG.E desc[UR4][R12.64], R5 ;  /* 0x000000050c007986 */ /* 0x0001e8000c101904 */
[----:B------:R0:W-:Y:S02]  /*1320*/  STG.E desc[UR4][R12.64+0x80], R15 ;  /* 0x0000800f0c007986 */ /* 0x0001e4000c101904 */
.L_x_3677:
[----:B------:R-:W-:Y:S05]  /*1330*/  BSYNC B0 ;  /* 0x0000000000007941 */ /* 0x000fea0003800000 */
.L_x_3676:
[----:B0-----:R-:W-:Y:S01]  /*1340*/  IADD3 R5, R38, 0x5f, RZ ;  /* 0x0000005f26057810 */ /* 0x001fe20007ffe0ff */
[----:B------:R-:W-:Y:S01]  /*1350*/  IMAD.SHL.U32 R12, R11, 0x40, RZ ;  /* 0x000000400b0c7824 */ /* 0x000fe200078e00ff */
[----:B------:R-:W-:Y:S01]  /*1360*/  SHF.L.U32 R14, R3, 0x2, RZ ;  /* 0x00000002030e7819 */ /* 0x000fe200000006ff */
[----:B------:R-:W-:Y:S01]  /*1370*/  IMAD R15, R2, 0x1800, RZ ;  /* 0x00001800020f7824 */ /* 0x000fe200078e02ff */
[----:B------:R-:W-:Y:S01]  /*1380*/  BSSY B0, `(.L_x_3678) ;  /* 0x0000028000007945 */ /* 0x000fe20003800000 */
[----:B------:R-:W-:-:S03]  /*1390*/  IMAD.HI R10, R5, 0x2aaaaaab, RZ ;  /* 0x2aaaaaab050a7827 */ /* 0x000fc600078e02ff */
[----:B------:R-:W-:Y:S02]  /*13a0*/  SHF.R.S32.HI R16, RZ, 0x1f, R15 ;  /* 0x0000001fff107819 */ /* 0x000fe4000001140f */
[----:B------:R-:W-:-:S04]  /*13b0*/  SHF.R.U32.HI R13, RZ, 0x1f, R10 ;  /* 0x0000001fff0d7819 */ /* 0x000fc8000001160a */
[----:B------:R-:W-:Y:S02]  /*13c0*/  LEA.HI.SX32 R10, R10, R13, 0x1c ;  /* 0x0000000d0a0a7211 */ /* 0x000fe400078fe2ff */
[----:B------:R-:W-:Y:S02]  /*13d0*/  SHF.R.S32.HI R13, RZ, 0x1f, R12 ;  /* 0x0000001fff0d7819 */ /* 0x000fe4000001140c */
[----:B------:R-:W-:Y:S01]  /*13e0*/  IADD3 R12, P0, P2, R12, R14, R15 ;  /* 0x0000000e0c0c7210 */ /* 0x000fe20007a1e00f */
[--C-:B------:R-:W-:Y:S01]  /*13f0*/  IMAD R10, R10, 0x60, -R5.reuse ;  /* 0x000000600a0a7824 */ /* 0x100fe200078e0a05 */
[----:B------:R-:W-:Y:S01]  /*1400*/  SHF.R.S32.HI R14, RZ, 0x1f, R14 ;  /* 0x0000001fff0e7819 */ /* 0x000fe2000001140e */
[----:B------:R-:W-:-:S03]  /*1410*/  IMAD R5, R2, -0x60, R5 ;  /* 0xffffffa002057824 */ /* 0x000fc600078e0205 */
[----:B------:R-:W-:Y:S01]  /*1420*/  IADD3.X R13, R13, R14, R16, P0, P2 ;  /* 0x0000000e0d0d7210 */ /* 0x000fe200007e4410 */
[----:B------:R-:W-:Y:S02]  /*1430*/  IMAD.IADD R10, R5, 0x1, R10 ;  /* 0x00000001050a7824 */ /* 0x000fe400078e020a */
[----:B-1----:R-:W-:-:S03]  /*1440*/  IMAD R14, R8, UR7, RZ ;  /* 0x00000007080e7c24 */ /* 0x002fc6000f8e02ff */
[----:B------:R-:W-:Y:S01]  /*1450*/  ISETP.GE.OR P1, PT, R3, R10, P1 ;  /* 0x0000000a0300720c */ /* 0x000fe20000f26670 */
[----:B------:R-:W-:Y:S02]  /*1460*/  IMAD R5, R9, UR6, R14 ;  /* 0x0000000609057c24 */ /* 0x000fe4000f8e020e */
[----:B------:R-:W-:-:S05]  /*1470*/  IMAD.WIDE.U32 R8, R8, UR6, R12 ;  /* 0x0000000608087c25 */ /* 0x000fca000f8e000c */
[----:B------:R-:W-:-:S05]  /*1480*/  IADD3 R5, R9, R5, RZ ;  /* 0x0000000509057210 */ /* 0x000fca0007ffe0ff */
[----:B------:R-:W-:Y:S05]  /*1490*/  @P1 BRA `(.L_x_3679) ;  /* 0x0000000000581947 */ /* 0x000fea0003800000 */
[----:B------:R-:W0:Y:S01]  /*14a0*/  LDC.64 R14, c[0x0][0x2a8] ;  /* 0x0000aa00ff0e7b82 */ /* 0x000e220000000a00 */
[----:B------:R-:W-:Y:S01]  /*14b0*/  IADD3 R10, P0, P1, R11, R4, R3 ;  /* 0x000000040b0a7210 */ /* 0x000fe2000791e003 */
[----:B------:R-:W-:Y:S01]  /*14c0*/  ULDC.64 UR8, c[0x0][0x2b0] ;  /* 0x0000ac0000087ab9 */ /* 0x000fe20000000a00 */
[----:B------:R-:W-:Y:S02]  /*14d0*/  SHF.R.S32.HI R13, RZ, 0x1f, R11 ;  /* 0x0000001fff0d7819 */ /* 0x000fe4000001140b */
[----:B------:R-:W-:Y:S02]  /*14e0*/  SHF.R.S32.HI R12, RZ, 0x1f, R4 ;  /* 0x0000001fff0c7819 */ /* 0x000fe40000011404 */
[----:B------:R-:W-:-:S04]  /*14f0*/  SHF.R.S32.HI R11, RZ, 0x1f, R3 ;  /* 0x0000001fff0b7819 */ /* 0x000fc80000011403 */
[----:B------:R-:W-:Y:S02]  /*1500*/  IADD3.X R11, R13, R12, R11, P0, P1 ;  /* 0x0000000c0d0b7210 */ /* 0x000fe400007e240b */
[----:B-----5:R-:W-:Y:S01]  /*1510*/  FSETP.NEU.FTZ.AND P0, PT, R7, -INF , PT ;  /* 0xff8000000700780b */ /* 0x020fe20003f1d000 */
[C---:B0-----:R-:W-:Y:S02]  /*1520*/  IMAD R12, R14.reuse, UR7, RZ ;  /* 0x000000070e0c7c24 */ /* 0x041fe4000f8e02ff */
[----:B------:R-:W-:-:S04]  /*1530*/  IMAD.WIDE.U32 R10, R14, UR6, R10 ;  /* 0x000000060e0a7c25 */ /* 0x000fc8000f8e000a */
[----:B------:R-:W-:Y:S01]  /*1540*/  FMUL.FTZ R14, R7, 1.4426950216293334961 ;  /* 0x3fb8aa3b070e7820 */ /* 0x000fe20000410000 */
[----:B------:R-:W-:Y:S02]  /*1550*/  IMAD R13, R15, UR6, R12 ;  /* 0x000000060f0d7c24 */ /* 0x000fe4000f8e020c */
[----:B------:R-:W-:Y:S02]  /*1560*/  IMAD R15, R32, UR8, RZ ;  /* 0x00000008200f7c24 */ /* 0x000fe4000f8e02ff */
[----:B------:R-:W-:Y:S01]  /*1570*/  FSEL R7, R14, RZ, P0 ;  /* 0x000000ff0e077208 */ /* 0x000fe20000000000 */
[----:B------:R-:W-:Y:S02]  /*1580*/  IMAD.IADD R11, R11, 0x1, R13 ;  /* 0x000000010b0b7824 */ /* 0x000fe400078e020d */
[C---:B------:R-:W-:Y:S02]  /*1590*/  IMAD R15, R6.reuse, UR9, R15 ;  /* 0x00000009060f7c24 */ /* 0x040fe4000f8e020f */
[----:B------:R-:W-:Y:S01]  /*15a0*/  IMAD.WIDE.U32 R10, R6, UR8, R10 ;  /* 0x00000008060a7c25 */ /* 0x000fe2000f8e000a */
[----:B------:R-:W-:-:S04]  /*15b0*/  ULDC.64 UR8, c[0x0][0x2a0] ;  /* 0x0000a80000087ab9 */ /* 0x000fc80000000a00 */
[----:B------:R-:W-:Y:S02]  /*15c0*/  IADD3 R11, R11, R15, RZ ;  /* 0x0000000f0b0b7210 */ /* 0x000fe40007ffe0ff */
[----:B------:R-:W-:-:S04]  /*15d0*/  LEA R12, P1, R10, UR8, 0x2 ;  /* 0x000000080a0c7c11 */ /* 0x000fc8000f8210ff */
[----:B------:R-:W-:-:S05]  /*15e0*/  LEA.HI.X R13, R10, UR9, R11, 0x2, P1 ;  /* 0x000000090a0d7c11 */ /* 0x000fca00088f140b */
[----:B------:R0:W-:Y:S04]  /*15f0*/  STG.E desc[UR4][R12.64], R7 ;  /* 0x000000070c007986 */ /* 0x0001e8000c101904 */
.L_x_3679:
[----:B------:R-:W-:Y:S05]  /*1600*/  BSYNC B0 ;  /* 0x0000000000007941 */ /* 0x000fea0003800000 */
.L_x_3678:
[----:B------:R-:W-:Y:S01]  /*1610*/  ULDC.64 UR10, c[0x0][0x2e8] ;  /* 0x0000ba00000a7ab9 */ /* 0x000fe20000000a00 */
[----:B------:R-:W-:Y:S01]  /*1620*/  ULDC.64 UR8, c[0x0][0x2d8] ;  /* 0x0000b60000087ab9 */ /* 0x000fe20000000a00 */
[----:B------:R-:W-:Y:S01]  /*1630*/  ISETP.NE.U32.AND P0, PT, RZ, UR10, PT ;  /* 0x0000000aff007c0c */ /* 0x000fe2000bf05070 */
[----:B0----5:R-:W-:Y:S02]  /*1640*/  IMAD R7, R32, UR8, RZ ;  /* 0x0000000820077c24 */ /* 0x021fe4000f8e02ff */
[----:B------:R-:W-:Y:S01]  /*1650*/  IMAD.MOV.U32 R4, RZ, RZ, R8 ;  /* 0x000000ffff047224 */ /* 0x000fe200078e0008 */
[----:B------:R-:W-:Y:S01]  /*1660*/  ISETP.NE.AND.EX P0, PT, RZ, UR11, PT, P0 ;  /* 0x0000000bff007c0c */ /* 0x000fe2000bf05300 */
[C---:B------:R-:W-:Y:S02]  /*1670*/  IMAD R7, R6.reuse, UR9, R7 ;  /* 0x0000000906077c24 */ /* 0x040fe4000f8e0207 */
[----:B------:R-:W-:Y:S01]  /*1680*/  IMAD.WIDE.U32 R4, R6, UR8, R4 ;  /* 0x0000000806047c25 */ /* 0x000fe2000f8e0004 */
[----:B------:R-:W-:Y:S01]  /*1690*/  ISETP.NE.OR P0, PT, R3, RZ, !P0 ;  /* 0x000000ff0300720c */ /* 0x000fe20004705670 */
[----:B------:R-:W-:-:S02]  /*16a0*/  ULDC.64 UR8, c[0x0][0x2b8] ;  /* 0x0000ae0000087ab9 */ /* 0x000fc40000000a00 */
[----:B------:R-:W-:Y:S02]  /*16b0*/  LEA R6, P1, R4, UR8, 0x2 ;  /* 0x0000000804067c11 */ /* 0x000fe4000f8210ff */
[----:B------:R-:W-:-:S04]  /*16c0*/  IADD3 R5, R5, R7, RZ ;  /* 0x0000000705057210 */ /* 0x000fc80007ffe0ff */
[----:B------:R-:W-:-:S05]  /*16d0*/  LEA.HI.X R7, R4, UR9, R5, 0x2, P1 ;  /* 0x0000000904077c11 */ /* 0x000fca00088f1405 */
[----:B------:R0:W-:Y:S04]  /*16e0*/  STG.E.128 desc[UR4][R6.64], RZ ;  /* 0x000000ff06007986 */ /* 0x0001e8000c101d04 */
[----:B------:R0:W-:Y:S04]  /*16f0*/  STG.E.128 desc[UR4][R6.64+0x1000], RZ ;  /* 0x001000ff06007986 */ /* 0x0001e8000c101d04 */
[----:B------:R0:W-:Y:S04]  /*1700*/  STG.E.128 desc[UR4][R6.64+0x2000], RZ ;  /* 0x002000ff06007986 */ /* 0x0001e8000c101d04 */
[----:B------:R0:W-:Y:S04]  /*1710*/  STG.E.128 desc[UR4][R6.64+0x3000], RZ ;  /* 0x003000ff06007986 */ /* 0x0001e8000c101d04 */
[----:B------:R0:W-:Y:S04]  /*1720*/  STG.E.128 desc[UR4][R6.64+0x4000], RZ ;  /* 0x004000ff06007986 */ /* 0x0001e8000c101d04 */
[----:B------:R0:W-:Y:S01]  /*1730*/  STG.E.128 desc[UR4][R6.64+0x5000], RZ ;  /* 0x005000ff06007986 */ /* 0x0001e2000c101d04 */
[----:B------:R-:W-:Y:S05]  /*1740*/  @P0 EXIT ;  /* 0x000000000000094d */ /* 0x000fea0003800000 */
[----:B------:R-:W1:Y:S08]  /*1750*/  LDC R3, c[0x0][0x2e0] ;  /* 0x0000b800ff037b82 */ /* 0x000e700000000800 */
[----:B0-----:R-:W0:Y:S08]  /*1760*/  LDC R7, c[0x0][0x220] ;  /* 0x00008800ff077b82 */ /* 0x001e300000000800 */
[----:B------:R-:W2:Y:S01]  /*1770*/  LDC.64 R4, c[0x0][0x2e8] ;  /* 0x0000ba00ff047b82 */ /* 0x000ea20000000a00 */
[----:B-1----:R-:W-:-:S04]  /*1780*/  IMAD R0, R2, R3, R0 ;  /* 0x0000000302007224 */ /* 0x002fc800078e0200 */
[----:B0-----:R-:W-:-:S04]  /*1790*/  IMAD R3, R0, R7, UR6 ;  /* 0x0000000600037e24 */ /* 0x001fc8000f8e0207 */
[----:B--2---:R-:W-:-:S05]  /*17a0*/  IMAD.WIDE R2, R3, 0x4, R4 ;  /* 0x0000000403027825 */ /* 0x004fca00078e0204 */
[----:B------:R-:W-:Y:S01]  /*17b0*/  STG.E desc[UR4][R2.64], RZ ;  /* 0x000000ff02007986 */ /* 0x000fe2000c101904 */
[----:B------:R-:W-:Y:S05]  /*17c0*/  EXIT ;  /* 0x000000000000794d */ /* 0x000fea0003800000 */
.L_x_3680:
        /* <DEDUP_REMOVED lines=11> */
.L_x_7400:


//--------------------- .text._ZN7cutlass13device_kernelIN5flash11enable_sm90INS1_16FlashAttnBwdSm90INS1_25CollectiveMainloopBwdSm90ILi2ELi2ELi2EN4cute5tupleIJNS5_1CILi1EEES8_S8_EEENS6_IJNS7_ILi128EEESA_NS7_ILi64EEEEEENS_10bfloat16_tEfNS_4arch4Sm90ELb0ELb0ELb0ELb0ELb0ELb1ELb0ELb0ELi2ELi1ELi2ELi2ELb0EEENS1_21CollectiveEpilogueBwdISC_SD_SF_Li256ELb0ELb0ELi1EEENS1_19SingleTileSchedulerILb0ELb0ELb0ELi128EEEEEEEEEvNT_6ParamsE --------------------------
	.section	.text._ZN7cutlass13device_kernelIN5flash11enable_sm90INS1_16FlashAttnBwdSm90INS1_25CollectiveMainloopBwdSm90ILi2ELi2ELi2EN4cute5tupleIJNS5_1CILi1EEES8_S8_EEENS6_IJNS7_ILi128EEESA_NS7_ILi64EEEEEENS_10bfloat16_tEfNS_4arch4Sm90ELb0ELb0ELb0ELb0ELb0ELb1ELb0ELb0ELi2ELi1ELi2ELi2ELb0EEENS1_21CollectiveEpilogueBwdISC_SD_SF_Li256ELb0ELb0ELi1EEENS1_19SingleTileSchedulerILb0ELb0ELb0ELi128EEEEEEEEEvNT_6ParamsE,"ax",@progbits
	.align	128
.text._ZN7cutlass13device_kernelIN5flash11enable_sm90INS1_16FlashAttnBwdSm90INS1_25CollectiveMainloopBwdSm90ILi2ELi2ELi2EN4cute5tupleIJNS5_1CILi1EEES8_S8_EEENS6_IJNS7_ILi128EEESA_NS7_ILi64EEEEEENS_10bfloat16_tEfNS_4arch4Sm90ELb0ELb0ELb0ELb0ELb0ELb1ELb0ELb0ELi2ELi1ELi2ELi2ELb0EEENS1_21CollectiveEpilogueBwdISC_SD_SF_Li256ELb0ELb0ELi1EEENS1_19SingleTileSchedulerILb0ELb0ELb0ELi128EEEEEEEEEvNT_6ParamsE:
        .type           _ZN7cutlass13device_kernelIN5flash11enable_sm90INS1_16FlashAttnBwdSm90INS1_25CollectiveMainloopBwdSm90ILi2ELi2ELi2EN4cute5tupleIJNS5_1CILi1EEES8_S8_EEENS6_IJNS7_ILi128EEESA_NS7_ILi64EEEEEENS_10bfloat16_tEfNS_4arch4Sm90ELb0ELb0ELb0ELb0ELb0ELb1ELb0ELb0ELi2ELi1ELi2ELi2ELb0EEENS1_21CollectiveEpilogueBwdISC_SD_SF_Li256ELb0ELb0ELi1EEENS1_19SingleTileSchedulerILb0ELb0ELb0ELi128EEEEEEEEEvNT_6ParamsE,@function
        .size           _ZN7cutlass13device_kernelIN5flash11enable_sm90INS1_16FlashAttnBwdSm90INS1_25CollectiveMainloopBwdSm90ILi2ELi2ELi2EN4cute5tupleIJNS5_1CILi1EEES8_S8_EEENS6_IJNS7_ILi128EEESA_NS7_ILi64EEEEEENS_10bfloat16_tEfNS_4arch4Sm90ELb0ELb0ELb0ELb0ELb0ELb1ELb0ELb0ELi2ELi1ELi2ELi2ELb0EEENS1_21CollectiveEpilogueBwdISC_SD_SF_Li256ELb0ELb0ELi1EEENS1_19SingleTileSchedulerILb0ELb0ELb0ELi128EEEEEEEEEvNT_6ParamsE,(.L_x_7401 - _ZN7cutlass13device_kernelIN5flash11enable_sm90INS1_16FlashAttnBwdSm90INS1_25CollectiveMainloopBwdSm90ILi2ELi2ELi2EN4cute5tupleIJNS5_1CILi1EEES8_S8_EEENS6_IJNS7_ILi128EEESA_NS7_ILi64EEEEEENS_10bfloat16_tEfNS_4arch4Sm90ELb0ELb0ELb0ELb0ELb0ELb1ELb0ELb0ELi2ELi1ELi2ELi2ELb0EEENS1_21CollectiveEpilogueBwdISC_SD_SF_Li256ELb0ELb0ELi1EEENS1_19SingleTileSchedulerILb0ELb0ELb0ELi128EEEEEEEEEvNT_6ParamsE)
        .other          _ZN7cutlass13device_kernelIN5flash11enable_sm90INS1_16FlashAttnBwdSm90INS1_25CollectiveMainloopBwdSm90ILi2ELi2ELi2EN4cute5tupleIJNS5_1CILi1EEES8_S8_EEENS6_IJNS7_ILi128EEESA_NS7_ILi64EEEEEENS_10bfloat16_tEfNS_4arch4Sm90ELb0ELb0ELb0ELb0ELb0ELb1ELb0ELb0ELi2ELi1ELi2ELi2ELb0EEENS1_21CollectiveEpilogueBwdISC_SD_SF_Li256ELb0ELb0ELi1EEENS1_19SingleTileSchedulerILb0ELb0ELb0ELi128EEEEEEEEEvNT_6ParamsE,@"STO_CUDA_ENTRY STV_DEFAULT"
_ZN7cutlass13device_kernelIN5flash11enable_sm90INS1_16FlashAttnBwdSm90INS1_25CollectiveMainloopBwdSm90ILi2ELi2ELi2EN4cute5tupleIJNS5_1CILi1EEES8_S8_EEENS6_IJNS7_ILi128EEESA_NS7_ILi64EEEEEENS_10bfloat16_tEfNS_4arch4Sm90ELb0ELb0ELb0ELb0ELb0ELb1ELb0ELb0ELi2ELi1ELi2ELi2ELb0EEENS1_21CollectiveEpilogueBwdISC_SD_SF_Li256ELb0ELb0ELi1EEENS1_19SingleTileSchedulerILb0ELb0ELb0ELi128EEEEEEEEEvNT_6ParamsE:
        /* <DEDUP_REMOVED lines=29> */
.L_x_3682:
[----:B------:R-:W-:Y:S05]  /*01d0*/  BSYNC B0 ;  /* 0x0000000000007941 */ /* 0x000fea0003800000 */
.L_x_3681:
        /* <DEDUP_REMOVED lines=34> */
.L_x_3683:
        /* <DEDUP_REMOVED lines=22> */
.L_x_3684:
[----:B---3--:R-:W-:Y:S01]  /*0560*/  ISETP.NE.AND P0, PT, R2, RZ, PT ;  /* 0x000000ff0200720c */ /* 0x008fe20003f05270 */
[----:B------:R-:W-:Y:S01]  /*0570*/  IMAD.MOV.U32 R16, RZ, RZ, 0x1 ;  /* 0x00000001ff107424 */ /* 0x000fe200078e00ff */
[----:B------:R-:W-:Y:S01]  /*0580*/  NOP ;  /* 0x0000000000007918 */ /* 0x000fe20000000000 */
[----:B------:R-:W-:Y:S03]  /*0590*/  BSSY B6, `(.L_x_3685) ;  /* 0x000071c000067945 */ /* 0x000fe60003800000 */
[----:B------:R-:W-:Y:S01]  /*05a0*/  SEL R16, R16, 0x2, !P0 ;  /* 0x0000000210107807 */ /* 0x000fe20004000000 */
[----:B-12-4-:R-:W-:Y:S06]  /*05b0*/  BAR.SYNC.DEFER_BLOCKING 0x0 ;  /* 0x0000000000007b1d */ /* 0x016fec0000010000 */
[----:B------:R-:W-:Y:S05]  /*05c0*/  @!P0 BRA `(.L_x_3686) ;  /* 0x0000004c00548947 */ /* 0x000fea0003800000 */
.L_x_3687:
        /* <DEDUP_REMOVED lines=26> */
[----:B------:R-:W-:Y:S02]  /*0770*/  IMAD.U32 R10, RZ, RZ, UR6 ;  /* 0x00000006ff0a7e24 */ /* 0x000fe4000f8e00ff */
[----:B------:R-:W-:Y:S02]  /*0780*/  IMAD.U32 R6, RZ, RZ, UR4 ;  /* 0x00000004ff067e24 */ /* 0x000fe4000f8e00ff */
[----:B------:R-:W-:-:S02]  /*0790*/  IMAD.U32 R7, RZ, RZ, UR5 ;  /* 0x00000005ff077e24 */ /* 0x000fc4000f8e00ff */
[----:B------:R-:W-:Y:S02]  /*07a0*/  IMAD.U32 R11, RZ, RZ, UR7 ;  /* 0x00000007ff0b7e24 */ /* 0x000fe4000f8e00ff */
[----:B------:R-:W-:Y:S02]  /*07b0*/  IMAD.MOV.U32 R8, RZ, RZ, 0x70 ;  /* 0x00000070ff087424 */ /* 0x000fe400078e00ff */
[----:B------:R-:W-:Y:S02]  /*07c0*/  IMAD.MOV.U32 R12, RZ, RZ, 0x1 ;  /* 0x00000001ff0c7424 */ /* 0x000fe400078e00ff */
[----:B-1----:R-:W-:-:S07]  /*07d0*/  IMAD.MOV.U32 R13, RZ, RZ, RZ ;  /* 0x000000ffff0d7224 */ /* 0x002fce00078e00ff */
[----:B------:R-:W-:-:S07]  /*07e0*/  LEPC R20, `(.L_x_3690) ;  /* 0x000000001014794e */ /* 0x000fce0000000000 */
[----:B--2---:R-:W-:Y:S05]  /*07f0*/  CALL.ABS.NOINC R14 ;  /* 0x000000000e007343 */ /* 0x004fea0003c00000 */
.L_x_3690:
[----:B------:R-:W1:Y:S01]  /*0800*/  LDC.64 R2, c[0x4][R2] ;  /* 0x0100000002027b82 */ /* 0x000e620000000a00 */
[----:B------:R-:W-:Y:S01]  /*0810*/  ULDC.64 UR4, c[0x4][0x90] ;  /* 0x0100240000047ab9 */ /* 0x000fe20000000a00 */
[----:B------:R-:W-:Y:S01]  /*0820*/  ULDC.64 UR6, c[0x4][0x98] ;  /* 0x0100260000067ab9 */ /* 0x000fe20000000a00 */
[----:B------:R-:W-:Y:S02]  /*0830*/  IMAD.U32 R4, RZ, RZ, UR4 ;  /* 0x00000004ff047e24 */ /* 0x000fe4000f8e00ff */
        /* <DEDUP_REMOVED lines=8> */
[----:B------:R-:W-:-:S07]  /*08c0*/  IMAD.MOV.U32 R13, RZ, RZ, RZ ;  /* 0x000000ffff0d7224 */ /* 0x000fce00078e00ff */
[----:B------:R-:W-:-:S07]  /*08d0*/  LEPC R20, `(.L_x_3689) ;  /* 0x000000001014794e */ /* 0x000fce0000000000 */
[----:B-1----:R-:W-:Y:S05]  /*08e0*/  CALL.ABS.NOINC R2 ;  /* 0x0000000002007343 */ /* 0x002fea0003c00000 */
.L_x_3689:
        /* <DEDUP_REMOVED lines=22> */
.L_x_3692:
        /* <DEDUP_REMOVED lines=15> */
.L_x_3691:
[----:B------:R-:W-:Y:S01]  /*0b40*/  SHF.R.S32.HI R2, RZ, 0x1f, R17 ;  /* 0x0000001fff027819 */ /* 0x000fe20000011411 */
[----:B------:R-:W-:-:S03]  /*0b50*/  UMOV UR4, 0xffffffff ;  /* 0xffffffff00047882 */ /* 0x000fc60000000000 */
[----:B------:R-:W-:-:S04]  /*0b60*/  LEA.HI R3, R2, R17, RZ, 0x7 ;  /* 0x0000001102037211 */ /* 0x000fc800078f38ff */
[----:B------:R-:W-:Y:S01]  /*0b70*/  SHF.R.S32.HI R13, RZ, 0x7, R3 ;  /* 0x00000007ff0d7819 */ /* 0x000fe20000011403 */
[----:B------:R-:W-:Y:S06]  /*0b80*/  BRA.DIV UR4, `(.L_x_3693) ;  /* 0x0000006a04f87947 */ /* 0x000fec000b800000 */
[----:B------:R1:W2:Y:S02]  /*0b90*/  SHFL.IDX PT, R14, R13, RZ, 0x1f ;  /* 0x00001fff0d0e7589 */ /* 0x0002a400000e0000 */
.L_x_3764:
[----:B------:R-:W-:Y:S02]  /*0ba0*/  SHF.L.U32 R6, RZ, 0x1f, RZ ;  /* 0x0000001fff067819 */ /* 0x000fe400000006ff */
[----:B------:R-:W-:Y:S02]  /*0bb0*/  LEA.HI R4, R2, R17, RZ, 0x4 ;  /* 0x0000001102047211 */ /* 0x000fe400078f20ff */
[----:B------:R-:W3:Y:S01]  /*0bc0*/  SYNCS.PHASECHK.TRANS64.TRYWAIT P0, [R225+URZ+0x30c00], R6 ;  /* 0x030c0006e10075a7 */ /* 0x000ee2000800017f */
[----:B--2---:R-:W-:Y:S02]  /*0bd0*/  LEA.HI R0, R14, R14, RZ, 0x1 ;  /* 0x0000000e0e007211 */ /* 0x004fe400078f08ff */
[----:B------:R-:W-:Y:S02]  /*0be0*/  SHF.R.S32.HI R7, RZ, 0x4, R4 ;  /* 0x00000004ff077819 */ /* 0x000fe40000011404 */
[----:B------:R-:W-:Y:S02]  /*0bf0*/  LOP3.LUT R5, R0, 0xffffe, RZ, 0xc0, !PT ;  /* 0x000ffffe00057812 */ /* 0x000fe400078ec0ff */
[----:B------:R-:W-:-:S03]  /*0c00*/  LEA.HI R4, R4, R7, RZ, 0x1 ;  /* 0x0000000704047211 */ /* 0x000fc600078f08ff */
[----:B------:R-:W-:Y:S01]  /*0c10*/  IMAD.IADD R0, R14, 0x1, -R5 ;  /* 0x000000010e007824 */ /* 0x000fe200078e0a05 */
[----:B------:R-:W-:-:S05]  /*0c20*/  LOP3.LUT R4, R4, 0xfffffffe, RZ, 0xc0, !PT ;  /* 0xfffffffe04047812 */ /* 0x000fca00078ec0ff */
[----:B------:R-:W-:-:S05]  /*0c30*/  IMAD.IADD R4, R7, 0x1, -R4 ;  /* 0x0000000107047824 */ /* 0x000fca00078e0a04 */
[----:B------:R2:W-:Y:S02]  /*0c40*/  STL [R1+0xc], R4 ;  /* 0x00000c0401007387 */ /* 0x0005e40000100800 */
[----:B--23--:R-:W-:Y:S05]  /*0c50*/  @P0 BRA `(.L_x_3694) ;  /* 0x0000000000080947 */ /* 0x00cfea0003800000 */
[----:B------:R-:W2:Y:S02]  /*0c60*/  SYNCS.PHASECHK.TRANS64.TRYWAIT P0, [R225+URZ+0x30c00], R6 ;  /* 0x030c0006e10075a7 */ /* 0x000ea4000800017f */
[----:B--2---:R-:W-:Y:S05]  /*0c70*/  @!P0 BRA `(.L_x_3695) ;  /* 0x0000006800d88947 */ /* 0x004fea0003800000 */
.L_x_3694:
        /* <DEDUP_REMOVED lines=37> */
[----:B------:R-:W3:Y:S01]  /*0ed0*/  LDL R12, [R1+0xc] ;  /* 0x00000c00010c7983 */ /* 0x000ee20000100800 */
[----:B--2---:R-:W-:Y:S01]  /*0ee0*/  LOP3.LUT R6, R3, 0xffffff80, RZ, 0xc0, !PT ;  /* 0xffffff8003067812 */ /* 0x004fe200078ec0ff */
[----:B------:R-:W-:Y:S01]  /*0ef0*/  IMAD.SHL.U32 R3, R17, 0x40, RZ ;  /* 0x0000004011037824 */ /* 0x000fe200078e00ff */
[----:B------:R-:W-:Y:S01]  /*0f00*/  LOP3.LUT R4, R4, 0xffffffe0, RZ, 0xc0, !PT ;  /* 0xffffffe004047812 */ /* 0x000fe200078ec0ff */
[----:B------:R-:W-:Y:S01]  /*0f10*/  IMAD.SHL.U32 R8, R5, 0x10, RZ ;  /* 0x0000001005087824 */ /* 0x000fe200078e00ff */
[CC--:B------:R-:W-:Y:S01]  /*0f20*/  LEA.HI R5, R2.reuse, R17.reuse, RZ, 0x2 ;  /* 0x0000001102057211 */ /* 0x0c0fe200078f10ff */
[----:B------:R-:W-:Y:S01]  /*0f30*/  VIADD R9, R9, 0x7f ;  /* 0x0000007f09097836 */ /* 0x000fe20000000000 */
[----:B------:R-:W-:Y:S01]  /*0f40*/  LOP3.LUT R3, R3, 0x1c0, RZ, 0xc0, !PT ;  /* 0x000001c003037812 */ /* 0x000fe200078ec0ff */
[C---:B------:R-:W-:Y:S01]  /*0f50*/  IMAD.IADD R4, R17.reuse, 0x1, -R4 ;  /* 0x0000000111047824 */ /* 0x040fe200078e0a04 */
[----:B------:R-:W-:Y:S01]  /*0f60*/  LEA.HI R7, R2, R17, RZ, 0x3 ;  /* 0x0000001102077211 */ /* 0x000fe200078f18ff */
[----:B------:R-:W-:Y:S01]  /*0f70*/  IMAD.IADD R6, R17, 0x1, -R6 ;  /* 0x0000000111067824 */ /* 0x000fe200078e0a06 */
[----:B------:R-:W-:Y:S01]  /*0f80*/  LOP3.LUT R2, R5, 0xfffffffc, RZ, 0xc0, !PT ;  /* 0xfffffffc05027812 */ /* 0x000fe200078ec0ff */
[----:B------:R-:W2:Y:S01]  /*0f90*/  S2R R18, SR_CTAID.X ;  /* 0x0000000000127919 */ /* 0x000ea20000002500 */
[----:B------:R-:W-:Y:S01]  /*0fa0*/  SHF.R.S32.HI R10, RZ, 0x1f, R9 ;  /* 0x0000001fff0a7819 */ /* 0x000fe20000011409 */
[----:B------:R-:W2:Y:S01]  /*0fb0*/  LDC R21, c[0x0][0x290] ;  /* 0x0000a400ff157b82 */ /* 0x000ea20000000800 */
[----:B------:R-:W-:Y:S01]  /*0fc0*/  LOP3.LUT R8, R3, 0x30, R8, 0xf8, !PT ;  /* 0x0000003003087812 */ /* 0x000fe200078ef808 */
[----:B------:R-:W-:Y:S01]  /*0fd0*/  IMAD R19, R13, 0x400, R6 ;  /* 0x000004000d137824 */ /* 0x000fe200078e0206 */
[----:B------:R-:W-:Y:S01]  /*0fe0*/  SHF.R.S32.HI R5, RZ, 0x1f, R4 ;  /* 0x0000001fff057819 */ /* 0x000fe20000011404 */
[----:B------:R-:W-:Y:S01]  /*0ff0*/  IMAD.IADD R2, R17, 0x1, -R2 ;  /* 0x0000000111027824 */ /* 0x000fe200078e0a02 */
[----:B------:R-:W-:Y:S01]  /*1000*/  SHF.R.U32.HI R11, RZ, 0x3, R3 ;  /* 0x00000003ff0b7819 */ /* 0x000fe20000011603 */
[----:B------:R-:W-:Y:S01]  /*1010*/  IMAD.MOV.U32 R215, RZ, RZ, RZ ;  /* 0x000000ffffd77224 */ /* 0x000fe200078e00ff */
[----:B------:R-:W-:-:S02]  /*1020*/  LEA.HI R3, R13, R13, RZ, 0x1 ;  /* 0x0000000d0d037211 */ /* 0x000fc400078f08ff */
[----:B------:R-:W-:Y:S02]  /*1030*/  LEA.HI R235, R10, R9, RZ, 0x7 ;  /* 0x000000090aeb7211 */ /* 0x000fe400078f38ff */
[----:B------:R-:W-:Y:S02]  /*1040*/  LOP3.LUT R8, R8, 0x8, R7, 0xf8, !PT ;  /* 0x0000000808087812 */ /* 0x000fe400078ef807 */
[CC--:B------:R-:W-:Y:S02]  /*1050*/  LEA.HI R7, R5.reuse, R4.reuse, RZ, 0x3 ;  /* 0x0000000405077211 */ /* 0x0c0fe400078f18ff */
[----:B------:R-:W-:Y:S02]  /*1060*/  LEA.HI R9, R5, R4, RZ, 0x2 ;  /* 0x0000000405097211 */ /* 0x000fe400078f10ff */
[----:B------:R-:W-:Y:S02]  /*1070*/  LOP3.LUT R4, R3, 0xfffffffe, RZ, 0xc0, !PT ;  /* 0xfffffffe03047812 */ /* 0x000fe400078ec0ff */
[----:B------:R-:W-:-:S02]  /*1080*/  LOP3.LUT R11, R8, R11, RZ, 0x3c, !PT ;  /* 0x0000000b080b7212 */ /* 0x000fc400078e3cff */
[----:B------:R-:W-:Y:S01]  /*1090*/  SHF.R.S32.HI R3, RZ, 0x1f, R6 ;  /* 0x0000001fff037819 */ /* 0x000fe20000011406 */
[----:B------:R-:W-:Y:S01]  /*10a0*/  IMAD.IADD R226, R13, 0x1, -R4 ;  /* 0x000000010de27824 */ /* 0x000fe200078e0a04 */
[--C-:B------:R-:W-:Y:S02]  /*10b0*/  SHF.R.S32.HI R8, RZ, 0x3, R7.reuse ;  /* 0x00000003ff087819 */ /* 0x100fe40000011407 */
[----:B------:R-:W-:Y:S02]  /*10c0*/  SHF.R.S32.HI R7, RZ, 0x1f, R7 ;  /* 0x0000001fff077819 */ /* 0x000fe40000011407 */
[----:B------:R-:W-:Y:S02]  /*10d0*/  LEA.HI R4, R3, R6, RZ, 0x2 ;  /* 0x0000000603047211 */ /* 0x000fe400078f10ff */
[----:B------:R-:W-:Y:S01]  /*10e0*/  LEA.HI R7, R7, R8, RZ, 0x4 ;  /* 0x0000000807077211 */ /* 0x000fe200078f20ff */
[----:B--2---:R-:W-:Y:S01]  /*10f0*/  IMAD R18, R18, -0x80, R21 ;  /* 0xffffff8012127824 */ /* 0x004fe200078e0215 */
[----:B------:R-:W-:-:S02]  /*1100*/  LOP3.LUT R5, R4, 0x7ffffffc, RZ, 0xc0, !PT ;  /* 0x7ffffffc04057812 */ /* 0x000fc400078ec0ff */
[----:B------:R-:W-:Y:S02]  /*1110*/  SHF.R.S32.HI R10, RZ, 0x2, R9 ;  /* 0x00000002ff0a7819 */ /* 0x000fe40000011409 */
[----:B------:R-:W-:Y:S02]  /*1120*/  LOP3.LUT R7, R7, 0x1ffffff0, RZ, 0xc0, !PT ;  /* 0x1ffffff007077812 */ /* 0x000fe400078ec0ff */
[----:B------:R-:W-:Y:S02]  /*1130*/  LEA.HI R9, R9, R10, RZ, 0x1 ;  /* 0x0000000a09097211 */ /* 0x000fe400078f08ff */
[----:B------:R-:W-:Y:S01]  /*1140*/  SHF.R.S32.HI R235, RZ, 0x7, R235 ;  /* 0x00000007ffeb7819 */ /* 0x000fe200000114eb */
[----:B------:R-:W-:Y:S01]  /*1150*/  IMAD.IADD R8, R8, 0x1, -R7 ;  /* 0x0000000108087824 */ /* 0x000fe200078e0a07 */
[----:B------:R-:W-:Y:S01]  /*1160*/  LOP3.LUT R9, R9, 0xfffffffe, RZ, 0xc0, !PT ;  /* 0xfffffffe09097812 */ /* 0x000fe200078ec0ff */
[----:B------:R-:W-:-:S04]  /*1170*/  VIADD R7, R10, 0x10 ;  /* 0x000000100a077836 */ /* 0x000fc80000000000 */
[----:B------:R-:W-:Y:S02]  /*1180*/  IMAD.IADD R9, R10, 0x1, -R9 ;  /* 0x000000010a097824 */ /* 0x000fe400078e0a09 */
[----:B---3--:R-:W-:Y:S01]  /*1190*/  IMAD R236, R13, 0x10, R12 ;  /* 0x000000100dec7824 */ /* 0x008fe200078e020c */
[----:B------:R-:W-:Y:S01]  /*11a0*/  LEA.HI R12, R3, R6, RZ, 0x5 ;  /* 0x00000006030c7211 */ /* 0x000fe200078f28ff */
[----:B------:R-:W-:Y:S02]  /*11b0*/  IMAD.IADD R3, R6, 0x1, -R5 ;  /* 0x0000000106037824 */ /* 0x000fe400078e0a05 */
[C---:B------:R-:W-:Y:S01]  /*11c0*/  VIADD R5, R10.reuse, 0x8 ;  /* 0x000000080a057836 */ /* 0x040fe20000000000 */
[----:B------:R-:W-:Y:S01]  /*11d0*/  SHF.R.S32.HI R17, RZ, 0x5, R12 ;  /* 0x00000005ff117819 */ /* 0x000fe2000001140c */
[----:B-1----:R-:W-:Y:S02]  /*11e0*/  VIADD R13, R10, 0x18 ;  /* 0x000000180a0d7836 */ /* 0x002fe40000000000 */
[----:B------:R-:W-:Y:S01]  /*11f0*/  IMAD.U32 R236, R236, 0x200, R11 ;  /* 0x00000200ecec7824 */ /* 0x000fe200078e000b */
[----:B------:R-:W-:Y:S01]  /*1200*/  LEA.HI R6, R5, R5, RZ, 0x1 ;  /* 0x0000000505067211 */ /* 0x000fe200078f08ff */
[----:B------:R-:W-:Y:S01]  /*1210*/  IMAD R17, R17, -0x10, R18 ;  /* 0xfffffff011117824 */ /* 0x000fe200078e0212 */
[----:B------:R-:W-:-:S02]  /*1220*/  LEA.HI R11, R7, R7, RZ, 0x1 ;  /* 0x00000007070b7211 */ /* 0x000fc400078f08ff */
[----:B------:R-:W-:Y:S02]  /*1230*/  LEA.HI R15, R13, R13, RZ, 0x1 ;  /* 0x0000000d0d0f7211 */ /* 0x000fe400078f08ff */
[----:B------:R-:W-:Y:S02]  /*1240*/  LOP3.LUT R10, R6, 0xfffffffe, RZ, 0xc0, !PT ;  /* 0xfffffffe060a7812 */ /* 0x000fe400078ec0ff */
[----:B------:R-:W-:Y:S02]  /*1250*/  LOP3.LUT R12, R11, 0xfffffffe, RZ, 0xc0, !PT ;  /* 0xfffffffe0b0c7812 */ /* 0x000fe400078ec0ff */
[----:B------:R-:W-:Y:S01]  /*1260*/  LOP3.LUT R14, R15, 0xfffffffe, RZ, 0xc0, !PT ;  /* 0xfffffffe0f0e7812 */ /* 0x000fe200078ec0ff */
[----:B------:R-:W-:Y:S01]  /*1270*/  IMAD.IADD R10, R5, 0x1, -R10 ;  /* 0x00000001050a7824 */ /* 0x000fe200078e0a0a */
[----:B------:R-:W-:Y:S01]  /*1280*/  SHF.R.S32.HI R5, RZ, 0x1, R6 ;  /* 0x00000001ff057819 */ /* 0x000fe20000011406 */
[----:B------:R-:W-:Y:S01]  /*1290*/  IMAD.IADD R12, R7, 0x1, -R12 ;  /* 0x00000001070c7824 */ /* 0x000fe200078e0a0c */
[----:B------:R-:W-:Y:S01]  /*12a0*/  SHF.R.S32.HI R6, RZ, 0x1f, R6 ;  /* 0x0000001fff067819 */ /* 0x000fe20000011406 */
[----:B------:R-:W-:Y:S01]  /*12b0*/  IMAD.IADD R237, R13, 0x1, -R14 ;  /* 0x000000010ded7824 */ /* 0x000fe200078e0a0e */
[----:B------:R-:W-:-:S02]  /*12c0*/  SHF.R.S32.HI R7, RZ, 0x1, R11 ;  /* 0x00000001ff077819 */ /* 0x000fc4000001140b */
[----:B------:R-:W-:Y:S02]  /*12d0*/  SHF.R.S32.HI R14, RZ, 0x1f, R11 ;  /* 0x0000001fff0e7819 */ /* 0x000fe4000001140b */
[--C-:B------:R-:W-:Y:S02]  /*12e0*/  SHF.R.S32.HI R13, RZ, 0x2, R4.reuse ;  /* 0x00000002ff0d7819 */ /* 0x100fe40000011404 */
[----:B------:R-:W-:Y:S02]  /*12f0*/  LEA.HI R6, R6, R5, RZ, 0x4 ;  /* 0x0000000506067211 */ /* 0x000fe400078f20ff */
[----:B------:R-:W-:Y:S02]  /*1300*/  SHF.R.S32.HI R4, RZ, 0x1f, R4 ;  /* 0x0000001fff047819 */ /* 0x000fe40000011404 */
[----:B------:R-:W-:Y:S02]  /*1310*/  LEA.HI R14, R14, R7, RZ, 0x4 ;  /* 0x000000070e0e7211 */ /* 0x000fe400078f20ff */
[----:B------:R-:W-:-:S02]  /*1320*/  SHF.R.S32.HI R11, RZ, 0x1, R15 ;  /* 0x00000001ff0b7819 */ /* 0x000fc4000001140f */
[----:B------:R-:W-:Y:S02]  /*1330*/  SHF.R.S32.HI R18, RZ, 0x1f, R15 ;  /* 0x0000001fff127819 */ /* 0x000fe4000001140f */
[----:B------:R-:W-:Y:S02]  /*1340*/  LOP3.LUT R6, R6, 0x1ffffff0, RZ, 0xc0, !PT ;  /* 0x1ffffff006067812 */ /* 0x000fe400078ec0ff */
[----:B------:R-:W-:Y:S02]  /*1350*/  LEA.HI R4, R4, R13, RZ, 0x3 ;  /* 0x0000000d04047211 */ /* 0x000fe400078f18ff */
[----:B------:R-:W-:Y:S01]  /*1360*/  LOP3.LUT R14, R14, 0x1ffffff0, RZ, 0xc0, !PT ;  /* 0x1ffffff00e0e7812 */ /* 0x000fe200078ec0ff */
[----:B------:R-:W-:Y:S01]  /*1370*/  IMAD.IADD R5, R5, 0x1, -R6 ;  /* 0x0000000105057824 */ /* 0x000fe200078e0a06 */
[----:B------:R-:W-:Y:S01]  /*1380*/  LEA.HI R18, R18, R11, RZ, 0x4 ;  /* 0x0000000b12127211 */ /* 0x000fe200078f20ff */
[----:B------:R-:W-:Y:S01]  /*1390*/  IMAD R6, R8, 0x8, R9 ;  /* 0x0000000808067824 */ /* 0x000fe200078e0209 */
[----:B------:R-:W-:Y:S01]  /*13a0*/  LOP3.LUT R4, R4, 0xfffffff8, RZ, 0xc0, !PT ;  /* 0xfffffff804047812 */ /* 0x000fe200078ec0ff */
[----:B------:R-:W-:Y:S01]  /*13b0*/  IMAD.IADD R7, R7, 0x1, -R14 ;  /* 0x0000000107077824 */ /* 0x000fe200078e0a0e */
[----:B------:R-:W-:Y:S01]  /*13c0*/  LOP3.LUT R18, R18, 0x1ffffff0, RZ, 0xc0, !PT ;  /* 0x1ffffff012127812 */ /* 0x000fe200078ec0ff */
[----:B------:R-:W-:Y:S01]  /*13d0*/  IMAD R5, R5, 0x8, R10 ;  /* 0x0000000805057824 */ /* 0x000fe200078e020a */
[----:B------:R-:W-:Y:S01]  /*13e0*/  IADD3 R17, R17, R4, -R13 ;  /* 0x0000000411117210 */ /* 0x000fe20007ffe80d */
[----:B------:R-:W-:Y:S01]  /*13f0*/  IMAD R4, R7, 0x8, R12 ;  /* 0x0000000807047824 */ /* 0x000fe200078e020c */
[----:B------:R1:W-:Y:S01]  /*1400*/  STL [R1+0x8], R6 ;  /* 0x0000080601007387 */ /* 0x0003e20000100800 */
[----:B------:R-:W-:-:S02]  /*1410*/  IMAD.IADD R18, R11, 0x1, -R18 ;  /* 0x000000010b127824 */ /* 0x000fc400078e0a12 */
[----:B------:R-:W-:Y:S01]  /*1420*/  IMAD.SHL.U32 R8, R19, 0x4, RZ ;  /* 0x0000000413087824 */ /* 0x000fe200078e00ff */
[----:B------:R2:W-:Y:S01]  /*1430*/  STL [R1+0x4], R5 ;  /* 0x0000040501007387 */ /* 0x0005e20000100800 */
[----:B------:R-:W-:Y:S02]  /*1440*/  IMAD R237, R18, 0x8, R237 ;  /* 0x0000000812ed7824 */ /* 0x000fe400078e02ed */
[----:B------:R-:W-:Y:S01]  /*1450*/  IMAD R226, R226, -0x40, R17 ;  /* 0xffffffc0e2e27824 */ /* 0x000fe200078e0211 */
[----:B------:R3:W-:Y:S01]  /*1460*/  STL [R1], R4 ;  /* 0x0000000401007387 */ /* 0x0007e20000100800 */
[----:B------:R-:W-:Y:S01]  /*1470*/  IMAD R8, R8, 0x4, R225 ;  /* 0x0000000408087824 */ /* 0x000fe200078e02e1 */
[----:B-1----:R-:W-:Y:S01]  /*1480*/  CS2R R6, SRZ ;  /* 0x0000000000067805 */ /* 0x002fe2000001ff00 */
[----:B--2---:R-:W-:Y:S01]  /*1490*/  IMAD.MOV.U32 R5, RZ, RZ, RZ ;  /* 0x000000ffff057224 */ /* 0x004fe200078e00ff */
[----:B---3--:R-:W-:-:S07]  /*14a0*/  LOP3.LUT R4, R16, 0x1, RZ, 0xfc, !PT ;  /* 0x0000000110047812 */ /* 0x008fce00078efcff */
.L_x_3707:
[----:B------:R-:W-:Y:S01]  /*14b0*/  ISETP.NE.AND P0, PT, R4, 0x3, PT ;  /* 0x000000030400780c */ /* 0x000fe20003f05270 */
[----:B------:R-:W-:-:S12]  /*14c0*/  YIELD ;  /* 0x0000000000007946 */ /* 0x000fd80003800000 */
[----:B-1----:R-:W-:Y:S05]  /*14d0*/  @!P0 BRA `(.L_x_3697) ;  /* 0x0000000000048947 */ /* 0x002fea0003800000 */
[----:B------:R-:W-:Y:S01]  /*14e0*/  BPT.TRAP 0x1 ;  /* 0x000000040000795c */ /* 0x000fe20000300000 */
.L_x_3697:
[----:B------:R-:W-:Y:S01]  /*14f0*/  IMAD R9, R7, 0x8, R225 ;  /* 0x0000000807097824 */ /* 0x000fe200078e02e1 */
[----:B------:R-:W-:-:S04]  /*1500*/  SHF.L.U32 R22, R6, 0x1f, RZ ;  /* 0x0000001f06167819 */ /* 0x000fc800000006ff */
[----:B------:R1:W2:Y:S01]  /*1510*/  SYNCS.PHASECHK.TRANS64.TRYWAIT P1, [R9+URZ+0x30c10], R22 ;  /* 0x030c1016090075a7 */ /* 0x0002a2000802017f */
[----:B------:R-:W-:Y:S05]  /*1520*/  @!P0 BRA `(.L_x_3698) ;  /* 0x0000000000048947 */ /* 0x000fea0003800000 */
[----:B------:R-:W-:Y:S01]  /*1530*/  BPT.TRAP 0x1 ;  /* 0x000000040000795c */ /* 0x000fe20000300000 */
.L_x_3698:
[----:B------:R-:W-:-:S05]  /*1540*/  VIADD R10, R225, 0x10000 ;  /* 0x00010000e10a7836 */ /* 0x000fca0000000000 */
[----:B------:R-:W-:-:S04]  /*1550*/  SHF.R.U32.HI R10, RZ, 0x4, R10 ;  /* 0x00000004ff0a7819 */ /* 0x000fc8000001160a */
[----:B------:R-:W-:Y:S01]  /*1560*/  LOP3.LUT R10, R10, 0x3fff, RZ, 0xc0, !PT ;  /* 0x00003fff0a0a7812 */ /* 0x000fe200078ec0ff */
[----:B--2---:R-:W-:Y:S06]  /*1570*/  @P1 BRA `(.L_x_3699) ;  /* 0x0000000000081947 */ /* 0x004fec0003800000 */
[----:B------:R-:W2:Y:S02]  /*1580*/  SYNCS.PHASECHK.TRANS64.TRYWAIT P1, [R9+URZ+0x30c10], R22 ;  /* 0x030c1016090075a7 */ /* 0x000ea4000802017f */
[----:B--2---:R-:W-:Y:S05]  /*1590*/  @!P1 BRA `(.L_x_3700) ;  /* 0x0000006000a49947 */ /* 0x004fea0003800000 */
.L_x_3699:
[----:B------:R-:W-:Y:S05]  /*15a0*/  WARPSYNC.ALL ;  /* 0x0000000000007948 */ /* 0x000fea0003800000 */
[----:B------:R-:W-:Y:S01]  /*15b0*/  LOP3.LUT R12, R10, 0x10000, RZ, 0xfc, !PT ;  /* 0x000100000a0c7812 */ /* 0x000fe200078efcff */
[----:B------:R-:W-:Y:S01]  /*15c0*/  IMAD R11, R0, 0x2000, R225 ;  /* 0x00002000000b7824 */ /* 0x000fe200078e02e1 */
[----:B------:R-:W3:Y:S04]  /*15d0*/  LDL R15, [R1+0x8] ;  /* 0x00000800010f7983 */ /* 0x000ee80000100800 */
[----:B------:R-:W-:Y:S01]  /*15e0*/  R2UR UR9, R11 ;  /* 0x000000000b0972ca */ /* 0x000fe200000e0000 */
[C---:B------:R-:W-:Y:S01]  /*15f0*/  IMAD R12, R7.reuse, 0x400, R12 ;  /* 0x00000400070c7824 */ /* 0x040fe200078e020c */
[----:B------:R-:W4:Y:S04]  /*1600*/  LDL R14, [R1+0x4] ;  /* 0x00000400010e7983 */ /* 0x000f280000100800 */
[----:B------:R-:W-:Y:S01]  /*1610*/  R2UR UR8, R12 ;  /* 0x000000000c0872ca */ /* 0x000fe200000e0000 */
[----:B------:R-:W5:Y:S01]  /*1620*/  LDL R13, [R1] ;  /* 0x00000000010d7983 */ /* 0x000f620000100800 */
[----:B------:R-:W-:Y:S01]  /*1630*/  WARPGROUP.ARRIVE ;  /* 0x00000000000079c5 */ /* 0x000fe20000000000 */
[----:B------:R-:W-:Y:S01]  /*1640*/  UMOV UR7, 0x40000040 ;  /* 0x4000004000077882 */ /* 0x000fe20000000000 */
[----:B------:R-:W-:Y:S01]  /*1650*/  UMOV UR5, 0x40000040 ;  /* 0x4000004000057882 */ /* 0x000fe20000000000 */
[----:B------:R-:W-:-:S02]  /*1660*/  IMAD R18, R7, 0x80, R237 ;  /* 0x0000008007127824 */ /* 0x000fc400078e02ed */
[----:B------:R-:W-:Y:S01]  /*1670*/  USHF.R.U32.HI UR4, URZ, 0x4, UR9 ;  /* 0x000000043f047899 */ /* 0x000fe20008011609 */
[----:B------:R-:W-:Y:S02]  /*1680*/  VIADD R11, R225, 0x20000 ;  /* 0x00020000e10b7836 */ /* 0x000fe40000000000 */
[----:B------:R-:W-:Y:S01]  /*1690*/  IMAD R18, R3, 0x2, R18 ;  /* 0x0000000203127824 */ /* 0x000fe200078e0212 */
[----:B------:R-:W-:Y:S02]  /*16a0*/  ULOP3.LUT UR4, UR4, 0x3fff, URZ, 0xc0, !UPT ;  /* 0x00003fff04047892 */ /* 0x000fe4000f8ec03f */
[----:B------:R-:W-:Y:S01]  /*16b0*/  UMOV UR6, UR8 ;  /* 0x0000000800067c82 */ /* 0x000fe20008000000 */
[C---:B------:R-:W-:Y:S01]  /*16c0*/  IMAD R216, R18.reuse, 0x4, R225 ;  /* 0x0000000412d87824 */ /* 0x040fe200078e02e1 */
[----:B------:R-:W-:Y:S01]  /*16d0*/  ULOP3.LUT UR10, UR4, 0x10000, URZ, 0xfc, !UPT ;  /* 0x00010000040a7892 */ /* 0x000fe2000f8efc3f */
[----:B------:R-:W-:-:S06]  /*16e0*/  IMAD R220, R18, 0x4, R11 ;  /* 0x0000000412dc7824 */ /* 0x000fcc00078e020b */
        /* <DEDUP_REMOVED lines=13> */
[----:B---3--:R-:W-:-:S04]  /*17c0*/  IMAD R12, R7, 0x80, R15 ;  /* 0x00000080070c7824 */ /* 0x008fc800078e020f */
[----:B------:R-:W-:Y:S02]  /*17d0*/  IMAD R12, R3, 0x2, R12 ;  /* 0x00000002030c7824 */ /* 0x000fe400078e020c */
[C---:B----4-:R-:W-:Y:S02]  /*17e0*/  IMAD R14, R7.reuse, 0x80, R14 ;  /* 0x00000080070e7824 */ /* 0x050fe400078e020e */
[----:B------:R-:W-:Y:S01]  /*17f0*/  IMAD R20, R12, 0x4, R225 ;  /* 0x000000040c147824 */ /* 0x000fe200078e02e1 */
[----:B------:R-:W-:Y:S02]  /*1800*/  WARPGROUP.DEPBAR.LE gsb0, 0x0 ;  /* 0x00008000000079c5 */ /* 0x000fe40000010000 */
[----:B------:R-:W-:Y:S01]  /*1810*/  WARPGROUP.ARRIVE ;  /* 0x00000000000079c5 */ /* 0x000fe20000000000 */
[----:B-----5:R-:W-:Y:S02]  /*1820*/  IMAD R16, R7, 0x80, R13 ;  /* 0x0000008007107824 */ /* 0x020fe400078e020d */
[----:B------:R-:W-:-:S02]  /*1830*/  IMAD R14, R3, 0x2, R14 ;  /* 0x00000002030e7824 */ /* 0x000fc400078e020e */
[----:B------:R-:W-:Y:S01]  /*1840*/  IMAD R16, R3, 0x2, R16 ;  /* 0x0000000203107824 */ /* 0x000fe200078e0210 */
[----:B------:R-:W-:Y:S01]  /*1850*/  HGMMA.64x128x16.F32.BF16 R88, gdesc[UR4], R88, gsb0 ;  /* 0x01e00000045879f0 */ /* 0x000fe20008001858 */
[----:B------:R-:W-:Y:S01]  /*1860*/  UIADD3 UR6, UR8, 0x6, URZ ;  /* 0x0000000608067890 */ /* 0x000fe2000fffe03f */
[--C-:B------:R-:W-:Y:S01]  /*1870*/  IMAD R234, R14, 0x4, R225.reuse ;  /* 0x000000040eea7824 */ /* 0x100fe200078e02e1 */
[----:B------:R-:W-:Y:S01]  /*1880*/  UIADD3 UR4, UR10, 0x6, URZ ;  /* 0x000000060a047890 */ /* 0x000fe2000fffe03f */
[----:B------:R-:W-:Y:S01]  /*1890*/  IMAD R222, R16, 0x4, R225 ;  /* 0x0000000410de7824 */ /* 0x000fe200078e02e1 */
[----:B------:R-:W-:Y:S01]  /*18a0*/  UMOV UR7, 0x40000040 ;  /* 0x4000004000077882 */ /* 0x000fe20000000000 */
[----:B------:R-:W-:Y:S01]  /*18b0*/  UMOV UR5, 0x40000040 ;  /* 0x4000004000057882 */ /* 0x000fe20000000000 */
[--C-:B------:R-:W-:Y:S02]  /*18c0*/  IMAD R217, R12, 0x4, R11.reuse ;  /* 0x000000040cd97824 */ /* 0x100fe400078e020b */
[----:B------:R-:W-:-:S02]  /*18d0*/  IMAD R221, R14, 0x4, R11 ;  /* 0x000000040edd7824 */ /* 0x000fc400078e020b */
[----:B------:R-:W-:Y:S01]  /*18e0*/  IMAD R219, R16, 0x4, R11 ;  /* 0x0000000410db7824 */ /* 0x000fe200078e020b */
[----:B------:R-:W-:Y:S02]  /*18f0*/  WARPGROUP.DEPBAR.LE gsb0, 0x0 ;  /* 0x00008000000079c5 */ /* 0x000fe40000010000 */
[----:B------:R-:W-:-:S06]  /*1900*/  WARPGROUP.ARRIVE ;  /* 0x00000000000079c5 */ /* 0x000fcc0000000000 */
[----:B------:R-:W-:Y:S03]  /*1910*/  HGMMA.64x128x16.F32.BF16 R88, gdesc[UR4], R88, gsb0 ;  /* 0x01e00000045879f0 */ /* 0x000fe60008001858 */
[----:B------:R-:W-:Y:S02]  /*1920*/  WARPGROUP.DEPBAR.LE gsb0, 0x0 ;  /* 0x00008000000079c5 */ /* 0x000fe40000010000 */
[----:B------:R-:W3:Y:S04]  /*1930*/  LDS R20, [R20+0x20000] ;  /* 0x0200000014147984 */ /* 0x000ee80000000800 */
[----:B------:R-:W4:Y:S04]  /*1940*/  LDS R234, [R234+0x20000] ;  /* 0x02000000eaea7984 */ /* 0x000f280000000800 */
[----:B------:R-:W1:Y:S04]  /*1950*/  LDS R222, [R222+0x20000] ;  /* 0x02000000dede7984 */ /* 0x000e680000000800 */
[----:B------:R-:W1:Y:S01]  /*1960*/  LDS R216, [R216+0x20000] ;  /* 0x02000000d8d87984 */ /* 0x000e620000000800 */
[----:B------:R-:W-:Y:S05]  /*1970*/  @!P0 BRA `(.L_x_3701) ;  /* 0x0000000000048947 */ /* 0x000fea0003800000 */
[----:B------:R-:W-:Y:S01]  /*1980*/  BPT.TRAP 0x1 ;  /* 0x000000040000795c */ /* 0x000fe20000300000 */
.L_x_3701:
[----:B------:R1:W1:Y:S01]  /*1990*/  SYNCS.PHASECHK.TRANS64.TRYWAIT P1, [R9+URZ+0x30c30], R22 ;  /* 0x030c3016090075a7 */ /* 0x000262000802017f */
[----:B------:R-:W-:Y:S05]  /*19a0*/  @!P0 BRA `(.L_x_3702) ;  /* 0x0000000000048947 */ /* 0x000fea0003800000 */
[----:B------:R-:W-:Y:S01]  /*19b0*/  BPT.TRAP 0x1 ;  /* 0x000000040000795c */ /* 0x000fe20000300000 */
.L_x_3702:
[----:B------:R-:W-:-:S05]  /*19c0*/  VIADD R11, R225, 0x18000 ;  /* 0x00018000e10b7836 */ /* 0x000fca0000000000 */
[----:B------:R-:W-:-:S04]  /*19d0*/  SHF.R.U32.HI R11, RZ, 0x4, R11 ;  /* 0x00000004ff0b7819 */ /* 0x000fc8000001160b */
[----:B------:R-:W-:-:S04]  /*19e0*/  LOP3.LUT R218, R11, 0x3fff, RZ, 0xc0, !PT ;  /* 0x00003fff0bda7812 */ /* 0x000fc800078ec0ff */
[----:B------:R-:W-:Y:S01]  /*19f0*/  LOP3.LUT R12, R218, 0x10000, RZ, 0xfc, !PT ;  /* 0x00010000da0c7812 */ /* 0x000fe200078efcff */
[----:B-1----:R-:W-:Y:S06]  /*1a00*/  @P1 BRA `(.L_x_3703) ;  /* 0x0000000000081947 */ /* 0x002fec0003800000 */
[----:B------:R-:W1:Y:S02]  /*1a10*/  SYNCS.PHASECHK.TRANS64.TRYWAIT P1, [R9+URZ+0x30c30], R22 ;  /* 0x030c3016090075a7 */ /* 0x000e64000802017f */
[----:B-1----:R-:W-:Y:S05]  /*1a20*/  @!P1 BRA `(.L_x_3704) ;  /* 0x0000005c00949947 */ /* 0x002fea0003800000 */
.L_x_3703:
[----:B------:R-:W-:Y:S01]  /*1a30*/  UIADD3 UR9, UR9, 0x4000, URZ ;  /* 0x0000400009097890 */ /* 0x000fe2000fffe03f */
[----:B------:R-:W-:Y:S01]  /*1a40*/  IMAD R12, R7, 0x400, R12 ;  /* 0x00000400070c7824 */ /* 0x000fe200078e020c */
[----:B------:R-:W-:Y:S01]  /*1a50*/  WARPGROUP.ARRIVE ;  /* 0x00000000000079c5 */ /* 0x000fe20000000000 */
[----:B------:R-:W-:Y:S01]  /*1a60*/  UMOV UR7, 0x40000040 ;  /* 0x4000004000077882 */ /* 0x000fe20000000000 */
[----:B------:R-:W-:Y:S01]  /*1a70*/  USHF.R.U32.HI UR9, URZ, 0x4, UR9 ;  /* 0x000000043f097899 */ /* 0x000fe20008011609 */
[----:B------:R-:W-:Y:S01]  /*1a80*/  VIADD R231, R2, 0xc ;  /* 0x0000000c02e77836 */ /* 0x000fe20000000000 */
[----:B------:R-:W-:Y:S01]  /*1a90*/  R2UR UR8, R12 ;  /* 0x000000000c0872ca */ /* 0x000fe200000e0000 */
[----:B------:R-:W-:Y:S01]  /*1aa0*/  UMOV UR5, 0x40000040 ;  /* 0x4000004000057882 */ /* 0x000fe20000000000 */
[----:B------:R-:W-:Y:S01]  /*1ab0*/  ULOP3.LUT UR9, UR9, 0x3fff, URZ, 0xc0, !UPT ;  /* 0x00003fff09097892 */ /* 0x000fe2000f8ec03f */
[----:B------:R-:W-:Y:S01]  /*1ac0*/  VIADD R230, R2, 0x10 ;  /* 0x0000001002e67836 */ /* 0x000fe20000000000 */
[----:B---3--:R-:W1:Y:S01]  /*1ad0*/  SHFL.IDX PT, R15, R20, R231, 0x1f ;  /* 0x00001fe7140f7589 */ /* 0x008e6200000e0000 */
[C---:B------:R-:W-:Y:S01]  /*1ae0*/  ISETP.GT.AND P2, PT, R226.reuse, RZ, PT ;  /* 0x000000ffe200720c */ /* 0x040fe20003f44270 */
[----:B------:R-:W-:Y:S01]  /*1af0*/  ULOP3.LUT UR9, UR9, 0x10000, URZ, 0xfc, !UPT ;  /* 0x0001000009097892 */ /* 0x000fe2000f8efc3f */
[----:B------:R-:W-:Y:S01]  /*1b00*/  ISETP.GT.AND P1, PT, R226, 0x8, PT ;  /* 0x00000008e200780c */ /* 0x000fe20003f24270 */
[----:B------:R-:W3:Y:S01]  /*1b10*/  SHFL.IDX PT, R16, R20, R230, 0x1f ;  /* 0x00001fe614107589 */ /* 0x000ee200000e0000 */
[----:B------:R-:W-:Y:S01]  /*1b20*/  FSEL R18, R93, -INF , P2 ;  /* 0xff8000005d127808 */ /* 0x000fe20001000000 */
[C---:B------:R-:W-:Y:S01]  /*1b30*/  VIADD R232, R2.reuse, 0x8 ;  /* 0x0000000802e87836 */ /* 0x040fe20000000000 */
[----:B------:R-:W-:Y:S01]  /*1b40*/  ULDC UR10, c[0x0][0x744] ;  /* 0x0001d100000a7ab9 */ /* 0x000fe20000000800 */
[----:B------:R-:W5:Y:S01]  /*1b50*/  SHFL.IDX PT, R11, R20, R2, 0x1f ;  /* 0x00001f02140b7589 */ /* 0x000f6200000e0000 */
[----:B------:R-:W-:Y:S01]  /*1b60*/  UMOV UR6, UR8 ;  /* 0x0000000800067c82 */ /* 0x000fe20008000000 */
[----:B------:R-:W-:Y:S01]  /*1b70*/  UMOV UR4, UR9 ;  /* 0x0000000900047c82 */ /* 0x000fe20008000000 */
[----:B--2---:R-:W-:Y:S01]  /*1b80*/  FSEL R22, R95, -INF , P1 ;  /* 0xff8000005f167808 */ /* 0x004fe20000800000 */
[----:B------:R-:W-:Y:S01]  /*1b90*/  HGMMA.64x128x16.F32.BF16 R24, gdesc[UR4], RZ, !UPT, gsb0 ;  /* 0x01e00000041879f0 */ /* 0x000fe2000c0018ff */
[----:B------:R-:W-:Y:S01]  /*1ba0*/  UIADD3 UR6, UR8, 0x2, URZ ;  /* 0x0000000208067890 */ /* 0x000fe2000fffe03f */
[----:B------:R-:W2:Y:S01]  /*1bb0*/  SHFL.IDX PT, R13, R20, R232, 0x1f ;  /* 0x00001fe8140d7589 */ /* 0x000ea200000e0000 */
[----:B------:R-:W-:Y:S01]  /*1bc0*/  UIADD3 UR4, UR9, 0x2, URZ ;  /* 0x0000000209047890 */ /* 0x000fe2000fffe03f */
[----:B------:R-:W-:Y:S01]  /*1bd0*/  VIADD R227, R2, 0x1c ;  /* 0x0000001c02e37836 */ /* 0x000fe20000000000 */
[----:B------:R-:W-:Y:S01]  /*1be0*/  UMOV UR7, 0x40000040 ;  /* 0x4000004000077882 */ /* 0x000fe20000000000 */
[----:B------:R-:W-:Y:S01]  /*1bf0*/  UMOV UR5, 0x40000040 ;  /* 0x4000004000057882 */ /* 0x000fe20000000000 */
[----:B------:R-:W-:Y:S01]  /*1c00*/  FSEL R19, R96, -INF , P2 ;  /* 0xff80000060137808 */ /* 0x000fe20001000000 */
[----:B------:R-:W-:Y:S01]  /*1c10*/  VIADD R228, R2, 0x18 ;  /* 0x0000001802e47836 */ /* 0x000fe20000000000 */
[----:B------:R-:W-:Y:S01]  /*1c20*/  FSEL R21, R98, -INF , P1 ;  /* 0xff80000062157808 */ /* 0x000fe20000800000 */
[----:B------:R-:W-:Y:S01]  /*1c30*/  VIADD R233, R2, 0x4 ;  /* 0x0000000402e97836 */ /* 0x000fe20000000000 */
[----:B------:R-:W-:Y:S01]  /*1c40*/  FSEL R88, R88, -INF , P2 ;  /* 0xff80000058587808 */ /* 0x000fe20001000000 */
[--C-:B-1----:R-:W-:Y:S01]  /*1c50*/  FFMA.FTZ R23, R18, UR10, -R15.reuse ;  /* 0x0000000a12177c23 */ /* 0x102fe2000801080f */
[----:B------:R-:W-:Y:S01]  /*1c60*/  FFMA.FTZ R17, R22, UR10, -R15 ;  /* 0x0000000a16117c23 */ /* 0x000fe2000801080f */
[----:B------:R-:W-:Y:S01]  /*1c70*/  VIADD R229, R2, 0x14 ;  /* 0x0000001402e57836 */ /* 0x000fe20000000000 */
[----:B------:R-:W1:Y:S01]  /*1c80*/  SHFL.IDX PT, R12, R20, R233, 0x1f ;  /* 0x00001fe9140c7589 */ /* 0x000e6200000e0000 */
[----:B------:R4:W-:Y:S01]  /*1c90*/  MUFU.EX2 R15, R23 ;  /* 0x00000017000f7308 */ /* 0x0009e20000000800 */
[--C-:B---3--:R-:W-:Y:S01]  /*1ca0*/  FFMA.FTZ R22, R19, UR10, -R16.reuse ;  /* 0x0000000a13167c23 */ /* 0x108fe20008010810 */
[----:B------:R-:W-:Y:S01]  /*1cb0*/  FFMA.FTZ R19, R21, UR10, -R16 ;  /* 0x0000000a15137c23 */ /* 0x000fe20008010810 */
[----:B------:R-:W-:Y:S01]  /*1cc0*/  FSEL R94, R94, -INF , P1 ;  /* 0xff8000005e5e7808 */ /* 0x000fe20000800000 */
[----:B------:R-:W3:Y:S01]  /*1cd0*/  SHFL.IDX PT, R21, R20, R228, 0x1f ;  /* 0x00001fe414157589 */ /* 0x000ee200000e0000 */
[----:B-----5:R-:W-:Y:S01]  /*1ce0*/  FFMA.FTZ R88, R88, UR10, -R11 ;  /* 0x0000000a58587c23 */ /* 0x020fe2000801080b */
[----:B------:R-:W-:Y:S01]  /*1cf0*/  FSEL R100, R100, -INF , P2 ;  /* 0xff80000064647808 */ /* 0x000fe20001000000 */
[----:B------:R-:W-:Y:S01]  /*1d00*/  IMAD R218, R7, 0x400, R218 ;  /* 0x0000040007da7824 */ /* 0x000fe200078e02da */
[----:B------:R-:W5:Y:S01]  /*1d10*/  SHFL.IDX PT, R18, R20, R229, 0x1f ;  /* 0x00001fe514127589 */ /* 0x000f6200000e0000 */
[----:B------:R1:W-:Y:S01]  /*1d20*/  MUFU.EX2 R223, R88 ;  /* 0x0000005800df7308 */ /* 0x0003e20000000800 */
[----:B--2---:R-:W-:Y:S01]  /*1d30*/  FFMA.FTZ R14, R94, UR10, -R13 ;  /* 0x0000000a5e0e7c23 */ /* 0x004fe2000801080d */
[----:B------:R-:W-:Y:S01]  /*1d40*/  FSEL R94, R103, -INF , P1 ;  /* 0xff800000675e7808 */ /* 0x000fe20000800000 */
[----:B----4-:R-:W2:Y:S01]  /*1d50*/  SHFL.IDX PT, R23, R20, R227, 0x1f ;  /* 0x00001fe314177589 */ /* 0x010ea200000e0000 */
[----:B------:R-:W-:-:S02]  /*1d60*/  FSEL R102, R102, -INF , P1 ;  /* 0xff80000066667808 */ /* 0x000fc40000800000 */
[----:B------:R-:W-:Y:S01]  /*1d70*/  FSEL R89, R89, -INF , P2 ;  /* 0xff80000059597808 */ /* 0x000fe20001000000 */
[----:B------:R-:W-:Y:S01]  /*1d80*/  SHFL.IDX PT, R98, R234, R230, 0x1f ;  /* 0x00001fe6ea627589 */ /* 0x000fe200000e0000 */
[----:B------:R4:W-:Y:S01]  /*1d90*/  MUFU.EX2 R16, R22 ;  /* 0x0000001600107308 */ /* 0x0009e20000000800 */
[----:B-1----:R-:W-:Y:S02]  /*1da0*/  FSEL R88, R101, -INF , P2 ;  /* 0xff80000065587808 */ /* 0x002fe40001000000 */
[----:B------:R-:W-:Y:S01]  /*1db0*/  FSEL R97, R97, -INF , P2 ;  /* 0xff80000061617808 */ /* 0x000fe20001000000 */
[----:B------:R-:W-:Y:S01]  /*1dc0*/  SHFL.IDX PT, R96, R234, R231, 0x1f ;  /* 0x00001fe7ea607589 */ /* 0x000fe200000e0000 */
[----:B------:R-:W-:Y:S01]  /*1dd0*/  FSEL R90, R90, -INF , P1 ;  /* 0xff8000005a5a7808 */ /* 0x000fe20000800000 */
[----:B------:R-:W-:Y:S01]  /*1de0*/  FFMA.FTZ R89, R89, UR10, -R12 ;  /* 0x0000000a59597c23 */ /* 0x000fe2000801080c */
[----:B------:R-:W-:Y:S01]  /*1df0*/  FSEL R99, R99, -INF , P1 ;  /* 0xff80000063637808 */ /* 0x000fe20000800000 */
[----:B------:R-:W-:Y:S01]  /*1e00*/  SHFL.IDX PT, R101, R234, R228, 0x1f ;  /* 0x00001fe4ea657589 */ /* 0x000fe200000e0000 */
[----:B------:R-:W-:Y:S01]  /*1e10*/  FSEL R91, R91, -INF , P1 ;  /* 0xff8000005b5b7808 */ /* 0x000fe20000800000 */
[----:B------:R1:W-:Y:S01]  /*1e20*/  MUFU.EX2 R224, R89 ;  /* 0x0000005900e07308 */ /* 0x0003e20000000800 */
[--C-:B---3--:R-:W-:Y:S01]  /*1e30*/  FFMA.FTZ R100, R100, UR10, -R21.reuse ;  /* 0x0000000a64647c23 */ /* 0x108fe20008010815 */
[----:B----4-:R-:W-:Y:S01]  /*1e40*/  FFMA.FTZ R22, R102, UR10, -R21 ;  /* 0x0000000a66167c23 */ /* 0x010fe20008010815 */
[----:B------:R-:W-:Y:S01]  /*1e50*/  FFMA.FTZ R11, R90, UR10, -R11 ;  /* 0x0000000a5a0b7c23 */ /* 0x000fe2000801080b */
[----:B------:R-:W-:Y:S01]  /*1e60*/  FSEL R93, R108, -INF , P2 ;  /* 0xff8000006c5d7808 */ /* 0x000fe20001000000 */
[--C-:B-----5:R-:W-:Y:S01]  /*1e70*/  FFMA.FTZ R97, R97, UR10, -R18.reuse ;  /* 0x0000000a61617c23 */ /* 0x120fe20008010812 */
[----:B------:R-:W3:Y:S01]  /*1e80*/  SHFL.IDX PT, R90, R234, R2, 0x1f ;  /* 0x00001f02ea5a7589 */ /* 0x000ee200000e0000 */
[----:B------:R-:W-:Y:S01]  /*1e90*/  FFMA.FTZ R99, R99, UR10, -R18 ;  /* 0x0000000a63637c23 */ /* 0x000fe20008010812 */
[----:B------:R4:W-:Y:S01]  /*1ea0*/  MUFU.EX2 R21, R100 ;  /* 0x0000006400157308 */ /* 0x0009e20000000800 */
[--C-:B--2---:R-:W-:Y:S01]  /*1eb0*/  FFMA.FTZ R95, R88, UR10, -R23.reuse ;  /* 0x0000000a585f7c23 */ /* 0x104fe20008010817 */
[----:B------:R-:W-:Y:S01]  /*1ec0*/  FFMA.FTZ R88, R94, UR10, -R23 ;  /* 0x0000000a5e587c23 */ /* 0x000fe20008010817 */
[----:B-1----:R-:W-:Y:S01]  /*1ed0*/  FSEL R89, R104, -INF , P2 ;  /* 0xff80000068597808 */ /* 0x002fe20001000000 */
[----:B------:R-:W1:Y:S01]  /*1ee0*/  SHFL.IDX PT, R94, R234, R232, 0x1f ;  /* 0x00001fe8ea5e7589 */ /* 0x000e6200000e0000 */
[----:B------:R-:W-:Y:S01]  /*1ef0*/  FFMA.FTZ R12, R91, UR10, -R12 ;  /* 0x0000000a5b0c7c23 */ /* 0x000fe2000801080c */
[----:B------:R-:W-:-:S02]  /*1f00*/  FSEL R91, R106, -INF , P1 ;  /* 0xff8000006a5b7808 */ /* 0x000fc40000800000 */
[----:B------:R-:W-:Y:S01]  /*1f10*/  SHFL.IDX PT, R104, R234, R227, 0x1f ;  /* 0x00001fe3ea687589 */ /* 0x000fe200000e0000 */
[----:B------:R2:W-:Y:S01]  /*1f20*/  MUFU.EX2 R18, R97 ;  /* 0x0000006100127308 */ /* 0x0005e20000000800 */
[----:B------:R-:W-:Y:S02]  /*1f30*/  FSEL R103, R114, -INF , P1 ;  /* 0xff80000072677808 */ /* 0x000fe40000800000 */
[----:B----4-:R-:W4:Y:S01]  /*1f40*/  SHFL.IDX PT, R100, R234, R229, 0x1f ;  /* 0x00001fe5ea647589 */ /* 0x010f2200000e0000 */
[----:B------:R-:W-:Y:S02]  /*1f50*/  FSEL R115, R115, -INF , P1 ;  /* 0xff80000073737808 */ /* 0x000fe40000800000 */
[----:B------:R-:W-:Y:S01]  /*1f60*/  FSEL R92, R92, -INF , P2 ;  /* 0xff8000005c5c7808 */ /* 0x000fe20001000000 */
[----:B------:R-:W5:Y:S01]  /*1f70*/  SHFL.IDX PT, R106, R222, R2, 0x1f ;  /* 0x00001f02de6a7589 */ /* 0x000f6200000e0000 */
[----:B------:R1:W-:Y:S01]  /*1f80*/  MUFU.EX2 R20, R99 ;  /* 0x0000006300147308 */ /* 0x0003e20000000800 */
[----:B--2---:R-:W-:-:S02]  /*1f90*/  FSEL R97, R110, -INF , P1 ;  /* 0xff8000006e617808 */ /* 0x004fc40000800000 */
[----:B------:R-:W-:Y:S01]  /*1fa0*/  FFMA.FTZ R92, R92, UR10, -R13 ;  /* 0x0000000a5c5c7c23 */ /* 0x000fe2000801080d */
[----:B------:R-:W-:Y:S01]  /*1fb0*/  SHFL.IDX PT, R114, R222, R230, 0x1f ;  /* 0x00001fe6de727589 */ /* 0x000fe200000e0000 */
[----:B------:R-:W-:Y:S01]  /*1fc0*/  FSEL R119, R119, -INF , P1 ;  /* 0xff80000077777808 */ /* 0x000fe20000800000 */
[--C-:B---3--:R-:W-:Y:S01]  /*1fd0*/  FFMA.FTZ R89, R89, UR10, -R90.reuse ;  /* 0x0000000a59597c23 */ /* 0x108fe2000801085a */
[----:B------:R-:W-:Y:S01]  /*1fe0*/  FSEL R111, R111, -INF , P1 ;  /* 0xff8000006f6f7808 */ /* 0x000fe20000800000 */
[----:B------:R2:W-:Y:S01]  /*1ff0*/  MUFU.EX2 R23, R95 ;  /* 0x0000005f00177308 */ /* 0x0005e20000000800 */
[----:B-1----:R-:W-:Y:S01]  /*2000*/  FSEL R99, R113, -INF , P2 ;  /* 0xff80000071637808 */ /* 0x002fe20001000000 */
[----:B------:R-:W-:Y:S01]  /*2010*/  FFMA.FTZ R90, R91, UR10, -R90 ;  /* 0x0000000a5b5a7c23 */ /* 0x000fe2000801085a */
[--C-:B------:R-:W-:Y:S01]  /*2020*/  FFMA.FTZ R93, R93, UR10, -R94.reuse ;  /* 0x0000000a5d5d7c23 */ /* 0x100fe2000801085e */
[----:B------:R-:W-:Y:S01]  /*2030*/  FFMA.FTZ R94, R97, UR10, -R94 ;  /* 0x0000000a615e7c23 */ /* 0x000fe2000801085e */
[----:B------:R-:W-:Y:S01]  /*2040*/  FSEL R97, R112, -INF , P2 ;  /* 0xff80000070617808 */ /* 0x000fe20001000000 */
[----:B------:R-:W-:Y:S01]  /*2050*/  SHFL.IDX PT, R108, R222, R233, 0x1f ;  /* 0x00001fe9de6c7589 */ /* 0x000fe200000e0000 */
[----:B------:R-:W-:Y:S01]  /*2060*/  FSEL R102, R116, -INF , P2 ;  /* 0xff80000074667808 */ /* 0x000fe20001000000 */
[----:B------:R1:W-:Y:S01]  /*2070*/  MUFU.EX2 R13, R92 ;  /* 0x0000005c000d7308 */ /* 0x0003e20000000800 */
[----:B--2---:R-:W-:Y:S01]  /*2080*/  FSEL R95, R109, -INF , P2 ;  /* 0xff8000006d5f7808 */ /* 0x004fe20001000000 */
[----:B------:R-:W-:Y:S01]  /*2090*/  FFMA.FTZ R97, R97, UR10, -R98 ;  /* 0x0000000a61617c23 */ /* 0x000fe20008010862 */
[----:B----4-:R-:W-:Y:S01]  /*20a0*/  FFMA.FTZ R99, R99, UR10, -R100 ;  /* 0x0000000a63637c23 */ /* 0x010fe20008010864 */
[----:B------:R-:W-:Y:S01]  /*20b0*/  FFMA.FTZ R98, R103, UR10, -R98 ;  /* 0x0000000a67627c23 */ /* 0x000fe20008010862 */
[----:B------:R-:W-:Y:S01]  /*20c0*/  FFMA.FTZ R100, R115, UR10, -R100 ;  /* 0x0000000a73647c23 */ /* 0x000fe20008010864 */
[----:B------:R-:W2:Y:S01]  /*20d0*/  SHFL.IDX PT, R112, R222, R231, 0x1f ;  /* 0x00001fe7de707589 */ /* 0x000ea200000e0000 */
[----:B------:R-:W-:Y:S01]  /*20e0*/  FSEL R103, R117, -INF , P2 ;  /* 0xff80000075677808 */ /* 0x000fe20001000000 */
[----:B------:R-:W-:Y:S01]  /*20f0*/  FFMA.FTZ R95, R95, UR10, -R96 ;  /* 0x0000000a5f5f7c23 */ /* 0x000fe20008010860 */
[----:B------:R-:W-:Y:S01]  /*2100*/  FSEL R118, R118, -INF , P1 ;  /* 0xff80000076767808 */ /* 0x000fe20000800000 */
[----:B------:R-:W3:Y:S01]  /*2110*/  SHFL.IDX PT, R115, R222, R229, 0x1f ;  /* 0x00001fe5de737589 */ /* 0x000ee200000e0000 */
[----:B------:R-:W-:Y:S01]  /*2120*/  FSEL R91, R105, -INF , P2 ;  /* 0xff800000695b7808 */ /* 0x000fe20001000000 */
[--C-:B------:R-:W-:Y:S01]  /*2130*/  FFMA.FTZ R103, R103, UR10, -R104.reuse ;  /* 0x0000000a67677c23 */ /* 0x100fe20008010868 */
[----:B------:R-:W-:Y:S01]  /*2140*/  FFMA.FTZ R104, R119, UR10, -R104 ;  /* 0x0000000a77687c23 */ /* 0x000fe20008010868 */
[----:B-1----:R-:W1:Y:S01]  /*2150*/  SHFL.IDX PT, R92, R234, R233, 0x1f ;  /* 0x00001fe9ea5c7589 */ /* 0x002e6200000e0000 */
[----:B------:R-:W-:Y:S01]  /*2160*/  FFMA.FTZ R96, R111, UR10, -R96 ;  /* 0x0000000a6f607c23 */ /* 0x000fe20008010860 */
[----:B------:R-:W-:Y:S01]  /*2170*/  FSEL R105, R120, -INF , P2 ;  /* 0xff80000078697808 */ /* 0x000fe20001000000 */
[--C-:B------:R-:W-:Y:S01]  /*2180*/  FFMA.FTZ R102, R102, UR10, -R101.reuse ;  /* 0x0000000a66667c23 */ /* 0x100fe20008010865 */
[----:B------:R-:W4:Y:S01]  /*2190*/  SHFL.IDX PT, R119, R222, R228, 0x1f ;  /* 0x00001fe4de777589 */ /* 0x000f2200000e0000 */
[----:B------:R-:W-:Y:S01]  /*21a0*/  FSEL R111, R122, -INF , P1 ;  /* 0xff8000007a6f7808 */ /* 0x000fe20000800000 */
[----:B------:R-:W-:Y:S01]  /*21b0*/  FFMA.FTZ R101, R118, UR10, -R101 ;  /* 0x0000000a76657c23 */ /* 0x000fe20008010865 */
[----:B------:R-:W-:Y:S01]  /*21c0*/  FSEL R110, R124, -INF , P2 ;  /* 0xff8000007c6e7808 */ /* 0x000fe20001000000 */
[--C-:B-----5:R-:W-:Y:S01]  /*21d0*/  FFMA.FTZ R105, R105, UR10, -R106.reuse ;  /* 0x0000000a69697c23 */ /* 0x120fe2000801086a */
[----:B------:R-:W5:Y:S01]  /*21e0*/  SHFL.IDX PT, R124, R216, R232, 0x1f ;  /* 0x00001fe8d87c7589 */ /* 0x000f6200000e0000 */
[----:B------:R-:W-:Y:S01]  /*21f0*/  FSEL R118, R131, -INF , P1 ;  /* 0xff80000083767808 */ /* 0x000fe20000800000 */
[----:B------:R-:W-:Y:S01]  /*2200*/  FFMA.FTZ R106, R111, UR10, -R106 ;  /* 0x0000000a6f6a7c23 */ /* 0x000fe2000801086a */
[----:B------:R-:W-:Y:S01]  /*2210*/  FSEL R111, R125, -INF , P2 ;  /* 0xff8000007d6f7808 */ /* 0x000fe20001000000 */
[----:B------:R-:W5:Y:S01]  /*2220*/  SHFL.IDX PT, R131, R216, R233, 0x1f ;  /* 0x00001fe9d8837589 */ /* 0x000f6200000e0000 */
[----:B------:R-:W-:Y:S01]  /*2230*/  FSEL R127, R127, -INF , P1 ;  /* 0xff8000007f7f7808 */ /* 0x000fe20000800000 */
[----:B------:R-:W-:Y:S01]  /*2240*/  MUFU.EX2 R11, R11 ;  /* 0x0000000b000b7308 */ /* 0x000fe20000000800 */
[----:B------:R-:W-:Y:S01]  /*2250*/  FSEL R113, R128, -INF , P2 ;  /* 0xff80000080717808 */ /* 0x000fe20001000000 */
[--C-:B--2---:R-:W-:Y:S01]  /*2260*/  FFMA.FTZ R111, R111, UR10, -R112.reuse ;  /* 0x0000000a6f6f7c23 */ /* 0x104fe20008010870 */
[----:B------:R-:W-:Y:S01]  /*2270*/  FSEL R116, R129, -INF , P2 ;  /* 0xff80000081747808 */ /* 0x000fe20001000000 */
[----:B------:R-:W-:Y:S01]  /*2280*/  FFMA.FTZ R112, R127, UR10, -R112 ;  /* 0x0000000a7f707c23 */ /* 0x000fe20008010870 */
[----:B------:R-:W-:Y:S01]  /*2290*/  FSEL R117, R130, -INF , P1 ;  /* 0xff80000082757808 */ /* 0x000fe20000800000 */
[--C-:B------:R-:W-:Y:S01]  /*22a0*/  FFMA.FTZ R113, R113, UR10, -R114.reuse ;  /* 0x0000000a71717c23 */ /* 0x100fe20008010872 */
[----:B------:R-:W2:Y:S01]  /*22b0*/  SHFL.IDX PT, R109, R222, R232, 0x1f ;  /* 0x00001fe8de6d7589 */ /* 0x000ea200000e0000 */
[--C-:B---3--:R-:W-:Y:S01]  /*22c0*/  FFMA.FTZ R116, R116, UR10, -R115.reuse ;  /* 0x0000000a74747c23 */ /* 0x108fe20008010873 */
[----:B------:R-:W-:Y:S01]  /*22d0*/  FFMA.FTZ R115, R118, UR10, -R115 ;  /* 0x0000000a76737c23 */ /* 0x000fe20008010873 */
[----:B------:R-:W-:Y:S01]  /*22e0*/  FFMA.FTZ R114, R117, UR10, -R114 ;  /* 0x0000000a75727c23 */ /* 0x000fe20008010872 */
[----:B------:R-:W3:Y:S01]  /*22f0*/  SHFL.IDX PT, R127, R216, R231, 0x1f ;  /* 0x00001fe7d87f7589 */ /* 0x000ee200000e0000 */
[----:B------:R-:W-:Y:S01]  /*2300*/  FSEL R107, R107, -INF , P1 ;  /* 0xff8000006b6b7808 */ /* 0x000fe20000800000 */
[--C-:B-1----:R-:W-:Y:S01]  /*2310*/  FFMA.FTZ R91, R91, UR10, -R92.reuse ;  /* 0x0000000a5b5b7c23 */ /* 0x102fe2000801085c */
[----:B------:R-:W-:Y:S01]  /*2320*/  FSEL R117, R132, -INF , P2 ;  /* 0xff80000084757808 */ /* 0x000fe20001000000 */
[----:B------:R-:W1:Y:S01]  /*2330*/  SHFL.IDX PT, R122, R222, R227, 0x1f ;  /* 0x00001fe3de7a7589 */ /* 0x000e6200000e0000 */
[----:B------:R-:W-:Y:S01]  /*2340*/  FSEL R118, R134, -INF , P1 ;  /* 0xff80000086767808 */ /* 0x000fe20000800000 */
[----:B------:R-:W-:Y:S01]  /*2350*/  FFMA.FTZ R92, R107, UR10, -R92 ;  /* 0x0000000a6b5c7c23 */ /* 0x000fe2000801085c */
[----:B------:R-:W-:Y:S01]  /*2360*/  FSEL R107, R121, -INF , P2 ;  /* 0xff800000796b7808 */ /* 0x000fe20001000000 */
[----:B----4-:R-:W-:Y:S01]  /*2370*/  FFMA.FTZ R117, R117, UR10, -R119 ;  /* 0x0000000a75757c23 */ /* 0x010fe20008010877 */
[----:B------:R-:W4:Y:S01]  /*2380*/  SHFL.IDX PT, R129, R216, R229, 0x1f ;  /* 0x00001fe5d8817589 */ /* 0x000f2200000e0000 */
[----:B------:R-:W-:-:S02]  /*2390*/  WARPGROUP.DEPBAR.LE gsb0, 0x0 ;  /* 0x00008000000079c5 */ /* 0x000fc40000010000 */
[----:B------:R-:W-:Y:S01]  /*23a0*/  WARPGROUP.ARRIVE ;  /* 0x00000000000079c5 */ /* 0x000fe20000000000 */
[----:B------:R-:W-:Y:S01]  /*23b0*/  FFMA.FTZ R118, R118, UR10, -R119 ;  /* 0x0000000a76767c23 */ /* 0x000fe20008010877 */
[----:B------:R-:W-:Y:S01]  /*23c0*/  FSEL R119, R140, -INF , P2 ;  /* 0xff8000008c777808 */ /* 0x000fe20001000000 */
[----:B------:R-:W-:Y:S01]  /*23d0*/  FFMA.FTZ R107, R107, UR10, -R108 ;  /* 0x0000000a6b6b7c23 */ /* 0x000fe2000801086c */
[----:B------:R-:W-:Y:S01]  /*23e0*/  FSEL R123, R123, -INF , P1 ;  /* 0xff8000007b7b7808 */ /* 0x000fe20000800000 */
[----:B------:R-:W-:Y:S01]  /*23f0*/  SHFL.IDX PT, R134, R216, R230, 0x1f ;  /* 0x00001fe6d8867589 */ /* 0x000fe200000e0000 */
[----:B------:R-:W-:Y:S01]  /*2400*/  HGMMA.64x128x16.F32.BF16 R24, gdesc[UR4], R24, gsb0 ;  /* 0x01e00000041879f0 */ /* 0x000fe20008001818 */
[----:B------:R-:W-:Y:S01]  /*2410*/  UIADD3 UR6, UR8, 0x4, URZ ;  /* 0x0000000408067890 */ /* 0x000fe2000fffe03f */
[----:B------:R-:W-:Y:S01]  /*2420*/  FSEL R132, R137, -INF , P2 ;  /* 0xff80000089847808 */ /* 0x000fe20001000000 */
[----:B------:R-:W-:Y:S01]  /*2430*/  UIADD3 UR4, UR9, 0x4, URZ ;  /* 0x0000000409047890 */ /* 0x000fe2000fffe03f */
[----:B------:R-:W-:Y:S01]  /*2440*/  FSEL R120, R139, -INF , P1 ;  /* 0xff8000008b787808 */ /* 0x000fe20000800000 */
[----:B------:R-:W-:Y:S01]  /*2450*/  UMOV UR7, 0x40000040 ;  /* 0x4000004000077882 */ /* 0x000fe20000000000 */
[----:B------:R-:W-:Y:S01]  /*2460*/  UMOV UR5, 0x40000040 ;  /* 0x4000004000057882 */ /* 0x000fe20000000000 */
[----:B-----5:R-:W-:Y:S01]  /*2470*/  FFMA.FTZ R128, R119, UR10, -R124 ;  /* 0x0000000a77807c23 */ /* 0x020fe2000801087c */
[----:B------:R-:W-:Y:S01]  /*2480*/  FFMA.FTZ R108, R123, UR10, -R108 ;  /* 0x0000000a7b6c7c23 */ /* 0x000fe2000801086c */
[----:B------:R-:W5:Y:S01]  /*2490*/  SHFL.IDX PT, R119, R216, R227, 0x1f ;  /* 0x00001fe3d8777589 */ /* 0x000f6200000e0000 */
[--C-:B------:R-:W-:Y:S01]  /*24a0*/  FFMA.FTZ R132, R132, UR10, -R131.reuse ;  /* 0x0000000a84847c23 */ /* 0x100fe20008010883 */
[----:B------:R-:W-:Y:S01]  /*24b0*/  FFMA.FTZ R131, R120, UR10, -R131 ;  /* 0x0000000a78837c23 */ /* 0x000fe20008010883 */
[----:B------:R-:W-:Y:S01]  /*24c0*/  FSEL R130, R141, -INF , P2 ;  /* 0xff8000008d827808 */ /* 0x000fe20001000000 */
[----:B------:R-:W5:Y:S01]  /*24d0*/  SHFL.IDX PT, R123, R216, R2, 0x1f ;  /* 0x00001f02d87b7589 */ /* 0x000f6200000e0000 */
[----:B------:R-:W-:Y:S01]  /*24e0*/  FSEL R120, R143, -INF , P1 ;  /* 0xff8000008f787808 */ /* 0x000fe20000800000 */
[----:B--2---:R-:W-:Y:S01]  /*24f0*/  FFMA.FTZ R110, R110, UR10, -R109 ;  /* 0x0000000a6e6e7c23 */ /* 0x004fe2000801086d */
[----:B------:R-:W-:Y:S01]  /*2500*/  FSEL R126, R126, -INF , P1 ;  /* 0xff8000007e7e7808 */ /* 0x000fe20000800000 */
[--C-:B---3--:R-:W-:Y:S01]  /*2510*/  FFMA.FTZ R130, R130, UR10, -R127.reuse ;  /* 0x0000000a82827c23 */ /* 0x108fe2000801087f */
[----:B------:R-:W-:Y:S01]  /*2520*/  FSEL R133, R133, -INF , P2 ;  /* 0xff80000085857808 */ /* 0x000fe20001000000 */
[----:B------:R-:W-:Y:S01]  /*2530*/  FFMA.FTZ R127, R120, UR10, -R127 ;  /* 0x0000000a787f7c23 */ /* 0x000fe2000801087f */
[----:B------:R-:W-:Y:S01]  /*2540*/  FSEL R120, R145, -INF , P2 ;  /* 0xff80000091787808 */ /* 0x000fe20001000000 */
[----:B------:R-:W-:Y:S01]  /*2550*/  FFMA.FTZ R109, R126, UR10, -R109 ;  /* 0x0000000a7e6d7c23 */ /* 0x000fe2000801086d */
[----:B------:R-:W-:Y:S01]  /*2560*/  FSEL R126, R136, -INF , P2 ;  /* 0xff800000887e7808 */ /* 0x000fe20001000000 */
[--C-:B-1----:R-:W-:Y:S01]  /*2570*/  FFMA.FTZ R222, R133, UR10, -R122.reuse ;  /* 0x0000000a85de7c23 */ /* 0x102fe2000801087a */
[----:B------:R-:W-:Y:S01]  /*2580*/  FSEL R136, R147, -INF , P1 ;  /* 0xff80000093887808 */ /* 0x000fe20000800000 */
[--C-:B----4-:R-:W-:Y:S01]  /*2590*/  FFMA.FTZ R133, R120, UR10, -R129.reuse ;  /* 0x0000000a78857c23 */ /* 0x110fe20008010881 */
[----:B------:R-:W-:Y:S01]  /*25a0*/  FSEL R120, R149, -INF , P2 ;  /* 0xff80000095787808 */ /* 0x000fe20001000000 */
[----:B------:R-:W-:Y:S01]  /*25b0*/  MUFU.EX2 R12, R12 ;  /* 0x0000000c000c7308 */ /* 0x000fe20000000800 */
[----:B------:R-:W-:Y:S01]  /*25c0*/  FSEL R138, R138, -INF , P1 ;  /* 0xff8000008a8a7808 */ /* 0x000fe20000800000 */
[----:B------:R-:W-:Y:S01]  /*25d0*/  FFMA.FTZ R129, R136, UR10, -R129 ;  /* 0x0000000a88817c23 */ /* 0x000fe20008010881 */
[----:B------:R-:W-:Y:S01]  /*25e0*/  FSEL R136, R151, -INF , P1 ;  /* 0xff80000097887808 */ /* 0x000fe20000800000 */
[----:B------:R-:W-:Y:S01]  /*25f0*/  VIADD R234, R225, 0x20c00 ;  /* 0x00020c00e1ea7836 */ /* 0x000fe20000000000 */
[----:B------:R-:W-:Y:S01]  /*2600*/  FSEL R135, R135, -INF , P1 ;  /* 0xff80000087877808 */ /* 0x000fe20000800000 */
[--C-:B-----5:R-:W-:Y:S01]  /*2610*/  FFMA.FTZ R120, R120, UR10, -R119.reuse ;  /* 0x0000000a78787c23 */ /* 0x120fe20008010877 */
[----:B------:R-:W-:Y:S01]  /*2620*/  FSEL R121, R142, -INF , P1 ;  /* 0xff8000008e797808 */ /* 0x000fe20000800000 */
[----:B------:R-:W-:Y:S01]  /*2630*/  FFMA.FTZ R119, R136, UR10, -R119 ;  /* 0x0000000a88777c23 */ /* 0x000fe20008010877 */
[----:B------:R-:W-:Y:S01]  /*2640*/  FSEL R125, R146, -INF , P1 ;  /* 0xff800000927d7808 */ /* 0x000fe20000800000 */
[--C-:B------:R-:W-:Y:S01]  /*2650*/  FFMA.FTZ R126, R126, UR10, -R123.reuse ;  /* 0x0000000a7e7e7c23 */ /* 0x100fe2000801087b */
[----:B------:R-:W-:Y:S01]  /*2660*/  FFMA.FTZ R123, R138, UR10, -R123 ;  /* 0x0000000a8a7b7c23 */ /* 0x000fe2000801087b */
[----:B------:R-:W-:Y:S01]  /*2670*/  FFMA.FTZ R122, R135, UR10, -R122 ;  /* 0x0000000a877a7c23 */ /* 0x000fe2000801087a */
[----:B------:R-:W-:Y:S01]  /*2680*/  FFMA.FTZ R124, R121, UR10, -R124 ;  /* 0x0000000a797c7c23 */ /* 0x000fe2000801087c */
[----:B------:R-:W-:Y:S01]  /*2690*/  FSEL R135, R144, -INF , P2 ;  /* 0xff80000090877808 */ /* 0x000fe20001000000 */
[----:B------:R-:W1:Y:S01]  /*26a0*/  SHFL.IDX PT, R121, R216, R228, 0x1f ;  /* 0x00001fe4d8797589 */ /* 0x000e6200000e0000 */
[----:B------:R-:W-:Y:S01]  /*26b0*/  FSEL R148, R148, -INF , P2 ;  /* 0xff80000094947808 */ /* 0x000fe20001000000 */
[----:B------:R-:W-:Y:S01]  /*26c0*/  MUFU.EX2 R22, R22 ;  /* 0x0000001600167308 */ /* 0x000fe20000000800 */
[----:B------:R-:W-:Y:S01]  /*26d0*/  FSEL R150, R150, -INF , P1 ;  /* 0xff80000096967808 */ /* 0x000fe20000800000 */
[--C-:B------:R-:W-:Y:S01]  /*26e0*/  FFMA.FTZ R135, R135, UR10, -R134.reuse ;  /* 0x0000000a87877c23 */ /* 0x100fe20008010886 */
[----:B------:R-:W-:-:S05]  /*26f0*/  FFMA.FTZ R134, R125, UR10, -R134 ;  /* 0x0000000a7d867c23 */ /* 0x000fca0008010886 */
[----:B------:R-:W-:Y:S08]  /*2700*/  MUFU.EX2 R88, R88 ;  /* 0x0000005800587308 */ /* 0x000ff00000000800 */
[----:B------:R-:W2:Y:S01]  /*2710*/  MUFU.EX2 R14, R14 ;  /* 0x0000000e000e7308 */ /* 0x000ea20000000800 */
[--C-:B-1----:R-:W-:Y:S01]  /*2720*/  FFMA.FTZ R125, R148, UR10, -R121.reuse ;  /* 0x0000000a947d7c23 */ /* 0x102fe20008010879 */
[----:B------:R-:W-:-:S06]  /*2730*/  FFMA.FTZ R121, R150, UR10, -R121 ;  /* 0x0000000a96797c23 */ /* 0x000fcc0008010879 */
[----:B------:R-:W-:Y:S08]  /*2740*/  MUFU.EX2 R17, R17 ;  /* 0x0000001100117308 */ /* 0x000ff00000000800 */
[----:B------:R-:W1:Y:S08]  /*2750*/  MUFU.EX2 R89, R89 ;  /* 0x0000005900597308 */ /* 0x000e700000000800 */
[----:B------:R-:W-:Y:S08]  /*2760*/  MUFU.EX2 R90, R90 ;  /* 0x0000005a005a7308 */ /* 0x000ff00000000800 */
[----:B------:R-:W3:Y:S08]  /*2770*/  MUFU.EX2 R91, R91 ;  /* 0x0000005b005b7308 */ /* 0x000ef00000000800 */
[----:B------:R-:W4:Y:S08]  /*2780*/  MUFU.EX2 R92, R92 ;  /* 0x0000005c005c7308 */ /* 0x000f300000000800 */
[----:B------:R-:W5:Y:S08]  /*2790*/  MUFU.EX2 R110, R110 ;  /* 0x0000006e006e7308 */ /* 0x000f700000000800 */
[----:B------:R-:W5:Y:S08]  /*27a0*/  MUFU.EX2 R109, R109 ;  /* 0x0000006d006d7308 */ /* 0x000f700000000800 */
[----:B------:R-:W-:Y:S08]  /*27b0*/  MUFU.EX2 R111, R111 ;  /* 0x0000006f006f7308 */ /* 0x000ff00000000800 */
[----:B------:R-:W-:Y:S01]  /*27c0*/  MUFU.EX2 R112, R112 ;  /* 0x0000007000707308 */ /* 0x000fe20000000800 */
[----:B------:R-:W-:-:S02]  /*27d0*/  WARPGROUP.DEPBAR.LE gsb0, 0x0 ;  /* 0x00008000000079c5 */ /* 0x000fc40000010000 */
[----:B------:R-:W-:-:S05]  /*27e0*/  WARPGROUP.ARRIVE ;  /* 0x00000000000079c5 */ /* 0x000fca0000000000 */
[----:B------:R-:W-:Y:S01]  /*27f0*/  MUFU.EX2 R113, R113 ;  /* 0x0000007100717308 */ /* 0x000fe20000000800 */
[----:B------:R-:W-:Y:S01]  /*2800*/  HGMMA.64x128x16.F32.BF16 R24, gdesc[UR4], R24, gsb0 ;  /* 0x01e00000041879f0 */ /* 0x000fe20008001818 */
[----:B------:R-:W-:Y:S02]  /*2810*/  UIADD3 UR6, UR8, 0x6, URZ ;  /* 0x0000000608067890 */ /* 0x000fe4000fffe03f */
[----:B------:R-:W-:Y:S01]  /*2820*/  UIADD3 UR4, UR9, 0x6, URZ ;  /* 0x0000000609047890 */ /* 0x000fe2000fffe03f */
[----:B------:R-:W-:Y:S01]  /*2830*/  UMOV UR7, 0x40000040 ;  /* 0x4000004000077882 */ /* 0x000fe20000000000 */
[----:B------:R-:W-:Y:S02]  /*2840*/  UMOV UR5, 0x40000040 ;  /* 0x4000004000057882 */ /* 0x000fe40000000000 */
[----:B------:R-:W-:Y:S08]  /*2850*/  MUFU.EX2 R116, R116 ;  /* 0x0000007400747308 */ /* 0x000ff00000000800 */
[----:B------:R-:W5:Y:S08]  /*2860*/  MUFU.EX2 R19, R19 ;  /* 0x0000001300137308 */ /* 0x000f700000000800 */
        /* <DEDUP_REMOVED lines=14> */
[----:B------:R-:W-:-:S02]  /*2950*/  WARPGROUP.DEPBAR.LE gsb0, 0x0 ;  /* 0x00008000000079c5 */ /* 0x000fc40000010000 */
[----:B------:R-:W-:-:S05]  /*2960*/  WARPGROUP.ARRIVE ;  /* 0x00000000000079c5 */ /* 0x000fca0000000000 */
[----:B------:R-:W-:Y:S01]  /*2970*/  MUFU.EX2 R102, R102 ;  /* 0x0000006600667308 */ /* 0x000fe20000000800 */
[----:B------:R-:W-:Y:S01]  /*2980*/  HGMMA.64x128x16.F32.BF16 R24, gdesc[UR4], R24, gsb0 ;  /* 0x01e00000041879f0 */ /* 0x000fe20008001818 */
[----:B------:R-:W-:Y:S01]  /*2990*/  R2UR UR4, R218 ;  /* 0x00000000da0472ca */ /* 0x000fe200000e0000 */
[----:B------:R-:W-:-:S05]  /*29a0*/  UMOV UR7, 0x40000040 ;  /* 0x4000004000077882 */ /* 0x000fca0000000000 */
[----:B------:R-:W-:Y:S01]  /*29b0*/  MUFU.EX2 R101, R101 ;  /* 0x0000006500657308 */ /* 0x000fe20000000800 */
[----:B------:R-:W-:-:S07]  /*29c0*/  R2UR UR5, R225 ;  /* 0x00000000e10572ca */ /* 0x000fce00000e0000 */
[----:B------:R-:W-:Y:S01]  /*29d0*/  MUFU.EX2 R103, R103 ;  /* 0x0000006700677308 */ /* 0x000fe20000000800 */
[----:B------:R-:W-:-:S05]  /*29e0*/  UMOV UR6, UR4 ;  /* 0x0000000400067c82 */ /* 0x000fca0008000000 */
[----:B------:R-:W-:Y:S02]  /*29f0*/  USHF.R.U32.HI UR5, URZ, 0x4, UR5 ;  /* 0x000000043f057899 */ /* 0x000fe40008011605 */
[----:B------:R-:W-:Y:S02]  /*2a00*/  MUFU.EX2 R104, R104 ;  /* 0x0000006800687308 */ /* 0x000fe40000000800 */
[----:B------:R-:W-:-:S03]  /*2a10*/  ULOP3.LUT UR9, UR5, 0x3fff, URZ, 0xc0, !UPT ;  /* 0x00003fff05097892 */ /* 0x000fc6000f8ec03f */
[----:B------:R-:W-:-:S03]  /*2a20*/  UMOV UR5, 0x40000040 ;  /* 0x4000004000057882 */ /* 0x000fc60000000000 */
        /* <DEDUP_REMOVED lines=11> */
[----:B------:R-:W2:Y:S04]  /*2ae0*/  LDS R217, [R217+0x400] ;  /* 0x00040000d9d97984 */ /* 0x000ea80000000800 */
[----:B------:R-:W-:Y:S04]  /*2af0*/  LDS R221, [R221+0x400] ;  /* 0x00040000dddd7984 */ /* 0x000fe80000000800 */
[----:B------:R-:W-:Y:S04]  /*2b00*/  LDS R220, [R220+0x400] ;  /* 0x00040000dcdc7984 */ /* 0x000fe80000000800 */
[----:B------:R-:W-:Y:S04]  /*2b10*/  LDS R219, [R219+0x400] ;  /* 0x00040000dbdb7984 */ /* 0x000fe80000000800 */
[----:B--2---:R-:W2:Y:S04]  /*2b20*/  SHFL.IDX PT, R137, R217, R233, 0x1f ;  /* 0x00001fe9d9897589 */ /* 0x004ea800000e0000 */
[----:B------:R-:W1:Y:S04]  /*2b30*/  SHFL.IDX PT, R141, R217, R232, 0x1f ;  /* 0x00001fe8d98d7589 */ /* 0x000e6800000e0000 */
[----:B------:R-:W3:Y:S04]  /*2b40*/  SHFL.IDX PT, R143, R217, R229, 0x1f ;  /* 0x00001fe5d98f7589 */ /* 0x000ee800000e0000 */
[----:B------:R-:W4:Y:S04]  /*2b50*/  SHFL.IDX PT, R139, R217, R231, 0x1f ;  /* 0x00001fe7d98b7589 */ /* 0x000f2800000e0000 */
[----:B------:R-:W5:Y:S04]  /*2b60*/  SHFL.IDX PT, R140, R217, R230, 0x1f ;  /* 0x00001fe6d98c7589 */ /* 0x000f6800000e0000 */
[----:B------:R-:W5:Y:S01]  /*2b70*/  SHFL.IDX PT, R145, R217, R228, 0x1f ;  /* 0x00001fe4d9917589 */ /* 0x000f6200000e0000 */
[--C-:B--2---:R-:W-:Y:S01]  /*2b80*/  FADD.FTZ R136, R25, -R137.reuse ;  /* 0x8000008919887221 */ /* 0x104fe20000010000 */
[----:B------:R-:W-:-:S02]  /*2b90*/  FADD.FTZ R137, R27, -R137 ;  /* 0x800000891b897221 */ /* 0x000fc40000010000 */
[----:B------:R-:W2:Y:S01]  /*2ba0*/  SHFL.IDX PT, R147, R217, R2, 0x1f ;  /* 0x00001f02d9937589 */ /* 0x000ea200000e0000 */
[--C-:B-1----:R-:W-:Y:S01]  /*2bb0*/  FADD.FTZ R138, R28, -R141.reuse ;  /* 0x8000008d1c8a7221 */ /* 0x102fe20000010000 */
[----:B------:R-:W-:Y:S02]  /*2bc0*/  FADD.FTZ R25, R30, -R141 ;  /* 0x8000008d1e197221 */ /* 0x000fe40000010000 */
[----:B------:R-:W1:Y:S01]  /*2bd0*/  SHFL.IDX PT, R217, R217, R227, 0x1f ;  /* 0x00001fe3d9d97589 */ /* 0x000e6200000e0000 */
[----:B------:R-:W-:Y:S01]  /*2be0*/  MUFU.EX2 R30, R126 ;  /* 0x0000007e001e7308 */ /* 0x000fe20000000800 */
[--C-:B---3--:R-:W-:Y:S01]  /*2bf0*/  FADD.FTZ R141, R33, -R143.reuse ;  /* 0x8000008f218d7221 */ /* 0x108fe20000010000 */
[----:B------:R-:W-:Y:S01]  /*2c00*/  FADD.FTZ R143, R35, -R143 ;  /* 0x8000008f238f7221 */ /* 0x000fe20000010000 */
[----:B------:R-:W3:Y:S01]  /*2c10*/  SHFL.IDX PT, R33, R221, R230, 0x1f ;  /* 0x00001fe6dd217589 */ /* 0x000ee200000e0000 */
[----:B------:R-:W-:Y:S01]  /*2c20*/  FMUL.FTZ R25, R14, R25 ;  /* 0x000000190e197220 */ /* 0x000fe20000410000 */
[--C-:B----4-:R-:W-:Y:S01]  /*2c30*/  FADD.FTZ R142, R29, -R139.reuse ;  /* 0x8000008b1d8e7221 */ /* 0x110fe20000010000 */
[----:B------:R-:W-:Y:S01]  /*2c40*/  FADD.FTZ R27, R31, -R139 ;  /* 0x8000008b1f1b7221 */ /* 0x000fe20000010000 */
[----:B------:R-:W4:Y:S01]  /*2c50*/  SHFL.IDX PT, R146, R221, R2, 0x1f ;  /* 0x00001f02dd927589 */ /* 0x000f2200000e0000 */
[----:B------:R2:W-:Y:S01]  /*2c60*/  MUFU.EX2 R29, R122 ;  /* 0x0000007a001d7308 */ /* 0x0005e20000000800 */
[--C-:B-----5:R-:W-:Y:S01]  /*2c70*/  FADD.FTZ R139, R32, -R140.reuse ;  /* 0x8000008c208b7221 */ /* 0x120fe20000010000 */
[----:B------:R-:W-:Y:S01]  /*2c80*/  FADD.FTZ R140, R34, -R140 ;  /* 0x8000008c228c7221 */ /* 0x000fe20000010000 */
[----:B------:R-:W5:Y:S01]  /*2c90*/  SHFL.IDX PT, R32, R221, R233, 0x1f ;  /* 0x00001fe9dd207589 */ /* 0x000f6200000e0000 */
[----:B------:R-:W-:Y:S01]  /*2ca0*/  FMUL.FTZ R141, R18, R141 ;  /* 0x0000008d128d7220 */ /* 0x000fe20000410000 */
[--C-:B------:R-:W-:Y:S01]  /*2cb0*/  FADD.FTZ R144, R36, -R145.reuse ;  /* 0x8000009124907221 */ /* 0x100fe20000010000 */
[----:B------:R-:W-:Y:S01]  /*2cc0*/  FADD.FTZ R38, R38, -R145 ;  /* 0x8000009126267221 */ /* 0x000fe20000010000 */
[----:B------:R-:W5:Y:S01]  /*2cd0*/  SHFL.IDX PT, R34, R221, R228, 0x1f ;  /* 0x00001fe4dd227589 */ /* 0x000f6200000e0000 */
[----:B------:R-:W-:Y:S02]  /*2ce0*/  MUFU.EX2 R31, R123 ;  /* 0x0000007b001f7308 */ /* 0x000fe40000000800 */
[----:B------:R-:W-:Y:S01]  /*2cf0*/  FMUL.FTZ R38, R22, R38 ;  /* 0x0000002616267220 */ /* 0x000fe20000410000 */
[----:B--2---:R-:W2:Y:S01]  /*2d00*/  SHFL.IDX PT, R122, R221, R232, 0x1f ;  /* 0x00001fe8dd7a7589 */ /* 0x004ea200000e0000 */
[--C-:B------:R-:W-:Y:S01]  /*2d10*/  FADD.FTZ R24, R24, -R147.reuse ;  /* 0x8000009318187221 */ /* 0x100fe20000010000 */
[----:B------:R-:W-:-:S02]  /*2d20*/  FADD.FTZ R26, R26, -R147 ;  /* 0x800000931a1a7221 */ /* 0x000fc40000010000 */
[----:B------:R-:W2:Y:S01]  /*2d30*/  SHFL.IDX PT, R35, R221, R229, 0x1f ;  /* 0x00001fe5dd237589 */ /* 0x000ea200000e0000 */
[--C-:B-1----:R-:W-:Y:S01]  /*2d40*/  FADD.FTZ R37, R37, -R217.reuse ;  /* 0x800000d925257221 */ /* 0x102fe20000010000 */
[----:B------:R-:W-:Y:S01]  /*2d50*/  FADD.FTZ R39, R39, -R217 ;  /* 0x800000d927277221 */ /* 0x000fe20000010000 */
[----:B------:R-:W1:Y:S01]  /*2d60*/  MUFU.EX2 R28, R222 ;  /* 0x000000de001c7308 */ /* 0x000e620000000800 */
        /* <DEDUP_REMOVED lines=15> */
[----:B------:R5:W-:Y:S01]  /*2e60*/  MUFU.EX2 R34, R128 ;  /* 0x0000008000227308 */ /* 0x000be20000000800 */
[--C-:B--2---:R-:W-:Y:S01]  /*2e70*/  FADD.FTZ R44, R44, -R122.reuse ;  /* 0x8000007a2c2c7221 */ /* 0x104fe20000010000 */
[----:B------:R-:W-:Y:S01]  /*2e80*/  FADD.FTZ R46, R46, -R122 ;  /* 0x8000007a2e2e7221 */ /* 0x000fe20000010000 */
[----:B-1----:R-:W-:Y:S01]  /*2e90*/  SHFL.IDX PT, R131, R220, R227, 0x1f ;  /* 0x00001fe3dc837589 */ /* 0x002fe200000e0000 */
[----:B------:R-:W-:Y:S01]  /*2ea0*/  FMUL.FTZ R40, R89, R40 ;  /* 0x0000002859287220 */ /* 0x000fe20000410000 */
[--C-:B------:R-:W-:Y:S01]  /*2eb0*/  FADD.FTZ R49, R49, -R35.reuse ;  /* 0x8000002331317221 */ /* 0x100fe20000010000 */
[----:B------:R-:W-:Y:S01]  /*2ec0*/  FADD.FTZ R51, R51, -R35 ;  /* 0x8000002333337221 */ /* 0x000fe20000010000 */
[----:B------:R-:W1:Y:S01]  /*2ed0*/  SHFL.IDX PT, R122, R219, R229, 0x1f ;  /* 0x00001fe5db7a7589 */ /* 0x000e6200000e0000 */
[----:B------:R2:W2:Y:S01]  /*2ee0*/  MUFU.EX2 R32, R132 ;  /* 0x0000008400207308 */ /* 0x0004a20000000800 */
[----:B------:R-:W-:Y:S01]  /*2ef0*/  FMUL.FTZ R41, R91, R41 ;  /* 0x000000295b297220 */ /* 0x000fe20000410000 */
[----:B------:R-:W-:Y:S01]  /*2f00*/  FMUL.FTZ R42, R90, R42 ;  /* 0x0000002a5a2a7220 */ /* 0x000fe20000410000 */
[----:B------:R-:W2:Y:S01]  /*2f10*/  SHFL.IDX PT, R151, R219, R231, 0x1f ;  /* 0x00001fe7db977589 */ /* 0x000ea200000e0000 */
[--C-:B---3--:R-:W-:Y:S01]  /*2f20*/  FADD.FTZ R60, R60, -R216.reuse ;  /* 0x800000d83c3c7221 */ /* 0x108fe20000010000 */
[----:B------:R-:W-:Y:S01]  /*2f30*/  FADD.FTZ R62, R62, -R216 ;  /* 0x800000d83e3e7221 */ /* 0x000fe20000010000 */
[----:B------:R-:W-:Y:S01]  /*2f40*/  FMUL.FTZ R43, R92, R43 ;  /* 0x0000002b5c2b7220 */ /* 0x000fe20000410000 */
[----:B------:R-:W3:Y:S01]  /*2f50*/  SHFL.IDX PT, R148, R219, R230, 0x1f ;  /* 0x00001fe6db947589 */ /* 0x000ee200000e0000 */
[----:B------:R3:W3:Y:S01]  /*2f60*/  MUFU.EX2 R35, R124 ;  /* 0x0000007c00237308 */ /* 0x0006e20000000800 */
[--C-:B----4-:R-:W-:Y:S01]  /*2f70*/  FADD.FTZ R216, R81, -R145.reuse ;  /* 0x8000009151d87221 */ /* 0x110fe20000010000 */
[----:B------:R-:W-:Y:S01]  /*2f80*/  FADD.FTZ R145, R83, -R145 ;  /* 0x8000009153917221 */ /* 0x000fe20000010000 */
[----:B------:R-:W4:Y:S01]  /*2f90*/  SHFL.IDX PT, R126, R219, R228, 0x1f ;  /* 0x00001fe4db7e7589 */ /* 0x000f2200000e0000 */
[--C-:B-----5:R-:W-:Y:S01]  /*2fa0*/  FADD.FTZ R45, R45, -R36.reuse ;  /* 0x800000242d2d7221 */ /* 0x120fe20000010000 */
[----:B------:R-:W-:Y:S01]  /*2fb0*/  FADD.FTZ R47, R47, -R36 ;  /* 0x800000242f2f7221 */ /* 0x000fe20000010000 */
[----:B------:R-:W-:Y:S01]  /*2fc0*/  F2FP.BF16.F32.PACK_AB R83, R39, R38 ;  /* 0x000000262753723e */ /* 0x000fe200000010ff */
[----:B------:R-:W5:Y:S01]  /*2fd0*/  SHFL.IDX PT, R123, R219, R227, 0x1f ;  /* 0x00001fe3db7b7589 */ /* 0x000f6200000e0000 */
[----:B------:R5:W5:Y:S01]  /*2fe0*/  MUFU.EX2 R36, R130 ;  /* 0x0000008200247308 */ /* 0x000b620000000800 */
[--C-:B------:R-:W-:Y:S01]  /*2ff0*/  FADD.FTZ R57, R57, -R218.reuse ;  /* 0x800000da39397221 */ /* 0x100fe20000010000 */
[----:B------:R-:W-:Y:S01]  /*3000*/  FADD.FTZ R59, R59, -R218 ;  /* 0x800000da3b3b7221 */ /* 0x000fe20000010000 */
[----:B------:R-:W5:Y:S01]  /*3010*/  SHFL.IDX PT, R149, R220, R228, 0x1f ;  /* 0x00001fe4dc957589 */ /* 0x000f6200000e0000 */
[----:B------:R-:W-:Y:S01]  /*3020*/  FMUL.FTZ R60, R110, R60 ;  /* 0x0000003c6e3c7220 */ /* 0x000fe20000410000 */
[----:B------:R-:W-:Y:S01]  /*3030*/  FMUL.FTZ R62, R109, R62 ;  /* 0x0000003e6d3e7220 */ /* 0x000fe20000410000 */
[----:B------:R-:W-:Y:S01]  /*3040*/  FMUL.FTZ R81, R19, R140 ;  /* 0x0000008c13517220 */ /* 0x000fe20000410000 */
[----:B------:R3:W5:Y:S01]  /*3050*/  SHFL.IDX PT, R217, R219, R2, 0x1f ;  /* 0x00001f02dbd97589 */ /* 0x00076200000e0000 */
[--C-:B-1----:R-:W-:Y:S01]  /*3060*/  FADD.FTZ R65, R65, -R122.reuse ;  /* 0x8000007a41417221 */ /* 0x102fe20000010000 */
[----:B------:R-:W-:Y:S01]  /*3070*/  FADD.FTZ R122, R67, -R122 ;  /* 0x8000007a437a7221 */ /* 0x000fe20000010000 */
[----:B------:R-:W1:Y:S01]  /*3080*/  MUFU.EX2 R38, R119 ;  /* 0x0000007700267308 */ /* 0x000e620000000800 */
[----:B------:R-:W1:Y:S01]  /*3090*/  SHFL.IDX PT, R150, R220, R232, 0x1f ;  /* 0x00001fe8dc967589 */ /* 0x000e6200000e0000 */
[--C-:B--2---:R-:W-:Y:S01]  /*30a0*/  FADD.FTZ R61, R61, -R151.reuse ;  /* 0x800000973d3d7221 */ /* 0x104fe20000010000 */
[----:B------:R-:W-:Y:S01]  /*30b0*/  FADD.FTZ R63, R63, -R151 ;  /* 0x800000973f3f7221 */ /* 0x000fe20000010000 */
[----:B------:R-:W-:Y:S01]  /*30c0*/  FMUL.FTZ R37, R23, R37 ;  /* 0x0000002517257220 */ /* 0x000fe20000410000 */
[----:B------:R-:W2:Y:S01]  /*30d0*/  SHFL.IDX PT, R146, R220, R233, 0x1f ;  /* 0x00001fe9dc927589 */ /* 0x000ea200000e0000 */
[----:B---3--:R-:W-:Y:S01]  /*30e0*/  FADD.FTZ R64, R64, -R148 ;  /* 0x8000009440407221 */ /* 0x008fe20000010000 */
[--C-:B------:R-:W-:Y:S01]  /*30f0*/  FADD.FTZ R219, R85, -R131.reuse ;  /* 0x8000008355db7221 */ /* 0x100fe20000010000 */
[----:B------:R-:W-:Y:S01]  /*3100*/  FMUL.FTZ R85, R12, R137 ;  /* 0x000000890c557220 */ /* 0x000fe20000410000 */
[----:B------:R-:W3:Y:S01]  /*3110*/  SHFL.IDX PT, R147, R220, R231, 0x1f ;  /* 0x00001fe7dc937589 */ /* 0x000ee200000e0000 */
[----:B----4-:R-:W-:Y:S01]  /*3120*/  FADD.FTZ R67, R70, -R126 ;  /* 0x8000007e46437221 */ /* 0x010fe20000010000 */
[----:B------:R-:W-:Y:S01]  /*3130*/  FADD.FTZ R131, R87, -R131 ;  /* 0x8000008357837221 */ /* 0x000fe20000010000 */
[----:B------:R-:W-:Y:S01]  /*3140*/  FADD.FTZ R66, R66, -R148 ;  /* 0x8000009442427221 */ /* 0x000fe20000010000 */
[----:B------:R-:W4:Y:S01]  /*3150*/  SHFL.IDX PT, R128, R220, R2, 0x1f ;  /* 0x00001f02dc807589 */ /* 0x000f2200000e0000 */
[----:B------:R-:W-:Y:S01]  /*3160*/  F2FP.BF16.F32.PACK_AB R85, R85, R26 ;  /* 0x0000001a5555723e */ /* 0x000fe200000010ff */
[----:B------:R-:W-:Y:S01]  /*3170*/  FMUL.FTZ R26, R17, R27 ;  /* 0x0000001b111a7220 */ /* 0x000fe20000410000 */
[----:B-----5:R-:W-:Y:S01]  /*3180*/  FADD.FTZ R70, R69, -R123 ;  /* 0x8000007b45467221 */ /* 0x020fe20000010000 */
[----:B------:R-:W5:Y:S01]  /*3190*/  SHFL.IDX PT, R221, R221, R227, 0x1f ;  /* 0x00001fe3dddd7589 */ /* 0x000f6200000e0000 */
[----:B------:R-:W-:Y:S01]  /*31a0*/  FADD.FTZ R218, R84, -R149 ;  /* 0x8000009554da7221 */ /* 0x000fe20000010000 */
[----:B------:R-:W-:Y:S01]  /*31b0*/  FADD.FTZ R123, R71, -R123 ;  /* 0x8000007b477b7221 */ /* 0x000fe20000010000 */
[----:B------:R-:W-:Y:S01]  /*31c0*/  FADD.FTZ R149, R86, -R149 ;  /* 0x8000009556957221 */ /* 0x000fe20000010000 */
[----:B------:R-:W5:Y:S01]  /*31d0*/  SHFL.IDX PT, R132, R220, R230, 0x1f ;  /* 0x00001fe6dc847589 */ /* 0x000f6200000e0000 */
[----:B------:R-:W-:Y:S01]  /*31e0*/  FMUL.FTZ R86, R13, R138 ;  /* 0x0000008a0d567220 */ /* 0x000fe20000410000 */
[----:B------:R-:W-:Y:S01]  /*31f0*/  FMUL.FTZ R71, R15, R142 ;  /* 0x0000008e0f477220 */ /* 0x000fe20000410000 */
[----:B------:R-:W-:Y:S01]  /*3200*/  F2FP.BF16.F32.PACK_AB R87, R26, R25 ;  /* 0x000000191a57723e */ /* 0x000fe200000010ff */
[----:B------:R-:W-:Y:S01]  /*3210*/  FMUL.FTZ R61, R111, R61 ;  /* 0x0000003d6f3d7220 */ /* 0x000fe20000410000 */
[----:B------:R-:W-:Y:S01]  /*3220*/  FMUL.FTZ R63, R112, R63 ;  /* 0x0000003f703f7220 */ /* 0x000fe20000410000 */
[----:B------:R-:W-:Y:S01]  /*3230*/  FMUL.FTZ R64, R113, R64 ;  /* 0x0000004071407220 */ /* 0x000fe20000410000 */
[----:B------:R-:W-:Y:S01]  /*3240*/  FMUL.FTZ R25, R116, R65 ;  /* 0x0000004174197220 */ /* 0x000fe20000410000 */
[--C-:B------:R-:W-:Y:S01]  /*3250*/  FADD.FTZ R56, R56, -R217.reuse ;  /* 0x800000d938387221 */ /* 0x100fe20000010000 */
[----:B------:R-:W-:Y:S01]  /*3260*/  FADD.FTZ R58, R58, -R217 ;  /* 0x800000d93a3a7221 */ /* 0x000fe20000010000 */
[----:B------:R-:W-:Y:S01]  /*3270*/  FADD.FTZ R124, R68, -R126 ;  /* 0x8000007e447c7221 */ /* 0x000fe20000010000 */
[----:B-1----:R-:W-:Y:S01]  /*3280*/  FADD.FTZ R148, R76, -R150 ;  /* 0x800000964c947221 */ /* 0x002fe20000010000 */
[----:B--2---:R-:W-:Y:S01]  /*3290*/  FADD.FTZ R130, R73, -R146 ;  /* 0x8000009249827221 */ /* 0x004fe20000010000 */
[----:B------:R-:W-:Y:S01]  /*32a0*/  FADD.FTZ R150, R78, -R150 ;  /* 0x800000964e967221 */ /* 0x000fe20000010000 */
[--C-:B---3--:R-:W-:Y:S01]  /*32b0*/  FADD.FTZ R217, R79, -R147.reuse ;  /* 0x800000934fd97221 */ /* 0x108fe20000010000 */
[----:B------:R-:W-:Y:S01]  /*32c0*/  FADD.FTZ R151, R77, -R147 ;  /* 0x800000934d977221 */ /* 0x000fe20000010000 */
[----:B----4-:R-:W-:Y:S01]  /*32d0*/  FADD.FTZ R126, R72, -R128 ;  /* 0x80000080487e7221 */ /* 0x010fe20000010000 */
[----:B------:R-:W-:Y:S01]  /*32e0*/  F2FP.BF16.F32.PACK_AB R86, R71, R86 ;  /* 0x000000564756723e */ /* 0x000fe200000010ff */
[----:B------:R-:W-:Y:S01]  /*32f0*/  FMUL.FTZ R27, R28, R70 ;  /* 0x000000461c1b7220 */ /* 0x000fe20000410000 */
[----:B------:R-:W-:Y:S01]  /*3300*/  FMUL.FTZ R84, R223, R24 ;  /* 0x00000018df547220 */ /* 0x000fe20000410000 */
[--C-:B-----5:R-:W-:Y:S01]  /*3310*/  FADD.FTZ R53, R53, -R221.reuse ;  /* 0x800000dd35357221 */ /* 0x120fe20000010000 */
[----:B------:R-:W-:Y:S01]  /*3320*/  FADD.FTZ R55, R55, -R221 ;  /* 0x800000dd37377221 */ /* 0x000fe20000010000 */
[----:B------:R-:W-:Y:S01]  /*3330*/  FMUL.FTZ R69, R224, R136 ;  /* 0x00000088e0457220 */ /* 0x000fe20000410000 */
[----:B------:R-:W-:Y:S01]  /*3340*/  FMUL.FTZ R68, R20, R143 ;  /* 0x0000008f14447220 */ /* 0x000fe20000410000 */
[--C-:B------:R-:W-:Y:S01]  /*3350*/  FADD.FTZ R147, R80, -R132.reuse ;  /* 0x8000008450937221 */ /* 0x100fe20000010000 */
[----:B------:R-:W-:Y:S01]  /*3360*/  FADD.FTZ R132, R82, -R132 ;  /* 0x8000008452847221 */ /* 0x000fe20000010000 */
        /* <DEDUP_REMOVED lines=17> */
[----:B------:R-:W-:-:S02]  /*3480*/  IMAD R42, R7, 0x4000, R236 ;  /* 0x00004000072a7824 */ /* 0x000fc400078e02ec */
        /* <DEDUP_REMOVED lines=19> */
[----:B------:R-:W-:Y:S01]  /*35c0*/  IMAD R42, R42, 0x2, R225 ;  /* 0x000000022a2a7824 */ /* 0x000fe200078e02e1 */
        /* <DEDUP_REMOVED lines=22> */
[----:B------:R-:W-:Y:S01]  /*3730*/  STSM.16.MT88.4 [R42+0x20c00], R84 ;  /* 0x020c00542a007844 */ /* 0x000fe20000004200 */
[----:B------:R-:W-:-:S02]  /*3740*/  F2FP.BF16.F32.PACK_AB R73, R51, R50 ;  /* 0x000000323349723e */ /* 0x000fc400000010ff */
[----:B------:R-:W-:Y:S01]  /*3750*/  F2FP.BF16.F32.PACK_AB R74, R53, R52 ;  /* 0x00000034354a723e */ /* 0x000fe200000010ff */
[----:B------:R-:W-:Y:S01]  /*3760*/  STSM.16.MT88.4 [R42+0x21400], R80 ;  /* 0x021400502a007844 */ /* 0x000fe20000004200 */
        /* <DEDUP_REMOVED lines=15> */
[----:B------:R-:W-:Y:S01]  /*3860*/  F2FP.BF16.F32.PACK_AB R25, R12, R11 ;  /* 0x0000000b0c19723e */ /* 0x000fe200000010ff */
[----:B------:R-:W-:Y:S01]  /*3870*/  IMAD R11, R0, 0x2000, R234 ;  /* 0x00002000000b7824 */ /* 0x000fe200078e02ea */
[----:B------:R-:W-:Y:S01]  /*3880*/  F2FP.BF16.F32.PACK_AB R26, R15, R13 ;  /* 0x0000000d0f1a723e */ /* 0x000fe200000010ff */
[----:B------:R1:W-:Y:S01]  /*3890*/  STSM.16.MT88.4 [R42+0x24400], R56 ;  /* 0x024400382a007844 */ /* 0x0003e20000004200 */
[----:B------:R-:W-:-:S02]  /*38a0*/  F2FP.BF16.F32.PACK_AB R27, R17, R14 ;  /* 0x0000000e111b723e */ /* 0x000fc400000010ff */
[----:B------:R-:W-:Y:S02]  /*38b0*/  F2FP.BF16.F32.PACK_AB R32, R32, R30 ;  /* 0x0000001e2020723e */ /* 0x000fe400000010ff */
[----:B------:R-:W-:Y:S01]  /*38c0*/  WARPGROUP.ARRIVE ;  /* 0x00000000000079c5 */ /* 0x000fe20000000000 */
[----:B------:R-:W-:Y:S02]  /*38d0*/  F2FP.BF16.F32.PACK_AB R33, R33, R31 ;  /* 0x0000001f2121723e */ /* 0x000fe400000010ff */
[----:B------:R-:W-:Y:S02]  /*38e0*/  F2FP.BF16.F32.PACK_AB R34, R36, R34 ;  /* 0x000000222422723e */ /* 0x000fe400000010ff */
[----:B------:R-:W-:Y:S01]  /*38f0*/  F2FP.BF16.F32.PACK_AB R35, R127, R35 ;  /* 0x000000237f23723e */ /* 0x000fe200000010ff */
[----:B------:R-:W-:Y:S01]  /*3900*/  HGMMA.64x64x16.F32.BF16 R152, R24, gdesc[UR4].tnspB, R152, gsb0 ;  /* 0x40e0000418987df0 */ /* 0x000fe20008001898 */
[----:B------:R-:W-:Y:S01]  /*3910*/  UIADD3 UR6, UR4, 0x80, URZ ;  /* 0x0000008004067890 */ /* 0x000fe2000fffe03f */
[----:B------:R-:W-:Y:S01]  /*3920*/  F2FP.BF16.F32.PACK_AB R128, R133, R135 ;  /* 0x000000878580723e */ /* 0x000fe200000010ff */
[----:B------:R-:W-:Y:S01]  /*3930*/  UMOV UR7, 0x40000040 ;  /* 0x4000004000077882 */ /* 0x000fe20000000000 */
[----:B------:R-:W-:-:S02]  /*3940*/  F2FP.BF16.F32.PACK_AB R129, R129, R134 ;  /* 0x000000868181723e */ /* 0x000fc400000010ff */
[----:B------:R-:W-:Y:S02]  /*3950*/  F2FP.BF16.F32.PACK_AB R130, R120, R125 ;  /* 0x0000007d7882723e */ /* 0x000fe400000010ff */
[----:B------:R-:W-:Y:S02]  /*3960*/  F2FP.BF16.F32.PACK_AB R131, R38, R121 ;  /* 0x000000792683723e */ /* 0x000fe400000010ff */
[----:B------:R-:W-:-:S04]  /*3970*/  SHF.R.U32.HI R11, RZ, 0x4, R11 ;  /* 0x00000004ff0b7819 */ /* 0x000fc8000001160b */
[----:B------:R-:W-:-:S04]  /*3980*/  LOP3.LUT R11, R11, 0x3fff, RZ, 0xc0, !PT ;  /* 0x00003fff0b0b7812 */ /* 0x000fc800078ec0ff */
[----:B------:R-:W-:-:S05]  /*3990*/  LOP3.LUT R12, R11, 0x10000, RZ, 0xfc, !PT ;  /* 0x000100000b0c7812 */ /* 0x000fca00078efcff */
[----:B------:R-:W-:-:S05]  /*39a0*/  IMAD R12, R7, 0x800, R12 ;  /* 0x00000800070c7824 */ /* 0x000fca00078e020c */
[----:B------:R-:W-:Y:S01]  /*39b0*/  R2UR UR8, R12 ;  /* 0x000000000c0872ca */ /* 0x000fe200000e0000 */
        /* <DEDUP_REMOVED lines=51> */
[----:B------:R-:W-:Y:S01]  /*3cf0*/  UMOV UR4, UR8 ;  /* 0x0000000800047c82 */ /* 0x000fe20008000000 */
[----:B------:R-:W-:Y:S02]  /*3d00*/  WARPGROUP.DEPBAR.LE gsb0, 0x0 ;  /* 0x00008000000079c5 */ /* 0x000fe40000010000 */
[----:B------:R-:W-:-:S06]  /*3d10*/  WARPGROUP.ARRIVE ;  /* 0x00000000000079c5 */ /* 0x000fcc0000000000 */
[----:B------:R-:W-:Y:S01]  /*3d20*/  HGMMA.64x64x16.F32.BF16 R152, R128, gdesc[UR4].tnspB, R152, gsb0 ;  /* 0x40e0000480987df0 */ /* 0x000fe20008001898 */
[----:B------:R-:W-:Y:S01]  /*3d30*/  UMOV UR6, UR9 ;  /* 0x0000000900067c82 */ /* 0x000fe20008000000 */
[----:B------:R-:W-:Y:S01]  /*3d40*/  UMOV UR7, 0x40000040 ;  /* 0x4000004000077882 */ /* 0x000fe20000000000 */
        /* <DEDUP_REMOVED lines=58> */
.L_x_3705:
        /* <DEDUP_REMOVED lines=68> */
.L_x_3706:
[----:B------:R-:W-:Y:S02]  /*4530*/  VIADD R5, R5, 0x1 ;  /* 0x0000000105057836 */ /* 0x000fe40000000000 */
[----:B------:R-:W-:Y:S02]  /*4540*/  VIADD R9, R9, 0x30c20 ;  /* 0x00030c2009097836 */ /* 0x000fe40000000000 */
[----:B------:R-:W-:Y:S01]  /*4550*/  VIADD R7, R7, 0x1 ;  /* 0x0000000107077836 */ /* 0x000fe20000000000 */
[----:B------:R-:W-:Y:S02]  /*4560*/  ISETP.GE.AND P1, PT, R5, R235, PT ;  /* 0x000000eb0500720c */ /* 0x000fe40003f26270 */
[----:B------:R-:W-:Y:S02]  /*4570*/  PRMT R9, RZ, 0x654, R9 ;  /* 0x00000654ff097816 */ /* 0x000fe40000000009 */
[C---:B------:R-:W-:Y:S02]  /*4580*/  ISETP.NE.AND P0, PT, R7.reuse, 0x2, PT ;  /* 0x000000020700780c */ /* 0x040fe40003f05270 */
[----:B------:R2:W-:Y:S02]  /*4590*/  SYNCS.ARRIVE.TRANS64.RED.A1T0 RZ, [R9+URZ], RZ ;  /* 0x000000ff09ff79a7 */ /* 0x0005e4000810043f */
[----:B------:R-:W-:-:S02]  /*45a0*/  SEL R7, R7, RZ, P0 ;  /* 0x000000ff07077207 */ /* 0x000fc40000000000 */
[----:B--2---:R-:W-:-:S04]  /*45b0*/  SEL R9, RZ, 0x1, P0 ;  /* 0x00000001ff097807 */ /* 0x004fc80000000000 */
[----:B------:R-:W-:Y:S01]  /*45c0*/  LOP3.LUT R6, R6, R9, RZ, 0x3c, !PT ;  /* 0x0000000906067212 */ /* 0x000fe200078e3cff */
[----:B------:R-:W-:Y:S06]  /*45d0*/  @!P1 BRA `(.L_x_3707) ;  /* 0xffffffcc00b49947 */ /* 0x000fec000383ffff */
.L_x_3696:
        /* <DEDUP_REMOVED lines=42> */
[----:B--2---:R-:W-:Y:S02]  /*4880*/  IMAD.U32 R6, RZ, RZ, UR6 ;  /* 0x00000006ff067e24 */ /* 0x004fe4000f8e00ff */
[----:B------:R-:W-:Y:S02]  /*4890*/  IMAD.U32 R7, RZ, RZ, UR7 ;  /* 0x00000007ff077e24 */ /* 0x000fe4000f8e00ff */
[----:B-1----:R-:W-:-:S02]  /*48a0*/  IMAD.U32 R10, RZ, RZ, UR4 ;  /* 0x00000004ff0a7e24 */ /* 0x002fc4000f8e00ff */
[----:B------:R-:W-:Y:S02]  /*48b0*/  IMAD.U32 R11, RZ, RZ, UR5 ;  /* 0x00000005ff0b7e24 */ /* 0x000fe4000f8e00ff */
[----:B------:R-:W-:Y:S02]  /*48c0*/  IMAD.MOV.U32 R8, RZ, RZ, 0x70 ;  /* 0x00000070ff087424 */ /* 0x000fe400078e00ff */
[----:B------:R-:W-:Y:S02]  /*48d0*/  IMAD.MOV.U32 R12, RZ, RZ, 0x1 ;  /* 0x00000001ff0c7424 */ /* 0x000fe400078e00ff */
[----:B---3--:R-:W-:-:S07]  /*48e0*/  IMAD.MOV.U32 R13, RZ, RZ, RZ ;  /* 0x000000ffff0d7224 */ /* 0x008fce00078e00ff */
[----:B------:R-:W-:-:S07]  /*48f0*/  LEPC R20, `(.L_x_3708) ;  /* 0x000000001014794e */ /* 0x000fce0000000000 */
[----:B----4-:R-:W-:Y:S05]  /*4900*/  CALL.ABS.NOINC R2 ;  /* 0x0000000002007343 */ /* 0x010fea0003c00000 */
.L_x_3708:
        /* <DEDUP_REMOVED lines=10> */
[----:B-1----:R-:W-:Y:S02]  /*49b0*/  IMAD.U32 R10, RZ, RZ, UR6 ;  /* 0x00000006ff0a7e24 */ /* 0x002fe4000f8e00ff */
[----:B--2---:R-:W-:Y:S02]  /*49c0*/  IMAD.U32 R6, RZ, RZ, UR4 ;  /* 0x00000004ff067e24 */ /* 0x004fe4000f8e00ff */
[----:B------:R-:W-:-:S02]  /*49d0*/  IMAD.U32 R7, RZ, RZ, UR5 ;  /* 0x00000005ff077e24 */ /* 0x000fc4000f8e00ff */
[----:B------:R-:W-:Y:S02]  /*49e0*/  IMAD.U32 R11, RZ, RZ, UR7 ;  /* 0x00000007ff0b7e24 */ /* 0x000fe4000f8e00ff */
[----:B------:R-:W-:Y:S02]  /*49f0*/  IMAD.MOV.U32 R8, RZ, RZ, 0x70 ;  /* 0x00000070ff087424 */ /* 0x000fe400078e00ff */
[----:B------:R-:W-:Y:S02]  /*4a00*/  IMAD.MOV.U32 R12, RZ, RZ, 0x1 ;  /* 0x00000001ff0c7424 */ /* 0x000fe400078e00ff */
[----:B---3--:R-:W-:-:S07]  /*4a10*/  IMAD.MOV.U32 R13, RZ, RZ, RZ ;  /* 0x000000ffff0d7224 */ /* 0x008fce00078e00ff */
[----:B------:R-:W-:-:S07]  /*4a20*/  LEPC R20, `(.L_x_3709) ;  /* 0x000000001014794e */ /* 0x000fce0000000000 */
[----:B----4-:R-:W-:Y:S05]  /*4a30*/  CALL.ABS.NOINC R2 ;  /* 0x0000000002007343 */ /* 0x010fea0003c00000 */
.L_x_3709:
        /* <DEDUP_REMOVED lines=18> */
.L_x_3710:
        /* <DEDUP_REMOVED lines=18> */
.L_x_3711:
[----:B------:R-:W3:Y:S01]  /*4c80*/  LDL.LU R20, [R1+0xc] ;  /* 0x00000c0001147983 */ /* 0x000ee20000300800 */
[----:B------:R-:W-:Y:S02]  /*4c90*/  F2FP.BF16.F32.PACK_AB R152, R153, R152 ;  /* 0x000000989998723e */ /* 0x000fe400000010ff */
[----:B------:R-:W-:Y:S01]  /*4ca0*/  F2FP.BF16.F32.PACK_AB R153, R155, R154 ;  /* 0x0000009a9b99723e */ /* 0x000fe200000010ff */
[----:B------:R-:W4:Y:S01]  /*4cb0*/  S2R R0, SR_TID.X ;  /* 0x0000000000007919 */ /* 0x000f220000002100 */
        /* <DEDUP_REMOVED lines=15> */
[----:B--2---:R-:W-:Y:S01]  /*4db0*/  F2FP.BF16.F32.PACK_AB R6, R189, R188 ;  /* 0x000000bcbd06723e */ /* 0x004fe200000010ff */
[----:B----4-:R-:W-:Y:S01]  /*4dc0*/  VIADD R9, R0, 0xffffff80 ;  /* 0xffffff8000097836 */ /* 0x010fe20000000000 */
[----:B-1----:R-:W-:-:S02]  /*4dd0*/  F2FP.BF16.F32.PACK_AB R8, R193, R192 ;  /* 0x000000c0c108723e */ /* 0x002fc400000010ff */
[----:B------:R-:W-:Y:S02]  /*4de0*/  F2FP.BF16.F32.PACK_AB R10, R197, R196 ;  /* 0x000000c4c50a723e */ /* 0x000fe400000010ff */
[----:B------:R-:W-:Y:S02]  /*4df0*/  SHF.R.S32.HI R2, RZ, 0x1f, R9 ;  /* 0x0000001fff027819 */ /* 0x000fe40000011409 */
[----:B------:R-:W-:Y:S02]  /*4e00*/  F2FP.BF16.F32.PACK_AB R11, R199, R198 ;  /* 0x000000c6c70b723e */ /* 0x000fe400000010ff */
[CC--:B------:R-:W-:Y:S02]  /*4e10*/  LEA.HI R0, R2.reuse, R9.reuse, RZ, 0x4 ;  /* 0x0000000902007211 */ /* 0x0c0fe400078f20ff */
[----:B------:R-:W-:Y:S02]  /*4e20*/  LEA.HI R2, R2, R9, RZ, 0x5 ;  /* 0x0000000902027211 */ /* 0x000fe400078f28ff */
[----:B------:R-:W-:-:S02]  /*4e30*/  LOP3.LUT R0, R0, 0xfffffff0, RZ, 0xc0, !PT ;  /* 0xfffffff000007812 */ /* 0x000fc400078ec0ff */
[----:B------:R-:W-:Y:S02]  /*4e40*/  SHF.R.S32.HI R24, RZ, 0x5, R2 ;  /* 0x00000005ff187819 */ /* 0x000fe40000011402 */
[----:B------:R-:W-:Y:S01]  /*4e50*/  F2FP.BF16.F32.PACK_AB R12, R201, R200 ;  /* 0x000000c8c90c723e */ /* 0x000fe200000010ff */
[----:B------:R-:W-:Y:S01]  /*4e60*/  IMAD.IADD R0, R9, 0x1, -R0 ;  /* 0x0000000109007824 */ /* 0x000fe200078e0a00 */
[----:B------:R-:W-:Y:S01]  /*4e70*/  F2FP.BF16.F32.PACK_AB R9, R195, R194 ;  /* 0x000000c2c309723e */ /* 0x000fe200000010ff */
[----:B------:R-:W1:Y:S01]  /*4e80*/  SHFL.IDX PT, R21, R24, RZ, 0x1f ;  /* 0x00001fff18157589 */ /* 0x000e6200000e0000 */
        /* <DEDUP_REMOVED lines=11> */
[----:B------:R-:W-:Y:S01]  /*4f40*/  F2FP.BF16.F32.PACK_AB R18, R213, R212 ;  /* 0x000000d4d512723e */ /* 0x000fe200000010ff */
[C---:B------:R-:W-:Y:S01]  /*4f50*/  IMAD.SHL.U32 R0, R5.reuse, 0x40, RZ ;  /* 0x0000004005007824 */ /* 0x040fe200078e00ff */
[----:B------:R-:W-:Y:S01]  /*4f60*/  BAR.SYNC.DEFER_BLOCKING 0x1, 0x100 ;  /* 0x0044000000007b1d */ /* 0x000fe20000010000 */
[----:B------:R-:W-:Y:S01]  /*4f70*/  IMAD R3, R24, 0x400, R3 ;  /* 0x0000040018037824 */ /* 0x000fe200078e0203 */
[----:B------:R-:W-:Y:S01]  /*4f80*/  R2P PR, R5, 0x6 ;  /* 0x0000000605007804 */ /* 0x000fe20000000000 */
[----:B------:R-:W-:Y:S01]  /*4f90*/  IMAD.MOV.U32 R5, RZ, RZ, 0x40 ;  /* 0x00000040ff057424 */ /* 0x000fe200078e00ff */
[----:B------:R-:W-:Y:S02]  /*4fa0*/  LOP3.LUT R0, R0, 0x1c0, RZ, 0xc0, !PT ;  /* 0x000001c000007812 */ /* 0x000fe400078ec0ff */
[----:B------:R-:W-:Y:S02]  /*4fb0*/  F2FP.BF16.F32.PACK_AB R19, R22, R19 ;  /* 0x000000131613723e */ /* 0x000fe400000010ff */
[----:B------:R-:W-:-:S02]  /*4fc0*/  SEL R5, R5, 0xffffffc0, !P2 ;  /* 0xffffffc005057807 */ /* 0x000fc40005000000 */
[----:B-1----:R-:W-:Y:S01]  /*4fd0*/  ISETP.NE.AND P0, PT, R21, 0x7, PT ;  /* 0x000000071500780c */ /* 0x002fe20003f05270 */
[----:B---3--:R-:W-:-:S05]  /*4fe0*/  IMAD.SHL.U32 R7, R20, 0x8, RZ ;  /* 0x0000000814077824 */ /* 0x008fca00078e00ff */
[----:B------:R-:W-:Y:S02]  /*4ff0*/  LOP3.LUT R7, R0, 0x8, R7, 0xf8, !PT ;  /* 0x0000000800077812 */ /* 0x000fe400078ef807 */
[----:B------:R-:W-:-:S04]  /*5000*/  SHF.R.U32.HI R0, RZ, 0x3, R0 ;  /* 0x00000003ff007819 */ /* 0x000fc80000011600 */
[----:B------:R-:W-:Y:S02]  /*5010*/  LOP3.LUT R0, R7, R0, RZ, 0x3c, !PT ;  /* 0x0000000007007212 */ /* 0x000fe400078e3cff */
[----:B------:R-:W-:-:S03]  /*5020*/  F2FP.BF16.F32.PACK_AB R7, R191, R190 ;  /* 0x000000bebf07723e */ /* 0x000fc600000010ff */
[----:B------:R-:W-:Y:S02]  /*5030*/  IMAD.IADD R0, R0, 0x1, R3 ;  /* 0x0000000100007824 */ /* 0x000fe400078e0203 */
[----:B------:R-:W-:Y:S02]  /*5040*/  IMAD.MOV.U32 R3, RZ, RZ, 0x20 ;  /* 0x00000020ff037424 */ /* 0x000fe400078e00ff */
[----:B------:R-:W-:-:S03]  /*5050*/  IMAD R0, R0, 0x2, R225 ;  /* 0x0000000200007824 */ /* 0x000fc600078e02e1 */
[----:B------:R-:W-:Y:S02]  /*5060*/  SEL R3, R3, 0xffffffe0, !P1 ;  /* 0xffffffe003037807 */ /* 0x000fe40004800000 */
[--C-:B------:R-:W-:Y:S01]  /*5070*/  IADD3 R20, R5, 0x4000, R0.reuse ;  /* 0x0000400005147810 */ /* 0x100fe20007ffe000 */
[----:B------:R1:W-:Y:S01]  /*5080*/  STSM.16.M88.4 [R0+0x4000], R152 ;  /* 0x0040009800007844 */ /* 0x0003e20000000200 */
[----:B------:R-:W-:Y:S02]  /*5090*/  IADD3 R2, R3, 0x4000, R0 ;  /* 0x0000400003027810 */ /* 0x000fe40007ffe000 */
[----:B------:R-:W-:Y:S01]  /*50a0*/  F2FP.BF16.F32.PACK_AB R5, R187, R186 ;  /* 0x000000babb05723e */ /* 0x000fe200000010ff */
[----:B------:R-:W-:Y:S02]  /*50b0*/  IMAD.IADD R3, R3, 0x1, R20 ;  /* 0x0000000103037824 */ /* 0x000fe400078e0214 */
[----:B------:R1:W-:Y:S04]  /*50c0*/  STSM.16.M88.4 [R2], R160 ;  /* 0x000000a002007844 */ /* 0x0003e80000000200 */
[----:B------:R1:W-:Y:S04]  /*50d0*/  STSM.16.M88.4 [R20], R168 ;  /* 0x000000a814007844 */ /* 0x0003e80000000200 */
        /* <DEDUP_REMOVED lines=33> */
.L_x_3713:
[----:B------:R-:W-:Y:S05]  /*52f0*/  BSYNC B0 ;  /* 0x0000000000007941 */ /* 0x000fea0003800000 */
.L_x_3712:
[----:B------:R-:W-:-:S04]  /*5300*/  DEPBAR.LE SB0, 0x0 ;  /* 0x000080000000791a */ /* 0x000fc80000000000 */
[----:B------:R-:W-:Y:S05]  /*5310*/  BRA `(.L_x_3688) ;  /* 0x00000024000c7947 */ /* 0x000fea0003800000 */
.L_x_3686:
        /* <DEDUP_REMOVED lines=51> */
.L_x_3728:
        /* <DEDUP_REMOVED lines=21> */
.L_x_3717:
[----:B------:R-:W-:Y:S05]  /*57a0*/  BSYNC B0 ;  /* 0x0000000000007941 */ /* 0x000fea0003800000 */
.L_x_3716:
        /* <DEDUP_REMOVED lines=13> */
.L_x_3719:
[----:B------:R-:W-:Y:S05]  /*5880*/  BSYNC B0 ;  /* 0x0000000000007941 */ /* 0x000fea0003800000 */
.L_x_3718:
[----:B------:R-:W-:Y:S06]  /*5890*/  BAR.ARV 0xa, 0xa0 ;  /* 0x0282800000007b1d */ /* 0x000fec0000002000 */
[----:B------:R-:W-:Y:S04]  /*58a0*/  BSSY B0, `(.L_x_3720) ;  /* 0x0000003000007945 */ /* 0x000fe80003800000 */
[----:B------:R-:W-:Y:S05]  /*58b0*/  @!P0 BRA `(.L_x_3721) ;  /* 0x0000000000048947 */ /* 0x000fea0003800000 */
[----:B------:R-:W-:-:S04]  /*58c0*/  DEPBAR.LE SB0, 0x0 ;  /* 0x000080000000791a */ /* 0x000fc80000000000 */
.L_x_3721:
[----:B------:R-:W-:Y:S05]  /*58d0*/  BSYNC B0 ;  /* 0x0000000000007941 */ /* 0x000fea0003800000 */
.L_x_3720:
        /* <DEDUP_REMOVED lines=13> */
.L_x_3723:
[----:B------:R-:W-:Y:S05]  /*59b0*/  BSYNC B0 ;  /* 0x0000000000007941 */ /* 0x000fea0003800000 */
.L_x_3722:
        /* <DEDUP_REMOVED lines=13> */
.L_x_3725:
[----:B------:R-:W-:Y:S05]  /*5a90*/  BSYNC B0 ;  /* 0x0000000000007941 */ /* 0x000fea0003800000 */
.L_x_3724:
[----:B------:R-:W-:Y:S01]  /*5aa0*/  VIADD R0, R0, 0xfffffffe ;  /* 0xfffffffe00007836 */ /* 0x000fe20000000000 */
[----:B------:R-:W-:Y:S06]  /*5ab0*/  BAR.ARV 0xa, 0xa0 ;  /* 0x0282800000007b1d */ /* 0x000fec0000002000 */
[----:B------:R-:W-:Y:S01]  /*5ac0*/  BSSY B0, `(.L_x_3726) ;  /* 0x0000004000007945 */ /* 0x000fe20003800000 */
[----:B------:R-:W-:-:S03]  /*5ad0*/  ISETP.NE.AND P1, PT, R0, RZ, PT ;  /* 0x000000ff0000720c */ /* 0x000fc60003f25270 */
[----:B------:R-:W-:Y:S10]  /*5ae0*/  @!P0 BRA `(.L_x_3727) ;  /* 0x0000000000048947 */ /* 0x000ff40003800000 */
[----:B------:R-:W-:-:S04]  /*5af0*/  DEPBAR.LE SB0, 0x0 ;  /* 0x000080000000791a */ /* 0x000fc80000000000 */
.L_x_3727:
[----:B------:R-:W-:Y:S05]  /*5b00*/  BSYNC B0 ;  /* 0x0000000000007941 */ /* 0x000fea0003800000 */
.L_x_3726:
[----:B------:R-:W-:Y:S06]  /*5b10*/  BAR.ARV 0xb, 0xa0 ;  /* 0x02c2800000007b1d */ /* 0x000fec0000002000 */
[----:B------:R-:W-:Y:S02]  /*5b20*/  UIADD3 UR5, UR5, 0x2, URZ ;  /* 0x0000000205057890 */ /* 0x000fe4000fffe03f */
[----:B------:R-:W-:Y:S01]  /*5b30*/  UIADD3 UR4, UR4, 0x1, URZ ;  /* 0x0000000104047890 */ /* 0x000fe2000fffe03f */
[----:B------:R-:W-:Y:S11]  /*5b40*/  @P1 BRA `(.L_x_3728) ;  /* 0xfffffff800c01947 */ /* 0x000ff6000383ffff */
[----:B------:R-:W-:-:S12]  /*5b50*/  USHF.L.U32 UR5, UR5, 0xd, URZ ;  /* 0x0000000d05057899 */ /* 0x000fd8000800063f */
.L_x_3715:
        /* <DEDUP_REMOVED lines=19> */
.L_x_3730:
[----:B------:R-:W-:Y:S05]  /*5c90*/  BSYNC B0 ;  /* 0x0000000000007941 */ /* 0x000fea0003800000 */
.L_x_3729:
        /* <DEDUP_REMOVED lines=19> */
.L_x_3732:
[----:B------:R-:W-:Y:S05]  /*5dd0*/  BSYNC B0 ;  /* 0x0000000000007941 */ /* 0x000fea0003800000 */
.L_x_3731:
[----:B------:R-:W-:Y:S06]  /*5de0*/  BAR.ARV 0xa, 0xa0 ;  /* 0x0282800000007b1d */ /* 0x000fec0000002000 */
[----:B------:R-:W-:Y:S04]  /*5df0*/  BSSY B0, `(.L_x_3733) ;  /* 0x0000003000007945 */ /* 0x000fe80003800000 */
[----:B------:R-:W-:Y:S05]  /*5e00*/  @!P0 BRA `(.L_x_3734) ;  /* 0x0000000000048947 */ /* 0x000fea0003800000 */
[----:B------:R-:W-:-:S04]  /*5e10*/  DEPBAR.LE SB0, 0x0 ;  /* 0x000080000000791a */ /* 0x000fc80000000000 */
.L_x_3734:
[----:B------:R-:W-:Y:S05]  /*5e20*/  BSYNC B0 ;  /* 0x0000000000007941 */ /* 0x000fea0003800000 */
.L_x_3733:
[----:B------:R-:W-:Y:S06]  /*5e30*/  BAR.ARV 0xb, 0xa0 ;  /* 0x02c2800000007b1d */ /* 0x000fec0000002000 */
[----:B------:R-:W-:Y:S05]  /*5e40*/  BRA `(.L_x_3688) ;  /* 0x0000001800407947 */ /* 0x000fea0003800000 */
.L_x_3714:
        /* <DEDUP_REMOVED lines=28> */
[----:B------:R-:W-:-:S03]  /*6010*/  LEA R4, P0, R2, R4, 0x2 ;  /* 0x0000000402047211 */ /* 0x000fc600078010ff */
[----:B------:R-:W-:Y:S01]  /*6020*/  IMAD.IADD R0, R3, 0x1, R11 ;  /* 0x0000000103007824 */ /* 0x000fe200078e020b */
[----:B------:R-:W-:-:S04]  /*6030*/  R2UR UR4, R4 ;  /* 0x00000000040472ca */ /* 0x000fc800000e0000 */
        /* <DEDUP_REMOVED lines=17> */
[----:B-1----:R-:W-:Y:S01]  /*6150*/  LEA R11, R0, R11, 0x18 ;  /* 0x0000000b000b7211 */ /* 0x002fe200078ec0ff */
[----:B------:R-:W-:Y:S01]  /*6160*/  IMAD.MOV.U32 R0, RZ, RZ, 0x1 ;  /* 0x00000001ff007424 */ /* 0x000fe200078e00ff */
[----:B--2---:R-:W-:-:S04]  /*6170*/  LOP3.LUT R8, R8, 0x7f, RZ, 0xc0, !PT ;  /* 0x0000007f08087812 */ /* 0x004fc800078ec0ff */
[----:B------:R-:W-:Y:S02]  /*6180*/  SHF.L.U32 R0, R0, 0x1f, RZ ;  /* 0x0000001f00007819 */ /* 0x000fe400000006ff */
[----:B------:R-:W-:Y:S02]  /*6190*/  ISETP.NE.AND P0, PT, R8, RZ, PT ;  /* 0x000000ff0800720c */ /* 0x000fe40003f05270 */
[----:B------:R-:W1:Y:S02]  /*61a0*/  SYNCS.PHASECHK.TRANS64.TRYWAIT P1, [R11+URZ+0x30c20], R0 ;  /* 0x030c20000b0075a7 */ /* 0x000e64000802017f */
[----:B-1-3--:R-:W-:Y:S09]  /*61b0*/  @!P1 BRA `(.L_x_3737) ;  /* 0x0000001400c49947 */ /* 0x00aff20003800000 */
.L_x_3765:
[----:B------:R-:W-:Y:S02]  /*61c0*/  IMAD.IADD R10, R7, 0x1, R3 ;  /* 0x00000001070a7824 */ /* 0x000fe400078e0203 */
[----:B------:R-:W-:Y:S02]  /*61d0*/  IMAD.SHL.U32 R2, R2, 0x80, RZ ;  /* 0x0000008002027824 */ /* 0x000fe400078e00ff */
        /* <DEDUP_REMOVED lines=8> */
.L_x_3738:
        /* <DEDUP_REMOVED lines=29> */
[----:B------:R-:W-:Y:S01]  /*6430*/  R2UR UR34, R0 ;  /* 0x00000000002272ca */ /* 0x000fe200000e0000 */
[----:B------:R-:W-:Y:S02]  /*6440*/  IMAD.MOV.U32 R0, RZ, RZ, R5 ;  /* 0x000000ffff007224 */ /* 0x000fe400078e0005 */
[----:B------:R-:W-:Y:S02]  /*6450*/  IMAD.MOV.U32 R5, RZ, RZ, RZ ;  /* 0x000000ffff057224 */ /* 0x000fe400078e00ff */
[----:B------:R-:W-:-:S05]  /*6460*/  IMAD.X R2, RZ, RZ, R0, P1 ;  /* 0x000000ffff027224 */ /* 0x000fca00008e0600 */
[----:B------:R-:W-:Y:S01]  /*6470*/  R2UR UR33, R2 ;  /* 0x00000000022172ca */ /* 0x000fe200000e0000 */
[----:B------:R-:W-:-:S05]  /*6480*/  IMAD.X R2, RZ, RZ, R0, P2 ;  /* 0x000000ffff027224 */ /* 0x000fca00010e0600 */
        /* <DEDUP_REMOVED lines=16> */
[----:B------:R-:W-:Y:S02]  /*6590*/  IMAD.MOV.U32 R20, RZ, RZ, RZ ;  /* 0x000000ffff147224 */ /* 0x000fe400078e00ff */
[----:B------:R-:W-:Y:S01]  /*65a0*/  IMAD.MOV.U32 R15, RZ, RZ, RZ ;  /* 0x000000ffff0f7224 */ /* 0x000fe200078e00ff */
        /* <DEDUP_REMOVED lines=8> */
[----:B------:R-:W-:Y:S02]  /*6630*/  IMAD.IADD R18, R4, 0x1, -R19 ;  /* 0x0000000104127824 */ /* 0x000fe400078e0a13 */
[----:B------:R-:W-:Y:S02]  /*6640*/  IMAD.MOV.U32 R9, RZ, RZ, 0x1 ;  /* 0x00000001ff097424 */ /* 0x000fe400078e00ff */
[----:B------:R-:W-:-:S07]  /*6650*/  IMAD.MOV.U32 R15, RZ, RZ, RZ ;  /* 0x000000ffff0f7224 */ /* 0x000fce00078e00ff */
.L_x_3749:
[----:B------:R-:W-:-:S04]  /*6660*/  SHF.L.U32 R21, R9, 0x1f, RZ ;  /* 0x0000001f09157819 */ /* 0x000fc800000006ff */
[----:B-1----:R-:W1:Y:S02]  /*6670*/  SYNCS.PHASECHK.TRANS64.TRYWAIT P1, [R11+URZ+0x30c40], R21 ;  /* 0x030c40150b0075a7 */ /* 0x002e64000802017f */
[----:B-12---:R-:W-:Y:S05]  /*6680*/  @!P1 BRA `(.L_x_3741) ;  /* 0x0000001000a49947 */ /* 0x006fea0003800000 */
.L_x_3766:
[----:B------:R-:W-:Y:S05]  /*6690*/  @P0 BRA `(.L_x_3742) ;  /* 0x0000000000140947 */ /* 0x000fea0003800000 */
[----:B------:R-:W-:Y:S01]  /*66a0*/  ISETP.NE.AND P1, PT, R14, RZ, PT ;  /* 0x000000ff0e00720c */ /* 0x000fe20003f25270 */
[----:B------:R-:W-:-:S04]  /*66b0*/  IMAD.MOV.U32 R0, RZ, RZ, 0x4200 ;  /* 0x00004200ff007424 */ /* 0x000fc800078e00ff */
[----:B------:R2:W-:Y:S08]  /*66c0*/  SYNCS.ARRIVE.TRANS64 RZ, [R11+URZ+0x30c30], R0 ;  /* 0x030c30000bff79a7 */ /* 0x0005f0000800003f */
[----:B------:R-:W-:Y:S05]  /*66d0*/  @!P1 BRA `(.L_x_3742) ;  /* 0x0000000000049947 */ /* 0x000fea0003800000 */
[----:B------:R-:W-:Y:S01]  /*66e0*/  BPT.TRAP 0x1 ;  /* 0x000000040000795c */ /* 0x000fe20000300000 */
.L_x_3742:
        /* <DEDUP_REMOVED lines=22> */
[----:B------:R-:W-:-:S03]  /*6850*/  R2UR UR10, R4 ;  /* 0x00000000040a72ca */ /* 0x000fc600000e0000 */
[----:B------:R-:W-:-:S05]  /*6860*/  IMAD.X R5, RZ, RZ, R0, P1 ;  /* 0x000000ffff057224 */ /* 0x000fca00008e0600 */
[----:B------:R-:W-:-:S13]  /*6870*/  R2UR UR11, R5 ;  /* 0x00000000050b72ca */ /* 0x000fda00000e0000 */
[----:B------:R2:W-:Y:S01]  /*6880*/  UTMALDG.4D [UR16], [UR10], desc[UR14] ;  /* 0x00000e100a0075b4 */ /* 0x0005e20008019000 */
[----:B------:R2:W-:Y:S01]  /*6890*/  UBLKCP.S.G [UR6], [UR8], UR13 ;  /* 0x00000006080073ba */ /* 0x0005e2000800020d */
[----:B------:R-:W3:Y:S02]  /*68a0*/  SYNCS.PHASECHK.TRANS64.TRYWAIT P1, [R11+URZ+0x30c28], R21 ;  /* 0x030c28150b0075a7 */ /* 0x000ee4000802017f */
[----:B--23--:R-:W-:Y:S05]  /*68b0*/  @!P1 BRA `(.L_x_3743) ;  /* 0x00000010002c9947 */ /* 0x00cfea0003800000 */
.L_x_3767:
[----:B------:R-:W-:Y:S05]  /*68c0*/  @P0 BRA `(.L_x_3744) ;  /* 0x0000000000140947 */ /* 0x000fea0003800000 */
[----:B------:R-:W-:Y:S01]  /*68d0*/  ISETP.NE.AND P1, PT, R14, RZ, PT ;  /* 0x000000ff0e00720c */ /* 0x000fe20003f25270 */
[----:B------:R-:W-:-:S04]  /*68e0*/  IMAD.MOV.U32 R2, RZ, RZ, 0x4200 ;  /* 0x00004200ff027424 */ /* 0x000fc800078e00ff */
[----:B------:R3:W-:Y:S08]  /*68f0*/  SYNCS.ARRIVE.TRANS64 RZ, [R11+URZ+0x30c18], R2 ;  /* 0x030c18020bff79a7 */ /* 0x0007f0000800003f */
[----:B------:R-:W-:Y:S05]  /*6900*/  @!P1 BRA `(.L_x_3744) ;  /* 0x0000000000049947 */ /* 0x000fea0003800000 */
[----:B------:R-:W-:Y:S01]  /*6910*/  BPT.TRAP 0x1 ;  /* 0x000000040000795c */ /* 0x000fe20000300000 */
.L_x_3744:
[----:B------:R-:W-:Y:S01]  /*6920*/  VIADD R17, R17, 0x80 ;  /* 0x0000008011117836 */ /* 0x000fe20000000000 */
[----:B------:R-:W-:Y:S01]  /*6930*/  R2UR UR17, R11 ;  /* 0x000000000b1172ca */ /* 0x000fe200000e0000 */
[----:B------:R-:W-:Y:S01]  /*6940*/  UMOV UR14, 0x0 ;  /* 0x00000000000e7882 */ /* 0x000fe20000000000 */
[----:B---3--:R-:W-:Y:S01]  /*6950*/  IADD3 R2, P1, R8, 0xf0, RZ ;  /* 0x000000f008027810 */ /* 0x008fe20007f3e0ff */
[----:B------:R-:W-:Y:S01]  /*6960*/  UMOV UR15, 0x14f00000 ;  /* 0x14f00000000f7882 */ /* 0x000fe20000000000 */
[----:B------:R-:W-:Y:S01]  /*6970*/  R2UR UR19, R17 ;  /* 0x00000000111372ca */ /* 0x000fe200000e0000 */
[----:B------:R-:W-:Y:S01]  /*6980*/  UMOV UR18, URZ ;  /* 0x0000003f00127c82 */ /* 0x000fe20008000000 */
[----:B------:R-:W-:Y:S01]  /*6990*/  R2UR UR10, R2 ;  /* 0x00000000020a72ca */ /* 0x000fe200000e0000 */
[----:B------:R-:W-:Y:S01]  /*69a0*/  IMAD.X R3, RZ, RZ, R0, P1 ;  /* 0x000000ffff037224 */ /* 0x000fe200008e0600 */
[----:B------:R-:W-:-:S04]  /*69b0*/  UMOV UR13, 0x20 ;  /* 0x00000020000d7882 */ /* 0x000fc80000000000 */
        /* <DEDUP_REMOVED lines=10> */
.L_x_3768:
        /* <DEDUP_REMOVED lines=9> */
.L_x_3746:
        /* <DEDUP_REMOVED lines=24> */
.L_x_3770:
[----:B------:R-:W-:Y:S05]  /*6c70*/  @P0 BRA `(.L_x_3748) ;  /* 0x0000000000140947 */ /* 0x000fea0003800000 */
[----:B------:R-:W-:Y:S01]  /*6c80*/  ISETP.NE.AND P1, PT, R14, RZ, PT ;  /* 0x000000ff0e00720c */ /* 0x000fe20003f25270 */
[----:B-1----:R-:W-:-:S04]  /*6c90*/  IMAD.MOV.U32 R4, RZ, RZ, 0x4200 ;  /* 0x00004200ff047424 */ /* 0x002fc800078e00ff */
[----:B------:R2:W-:Y:S08]  /*6ca0*/  SYNCS.ARRIVE.TRANS64 RZ, [R11+URZ+0x30c10], R4 ;  /* 0x030c10040bff79a7 */ /* 0x0005f0000800003f */
[----:B------:R-:W-:Y:S05]  /*6cb0*/  @!P1 BRA `(.L_x_3748) ;  /* 0x0000000000049947 */ /* 0x000fea0003800000 */
[----:B------:R-:W-:Y:S01]  /*6cc0*/  BPT.TRAP 0x1 ;  /* 0x000000040000795c */ /* 0x000fe20000300000 */
.L_x_3748:
        /* <DEDUP_REMOVED lines=21> */
[----:B------:R-:W-:-:S07]  /*6e20*/  IMAD.U32 R5, RZ, RZ, UR19 ;  /* 0x00000013ff057e24 */ /* 0x000fce000f8e00ff */
.L_x_3740:
[----:B------:R-:W-:-:S13]  /*6e30*/  ISETP.NE.AND P1, PT, R19, RZ, PT ;  /* 0x000000ff1300720c */ /* 0x000fda0003f25270 */
[----:B------:R-:W-:Y:S05]  /*6e40*/  @!P1 BRA `(.L_x_3739) ;  /* 0x0000000000f09947 */ /* 0x000fea0003800000 */
[----:B------:R-:W-:-:S04]  /*6e50*/  SHF.L.U32 R12, R9, 0x1f, RZ ;  /* 0x0000001f090c7819 */ /* 0x000fc800000006ff */
[----:B------:R-:W3:Y:S02]  /*6e60*/  SYNCS.PHASECHK.TRANS64.TRYWAIT P1, [R11+URZ+0x30c40], R12 ;  /* 0x030c400c0b0075a7 */ /* 0x000ee4000802017f */
[----:B---3--:R-:W-:Y:S05]  /*6e70*/  @!P1 BRA `(.L_x_3750) ;  /* 0x0000000800fc9947 */ /* 0x008fea0003800000 */
.L_x_3771:
[----:B------:R-:W-:Y:S05]  /*6e80*/  @P0 BRA `(.L_x_3751) ;  /* 0x0000000000140947 */ /* 0x000fea0003800000 */
[----:B------:R-:W-:Y:S01]  /*6e90*/  ISETP.NE.AND P1, PT, R14, RZ, PT ;  /* 0x000000ff0e00720c */ /* 0x000fe20003f25270 */
[----:B-12---:R-:W-:-:S04]  /*6ea0*/  IMAD.MOV.U32 R4, RZ, RZ, 0x4200 ;  /* 0x00004200ff047424 */ /* 0x006fc800078e00ff */
[----:B------:R4:W-:Y:S08]  /*6eb0*/  SYNCS.ARRIVE.TRANS64 RZ, [R11+URZ+0x30c30], R4 ;  /* 0x030c30040bff79a7 */ /* 0x0009f0000800003f */
[----:B------:R-:W-:Y:S05]  /*6ec0*/  @!P1 BRA `(.L_x_3751) ;  /* 0x0000000000049947 */ /* 0x000fea0003800000 */
[----:B------:R-:W-:Y:S01]  /*6ed0*/  BPT.TRAP 0x1 ;  /* 0x000000040000795c */ /* 0x000fe20000300000 */
.L_x_3751:
        /* <DEDUP_REMOVED lines=26> */
.L_x_3772:
[----:B------:R-:W-:Y:S05]  /*7080*/  @P0 BRA `(.L_x_3753) ;  /* 0x0000000000140947 */ /* 0x000fea0003800000 */
[----:B------:R-:W-:Y:S01]  /*7090*/  ISETP.NE.AND P0, PT, R14, RZ, PT ;  /* 0x000000ff0e00720c */ /* 0x000fe20003f05270 */
[----:B------:R-:W-:-:S04]  /*70a0*/  IMAD.MOV.U32 R4, RZ, RZ, 0x4200 ;  /* 0x00004200ff047424 */ /* 0x000fc800078e00ff */
[----:B------:R2:W-:Y:S08]  /*70b0*/  SYNCS.ARRIVE.TRANS64 RZ, [R11+URZ+0x30c18], R4 ;  /* 0x030c18040bff79a7 */ /* 0x0005f0000800003f */
[----:B------:R-:W-:Y:S05]  /*70c0*/  @!P0 BRA `(.L_x_3753) ;  /* 0x0000000000048947 */ /* 0x000fea0003800000 */
[----:B------:R-:W-:Y:S01]  /*70d0*/  BPT.TRAP 0x1 ;  /* 0x000000040000795c */ /* 0x000fe20000300000 */
.L_x_3753:
        /* <DEDUP_REMOVED lines=19> */
.L_x_3739:
[----:B------:R-:W4:Y:S01]  /*7210*/  S2R R2, SR_TID.X ;  /* 0x0000000000027919 */ /* 0x000f220000002100 */
[----:B------:R-:W-:Y:S01]  /*7220*/  IMAD R13, R20, 0x8, R11 ;  /* 0x00000008140d7824 */ /* 0x000fe200078e020b */
[----:B----4-:R-:W-:Y:S02]  /*7230*/  LOP3.LUT R3, R2, 0x7f, RZ, 0xc0, !PT ;  /* 0x0000007f02037812 */ /* 0x010fe400078ec0ff */
[----:B------:R-:W-:Y:S02]  /*7240*/  SHF.L.U32 R2, R9, 0x1f, RZ ;  /* 0x0000001f09027819 */ /* 0x000fe400000006ff */
[----:B------:R-:W-:Y:S02]  /*7250*/  ISETP.NE.AND P1, PT, R3, RZ, PT ;  /* 0x000000ff0300720c */ /* 0x000fe40003f25270 */
[----:B------:R-:W4:Y:S02]  /*7260*/  SYNCS.PHASECHK.TRANS64.TRYWAIT P0, [R13+URZ+0x30c40], R2 ;  /* 0x030c40020d0075a7 */ /* 0x000f24000800017f */
[----:B----4-:R-:W-:Y:S09]  /*7270*/  @!P0 BRA `(.L_x_3754) ;  /* 0x0000000800248947 */ /* 0x010ff20003800000 */
.L_x_3773:
[----:B------:R-:W-:Y:S05]  /*7280*/  @P1 BRA `(.L_x_3755) ;  /* 0x0000000000181947 */ /* 0x000fea0003800000 */
[----:B------:R-:W5:Y:S01]  /*7290*/  S2R R3, SR_TID.X ;  /* 0x0000000000037919 */ /* 0x000f620000002100 */
[----:B----4-:R-:W-:-:S04]  /*72a0*/  IMAD.MOV.U32 R2, RZ, RZ, 0x4200 ;  /* 0x00004200ff027424 */ /* 0x010fc800078e00ff */
[----:B------:R4:W-:Y:S01]  /*72b0*/  SYNCS.ARRIVE.TRANS64 RZ, [R13+URZ+0x30c30], R2 ;  /* 0x030c30020dff79a7 */ /* 0x0009e2000800003f */
[----:B-----5:R-:W-:-:S13]  /*72c0*/  LOP3.LUT P0, RZ, R3, 0x1f, RZ, 0xc0, !PT ;  /* 0x0000001f03ff7812 */ /* 0x020fda000780c0ff */
[----:B----4-:R-:W-:Y:S05]  /*72d0*/  @!P0 BRA `(.L_x_3755) ;  /* 0x0000000000048947 */ /* 0x010fea0003800000 */
[----:B--2---:R-:W-:Y:S01]  /*72e0*/  BPT.TRAP 0x1 ;  /* 0x000000040000795c */ /* 0x004fe20000300000 */
.L_x_3755:
[----:B----4-:R-:W4:Y:S01]  /*72f0*/  LDC.64 R2, c[0x0][0x728] ;  /* 0x0001ca00ff027b82 */ /* 0x010f220000000a00 */
[----:B------:R-:W-:Y:S01]  /*7300*/  IADD3 R6, P0, R5, R6, RZ ;  /* 0x0000000605067210 */ /* 0x000fe20007f1e0ff */
[C-C-:B-12---:R-:W-:Y:S01]  /*7310*/  IMAD R4, R20.reuse, 0x4000, R11.reuse ;  /* 0x0000400014047824 */ /* 0x146fe200078e020b */
[----:B------:R-:W-:Y:S01]  /*7320*/  R2UR UR17, R13 ;  /* 0x000000000d1172ca */ /* 0x000fe200000e0000 */
[----:B---3--:R-:W-:Y:S01]  /*7330*/  IMAD R11, R20, 0x200, R11 ;  /* 0x00000200140b7824 */ /* 0x008fe200078e020b */
[----:B------:R-:W-:Y:S01]  /*7340*/  LEA.HI.X.SX32 R10, R5, R10, 0x1, P0 ;  /* 0x0000000a050a7211 */ /* 0x000fe200000f0eff */
[----:B------:R-:W-:Y:S01]  /*7350*/  UMOV UR8, 0x0 ;  /* 0x0000000000087882 */ /* 0x000fe20000000000 */
[----:B------:R-:W-:Y:S01]  /*7360*/  R2UR UR16, R4 ;  /* 0x00000000041072ca */ /* 0x000fe200000e0000 */
[----:B------:R-:W-:Y:S01]  /*7370*/  UMOV UR9, 0x14f00000 ;  /* 0x14f0000000097882 */ /* 0x000fe20000000000 */
[----:B------:R-:W-:Y:S01]  /*7380*/  R2UR UR10, R11 ;  /* 0x000000000b0a72ca */ /* 0x000fe200000e0000 */
[----:B------:R-:W-:Y:S01]  /*7390*/  UMOV UR18, URZ ;  /* 0x0000003f00127c82 */ /* 0x000fe20008000000 */
[----:B------:R-:W-:Y:S01]  /*73a0*/  R2UR UR19, R5 ;  /* 0x00000000051372ca */ /* 0x000fe200000e0000 */
[----:B------:R-:W-:-:S04]  /*73b0*/  UMOV UR13, 0x20 ;  /* 0x00000020000d7882 */ /* 0x000fc80000000000 */
[----:B------:R-:W-:-:S04]  /*73c0*/  UIADD3 UR17, UR17, 0x30c30, URZ ;  /* 0x00030c3011117890 */ /* 0x000fc8000fffe03f */
[----:B------:R-:W-:Y:S02]  /*73d0*/  UIADD3 UR16, UR16, 0x18000, URZ ;  /* 0x0001800010107890 */ /* 0x000fe4000fffe03f */
[----:B------:R-:W-:Y:S01]  /*73e0*/  UIADD3 UR10, UR10, 0x20400, URZ ;  /* 0x000204000a0a7890 */ /* 0x000fe2000fffe03f */
[----:B----4-:R-:W-:Y:S01]  /*73f0*/  LEA R2, P0, R6, R2, 0x2 ;  /* 0x0000000206027211 */ /* 0x010fe200078010ff */
[----:B------:R-:W-:-:S03]  /*7400*/  UMOV UR11, UR17 ;  /* 0x00000011000b7c82 */ /* 0x000fc60008000000 */
[----:B------:R-:W-:Y:S02]  /*7410*/  LEA.HI.X R3, R6, R3, R10, 0x2, P0 ;  /* 0x0000000306037211 */ /* 0x000fe400000f140a */
[----:B------:R-:W-:Y:S02]  /*7420*/  IADD3 R8, P0, R8, 0x1f0, RZ ;  /* 0x000001f008087810 */ /* 0x000fe40007f1e0ff */
[----:B------:R-:W-:Y:S02]  /*7430*/  R2UR UR14, R2 ;  /* 0x00000000020e72ca */ /* 0x000fe400000e0000 */
[----:B------:R-:W-:Y:S01]  /*7440*/  R2UR UR6, R8 ;  /* 0x00000000080672ca */ /* 0x000fe200000e0000 */
[----:B------:R-:W-:Y:S01]  /*7450*/  IMAD.X R0, RZ, RZ, R0, P0 ;  /* 0x000000ffff007224 */ /* 0x000fe200000e0600 */
[----:B------:R-:W-:-:S04]  /*7460*/  R2UR UR15, R3 ;  /* 0x00000000030f72ca */ /* 0x000fc800000e0000 */
[----:B------:R-:W-:Y:S01]  /*7470*/  R2UR UR7, R0 ;  /* 0x00000000000772ca */ /* 0x000fe200000e0000 */
[----:B------:R-:W-:-:S05]  /*7480*/  VIADD R0, R20, 0x1 ;  /* 0x0000000114007836 */ /* 0x000fca0000000000 */
[----:B------:R-:W-:-:S04]  /*7490*/  ISETP.NE.AND P0, PT, R0, 0x2, PT ;  /* 0x000000020000780c */ /* 0x000fc80003f05270 */
[----:B------:R-:W-:Y:S02]  /*74a0*/  SEL R2, RZ, 0x1, P0 ;  /* 0x00000001ff027807 */ /* 0x000fe40000000000 */
[----:B------:R-:W-:Y:S01]  /*74b0*/  SEL R0, R0, RZ, P0 ;  /* 0x000000ff00007207 */ /* 0x000fe20000000000 */
[----:B------:R1:W-:Y:S01]  /*74c0*/  UTMALDG.4D [UR16], [UR6], desc[UR8] ;  /* 0x00000810060075b4 */ /* 0x0003e20008019000 */
[----:B------:R-:W-:Y:S01]  /*74d0*/  LOP3.LUT R9, R9, R2, RZ, 0x3c, !PT ;  /* 0x0000000209097212 */ /* 0x000fe200078e3cff */
[----:B------:R1:W-:Y:S02]  /*74e0*/  UBLKCP.S.G [UR10], [UR14], UR13 ;  /* 0x0000000a0e0073ba */ /* 0x0003e4000800020d */
[----:B-1----:R-:W-:-:S04]  /*74f0*/  NOP ;  /* 0x0000000000007918 */ /* 0x002fc80000000000 */
.L_x_3736:
[----:B------:R-:W-:Y:S05]  /*7500*/  BSYNC B0 ;  /* 0x0000000000007941 */ /* 0x000fea0003800000 */
.L_x_3735:
[----:B------:R-:W-:-:S03]  /*7510*/  UMOV UR6, 0xffffffff ;  /* 0xffffffff00067882 */ /* 0x000fc60000000000 */
[----:B------:R-:W-:Y:S05]  /*7520*/  BRA.DIV UR6, `(.L_x_3756) ;  /* 0x00000006068c7947 */ /* 0x000fea000b800000 */
[----:B------:R-:W-:-:S13]  /*7530*/  ELECT P0, URZ, PT ;  /* 0x00000000003f782f */ /* 0x000fda0003800000 */
.L_x_3776:
[----:B------:R-:W-:Y:S05]  /*7540*/  @!P0 BRA `(.L_x_3688) ;  /* 0x0000000000808947 */ /* 0x000fea0003800000 */
[----:B------:R-:W-:-:S04]  /*7550*/  LOP3.LUT R16, R16, 0x2, RZ, 0xfc, !PT ;  /* 0x0000000210107812 */ /* 0x000fc800078efcff */
[----:B------:R-:W-:-:S13]  /*7560*/  ISETP.NE.AND P0, PT, R16, 0x3, PT ;  /* 0x000000031000780c */ /* 0x000fda0003f05270 */
[----:B------:R-:W-:Y:S05]  /*7570*/  @!P0 BRA `(.L_x_3757) ;  /* 0x0000000000048947 */ /* 0x000fea0003800000 */
[----:B------:R-:W-:Y:S01]  /*7580*/  BPT.TRAP 0x1 ;  /* 0x000000040000795c */ /* 0x000fe20000300000 */
.L_x_3757:
[----:B------:R-:W1:Y:S01]  /*7590*/  S2R R3, SR_CgaCtaId ;  /* 0x0000000000037919 */ /* 0x000e620000008800 */
[----:B------:R-:W-:Y:S02]  /*75a0*/  MOV R2, 0x400 ;  /* 0x0000040000027802 */ /* 0x000fe40000000f00 */
[----:B------:R-:W-:Y:S02]  /*75b0*/  SHF.L.U32 R5, R9, 0x1f, RZ ;  /* 0x0000001f09057819 */ /* 0x000fe400000006ff */
[----:B-1----:R-:W-:Y:S01]  /*75c0*/  LEA R7, R3, R2, 0x18 ;  /* 0x0000000203077211 */ /* 0x002fe200078ec0ff */
[----:B------:R-:W-:-:S04]  /*75d0*/  VIADD R2, R0, 0x1 ;  /* 0x0000000100027836 */ /* 0x000fc80000000000 */
[----:B------:R-:W-:Y:S01]  /*75e0*/  VIADD R3, R7, 0x30c20 ;  /* 0x00030c2007037836 */ /* 0x000fe20000000000 */
        /* <DEDUP_REMOVED lines=9> */
.L_x_3777:
[----:B------:R-:W2:Y:S02]  /*7680*/  SYNCS.PHASECHK.TRANS64.TRYWAIT P1, [R3+URZ], R2 ;  /* 0x00000002030075a7 */ /* 0x000ea4000802017f */
[----:B--2---:R-:W-:Y:S05]  /*7690*/  @!P1 BRA `(.L_x_3759) ;  /* 0x0000000400689947 */ /* 0x004fea0003800000 */
.L_x_3778:
[----:B------:R-:W-:Y:S05]  /*76a0*/  @!P0 BRA `(.L_x_3760) ;  /* 0x0000000000048947 */ /* 0x000fea0003800000 */
[----:B------:R-:W-:Y:S01]  /*76b0*/  BPT.TRAP 0x1 ;  /* 0x000000040000795c */ /* 0x000fe20000300000 */
.L_x_3760:
[----:B--2---:R-:W-:-:S04]  /*76c0*/  VIADD R3, R7, 0x30c40 ;  /* 0x00030c4007037836 */ /* 0x004fc80000000000 */
[----:B------:R-:W-:-:S04]  /*76d0*/  IMAD R0, R0, 0x8, R3 ;  /* 0x0000000800007824 */ /* 0x000fc800078e0203 */
[----:B------:R-:W2:Y:S02]  /*76e0*/  SYNCS.PHASECHK.TRANS64.TRYWAIT P0, [R0+URZ], R5 ;  /* 0x00000005000075a7 */ /* 0x000ea4000800017f */
[----:B--2---:R-:W-:Y:S05]  /*76f0*/  @!P0 BRA `(.L_x_3761) ;  /* 0x0000000400648947 */ /* 0x004fea0003800000 */
.L_x_3779:
[----:B------:R-:W-:-:S07]  /*7700*/  IMAD R3, R4, 0x8, R3 ;  /* 0x0000000804037824 */ /* 0x000fce00078e0203 */
.L_x_3762:
[----:B---3--:R3:W4:Y:S02]  /*7710*/  SYNCS.PHASECHK.TRANS64.TRYWAIT P0, [R3+URZ], R2 ;  /* 0x00000002030075a7 */ /* 0x008724000800017f */
[----:B----4-:R-:W-:Y:S05]  /*7720*/  @!P0 NANOSLEEP.SYNCS 0x989680 ;  /* 0x009896800000895d */ /* 0x010fea0003900000 */
[----:B------:R-:W4:Y:S02]  /*7730*/  @!P0 SYNCS.PHASECHK.TRANS64 P0, [R3+URZ], R2 ;  /* 0x00000002030085a7 */ /* 0x000f24000800007f */
[----:B----4-:R-:W-:Y:S05]  /*7740*/  @!P0 BRA `(.L_x_3762) ;  /* 0xfffffffc00f08947 */ /* 0x010fea000383ffff */
.L_x_3688:
[----:B------:R-:W-:Y:S05]  /*7750*/  BSYNC B6 ;  /* 0x0000000000067941 */ /* 0x000fea0003800000 */
.L_x_3685:
[----:B------:R-:W-:Y:S05]  /*7760*/  EXIT ;  /* 0x000000000000794d */ /* 0x000fea0003800000 */
.L_x_3693:
[----:B------:R-:W-:Y:S02]  /*7770*/  IMAD.MOV.U32 R12, RZ, RZ, RZ ;  /* 0x000000ffff0c7224 */ /* 0x000fe400078e00ff */
[----:B------:R-:W-:Y:S02]  /*7780*/  IMAD.MOV.U32 R11, RZ, RZ, 0x1f ;  /* 0x0000001fff0b7424 */ /* 0x000fe400078e00ff */
[----:B------:R-:W-:-:S07]  /*7790*/  IMAD.MOV.U32 R15, RZ, RZ, -0x1 ;  /* 0xffffffffff0f7424 */ /* 0x000fce00078e00ff */
[----:B------:R-:W-:Y:S05]  /*77a0*/  WARPSYNC.COLLECTIVE R15, `(.L_x_3763) ;  /* 0x000000000f087348 */ /* 0x000fea0003c00000 */
[----:B------:R1:W2:Y:S02]  /*77b0*/  SHFL.IDX P6, R14, R13, R12, R11 ;  /* 0x0000000c0d0e7389 */ /* 0x0002a400000c000b */
[----:B-12---:R-:W-:Y:S01]  /*77c0*/  ENDCOLLECTIVE ;  /* 0x000000000000791b */ /* 0x006fe20003800000 */
.L_x_3763:
[----:B------:R-:W-:Y:S05]  /*77d0*/  BRA `(.L_x_3764) ;  /* 0xffffff9000f07947 */ /* 0x000fea000383ffff */
.L_x_3695:
[----:B--2---:R2:W3:Y:S02]  /*77e0*/  SYNCS.PHASECHK.TRANS64.TRYWAIT P0, [R225+URZ+0x30c00], R6 ;  /* 0x030c0006e10075a7 */ /* 0x0044e4000800017f */
[----:B---3--:R-:W-:Y:S05]  /*77f0*/  @!P0 NANOSLEEP.SYNCS 0x989680 ;  /* 0x009896800000895d */ /* 0x008fea0003900000 */
[----:B------:R-:W3:Y:S02]  /*7800*/  @!P0 SYNCS.PHASECHK.TRANS64 P0, [R225+URZ+0x30c00], R6 ;  /* 0x030c0006e10085a7 */ /* 0x000ee4000800007f */
[----:B---3--:R-:W-:Y:S05]  /*7810*/  @!P0 BRA `(.L_x_3695) ;  /* 0xfffffffc00f08947 */ /* 0x008fea000383ffff */
[----:B------:R-:W-:Y:S05]  /*7820*/  BRA `(.L_x_3694) ;  /* 0xffffff9400147947 */ /* 0x000fea000383ffff */
.L_x_3700:
[----:B--2---:R2:W3:Y:S02]  /*7830*/  SYNCS.PHASECHK.TRANS64.TRYWAIT P1, [R9+URZ+0x30c10], R22 ;  /* 0x030c1016090075a7 */ /* 0x0044e4000802017f */
[----:B---3--:R-:W-:Y:S05]  /*7840*/  @!P1 NANOSLEEP.SYNCS 0x989680 ;  /* 0x009896800000995d */ /* 0x008fea0003900000 */
[----:B------:R-:W3:Y:S02]  /*7850*/  @!P1 SYNCS.PHASECHK.TRANS64 P1, [R9+URZ+0x30c10], R22 ;  /* 0x030c1016090095a7 */ /* 0x000ee4000802007f */
[----:B---3--:R-:W-:Y:S05]  /*7860*/  @!P1 BRA `(.L_x_3700) ;  /* 0xfffffffc00f09947 */ /* 0x008fea000383ffff */
[----:B------:R-:W-:Y:S05]  /*7870*/  BRA `(.L_x_3699) ;  /* 0xffffff9c00487947 */ /* 0x000fea000383ffff */
.L_x_3704:
[----:B------:R1:W1:Y:S02]  /*7880*/  SYNCS.PHASECHK.TRANS64.TRYWAIT P1, [R9+URZ+0x30c30], R22 ;  /* 0x030c3016090075a7 */ /* 0x000264000802017f */
[----:B-1----:R-:W-:Y:S05]  /*7890*/  @!P1 NANOSLEEP.SYNCS 0x989680 ;  /* 0x009896800000995d */ /* 0x002fea0003900000 */
[----:B------:R-:W1:Y:S02]  /*78a0*/  @!P1 SYNCS.PHASECHK.TRANS64 P1, [R9+URZ+0x30c30], R22 ;  /* 0x030c3016090095a7 */ /* 0x000e64000802007f */
[----:B-1----:R-:W-:Y:S05]  /*78b0*/  @!P1 BRA `(.L_x_3704) ;  /* 0xfffffffc00f09947 */ /* 0x002fea000383ffff */
[----:B------:R-:W-:Y:S05]  /*78c0*/  BRA `(.L_x_3703) ;  /* 0xffffffa000587947 */ /* 0x000fea000383ffff */
.L_x_3737:
[----:B-1----:R1:W2:Y:S02]  /*78d0*/  SYNCS.PHASECHK.TRANS64.TRYWAIT P1, [R11+URZ+0x30c20], R0 ;  /* 0x030c20000b0075a7 */ /* 0x0022a4000802017f */
[----:B--2---:R-:W-:Y:S05]  /*78e0*/  @!P1 NANOSLEEP.SYNCS 0x989680 ;  /* 0x009896800000995d */ /* 0x004fea0003900000 */
[----:B------:R-:W2:Y:S02]  /*78f0*/  @!P1 SYNCS.PHASECHK.TRANS64 P1, [R11+URZ+0x30c20], R0 ;  /* 0x030c20000b0095a7 */ /* 0x000ea4000802007f */
[----:B--2---:R-:W-:Y:S05]  /*7900*/  @!P1 BRA `(.L_x_3737) ;  /* 0xfffffffc00f09947 */ /* 0x004fea000383ffff */
[----:B------:R-:W-:Y:S05]  /*7910*/  BRA `(.L_x_3765) ;  /* 0xffffffe800287947 */ /* 0x000fea000383ffff */
.L_x_3741:
[----:B-1----:R1:W2:Y:S02]  /*7920*/  SYNCS.PHASECHK.TRANS64.TRYWAIT P1, [R11+URZ+0x30c40], R21 ;  /* 0x030c40150b0075a7 */ /* 0x0022a4000802017f */
[----:B--2---:R-:W-:Y:S05]  /*7930*/  @!P1 NANOSLEEP.SYNCS 0x989680 ;  /* 0x009896800000995d */ /* 0x004fea0003900000 */
[----:B------:R-:W2:Y:S02]  /*7940*/  @!P1 SYNCS.PHASECHK.TRANS64 P1, [R11+URZ+0x30c40], R21 ;  /* 0x030c40150b0095a7 */ /* 0x000ea4000802007f */
[----:B--2---:R-:W-:Y:S05]  /*7950*/  @!P1 BRA `(.L_x_3741) ;  /* 0xfffffffc00f09947 */ /* 0x004fea000383ffff */
[----:B------:R-:W-:Y:S05]  /*7960*/  BRA `(.L_x_3766) ;  /* 0xffffffec00487947 */ /* 0x000fea000383ffff */
.L_x_3743:
[----:B--2---:R2:W3:Y:S02]  /*7970*/  SYNCS.PHASECHK.TRANS64.TRYWAIT P1, [R11+URZ+0x30c28], R21 ;  /* 0x030c28150b0075a7 */ /* 0x0044e4000802017f */
[----:B---3--:R-:W-:Y:S05]  /*7980*/  @!P1 NANOSLEEP.SYNCS 0x989680 ;  /* 0x009896800000995d */ /* 0x008fea0003900000 */
[----:B------:R-:W3:Y:S02]  /*7990*/  @!P1 SYNCS.PHASECHK.TRANS64 P1, [R11+URZ+0x30c28], R21 ;  /* 0x030c28150b0095a7 */ /* 0x000ee4000802007f */
[----:B---3--:R-:W-:Y:S05]  /*79a0*/  @!P1 BRA `(.L_x_3743) ;  /* 0xfffffffc00f09947 */ /* 0x008fea000383ffff */
[----:B------:R-:W-:Y:S05]  /*79b0*/  BRA `(.L_x_3767) ;  /* 0xffffffec00c07947 */ /* 0x000fea000383ffff */
.L_x_3745:
[----:B---3--:R3:W4:Y:S02]  /*79c0*/  SYNCS.PHASECHK.TRANS64.TRYWAIT P1, [R11+URZ+0x30c48], R21 ;  /* 0x030c48150b0075a7 */ /* 0x008724000802017f */
[----:B----4-:R-:W-:Y:S05]  /*79d0*/  @!P1 NANOSLEEP.SYNCS 0x989680 ;  /* 0x009896800000995d */ /* 0x010fea0003900000 */
[----:B------:R-:W4:Y:S02]  /*79e0*/  @!P1 SYNCS.PHASECHK.TRANS64 P1, [R11+URZ+0x30c48], R21 ;  /* 0x030c48150b0095a7 */ /* 0x000f24000802007f */
[----:B----4-:R-:W-:Y:S05]  /*79f0*/  @!P1 BRA `(.L_x_3745) ;  /* 0xfffffffc00f09947 */ /* 0x010fea000383ffff */
[----:B------:R-:W-:Y:S05]  /*7a00*/  BRA `(.L_x_3768) ;  /* 0xfffffff000147947 */ /* 0x000fea000383ffff */
.L_x_3747:
[----:B------:R-:W-:-:S07]  /*7a10*/  SHF.L.U32 R4, R9, 0x1f, RZ ;  /* 0x0000001f09047819 */ /* 0x000fce00000006ff */
.L_x_3769:
[----:B-1----:R1:W2:Y:S02]  /*7a20*/  SYNCS.PHASECHK.TRANS64.TRYWAIT P1, [R11+URZ+0x30c20], R4 ;  /* 0x030c20040b0075a7 */ /* 0x0022a4000802017f */
[----:B--2---:R-:W-:Y:S05]  /*7a30*/  @!P1 NANOSLEEP.SYNCS 0x989680 ;  /* 0x009896800000995d */ /* 0x004fea0003900000 */
[----:B------:R-:W2:Y:S02]  /*7a40*/  @!P1 SYNCS.PHASECHK.TRANS64 P1, [R11+URZ+0x30c20], R4 ;  /* 0x030c20040b0095a7 */ /* 0x000ea4000802007f */
[----:B--2---:R-:W-:Y:S05]  /*7a50*/  @!P1 BRA `(.L_x_3769) ;  /* 0xfffffffc00f09947 */ /* 0x004fea000383ffff */
[----:B------:R-:W-:Y:S05]  /*7a60*/  BRA `(.L_x_3770) ;  /* 0xfffffff000807947 */ /* 0x000fea000383ffff */
.L_x_3750:
[----:B---3--:R3:W4:Y:S02]  /*7a70*/  SYNCS.PHASECHK.TRANS64.TRYWAIT P1, [R11+URZ+0x30c40], R12 ;  /* 0x030c400c0b0075a7 */ /* 0x008724000802017f */
[----:B----4-:R-:W-:Y:S05]  /*7a80*/  @!P1 NANOSLEEP.SYNCS 0x989680 ;  /* 0x009896800000995d */ /* 0x010fea0003900000 */
[----:B------:R-:W4:Y:S02]  /*7a90*/  @!P1 SYNCS.PHASECHK.TRANS64 P1, [R11+URZ+0x30c40], R12 ;  /* 0x030c400c0b0095a7 */ /* 0x000f24000802007f */
[----:B----4-:R-:W-:Y:S05]  /*7aa0*/  @!P1 BRA `(.L_x_3750) ;  /* 0xfffffffc00f09947 */ /* 0x010fea000383ffff */
[----:B------:R-:W-:Y:S05]  /*7ab0*/  BRA `(.L_x_3771) ;  /* 0xfffffff000f07947 */ /* 0x000fea000383ffff */
.L_x_3752:
[----:B-1----:R1:W2:Y:S02]  /*7ac0*/  SYNCS.PHASECHK.TRANS64.TRYWAIT P1, [R11+URZ+0x30c28], R12 ;  /* 0x030c280c0b0075a7 */ /* 0x0022a4000802017f */
[----:B--2---:R-:W-:Y:S05]  /*7ad0*/  @!P1 NANOSLEEP.SYNCS 0x989680 ;  /* 0x009896800000995d */ /* 0x004fea0003900000 */
[----:B------:R-:W2:Y:S02]  /*7ae0*/  @!P1 SYNCS.PHASECHK.TRANS64 P1, [R11+URZ+0x30c28], R12 ;  /* 0x030c280c0b0095a7 */ /* 0x000ea4000802007f */
[----:B--2---:R-:W-:Y:S05]  /*7af0*/  @!P1 BRA `(.L_x_3752) ;  /* 0xfffffffc00f09947 */ /* 0x004fea000383ffff */
[----:B------:R-:W-:Y:S05]  /*7b00*/  BRA `(.L_x_3772) ;  /* 0xfffffff4005c7947 */ /* 0x000fea000383ffff */
.L_x_3754:
[----:B----4-:R4:W1:Y:S02]  /*7b10*/  SYNCS.PHASECHK.TRANS64.TRYWAIT P0, [R13+URZ+0x30c40], R2 ;  /* 0x030c40020d0075a7 */ /* 0x010864000800017f */
[----:B-1----:R-:W-:Y:S05]  /*7b20*/  @!P0 NANOSLEEP.SYNCS 0x989680 ;  /* 0x009896800000895d */ /* 0x002fea0003900000 */
[----:B------:R-:W1:Y:S02]  /*7b30*/  @!P0 SYNCS.PHASECHK.TRANS64 P0, [R13+URZ+0x30c40], R2 ;  /* 0x030c40020d0085a7 */ /* 0x000e64000800007f */
[----:B-1----:R-:W-:Y:S05]  /*7b40*/  @!P0 BRA `(.L_x_3754) ;  /* 0xfffffffc00f08947 */ /* 0x002fea000383ffff */
[----:B------:R-:W-:Y:S05]  /*7b50*/  BRA `(.L_x_3773) ;  /* 0xfffffff400c87947 */ /* 0x000fea000383ffff */
.L_x_3756:
[----:B------:R-:W-:Y:S01]  /*7b60*/  BSSY B0, `(.L_x_3774) ;  /* 0x0000006000007945 */ /* 0x000fe20003800000 */
[----:B------:R-:W-:-:S07]  /*7b70*/  IMAD.MOV.U32 R15, RZ, RZ, -0x1 ;  /* 0xffffffffff0f7424 */ /* 0x000fce00078e00ff */
[----:B------:R-:W-:Y:S05]  /*7b80*/  WARPSYNC.COLLECTIVE R15, `(.L_x_3775) ;  /* 0x000000000f0c7348 */ /* 0x000fea0003c00000 */
[----:B------:R-:W-:Y:S02]  /*7b90*/  ELECT P6, UR62, PT ;  /* 0x00000000003e782f */ /* 0x000fe400038c0000 */
[----:B------:R-:W-:Y:S01]  /*7ba0*/  MOV R14, UR62 ;  /* 0x0000003e000e7c02 */ /* 0x000fe20008000f00 */
[----:B------:R-:W-:Y:S10]  /*7bb0*/  ENDCOLLECTIVE ;  /* 0x000000000000791b */ /* 0x000ff40003800000 */
.L_x_3775:
[----:B------:R-:W-:Y:S05]  /*7bc0*/  BSYNC B0 ;  /* 0x0000000000007941 */ /* 0x000fea0003800000 */
.L_x_3774:
[----:B------:R-:W-:Y:S01]  /*7bd0*/  PLOP3.LUT P0, PT, P6, PT, PT, 0x80, 0x0 ;  /* 0x000000000000781c */ /* 0x000fe2000370f070 */
[----:B------:R-:W-:-:S12]  /*7be0*/  BRA `(.L_x_3776) ;  /* 0xfffffff800547947 */ /* 0x000fd8000383ffff */
.L_x_3758:
[----:B-1----:R1:W2:Y:S02]  /*7bf0*/  SYNCS.PHASECHK.TRANS64.TRYWAIT P1, [R6+URZ], R5 ;  /* 0x00000005060075a7 */ /* 0x0022a4000802017f */
[----:B--2---:R-:W-:Y:S05]  /*7c00*/  @!P1 NANOSLEEP.SYNCS 0x989680 ;  /* 0x009896800000995d */ /* 0x004fea0003900000 */
[----:B------:R-:W2:Y:S02]  /*7c10*/  @!P1 SYNCS.PHASECHK.TRANS64 P1, [R6+URZ], R5 ;  /* 0x00000005060095a7 */ /* 0x000ea4000802007f */
[----:B--2---:R-:W-:Y:S05]  /*7c20*/  @!P1 BRA `(.L_x_3758) ;  /* 0xfffffffc00f09947 */ /* 0x004fea000383ffff */
[----:B------:R-:W-:Y:S05]  /*7c30*/  BRA `(.L_x_3777) ;  /* 0xfffffff800907947 */ /* 0x000fea000383ffff */
.L_x_3759:
[----:B--2---:R2:W3:Y:S02]  /*7c40*/  SYNCS.PHASECHK.TRANS64.TRYWAIT P1, [R3+URZ], R2 ;  /* 0x00000002030075a7 */ /* 0x0044e4000802017f */
[----:B---3--:R-:W-:Y:S05]  /*7c50*/  @!P1 NANOSLEEP.SYNCS 0x989680 ;  /* 0x009896800000995d */ /* 0x008fea0003900000 */
[----:B------:R-:W3:Y:S02]  /*7c60*/  @!P1 SYNCS.PHASECHK.TRANS64 P1, [R3+URZ], R2 ;  /* 0x00000002030095a7 */ /* 0x000ee4000802007f */
[----:B---3--:R-:W-:Y:S05]  /*7c70*/  @!P1 BRA `(.L_x_3759) ;  /* 0xfffffffc00f09947 */ /* 0x008fea000383ffff */
[----:B------:R-:W-:Y:S05]  /*7c80*/  BRA `(.L_x_3778) ;  /* 0xfffffff800847947 */ /* 0x000fea000383ffff */
.L_x_3761:
[----:B--2---:R2:W3:Y:S02]  /*7c90*/  SYNCS.PHASECHK.TRANS64.TRYWAIT P0, [R0+URZ], R5 ;  /* 0x00000005000075a7 */ /* 0x0044e4000800017f */
[----:B---3--:R-:W-:Y:S05]  /*7ca0*/  @!P0 NANOSLEEP.SYNCS 0x989680 ;  /* 0x009896800000895d */ /* 0x008fea0003900000 */
[----:B------:R-:W3:Y:S02]  /*7cb0*/  @!P0 SYNCS.PHASECHK.TRANS64 P0, [R0+URZ], R5 ;  /* 0x00000005000085a7 */ /* 0x000ee4000800007f */
[----:B---3--:R-:W-:Y:S05]  /*7cc0*/  @!P0 BRA `(.L_x_3761) ;  /* 0xfffffffc00f08947 */ /* 0x008fea000383ffff */
[----:B------:R-:W-:Y:S05]  /*7cd0*/  BRA `(.L_x_3779) ;  /* 0xfffffff800887947 */ /* 0x000fea000383ffff */
.L_x_3780:
        /* <DEDUP_REMOVED lines=10> */
.L_x_7401:


//--------------------- .text._ZN7cutlass13device_kernelIN5flash11enable_sm90INS1_16FlashAttnBwdSm90INS1_25CollectiveMainloopBwdSm90ILi2ELi2ELi2EN4cute5tupleIJNS5_1CILi1EEES8_S8_EEENS6_IJNS7_ILi128EEESA_NS7_ILi64EEEEEENS_10bfloat16_tEfNS_4arch4Sm90ELb0ELb0ELb0ELb0ELb1ELb1ELb0ELb0ELi2ELi1ELi2ELi2ELb0EEENS1_21CollectiveEpilogueBwdISC_SD_SF_Li256ELb0ELb0ELi1EEENS1_19SingleTileSchedulerILb0ELb0ELb0ELi128EEEEEEEEEvNT_6ParamsE --------------------------
	.section	.text._ZN7cutlass13device_kernelIN5flash11enable_sm90INS1_16FlashAttnBwdSm90INS1_25CollectiveMainloopBwdSm90ILi2ELi2ELi2EN4cute5tupleIJNS5_1CILi1EEES8_S8_EEENS6_IJNS7_ILi128EEESA_NS7_ILi64EEEEEENS_10bfloat16_tEfNS_4arch4Sm90ELb0ELb0ELb0ELb0ELb1ELb1ELb0ELb0ELi2ELi1ELi2ELi2ELb0EEENS1_21CollectiveEpilogueBwdISC_SD_SF_Li256ELb0ELb0ELi1EEENS1_19SingleTileSchedulerILb0ELb0ELb0ELi128EEEEEEEEEvNT_6ParamsE,"ax",@progbits
	.align	128
.text._ZN7cutlass13device_kernelIN5flash11enable_sm90INS1_16FlashAttnBwdSm90INS1_25CollectiveMainloopBwdSm90ILi2ELi2ELi2EN4cute5tupleIJNS5_1CILi1EEES8_S8_EEENS6_IJNS7_ILi128EEESA_NS7_ILi64EEEEEENS_10bfloat16_tEfNS_4arch4Sm90ELb0ELb0ELb0ELb0ELb1ELb1ELb0ELb0ELi2ELi1ELi2ELi2ELb0EEENS1_21CollectiveEpilogueBwdISC_SD_SF_Li256ELb0ELb0ELi1EEENS1_19SingleTileSchedulerILb0ELb0ELb0ELi128EEEEEEEEEvNT_6ParamsE:
        .type           _ZN7cutlass13device_kernelIN5flash11enable_sm90INS1_16FlashAttnBwdSm90INS1_25CollectiveMainloopBwdSm90ILi2ELi2ELi2EN4cute5tupleIJNS5_1CILi1EEES8_S8_EEENS6_IJNS7_ILi128EEESA_NS7_ILi64EEEEEENS_10bfloat16_tEfNS_4arch4Sm90ELb0ELb0ELb0ELb0ELb1ELb1ELb0ELb0ELi2ELi1ELi2ELi2ELb0EEENS1_21CollectiveEpilogueBwdISC_SD_SF_Li256ELb0ELb0ELi1EEENS1_19SingleTileSchedulerILb0ELb0ELb0ELi128EEEEEEEEEvNT_6ParamsE,@function
        .size           _ZN7cutlass13device_kernelIN5flash11enable_sm90INS1_16FlashAttnBwdSm90INS1_25CollectiveMainloopBwdSm90ILi2ELi2ELi2EN4cute5tupleIJNS5_1CILi1EEES8_S8_EEENS6_IJNS7_ILi128EEESA_NS7_ILi64EEEEEENS_10bfloat16_tEfNS_4arch4Sm90ELb0ELb0ELb0ELb0ELb1ELb1ELb0ELb0ELi2ELi1ELi2ELi2ELb0EEENS1_21CollectiveEpilogueBwdISC_SD_SF_Li256ELb0ELb0ELi1EEENS1_19SingleTileSchedulerILb0ELb0ELb0ELi128EEEEEEEEEvNT_6ParamsE,(.L_x_7402 - _ZN7cutlass13device_kernelIN5flash11enable_sm90INS1_16FlashAttnBwdSm90INS1_25CollectiveMainloopBwdSm90ILi2ELi2ELi2EN4cute5tupleIJNS5_1CILi1EEES8_S8_EEENS6_IJNS7_ILi128EEESA_NS7_ILi64EEEEEENS_10bfloat16_tEfNS_4arch4Sm90ELb0ELb0ELb0ELb0ELb1ELb1ELb0ELb0ELi2ELi1ELi2ELi2ELb0EEENS1_21CollectiveEpilogueBwdISC_SD_SF_Li256ELb0ELb0ELi1EEENS1_19SingleTileSchedulerILb0ELb0ELb0ELi128EEEEEEEEEvNT_6ParamsE)
        .other          _ZN7cutlass13device_kernelIN5flash11enable_sm90INS1_16FlashAttnBwdSm90INS1_25CollectiveMainloopBwdSm90ILi2ELi2ELi2EN4cute5tupleIJNS5_1CILi1EEES8_S8_EEENS6_IJNS7_ILi128EEESA_NS7_ILi64EEEEEENS_10bfloat16_tEfNS_4arch4Sm90ELb0ELb0ELb0ELb0ELb1ELb1ELb0ELb0ELi2ELi1ELi2ELi2ELb0EEENS1_21CollectiveEpilogueBwdISC_SD_SF_Li256ELb0ELb0ELi1EEENS1_19SingleTileSchedulerILb0ELb0ELb0ELi128EEEEEEEEEvNT_6ParamsE,@"STO_CUDA_ENTRY STV_DEFAULT"
_ZN7cutlass13device_kernelIN5flash11enable_sm90INS1_16FlashAttnBwdSm90INS1_25CollectiveMainloopBwdSm90ILi2ELi2ELi2EN4cute5tupleIJNS5_1CILi1EEES8_S8_EEENS6_IJNS7_ILi128EEESA_NS7_ILi64EEEEEENS_10bfloat16_tEfNS_4arch4Sm90ELb0ELb0ELb0ELb0ELb1ELb1ELb0ELb0ELi2ELi1ELi2ELi2ELb0EEENS1_21CollectiveEpilogueBwdISC_SD_SF_Li256ELb0ELb0ELi1EEENS1_19SingleTileSchedulerILb0ELb0ELb0ELi128EEEEEEEEEvNT_6ParamsE:
        /* <DEDUP_REMOVED lines=29> */
.L_x_3782:
[----:B------:R-:W-:Y:S05]  /*01d0*/  BSYNC B0 ;  /* 0x0000000000007941 */ /* 0x000fea0003800000 */
.L_x_3781:
        /* <DEDUP_REMOVED lines=34> */
.L_x_3783:
        /* <DEDUP_REMOVED lines=22> */
.L_x_3784:
[----:B---3--:R-:W-:Y:S01]  /*0560*/  ISETP.NE.AND P0, PT, R2, RZ, PT ;  /* 0x000000ff0200720c */ /* 0x008fe20003f05270 */
[----:B------:R-:W-:Y:S01]  /*0570*/  IMAD.MOV.U32 R16, RZ, RZ, 0x1 ;  /* 0x00000001ff107424 */ /* 0x000fe200078e00ff */
[----:B------:R-:W-:Y:S01]  /*0580*/  NOP ;  /* 0x0000000000007918 */ /* 0x000fe20000000000 */
[----:B------:R-:W-:Y:S03]  /*0590*/  BSSY B6, `(.L_x_3785) ;  /* 0x000079e000067945 */ /* 0x000fe60003800000 */
[----:B------:R-:W-:Y:S01]  /*05a0*/  SEL R16, R16, 0x2, !P0 ;  /* 0x0000000210107807 */ /* 0x000fe20004000000 */
[----:B-12-4-:R-:W-:Y:S06]  /*05b0*/  BAR.SYNC.DEFER_BLOCKING 0x0 ;  /* 0x0000000000007b1d */ /* 0x016fec0000010000 */
[----:B------:R-:W-:Y:S05]  /*05c0*/  @!P0 BRA `(.L_x_3786) ;  /* 0x0000004c00548947 */ /* 0x000fea0003800000 */
.L_x_3787:
        /* <DEDUP_REMOVED lines=35> */
.L_x_3790:
        /* <DEDUP_REMOVED lines=15> */
.L_x_3789:
        /* <DEDUP_REMOVED lines=22> */
.L_x_3792:
        /* <DEDUP_REMOVED lines=15> */
.L_x_3791:
[----:B------:R-:W-:Y:S01]  /*0b40*/  SHF.R.S32.HI R2, RZ, 0x1f, R17 ;  /* 0x0000001fff027819 */ /* 0x000fe20000011411 */
[----:B------:R-:W-:-:S03]  /*0b50*/  UMOV UR4, 0xffffffff ;  /* 0xffffffff00047882 */ /* 0x000fc60000000000 */
[----:B------:R-:W-:-:S04]  /*0b60*/  LEA.HI R3, R2, R17, RZ, 0x7 ;  /* 0x0000001102037211 */ /* 0x000fc800078f38ff */
[----:B------:R-:W-:Y:S01]  /*0b70*/  SHF.R.S32.HI R13, RZ, 0x7, R3 ;  /* 0x00000007ff0d7819 */ /* 0x000fe20000011403 */
[----:B------:R-:W-:Y:S06]  /*0b80*/  BRA.DIV UR4, `(.L_x_3793) ;  /* 0x0000007604007947 */ /* 0x000fec000b800000 */
[----:B------:R1:W2:Y:S02]  /*0b90*/  SHFL.IDX PT, R14, R13, RZ, 0x1f ;  /* 0x00001fff0d0e7589 */ /* 0x0002a400000e0000 */
.L_x_3880:
        /* <DEDUP_REMOVED lines=14> */
.L_x_3794:
        /* <DEDUP_REMOVED lines=131> */
.L_x_3807:
[----:B------:R-:W-:Y:S01]  /*14b0*/  ISETP.NE.AND P0, PT, R4, 0x3, PT ;  /* 0x000000030400780c */ /* 0x000fe20003f05270 */
[----:B------:R-:W-:-:S12]  /*14c0*/  YIELD ;  /* 0x0000000000007946 */ /* 0x000fd80003800000 */
[----:B-1----:R-:W-:Y:S05]  /*14d0*/  @!P0 BRA `(.L_x_3797) ;  /* 0x0000000000048947 */ /* 0x002fea0003800000 */
[----:B------:R-:W-:Y:S01]  /*14e0*/  BPT.TRAP 0x1 ;  /* 0x000000040000795c */ /* 0x000fe20000300000 */
.L_x_3797:
[----:B------:R-:W-:Y:S01]  /*14f0*/  IMAD R9, R7, 0x8, R225 ;  /* 0x0000000807097824 */ /* 0x000fe200078e02e1 */
[----:B------:R-:W-:-:S04]  /*1500*/  SHF.L.U32 R22, R6, 0x1f, RZ ;  /* 0x0000001f06167819 */ /* 0x000fc800000006ff */
[----:B------:R1:W2:Y:S01]  /*1510*/  SYNCS.PHASECHK.TRANS64.TRYWAIT P1, [R9+URZ+0x30c10], R22 ;  /* 0x030c1016090075a7 */ /* 0x0002a2000802017f */
[----:B------:R-:W-:Y:S05]  /*1520*/  @!P0 BRA `(.L_x_3798) ;  /* 0x0000000000048947 */ /* 0x000fea0003800000 */
[----:B------:R-:W-:Y:S01]  /*1530*/  BPT.TRAP 0x1 ;  /* 0x000000040000795c */ /* 0x000fe20000300000 */
.L_x_3798:
[----:B------:R-:W-:-:S05]  /*1540*/  VIADD R10, R225, 0x10000 ;  /* 0x00010000e10a7836 */ /* 0x000fca0000000000 */
[----:B------:R-:W-:-:S04]  /*1550*/  SHF.R.U32.HI R10, RZ, 0x4, R10 ;  /* 0x00000004ff0a7819 */ /* 0x000fc8000001160a */
[----:B------:R-:W-:Y:S01]  /*1560*/  LOP3.LUT R10, R10, 0x3fff, RZ, 0xc0, !PT ;  /* 0x00003fff0a0a7812 */ /* 0x000fe200078ec0ff */
[----:B--2---:R-:W-:Y:S06]  /*1570*/  @P1 BRA `(.L_x_3799) ;  /* 0x0000000000081947 */ /* 0x004fec0003800000 */
[----:B------:R-:W2:Y:S02]  /*1580*/  SYNCS.PHASECHK.TRANS64.TRYWAIT P1, [R9+URZ+0x30c10], R22 ;  /* 0x030c1016090075a7 */ /* 0x000ea4000802017f */
[----:B--2---:R-:W-:Y:S05]  /*1590*/  @!P1 BRA `(.L_x_3800) ;  /* 0x0000006800ac9947 */ /* 0x004fea0003800000 */
.L_x_3799:
        /* <DEDUP_REMOVED lines=63> */
.L_x_3801:
[----:B------:R1:W1:Y:S01]  /*1990*/  SYNCS.PHASECHK.TRANS64.TRYWAIT P1, [R9+URZ+0x30c30], R22 ;  /* 0x030c3016090075a7 */ /* 0x000262000802017f */
[----:B------:R-:W-:Y:S05]  /*19a0*/  @!P0 BRA `(.L_x_3802) ;  /* 0x0000000000048947 */ /* 0x000fea0003800000 */
[----:B------:R-:W-:Y:S01]  /*19b0*/  BPT.TRAP 0x1 ;  /* 0x000000040000795c */ /* 0x000fe20000300000 */
.L_x_3802:
[----:B------:R-:W-:-:S05]  /*19c0*/  VIADD R11, R225, 0x18000 ;  /* 0x00018000e10b7836 */ /* 0x000fca0000000000 */
[----:B------:R-:W-:-:S04]  /*19d0*/  SHF.R.U32.HI R11, RZ, 0x4, R11 ;  /* 0x00000004ff0b7819 */ /* 0x000fc8000001160b */
[----:B------:R-:W-:-:S04]  /*19e0*/  LOP3.LUT R218, R11, 0x3fff, RZ, 0xc0, !PT ;  /* 0x00003fff0bda7812 */ /* 0x000fc800078ec0ff */
[----:B------:R-:W-:Y:S01]  /*19f0*/  LOP3.LUT R12, R218, 0x10000, RZ, 0xfc, !PT ;  /* 0x00010000da0c7812 */ /* 0x000fe200078efcff */
[----:B-1----:R-:W-:Y:S06]  /*1a00*/  @P1 BRA `(.L_x_3803) ;  /* 0x0000000000081947 */ /* 0x002fec0003800000 */
[----:B------:R-:W1:Y:S02]  /*1a10*/  SYNCS.PHASECHK.TRANS64.TRYWAIT P1, [R9+URZ+0x30c30], R22 ;  /* 0x030c3016090075a7 */ /* 0x000e64000802017f */
[----:B-1----:R-:W-:Y:S05]  /*1a20*/  @!P1 BRA `(.L_x_3804) ;  /* 0x00000064009c9947 */ /* 0x002fea0003800000 */
.L_x_3803:
        /* <DEDUP_REMOVED lines=620> */
.L_x_3805:
        /* <DEDUP_REMOVED lines=68> */
.L_x_3806:
        /* <DEDUP_REMOVED lines=11> */
.L_x_3796:
        /* <DEDUP_REMOVED lines=51> */
.L_x_3808:
        /* <DEDUP_REMOVED lines=19> */
.L_x_3809:
        /* <DEDUP_REMOVED lines=18> */
.L_x_3810:
        /* <DEDUP_REMOVED lines=18> */
.L_x_3811:
        /* <DEDUP_REMOVED lines=103> */
.L_x_3813:
[----:B------:R-:W-:Y:S05]  /*52f0*/  BSYNC B0 ;  /* 0x0000000000007941 */ /* 0x000fea0003800000 */
.L_x_3812:
[----:B------:R-:W-:-:S04]  /*5300*/  DEPBAR.LE SB0, 0x0 ;  /* 0x000080000000791a */ /* 0x000fc80000000000 */
[----:B------:R-:W-:Y:S05]  /*5310*/  BRA `(.L_x_3788) ;  /* 0x0000002c00147947 */ /* 0x000fea0003800000 */
.L_x_3786:
        /* <DEDUP_REMOVED lines=60> */
.L_x_3840:
        /* <DEDUP_REMOVED lines=15> */
[----:B------:R-:W-:Y:S01]  /*57d0*/  IMAD.U32 R3, RZ, RZ, UR23 ;  /* 0x00000017ff037e24 */ /* 0x000fe2000f8e00ff */
[----:B------:R-:W-:Y:S08]  /*57e0*/  @P1 BRA `(.L_x_3817) ;  /* 0x0000000000141947 */ /* 0x000ff00003800000 */
.L_x_3818:
[----:B------:R-:W2:Y:S04]  /*57f0*/  LDG.E.STRONG.GPU R6, desc[UR26][R2.64] ;  /* 0x0000001a02067981 */ /* 0x000ea8000c1ef900 */
[----:B--2---:R-:W-:Y:S01]  /*5800*/  CCTL.IVALL ;  /* 0x00000000ff00798f */ /* 0x004fe20002000000 */
[----:B------:R-:W-:Y:S05]  /*5810*/  YIELD ;  /* 0x0000000000007946 */ /* 0x000fea0003800000 */
[----:B------:R-:W-:-:S13]  /*5820*/  ISETP.NE.AND P3, PT, R6, UR28, PT ;  /* 0x0000001c06007c0c */ /* 0x000fda000bf65270 */
[----:B------:R-:W-:Y:S05]  /*5830*/  @P3 BRA `(.L_x_3818) ;  /* 0xfffffffc00ec3947 */ /* 0x000fea000383ffff */
.L_x_3817:
[----:B------:R-:W-:Y:S05]  /*5840*/  BSYNC B0 ;  /* 0x0000000000007941 */ /* 0x000fea0003800000 */
.L_x_3816:
[----:B------:R-:W-:-:S03]  /*5850*/  UMOV UR23, 0xffffffff ;  /* 0xffffffff00177882 */ /* 0x000fc60000000000 */
[----:B------:R-:W-:Y:S05]  /*5860*/  BRA.DIV UR23, `(.L_x_3819) ;  /* 0x0000002a17207947 */ /* 0x000fea000b800000 */
[----:B------:R-:W-:Y:S01]  /*5870*/  NOP ;  /* 0x0000000000007918 */ /* 0x000fe20000000000 */
.L_x_3883:
        /* <DEDUP_REMOVED lines=19> */
.L_x_3821:
[----:B------:R-:W-:Y:S05]  /*59b0*/  BSYNC B0 ;  /* 0x0000000000007941 */ /* 0x000fea0003800000 */
.L_x_3820:
        /* <DEDUP_REMOVED lines=13> */
.L_x_3823:
[----:B------:R-:W-:Y:S05]  /*5a90*/  BSYNC B0 ;  /* 0x0000000000007941 */ /* 0x000fea0003800000 */
.L_x_3822:
[----:B------:R-:W-:Y:S06]  /*5aa0*/  BAR.ARV 0xa, 0xa0 ;  /* 0x0282800000007b1d */ /* 0x000fec0000002000 */
[----:B------:R-:W-:Y:S04]  /*5ab0*/  BSSY B0, `(.L_x_3824) ;  /* 0x0000003000007945 */ /* 0x000fe80003800000 */
[----:B------:R-:W-:Y:S05]  /*5ac0*/  @!P0 BRA `(.L_x_3825) ;  /* 0x0000000000048947 */ /* 0x000fea0003800000 */
[----:B------:R-:W-:-:S04]  /*5ad0*/  DEPBAR.LE SB0, 0x0 ;  /* 0x000080000000791a */ /* 0x000fc80000000000 */
.L_x_3825:
[----:B------:R-:W-:Y:S05]  /*5ae0*/  BSYNC B0 ;  /* 0x0000000000007941 */ /* 0x000fea0003800000 */
.L_x_3824:
        /* <DEDUP_REMOVED lines=19> */
.L_x_3827:
[----:B------:R-:W-:Y:S05]  /*5c20*/  BSYNC B0 ;  /* 0x0000000000007941 */ /* 0x000fea0003800000 */
.L_x_3826:
        /* <DEDUP_REMOVED lines=9> */
.L_x_3830:
[----:B------:R-:W2:Y:S04]  /*5cc0*/  LDG.E.STRONG.GPU R6, desc[UR26][R2.64] ;  /* 0x0000001a02067981 */ /* 0x000ea8000c1ef900 */
[----:B--2---:R-:W-:Y:S01]  /*5cd0*/  CCTL.IVALL ;  /* 0x00000000ff00798f */ /* 0x004fe20002000000 */
[----:B------:R-:W-:Y:S05]  /*5ce0*/  YIELD ;  /* 0x0000000000007946 */ /* 0x000fea0003800000 */
[----:B------:R-:W-:-:S13]  /*5cf0*/  ISETP.NE.AND P3, PT, R6, UR28, PT ;  /* 0x0000001c06007c0c */ /* 0x000fda000bf65270 */
[----:B------:R-:W-:Y:S05]  /*5d00*/  @P3 BRA `(.L_x_3830) ;  /* 0xfffffffc00ec3947 */ /* 0x000fea000383ffff */
.L_x_3829:
[----:B------:R-:W-:Y:S05]  /*5d10*/  BSYNC B0 ;  /* 0x0000000000007941 */ /* 0x000fea0003800000 */
.L_x_3828:
[----:B------:R-:W-:-:S03]  /*5d20*/  UMOV UR8, 0xffffffff ;  /* 0xffffffff00087882 */ /* 0x000fc60000000000 */
[----:B------:R-:W-:Y:S05]  /*5d30*/  BRA.DIV UR8, `(.L_x_3831) ;  /* 0x0000002608087947 */ /* 0x000fea000b800000 */
[----:B------:R-:W-:Y:S01]  /*5d40*/  NOP ;  /* 0x0000000000007918 */ /* 0x000fe20000000000 */
.L_x_3886:
        /* <DEDUP_REMOVED lines=13> */
.L_x_3833:
[----:B------:R-:W-:Y:S05]  /*5e20*/  BSYNC B0 ;  /* 0x0000000000007941 */ /* 0x000fea0003800000 */
.L_x_3832:
        /* <DEDUP_REMOVED lines=13> */
.L_x_3835:
[----:B------:R-:W-:Y:S05]  /*5f00*/  BSYNC B0 ;  /* 0x0000000000007941 */ /* 0x000fea0003800000 */
.L_x_3834:
[----:B------:R-:W-:Y:S06]  /*5f10*/  BAR.ARV 0xa, 0xa0 ;  /* 0x0282800000007b1d */ /* 0x000fec0000002000 */
[----:B------:R-:W-:Y:S04]  /*5f20*/  BSSY B0, `(.L_x_3836) ;  /* 0x0000003000007945 */ /* 0x000fe80003800000 */
[----:B------:R-:W-:Y:S05]  /*5f30*/  @!P0 BRA `(.L_x_3837) ;  /* 0x0000000000048947 */ /* 0x000fea0003800000 */
[----:B------:R-:W-:-:S04]  /*5f40*/  DEPBAR.LE SB0, 0x0 ;  /* 0x000080000000791a */ /* 0x000fc80000000000 */
.L_x_3837:
[----:B------:R-:W-:Y:S05]  /*5f50*/  BSYNC B0 ;  /* 0x0000000000007941 */ /* 0x000fea0003800000 */
.L_x_3836:
        /* <DEDUP_REMOVED lines=19> */
.L_x_3839:
[----:B------:R-:W-:Y:S05]  /*6090*/  BSYNC B0 ;  /* 0x0000000000007941 */ /* 0x000fea0003800000 */
.L_x_3838:
[----:B------:R-:W-:Y:S02]  /*60a0*/  UIADD3 UR4, UR4, 0x2, URZ ;  /* 0x0000000204047890 */ /* 0x000fe4000fffe03f */
[----:B------:R-:W-:Y:S01]  /*60b0*/  UIADD3 UR5, UR5, 0x1, URZ ;  /* 0x0000000105057890 */ /* 0x000fe2000fffe03f */
[----:B------:R-:W-:Y:S11]  /*60c0*/  @P2 BRA `(.L_x_3840) ;  /* 0xfffffff400842947 */ /* 0x000ff6000383ffff */
.L_x_3815:
        /* <DEDUP_REMOVED lines=13> */
.L_x_3843:
[----:B------:R-:W2:Y:S04]  /*61a0*/  LDG.E.STRONG.GPU R0, desc[UR26][R2.64] ;  /* 0x0000001a02007981 */ /* 0x000ea8000c1ef900 */
[----:B--2---:R-:W-:Y:S01]  /*61b0*/  CCTL.IVALL ;  /* 0x00000000ff00798f */ /* 0x004fe20002000000 */
[----:B------:R-:W-:Y:S05]  /*61c0*/  YIELD ;  /* 0x0000000000007946 */ /* 0x000fea0003800000 */
[----:B------:R-:W-:-:S13]  /*61d0*/  ISETP.NE.AND P2, PT, R0, UR28, PT ;  /* 0x0000001c00007c0c */ /* 0x000fda000bf45270 */
[----:B------:R-:W-:Y:S05]  /*61e0*/  @P2 BRA `(.L_x_3843) ;  /* 0xfffffffc00ec2947 */ /* 0x000fea000383ffff */
.L_x_3842:
[----:B------:R-:W-:Y:S05]  /*61f0*/  BSYNC B0 ;  /* 0x0000000000007941 */ /* 0x000fea0003800000 */
.L_x_3841:
[----:B------:R-:W-:-:S03]  /*6200*/  UMOV UR5, 0xffffffff ;  /* 0xffffffff00057882 */ /* 0x000fc60000000000 */
[----:B------:R-:W-:Y:S05]  /*6210*/  BRA.DIV UR5, `(.L_x_3844) ;  /* 0x0000001e05ec7947 */ /* 0x000fea000b800000 */
[----:B------:R-:W-:Y:S01]  /*6220*/  NOP ;  /* 0x0000000000007918 */ /* 0x000fe20000000000 */
.L_x_3889:
        /* <DEDUP_REMOVED lines=22> */
.L_x_3846:
[----:B------:R-:W-:Y:S05]  /*6390*/  BSYNC B0 ;  /* 0x0000000000007941 */ /* 0x000fea0003800000 */
.L_x_3845:
        /* <DEDUP_REMOVED lines=20> */
.L_x_3848:
[----:B------:R-:W-:Y:S05]  /*64e0*/  BSYNC B0 ;  /* 0x0000000000007941 */ /* 0x000fea0003800000 */
.L_x_3847:
[----:B------:R-:W-:Y:S06]  /*64f0*/  BAR.ARV 0xa, 0xa0 ;  /* 0x0282800000007b1d */ /* 0x000fec0000002000 */
[----:B------:R-:W-:Y:S04]  /*6500*/  BSSY B0, `(.L_x_3849) ;  /* 0x0000003000007945 */ /* 0x000fe80003800000 */
[----:B------:R-:W-:Y:S05]  /*6510*/  @!P0 BRA `(.L_x_3850) ;  /* 0x0000000000048947 */ /* 0x000fea0003800000 */
[----:B------:R-:W-:-:S04]  /*6520*/  DEPBAR.LE SB0, 0x0 ;  /* 0x000080000000791a */ /* 0x000fc80000000000 */
.L_x_3850:
[----:B------:R-:W-:Y:S05]  /*6530*/  BSYNC B0 ;  /* 0x0000000000007941 */ /* 0x000fea0003800000 */
.L_x_3849:
        /* <DEDUP_REMOVED lines=19> */
.L_x_3814:
        /* <DEDUP_REMOVED lines=55> */
.L_x_3890:
        /* <DEDUP_REMOVED lines=10> */
.L_x_3854:
        /* <DEDUP_REMOVED lines=64> */
.L_x_3865:
[----:B------:R-:W-:-:S04]  /*6e80*/  SHF.L.U32 R21, R9, 0x1f, RZ ;  /* 0x0000001f09157819 */ /* 0x000fc800000006ff */
[----:B-1----:R-:W1:Y:S02]  /*6e90*/  SYNCS.PHASECHK.TRANS64.TRYWAIT P1, [R11+URZ+0x30c40], R21 ;  /* 0x030c40150b0075a7 */ /* 0x002e64000802017f */
[----:B-12---:R-:W-:Y:S05]  /*6ea0*/  @!P1 BRA `(.L_x_3857) ;  /* 0x0000001000f89947 */ /* 0x006fea0003800000 */
.L_x_3891:
[----:B------:R-:W-:Y:S05]  /*6eb0*/  @P0 BRA `(.L_x_3858) ;  /* 0x0000000000140947 */ /* 0x000fea0003800000 */
[----:B------:R-:W-:Y:S01]  /*6ec0*/  ISETP.NE.AND P1, PT, R14, RZ, PT ;  /* 0x000000ff0e00720c */ /* 0x000fe20003f25270 */
[----:B------:R-:W-:-:S04]  /*6ed0*/  IMAD.MOV.U32 R0, RZ, RZ, 0x4200 ;  /* 0x00004200ff007424 */ /* 0x000fc800078e00ff */
[----:B------:R2:W-:Y:S08]  /*6ee0*/  SYNCS.ARRIVE.TRANS64 RZ, [R11+URZ+0x30c30], R0 ;  /* 0x030c30000bff79a7 */ /* 0x0005f0000800003f */
[----:B------:R-:W-:Y:S05]  /*6ef0*/  @!P1 BRA `(.L_x_3858) ;  /* 0x0000000000049947 */ /* 0x000fea0003800000 */
[----:B------:R-:W-:Y:S01]  /*6f00*/  BPT.TRAP 0x1 ;  /* 0x000000040000795c */ /* 0x000fe20000300000 */
.L_x_3858:
        /* <DEDUP_REMOVED lines=29> */
.L_x_3892:
[----:B------:R-:W-:Y:S05]  /*70e0*/  @P0 BRA `(.L_x_3860) ;  /* 0x0000000000140947 */ /* 0x000fea0003800000 */
[----:B------:R-:W-:Y:S01]  /*70f0*/  ISETP.NE.AND P1, PT, R14, RZ, PT ;  /* 0x000000ff0e00720c */ /* 0x000fe20003f25270 */
[----:B------:R-:W-:-:S04]  /*7100*/  IMAD.MOV.U32 R2, RZ, RZ, 0x4200 ;  /* 0x00004200ff027424 */ /* 0x000fc800078e00ff */
[----:B------:R3:W-:Y:S08]  /*7110*/  SYNCS.ARRIVE.TRANS64 RZ, [R11+URZ+0x30c18], R2 ;  /* 0x030c18020bff79a7 */ /* 0x0007f0000800003f */
[----:B------:R-:W-:Y:S05]  /*7120*/  @!P1 BRA `(.L_x_3860) ;  /* 0x0000000000049947 */ /* 0x000fea0003800000 */
[----:B------:R-:W-:Y:S01]  /*7130*/  BPT.TRAP 0x1 ;  /* 0x000000040000795c */ /* 0x000fe20000300000 */
.L_x_3860:
        /* <DEDUP_REMOVED lines=20> */
.L_x_3893:
        /* <DEDUP_REMOVED lines=9> */
.L_x_3862:
        /* <DEDUP_REMOVED lines=24> */
.L_x_3895:
[----:B------:R-:W-:Y:S05]  /*7490*/  @P0 BRA `(.L_x_3864) ;  /* 0x0000000000140947 */ /* 0x000fea0003800000 */
[----:B------:R-:W-:Y:S01]  /*74a0*/  ISETP.NE.AND P1, PT, R14, RZ, PT ;  /* 0x000000ff0e00720c */ /* 0x000fe20003f25270 */
[----:B-1----:R-:W-:-:S04]  /*74b0*/  IMAD.MOV.U32 R4, RZ, RZ, 0x4200 ;  /* 0x00004200ff047424 */ /* 0x002fc800078e00ff */
[----:B------:R2:W-:Y:S08]  /*74c0*/  SYNCS.ARRIVE.TRANS64 RZ, [R11+URZ+0x30c10], R4 ;  /* 0x030c10040bff79a7 */ /* 0x0005f0000800003f */
[----:B------:R-:W-:Y:S05]  /*74d0*/  @!P1 BRA `(.L_x_3864) ;  /* 0x0000000000049947 */ /* 0x000fea0003800000 */
[----:B------:R-:W-:Y:S01]  /*74e0*/  BPT.TRAP 0x1 ;  /* 0x000000040000795c */ /* 0x000fe20000300000 */
.L_x_3864:
        /* <DEDUP_REMOVED lines=22> */
.L_x_3856:
[----:B------:R-:W-:-:S13]  /*7650*/  ISETP.NE.AND P1, PT, R19, RZ, PT ;  /* 0x000000ff1300720c */ /* 0x000fda0003f25270 */
[----:B------:R-:W-:Y:S05]  /*7660*/  @!P1 BRA `(.L_x_3855) ;  /* 0x0000000000f09947 */ /* 0x000fea0003800000 */
[----:B------:R-:W-:-:S04]  /*7670*/  SHF.L.U32 R12, R9, 0x1f, RZ ;  /* 0x0000001f090c7819 */ /* 0x000fc800000006ff */
[----:B------:R-:W3:Y:S02]  /*7680*/  SYNCS.PHASECHK.TRANS64.TRYWAIT P1, [R11+URZ+0x30c40], R12 ;  /* 0x030c400c0b0075a7 */ /* 0x000ee4000802017f */
[----:B---3--:R-:W-:Y:S05]  /*7690*/  @!P1 BRA `(.L_x_3866) ;  /* 0x0000000c00509947 */ /* 0x008fea0003800000 */
.L_x_3896:
[----:B------:R-:W-:Y:S05]  /*76a0*/  @P0 BRA `(.L_x_3867) ;  /* 0x0000000000140947 */ /* 0x000fea0003800000 */
[----:B------:R-:W-:Y:S01]  /*76b0*/  ISETP.NE.AND P1, PT, R14, RZ, PT ;  /* 0x000000ff0e00720c */ /* 0x000fe20003f25270 */
[----:B-12---:R-:W-:-:S04]  /*76c0*/  IMAD.MOV.U32 R4, RZ, RZ, 0x4200 ;  /* 0x00004200ff047424 */ /* 0x006fc800078e00ff */
[----:B------:R4:W-:Y:S08]  /*76d0*/  SYNCS.ARRIVE.TRANS64 RZ, [R11+URZ+0x30c30], R4 ;  /* 0x030c30040bff79a7 */ /* 0x0009f0000800003f */
[----:B------:R-:W-:Y:S05]  /*76e0*/  @!P1 BRA `(.L_x_3867) ;  /* 0x0000000000049947 */ /* 0x000fea0003800000 */
[----:B------:R-:W-:Y:S01]  /*76f0*/  BPT.TRAP 0x1 ;  /* 0x000000040000795c */ /* 0x000fe20000300000 */
.L_x_3867:
        /* <DEDUP_REMOVED lines=26> */
.L_x_3897:
[----:B------:R-:W-:Y:S05]  /*78a0*/  @P0 BRA `(.L_x_3869) ;  /* 0x0000000000140947 */ /* 0x000fea0003800000 */
[----:B------:R-:W-:Y:S01]  /*78b0*/  ISETP.NE.AND P0, PT, R14, RZ, PT ;  /* 0x000000ff0e00720c */ /* 0x000fe20003f05270 */
[----:B------:R-:W-:-:S04]  /*78c0*/  IMAD.MOV.U32 R4, RZ, RZ, 0x4200 ;  /* 0x00004200ff047424 */ /* 0x000fc800078e00ff */
[----:B------:R2:W-:Y:S08]  /*78d0*/  SYNCS.ARRIVE.TRANS64 RZ, [R11+URZ+0x30c18], R4 ;  /* 0x030c18040bff79a7 */ /* 0x0005f0000800003f */
[----:B------:R-:W-:Y:S05]  /*78e0*/  @!P0 BRA `(.L_x_3869) ;  /* 0x0000000000048947 */ /* 0x000fea0003800000 */
[----:B------:R-:W-:Y:S01]  /*78f0*/  BPT.TRAP 0x1 ;  /* 0x000000040000795c */ /* 0x000fe20000300000 */
.L_x_3869:
        /* <DEDUP_REMOVED lines=19> */
.L_x_3855:
[----:B------:R-:W4:Y:S01]  /*7a30*/  S2R R2, SR_TID.X ;  /* 0x0000000000027919 */ /* 0x000f220000002100 */
[----:B------:R-:W-:Y:S01]  /*7a40*/  IMAD R13, R20, 0x8, R11 ;  /* 0x00000008140d7824 */ /* 0x000fe200078e020b */
[----:B----4-:R-:W-:Y:S02]  /*7a50*/  LOP3.LUT R3, R2, 0x7f, RZ, 0xc0, !PT ;  /* 0x0000007f02037812 */ /* 0x010fe400078ec0ff */
[----:B------:R-:W-:Y:S02]  /*7a60*/  SHF.L.U32 R2, R9, 0x1f, RZ ;  /* 0x0000001f09027819 */ /* 0x000fe400000006ff */
[----:B------:R-:W-:Y:S02]  /*7a70*/  ISETP.NE.AND P1, PT, R3, RZ, PT ;  /* 0x000000ff0300720c */ /* 0x000fe40003f25270 */
[----:B------:R-:W4:Y:S02]  /*7a80*/  SYNCS.PHASECHK.TRANS64.TRYWAIT P0, [R13+URZ+0x30c40], R2 ;  /* 0x030c40020d0075a7 */ /* 0x000f24000800017f */
[----:B----4-:R-:W-:Y:S09]  /*7a90*/  @!P0 BRA `(.L_x_3870) ;  /* 0x0000000800788947 */ /* 0x010ff20003800000 */
.L_x_3898:
[----:B------:R-:W-:Y:S05]  /*7aa0*/  @P1 BRA `(.L_x_3871) ;  /* 0x0000000000181947 */ /* 0x000fea0003800000 */
[----:B------:R-:W5:Y:S01]  /*7ab0*/  S2R R3, SR_TID.X ;  /* 0x0000000000037919 */ /* 0x000f620000002100 */
[----:B----4-:R-:W-:-:S04]  /*7ac0*/  IMAD.MOV.U32 R2, RZ, RZ, 0x4200 ;  /* 0x00004200ff027424 */ /* 0x010fc800078e00ff */
[----:B------:R4:W-:Y:S01]  /*7ad0*/  SYNCS.ARRIVE.TRANS64 RZ, [R13+URZ+0x30c30], R2 ;  /* 0x030c30020dff79a7 */ /* 0x0009e2000800003f */
[----:B-----5:R-:W-:-:S13]  /*7ae0*/  LOP3.LUT P0, RZ, R3, 0x1f, RZ, 0xc0, !PT ;  /* 0x0000001f03ff7812 */ /* 0x020fda000780c0ff */
[----:B----4-:R-:W-:Y:S05]  /*7af0*/  @!P0 BRA `(.L_x_3871) ;  /* 0x0000000000048947 */ /* 0x010fea0003800000 */
[----:B--2---:R-:W-:Y:S01]  /*7b00*/  BPT.TRAP 0x1 ;  /* 0x000000040000795c */ /* 0x004fe20000300000 */
.L_x_3871:
        /* <DEDUP_REMOVED lines=33> */
.L_x_3852:
[----:B------:R-:W-:Y:S05]  /*7d20*/  BSYNC B0 ;  /* 0x0000000000007941 */ /* 0x000fea0003800000 */
.L_x_3851:
[----:B------:R-:W-:-:S03]  /*7d30*/  UMOV UR6, 0xffffffff ;  /* 0xffffffff00067882 */ /* 0x000fc60000000000 */
[----:B------:R-:W-:Y:S05]  /*7d40*/  BRA.DIV UR6, `(.L_x_3872) ;  /* 0x0000000606e07947 */ /* 0x000fea000b800000 */
[----:B------:R-:W-:-:S13]  /*7d50*/  ELECT P0, URZ, PT ;  /* 0x00000000003f782f */ /* 0x000fda0003800000 */
.L_x_3901:
[----:B------:R-:W-:Y:S05]  /*7d60*/  @!P0 BRA `(.L_x_3788) ;  /* 0x0000000000808947 */ /* 0x000fea0003800000 */
[----:B------:R-:W-:-:S04]  /*7d70*/  LOP3.LUT R16, R16, 0x2, RZ, 0xfc, !PT ;  /* 0x0000000210107812 */ /* 0x000fc800078efcff */
[----:B------:R-:W-:-:S13]  /*7d80*/  ISETP.NE.AND P0, PT, R16, 0x3, PT ;  /* 0x000000031000780c */ /* 0x000fda0003f05270 */
[----:B------:R-:W-:Y:S05]  /*7d90*/  @!P0 BRA `(.L_x_3873) ;  /* 0x0000000000048947 */ /* 0x000fea0003800000 */
[----:B------:R-:W-:Y:S01]  /*7da0*/  BPT.TRAP 0x1 ;  /* 0x000000040000795c */ /* 0x000fe20000300000 */
.L_x_3873:
        /* <DEDUP_REMOVED lines=15> */
.L_x_3902:
[----:B------:R-:W2:Y:S02]  /*7ea0*/  SYNCS.PHASECHK.TRANS64.TRYWAIT P1, [R3+URZ], R2 ;  /* 0x00000002030075a7 */ /* 0x000ea4000802017f */
[----:B--2---:R-:W-:Y:S05]  /*7eb0*/  @!P1 BRA `(.L_x_3875) ;  /* 0x0000000400bc9947 */ /* 0x004fea0003800000 */
.L_x_3903:
[----:B------:R-:W-:Y:S05]  /*7ec0*/  @!P0 BRA `(.L_x_3876) ;  /* 0x0000000000048947 */ /* 0x000fea0003800000 */
[----:B------:R-:W-:Y:S01]  /*7ed0*/  BPT.TRAP 0x1 ;  /* 0x000000040000795c */ /* 0x000fe20000300000 */
.L_x_3876:
[----:B--2---:R-:W-:-:S04]  /*7ee0*/  VIADD R3, R7, 0x30c40 ;  /* 0x00030c4007037836 */ /* 0x004fc80000000000 */
[----:B------:R-:W-:-:S04]  /*7ef0*/  IMAD R0, R0, 0x8, R3 ;  /* 0x0000000800007824 */ /* 0x000fc800078e0203 */
[----:B------:R-:W2:Y:S02]  /*7f00*/  SYNCS.PHASECHK.TRANS64.TRYWAIT P0, [R0+URZ], R5 ;  /* 0x00000005000075a7 */ /* 0x000ea4000800017f */
[----:B--2---:R-:W-:Y:S05]  /*7f10*/  @!P0 BRA `(.L_x_3877) ;  /* 0x0000000400b88947 */ /* 0x004fea0003800000 */
.L_x_3904:
[----:B------:R-:W-:-:S07]  /*7f20*/  IMAD R3, R4, 0x8, R3 ;  /* 0x0000000804037824 */ /* 0x000fce00078e0203 */
.L_x_3878:
[----:B---3--:R3:W4:Y:S02]  /*7f30*/  SYNCS.PHASECHK.TRANS64.TRYWAIT P0, [R3+URZ], R2 ;  /* 0x00000002030075a7 */ /* 0x008724000800017f */
[----:B----4-:R-:W-:Y:S05]  /*7f40*/  @!P0 NANOSLEEP.SYNCS 0x989680 ;  /* 0x009896800000895d */ /* 0x010fea0003900000 */
[----:B------:R-:W4:Y:S02]  /*7f50*/  @!P0 SYNCS.PHASECHK.TRANS64 P0, [R3+URZ], R2 ;  /* 0x00000002030085a7 */ /* 0x000f24000800007f */
[----:B----4-:R-:W-:Y:S05]  /*7f60*/  @!P0 BRA `(.L_x_3878) ;  /* 0xfffffffc00f08947 */ /* 0x010fea000383ffff */
.L_x_3788:
[----:B------:R-:W-:Y:S05]  /*7f70*/  BSYNC B6 ;  /* 0x0000000000067941 */ /* 0x000fea0003800000 */
.L_x_3785:
[----:B------:R-:W-:Y:S05]  /*7f80*/  EXIT ;  /* 0x000000000000794d */ /* 0x000fea0003800000 */
.L_x_3793:
[----:B------:R-:W-:Y:S02]  /*7f90*/  IMAD.MOV.U32 R12, RZ, RZ, RZ ;  /* 0x000000ffff0c7224 */ /* 0x000fe400078e00ff */
[----:B------:R-:W-:Y:S02]  /*7fa0*/  IMAD.MOV.U32 R11, RZ, RZ, 0x1f ;  /* 0x0000001fff0b7424 */ /* 0x000fe400078e00ff */
[----:B------:R-:W-:-:S07]  /*7fb0*/  IMAD.MOV.U32 R15, RZ, RZ, -0x1 ;  /* 0xffffffffff0f7424 */ /* 0x000fce00078e00ff */
[----:B------:R-:W-:Y:S05]  /*7fc0*/  WARPSYNC.COLLECTIVE R15, `(.L_x_3879) ;  /* 0x000000000f087348 */ /* 0x000fea0003c00000 */
[----:B------:R1:W2:Y:S02]  /*7fd0*/  SHFL.IDX P6, R14, R13, R12, R11 ;  /* 0x0000000c0d0e7389 */ /* 0x0002a400000c000b */
[----:B-12---:R-:W-:Y:S01]  /*7fe0*/  ENDCOLLECTIVE ;  /* 0x000000000000791b */ /* 0x006fe20003800000 */
.L_x_3879:
[----:B------:R-:W-:Y:S05]  /*7ff0*/  BRA `(.L_x_3880) ;  /* 0xffffff8800e87947 */ /* 0x000fea000383ffff */
.L_x_3795:
[----:B--2---:R2:W3:Y:S02]  /*8000*/  SYNCS.PHASECHK.TRANS64.TRYWAIT P0, [R225+URZ+0x30c00], R6 ;  /* 0x030c0006e10075a7 */ /* 0x0044e4000800017f */
[----:B---3--:R-:W-:Y:S05]  /*8010*/  @!P0 NANOSLEEP.SYNCS 0x989680 ;  /* 0x009896800000895d */ /* 0x008fea0003900000 */
[----:B------:R-:W3:Y:S02]  /*8020*/  @!P0 SYNCS.PHASECHK.TRANS64 P0, [R225+URZ+0x30c00], R6 ;  /* 0x030c0006e10085a7 */ /* 0x000ee4000800007f */
[----:B---3--:R-:W-:Y:S05]  /*8030*/  @!P0 BRA `(.L_x_3795) ;  /* 0xfffffffc00f08947 */ /* 0x008fea000383ffff */
[----:B------:R-:W-:Y:S05]  /*8040*/  BRA `(.L_x_3794) ;  /* 0xffffff8c000c7947 */ /* 0x000fea000383ffff */
.L_x_3800:
[----:B--2---:R2:W3:Y:S02]  /*8050*/  SYNCS.PHASECHK.TRANS64.TRYWAIT P1, [R9+URZ+0x30c10], R22 ;  /* 0x030c1016090075a7 */ /* 0x0044e4000802017f */
[----:B---3--:R-:W-:Y:S05]  /*8060*/  @!P1 NANOSLEEP.SYNCS 0x989680 ;  /* 0x009896800000995d */ /* 0x008fea0003900000 */
[----:B------:R-:W3:Y:S02]  /*8070*/  @!P1 SYNCS.PHASECHK.TRANS64 P1, [R9+URZ+0x30c10], R22 ;  /* 0x030c1016090095a7 */ /* 0x000ee4000802007f */
[----:B---3--:R-:W-:Y:S05]  /*8080*/  @!P1 BRA `(.L_x_3800) ;  /* 0xfffffffc00f09947 */ /* 0x008fea000383ffff */
[----:B------:R-:W-:Y:S05]  /*8090*/  BRA `(.L_x_3799) ;  /* 0xffffff9400407947 */ /* 0x000fea000383ffff */
.L_x_3804:
[----:B------:R1:W1:Y:S02]  /*80a0*/  SYNCS.PHASECHK.TRANS64.TRYWAIT P1, [R9+URZ+0x30c30], R22 ;  /* 0x030c3016090075a7 */ /* 0x000264000802017f */
[----:B-1----:R-:W-:Y:S05]  /*80b0*/  @!P1 NANOSLEEP.SYNCS 0x989680 ;  /* 0x009896800000995d */ /* 0x002fea0003900000 */
[----:B------:R-:W1:Y:S02]  /*80c0*/  @!P1 SYNCS.PHASECHK.TRANS64 P1, [R9+URZ+0x30c30], R22 ;  /* 0x030c3016090095a7 */ /* 0x000e64000802007f */
[----:B-1----:R-:W-:Y:S05]  /*80d0*/  @!P1 BRA `(.L_x_3804) ;  /* 0xfffffffc00f09947 */ /* 0x002fea000383ffff */
[----:B------:R-:W-:Y:S05]  /*80e0*/  BRA `(.L_x_3803) ;  /* 0xffffff9800507947 */ /* 0x000fea000383ffff */
.L_x_3819:
[----:B------:R-:W-:Y:S01]  /*80f0*/  BSSY B0, `(.L_x_3881) ;  /* 0x0000005000007945 */ /* 0x000fe20003800000 */
[----:B------:R-:W-:-:S07]  /*8100*/  IMAD.MOV.U32 R15, RZ, RZ, -0x1 ;  /* 0xffffffffff0f7424 */ /* 0x000fce00078e00ff */
[----:B------:R-:W-:Y:S05]  /*8110*/  WARPSYNC.COLLECTIVE R15, `(.L_x_3882) ;  /* 0x000000000f087348 */ /* 0x000fea0003c00000 */
[----:B------:R-:W-:Y:S01]  /*8120*/  NOP ;  /* 0x0000000000007918 */ /* 0x000fe20000000000 */
[----:B------:R-:W-:Y:S01]  /*8130*/  ENDCOLLECTIVE ;  /* 0x000000000000791b */ /* 0x000fe20003800000 */
.L_x_3882:
[----:B------:R-:W-:Y:S05]  /*8140*/  BSYNC B0 ;  /* 0x0000000000007941 */ /* 0x000fea0003800000 */
.L_x_3881:
[----:B------:R-:W-:Y:S05]  /*8150*/  BRA `(.L_x_3883) ;  /* 0xffffffd400c87947 */ /* 0x000fea000383ffff */
.L_x_3831:
[----:B------:R-:W-:Y:S01]  /*8160*/  BSSY B0, `(.L_x_3884) ;  /* 0x0000005000007945 */ /* 0x000fe20003800000 */
[----:B------:R-:W-:-:S07]  /*8170*/  IMAD.MOV.U32 R15, RZ, RZ, -0x1 ;  /* 0xffffffffff0f7424 */ /* 0x000fce00078e00ff */
[----:B------:R-:W-:Y:S05]  /*8180*/  WARPSYNC.COLLECTIVE R15, `(.L_x_3885) ;  /* 0x000000000f087348 */ /* 0x000fea0003c00000 */
[----:B------:R-:W-:Y:S01]  /*8190*/  NOP ;  /* 0x0000000000007918 */ /* 0x000fe20000000000 */
[----:B------:R-:W-:Y:S01]  /*81a0*/  ENDCOLLECTIVE ;  /* 0x000000000000791b */ /* 0x000fe20003800000 */
.L_x_3885:
[----:B------:R-:W-:Y:S05]  /*81b0*/  BSYNC B0 ;  /* 0x0000000000007941 */ /* 0x000fea0003800000 */
.L_x_3884:
[----:B------:R-:W-:Y:S05]  /*81c0*/  BRA `(.L_x_3886) ;  /* 0xffffffd800e07947 */ /* 0x000fea000383ffff */
.L_x_3844:
[----:B------:R-:W-:Y:S01]  /*81d0*/  BSSY B0, `(.L_x_3887) ;  /* 0x0000005000007945 */ /* 0x000fe20003800000 */
[----:B------:R-:W-:-:S07]  /*81e0*/  IMAD.MOV.U32 R15, RZ, RZ, -0x1 ;  /* 0xffffffffff0f7424 */ /* 0x000fce00078e00ff */
[----:B------:R-:W-:Y:S05]  /*81f0*/  WARPSYNC.COLLECTIVE R15, `(.L_x_3888) ;  /* 0x000000000f087348 */ /* 0x000fea0003c00000 */
[----:B------:R-:W-:Y:S01]  /*8200*/  NOP ;  /* 0x0000000000007918 */ /* 0x000fe20000000000 */
[----:B------:R-:W-:Y:S01]  /*8210*/  ENDCOLLECTIVE ;  /* 0x000000000000791b */ /* 0x000fe20003800000 */
.L_x_3888:
[----:B------:R-:W-:Y:S05]  /*8220*/  BSYNC B0 ;  /* 0x0000000000007941 */ /* 0x000fea0003800000 */
.L_x_3887:
[----:B------:R-:W-:Y:S05]  /*8230*/  BRA `(.L_x_3889) ;  /* 0xffffffdc00fc7947 */ /* 0x000fea000383ffff */
.L_x_3853:
[----:B-1----:R1:W2:Y:S02]  /*8240*/  SYNCS.PHASECHK.TRANS64.TRYWAIT P1, [R11+URZ+0x30c20], R0 ;  /* 0x030c20000b0075a7 */ /* 0x0022a4000802017f */
[----:B--2---:R-:W-:Y:S05]  /*8250*/  @!P1 NANOSLEEP.SYNCS 0x989680 ;  /* 0x009896800000995d */ /* 0x004fea0003900000 */
[----:B------:R-:W2:Y:S02]  /*8260*/  @!P1 SYNCS.PHASECHK.TRANS64 P1, [R11+URZ+0x30c20], R0 ;  /* 0x030c20000b0095a7 */ /* 0x000ea4000802007f */
[----:B--2---:R-:W-:Y:S05]  /*8270*/  @!P1 BRA `(.L_x_3853) ;  /* 0xfffffffc00f09947 */ /* 0x004fea000383ffff */
[----:B------:R-:W-:Y:S05]  /*8280*/  BRA `(.L_x_3890) ;  /* 0xffffffe400d47947 */ /* 0x000fea000383ffff */
.L_x_3857:
[----:B-1----:R1:W2:Y:S02]  /*8290*/  SYNCS.PHASECHK.TRANS64.TRYWAIT P1, [R11+URZ+0x30c40], R21 ;  /* 0x030c40150b0075a7 */ /* 0x0022a4000802017f */
[----:B--2---:R-:W-:Y:S05]  /*82a0*/  @!P1 NANOSLEEP.SYNCS 0x989680 ;  /* 0x009896800000995d */ /* 0x004fea0003900000 */
[----:B------:R-:W2:Y:S02]  /*82b0*/  @!P1 SYNCS.PHASECHK.TRANS64 P1, [R11+URZ+0x30c40], R21 ;  /* 0x030c40150b0095a7 */ /* 0x000ea4000802007f */
[----:B--2---:R-:W-:Y:S05]  /*82c0*/  @!P1 BRA `(.L_x_3857) ;  /* 0xfffffffc00f09947 */ /* 0x004fea000383ffff */
[----:B------:R-:W-:Y:S05]  /*82d0*/  BRA `(.L_x_3891) ;  /* 0xffffffe800f47947 */ /* 0x000fea000383ffff */
.L_x_3859:
[----:B--2---:R2:W3:Y:S02]  /*82e0*/  SYNCS.PHASECHK.TRANS64.TRYWAIT P1, [R11+URZ+0x30c28], R21 ;  /* 0x030c28150b0075a7 */ /* 0x0044e4000802017f */
[----:B---3--:R-:W-:Y:S05]  /*82f0*/  @!P1 NANOSLEEP.SYNCS 0x989680 ;  /* 0x009896800000995d */ /* 0x008fea0003900000 */
[----:B------:R-:W3:Y:S02]  /*8300*/  @!P1 SYNCS.PHASECHK.TRANS64 P1, [R11+URZ+0x30c28], R21 ;  /* 0x030c28150b0095a7 */ /* 0x000ee4000802007f */
[----:B---3--:R-:W-:Y:S05]  /*8310*/  @!P1 BRA `(.L_x_3859) ;  /* 0xfffffffc00f09947 */ /* 0x008fea000383ffff */
[----:B------:R-:W-:Y:S05]  /*8320*/  BRA `(.L_x_3892) ;  /* 0xffffffec006c7947 */ /* 0x000fea000383ffff */
.L_x_3861:
[----:B---3--:R3:W4:Y:S02]  /*8330*/  SYNCS.PHASECHK.TRANS64.TRYWAIT P1, [R11+URZ+0x30c48], R21 ;  /* 0x030c48150b0075a7 */ /* 0x008724000802017f */
[----:B----4-:R-:W-:Y:S05]  /*8340*/  @!P1 NANOSLEEP.SYNCS 0x989680 ;  /* 0x009896800000995d */ /* 0x010fea0003900000 */
[----:B------:R-:W4:Y:S02]  /*8350*/  @!P1 SYNCS.PHASECHK.TRANS64 P1, [R11+URZ+0x30c48], R21 ;  /* 0x030c48150b0095a7 */ /* 0x000f24000802007f */
[----:B----4-:R-:W-:Y:S05]  /*8360*/  @!P1 BRA `(.L_x_3861) ;  /* 0xfffffffc00f09947 */ /* 0x010fea000383ffff */
[----:B------:R-:W-:Y:S05]  /*8370*/  BRA `(.L_x_3893) ;  /* 0xffffffec00c07947 */ /* 0x000fea000383ffff */
.L_x_3863:
[----:B------:R-:W-:-:S07]  /*8380*/  SHF.L.U32 R4, R9, 0x1f, RZ ;  /* 0x0000001f09047819 */ /* 0x000fce00000006ff */
.L_x_3894:
[----:B-1----:R1:W2:Y:S02]  /*8390*/  SYNCS.PHASECHK.TRANS64.TRYWAIT P1, [R11+URZ+0x30c20], R4 ;  /* 0x030c20040b0075a7 */ /* 0x0022a4000802017f */
[----:B--2---:R-:W-:Y:S05]  /*83a0*/  @!P1 NANOSLEEP.SYNCS 0x989680 ;  /* 0x009896800000995d */ /* 0x004fea0003900000 */
[----:B------:R-:W2:Y:S02]  /*83b0*/  @!P1 SYNCS.PHASECHK.TRANS64 P1, [R11+URZ+0x30c20], R4 ;  /* 0x030c20040b0095a7 */ /* 0x000ea4000802007f */
[----:B--2---:R-:W-:Y:S05]  /*83c0*/  @!P1 BRA `(.L_x_3894) ;  /* 0xfffffffc00f09947 */ /* 0x004fea000383ffff */
[----:B------:R-:W-:Y:S05]  /*83d0*/  BRA `(.L_x_3895) ;  /* 0xfffffff0002c7947 */ /* 0x000fea000383ffff */
.L_x_3866:
[----:B---3--:R3:W4:Y:S02]  /*83e0*/  SYNCS.PHASECHK.TRANS64.TRYWAIT P1, [R11+URZ+0x30c40], R12 ;  /* 0x030c400c0b0075a7 */ /* 0x008724000802017f */
[----:B----4-:R-:W-:Y:S05]  /*83f0*/  @!P1 NANOSLEEP.SYNCS 0x989680 ;  /* 0x009896800000995d */ /* 0x010fea0003900000 */
[----:B------:R-:W4:Y:S02]  /*8400*/  @!P1 SYNCS.PHASECHK.TRANS64 P1, [R11+URZ+0x30c40], R12 ;  /* 0x030c400c0b0095a7 */ /* 0x000f24000802007f */
[----:B----4-:R-:W-:Y:S05]  /*8410*/  @!P1 BRA `(.L_x_3866) ;  /* 0xfffffffc00f09947 */ /* 0x010fea000383ffff */
[----:B------:R-:W-:Y:S05]  /*8420*/  BRA `(.L_x_3896) ;  /* 0xfffffff0009c7947 */ /* 0x000fea000383ffff */
.L_x_3868:
[----:B-1----:R1:W2:Y:S02]  /*8430*/  SYNCS.PHASECHK.TRANS64.TRYWAIT P1, [R11+URZ+0x30c28], R12 ;  /* 0x030c280c0b0075a7 */ /* 0x0022a4000802017f */
[----:B--2---:R-:W-:Y:S05]  /*8440*/  @!P1 NANOSLEEP.SYNCS 0x989680 ;  /* 0x009896800000995d */ /* 0x004fea0003900000 */
[----:B------:R-:W2:Y:S02]  /*8450*/  @!P1 SYNCS.PHASECHK.TRANS64 P1, [R11+URZ+0x30c28], R12 ;  /* 0x030c280c0b0095a7 */ /* 0x000ea4000802007f */
[----:B--2---:R-:W-:Y:S05]  /*8460*/  @!P1 BRA `(.L_x_3868) ;  /* 0xfffffffc00f09947 */ /* 0x004fea000383ffff */
[----:B------:R-:W-:Y:S05]  /*8470*/  BRA `(.L_x_3897) ;  /* 0xfffffff400087947 */ /* 0x000fea000383ffff */
.L_x_3870:
[----:B----4-:R4:W1:Y:S02]  /*8480*/  SYNCS.PHASECHK.TRANS64.TRYWAIT P0, [R13+URZ+0x30c40], R2 ;  /* 0x030c40020d0075a7 */ /* 0x010864000800017f */
[----:B-1----:R-:W-:Y:S05]  /*8490*/  @!P0 NANOSLEEP.SYNCS 0x989680 ;  /* 0x009896800000895d */ /* 0x002fea0003900000 */
[----:B------:R-:W1:Y:S02]  /*84a0*/  @!P0 SYNCS.PHASECHK.TRANS64 P0, [R13+URZ+0x30c40], R2 ;  /* 0x030c40020d0085a7 */ /* 0x000e64000800007f */
[----:B-1----:R-:W-:Y:S05]  /*84b0*/  @!P0 BRA `(.L_x_3870) ;  /* 0xfffffffc00f08947 */ /* 0x002fea000383ffff */
[----:B------:R-:W-:Y:S05]  /*84c0*/  BRA `(.L_x_3898) ;  /* 0xfffffff400747947 */ /* 0x000fea000383ffff */
.L_x_3872:
[----:B------:R-:W-:Y:S01]  /*84d0*/  BSSY B0, `(.L_x_3899) ;  /* 0x0000006000007945 */ /* 0x000fe20003800000 */
[----:B------:R-:W-:-:S07]  /*84e0*/  IMAD.MOV.U32 R15, RZ, RZ, -0x1 ;  /* 0xffffffffff0f7424 */ /* 0x000fce00078e00ff */
[----:B------:R-:W-:Y:S05]  /*84f0*/  WARPSYNC.COLLECTIVE R15, `(.L_x_3900) ;  /* 0x000000000f0c7348 */ /* 0x000fea0003c00000 */
[----:B------:R-:W-:Y:S02]  /*8500*/  ELECT P6, UR62, PT ;  /* 0x00000000003e782f */ /* 0x000fe400038c0000 */
[----:B------:R-:W-:Y:S01]  /*8510*/  MOV R14, UR62 ;  /* 0x0000003e000e7c02 */ /* 0x000fe20008000f00 */
[----:B------:R-:W-:Y:S10]  /*8520*/  ENDCOLLECTIVE ;  /* 0x000000000000791b */ /* 0x000ff40003800000 */
.L_x_3900:
[----:B------:R-:W-:Y:S05]  /*8530*/  BSYNC B0 ;  /* 0x0000000000007941 */ /* 0x000fea0003800000 */
.L_x_3899:
[----:B------:R-:W-:Y:S01]  /*8540*/  PLOP3.LUT P0, PT, P6, PT, PT, 0x80, 0x0 ;  /* 0x000000000000781c */ /* 0x000fe2000370f070 */
[----:B------:R-:W-:-:S12]  /*8550*/  BRA `(.L_x_3901) ;  /* 0xfffffff800007947 */ /* 0x000fd8000383ffff */
.L_x_3874:
[----:B-1----:R1:W2:Y:S02]  /*8560*/  SYNCS.PHASECHK.TRANS64.TRYWAIT P1, [R6+URZ], R5 ;  /* 0x00000005060075a7 */ /* 0x0022a4000802017f */
[----:B--2---:R-:W-:Y:S05]  /*8570*/  @!P1 NANOSLEEP.SYNCS 0x989680 ;  /* 0x009896800000995d */ /* 0x004fea0003900000 */
[----:B------:R-:W2:Y:S02]  /*8580*/  @!P1 SYNCS.PHASECHK.TRANS64 P1, [R6+URZ], R5 ;  /* 0x00000005060095a7 */ /* 0x000ea4000802007f */
[----:B--2---:R-:W-:Y:S05]  /*8590*/  @!P1 BRA `(.L_x_3874) ;  /* 0xfffffffc00f09947 */ /* 0x004fea000383ffff */
[----:B------:R-:W-:Y:S05]  /*85a0*/  BRA `(.L_x_3902) ;  /* 0xfffffff8003c7947 */ /* 0x000fea000383ffff */
.L_x_3875:
[----:B--2---:R2:W3:Y:S02]  /*85b0*/  SYNCS.PHASECHK.TRANS64.TRYWAIT P1, [R3+URZ], R2 ;  /* 0x00000002030075a7 */ /* 0x0044e4000802017f */
[----:B---3--:R-:W-:Y:S05]  /*85c0*/  @!P1 NANOSLEEP.SYNCS 0x989680 ;  /* 0x009896800000995d */ /* 0x008fea0003900000 */
[----:B------:R-:W3:Y:S02]  /*85d0*/  @!P1 SYNCS.PHASECHK.TRANS64 P1, [R3+URZ], R2 ;  /* 0x00000002030095a7 */ /* 0x000ee4000802007f */
[----:B---3--:R-:W-:Y:S05]  /*85e0*/  @!P1 BRA `(.L_x_3875) ;  /* 0xfffffffc00f09947 */ /* 0x008fea000383ffff */
[----:B------:R-:W-:Y:S05]  /*85f0*/  BRA `(.L_x_3903) ;  /* 0xfffffff800307947 */ /* 0x000fea000383ffff */
.L_x_3877:
[----:B--2---:R2:W3:Y:S02]  /*8600*/  SYNCS.PHASECHK.TRANS64.TRYWAIT P0, [R0+URZ], R5 ;  /* 0x00000005000075a7 */ /* 0x0044e4000800017f */
[----:B---3--:R-:W-:Y:S05]  /*8610*/  @!P0 NANOSLEEP.SYNCS 0x989680 ;  /* 0x009896800000895d */ /* 0x008fea0003900000 */
[----:B------:R-:W3:Y:S02]  /*8620*/  @!P0 SYNCS.PHASECHK.TRANS64 P0, [R0+URZ], R5 ;  /* 0x00000005000085a7 */ /* 0x000ee4000800007f */
[----:B---3--:R-:W-:Y:S05]  /*8630*/  @!P0 BRA `(.L_x_3877) ;  /* 0xfffffffc00f08947 */ /* 0x008fea000383ffff */
[----:B------:R-:W-:Y:S05]  /*8640*/  BRA `(.L_x_3904) ;  /* 0xfffffff800347947 */ /* 0x000fea000383ffff */
.L_x_3905:
        /* <DEDUP_REMOVED lines=11> */
.L_x_7402:


//--------------------- .text._ZN7cutlass13device_kernelIN5flash11enable_sm90INS1_16FlashAttnBwdSm90INS1_25CollectiveMainloopBwdSm90ILi2ELi2ELi2EN4cute5tupleIJNS5_1CILi1EEES8_S8_EEENS6_IJNS7_ILi128EEESA_NS7_ILi64EEEEEENS_10bfloat16_tEfNS_4arch4Sm90ELb0ELb0ELb0ELb0ELb0ELb1ELb0ELb0ELi2ELi1ELi2ELi2ELb0EEENS1_24CollectiveEpilogueBwdGQAISC_fSF_Li256ELb0ELb0EEENS1_19SingleTileSchedulerILb0ELb0ELb0ELi128EEEEEEEEEvNT_6ParamsE --------------------------
	.section	.text._ZN7cutlass13device_kernelIN5flash11enable_sm90INS1_16FlashAttnBwdSm90INS1_25CollectiveMainloopBwdSm90ILi2ELi2ELi2EN4cute5tupleIJNS5_1CILi1EEES8_S8_EEENS6_IJNS7_ILi128EEESA_NS7_ILi64EEEEEENS_10bfloat16_tEfNS_4arch4Sm90ELb0ELb0ELb0ELb0ELb0ELb1ELb0ELb0ELi2ELi1ELi2ELi2ELb0EEENS1_24CollectiveEpilogueBwdGQAISC_fSF_Li256ELb0ELb0EEENS1_19SingleTileSchedulerILb0ELb0ELb0ELi128EEEEEEEEEvNT_6ParamsE,"ax",@progbits
	.align	128
.text._ZN7cutlass13device_kernelIN5flash11enable_sm90INS1_16FlashAttnBwdSm90INS1_25CollectiveMainloopBwdSm90ILi2ELi2ELi2EN4cute5tupleIJNS5_1CILi1EEES8_S8_EEENS6_IJNS7_ILi128EEESA_NS7_ILi64EEEEEENS_10bfloat16_tEfNS_4arch4Sm90ELb0ELb0ELb0ELb0ELb0ELb1ELb0ELb0ELi2ELi1ELi2ELi2ELb0EEENS1_24CollectiveEpilogueBwdGQAISC_fSF_Li256ELb0ELb0EEENS1_19SingleTileSchedulerILb0ELb0ELb0ELi128EEEEEEEEEvNT_6ParamsE:
        .type           _ZN7cutlass13device_kernelIN5flash11enable_sm90INS1_16FlashAttnBwdSm90INS1_25CollectiveMainloopBwdSm90ILi2ELi2ELi2EN4cute5tupleIJNS5_1CILi1EEES8_S8_EEENS6_IJNS7_ILi128EEESA_NS7_ILi64EEEEEENS_10bfloat16_tEfNS_4arch4Sm90ELb0ELb0ELb0ELb0ELb0ELb1ELb0ELb0ELi2ELi1ELi2ELi2ELb0EEENS1_24CollectiveEpilogueBwdGQAISC_fSF_Li256ELb0ELb0EEENS1_19SingleTileSchedulerILb0ELb0ELb0ELi128EEEEEEEEEvNT_6ParamsE,@function
        .size           _ZN7cutlass13device_kernelIN5flash11enable_sm90INS1_16FlashAttnBwdSm90INS1_25CollectiveMainloopBwdSm90ILi2ELi2ELi2EN4cute5tupleIJNS5_1CILi1EEES8_S8_EEENS6_IJNS7_ILi128EEESA_NS7_ILi64EEEEEENS_10bfloat16_tEfNS_4arch4Sm90ELb0ELb0ELb0ELb0ELb0ELb1ELb0ELb0ELi2ELi1ELi2ELi2ELb0EEENS1_24CollectiveEpilogueBwdGQAISC_fSF_Li256ELb0ELb0EEENS1_19SingleTileSchedulerILb0ELb0ELb0ELi128EEEEEEEEEvNT_6ParamsE,(.L_x_7403 - _ZN7cutlass13device_kernelIN5flash11enable_sm90INS1_16FlashAttnBwdSm90INS1_25CollectiveMainloopBwdSm90ILi2ELi2ELi2EN4cute5tupleIJNS5_1CILi1EEES8_S8_EEENS6_IJNS7_ILi128EEESA_NS7_ILi64EEEEEENS_10bfloat16_tEfNS_4arch4Sm90ELb0ELb0ELb0ELb0ELb0ELb1ELb0ELb0ELi2ELi1ELi2ELi2ELb0EEENS1_24CollectiveEpilogueBwdGQAISC_fSF_Li256ELb0ELb0EEENS1_19SingleTileSchedulerILb0ELb0ELb0ELi128EEEEEEEEEvNT_6ParamsE)
        .other          _ZN7cutlass13device_kernelIN5flash11enable_sm90INS1_16FlashAttnBwdSm90INS1_25CollectiveMainloopBwdSm90ILi2ELi2ELi2EN4cute5tupleIJNS5_1CILi1EEES8_S8_EEENS6_IJNS7_ILi128EEESA_NS7_ILi64EEEEEENS_10bfloat16_tEfNS_4arch4Sm90ELb0ELb0ELb0ELb0ELb0ELb1ELb0ELb0ELi2ELi1ELi2ELi2ELb0EEENS1_24CollectiveEpilogueBwdGQAISC_fSF_Li256ELb0ELb0EEENS1_19SingleTileSchedulerILb0ELb0ELb0ELi128EEEEEEEEEvNT_6ParamsE,@"STO_CUDA_ENTRY STV_DEFAULT"
_ZN7cutlass13device_kernelIN5flash11enable_sm90INS1_16FlashAttnBwdSm90INS1_25CollectiveMainloopBwdSm90ILi2ELi2ELi2EN4cute5tupleIJNS5_1CILi1EEES8_S8_EEENS6_IJNS7_ILi128EEESA_NS7_ILi64EEEEEENS_10bfloat16_tEfNS_4arch4Sm90ELb0ELb0ELb0ELb0ELb0ELb1ELb0ELb0ELi2ELi1ELi2ELi2ELb0EEENS1_24CollectiveEpilogueBwdGQAISC_fSF_Li256ELb0ELb0EEENS1_19SingleTileSchedulerILb0ELb0ELb0ELi128EEEEEEEEEvNT_6ParamsE:
        /* <DEDUP_REMOVED lines=23> */
.L_x_3907:
[----:B------:R-:W-:Y:S05]  /*0170*/  BSYNC B0 ;  /* 0x0000000000007941 */ /* 0x000fea0003800000 */
.L_x_3906:
        /* <DEDUP_REMOVED lines=34> */
.L_x_3908:
        /* <DEDUP_REMOVED lines=22> */
.L_x_3909:
[----:B---3--:R-:W-:Y:S01]  /*0500*/  ISETP.NE.AND P0, PT, R2, RZ, PT ;  /* 0x000000ff0200720c */ /* 0x008fe20003f05270 */
[----:B------:R-:W-:Y:S01]  /*0510*/  IMAD.MOV.U32 R16, RZ, RZ, 0x1 ;  /* 0x00000001ff107424 */ /* 0x000fe200078e00ff */
[----:B------:R-:W-:Y:S01]  /*0520*/  NOP ;  /* 0x0000000000007918 */ /* 0x000fe20000000000 */
[----:B------:R-:W-:Y:S03]  /*0530*/  BSSY B6, `(.L_x_3910) ;  /* 0x00006f6000067945 */ /* 0x000fe60003800000 */
[----:B------:R-:W-:Y:S01]  /*0540*/  SEL R16, R16, 0x2, !P0 ;  /* 0x0000000210107807 */ /* 0x000fe20004000000 */
[----:B-12-4-:R-:W-:Y:S06]  /*0550*/  BAR.SYNC.DEFER_BLOCKING 0x0 ;  /* 0x0000000000007b1d */ /* 0x016fec0000010000 */
[----:B------:R-:W-:Y:S05]  /*0560*/  @!P0 BRA `(.L_x_3911) ;  /* 0x0000004800bc8947 */ /* 0x000fea0003800000 */
.L_x_3912:
        /* <DEDUP_REMOVED lines=35> */
.L_x_3915:
        /* <DEDUP_REMOVED lines=15> */
.L_x_3914:
        /* <DEDUP_REMOVED lines=22> */
.L_x_3917:
[----:B------:R1:W2:Y:S01]  /*09f0*/  LDC.64 R14, c[0x4][R17] ;  /* 0x01000000110e7b82 */ /* 0x0002a20000000a00 */
        /* <DEDUP_REMOVED lines=14> */
.L_x_3916:
[----:B------:R-:W-:Y:S01]  /*0ae0*/  SHF.R.S32.HI R3, RZ, 0x1f, R18 ;  /* 0x0000001fff037819 */ /* 0x000fe20000011412 */
[----:B------:R-:W-:-:S03]  /*0af0*/  UMOV UR4, 0xffffffff ;  /* 0xffffffff00047882 */ /* 0x000fc60000000000 */
[----:B------:R-:W-:-:S04]  /*0b00*/  LEA.HI R0, R3, R18, RZ, 0x7 ;  /* 0x0000001203007211 */ /* 0x000fc800078f38ff */
[----:B------:R-:W-:Y:S01]  /*0b10*/  SHF.R.S32.HI R13, RZ, 0x7, R0 ;  /* 0x00000007ff0d7819 */ /* 0x000fe20000011400 */
[----:B------:R-:W-:Y:S06]  /*0b20*/  BRA.DIV UR4, `(.L_x_3918) ;  /* 0x0000006a04607947 */ /* 0x000fec000b800000 */
[----:B------:R1:W2:Y:S02]  /*0b30*/  SHFL.IDX PT, R14, R13, RZ, 0x1f ;  /* 0x00001fff0d0e7589 */ /* 0x0002a400000e0000 */
.L_x_3987:
[----:B------:R-:W-:Y:S02]  /*0b40*/  SHF.L.U32 R7, RZ, 0x1f, RZ ;  /* 0x0000001fff077819 */ /* 0x000fe400000006ff */
[----:B--2---:R-:W-:Y:S02]  /*0b50*/  LEA.HI R4, R14, R14, RZ, 0x1 ;  /* 0x0000000e0e047211 */ /* 0x004fe400078f08ff */
[----:B------:R-:W2:Y:S01]  /*0b60*/  SYNCS.PHASECHK.TRANS64.TRYWAIT P0, [R2+URZ+0x30c00], R7 ;  /* 0x030c0007020075a7 */ /* 0x000ea2000800017f */
[----:B------:R-:W-:Y:S02]  /*0b70*/  LOP3.LUT R5, R0, 0xffffff80, RZ, 0xc0, !PT ;  /* 0xffffff8000057812 */ /* 0x000fe400078ec0ff */
[----:B------:R-:W-:-:S05]  /*0b80*/  LOP3.LUT R225, R4, 0xffffe, RZ, 0xc0, !PT ;  /* 0x000ffffe04e17812 */ /* 0x000fca00078ec0ff */
[----:B------:R-:W-:Y:S01]  /*0b90*/  IMAD.IADD R225, R14, 0x1, -R225 ;  /* 0x000000010ee17824 */ /* 0x000fe200078e0ae1 */
[----:B--2---:R-:W-:Y:S06]  /*0ba0*/  @P0 BRA `(.L_x_3919) ;  /* 0x0000000000080947 */ /* 0x004fec0003800000 */
[----:B------:R-:W2:Y:S02]  /*0bb0*/  SYNCS.PHASECHK.TRANS64.TRYWAIT P0, [R2+URZ+0x30c00], R7 ;  /* 0x030c0007020075a7 */ /* 0x000ea4000800017f */
[----:B--2---:R-:W-:Y:S05]  /*0bc0*/  @!P0 BRA `(.L_x_3920) ;  /* 0x0000006800548947 */ /* 0x004fea0003800000 */
.L_x_3919:
        /* <DEDUP_REMOVED lines=8> */
[----:B------:R-:W-:Y:S01]  /*0c50*/  CS2R R192, SRZ ;  /* 0x0000000000c07805 */ /* 0x000fe2000001ff00 */
[----:B------:R-:W-:Y:S01]  /*0c60*/  IMAD.SHL.U32 R5, R5, 0x4, RZ ;  /* 0x0000000405057824 */ /* 0x000fe200078e00ff */
        /* <DEDUP_REMOVED lines=14> */
[----:B---3--:R-:W-:Y:S02]  /*0d50*/  ISETP.GE.AND P0, PT, R11, 0x1, PT ;  /* 0x000000010b00780c */ /* 0x008fe40003f06270 */
        /* <DEDUP_REMOVED lines=12> */
[----:B------:R-:W-:Y:S01]  /*0e20*/  IMAD R0, R5, 0x4, R2 ;  /* 0x0000000405007824 */ /* 0x000fe200078e0202 */
[----:B------:R-:W-:Y:S06]  /*0e30*/  @!P0 BRA `(.L_x_3921) ;  /* 0x0000003800408947 */ /* 0x000fec0003800000 */
[-C--:B------:R-:W-:Y:S01]  /*0e40*/  LEA.HI R8, R3, R18.reuse, RZ, 0x4 ;  /* 0x0000001203087211 */ /* 0x080fe200078f20ff */
[----:B------:R-:W-:Y:S01]  /*0e50*/  VIADD R11, R11, 0x7f ;  /* 0x0000007f0b0b7836 */ /* 0x000fe20000000000 */
[CC--:B--2---:R-:W-:Y:S01]  /*0e60*/  LEA.HI R7, R3.reuse, R18.reuse, RZ, 0x2 ;  /* 0x0000001203077211 */ /* 0x0c4fe200078f10ff */
[----:B------:R-:W-:Y:S01]  /*0e70*/  IMAD.SHL.U32 R5, R18, 0x40, RZ ;  /* 0x0000004012057824 */ /* 0x000fe200078e00ff */
[CC--:B------:R-:W-:Y:S01]  /*0e80*/  LEA.HI R6, R3.reuse, R18.reuse, RZ, 0x5 ;  /* 0x0000001203067211 */ /* 0x0c0fe200078f28ff */
[----:B------:R-:W2:Y:S01]  /*0e90*/  S2R R19, SR_CTAID.X ;  /* 0x0000000000137919 */ /* 0x000ea20000002500 */
[----:B------:R-:W-:Y:S01]  /*0ea0*/  LEA.HI R10, R3, R18, RZ, 0x3 ;  /* 0x00000012030a7211 */ /* 0x000fe200078f18ff */
[----:B------:R-:W2:Y:S01]  /*0eb0*/  LDC R20, c[0x0][0x290] ;  /* 0x0000a400ff147b82 */ /* 0x000ea20000000800 */
[----:B------:R-:W-:Y:S02]  /*0ec0*/  LOP3.LUT R3, R7, 0xfffffffc, RZ, 0xc0, !PT ;  /* 0xfffffffc07037812 */ /* 0x000fe400078ec0ff */
[----:B------:R-:W-:-:S02]  /*0ed0*/  CS2R R214, SRZ ;  /* 0x0000000000d67805 */ /* 0x000fc4000001ff00 */
[----:B------:R-:W-:Y:S02]  /*0ee0*/  SHF.R.S32.HI R9, RZ, 0x4, R8 ;  /* 0x00000004ff097819 */ /* 0x000fe40000011408 */
[----:B------:R-:W-:Y:S02]  /*0ef0*/  CS2R R212, SRZ ;  /* 0x0000000000d47805 */ /* 0x000fe4000001ff00 */
[----:B------:R-:W-:Y:S01]  /*0f00*/  LOP3.LUT R7, R6, 0xffffffe0, RZ, 0xc0, !PT ;  /* 0xffffffe006077812 */ /* 0x000fe200078ec0ff */
[----:B------:R-:W-:Y:S01]  /*0f10*/  IMAD.IADD R3, R18, 0x1, -R3 ;  /* 0x0000000112037824 */ /* 0x000fe200078e0a03 */
[----:B------:R-:W-:Y:S02]  /*0f20*/  SHF.R.S32.HI R6, RZ, 0x5, R6 ;  /* 0x00000005ff067819 */ /* 0x000fe40000011406 */
[----:B------:R-:W-:Y:S02]  /*0f30*/  CS2R R210, SRZ ;  /* 0x0000000000d27805 */ /* 0x000fe4000001ff00 */
[----:B------:R-:W-:Y:S01]  /*0f40*/  LEA.HI R8, R8, R9, RZ, 0x1 ;  /* 0x0000000908087211 */ /* 0x000fe200078f08ff */
[----:B------:R-:W-:Y:S01]  /*0f50*/  IMAD.IADD R7, R18, 0x1, -R7 ;  /* 0x0000000112077824 */ /* 0x000fe200078e0a07 */
[----:B------:R-:W-:Y:S01]  /*0f60*/  SHF.R.S32.HI R14, RZ, 0x1f, R11 ;  /* 0x0000001fff0e7819 */ /* 0x000fe2000001140b */
[----:B------:R-:W-:Y:S01]  /*0f70*/  IMAD.SHL.U32 R12, R6, 0x10, RZ ;  /* 0x00000010060c7824 */ /* 0x000fe200078e00ff */
[----:B------:R-:W-:-:S02]  /*0f80*/  LOP3.LUT R6, R8, 0x7ffffe, RZ, 0xc0, !PT ;  /* 0x007ffffe08067812 */ /* 0x000fc400078ec0ff */
[----:B------:R-:W-:Y:S02]  /*0f90*/  CS2R R208, SRZ ;  /* 0x0000000000d07805 */ /* 0x000fe4000001ff00 */
[----:B------:R-:W-:Y:S02]  /*0fa0*/  LOP3.LUT R5, R5, 0x1c0, RZ, 0xc0, !PT ;  /* 0x000001c005057812 */ /* 0x000fe400078ec0ff */
[----:B------:R-:W-:Y:S02]  /*0fb0*/  CS2R R206, SRZ ;  /* 0x0000000000ce7805 */ /* 0x000fe4000001ff00 */
[----:B------:R-:W-:Y:S01]  /*0fc0*/  LEA.HI R235, R14, R11, RZ, 0x7 ;  /* 0x0000000b0eeb7211 */ /* 0x000fe200078f38ff */
[----:B------:R-:W-:Y:S01]  /*0fd0*/  IMAD.IADD R14, R9, 0x1, -R6 ;  /* 0x00000001090e7824 */ /* 0x000fe200078e0a06 */
[----:B------:R-:W-:Y:S02]  /*0fe0*/  LEA.HI R8, R13, R13, RZ, 0x1 ;  /* 0x0000000d0d087211 */ /* 0x000fe400078f08ff */
[----:B------:R-:W-:-:S02]  /*0ff0*/  CS2R R204, SRZ ;  /* 0x0000000000cc7805 */ /* 0x000fc4000001ff00 */
[----:B------:R-:W-:Y:S02]  /*1000*/  SHF.R.S32.HI R6, RZ, 0x1f, R7 ;  /* 0x0000001fff067819 */ /* 0x000fe40000011407 */
[----:B------:R-:W-:Y:S02]  /*1010*/  CS2R R202, SRZ ;  /* 0x0000000000ca7805 */ /* 0x000fe4000001ff00 */
[----:B------:R-:W-:Y:S02]  /*1020*/  LOP3.LUT R11, R5, 0x30, R12, 0xf8, !PT ;  /* 0x00000030050b7812 */ /* 0x000fe400078ef80c */
[----:B------:R-:W-:Y:S02]  /*1030*/  CS2R R200, SRZ ;  /* 0x0000000000c87805 */ /* 0x000fe4000001ff00 */
[----:B------:R-:W-:Y:S02]  /*1040*/  LOP3.LUT R12, R8, 0xfffffffe, RZ, 0xc0, !PT ;  /* 0xfffffffe080c7812 */ /* 0x000fe400078ec0ff */
[----:B------:R-:W-:-:S02]  /*1050*/  CS2R R198, SRZ ;  /* 0x0000000000c67805 */ /* 0x000fc4000001ff00 */
[CC--:B------:R-:W-:Y:S02]  /*1060*/  LEA.HI R8, R6.reuse, R7.reuse, RZ, 0x3 ;  /* 0x0000000706087211 */ /* 0x0c0fe400078f18ff */
[----:B------:R-:W-:Y:S02]  /*1070*/  CS2R R196, SRZ ;  /* 0x0000000000c47805 */ /* 0x000fe4000001ff00 */
[----:B------:R-:W-:Y:S01]  /*1080*/  LOP3.LUT R11, R11, 0x8, R10, 0xf8, !PT ;  /* 0x000000080b0b7812 */ /* 0x000fe200078ef80a */
[C---:B------:R-:W-:Y:S01]  /*1090*/  IMAD.IADD R226, R13.reuse, 0x1, -R12 ;  /* 0x000000010de27824 */ /* 0x040fe200078e0a0c */
[----:B------:R-:W-:Y:S01]  /*10a0*/  LEA.HI R10, R6, R7, RZ, 0x2 ;  /* 0x00000007060a7211 */ /* 0x000fe200078f10ff */
[----:B-1----:R-:W-:Y:S01]  /*10b0*/  IMAD R13, R13, 0x10, R14 ;  /* 0x000000100d0d7824 */ /* 0x002fe200078e020e */
[----:B------:R-:W-:Y:S01]  /*10c0*/  SHF.R.S32.HI R6, RZ, 0x3, R8 ;  /* 0x00000003ff067819 */ /* 0x000fe20000011408 */
[----:B--2---:R-:W-:Y:S01]  /*10d0*/  IMAD R19, R19, -0x80, R20 ;  /* 0xffffff8013137824 */ /* 0x004fe200078e0214 */
[----:B------:R-:W-:-:S02]  /*10e0*/  SHF.R.S32.HI R9, RZ, 0x1f, R8 ;  /* 0x0000001fff097819 */ /* 0x000fc40000011408 */
[----:B------:R-:W-:Y:S02]  /*10f0*/  CS2R R194, SRZ ;  /* 0x0000000000c27805 */ /* 0x000fe4000001ff00 */
[----:B------:R-:W-:Y:S02]  /*1100*/  SHF.R.S32.HI R7, RZ, 0x1f, R4 ;  /* 0x0000001fff077819 */ /* 0x000fe40000011404 */
[----:B------:R-:W-:Y:S02]  /*1110*/  CS2R R192, SRZ ;  /* 0x0000000000c07805 */ /* 0x000fe4000001ff00 */
[----:B------:R-:W-:Y:S02]  /*1120*/  SHF.R.U32.HI R12, RZ, 0x3, R5 ;  /* 0x00000003ff0c7819 */ /* 0x000fe40000011605 */
[----:B------:R-:W-:Y:S02]  /*1130*/  CS2R R190, SRZ ;  /* 0x0000000000be7805 */ /* 0x000fe4000001ff00 */
[----:B------:R-:W-:-:S02]  /*1140*/  LEA.HI R8, R9, R6, RZ, 0x4 ;  /* 0x0000000609087211 */ /* 0x000fc400078f20ff */
[----:B------:R-:W-:Y:S02]  /*1150*/  CS2R R188, SRZ ;  /* 0x0000000000bc7805 */ /* 0x000fe4000001ff00 */
[CC--:B------:R-:W-:Y:S02]  /*1160*/  LEA.HI R5, R7.reuse, R4.reuse, RZ, 0x2 ;  /* 0x0000000407057211 */ /* 0x0c0fe400078f10ff */
[----:B------:R-:W-:Y:S02]  /*1170*/  CS2R R186, SRZ ;  /* 0x0000000000ba7805 */ /* 0x000fe4000001ff00 */
[----:B------:R-:W-:Y:S02]  /*1180*/  LEA.HI R17, R7, R4, RZ, 0x5 ;  /* 0x0000000407117211 */ /* 0x000fe400078f28ff */
[----:B------:R-:W-:Y:S02]  /*1190*/  CS2R R184, SRZ ;  /* 0x0000000000b87805 */ /* 0x000fe4000001ff00 */
[----:B------:R-:W-:-:S02]  /*11a0*/  LOP3.LUT R12, R11, R12, RZ, 0x3c, !PT ;  /* 0x0000000c0b0c7212 */ /* 0x000fc400078e3cff */
[----:B------:R-:W-:Y:S02]  /*11b0*/  CS2R R182, SRZ ;  /* 0x0000000000b67805 */ /* 0x000fe4000001ff00 */
[----:B------:R-:W-:Y:S02]  /*11c0*/  LOP3.LUT R7, R8, 0x1ffffff0, RZ, 0xc0, !PT ;  /* 0x1ffffff008077812 */ /* 0x000fe400078ec0ff */
[----:B------:R-:W-:Y:S02]  /*11d0*/  CS2R R180, SRZ ;  /* 0x0000000000b47805 */ /* 0x000fe4000001ff00 */
[----:B------:R-:W-:Y:S01]  /*11e0*/  SHF.R.S32.HI R11, RZ, 0x2, R10 ;  /* 0x00000002ff0b7819 */ /* 0x000fe2000001140a */
[----:B------:R-:W-:Y:S01]  /*11f0*/  IMAD.U32 R236, R13, 0x200, R12 ;  /* 0x000002000dec7824 */ /* 0x000fe200078e000c */
[----:B------:R-:W-:Y:S01]  /*1200*/  LOP3.LUT R9, R5, 0x7ffffffc, RZ, 0xc0, !PT ;  /* 0x7ffffffc05097812 */ /* 0x000fe200078ec0ff */
[----:B------:R-:W-:Y:S01]  /*1210*/  IMAD.IADD R7, R6, 0x1, -R7 ;  /* 0x0000000106077824 */ /* 0x000fe200078e0a07 */
[----:B------:R-:W-:Y:S01]  /*1220*/  LEA.HI R10, R10, R11, RZ, 0x1 ;  /* 0x0000000b0a0a7211 */ /* 0x000fe200078f08ff */
[C---:B------:R-:W-:Y:S01]  /*1230*/  VIADD R6, R11.reuse, 0x8 ;  /* 0x000000080b067836 */ /* 0x040fe20000000000 */
[----:B------:R-:W-:Y:S01]  /*1240*/  SHF.R.S32.HI R18, RZ, 0x5, R17 ;  /* 0x00000005ff127819 */ /* 0x000fe20000011411 */
[C---:B------:R-:W-:Y:S01]  /*1250*/  VIADD R12, R11.reuse, 0x10 ;  /* 0x000000100b0c7836 */ /* 0x040fe20000000000 */
[----:B------:R-:W-:Y:S01]  /*1260*/  LOP3.LUT R10, R10, 0xfffffffe, RZ, 0xc0, !PT ;  /* 0xfffffffe0a0a7812 */ /* 0x000fe200078ec0ff */
[C---:B------:R-:W-:Y:S01]  /*1270*/  VIADD R14, R11.reuse, 0x18 ;  /* 0x000000180b0e7836 */ /* 0x040fe20000000000 */
[----:B------:R-:W-:Y:S01]  /*1280*/  LEA.HI R8, R6, R6, RZ, 0x1 ;  /* 0x0000000606087211 */ /* 0x000fe200078f08ff */
[----:B------:R-:W-:Y:S01]  /*1290*/  IMAD.IADD R4, R4, 0x1, -R9 ;  /* 0x0000000104047824 */ /* 0x000fe200078e0a09 */
[----:B------:R-:W-:Y:S01]  /*12a0*/  LEA.HI R13, R12, R12, RZ, 0x1 ;  /* 0x0000000c0c0d7211 */ /* 0x000fe200078f08ff */
[----:B------:R-:W-:Y:S01]  /*12b0*/  IMAD.IADD R10, R11, 0x1, -R10 ;  /* 0x000000010b0a7824 */ /* 0x000fe200078e0a0a */
[----:B------:R-:W-:Y:S01]  /*12c0*/  LOP3.LUT R9, R8, 0xfffffffe, RZ, 0xc0, !PT ;  /* 0xfffffffe08097812 */ /* 0x000fe200078ec0ff */
[----:B------:R-:W-:Y:S01]  /*12d0*/  IMAD R19, R18, -0x10, R19 ;  /* 0xfffffff012137824 */ /* 0x000fe200078e0213 */
[----:B------:R-:W-:-:S02]  /*12e0*/  LOP3.LUT R11, R13, 0xfffffffe, RZ, 0xc0, !PT ;  /* 0xfffffffe0d0b7812 */ /* 0x000fc400078ec0ff */
[----:B------:R-:W-:Y:S02]  /*12f0*/  CS2R R178, SRZ ;  /* 0x0000000000b27805 */ /* 0x000fe4000001ff00 */
[----:B------:R-:W-:Y:S01]  /*1300*/  LEA.HI R15, R14, R14, RZ, 0x1 ;  /* 0x0000000e0e0f7211 */ /* 0x000fe200078f08ff */
[----:B------:R-:W-:Y:S01]  /*1310*/  IMAD.IADD R9, R6, 0x1, -R9 ;  /* 0x0000000106097824 */ /* 0x000fe200078e0a09 */
[--C-:B------:R-:W-:Y:S01]  /*1320*/  SHF.R.S32.HI R6, RZ, 0x1, R8.reuse ;  /* 0x00000001ff067819 */ /* 0x100fe20000011408 */
[----:B------:R-:W-:Y:S01]  /*1330*/  IMAD.IADD R12, R12, 0x1, -R11 ;  /* 0x000000010c0c7824 */ /* 0x000fe200078e0a0b */
[----:B------:R-:W-:Y:S02]  /*1340*/  SHF.R.S32.HI R11, RZ, 0x1f, R8 ;  /* 0x0000001fff0b7819 */ /* 0x000fe40000011408 */
[----:B------:R-:W-:Y:S02]  /*1350*/  CS2R R176, SRZ ;  /* 0x0000000000b07805 */ /* 0x000fe4000001ff00 */
[----:B------:R-:W-:-:S02]  /*1360*/  LOP3.LUT R17, R15, 0xfffffffe, RZ, 0xc0, !PT ;  /* 0xfffffffe0f117812 */ /* 0x000fc400078ec0ff */
[----:B------:R-:W-:Y:S02]  /*1370*/  CS2R R174, SRZ ;  /* 0x0000000000ae7805 */ /* 0x000fe4000001ff00 */
[--C-:B------:R-:W-:Y:S02]  /*1380*/  SHF.R.S32.HI R8, RZ, 0x1, R13.reuse ;  /* 0x00000001ff087819 */ /* 0x100fe4000001140d */
[----:B------:R-:W-:Y:S02]  /*1390*/  CS2R R172, SRZ ;  /* 0x0000000000ac7805 */ /* 0x000fe4000001ff00 */
[----:B------:R-:W-:Y:S01]  /*13a0*/  SHF.R.S32.HI R13, RZ, 0x1f, R13 ;  /* 0x0000001fff0d7819 */ /* 0x000fe2000001140d */
[----:B------:R-:W-:Y:S01]  /*13b0*/  IMAD.IADD R17, R14, 0x1, -R17 ;  /* 0x000000010e117824 */ /* 0x000fe200078e0a11 */
[----:B------:R-:W-:Y:S02]  /*13c0*/  LEA.HI R11, R11, R6, RZ, 0x4 ;  /* 0x000000060b0b7211 */ /* 0x000fe400078f20ff */
[----:B------:R-:W-:-:S02]  /*13d0*/  CS2R R170, SRZ ;  /* 0x0000000000aa7805 */ /* 0x000fc4000001ff00 */
[----:B------:R-:W-:Y:S02]  /*13e0*/  SHF.R.S32.HI R18, RZ, 0x2, R5 ;  /* 0x00000002ff127819 */ /* 0x000fe40000011405 */
[----:B------:R-:W-:Y:S02]  /*13f0*/  CS2R R168, SRZ ;  /* 0x0000000000a87805 */ /* 0x000fe4000001ff00 */
[----:B------:R-:W-:Y:S02]  /*1400*/  LEA.HI R13, R13, R8, RZ, 0x4 ;  /* 0x000000080d0d7211 */ /* 0x000fe400078f20ff */
[----:B------:R-:W-:Y:S02]  /*1410*/  CS2R R166, SRZ ;  /* 0x0000000000a67805 */ /* 0x000fe4000001ff00 */
[----:B------:R-:W-:Y:S02]  /*1420*/  SHF.R.S32.HI R14, RZ, 0x1, R15 ;  /* 0x00000001ff0e7819 */ /* 0x000fe4000001140f */
[----:B------:R-:W-:-:S02]  /*1430*/  CS2R R164, SRZ ;  /* 0x0000000000a47805 */ /* 0x000fc4000001ff00 */
[----:B------:R-:W-:Y:S02]  /*1440*/  SHF.R.S32.HI R5, RZ, 0x1f, R5 ;  /* 0x0000001fff057819 */ /* 0x000fe40000011405 */
[----:B------:R-:W-:Y:S02]  /*1450*/  CS2R R162, SRZ ;  /* 0x0000000000a27805 */ /* 0x000fe4000001ff00 */
[----:B------:R-:W-:Y:S02]  /*1460*/  SHF.R.S32.HI R15, RZ, 0x1f, R15 ;  /* 0x0000001fff0f7819 */ /* 0x000fe4000001140f */
[----:B------:R-:W-:Y:S02]  /*1470*/  CS2R R160, SRZ ;  /* 0x0000000000a07805 */ /* 0x000fe4000001ff00 */
[----:B------:R-:W-:Y:S02]  /*1480*/  LOP3.LUT R11, R11, 0x1ffffff0, RZ, 0xc0, !PT ;  /* 0x1ffffff00b0b7812 */ /* 0x000fe400078ec0ff */
[----:B------:R-:W-:-:S02]  /*1490*/  CS2R R158, SRZ ;  /* 0x00000000009e7805 */ /* 0x000fc4000001ff00 */
[----:B------:R-:W-:Y:S02]  /*14a0*/  LOP3.LUT R13, R13, 0x1ffffff0, RZ, 0xc0, !PT ;  /* 0x1ffffff00d0d7812 */ /* 0x000fe400078ec0ff */
[----:B------:R-:W-:Y:S02]  /*14b0*/  CS2R R156, SRZ ;  /* 0x00000000009c7805 */ /* 0x000fe4000001ff00 */
[----:B------:R-:W-:Y:S01]  /*14c0*/  LEA.HI R5, R5, R18, RZ, 0x3 ;  /* 0x0000001205057211 */ /* 0x000fe200078f18ff */
[----:B------:R-:W-:Y:S01]  /*14d0*/  IMAD.IADD R6, R6, 0x1, -R11 ;  /* 0x0000000106067824 */ /* 0x000fe200078e0a0b */
[----:B------:R-:W-:Y:S01]  /*14e0*/  LEA.HI R15, R15, R14, RZ, 0x4 ;  /* 0x0000000e0f0f7211 */ /* 0x000fe200078f20ff */
[----:B------:R-:W-:Y:S01]  /*14f0*/  IMAD.IADD R13, R8, 0x1, -R13 ;  /* 0x00000001080d7824 */ /* 0x000fe200078e0a0d */
[----:B------:R-:W-:Y:S01]  /*1500*/  LOP3.LUT R5, R5, 0xfffffff8, RZ, 0xc0, !PT ;  /* 0xfffffff805057812 */ /* 0x000fe200078ec0ff */
[----:B------:R-:W-:Y:S01]  /*1510*/  IMAD R8, R7, 0x8, R10 ;  /* 0x0000000807087824 */ /* 0x000fe200078e020a */
[----:B------:R-:W-:Y:S01]  /*1520*/  LOP3.LUT R15, R15, 0x1ffffff0, RZ, 0xc0, !PT ;  /* 0x1ffffff00f0f7812 */ /* 0x000fe200078ec0ff */
[----:B------:R-:W-:Y:S01]  /*1530*/  IMAD R7, R6, 0x8, R9 ;  /* 0x0000000806077824 */ /* 0x000fe200078e0209 */
[----:B------:R-:W-:Y:S01]  /*1540*/  IADD3 R5, R19, R5, -R18 ;  /* 0x0000000513057210 */ /* 0x000fe20007ffe812 */
[----:B------:R-:W-:Y:S01]  /*1550*/  IMAD R6, R13, 0x8, R12 ;  /* 0x000000080d067824 */ /* 0x000fe200078e020c */
[----:B------:R1:W-:Y:S01]  /*1560*/  STL [R1+0x8], R8 ;  /* 0x0000080801007387 */ /* 0x0003e20000100800 */
[----:B------:R-:W-:Y:S01]  /*1570*/  IMAD.IADD R14, R14, 0x1, -R15 ;  /* 0x000000010e0e7824 */ /* 0x000fe200078e0a0f */
[----:B------:R-:W-:Y:S01]  /*1580*/  CS2R R154, SRZ ;  /* 0x00000000009a7805 */ /* 0x000fe2000001ff00 */
[----:B------:R-:W-:Y:S01]  /*1590*/  IMAD R226, R226, -0x40, R5 ;  /* 0xffffffc0e2e27824 */ /* 0x000fe200078e0205 */
[----:B------:R-:W-:Y:S01]  /*15a0*/  STL [R1+0x4], R7 ;  /* 0x0000040701007387 */ /* 0x000fe20000100800 */
[----:B------:R-:W-:Y:S01]  /*15b0*/  IMAD R237, R14, 0x8, R17 ;  /* 0x000000080eed7824 */ /* 0x000fe200078e0211 */
[----:B------:R-:W-:-:S02]  /*15c0*/  LOP3.LUT R5, R16, 0x1, RZ, 0xfc, !PT ;  /* 0x0000000110057812 */ /* 0x000fc400078efcff */
[----:B------:R-:W-:Y:S01]  /*15d0*/  CS2R R152, SRZ ;  /* 0x0000000000987805 */ /* 0x000fe2000001ff00 */
[----:B------:R2:W-:Y:S01]  /*15e0*/  STL [R1], R6 ;  /* 0x0000000601007387 */ /* 0x0005e20000100800 */
[----:B------:R-:W-:Y:S01]  /*15f0*/  SHF.R.S32.HI R235, RZ, 0x7, R235 ;  /* 0x00000007ffeb7819 */ /* 0x000fe200000114eb */
[----:B-1----:R-:W-:Y:S01]  /*1600*/  IMAD.MOV.U32 R8, RZ, RZ, RZ ;  /* 0x000000ffff087224 */ /* 0x002fe200078e00ff */
[----:B--2---:R-:W-:-:S07]  /*1610*/  CS2R R6, SRZ ;  /* 0x0000000000067805 */ /* 0x004fce000001ff00 */
.L_x_3932:
[----:B------:R-:W-:-:S13]  /*1620*/  ISETP.NE.AND P0, PT, R5, 0x3, PT ;  /* 0x000000030500780c */ /* 0x000fda0003f05270 */
[----:B---3--:R-:W-:Y:S05]  /*1630*/  @!P0 BRA `(.L_x_3922) ;  /* 0x0000000000048947 */ /* 0x008fea0003800000 */
[----:B------:R-:W-:Y:S01]  /*1640*/  BPT.TRAP 0x1 ;  /* 0x000000040000795c */ /* 0x000fe20000300000 */
.L_x_3922:
[----:B------:R-:W-:Y:S01]  /*1650*/  IMAD R9, R8, 0x8, R2 ;  /* 0x0000000808097824 */ /* 0x000fe200078e0202 */
[----:B------:R-:W-:-:S04]  /*1660*/  SHF.L.U32 R12, R7, 0x1f, RZ ;  /* 0x0000001f070c7819 */ /* 0x000fc800000006ff */
[----:B------:R1:W2:Y:S01]  /*1670*/  SYNCS.PHASECHK.TRANS64.TRYWAIT P1, [R9+URZ+0x30c10], R12 ;  /* 0x030c100c090075a7 */ /* 0x0002a2000802017f */
[----:B------:R-:W-:Y:S05]  /*1680*/  @!P0 BRA `(.L_x_3923) ;  /* 0x0000000000048947 */ /* 0x000fea0003800000 */
[----:B------:R-:W-:Y:S01]  /*1690*/  BPT.TRAP 0x1 ;  /* 0x000000040000795c */ /* 0x000fe20000300000 */
.L_x_3923:
[----:B------:R-:W-:-:S05]  /*16a0*/  VIADD R10, R2, 0x10000 ;  /* 0x00010000020a7836 */ /* 0x000fca0000000000 */
[----:B------:R-:W-:-:S04]  /*16b0*/  SHF.R.U32.HI R10, RZ, 0x4, R10 ;  /* 0x00000004ff0a7819 */ /* 0x000fc8000001160a */
[----:B------:R-:W-:Y:S01]  /*16c0*/  LOP3.LUT R10, R10, 0x3fff, RZ, 0xc0, !PT ;  /* 0x00003fff0a0a7812 */ /* 0x000fe200078ec0ff */
[----:B--2---:R-:W-:Y:S06]  /*16d0*/  @P1 BRA `(.L_x_3924) ;  /* 0x0000000000081947 */ /* 0x004fec0003800000 */
[----:B------:R-:W2:Y:S02]  /*16e0*/  SYNCS.PHASECHK.TRANS64.TRYWAIT P1, [R9+URZ+0x30c10], R12 ;  /* 0x030c100c090075a7 */ /* 0x000ea4000802017f */
[----:B--2---:R-:W-:Y:S05]  /*16f0*/  @!P1 BRA `(.L_x_3925) ;  /* 0x0000005c009c9947 */ /* 0x004fea0003800000 */
.L_x_3924:
        /* <DEDUP_REMOVED lines=8> */
[----:B------:R-:W5:Y:S06]  /*1780*/  LDL R14, [R1] ;  /* 0x00000000010e7983 */ /* 0x000f6c0000100800 */
        /* <DEDUP_REMOVED lines=27> */
[C---:B---3--:R-:W-:Y:S02]  /*1940*/  IMAD R13, R8.reuse, 0x80, R15 ;  /* 0x00000080080d7824 */ /* 0x048fe400078e020f */
[C---:B----4-:R-:W-:Y:S02]  /*1950*/  IMAD R11, R8.reuse, 0x80, R16 ;  /* 0x00000080080b7824 */ /* 0x050fe400078e0210 */
[----:B-----5:R-:W-:-:S02]  /*1960*/  IMAD R15, R8, 0x80, R14 ;  /* 0x00000080080f7824 */ /* 0x020fc400078e020e */
[----:B------:R-:W-:Y:S02]  /*1970*/  IMAD R17, R8, 0x80, R237 ;  /* 0x0000008008117824 */ /* 0x000fe400078e02ed */
[C---:B------:R-:W-:Y:S02]  /*1980*/  IMAD R11, R4.reuse, 0x2, R11 ;  /* 0x00000002040b7824 */ /* 0x040fe400078e020b */
[C---:B------:R-:W-:Y:S02]  /*1990*/  IMAD R13, R4.reuse, 0x2, R13 ;  /* 0x00000002040d7824 */ /* 0x040fe400078e020d */
[C---:B------:R-:W-:Y:S02]  /*19a0*/  IMAD R15, R4.reuse, 0x2, R15 ;  /* 0x00000002040f7824 */ /* 0x040fe400078e020f */
[----:B------:R-:W-:Y:S02]  /*19b0*/  IMAD R17, R4, 0x2, R17 ;  /* 0x0000000204117824 */ /* 0x000fe400078e0211 */
[----:B------:R-:W-:Y:S01]  /*19c0*/  IMAD R20, R11, 0x4, R2 ;  /* 0x000000040b147824 */ /* 0x000fe200078e0202 */
[----:B------:R-:W-:-:S02]  /*19d0*/  WARPGROUP.DEPBAR.LE gsb0, 0x0 ;  /* 0x00008000000079c5 */ /* 0x000fc40000010000 */
[----:B------:R-:W-:-:S06]  /*19e0*/  WARPGROUP.ARRIVE ;  /* 0x00000000000079c5 */ /* 0x000fcc0000000000 */
[----:B------:R-:W-:Y:S01]  /*19f0*/  HGMMA.64x128x16.F32.BF16 R88, gdesc[UR4], R88, gsb0 ;  /* 0x01e00000045879f0 */ /* 0x000fe20008001858 */
[--C-:B------:R-:W-:Y:S02]  /*1a00*/  IMAD R234, R13, 0x4, R2.reuse ;  /* 0x000000040dea7824 */ /* 0x100fe400078e0202 */
[--C-:B------:R-:W-:Y:S02]  /*1a10*/  IMAD R222, R15, 0x4, R2.reuse ;  /* 0x000000040fde7824 */ /* 0x100fe400078e0202 */
[----:B------:R-:W-:Y:S02]  /*1a20*/  IMAD R216, R17, 0x4, R2 ;  /* 0x0000000411d87824 */ /* 0x000fe400078e0202 */
[----:B------:R-:W-:-:S04]  /*1a30*/  VIADD R220, R2, 0x20000 ;  /* 0x0002000002dc7836 */ /* 0x000fc80000000000 */
[--C-:B------:R-:W-:Y:S02]  /*1a40*/  IMAD R217, R11, 0x4, R220.reuse ;  /* 0x000000040bd97824 */ /* 0x100fe400078e02dc */
[--C-:B------:R-:W-:Y:S02]  /*1a50*/  IMAD R221, R13, 0x4, R220.reuse ;  /* 0x000000040ddd7824 */ /* 0x100fe400078e02dc */
[--C-:B------:R-:W-:Y:S02]  /*1a60*/  IMAD R219, R15, 0x4, R220.reuse ;  /* 0x000000040fdb7824 */ /* 0x100fe400078e02dc */
[----:B------:R-:W-:Y:S01]  /*1a70*/  IMAD R220, R17, 0x4, R220 ;  /* 0x0000000411dc7824 */ /* 0x000fe200078e02dc */
[----:B------:R-:W-:Y:S02]  /*1a80*/  WARPGROUP.DEPBAR.LE gsb0, 0x0 ;  /* 0x00008000000079c5 */ /* 0x000fe40000010000 */
[----:B------:R-:W3:Y:S04]  /*1a90*/  LDS R20, [R20+0x20000] ;  /* 0x0200000014147984 */ /* 0x000ee80000000800 */
[----:B------:R-:W4:Y:S04]  /*1aa0*/  LDS R234, [R234+0x20000] ;  /* 0x02000000eaea7984 */ /* 0x000f280000000800 */
[----:B------:R-:W1:Y:S04]  /*1ab0*/  LDS R222, [R222+0x20000] ;  /* 0x02000000dede7984 */ /* 0x000e680000000800 */
[----:B------:R-:W1:Y:S01]  /*1ac0*/  LDS R216, [R216+0x20000] ;  /* 0x02000000d8d87984 */ /* 0x000e620000000800 */
[----:B------:R-:W-:Y:S05]  /*1ad0*/  @!P0 BRA `(.L_x_3926) ;  /* 0x0000000000048947 */ /* 0x000fea0003800000 */
[----:B------:R-:W-:Y:S01]  /*1ae0*/  BPT.TRAP 0x1 ;  /* 0x000000040000795c */ /* 0x000fe20000300000 */
.L_x_3926:
[----:B------:R1:W1:Y:S01]  /*1af0*/  SYNCS.PHASECHK.TRANS64.TRYWAIT P1, [R9+URZ+0x30c30], R12 ;  /* 0x030c300c090075a7 */ /* 0x000262000802017f */
[----:B------:R-:W-:Y:S05]  /*1b00*/  @!P0 BRA `(.L_x_3927) ;  /* 0x0000000000048947 */ /* 0x000fea0003800000 */
[----:B------:R-:W-:Y:S01]  /*1b10*/  BPT.TRAP 0x1 ;  /* 0x000000040000795c */ /* 0x000fe20000300000 */
.L_x_3927:
[----:B------:R-:W-:-:S05]  /*1b20*/  VIADD R11, R2, 0x18000 ;  /* 0x00018000020b7836 */ /* 0x000fca0000000000 */
[----:B------:R-:W-:-:S04]  /*1b30*/  SHF.R.U32.HI R11, RZ, 0x4, R11 ;  /* 0x00000004ff0b7819 */ /* 0x000fc8000001160b */
[----:B------:R-:W-:-:S04]  /*1b40*/  LOP3.LUT R218, R11, 0x3fff, RZ, 0xc0, !PT ;  /* 0x00003fff0bda7812 */ /* 0x000fc800078ec0ff */
[----:B------:R-:W-:Y:S01]  /*1b50*/  LOP3.LUT R11, R218, 0x10000, RZ, 0xfc, !PT ;  /* 0x00010000da0b7812 */ /* 0x000fe200078efcff */
[----:B-1----:R-:W-:Y:S06]  /*1b60*/  @P1 BRA `(.L_x_3928) ;  /* 0x0000000000081947 */ /* 0x002fec0003800000 */
[----:B------:R-:W1:Y:S02]  /*1b70*/  SYNCS.PHASECHK.TRANS64.TRYWAIT P1, [R9+URZ+0x30c30], R12 ;  /* 0x030c300c090075a7 */ /* 0x000e64000802017f */
[----:B-1----:R-:W-:Y:S05]  /*1b80*/  @!P1 BRA `(.L_x_3929) ;  /* 0x00000058008c9947 */ /* 0x002fea0003800000 */
.L_x_3928:
        /* <DEDUP_REMOVED lines=16> */
[----:B------:R-:W-:Y:S01]  /*1c90*/  VIADD R232, R3, 0x8 ;  /* 0x0000000803e87836 */ /* 0x000fe20000000000 */
[----:B------:R-:W-:Y:S01]  /*1ca0*/  ULDC UR10, c[0x0][0x744] ;  /* 0x0001d100000a7ab9 */ /* 0x000fe20000000800 */
[----:B------:R-:W5:Y:S01]  /*1cb0*/  SHFL.IDX PT, R11, R20, R3, 0x1f ;  /* 0x00001f03140b7589 */ /* 0x000f6200000e0000 */
[----:B------:R-:W-:Y:S01]  /*1cc0*/  UMOV UR6, UR8 ;  /* 0x0000000800067c82 */ /* 0x000fe20008000000 */
[----:B------:R-:W-:Y:S01]  /*1cd0*/  UMOV UR4, UR9 ;  /* 0x0000000900047c82 */ /* 0x000fe20008000000 */
[----:B------:R-:W-:Y:S01]  /*1ce0*/  FSEL R22, R95, -INF , P1 ;  /* 0xff8000005f167808 */ /* 0x000fe20000800000 */
[----:B------:R-:W-:Y:S01]  /*1cf0*/  HGMMA.64x128x16.F32.BF16 R24, gdesc[UR4], RZ, !UPT, gsb0 ;  /* 0x01e00000041879f0 */ /* 0x000fe2000c0018ff */
[----:B------:R-:W-:Y:S01]  /*1d00*/  UIADD3 UR6, UR8, 0x2, URZ ;  /* 0x0000000208067890 */ /* 0x000fe2000fffe03f */
[----:B------:R-:W4:Y:S01]  /*1d10*/  SHFL.IDX PT, R13, R20, R232, 0x1f ;  /* 0x00001fe8140d7589 */ /* 0x000f2200000e0000 */
[----:B------:R-:W-:Y:S01]  /*1d20*/  UIADD3 UR4, UR9, 0x2, URZ ;  /* 0x0000000209047890 */ /* 0x000fe2000fffe03f */
[C---:B------:R-:W-:Y:S01]  /*1d30*/  VIADD R227, R3.reuse, 0x1c ;  /* 0x0000001c03e37836 */ /* 0x040fe20000000000 */
[----:B------:R-:W-:Y:S01]  /*1d40*/  UMOV UR7, 0x40000040 ;  /* 0x4000004000077882 */ /* 0x000fe20000000000 */
[----:B------:R-:W-:Y:S01]  /*1d50*/  UMOV UR5, 0x40000040 ;  /* 0x4000004000057882 */ /* 0x000fe20000000000 */
[----:B------:R-:W-:Y:S01]  /*1d60*/  FSEL R19, R96, -INF , P2 ;  /* 0xff80000060137808 */ /* 0x000fe20001000000 */
[C---:B------:R-:W-:Y:S01]  /*1d70*/  VIADD R228, R3.reuse, 0x18 ;  /* 0x0000001803e47836 */ /* 0x040fe20000000000 */
[----:B------:R-:W-:Y:S01]  /*1d80*/  FSEL R21, R98, -INF , P1 ;  /* 0xff80000062157808 */ /* 0x000fe20000800000 */
[C---:B------:R-:W-:Y:S01]  /*1d90*/  VIADD R233, R3.reuse, 0x4 ;  /* 0x0000000403e97836 */ /* 0x040fe20000000000 */
[----:B------:R-:W-:Y:S01]  /*1da0*/  FSEL R88, R88, -INF , P2 ;  /* 0xff80000058587808 */ /* 0x000fe20001000000 */
[--C-:B-1----:R-:W-:Y:S01]  /*1db0*/  FFMA.FTZ R23, R18, UR10, -R15.reuse ;  /* 0x0000000a12177c23 */ /* 0x102fe2000801080f */
[----:B------:R-:W-:Y:S01]  /*1dc0*/  FFMA.FTZ R17, R22, UR10, -R15 ;  /* 0x0000000a16117c23 */ /* 0x000fe2000801080f */
[----:B------:R-:W-:Y:S01]  /*1dd0*/  VIADD R229, R3, 0x14 ;  /* 0x0000001403e57836 */ /* 0x000fe20000000000 */
[----:B--2---:R-:W1:Y:S01]  /*1de0*/  SHFL.IDX PT, R12, R20, R233, 0x1f ;  /* 0x00001fe9140c7589 */ /* 0x004e6200000e0000 */
        /* <DEDUP_REMOVED lines=10> */
[----:B----4-:R-:W-:Y:S01]  /*1e90*/  FFMA.FTZ R14, R94, UR10, -R13 ;  /* 0x0000000a5e0e7c23 */ /* 0x010fe2000801080d */
[----:B------:R-:W-:Y:S01]  /*1ea0*/  FSEL R94, R103, -INF , P1 ;  /* 0xff800000675e7808 */ /* 0x000fe20000800000 */
[----:B--2---:R-:W2:Y:S01]  /*1eb0*/  SHFL.IDX PT, R23, R20, R227, 0x1f ;  /* 0x00001fe314177589 */ /* 0x004ea200000e0000 */
[----:B------:R-:W-:-:S02]  /*1ec0*/  FSEL R102, R102, -INF , P1 ;  /* 0xff80000066667808 */ /* 0x000fc40000800000 */
[----:B------:R-:W-:Y:S01]  /*1ed0*/  FSEL R90, R90, -INF , P1 ;  /* 0xff8000005a5a7808 */ /* 0x000fe20000800000 */
[----:B------:R-:W-:Y:S01]  /*1ee0*/  SHFL.IDX PT, R98, R234, R230, 0x1f ;  /* 0x00001fe6ea627589 */ /* 0x000fe200000e0000 */
[----:B------:R-:W-:Y:S01]  /*1ef0*/  FSEL R89, R89, -INF , P2 ;  /* 0xff80000059597808 */ /* 0x000fe20001000000 */
[----:B------:R4:W-:Y:S01]  /*1f00*/  MUFU.EX2 R16, R22 ;  /* 0x0000001600107308 */ /* 0x0009e20000000800 */
[----:B-1----:R-:W-:Y:S01]  /*1f10*/  FSEL R88, R101, -INF , P2 ;  /* 0xff80000065587808 */ /* 0x002fe20001000000 */
[----:B------:R-:W-:Y:S01]  /*1f20*/  FFMA.FTZ R11, R90, UR10, -R11 ;  /* 0x0000000a5a0b7c23 */ /* 0x000fe2000801080b */
[----:B------:R-:W-:Y:S01]  /*1f30*/  FSEL R92, R92, -INF , P2 ;  /* 0xff8000005c5c7808 */ /* 0x000fe20001000000 */
[----:B------:R-:W1:Y:S01]  /*1f40*/  SHFL.IDX PT, R90, R234, R3, 0x1f ;  /* 0x00001f03ea5a7589 */ /* 0x000e6200000e0000 */
[----:B------:R-:W-:Y:S01]  /*1f50*/  FFMA.FTZ R89, R89, UR10, -R12 ;  /* 0x0000000a59597c23 */ /* 0x000fe2000801080c */
[----:B------:R-:W-:Y:S02]  /*1f60*/  FSEL R97, R97, -INF , P2 ;  /* 0xff80000061617808 */ /* 0x000fe40001000000 */
[----:B------:R-:W-:Y:S01]  /*1f70*/  FFMA.FTZ R92, R92, UR10, -R13 ;  /* 0x0000000a5c5c7c23 */ /* 0x000fe2000801080d */
[----:B------:R2:W-:Y:S01]  /*1f80*/  MUFU.EX2 R224, R89 ;  /* 0x0000005900e07308 */ /* 0x0005e20000000800 */
[--C-:B---3--:R-:W-:Y:S01]  /*1f90*/  FFMA.FTZ R100, R100, UR10, -R21.reuse ;  /* 0x0000000a64647c23 */ /* 0x108fe20008010815 */
[----:B----4-:R-:W-:Y:S01]  /*1fa0*/  FFMA.FTZ R22, R102, UR10, -R21 ;  /* 0x0000000a66167c23 */ /* 0x010fe20008010815 */
[----:B------:R-:W-:Y:S01]  /*1fb0*/  FSEL R99, R99, -INF , P1 ;  /* 0xff80000063637808 */ /* 0x000fe20000800000 */
[----:B------:R-:W-:Y:S01]  /*1fc0*/  SHFL.IDX PT, R96, R234, R231, 0x1f ;  /* 0x00001fe7ea607589 */ /* 0x000fe200000e0000 */
[----:B-----5:R-:W-:Y:S01]  /*1fd0*/  FFMA.FTZ R97, R97, UR10, -R18 ;  /* 0x0000000a61617c23 */ /* 0x020fe20008010812 */
[----:B------:R-:W-:-:S02]  /*1fe0*/  FSEL R91, R91, -INF , P1 ;  /* 0xff8000005b5b7808 */ /* 0x000fc40000800000 */
[----:B------:R3:W-:Y:S01]  /*1ff0*/  MUFU.EX2 R21, R100 ;  /* 0x0000006400157308 */ /* 0x0007e20000000800 */
[--C-:B--2---:R-:W-:Y:S01]  /*2000*/  FFMA.FTZ R95, R88, UR10, -R23.reuse ;  /* 0x0000000a585f7c23 */ /* 0x104fe20008010817 */
[----:B------:R-:W-:Y:S01]  /*2010*/  FFMA.FTZ R88, R94, UR10, -R23 ;  /* 0x0000000a5e587c23 */ /* 0x000fe20008010817 */
[----:B------:R-:W-:Y:S01]  /*2020*/  FSEL R89, R104, -INF , P2 ;  /* 0xff80000068597808 */ /* 0x000fe20001000000 */
[----:B------:R-:W2:Y:S01]  /*2030*/  SHFL.IDX PT, R94, R234, R232, 0x1f ;  /* 0x00001fe8ea5e7589 */ /* 0x000ea200000e0000 */
[----:B------:R-:W-:Y:S01]  /*2040*/  FFMA.FTZ R99, R99, UR10, -R18 ;  /* 0x0000000a63637c23 */ /* 0x000fe20008010812 */
[----:B------:R-:W-:Y:S01]  /*2050*/  FSEL R93, R108, -INF , P2 ;  /* 0xff8000006c5d7808 */ /* 0x000fe20001000000 */
[----:B------:R-:W-:Y:S01]  /*2060*/  FFMA.FTZ R12, R91, UR10, -R12 ;  /* 0x0000000a5b0c7c23 */ /* 0x000fe2000801080c */
[----:B------:R4:W-:Y:S01]  /*2070*/  MUFU.EX2 R13, R92 ;  /* 0x0000005c000d7308 */ /* 0x0009e20000000800 */
[----:B---3--:R-:W3:Y:S01]  /*2080*/  SHFL.IDX PT, R100, R234, R229, 0x1f ;  /* 0x00001fe5ea647589 */ /* 0x008ee200000e0000 */
[----:B------:R-:W-:Y:S01]  /*2090*/  FSEL R91, R106, -INF , P1 ;  /* 0xff8000006a5b7808 */ /* 0x000fe20000800000 */
[--C-:B-1----:R-:W-:Y:S01]  /*20a0*/  FFMA.FTZ R89, R89, UR10, -R90.reuse ;  /* 0x0000000a59597c23 */ /* 0x102fe2000801085a */
[----:B------:R-:W-:Y:S01]  /*20b0*/  FSEL R103, R114, -INF , P1 ;  /* 0xff80000072677808 */ /* 0x000fe20000800000 */
[----:B------:R-:W-:Y:S01]  /*20c0*/  SHFL.IDX PT, R104, R234, R227, 0x1f ;  /* 0x00001fe3ea687589 */ /* 0x000fe200000e0000 */
[----:B------:R-:W-:Y:S01]  /*20d0*/  FSEL R115, R115, -INF , P1 ;  /* 0xff80000073737808 */ /* 0x000fe20000800000 */
[----:B------:R-:W-:Y:S01]  /*20e0*/  FFMA.FTZ R90, R91, UR10, -R90 ;  /* 0x0000000a5b5a7c23 */ /* 0x000fe2000801085a */
[----:B------:R1:W-:Y:S01]  /*20f0*/  MUFU.EX2 R18, R97 ;  /* 0x0000006100127308 */ /* 0x0003e20000000800 */
[----:B----4-:R-:W4:Y:S01]  /*2100*/  SHFL.IDX PT, R92, R234, R233, 0x1f ;  /* 0x00001fe9ea5c7589 */ /* 0x010f2200000e0000 */
[----:B------:R-:W-:-:S02]  /*2110*/  FSEL R91, R105, -INF , P2 ;  /* 0xff800000695b7808 */ /* 0x000fc40001000000 */
[----:B------:R-:W-:Y:S01]  /*2120*/  FSEL R107, R107, -INF , P1 ;  /* 0xff8000006b6b7808 */ /* 0x000fe20000800000 */
[----:B------:R-:W5:Y:S01]  /*2130*/  SHFL.IDX PT, R101, R234, R228, 0x1f ;  /* 0x00001fe4ea657589 */ /* 0x000f6200000e0000 */
[----:B------:R-:W-:Y:S02]  /*2140*/  FSEL R119, R119, -INF , P1 ;  /* 0xff80000077777808 */ /* 0x000fe40000800000 */
[----:B------:R3:W-:Y:S01]  /*2150*/  MUFU.EX2 R20, R99 ;  /* 0x0000006300147308 */ /* 0x0007e20000000800 */
[----:B-1----:R-:W-:Y:S01]  /*2160*/  FSEL R97, R110, -INF , P1 ;  /* 0xff8000006e617808 */ /* 0x002fe20000800000 */
[----:B------:R-:W1:Y:S01]  /*2170*/  SHFL.IDX PT, R108, R222, R233, 0x1f ;  /* 0x00001fe9de6c7589 */ /* 0x000e6200000e0000 */
[----:B------:R-:W-:Y:S01]  /*2180*/  FSEL R111, R111, -INF , P1 ;  /* 0xff8000006f6f7808 */ /* 0x000fe20000800000 */
[--C-:B--2---:R-:W-:Y:S01]  /*2190*/  FFMA.FTZ R93, R93, UR10, -R94.reuse ;  /* 0x0000000a5d5d7c23 */ /* 0x104fe2000801085e */
[----:B------:R-:W-:Y:S01]  /*21a0*/  FSEL R102, R116, -INF , P2 ;  /* 0xff80000074667808 */ /* 0x000fe20001000000 */
[----:B------:R-:W-:Y:S01]  /*21b0*/  FFMA.FTZ R94, R97, UR10, -R94 ;  /* 0x0000000a615e7c23 */ /* 0x000fe2000801085e */
[----:B------:R-:W2:Y:S01]  /*21c0*/  SHFL.IDX PT, R106, R222, R3, 0x1f ;  /* 0x00001f03de6a7589 */ /* 0x000ea200000e0000 */
[----:B------:R-:W-:Y:S01]  /*21d0*/  FSEL R97, R112, -INF , P2 ;  /* 0xff80000070617808 */ /* 0x000fe20001000000 */
[----:B------:R4:W-:Y:S01]  /*21e0*/  MUFU.EX2 R23, R95 ;  /* 0x0000005f00177308 */ /* 0x0009e20000000800 */
[----:B---3--:R-:W-:Y:S01]  /*21f0*/  FSEL R99, R113, -INF , P2 ;  /* 0xff80000071637808 */ /* 0x008fe20001000000 */
[----:B------:R-:W3:Y:S01]  /*2200*/  SHFL.IDX PT, R112, R222, R231, 0x1f ;  /* 0x00001fe7de707589 */ /* 0x000ee200000e0000 */
[----:B------:R-:W-:Y:S01]  /*2210*/  FSEL R118, R118, -INF , P1 ;  /* 0xff80000076767808 */ /* 0x000fe20000800000 */
[--C-:B------:R-:W-:Y:S01]  /*2220*/  FFMA.FTZ R97, R97, UR10, -R98.reuse ;  /* 0x0000000a61617c23 */ /* 0x100fe20008010862 */
[----:B------:R-:W-:Y:S01]  /*2230*/  FFMA.FTZ R98, R103, UR10, -R98 ;  /* 0x0000000a67627c23 */ /* 0x000fe20008010862 */
[--C-:B------:R-:W-:Y:S01]  /*2240*/  FFMA.FTZ R99, R99, UR10, -R100.reuse ;  /* 0x0000000a63637c23 */ /* 0x100fe20008010864 */
[----:B------:R-:W-:Y:S01]  /*2250*/  FFMA.FTZ R100, R115, UR10, -R100 ;  /* 0x0000000a73647c23 */ /* 0x000fe20008010864 */
[----:B------:R-:W-:Y:S01]  /*2260*/  FSEL R103, R117, -INF , P2 ;  /* 0xff80000075677808 */ /* 0x000fe20001000000 */
[----:B------:R-:W3:Y:S01]  /*2270*/  SHFL.IDX PT, R114, R222, R230, 0x1f ;  /* 0x00001fe6de727589 */ /* 0x000ee200000e0000 */
[--C-:B----4-:R-:W-:Y:S01]  /*2280*/  FFMA.FTZ R91, R91, UR10, -R92.reuse ;  /* 0x0000000a5b5b7c23 */ /* 0x110fe2000801085c */
[----:B------:R-:W-:Y:S01]  /*2290*/  FSEL R95, R109, -INF , P2 ;  /* 0xff8000006d5f7808 */ /* 0x000fe20001000000 */
[----:B------:R-:W-:Y:S01]  /*22a0*/  FFMA.FTZ R92, R107, UR10, -R92 ;  /* 0x0000000a6b5c7c23 */ /* 0x000fe2000801085c */
[----:B------:R-:W4:Y:S01]  /*22b0*/  SHFL.IDX PT, R115, R222, R229, 0x1f ;  /* 0x00001fe5de737589 */ /* 0x000f2200000e0000 */
[--C-:B------:R-:W-:Y:S01]  /*22c0*/  FFMA.FTZ R103, R103, UR10, -R104.reuse ;  /* 0x0000000a67677c23 */ /* 0x100fe20008010868 */
[----:B------:R-:W-:Y:S01]  /*22d0*/  FFMA.FTZ R104, R119, UR10, -R104 ;  /* 0x0000000a77687c23 */ /* 0x000fe20008010868 */
[----:B------:R-:W-:Y:S01]  /*22e0*/  FSEL R107, R121, -INF , P2 ;  /* 0xff800000796b7808 */ /* 0x000fe20001000000 */
[----:B------:R-:W4:Y:S01]  /*22f0*/  SHFL.IDX PT, R109, R222, R232, 0x1f ;  /* 0x00001fe8de6d7589 */ /* 0x000f2200000e0000 */
[----:B------:R-:W-:Y:S01]  /*2300*/  FSEL R123, R123, -INF , P1 ;  /* 0xff8000007b7b7808 */ /* 0x000fe20000800000 */
[--C-:B------:R-:W-:Y:S01]  /*2310*/  FFMA.FTZ R95, R95, UR10, -R96.reuse ;  /* 0x0000000a5f5f7c23 */ /* 0x100fe20008010860 */
[----:B------:R-:W-:Y:S01]  /*2320*/  FFMA.FTZ R96, R111, UR10, -R96 ;  /* 0x0000000a6f607c23 */ /* 0x000fe20008010860 */
[----:B------:R-:W4:Y:S01]  /*2330*/  SHFL.IDX PT, R119, R222, R228, 0x1f ;  /* 0x00001fe4de777589 */ /* 0x000f2200000e0000 */
[----:B------:R-:W-:Y:S01]  /*2340*/  FSEL R105, R120, -INF , P2 ;  /* 0xff80000078697808 */ /* 0x000fe20001000000 */
[--C-:B-----5:R-:W-:Y:S01]  /*2350*/  FFMA.FTZ R102, R102, UR10, -R101.reuse ;  /* 0x0000000a66667c23 */ /* 0x120fe20008010865 */
[----:B------:R-:W-:Y:S01]  /*2360*/  FSEL R111, R122, -INF , P1 ;  /* 0xff8000007a6f7808 */ /* 0x000fe20000800000 */
[--C-:B-1----:R-:W-:Y:S01]  /*2370*/  FFMA.FTZ R107, R107, UR10, -R108.reuse ;  /* 0x0000000a6b6b7c23 */ /* 0x102fe2000801086c */
[----:B------:R-:W-:Y:S01]  /*2380*/  FSEL R110, R124, -INF , P2 ;  /* 0xff8000007c6e7808 */ /* 0x000fe20001000000 */
[----:B------:R-:W-:Y:S01]  /*2390*/  FFMA.FTZ R101, R118, UR10, -R101 ;  /* 0x0000000a76657c23 */ /* 0x000fe20008010865 */
[----:B------:R-:W-:Y:S01]  /*23a0*/  FFMA.FTZ R108, R123, UR10, -R108 ;  /* 0x0000000a7b6c7c23 */ /* 0x000fe2000801086c */
[----:B------:R-:W1:Y:S01]  /*23b0*/  SHFL.IDX PT, R124, R216, R232, 0x1f ;  /* 0x00001fe8d87c7589 */ /* 0x000e6200000e0000 */
[----:B------:R-:W-:Y:S01]  /*23c0*/  FSEL R118, R131, -INF , P1 ;  /* 0xff80000083767808 */ /* 0x000fe20000800000 */
[--C-:B--2---:R-:W-:Y:S01]  /*23d0*/  FFMA.FTZ R105, R105, UR10, -R106.reuse ;  /* 0x0000000a69697c23 */ /* 0x104fe2000801086a */
[----:B------:R-:W-:Y:S01]  /*23e0*/  FFMA.FTZ R106, R111, UR10, -R106 ;  /* 0x0000000a6f6a7c23 */ /* 0x000fe2000801086a */
[----:B------:R-:W2:Y:S01]  /*23f0*/  SHFL.IDX PT, R123, R216, R3, 0x1f ;  /* 0x00001f03d87b7589 */ /* 0x000ea200000e0000 */
[----:B------:R-:W-:Y:S01]  /*2400*/  FSEL R111, R125, -INF , P2 ;  /* 0xff8000007d6f7808 */ /* 0x000fe20001000000 */
[----:B------:R-:W5:Y:S01]  /*2410*/  MUFU.EX2 R11, R11 ;  /* 0x0000000b000b7308 */ /* 0x000f620000000800 */
[----:B------:R-:W-:Y:S01]  /*2420*/  FSEL R127, R127, -INF , P1 ;  /* 0xff8000007f7f7808 */ /* 0x000fe20000800000 */
[----:B------:R-:W5:Y:S01]  /*2430*/  SHFL.IDX PT, R131, R216, R233, 0x1f ;  /* 0x00001fe9d8837589 */ /* 0x000f6200000e0000 */
[----:B------:R-:W-:Y:S01]  /*2440*/  FSEL R113, R128, -INF , P2 ;  /* 0xff80000080717808 */ /* 0x000fe20001000000 */
[--C-:B---3--:R-:W-:Y:S01]  /*2450*/  FFMA.FTZ R111, R111, UR10, -R112.reuse ;  /* 0x0000000a6f6f7c23 */ /* 0x108fe20008010870 */
[----:B------:R-:W-:Y:S01]  /*2460*/  FSEL R116, R129, -INF , P2 ;  /* 0xff80000081747808 */ /* 0x000fe20001000000 */
[----:B------:R-:W-:Y:S01]  /*2470*/  FFMA.FTZ R112, R127, UR10, -R112 ;  /* 0x0000000a7f707c23 */ /* 0x000fe20008010870 */
[----:B------:R-:W-:Y:S01]  /*2480*/  FSEL R117, R130, -INF , P1 ;  /* 0xff80000082757808 */ /* 0x000fe20000800000 */
[--C-:B------:R-:W-:Y:S01]  /*2490*/  FFMA.FTZ R113, R113, UR10, -R114.reuse ;  /* 0x0000000a71717c23 */ /* 0x100fe20008010872 */
[----:B------:R-:W3:Y:S01]  /*24a0*/  SHFL.IDX PT, R127, R216, R231, 0x1f ;  /* 0x00001fe7d87f7589 */ /* 0x000ee200000e0000 */
[--C-:B----4-:R-:W-:Y:S01]  /*24b0*/  FFMA.FTZ R116, R116, UR10, -R115.reuse ;  /* 0x0000000a74747c23 */ /* 0x110fe20008010873 */
[----:B------:R-:W-:Y:S01]  /*24c0*/  FFMA.FTZ R115, R118, UR10, -R115 ;  /* 0x0000000a76737c23 */ /* 0x000fe20008010873 */
[----:B------:R-:W-:Y:S01]  /*24d0*/  FFMA.FTZ R114, R117, UR10, -R114 ;  /* 0x0000000a75727c23 */ /* 0x000fe20008010872 */
[----:B------:R-:W-:Y:S01]  /*24e0*/  FSEL R117, R132, -INF , P2 ;  /* 0xff80000084757808 */ /* 0x000fe20001000000 */
[----:B------:R-:W-:Y:S01]  /*24f0*/  FFMA.FTZ R110, R110, UR10, -R109 ;  /* 0x0000000a6e6e7c23 */ /* 0x000fe2000801086d */
[----:B------:R-:W-:-:S02]  /*2500*/  WARPGROUP.DEPBAR.LE gsb0, 0x0 ;  /* 0x00008000000079c5 */ /* 0x000fc40000010000 */
[----:B------:R-:W-:Y:S01]  /*2510*/  WARPGROUP.ARRIVE ;  /* 0x00000000000079c5 */ /* 0x000fe20000000000 */
[----:B------:R-:W-:Y:S01]  /*2520*/  FSEL R118, R134, -INF , P1 ;  /* 0xff80000086767808 */ /* 0x000fe20000800000 */
[----:B------:R-:W4:Y:S01]  /*2530*/  SHFL.IDX PT, R122, R222, R227, 0x1f ;  /* 0x00001fe3de7a7589 */ /* 0x000f2200000e0000 */
[----:B------:R-:W-:Y:S01]  /*2540*/  FSEL R126, R126, -INF , P1 ;  /* 0xff8000007e7e7808 */ /* 0x000fe20000800000 */
[--C-:B------:R-:W-:Y:S01]  /*2550*/  FFMA.FTZ R117, R117, UR10, -R119.reuse ;  /* 0x0000000a75757c23 */ /* 0x100fe20008010877 */
[----:B------:R-:W-:Y:S01]  /*2560*/  FSEL R138, R138, -INF , P1 ;  /* 0xff8000008a8a7808 */ /* 0x000fe20000800000 */
[----:B------:R-:W-:Y:S01]  /*2570*/  HGMMA.64x128x16.F32.BF16 R24, gdesc[UR4], R24, gsb0 ;  /* 0x01e00000041879f0 */ /* 0x000fe20008001818 */
[----:B------:R-:W-:Y:S01]  /*2580*/  UIADD3 UR6, UR8, 0x4, URZ ;  /* 0x0000000408067890 */ /* 0x000fe2000fffe03f */
[----:B------:R-:W-:Y:S01]  /*2590*/  FFMA.FTZ R118, R118, UR10, -R119 ;  /* 0x0000000a76767c23 */ /* 0x000fe20008010877 */
[----:B------:R-:W-:Y:S01]  /*25a0*/  UIADD3 UR4, UR9, 0x4, URZ ;  /* 0x0000000409047890 */ /* 0x000fe2000fffe03f */
[----:B------:R-:W-:Y:S01]  /*25b0*/  FFMA.FTZ R109, R126, UR10, -R109 ;  /* 0x0000000a7e6d7c23 */ /* 0x000fe2000801086d */
[----:B------:R-:W-:Y:S01]  /*25c0*/  UMOV UR7, 0x40000040 ;  /* 0x4000004000077882 */ /* 0x000fe20000000000 */
[----:B------:R-:W-:Y:S01]  /*25d0*/  UMOV UR5, 0x40000040 ;  /* 0x4000004000057882 */ /* 0x000fe20000000000 */
[----:B------:R-:W-:Y:S01]  /*25e0*/  FSEL R119, R140, -INF , P2 ;  /* 0xff8000008c777808 */ /* 0x000fe20001000000 */
[----:B------:R-:W4:Y:S01]  /*25f0*/  SHFL.IDX PT, R129, R216, R229, 0x1f ;  /* 0x00001fe5d8817589 */ /* 0x000f2200000e0000 */
[----:B------:R-:W-:Y:S01]  /*2600*/  FSEL R126, R136, -INF , P2 ;  /* 0xff800000887e7808 */ /* 0x000fe20001000000 */
[----:B------:R-:W-:Y:S01]  /*2610*/  MUFU.EX2 R12, R12 ;  /* 0x0000000c000c7308 */ /* 0x000fe20000000800 */
[----:B------:R-:W-:Y:S01]  /*2620*/  FSEL R132, R137, -INF , P2 ;  /* 0xff80000089847808 */ /* 0x000fe20001000000 */
[----:B-1----:R-:W-:Y:S01]  /*2630*/  FFMA.FTZ R128, R119, UR10, -R124 ;  /* 0x0000000a77807c23 */ /* 0x002fe2000801087c */
[----:B------:R-:W-:Y:S01]  /*2640*/  FSEL R120, R139, -INF , P1 ;  /* 0xff8000008b787808 */ /* 0x000fe20000800000 */
[--C-:B--2---:R-:W-:Y:S01]  /*2650*/  FFMA.FTZ R126, R126, UR10, -R123.reuse ;  /* 0x0000000a7e7e7c23 */ /* 0x104fe2000801087b */
[----:B------:R-:W1:Y:S01]  /*2660*/  SHFL.IDX PT, R119, R216, R227, 0x1f ;  /* 0x00001fe3d8777589 */ /* 0x000e6200000e0000 */
[----:B------:R-:W-:Y:S01]  /*2670*/  FFMA.FTZ R123, R138, UR10, -R123 ;  /* 0x0000000a8a7b7c23 */ /* 0x000fe2000801087b */
[--C-:B-----5:R-:W-:Y:S01]  /*2680*/  FFMA.FTZ R132, R132, UR10, -R131.reuse ;  /* 0x0000000a84847c23 */ /* 0x120fe20008010883 */
[----:B------:R-:W-:Y:S01]  /*2690*/  FFMA.FTZ R131, R120, UR10, -R131 ;  /* 0x0000000a78837c23 */ /* 0x000fe20008010883 */
[----:B------:R-:W-:Y:S01]  /*26a0*/  FSEL R130, R141, -INF , P2 ;  /* 0xff8000008d827808 */ /* 0x000fe20001000000 */
[----:B------:R-:W2:Y:S01]  /*26b0*/  SHFL.IDX PT, R134, R216, R230, 0x1f ;  /* 0x00001fe6d8867589 */ /* 0x000ea200000e0000 */
[----:B------:R-:W-:Y:S01]  /*26c0*/  FSEL R120, R143, -INF , P1 ;  /* 0xff8000008f787808 */ /* 0x000fe20000800000 */
[----:B------:R-:W-:Y:S01]  /*26d0*/  MUFU.EX2 R22, R22 ;  /* 0x0000001600167308 */ /* 0x000fe20000000800 */
[----:B------:R-:W-:Y:S01]  /*26e0*/  FSEL R133, R133, -INF , P2 ;  /* 0xff80000085857808 */ /* 0x000fe20001000000 */
[--C-:B---3--:R-:W-:Y:S01]  /*26f0*/  FFMA.FTZ R130, R130, UR10, -R127.reuse ;  /* 0x0000000a82827c23 */ /* 0x108fe2000801087f */
[----:B------:R-:W-:Y:S01]  /*2700*/  FSEL R136, R147, -INF , P1 ;  /* 0xff80000093887808 */ /* 0x000fe20000800000 */
[----:B------:R-:W-:Y:S01]  /*2710*/  FFMA.FTZ R127, R120, UR10, -R127 ;  /* 0x0000000a787f7c23 */ /* 0x000fe2000801087f */
[----:B------:R-:W-:Y:S01]  /*2720*/  FSEL R120, R145, -INF , P2 ;  /* 0xff80000091787808 */ /* 0x000fe20001000000 */
[--C-:B----4-:R-:W-:Y:S01]  /*2730*/  FFMA.FTZ R222, R133, UR10, -R122.reuse ;  /* 0x0000000a85de7c23 */ /* 0x110fe2000801087a */
[----:B------:R-:W-:Y:S01]  /*2740*/  FSEL R135, R135, -INF , P1 ;  /* 0xff80000087877808 */ /* 0x000fe20000800000 */
[----:B------:R-:W-:Y:S01]  /*2750*/  MUFU.EX2 R88, R88 ;  /* 0x0000005800587308 */ /* 0x000fe20000000800 */
[----:B------:R-:W-:Y:S01]  /*2760*/  FSEL R121, R142, -INF , P1 ;  /* 0xff8000008e797808 */ /* 0x000fe20000800000 */
[--C-:B------:R-:W-:Y:S01]  /*2770*/  FFMA.FTZ R133, R120, UR10, -R129.reuse ;  /* 0x0000000a78857c23 */ /* 0x100fe20008010881 */
[----:B------:R-:W-:Y:S01]  /*2780*/  FFMA.FTZ R129, R136, UR10, -R129 ;  /* 0x0000000a88817c23 */ /* 0x000fe20008010881 */
[----:B------:R-:W-:Y:S01]  /*2790*/  FSEL R120, R149, -INF , P2 ;  /* 0xff80000095787808 */ /* 0x000fe20001000000 */
[----:B------:R-:W-:Y:S01]  /*27a0*/  FFMA.FTZ R122, R135, UR10, -R122 ;  /* 0x0000000a877a7c23 */ /* 0x000fe2000801087a */
[----:B------:R-:W-:Y:S01]  /*27b0*/  FSEL R136, R151, -INF , P1 ;  /* 0xff80000097887808 */ /* 0x000fe20000800000 */
[----:B------:R-:W-:Y:S01]  /*27c0*/  FFMA.FTZ R124, R121, UR10, -R124 ;  /* 0x0000000a797c7c23 */ /* 0x000fe2000801087c */
[----:B------:R-:W-:Y:S01]  /*27d0*/  FSEL R125, R146, -INF , P1 ;  /* 0xff800000927d7808 */ /* 0x000fe20000800000 */
[--C-:B-1----:R-:W-:Y:S01]  /*27e0*/  FFMA.FTZ R120, R120, UR10, -R119.reuse ;  /* 0x0000000a78787c23 */ /* 0x102fe20008010877 */
[----:B------:R-:W1:Y:S01]  /*27f0*/  SHFL.IDX PT, R121, R216, R228, 0x1f ;  /* 0x00001fe4d8797589 */ /* 0x000e6200000e0000 */
[----:B------:R-:W-:Y:S01]  /*2800*/  FFMA.FTZ R119, R136, UR10, -R119 ;  /* 0x0000000a88777c23 */ /* 0x000fe20008010877 */
[----:B------:R-:W-:Y:S01]  /*2810*/  FSEL R135, R144, -INF , P2 ;  /* 0xff80000090877808 */ /* 0x000fe20001000000 */
[----:B------:R-:W3:Y:S01]  /*2820*/  MUFU.EX2 R14, R14 ;  /* 0x0000000e000e7308 */ /* 0x000ee20000000800 */
[----:B------:R-:W-:Y:S01]  /*2830*/  FSEL R148, R148, -INF , P2 ;  /* 0xff80000094947808 */ /* 0x000fe20001000000 */
[----:B------:R-:W-:Y:S01]  /*2840*/  VIADD R234, R2, 0x20c00 ;  /* 0x00020c0002ea7836 */ /* 0x000fe20000000000 */
[----:B------:R-:W-:Y:S01]  /*2850*/  FSEL R150, R150, -INF , P1 ;  /* 0xff80000096967808 */ /* 0x000fe20000800000 */
[--C-:B--2---:R-:W-:Y:S01]  /*2860*/  FFMA.FTZ R135, R135, UR10, -R134.reuse ;  /* 0x0000000a87877c23 */ /* 0x104fe20008010886 */
[----:B------:R-:W-:-:S03]  /*2870*/  FFMA.FTZ R134, R125, UR10, -R134 ;  /* 0x0000000a7d867c23 */ /* 0x000fc60008010886 */
[----:B------:R-:W-:Y:S08]  /*2880*/  MUFU.EX2 R17, R17 ;  /* 0x0000001100117308 */ /* 0x000ff00000000800 */
[----:B------:R-:W-:Y:S01]  /*2890*/  MUFU.EX2 R116, R116 ;  /* 0x0000007400747308 */ /* 0x000fe20000000800 */
[--C-:B-1----:R-:W-:Y:S01]  /*28a0*/  FFMA.FTZ R125, R148, UR10, -R121.reuse ;  /* 0x0000000a947d7c23 */ /* 0x102fe20008010879 */
[----:B------:R-:W-:-:S06]  /*28b0*/  FFMA.FTZ R121, R150, UR10, -R121 ;  /* 0x0000000a96797c23 */ /* 0x000fcc0008010879 */
[----:B------:R-:W-:Y:S08]  /*28c0*/  MUFU.EX2 R114, R114 ;  /* 0x0000007200727308 */ /* 0x000ff00000000800 */
[----:B------:R-:W1:Y:S08]  /*28d0*/  MUFU.EX2 R89, R89 ;  /* 0x0000005900597308 */ /* 0x000e700000000800 */
[----:B------:R-:W2:Y:S08]  /*28e0*/  MUFU.EX2 R91, R91 ;  /* 0x0000005b005b7308 */ /* 0x000eb00000000800 */
[----:B------:R-:W4:Y:S08]  /*28f0*/  MUFU.EX2 R110, R110 ;  /* 0x0000006e006e7308 */ /* 0x000f300000000800 */
[----:B------:R-:W5:Y:S08]  /*2900*/  MUFU.EX2 R109, R109 ;  /* 0x0000006d006d7308 */ /* 0x000f700000000800 */
[----:B------:R-:W-:Y:S08]  /*2910*/  MUFU.EX2 R111, R111 ;  /* 0x0000006f006f7308 */ /* 0x000ff00000000800 */
[----:B------:R-:W-:Y:S08]  /*2920*/  MUFU.EX2 R112, R112 ;  /* 0x0000007000707308 */ /* 0x000ff00000000800 */
[----:B------:R-:W5:Y:S08]  /*2930*/  MUFU.EX2 R113, R113 ;  /* 0x0000007100717308 */ /* 0x000f700000000800 */
[----:B------:R-:W-:Y:S01]  /*2940*/  MUFU.EX2 R117, R117 ;  /* 0x0000007500757308 */ /* 0x000fe20000000800 */
[----:B------:R-:W-:-:S02]  /*2950*/  WARPGROUP.DEPBAR.LE gsb0, 0x0 ;  /* 0x00008000000079c5 */ /* 0x000fc40000010000 */
[----:B------:R-:W-:-:S05]  /*2960*/  WARPGROUP.ARRIVE ;  /* 0x00000000000079c5 */ /* 0x000fca0000000000 */
[----:B------:R-:W5:Y:S01]  /*2970*/  MUFU.EX2 R19, R19 ;  /* 0x0000001300137308 */ /* 0x000f620000000800 */
[----:B------:R-:W-:Y:S01]  /*2980*/  HGMMA.64x128x16.F32.BF16 R24, gdesc[UR4], R24, gsb0 ;  /* 0x01e00000041879f0 */ /* 0x000fe20008001818 */
[----:B------:R-:W-:Y:S02]  /*2990*/  UIADD3 UR6, UR8, 0x6, URZ ;  /* 0x0000000608067890 */ /* 0x000fe4000fffe03f */
[----:B------:R-:W-:Y:S01]  /*29a0*/  UIADD3 UR4, UR9, 0x6, URZ ;  /* 0x0000000609047890 */ /* 0x000fe2000fffe03f */
[----:B------:R-:W-:Y:S01]  /*29b0*/  UMOV UR7, 0x40000040 ;  /* 0x4000004000077882 */ /* 0x000fe20000000000 */
[----:B------:R-:W-:Y:S02]  /*29c0*/  UMOV UR5, 0x40000040 ;  /* 0x4000004000057882 */ /* 0x000fe40000000000 */
[----:B------:R-:W-:Y:S08]  /*29d0*/  MUFU.EX2 R105, R105 ;  /* 0x0000006900697308 */ /* 0x000ff00000000800 */
[----:B------:R-:W-:Y:S08]  /*29e0*/  MUFU.EX2 R106, R106 ;  /* 0x0000006a006a7308 */ /* 0x000ff00000000800 */
[----:B------:R-:W-:Y:S08]  /*29f0*/  MUFU.EX2 R107, R107 ;  /* 0x0000006b006b7308 */ /* 0x000ff00000000800 */
[----:B------:R-:W-:Y:S08]  /*2a00*/  MUFU.EX2 R108, R108 ;  /* 0x0000006c006c7308 */ /* 0x000ff00000000800 */
[----:B------:R-:W-:Y:S08]  /*2a10*/  MUFU.EX2 R118, R118 ;  /* 0x0000007600767308 */ /* 0x000ff00000000800 */
        /* <DEDUP_REMOVED lines=34> */
[----:B------:R-:W3:Y:S04]  /*2c40*/  LDS R217, [R217+0x400] ;  /* 0x00040000d9d97984 */ /* 0x000ee80000000800 */
[----:B------:R-:W-:Y:S04]  /*2c50*/  LDS R221, [R221+0x400] ;  /* 0x00040000dddd7984 */ /* 0x000fe80000000800 */
[----:B------:R-:W-:Y:S04]  /*2c60*/  LDS R220, [R220+0x400] ;  /* 0x00040000dcdc7984 */ /* 0x000fe80000000800 */
[----:B------:R-:W-:Y:S04]  /*2c70*/  LDS R219, [R219+0x400] ;  /* 0x00040000dbdb7984 */ /* 0x000fe80000000800 */
[----:B---3--:R-:W3:Y:S04]  /*2c80*/  SHFL.IDX PT, R137, R217, R3, 0x1f ;  /* 0x00001f03d9897589 */ /* 0x008ee800000e0000 */
[----:B------:R-:W1:Y:S04]  /*2c90*/  SHFL.IDX PT, R138, R217, R233, 0x1f ;  /* 0x00001fe9d98a7589 */ /* 0x000e6800000e0000 */
[----:B------:R-:W2:Y:S04]  /*2ca0*/  SHFL.IDX PT, R141, R217, R232, 0x1f ;  /* 0x00001fe8d98d7589 */ /* 0x000ea800000e0000 */
[----:B------:R-:W4:Y:S04]  /*2cb0*/  SHFL.IDX PT, R143, R217, R229, 0x1f ;  /* 0x00001fe5d98f7589 */ /* 0x000f2800000e0000 */
[----:B------:R-:W5:Y:S04]  /*2cc0*/  SHFL.IDX PT, R139, R217, R231, 0x1f ;  /* 0x00001fe7d98b7589 */ /* 0x000f6800000e0000 */
[----:B------:R-:W5:Y:S01]  /*2cd0*/  SHFL.IDX PT, R140, R217, R230, 0x1f ;  /* 0x00001fe6d98c7589 */ /* 0x000f6200000e0000 */
[--C-:B---3--:R-:W-:Y:S01]  /*2ce0*/  FADD.FTZ R24, R24, -R137.reuse ;  /* 0x8000008918187221 */ /* 0x108fe20000010000 */
[----:B------:R-:W-:-:S02]  /*2cf0*/  FADD.FTZ R26, R26, -R137 ;  /* 0x800000891a1a7221 */ /* 0x000fc40000010000 */
[----:B------:R-:W3:Y:S01]  /*2d00*/  SHFL.IDX PT, R145, R217, R228, 0x1f ;  /* 0x00001fe4d9917589 */ /* 0x000ee200000e0000 */
[--C-:B-1----:R-:W-:Y:S01]  /*2d10*/  FADD.FTZ R136, R25, -R138.reuse ;  /* 0x8000008a19887221 */ /* 0x102fe20000010000 */
[----:B------:R-:W-:Y:S02]  /*2d20*/  FADD.FTZ R137, R27, -R138 ;  /* 0x8000008a1b897221 */ /* 0x000fe40000010000 */
[----:B------:R-:W1:Y:S01]  /*2d30*/  SHFL.IDX PT, R217, R217, R227, 0x1f ;  /* 0x00001fe3d9d97589 */ /* 0x000e6200000e0000 */
[----:B------:R-:W-:Y:S01]  /*2d40*/  FMUL.FTZ R26, R11, R26 ;  /* 0x0000001a0b1a7220 */ /* 0x000fe20000410000 */
[--C-:B--2---:R-:W-:Y:S01]  /*2d50*/  FADD.FTZ R138, R28, -R141.reuse ;  /* 0x8000008d1c8a7221 */ /* 0x104fe20000010000 */
[----:B------:R-:W-:Y:S01]  /*2d60*/  FADD.FTZ R25, R30, -R141 ;  /* 0x8000008d1e197221 */ /* 0x000fe20000010000 */
[----:B------:R-:W2:Y:S01]  /*2d70*/  SHFL.IDX PT, R146, R221, R3, 0x1f ;  /* 0x00001f03dd927589 */ /* 0x000ea200000e0000 */
[----:B------:R-:W-:Y:S01]  /*2d80*/  MUFU.EX2 R30, R126 ;  /* 0x0000007e001e7308 */ /* 0x000fe20000000800 */
[--C-:B----4-:R-:W-:Y:S01]  /*2d90*/  FADD.FTZ R141, R33, -R143.reuse ;  /* 0x8000008f218d7221 */ /* 0x110fe20000010000 */
[----:B------:R-:W-:Y:S01]  /*2da0*/  FADD.FTZ R143, R35, -R143 ;  /* 0x8000008f238f7221 */ /* 0x000fe20000010000 */
[----:B------:R-:W4:Y:S01]  /*2db0*/  SHFL.IDX PT, R33, R221, R230, 0x1f ;  /* 0x00001fe6dd217589 */ /* 0x000f2200000e0000 */
[----:B------:R-:W-:Y:S01]  /*2dc0*/  FMUL.FTZ R25, R14, R25 ;  /* 0x000000190e197220 */ /* 0x000fe20000410000 */
[--C-:B-----5:R-:W-:Y:S01]  /*2dd0*/  FADD.FTZ R142, R29, -R139.reuse ;  /* 0x8000008b1d8e7221 */ /* 0x120fe20000010000 */
[----:B------:R-:W-:Y:S01]  /*2de0*/  FADD.FTZ R27, R31, -R139 ;  /* 0x8000008b1f1b7221 */ /* 0x000fe20000010000 */
[----:B------:R-:W5:Y:S01]  /*2df0*/  SHFL.IDX PT, R35, R221, R229, 0x1f ;  /* 0x00001fe5dd237589 */ /* 0x000f6200000e0000 */
[----:B------:R1:W-:Y:S01]  /*2e00*/  MUFU.EX2 R29, R122 ;  /* 0x0000007a001d7308 */ /* 0x0003e20000000800 */
[--C-:B------:R-:W-:Y:S01]  /*2e10*/  FADD.FTZ R139, R32, -R140.reuse ;  /* 0x8000008c208b7221 */ /* 0x100fe20000010000 */
[----:B------:R-:W-:Y:S01]  /*2e20*/  FADD.FTZ R140, R34, -R140 ;  /* 0x8000008c228c7221 */ /* 0x000fe20000010000 */
[----:B------:R-:W5:Y:S01]  /*2e30*/  SHFL.IDX PT, R32, R221, R233, 0x1f ;  /* 0x00001fe9dd207589 */ /* 0x000f6200000e0000 */
[----:B------:R-:W-:-:S03]  /*2e40*/  FMUL.FTZ R141, R18, R141 ;  /* 0x0000008d128d7220 */ /* 0x000fc60000410000 */
[----:B------:R-:W5:Y:S01]  /*2e50*/  SHFL.IDX PT, R34, R221, R228, 0x1f ;  /* 0x00001fe4dd227589 */ /* 0x000f6200000e0000 */
[--C-:B---3--:R-:W-:Y:S01]  /*2e60*/  FADD.FTZ R144, R36, -R145.reuse ;  /* 0x8000009124907221 */ /* 0x108fe20000010000 */
[----:B------:R-:W-:Y:S01]  /*2e70*/  FADD.FTZ R38, R38, -R145 ;  /* 0x8000009126267221 */ /* 0x000fe20000010000 */
[----:B------:R-:W-:Y:S01]  /*2e80*/  MUFU.EX2 R31, R123 ;  /* 0x0000007b001f7308 */ /* 0x000fe20000000800 */
[----:B-1----:R-:W1:Y:S01]  /*2e90*/  SHFL.IDX PT, R122, R221, R232, 0x1f ;  /* 0x00001fe8dd7a7589 */ /* 0x002e6200000e0000 */
[--C-:B------:R-:W-:Y:S01]  /*2ea0*/  FADD.FTZ R37, R37, -R217.reuse ;  /* 0x800000d925257221 */ /* 0x100fe20000010000 */
[----:B------:R-:W-:Y:S01]  /*2eb0*/  FADD.FTZ R39, R39, -R217 ;  /* 0x800000d927277221 */ /* 0x000fe20000010000 */
[----:B------:R-:W-:Y:S01]  /*2ec0*/  FMUL.FTZ R38, R22, R38 ;  /* 0x0000002616267220 */ /* 0x000fe20000410000 */
[----:B------:R-:W3:Y:S01]  /*2ed0*/  SHFL.IDX PT, R216, R219, R232, 0x1f ;  /* 0x00001fe8dbd87589 */ /* 0x000ee200000e0000 */
[--C-:B--2---:R-:W-:Y:S01]  /*2ee0*/  FADD.FTZ R40, R40, -R146.reuse ;  /* 0x8000009228287221 */ /* 0x104fe20000010000 */
[----:B------:R-:W-:Y:S01]  /*2ef0*/  FADD.FTZ R42, R42, -R146 ;  /* 0x800000922a2a7221 */ /* 0x000fe20000010000 */
[----:B------:R-:W2:Y:S01]  /*2f00*/  MUFU.EX2 R28, R222 ;  /* 0x000000de001c7308 */ /* 0x000ea20000000800 */
        /* <DEDUP_REMOVED lines=11> */
[----:B------:R-:W-:Y:S01]  /*2fc0*/  FMUL.FTZ R40, R89, R40 ;  /* 0x0000002859287220 */ /* 0x000fe20000410000 */
[--C-:B------:R-:W-:Y:S01]  /*2fd0*/  FADD.FTZ R52, R52, -R34.reuse ;  /* 0x8000002234347221 */ /* 0x100fe20000010000 */
[----:B------:R-:W-:Y:S01]  /*2fe0*/  FADD.FTZ R54, R54, -R34 ;  /* 0x8000002236367221 */ /* 0x000fe20000010000 */
[----:B------:R-:W5:Y:S01]  /*2ff0*/  SHFL.IDX PT, R126, R219, R228, 0x1f ;  /* 0x00001fe4db7e7589 */ /* 0x000f6200000e0000 */
[----:B------:R-:W5:Y:S01]  /*3000*/  MUFU.EX2 R32, R132 ;  /* 0x0000008400207308 */ /* 0x000f620000000800 */
[--C-:B-1----:R-:W-:Y:S01]  /*3010*/  FADD.FTZ R44, R44, -R122.reuse ;  /* 0x8000007a2c2c7221 */ /* 0x102fe20000010000 */
[----:B------:R-:W-:Y:S01]  /*3020*/  FADD.FTZ R46, R46, -R122 ;  /* 0x8000007a2e2e7221 */ /* 0x000fe20000010000 */
[----:B--2---:R-:W-:Y:S01]  /*3030*/  SHFL.IDX PT, R131, R220, R227, 0x1f ;  /* 0x00001fe3dc837589 */ /* 0x004fe200000e0000 */
[----:B------:R-:W-:Y:S01]  /*3040*/  FMUL.FTZ R41, R91, R41 ;  /* 0x000000295b297220 */ /* 0x000fe20000410000 */
[--C-:B---3--:R-:W-:Y:S01]  /*3050*/  FADD.FTZ R60, R60, -R216.reuse ;  /* 0x800000d83c3c7221 */ /* 0x108fe20000010000 */
[----:B------:R-:W-:Y:S01]  /*3060*/  FADD.FTZ R62, R62, -R216 ;  /* 0x800000d83e3e7221 */ /* 0x000fe20000010000 */
[----:B------:R-:W1:Y:S01]  /*3070*/  SHFL.IDX PT, R122, R219, R229, 0x1f ;  /* 0x00001fe5db7a7589 */ /* 0x000e6200000e0000 */
[----:B------:R-:W-:Y:S01]  /*3080*/  MUFU.EX2 R34, R128 ;  /* 0x0000008000227308 */ /* 0x000fe20000000800 */
[----:B------:R-:W-:Y:S01]  /*3090*/  FMUL.FTZ R60, R110, R60 ;  /* 0x0000003c6e3c7220 */ /* 0x000fe20000410000 */
[----:B------:R-:W-:Y:S01]  /*30a0*/  FMUL.FTZ R62, R109, R62 ;  /* 0x0000003e6d3e7220 */ /* 0x000fe20000410000 */
[----:B------:R-:W2:Y:S01]  /*30b0*/  SHFL.IDX PT, R218, R219, R233, 0x1f ;  /* 0x00001fe9dbda7589 */ /* 0x000ea200000e0000 */
[--C-:B----4-:R-:W-:Y:S01]  /*30c0*/  FADD.FTZ R216, R81, -R145.reuse ;  /* 0x8000009151d87221 */ /* 0x110fe20000010000 */
[----:B------:R-:W-:Y:S01]  /*30d0*/  FADD.FTZ R145, R83, -R145 ;  /* 0x8000009153917221 */ /* 0x000fe20000010000 */
[----:B------:R-:W-:Y:S01]  /*30e0*/  F2FP.BF16.F32.PACK_AB R83, R39, R38 ;  /* 0x000000262753723e */ /* 0x000fe200000010ff */
[----:B------:R-:W3:Y:S01]  /*30f0*/  SHFL.IDX PT, R151, R219, R231, 0x1f ;  /* 0x00001fe7db977589 */ /* 0x000ee200000e0000 */
[----:B------:R4:W3:Y:S01]  /*3100*/  MUFU.EX2 R35, R124 ;  /* 0x0000007c00237308 */ /* 0x0008e20000000800 */
[--C-:B-----5:R-:W-:Y:S01]  /*3110*/  FADD.FTZ R45, R45, -R36.reuse ;  /* 0x800000242d2d7221 */ /* 0x120fe20000010000 */
[----:B------:R-:W-:Y:S01]  /*3120*/  FADD.FTZ R47, R47, -R36 ;  /* 0x800000242f2f7221 */ /* 0x000fe20000010000 */
[----:B------:R-:W5:Y:S01]  /*3130*/  SHFL.IDX PT, R123, R219, R227, 0x1f ;  /* 0x00001fe3db7b7589 */ /* 0x000f6200000e0000 */
[--C-:B------:R-:W-:Y:S01]  /*3140*/  FADD.FTZ R66, R66, -R148.reuse ;  /* 0x8000009442427221 */ /* 0x100fe20000010000 */
[----:B------:R-:W-:Y:S01]  /*3150*/  FADD.FTZ R64, R64, -R148 ;  /* 0x8000009440407221 */ /* 0x000fe20000010000 */
[----:B------:R-:W-:Y:S01]  /*3160*/  FMUL.FTZ R37, R23, R37 ;  /* 0x0000002517257220 */ /* 0x000fe20000410000 */
[----:B------:R-:W5:Y:S01]  /*3170*/  SHFL.IDX PT, R149, R220, R228, 0x1f ;  /* 0x00001fe4dc957589 */ /* 0x000f6200000e0000 */
[----:B------:R5:W5:Y:S01]  /*3180*/  MUFU.EX2 R36, R130 ;  /* 0x0000008200247308 */ /* 0x000b620000000800 */
[----:B----4-:R-:W-:Y:S01]  /*3190*/  FADD.FTZ R124, R68, -R126 ;  /* 0x8000007e447c7221 */ /* 0x010fe20000010000 */
[----:B------:R-:W-:Y:S01]  /*31a0*/  FMUL.FTZ R64, R113, R64 ;  /* 0x0000004071407220 */ /* 0x000fe20000410000 */
[----:B------:R4:W5:Y:S01]  /*31b0*/  SHFL.IDX PT, R217, R219, R3, 0x1f ;  /* 0x00001f03dbd97589 */ /* 0x00096200000e0000 */
[----:B------:R-:W-:Y:S01]  /*31c0*/  FMUL.FTZ R81, R19, R140 ;  /* 0x0000008c13517220 */ /* 0x000fe20000410000 */
[----:B------:R-:W-:Y:S01]  /*31d0*/  FMUL.FTZ R68, R20, R143 ;  /* 0x0000008f14447220 */ /* 0x000fe20000410000 */
[----:B------:R-:W-:Y:S01]  /*31e0*/  FMUL.FTZ R42, R90, R42 ;  /* 0x0000002a5a2a7220 */ /* 0x000fe20000410000 */
[----:B------:R-:W5:Y:S01]  /*31f0*/  SHFL.IDX PT, R150, R220, R232, 0x1f ;  /* 0x00001fe8dc967589 */ /* 0x000f6200000e0000 */
[--C-:B-1----:R-:W-:Y:S01]  /*3200*/  FADD.FTZ R65, R65, -R122.reuse ;  /* 0x8000007a41417221 */ /* 0x102fe20000010000 */
[----:B------:R-:W-:Y:S01]  /*3210*/  FADD.FTZ R122, R67, -R122 ;  /* 0x8000007a437a7221 */ /* 0x000fe20000010000 */
[----:B------:R-:W-:Y:S01]  /*3220*/  FADD.FTZ R67, R70, -R126 ;  /* 0x8000007e46437221 */ /* 0x000fe20000010000 */
[----:B------:R-:W1:Y:S01]  /*3230*/  SHFL.IDX PT, R147, R220, R231, 0x1f ;  /* 0x00001fe7dc937589 */ /* 0x000e6200000e0000 */
[----:B------:R-:W1:Y:S01]  /*3240*/  MUFU.EX2 R38, R119 ;  /* 0x0000007700267308 */ /* 0x000e620000000800 */
[----:B----4-:R-:W-:Y:S01]  /*3250*/  FADD.FTZ R219, R85, -R131 ;  /* 0x8000008355db7221 */ /* 0x010fe20000010000 */
[----:B------:R-:W-:Y:S01]  /*3260*/  FMUL.FTZ R85, R12, R137 ;  /* 0x000000890c557220 */ /* 0x000fe20000410000 */
[----:B------:R-:W4:Y:S01]  /*3270*/  SHFL.IDX PT, R146, R220, R233, 0x1f ;  /* 0x00001fe9dc927589 */ /* 0x000f2200000e0000 */
[--C-:B--2---:R-:W-:Y:S01]  /*3280*/  FADD.FTZ R57, R57, -R218.reuse ;  /* 0x800000da39397221 */ /* 0x104fe20000010000 */
[----:B------:R-:W-:Y:S01]  /*3290*/  FADD.FTZ R59, R59, -R218 ;  /* 0x800000da3b3b7221 */ /* 0x000fe20000010000 */
[--C-:B---3--:R-:W-:Y:S01]  /*32a0*/  FADD.FTZ R61, R61, -R151.reuse ;  /* 0x800000973d3d7221 */ /* 0x108fe20000010000 */
[----:B------:R-:W2:Y:S01]  /*32b0*/  SHFL.IDX PT, R132, R220, R230, 0x1f ;  /* 0x00001fe6dc847589 */ /* 0x000ea200000e0000 */
[----:B------:R-:W-:Y:S01]  /*32c0*/  F2FP.BF16.F32.PACK_AB R85, R85, R26 ;  /* 0x0000001a5555723e */ /* 0x000fe200000010ff */
[----:B------:R-:W-:Y:S01]  /*32d0*/  FMUL.FTZ R26, R17, R27 ;  /* 0x0000001b111a7220 */ /* 0x000fe20000410000 */
[----:B------:R-:W-:Y:S01]  /*32e0*/  FADD.FTZ R63, R63, -R151 ;  /* 0x800000973f3f7221 */ /* 0x000fe20000010000 */
[----:B------:R-:W3:Y:S01]  /*32f0*/  SHFL.IDX PT, R128, R220, R3, 0x1f ;  /* 0x00001f03dc807589 */ /* 0x000ee200000e0000 */
[----:B-----5:R-:W-:Y:S01]  /*3300*/  FADD.FTZ R70, R69, -R123 ;  /* 0x8000007b45467221 */ /* 0x020fe20000010000 */
[----:B------:R-:W-:Y:S01]  /*3310*/  FADD.FTZ R131, R87, -R131 ;  /* 0x8000008357837221 */ /* 0x000fe20000010000 */
[----:B------:R-:W-:Y:S01]  /*3320*/  FADD.FTZ R218, R84, -R149 ;  /* 0x8000009554da7221 */ /* 0x000fe20000010000 */
[----:B------:R-:W5:Y:S01]  /*3330*/  SHFL.IDX PT, R221, R221, R227, 0x1f ;  /* 0x00001fe3dddd7589 */ /* 0x000f6200000e0000 */
[----:B------:R-:W-:Y:S01]  /*3340*/  F2FP.BF16.F32.PACK_AB R87, R26, R25 ;  /* 0x000000191a57723e */ /* 0x000fe200000010ff */
[----:B------:R-:W-:Y:S01]  /*3350*/  FADD.FTZ R123, R71, -R123 ;  /* 0x8000007b477b7221 */ /* 0x000fe20000010000 */
[----:B------:R-:W-:Y:S01]  /*3360*/  FADD.FTZ R149, R86, -R149 ;  /* 0x8000009556957221 */ /* 0x000fe20000010000 */
[----:B------:R-:W-:Y:S01]  /*3370*/  FMUL.FTZ R25, R116, R65 ;  /* 0x0000004174197220 */ /* 0x000fe20000410000 */
[----:B------:R-:W-:Y:S01]  /*3380*/  FMUL.FTZ R86, R13, R138 ;  /* 0x0000008a0d567220 */ /* 0x000fe20000410000 */
        /* <DEDUP_REMOVED lines=8> */
[----:B------:R-:W-:Y:S01]  /*3410*/  FADD.FTZ R148, R76, -R150 ;  /* 0x800000964c947221 */ /* 0x000fe20000010000 */
[--C-:B-1----:R-:W-:Y:S01]  /*3420*/  FADD.FTZ R151, R77, -R147.reuse ;  /* 0x800000934d977221 */ /* 0x102fe20000010000 */
[----:B------:R-:W-:Y:S01]  /*3430*/  FADD.FTZ R217, R79, -R147 ;  /* 0x800000934fd97221 */ /* 0x000fe20000010000 */
[----:B----4-:R-:W-:Y:S01]  /*3440*/  FADD.FTZ R130, R73, -R146 ;  /* 0x8000009249827221 */ /* 0x010fe20000010000 */
[----:B------:R-:W-:Y:S01]  /*3450*/  FADD.FTZ R150, R78, -R150 ;  /* 0x800000964e967221 */ /* 0x000fe20000010000 */
[----:B--2---:R-:W-:Y:S01]  /*3460*/  FADD.FTZ R147, R80, -R132 ;  /* 0x8000008450937221 */ /* 0x004fe20000010000 */
[----:B---3--:R-:W-:Y:S01]  /*3470*/  FADD.FTZ R126, R72, -R128 ;  /* 0x80000080487e7221 */ /* 0x008fe20000010000 */
[----:B------:R-:W-:Y:S01]  /*3480*/  FADD.FTZ R132, R82, -R132 ;  /* 0x8000008452847221 */ /* 0x000fe20000010000 */
[----:B------:R-:W-:Y:S01]  /*3490*/  F2FP.BF16.F32.PACK_AB R86, R71, R86 ;  /* 0x000000564756723e */ /* 0x000fe200000010ff */
[----:B------:R-:W-:Y:S01]  /*34a0*/  FMUL.FTZ R82, R21, R144 ;  /* 0x0000009015527220 */ /* 0x000fe20000410000 */
[--C-:B-----5:R-:W-:Y:S01]  /*34b0*/  FADD.FTZ R53, R53, -R221.reuse ;  /* 0x800000dd35357221 */ /* 0x120fe20000010000 */
[----:B------:R-:W-:Y:S01]  /*34c0*/  FADD.FTZ R55, R55, -R221 ;  /* 0x800000dd37377221 */ /* 0x000fe20000010000 */
        /* <DEDUP_REMOVED lines=216> */
.L_x_3930:
        /* <DEDUP_REMOVED lines=68> */
.L_x_3931:
[----:B------:R-:W-:Y:S02]  /*4690*/  VIADD R6, R6, 0x1 ;  /* 0x0000000106067836 */ /* 0x000fe40000000000 */
        /* <DEDUP_REMOVED lines=10> */
.L_x_3921:
[----:B------:R-:W4:Y:S01]  /*4740*/  S2UR UR8, SR_CTAID.Y ;  /* 0x00000000000879c3 */ /* 0x000f220000002600 */
[----:B------:R-:W-:Y:S01]  /*4750*/  ULDC UR5, c[0x0][0x850] ;  /* 0x0002140000057ab9 */ /* 0x000fe20000000800 */
[----:B------:R-:W-:Y:S01]  /*4760*/  ULDC.64 UR10, c[0x0][0x818] ;  /* 0x00020600000a7ab9 */ /* 0x000fe20000000a00 */
[----:B------:R-:W-:Y:S01]  /*4770*/  UISETP.NE.AND UP0, UPT, UR5, 0x1, UPT ;  /* 0x000000010500788c */ /* 0x000fe2000bf05270 */
[----:B------:R-:W-:-:S04]  /*4780*/  ULDC.64 UR12, c[0x0][0x840] ;  /* 0x00021000000c7ab9 */ /* 0x000fc80000000a00 */
[----:B------:R-:W5:Y:S06]  /*4790*/  S2UR UR4, SR_CTAID.X ;  /* 0x00000000000479c3 */ /* 0x000f6c0000002500 */
[----:B------:R-:W-:Y:S01]  /*47a0*/  @UP0 ULDC UR6, c[0x0][0x854] ;  /* 0x0002150000060ab9 */ /* 0x000fe20000000800 */
[----:B------:R-:W-:Y:S01]  /*47b0*/  @UP0 ULDC UR9, c[0x0][0x858] ;  /* 0x0002160000090ab9 */ /* 0x000fe20000000800 */
[----:B------:R-:W3:Y:S01]  /*47c0*/  S2UR UR16, SR_CTAID.Z ;  /* 0x00000000001079c3 */ /* 0x000ee20000002700 */
[----:B----4-:R-:W-:-:S07]  /*47d0*/  UIMAD.WIDE.U32 UR6, UR8, UR6, URZ ;  /* 0x00000006080672a5 */ /* 0x010fce000f8e003f */
[----:B------:R-:W4:Y:S01]  /*47e0*/  LDC.64 R14, c[0x0][0x848] ;  /* 0x00021200ff0e7b82 */ /* 0x000f220000000a00 */
        /* <DEDUP_REMOVED lines=11> */
[----:B------:R-:W-:Y:S01]  /*48a0*/  IMAD.U32 R5, RZ, RZ, UR15 ;  /* 0x0000000fff057e24 */ /* 0x000fe2000f8e00ff */
[----:B------:R-:W-:Y:S02]  /*48b0*/  UIADD3 UR6, UR5, UR6, URZ ;  /* 0x0000000605067290 */ /* 0x000fe4000fffe03f */
[----:B--2---:R-:W-:Y:S01]  /*48c0*/  IMAD.U32 R7, RZ, RZ, UR5 ;  /* 0x00000005ff077e24 */ /* 0x004fe2000f8e00ff */
[----:B---3--:R-:W-:Y:S01]  /*48d0*/  USHF.R.S32.HI UR8, URZ, 0x1f, UR16 ;  /* 0x0000001f3f087899 */ /* 0x008fe20008011410 */
[----:B------:R-:W-:Y:S01]  /*48e0*/  IMAD.U32 R6, RZ, RZ, UR4 ;  /* 0x00000004ff067e24 */ /* 0x000fe2000f8e00ff */
[----:B------:R-:W-:Y:S01]  /*48f0*/  UIADD3 UR7, UR15, UR7, URZ ;  /* 0x000000070f077290 */ /* 0x000fe2000fffe03f */
[----:B------:R-:W-:Y:S01]  /*4900*/  IMAD.U32 R4, RZ, RZ, UR14 ;  /* 0x0000000eff047e24 */ /* 0x000fe2000f8e00ff */
[----:B------:R-:W-:Y:S01]  /*4910*/  ULDC UR4, c[0x0][0x740] ;  /* 0x0001d00000047ab9 */ /* 0x000fe20000000800 */
[----:B------:R-:W-:-:S02]  /*4920*/  IMAD.U32 R7, RZ, RZ, UR6 ;  /* 0x00000006ff077e24 */ /* 0x000fc4000f8e00ff */
[----:B------:R-:W-:Y:S01]  /*4930*/  FMUL.FTZ R184, R184, UR4 ;  /* 0x00000004b8b87c20 */ /* 0x000fe20008410000 */
[C---:B----4-:R-:W-:Y:S02]  /*4940*/  IMAD R10, R14.reuse, UR8, RZ ;  /* 0x000000080e0a7c24 */ /* 0x050fe4000f8e02ff */
[----:B------:R-:W-:Y:S01]  /*4950*/  FMUL.FTZ R185, R185, UR4 ;  /* 0x00000004b9b97c20 */ /* 0x000fe20008410000 */
[----:B------:R-:W-:-:S04]  /*4960*/  IMAD.WIDE.U32 R6, R14, UR16, R6 ;  /* 0x000000100e067c25 */ /* 0x000fc8000f8e0006 */
[----:B------:R-:W-:Y:S01]  /*4970*/  FMUL.FTZ R186, R186, UR4 ;  /* 0x00000004baba7c20 */ /* 0x000fe20008410000 */
[----:B------:R-:W2:Y:S01]  /*4980*/  S2R R14, SR_TID.X ;  /* 0x00000000000e7919 */ /* 0x000ea20000002100 */
[----:B------:R-:W-:Y:S01]  /*4990*/  FMUL.FTZ R187, R187, UR4 ;  /* 0x00000004bbbb7c20 */ /* 0x000fe20008410000 */
[----:B------:R-:W-:Y:S02]  /*49a0*/  IMAD.U32 R5, RZ, RZ, UR7 ;  /* 0x00000007ff057e24 */ /* 0x000fe4000f8e00ff */
[----:B------:R-:W-:Y:S01]  /*49b0*/  FMUL.FTZ R188, R188, UR4 ;  /* 0x00000004bcbc7c20 */ /* 0x000fe20008410000 */
[C---:B-1----:R-:W-:Y:S02]  /*49c0*/  IMAD R8, R12.reuse, UR8, RZ ;  /* 0x000000080c087c24 */ /* 0x042fe4000f8e02ff */
[----:B------:R-:W-:Y:S01]  /*49d0*/  FMUL.FTZ R189, R189, UR4 ;  /* 0x00000004bdbd7c20 */ /* 0x000fe20008410000 */
[----:B------:R-:W-:-:S04]  /*49e0*/  IMAD.WIDE.U32 R4, R12, UR16, R4 ;  /* 0x000000100c047c25 */ /* 0x000fc8000f8e0004 */
[----:B------:R-:W-:Y:S01]  /*49f0*/  FMUL.FTZ R190, R190, UR4 ;  /* 0x00000004bebe7c20 */ /* 0x000fe20008410000 */
[----:B------:R-:W-:Y:S01]  /*4a00*/  FMUL.FTZ R191, R191, UR4 ;  /* 0x00000004bfbf7c20 */ /* 0x000fe20008410000 */
[----:B------:R-:W-:Y:S01]  /*4a10*/  FMUL.FTZ R192, R192, UR4 ;  /* 0x00000004c0c07c20 */ /* 0x000fe20008410000 */
[----:B------:R-:W-:Y:S02]  /*4a20*/  IMAD R3, R13, UR16, R8 ;  /* 0x000000100d037c24 */ /* 0x000fe4000f8e0208 */
[----:B------:R-:W-:Y:S01]  /*4a30*/  FMUL.FTZ R193, R193, UR4 ;  /* 0x00000004c1c17c20 */ /* 0x000fe20008410000 */
[----:B------:R-:W-:Y:S02]  /*4a40*/  IMAD R9, R15, UR16, R10 ;  /* 0x000000100f097c24 */ /* 0x000fe4000f8e020a */
        /* <DEDUP_REMOVED lines=26> */
[----:B--2---:R-:W-:-:S07]  /*4bf0*/  ISETP.NE.AND P1, PT, R14, 0x80, PT ;  /* 0x000000800e00780c */ /* 0x004fce0003f25270 */
        /* <DEDUP_REMOVED lines=30> */
.L_x_3935:
[----:B------:R-:W-:Y:S01]  /*4de0*/  @P0 ELECT P2, URZ, PT ;  /* 0x00000000003f082f */ /* 0x000fe20003840000 */
[----:B------:R1:W-:-:S12]  /*4df0*/  UBLKRED.G.S.ADD.F32.RN [UR4], [UR6], UR7, desc[UR8] ;  /* 0x00000804060073bb */ /* 0x0003d800080a1407 */
[----:B------:R-:W-:Y:S02]  /*4e00*/  @P2 PLOP3.LUT P0, PT, P2, PT, PT, 0x8, 0x0 ;  /* 0x000000000000281c */ /* 0x000fe4000170e170 */
[----:B------:R-:W-:-:S11]  /*4e10*/  PLOP3.LUT P2, PT, PT, PT, PT, 0x8, 0x0 ;  /* 0x000000000000781c */ /* 0x000fd60003f4e170 */
[----:B-1----:R-:W-:Y:S05]  /*4e20*/  @P0 BRA.U.ANY `(.L_x_3935) ;  /* 0xfffffffd00ec0947 */ /* 0x002fea000393ffff */
[----:B------:R0:W-:Y:S01]  /*4e30*/  UTMACMDFLUSH ;  /* 0x00000000000079b7 */ /* 0x0001e20000000000 */
[----:B------:R-:W-:-:S04]  /*4e40*/  DEPBAR.LE SB0, 0x0 ;  /* 0x000080000000791a */ /* 0x000fc80000000000 */
.L_x_3934:
[----:B------:R-:W-:Y:S05]  /*4e50*/  BSYNC B0 ;  /* 0x0000000000007941 */ /* 0x000fea0003800000 */
.L_x_3933:
        /* <DEDUP_REMOVED lines=24> */
.L_x_3936:
        /* <DEDUP_REMOVED lines=8> */
.L_x_3911:
        /* <DEDUP_REMOVED lines=51> */
.L_x_3951:
        /* <DEDUP_REMOVED lines=21> */
.L_x_3940:
[----:B------:R-:W-:Y:S05]  /*54e0*/  BSYNC B0 ;  /* 0x0000000000007941 */ /* 0x000fea0003800000 */
.L_x_3939:
        /* <DEDUP_REMOVED lines=13> */
.L_x_3942:
[----:B------:R-:W-:Y:S05]  /*55c0*/  BSYNC B0 ;  /* 0x0000000000007941 */ /* 0x000fea0003800000 */
.L_x_3941:
[----:B------:R-:W-:Y:S06]  /*55d0*/  BAR.ARV 0xa, 0xa0 ;  /* 0x0282800000007b1d */ /* 0x000fec0000002000 */
[----:B------:R-:W-:Y:S04]  /*55e0*/  BSSY B0, `(.L_x_3943) ;  /* 0x0000003000007945 */ /* 0x000fe80003800000 */
[----:B------:R-:W-:Y:S05]  /*55f0*/  @!P0 BRA `(.L_x_3944) ;  /* 0x0000000000048947 */ /* 0x000fea0003800000 */
[----:B------:R-:W-:-:S04]  /*5600*/  DEPBAR.LE SB0, 0x0 ;  /* 0x000080000000791a */ /* 0x000fc80000000000 */
.L_x_3944:
[----:B------:R-:W-:Y:S05]  /*5610*/  BSYNC B0 ;  /* 0x0000000000007941 */ /* 0x000fea0003800000 */
.L_x_3943:
        /* <DEDUP_REMOVED lines=13> */
.L_x_3946:
[----:B------:R-:W-:Y:S05]  /*56f0*/  BSYNC B0 ;  /* 0x0000000000007941 */ /* 0x000fea0003800000 */
.L_x_3945:
        /* <DEDUP_REMOVED lines=13> */
.L_x_3948:
[----:B------:R-:W-:Y:S05]  /*57d0*/  BSYNC B0 ;  /* 0x0000000000007941 */ /* 0x000fea0003800000 */
.L_x_3947:
[----:B------:R-:W-:Y:S01]  /*57e0*/  VIADD R0, R0, 0xfffffffe ;  /* 0xfffffffe00007836 */ /* 0x000fe20000000000 */
[----:B------:R-:W-:Y:S06]  /*57f0*/  BAR.ARV 0xa, 0xa0 ;  /* 0x0282800000007b1d */ /* 0x000fec0000002000 */
[----:B------:R-:W-:Y:S01]  /*5800*/  BSSY B0, `(.L_x_3949) ;  /* 0x0000004000007945 */ /* 0x000fe20003800000 */
[----:B------:R-:W-:-:S03]  /*5810*/  ISETP.NE.AND P1, PT, R0, RZ, PT ;  /* 0x000000ff0000720c */ /* 0x000fc60003f25270 */
[----:B------:R-:W-:Y:S10]  /*5820*/  @!P0 BRA `(.L_x_3950) ;  /* 0x0000000000048947 */ /* 0x000ff40003800000 */
[----:B------:R-:W-:-:S04]  /*5830*/  DEPBAR.LE SB0, 0x0 ;  /* 0x000080000000791a */ /* 0x000fc80000000000 */
.L_x_3950:
[----:B------:R-:W-:Y:S05]  /*5840*/  BSYNC B0 ;  /* 0x0000000000007941 */ /* 0x000fea0003800000 */
.L_x_3949:
[----:B------:R-:W-:Y:S06]  /*5850*/  BAR.ARV 0xb, 0xa0 ;  /* 0x02c2800000007b1d */ /* 0x000fec0000002000 */
[----:B------:R-:W-:Y:S02]  /*5860*/  UIADD3 UR5, UR5, 0x2, URZ ;  /* 0x0000000205057890 */ /* 0x000fe4000fffe03f */
[----:B------:R-:W-:Y:S01]  /*5870*/  UIADD3 UR4, UR4, 0x1, URZ ;  /* 0x0000000104047890 */ /* 0x000fe2000fffe03f */
[----:B------:R-:W-:Y:S11]  /*5880*/  @P1 BRA `(.L_x_3951) ;  /* 0xfffffff800c01947 */ /* 0x000ff6000383ffff */
[----:B------:R-:W-:-:S12]  /*5890*/  USHF.L.U32 UR5, UR5, 0xd, URZ ;  /* 0x0000000d05057899 */ /* 0x000fd8000800063f */
.L_x_3938:
        /* <DEDUP_REMOVED lines=19> */
.L_x_3953:
[----:B------:R-:W-:Y:S05]  /*59d0*/  BSYNC B0 ;  /* 0x0000000000007941 */ /* 0x000fea0003800000 */
.L_x_3952:
        /* <DEDUP_REMOVED lines=19> */
.L_x_3955:
[----:B------:R-:W-:Y:S05]  /*5b10*/  BSYNC B0 ;  /* 0x0000000000007941 */ /* 0x000fea0003800000 */
.L_x_3954:
[----:B------:R-:W-:Y:S06]  /*5b20*/  BAR.ARV 0xa, 0xa0 ;  /* 0x0282800000007b1d */ /* 0x000fec0000002000 */
[----:B------:R-:W-:Y:S04]  /*5b30*/  BSSY B0, `(.L_x_3956) ;  /* 0x0000003000007945 */ /* 0x000fe80003800000 */
[----:B------:R-:W-:Y:S05]  /*5b40*/  @!P0 BRA `(.L_x_3957) ;  /* 0x0000000000048947 */ /* 0x000fea0003800000 */
[----:B------:R-:W-:-:S04]  /*5b50*/  DEPBAR.LE SB0, 0x0 ;  /* 0x000080000000791a */ /* 0x000fc80000000000 */
.L_x_3957:
[----:B------:R-:W-:Y:S05]  /*5b60*/  BSYNC B0 ;  /* 0x0000000000007941 */ /* 0x000fea0003800000 */
.L_x_3956:
[----:B------:R-:W-:Y:S06]  /*5b70*/  BAR.ARV 0xb, 0xa0 ;  /* 0x02c2800000007b1d */ /* 0x000fec0000002000 */
[----:B------:R-:W-:Y:S05]  /*5b80*/  BRA `(.L_x_3913) ;  /* 0x0000001800407947 */ /* 0x000fea0003800000 */
.L_x_3937:
        /* <DEDUP_REMOVED lines=55> */
.L_x_3988:
[----:B------:R-:W-:Y:S02]  /*5f00*/  IMAD.IADD R10, R7, 0x1, R3 ;  /* 0x00000001070a7824 */ /* 0x000fe400078e0203 */
[----:B-1----:R-:W-:Y:S02]  /*5f10*/  IMAD.SHL.U32 R0, R2, 0x80, RZ ;  /* 0x0000008002007824 */ /* 0x002fe400078e00ff */
[----:B------:R-:W-:Y:S01]  /*5f20*/  IMAD.MOV.U32 R9, RZ, RZ, 0x1 ;  /* 0x00000001ff097424 */ /* 0x000fe200078e00ff */
[----:B------:R-:W-:Y:S06]  /*5f30*/  @P0 BRA `(.L_x_3961) ;  /* 0x0000000000180947 */ /* 0x000fec0003800000 */
[----:B------:R-:W1:Y:S01]  /*5f40*/  S2R R4, SR_TID.X ;  /* 0x0000000000047919 */ /* 0x000e620000002100 */
[----:B------:R-:W-:-:S04]  /*5f50*/  IMAD.MOV.U32 R2, RZ, RZ, 0x4200 ;  /* 0x00004200ff027424 */ /* 0x000fc800078e00ff */
[----:B------:R2:W-:Y:S01]  /*5f60*/  SYNCS.ARRIVE.TRANS64 RZ, [R11+URZ+0x30c10], R2 ;  /* 0x030c10020bff79a7 */ /* 0x0005e2000800003f */
[----:B-1----:R-:W-:-:S13]  /*5f70*/  LOP3.LUT P1, RZ, R4, 0x1f, RZ, 0xc0, !PT ;  /* 0x0000001f04ff7812 */ /* 0x002fda000782c0ff */
[----:B--2---:R-:W-:Y:S05]  /*5f80*/  @!P1 BRA `(.L_x_3961) ;  /* 0x0000000000049947 */ /* 0x004fea0003800000 */
[----:B------:R-:W-:Y:S01]  /*5f90*/  BPT.TRAP 0x1 ;  /* 0x000000040000795c */ /* 0x000fe20000300000 */
.L_x_3961:
        /* <DEDUP_REMOVED lines=19> */
[----:B------:R-:W-:Y:S01]  /*60d0*/  IMAD.MOV.U32 R5, RZ, RZ, RZ ;  /* 0x000000ffff057224 */ /* 0x000fe200078e00ff */
        /* <DEDUP_REMOVED lines=10> */
[----:B------:R-:W-:Y:S01]  /*6180*/  R2UR UR34, R0 ;  /* 0x00000000002272ca */ /* 0x000fe200000e0000 */
[----:B------:R-:W-:-:S04]  /*6190*/  IMAD.MOV.U32 R0, RZ, RZ, R3 ;  /* 0x000000ffff007224 */ /* 0x000fc800078e0003 */
[----:B------:R-:W-:-:S05]  /*61a0*/  IMAD.X R2, RZ, RZ, R0, P1 ;  /* 0x000000ffff027224 */ /* 0x000fca00008e0600 */
[----:B------:R-:W-:Y:S01]  /*61b0*/  R2UR UR33, R2 ;  /* 0x00000000022172ca */ /* 0x000fe200000e0000 */
[----:B------:R-:W-:-:S05]  /*61c0*/  IMAD.X R2, RZ, RZ, R0, P2 ;  /* 0x000000ffff027224 */ /* 0x000fca00010e0600 */
        /* <DEDUP_REMOVED lines=29> */
.L_x_3972:
[----:B------:R-:W-:-:S04]  /*63a0*/  SHF.L.U32 R21, R9, 0x1f, RZ ;  /* 0x0000001f09157819 */ /* 0x000fc800000006ff */
[----:B-1----:R-:W1:Y:S02]  /*63b0*/  SYNCS.PHASECHK.TRANS64.TRYWAIT P1, [R11+URZ+0x30c40], R21 ;  /* 0x030c40150b0075a7 */ /* 0x002e64000802017f */
[----:B-12---:R-:W-:Y:S05]  /*63c0*/  @!P1 BRA `(.L_x_3964) ;  /* 0x0000001000a49947 */ /* 0x006fea0003800000 */
.L_x_3989:
[----:B------:R-:W-:Y:S05]  /*63d0*/  @P0 BRA `(.L_x_3965) ;  /* 0x0000000000140947 */ /* 0x000fea0003800000 */
[----:B------:R-:W-:Y:S01]  /*63e0*/  ISETP.NE.AND P1, PT, R14, RZ, PT ;  /* 0x000000ff0e00720c */ /* 0x000fe20003f25270 */
[----:B------:R-:W-:-:S04]  /*63f0*/  IMAD.MOV.U32 R0, RZ, RZ, 0x4200 ;  /* 0x00004200ff007424 */ /* 0x000fc800078e00ff */
[----:B------:R2:W-:Y:S08]  /*6400*/  SYNCS.ARRIVE.TRANS64 RZ, [R11+URZ+0x30c30], R0 ;  /* 0x030c30000bff79a7 */ /* 0x0005f0000800003f */
[----:B------:R-:W-:Y:S05]  /*6410*/  @!P1 BRA `(.L_x_3965) ;  /* 0x0000000000049947 */ /* 0x000fea0003800000 */
[----:B------:R-:W-:Y:S01]  /*6420*/  BPT.TRAP 0x1 ;  /* 0x000000040000795c */ /* 0x000fe20000300000 */
.L_x_3965:
        /* <DEDUP_REMOVED lines=29> */
.L_x_3990:
[----:B------:R-:W-:Y:S05]  /*6600*/  @P0 BRA `(.L_x_3967) ;  /* 0x0000000000140947 */ /* 0x000fea0003800000 */
[----:B------:R-:W-:Y:S01]  /*6610*/  ISETP.NE.AND P1, PT, R14, RZ, PT ;  /* 0x000000ff0e00720c */ /* 0x000fe20003f25270 */
[----:B------:R-:W-:-:S04]  /*6620*/  IMAD.MOV.U32 R2, RZ, RZ, 0x4200 ;  /* 0x00004200ff027424 */ /* 0x000fc800078e00ff */
[----:B------:R3:W-:Y:S08]  /*6630*/  SYNCS.ARRIVE.TRANS64 RZ, [R11+URZ+0x30c18], R2 ;  /* 0x030c18020bff79a7 */ /* 0x0007f0000800003f */
[----:B------:R-:W-:Y:S05]  /*6640*/  @!P1 BRA `(.L_x_3967) ;  /* 0x0000000000049947 */ /* 0x000fea0003800000 */
[----:B------:R-:W-:Y:S01]  /*6650*/  BPT.TRAP 0x1 ;  /* 0x000000040000795c */ /* 0x000fe20000300000 */
.L_x_3967:
        /* <DEDUP_REMOVED lines=20> */
.L_x_3991:
        /* <DEDUP_REMOVED lines=9> */
.L_x_3969:
        /* <DEDUP_REMOVED lines=24> */
.L_x_3993:
[----:B------:R-:W-:Y:S05]  /*69b0*/  @P0 BRA `(.L_x_3971) ;  /* 0x0000000000140947 */ /* 0x000fea0003800000 */
[----:B------:R-:W-:Y:S01]  /*69c0*/  ISETP.NE.AND P1, PT, R14, RZ, PT ;  /* 0x000000ff0e00720c */ /* 0x000fe20003f25270 */
[----:B-1----:R-:W-:-:S04]  /*69d0*/  IMAD.MOV.U32 R4, RZ, RZ, 0x4200 ;  /* 0x00004200ff047424 */ /* 0x002fc800078e00ff */
[----:B------:R2:W-:Y:S08]  /*69e0*/  SYNCS.ARRIVE.TRANS64 RZ, [R11+URZ+0x30c10], R4 ;  /* 0x030c10040bff79a7 */ /* 0x0005f0000800003f */
[----:B------:R-:W-:Y:S05]  /*69f0*/  @!P1 BRA `(.L_x_3971) ;  /* 0x0000000000049947 */ /* 0x000fea0003800000 */
[----:B------:R-:W-:Y:S01]  /*6a00*/  BPT.TRAP 0x1 ;  /* 0x000000040000795c */ /* 0x000fe20000300000 */
.L_x_3971:
        /* <DEDUP_REMOVED lines=22> */
.L_x_3963:
[----:B------:R-:W-:-:S13]  /*6b70*/  ISETP.NE.AND P1, PT, R19, RZ, PT ;  /* 0x000000ff1300720c */ /* 0x000fda0003f25270 */
[----:B------:R-:W-:Y:S05]  /*6b80*/  @!P1 BRA `(.L_x_3962) ;  /* 0x0000000000f09947 */ /* 0x000fea0003800000 */
[----:B------:R-:W-:-:S04]  /*6b90*/  SHF.L.U32 R12, R9, 0x1f, RZ ;  /* 0x0000001f090c7819 */ /* 0x000fc800000006ff */
[----:B------:R-:W3:Y:S02]  /*6ba0*/  SYNCS.PHASECHK.TRANS64.TRYWAIT P1, [R11+URZ+0x30c40], R12 ;  /* 0x030c400c0b0075a7 */ /* 0x000ee4000802017f */
[----:B---3--:R-:W-:Y:S05]  /*6bb0*/  @!P1 BRA `(.L_x_3973) ;  /* 0x0000000800fc9947 */ /* 0x008fea0003800000 */
.L_x_3994:
[----:B------:R-:W-:Y:S05]  /*6bc0*/  @P0 BRA `(.L_x_3974) ;  /* 0x0000000000140947 */ /* 0x000fea0003800000 */
[----:B------:R-:W-:Y:S01]  /*6bd0*/  ISETP.NE.AND P1, PT, R14, RZ, PT ;  /* 0x000000ff0e00720c */ /* 0x000fe20003f25270 */
[----:B-12---:R-:W-:-:S04]  /*6be0*/  IMAD.MOV.U32 R4, RZ, RZ, 0x4200 ;  /* 0x00004200ff047424 */ /* 0x006fc800078e00ff */
[----:B------:R4:W-:Y:S08]  /*6bf0*/  SYNCS.ARRIVE.TRANS64 RZ, [R11+URZ+0x30c30], R4 ;  /* 0x030c30040bff79a7 */ /* 0x0009f0000800003f */
[----:B------:R-:W-:Y:S05]  /*6c00*/  @!P1 BRA `(.L_x_3974) ;  /* 0x0000000000049947 */ /* 0x000fea0003800000 */
[----:B------:R-:W-:Y:S01]  /*6c10*/  BPT.TRAP 0x1 ;  /* 0x000000040000795c */ /* 0x000fe20000300000 */
.L_x_3974:
        /* <DEDUP_REMOVED lines=26> */
.L_x_3995:
[----:B------:R-:W-:Y:S05]  /*6dc0*/  @P0 BRA `(.L_x_3976) ;  /* 0x0000000000140947 */ /* 0x000fea0003800000 */
[----:B------:R-:W-:Y:S01]  /*6dd0*/  ISETP.NE.AND P0, PT, R14, RZ, PT ;  /* 0x000000ff0e00720c */ /* 0x000fe20003f05270 */
[----:B------:R-:W-:-:S04]  /*6de0*/  IMAD.MOV.U32 R4, RZ, RZ, 0x4200 ;  /* 0x00004200ff047424 */ /* 0x000fc800078e00ff */
[----:B------:R2:W-:Y:S08]  /*6df0*/  SYNCS.ARRIVE.TRANS64 RZ, [R11+URZ+0x30c18], R4 ;  /* 0x030c18040bff79a7 */ /* 0x0005f0000800003f */
[----:B------:R-:W-:Y:S05]  /*6e00*/  @!P0 BRA `(.L_x_3976) ;  /* 0x0000000000048947 */ /* 0x000fea0003800000 */
[----:B------:R-:W-:Y:S01]  /*6e10*/  BPT.TRAP 0x1 ;  /* 0x000000040000795c */ /* 0x000fe20000300000 */
.L_x_3976:
        /* <DEDUP_REMOVED lines=19> */
.L_x_3962:
[----:B------:R-:W4:Y:S01]  /*6f50*/  S2R R2, SR_TID.X ;  /* 0x0000000000027919 */ /* 0x000f220000002100 */
[----:B------:R-:W-:Y:S01]  /*6f60*/  IMAD R13, R20, 0x8, R11 ;  /* 0x00000008140d7824 */ /* 0x000fe200078e020b */
[----:B----4-:R-:W-:Y:S02]  /*6f70*/  LOP3.LUT R3, R2, 0x7f, RZ, 0xc0, !PT ;  /* 0x0000007f02037812 */ /* 0x010fe400078ec0ff */
[----:B------:R-:W-:Y:S02]  /*6f80*/  SHF.L.U32 R2, R9, 0x1f, RZ ;  /* 0x0000001f09027819 */ /* 0x000fe400000006ff */
[----:B------:R-:W-:Y:S02]  /*6f90*/  ISETP.NE.AND P1, PT, R3, RZ, PT ;  /* 0x000000ff0300720c */ /* 0x000fe40003f25270 */
[----:B------:R-:W4:Y:S02]  /*6fa0*/  SYNCS.PHASECHK.TRANS64.TRYWAIT P0, [R13+URZ+0x30c40], R2 ;  /* 0x030c40020d0075a7 */ /* 0x000f24000800017f */
[----:B----4-:R-:W-:Y:S09]  /*6fb0*/  @!P0 BRA `(.L_x_3977) ;  /* 0x0000000800248947 */ /* 0x010ff20003800000 */
.L_x_3996:
[----:B------:R-:W-:Y:S05]  /*6fc0*/  @P1 BRA `(.L_x_3978) ;  /* 0x0000000000181947 */ /* 0x000fea0003800000 */
[----:B------:R-:W5:Y:S01]  /*6fd0*/  S2R R3, SR_TID.X ;  /* 0x0000000000037919 */ /* 0x000f620000002100 */
[----:B----4-:R-:W-:-:S04]  /*6fe0*/  IMAD.MOV.U32 R2, RZ, RZ, 0x4200 ;  /* 0x00004200ff027424 */ /* 0x010fc800078e00ff */
[----:B------:R4:W-:Y:S01]  /*6ff0*/  SYNCS.ARRIVE.TRANS64 RZ, [R13+URZ+0x30c30], R2 ;  /* 0x030c30020dff79a7 */ /* 0x0009e2000800003f */
[----:B-----5:R-:W-:-:S13]  /*7000*/  LOP3.LUT P0, RZ, R3, 0x1f, RZ, 0xc0, !PT ;  /* 0x0000001f03ff7812 */ /* 0x020fda000780c0ff */
[----:B----4-:R-:W-:Y:S05]  /*7010*/  @!P0 BRA `(.L_x_3978) ;  /* 0x0000000000048947 */ /* 0x010fea0003800000 */
[----:B--2---:R-:W-:Y:S01]  /*7020*/  BPT.TRAP 0x1 ;  /* 0x000000040000795c */ /* 0x004fe20000300000 */
.L_x_3978:
        /* <DEDUP_REMOVED lines=33> */
.L_x_3959:
[----:B------:R-:W-:Y:S05]  /*7240*/  BSYNC B0 ;  /* 0x0000000000007941 */ /* 0x000fea0003800000 */
.L_x_3958:
[----:B------:R-:W-:-:S03]  /*7250*/  UMOV UR6, 0xffffffff ;  /* 0xffffffff00067882 */ /* 0x000fc60000000000 */
[----:B------:R-:W-:Y:S05]  /*7260*/  BRA.DIV UR6, `(.L_x_3979) ;  /* 0x00000006068c7947 */ /* 0x000fea000b800000 */
[----:B------:R-:W-:-:S13]  /*7270*/  ELECT P0, URZ, PT ;  /* 0x00000000003f782f */ /* 0x000fda0003800000 */
.L_x_3999:
[----:B------:R-:W-:Y:S05]  /*7280*/  @!P0 BRA `(.L_x_3913) ;  /* 0x0000000000808947 */ /* 0x000fea0003800000 */
[----:B------:R-:W-:-:S04]  /*7290*/  LOP3.LUT R16, R16, 0x2, RZ, 0xfc, !PT ;  /* 0x0000000210107812 */ /* 0x000fc800078efcff */
[----:B------:R-:W-:-:S13]  /*72a0*/  ISETP.NE.AND P0, PT, R16, 0x3, PT ;  /* 0x000000031000780c */ /* 0x000fda0003f05270 */
[----:B------:R-:W-:Y:S05]  /*72b0*/  @!P0 BRA `(.L_x_3980) ;  /* 0x0000000000048947 */ /* 0x000fea0003800000 */
[----:B------:R-:W-:Y:S01]  /*72c0*/  BPT.TRAP 0x1 ;  /* 0x000000040000795c */ /* 0x000fe20000300000 */
.L_x_3980:
        /* <DEDUP_REMOVED lines=15> */
.L_x_4000:
[----:B------:R-:W2:Y:S02]  /*73c0*/  SYNCS.PHASECHK.TRANS64.TRYWAIT P1, [R3+URZ], R2 ;  /* 0x00000002030075a7 */ /* 0x000ea4000802017f */
[----:B--2---:R-:W-:Y:S05]  /*73d0*/  @!P1 BRA `(.L_x_3982) ;  /* 0x0000000400689947 */ /* 0x004fea0003800000 */
.L_x_4001:
[----:B------:R-:W-:Y:S05]  /*73e0*/  @!P0 BRA `(.L_x_3983) ;  /* 0x0000000000048947 */ /* 0x000fea0003800000 */
[----:B------:R-:W-:Y:S01]  /*73f0*/  BPT.TRAP 0x1 ;  /* 0x000000040000795c */ /* 0x000fe20000300000 */
.L_x_3983:
[----:B--2---:R-:W-:-:S04]  /*7400*/  VIADD R3, R7, 0x30c40 ;  /* 0x00030c4007037836 */ /* 0x004fc80000000000 */
[----:B------:R-:W-:-:S04]  /*7410*/  IMAD R0, R0, 0x8, R3 ;  /* 0x0000000800007824 */ /* 0x000fc800078e0203 */
[----:B------:R-:W2:Y:S02]  /*7420*/  SYNCS.PHASECHK.TRANS64.TRYWAIT P0, [R0+URZ], R5 ;  /* 0x00000005000075a7 */ /* 0x000ea4000800017f */
[----:B--2---:R-:W-:Y:S05]  /*7430*/  @!P0 BRA `(.L_x_3984) ;  /* 0x0000000400648947 */ /* 0x004fea0003800000 */
.L_x_4002:
[----:B------:R-:W-:-:S07]  /*7440*/  IMAD R3, R4, 0x8, R3 ;  /* 0x0000000804037824 */ /* 0x000fce00078e0203 */
.L_x_3985:
[----:B---3--:R3:W4:Y:S02]  /*7450*/  SYNCS.PHASECHK.TRANS64.TRYWAIT P0, [R3+URZ], R2 ;  /* 0x00000002030075a7 */ /* 0x008724000800017f */
[----:B----4-:R-:W-:Y:S05]  /*7460*/  @!P0 NANOSLEEP.SYNCS 0x989680 ;  /* 0x009896800000895d */ /* 0x010fea0003900000 */
[----:B------:R-:W4:Y:S02]  /*7470*/  @!P0 SYNCS.PHASECHK.TRANS64 P0, [R3+URZ], R2 ;  /* 0x00000002030085a7 */ /* 0x000f24000800007f */
[----:B----4-:R-:W-:Y:S05]  /*7480*/  @!P0 BRA `(.L_x_3985) ;  /* 0xfffffffc00f08947 */ /* 0x010fea000383ffff */
.L_x_3913:
[----:B------:R-:W-:Y:S05]  /*7490*/  BSYNC B6 ;  /* 0x0000000000067941 */ /* 0x000fea0003800000 */
.L_x_3910:
[----:B------:R-:W-:Y:S05]  /*74a0*/  EXIT ;  /* 0x000000000000794d */ /* 0x000fea0003800000 */
.L_x_3918:
[----:B------:R-:W-:Y:S02]  /*74b0*/  IMAD.MOV.U32 R12, RZ, RZ, RZ ;  /* 0x000000ffff0c7224 */ /* 0x000fe400078e00ff */
[----:B------:R-:W-:Y:S02]  /*74c0*/  IMAD.MOV.U32 R11, RZ, RZ, 0x1f ;  /* 0x0000001fff0b7424 */ /* 0x000fe400078e00ff */
[----:B------:R-:W-:-:S07]  /*74d0*/  IMAD.MOV.U32 R15, RZ, RZ, -0x1 ;  /* 0xffffffffff0f7424 */ /* 0x000fce00078e00ff */
[----:B------:R-:W-:Y:S05]  /*74e0*/  WARPSYNC.COLLECTIVE R15, `(.L_x_3986) ;  /* 0x000000000f087348 */ /* 0x000fea0003c00000 */
[----:B------:R1:W2:Y:S02]  /*74f0*/  SHFL.IDX P6, R14, R13, R12, R11 ;  /* 0x0000000c0d0e7389 */ /* 0x0002a400000c000b */
[----:B-12---:R-:W-:Y:S01]  /*7500*/  ENDCOLLECTIVE ;  /* 0x000000000000791b */ /* 0x006fe20003800000 */
.L_x_3986:
[----:B------:R-:W-:Y:S05]  /*7510*/  BRA `(.L_x_3987) ;  /* 0xffffff9400887947 */ /* 0x000fea000383ffff */
.L_x_3920:
[----:B--2---:R2:W3:Y:S02]  /*7520*/  SYNCS.PHASECHK.TRANS64.TRYWAIT P0, [R2+URZ+0x30c00], R7 ;  /* 0x030c0007020075a7 */ /* 0x0044e4000800017f */
[----:B---3--:R-:W-:Y:S05]  /*7530*/  @!P0 NANOSLEEP.SYNCS 0x989680 ;  /* 0x009896800000895d */ /* 0x008fea0003900000 */
[----:B------:R-:W3:Y:S02]  /*7540*/  @!P0 SYNCS.PHASECHK.TRANS64 P0, [R2+URZ+0x30c00], R7 ;  /* 0x030c0007020085a7 */ /* 0x000ee4000800007f */
[----:B---3--:R-:W-:Y:S05]  /*7550*/  @!P0 BRA `(.L_x_3920) ;  /* 0xfffffffc00f08947 */ /* 0x008fea000383ffff */
[----:B------:R-:W-:Y:S05]  /*7560*/  BRA `(.L_x_3919) ;  /* 0xffffff9400987947 */ /* 0x000fea000383ffff */
.L_x_3925:
[----:B--2---:R2:W3:Y:S02]  /*7570*/  SYNCS.PHASECHK.TRANS64.TRYWAIT P1, [R9+URZ+0x30c10], R12 ;  /* 0x030c100c090075a7 */ /* 0x0044e4000802017f */
[----:B---3--:R-:W-:Y:S05]  /*7580*/  @!P1 NANOSLEEP.SYNCS 0x989680 ;  /* 0x009896800000995d */ /* 0x008fea0003900000 */
[----:B------:R-:W3:Y:S02]  /*7590*/  @!P1 SYNCS.PHASECHK.TRANS64 P1, [R9+URZ+0x30c10], R12 ;  /* 0x030c100c090095a7 */ /* 0x000ee4000802007f */
[----:B---3--:R-:W-:Y:S05]  /*75a0*/  @!P1 BRA `(.L_x_3925) ;  /* 0xfffffffc00f09947 */ /* 0x008fea000383ffff */
[----:B------:R-:W-:Y:S05]  /*75b0*/  BRA `(.L_x_3924) ;  /* 0xffffffa000507947 */ /* 0x000fea000383ffff */
.L_x_3929:
[----:B------:R1:W1:Y:S02]  /*75c0*/  SYNCS.PHASECHK.TRANS64.TRYWAIT P1, [R9+URZ+0x30c30], R12 ;  /* 0x030c300c090075a7 */ /* 0x000264000802017f */
[----:B-1----:R-:W-:Y:S05]  /*75d0*/  @!P1 NANOSLEEP.SYNCS 0x989680 ;  /* 0x009896800000995d */ /* 0x002fea0003900000 */
[----:B------:R-:W1:Y:S02]  /*75e0*/  @!P1 SYNCS.PHASECHK.TRANS64 P1, [R9+URZ+0x30c30], R12 ;  /* 0x030c300c090095a7 */ /* 0x000e64000802007f */
[----:B-1----:R-:W-:Y:S05]  /*75f0*/  @!P1 BRA `(.L_x_3929) ;  /* 0xfffffffc00f09947 */ /* 0x002fea000383ffff */
[----:B------:R-:W-:Y:S05]  /*7600*/  BRA `(.L_x_3928) ;  /* 0xffffffa400607947 */ /* 0x000fea000383ffff */
.L_x_3960:
[----:B-1----:R1:W2:Y:S02]  /*7610*/  SYNCS.PHASECHK.TRANS64.TRYWAIT P1, [R11+URZ+0x30c20], R0 ;  /* 0x030c20000b0075a7 */ /* 0x0022a4000802017f */
[----:B--2---:R-:W-:Y:S05]  /*7620*/  @!P1 NANOSLEEP.SYNCS 0x989680 ;  /* 0x009896800000995d */ /* 0x004fea0003900000 */
[----:B------:R-:W2:Y:S02]  /*7630*/  @!P1 SYNCS.PHASECHK.TRANS64 P1, [R11+URZ+0x30c20], R0 ;  /* 0x030c20000b0095a7 */ /* 0x000ea4000802007f */
[----:B--2---:R-:W-:Y:S05]  /*7640*/  @!P1 BRA `(.L_x_3960) ;  /* 0xfffffffc00f09947 */ /* 0x004fea000383ffff */
[----:B------:R-:W-:Y:S05]  /*7650*/  BRA `(.L_x_3988) ;  /* 0xffffffe800287947 */ /* 0x000fea000383ffff */
.L_x_3964:
[----:B-1----:R1:W2:Y:S02]  /*7660*/  SYNCS.PHASECHK.TRANS64.TRYWAIT P1, [R11+URZ+0x30c40], R21 ;  /* 0x030c40150b0075a7 */ /* 0x0022a4000802017f */
[----:B--2---:R-:W-:Y:S05]  /*7670*/  @!P1 NANOSLEEP.SYNCS 0x989680 ;  /* 0x009896800000995d */ /* 0x004fea0003900000 */
[----:B------:R-:W2:Y:S02]  /*7680*/  @!P1 SYNCS.PHASECHK.TRANS64 P1, [R11+URZ+0x30c40], R21 ;  /* 0x030c40150b0095a7 */ /* 0x000ea4000802007f */
[----:B--2---:R-:W-:Y:S05]  /*7690*/  @!P1 BRA `(.L_x_3964) ;  /* 0xfffffffc00f09947 */ /* 0x004fea000383ffff */
[----:B------:R-:W-:Y:S05]  /*76a0*/  BRA `(.L_x_3989) ;  /* 0xffffffec00487947 */ /* 0x000fea000383ffff */
.L_x_3966:
[----:B--2---:R2:W3:Y:S02]  /*76b0*/  SYNCS.PHASECHK.TRANS64.TRYWAIT P1, [R11+URZ+0x30c28], R21 ;  /* 0x030c28150b0075a7 */ /* 0x0044e4000802017f */
[----:B---3--:R-:W-:Y:S05]  /*76c0*/  @!P1 NANOSLEEP.SYNCS 0x989680 ;  /* 0x009896800000995d */ /* 0x008fea0003900000 */
[----:B------:R-:W3:Y:S02]  /*76d0*/  @!P1 SYNCS.PHASECHK.TRANS64 P1, [R11+URZ+0x30c28], R21 ;  /* 0x030c28150b0095a7 */ /* 0x000ee4000802007f */
[----:B---3--:R-:W-:Y:S05]  /*76e0*/  @!P1 BRA `(.L_x_3966) ;  /* 0xfffffffc00f09947 */ /* 0x008fea000383ffff */
[----:B------:R-:W-:Y:S05]  /*76f0*/  BRA `(.L_x_3990) ;  /* 0xffffffec00c07947 */ /* 0x000fea000383ffff */
.L_x_3968:
[----:B---3--:R3:W4:Y:S02]  /*7700*/  SYNCS.PHASECHK.TRANS64.TRYWAIT P1, [R11+URZ+0x30c48], R21 ;  /* 0x030c48150b0075a7 */ /* 0x008724000802017f */
[----:B----4-:R-:W-:Y:S05]  /*7710*/  @!P1 NANOSLEEP.SYNCS 0x989680 ;  /* 0x009896800000995d */ /* 0x010fea0003900000 */
[----:B------:R-:W4:Y:S02]  /*7720*/  @!P1 SYNCS.PHASECHK.TRANS64 P1, [R11+URZ+0x30c48], R21 ;  /* 0x030c48150b0095a7 */ /* 0x000f24000802007f */
[----:B----4-:R-:W-:Y:S05]  /*7730*/  @!P1 BRA `(.L_x_3968) ;  /* 0xfffffffc00f09947 */ /* 0x010fea000383ffff */
[----:B------:R-:W-:Y:S05]  /*7740*/  BRA `(.L_x_3991) ;  /* 0xfffffff000147947 */ /* 0x000fea000383ffff */
.L_x_3970:
[----:B------:R-:W-:-:S07]  /*7750*/  SHF.L.U32 R4, R9, 0x1f, RZ ;  /* 0x0000001f09047819 */ /* 0x000fce00000006ff */
.L_x_3992:
[----:B-1----:R1:W2:Y:S02]  /*7760*/  SYNCS.PHASECHK.TRANS64.TRYWAIT P1, [R11+URZ+0x30c20], R4 ;  /* 0x030c20040b0075a7 */ /* 0x0022a4000802017f */
[----:B--2---:R-:W-:Y:S05]  /*7770*/  @!P1 NANOSLEEP.SYNCS 0x989680 ;  /* 0x009896800000995d */ /* 0x004fea0003900000 */
[----:B------:R-:W2:Y:S02]  /*7780*/  @!P1 SYNCS.PHASECHK.TRANS64 P1, [R11+URZ+0x30c20], R4 ;  /* 0x030c20040b0095a7 */ /* 0x000ea4000802007f */
[----:B--2---:R-:W-:Y:S05]  /*7790*/  @!P1 BRA `(.L_x_3992) ;  /* 0xfffffffc00f09947 */ /* 0x004fea000383ffff */
[----:B------:R-:W-:Y:S05]  /*77a0*/  BRA `(.L_x_3993) ;  /* 0xfffffff000807947 */ /* 0x000fea000383ffff */
.L_x_3973:
[----:B---3--:R3:W4:Y:S02]  /*77b0*/  SYNCS.PHASECHK.TRANS64.TRYWAIT P1, [R11+URZ+0x30c40], R12 ;  /* 0x030c400c0b0075a7 */ /* 0x008724000802017f */
[----:B----4-:R-:W-:Y:S05]  /*77c0*/  @!P1 NANOSLEEP.SYNCS 0x989680 ;  /* 0x009896800000995d */ /* 0x010fea0003900000 */
[----:B------:R-:W4:Y:S02]  /*77d0*/  @!P1 SYNCS.PHASECHK.TRANS64 P1, [R11+URZ+0x30c40], R12 ;  /* 0x030c400c0b0095a7 */ /* 0x000f24000802007f */
[----:B----4-:R-:W-:Y:S05]  /*77e0*/  @!P1 BRA `(.L_x_3973) ;  /* 0xfffffffc00f09947 */ /* 0x010fea000383ffff */
[----:B------:R-:W-:Y:S05]  /*77f0*/  BRA `(.L_x_3994) ;  /* 0xfffffff000f07947 */ /* 0x000fea000383ffff */
.L_x_3975:
[----:B-1----:R1:W2:Y:S02]  /*7800*/  SYNCS.PHASECHK.TRANS64.TRYWAIT P1, [R11+URZ+0x30c28], R12 ;  /* 0x030c280c0b0075a7 */ /* 0x0022a4000802017f */
[----:B--2---:R-:W-:Y:S05]  /*7810*/  @!P1 NANOSLEEP.SYNCS 0x989680 ;  /* 0x009896800000995d */ /* 0x004fea0003900000 */
[----:B------:R-:W2:Y:S02]  /*7820*/  @!P1 SYNCS.PHASECHK.TRANS64 P1, [R11+URZ+0x30c28], R12 ;  /* 0x030c280c0b0095a7 */ /* 0x000ea4000802007f */
[----:B--2---:R-:W-:Y:S05]  /*7830*/  @!P1 BRA `(.L_x_3975) ;  /* 0xfffffffc00f09947 */ /* 0x004fea000383ffff */
[----:B------:R-:W-:Y:S05]  /*7840*/  BRA `(.L_x_3995) ;  /* 0xfffffff4005c7947 */ /* 0x000fea000383ffff */
.L_x_3977:
[----:B----4-:R4:W1:Y:S02]  /*7850*/  SYNCS.PHASECHK.TRANS64.TRYWAIT P0, [R13+URZ+0x30c40], R2 ;  /* 0x030c40020d0075a7 */ /* 0x010864000800017f */
[----:B-1----:R-:W-:Y:S05]  /*7860*/  @!P0 NANOSLEEP.SYNCS 0x989680 ;  /* 0x009896800000895d */ /* 0x002fea0003900000 */
[----:B------:R-:W1:Y:S02]  /*7870*/  @!P0 SYNCS.PHASECHK.TRANS64 P0, [R13+URZ+0x30c40], R2 ;  /* 0x030c40020d0085a7 */ /* 0x000e64000800007f */
[----:B-1----:R-:W-:Y:S05]  /*7880*/  @!P0 BRA `(.L_x_3977) ;  /* 0xfffffffc00f08947 */ /* 0x002fea000383ffff */
[----:B------:R-:W-:Y:S05]  /*7890*/  BRA `(.L_x_3996) ;  /* 0xfffffff400c87947 */ /* 0x000fea000383ffff */
.L_x_3979:
[----:B------:R-:W-:Y:S01]  /*78a0*/  BSSY B0, `(.L_x_3997) ;  /* 0x0000006000007945 */ /* 0x000fe20003800000 */
[----:B------:R-:W-:-:S07]  /*78b0*/  IMAD.MOV.U32 R15, RZ, RZ, -0x1 ;  /* 0xffffffffff0f7424 */ /* 0x000fce00078e00ff */
[----:B------:R-:W-:Y:S05]  /*78c0*/  WARPSYNC.COLLECTIVE R15, `(.L_x_3998) ;  /* 0x000000000f0c7348 */ /* 0x000fea0003c00000 */
[----:B------:R-:W-:Y:S02]  /*78d0*/  ELECT P6, UR62, PT ;  /* 0x00000000003e782f */ /* 0x000fe400038c0000 */
[----:B------:R-:W-:Y:S01]  /*78e0*/  MOV R14, UR62 ;  /* 0x0000003e000e7c02 */ /* 0x000fe20008000f00 */
[----:B------:R-:W-:Y:S10]  /*78f0*/  ENDCOLLECTIVE ;  /* 0x000000000000791b */ /* 0x000ff40003800000 */
.L_x_3998:
[----:B------:R-:W-:Y:S05]  /*7900*/  BSYNC B0 ;  /* 0x0000000000007941 */ /* 0x000fea0003800000 */
.L_x_3997:
[----:B------:R-:W-:Y:S01]  /*7910*/  PLOP3.LUT P0, PT, P6, PT, PT, 0x80, 0x0 ;  /* 0x000000000000781c */ /* 0x000fe2000370f070 */
[----:B------:R-:W-:-:S12]  /*7920*/  BRA `(.L_x_3999) ;  /* 0xfffffff800547947 */ /* 0x000fd8000383ffff */
.L_x_3981:
[----:B-1----:R1:W2:Y:S02]  /*7930*/  SYNCS.PHASECHK.TRANS64.TRYWAIT P1, [R6+URZ], R5 ;  /* 0x00000005060075a7 */ /* 0x0022a4000802017f */
[----:B--2---:R-:W-:Y:S05]  /*7940*/  @!P1 NANOSLEEP.SYNCS 0x989680 ;  /* 0x009896800000995d */ /* 0x004fea0003900000 */
[----:B------:R-:W2:Y:S02]  /*7950*/  @!P1 SYNCS.PHASECHK.TRANS64 P1, [R6+URZ], R5 ;  /* 0x00000005060095a7 */ /* 0x000ea4000802007f */
[----:B--2---:R-:W-:Y:S05]  /*7960*/  @!P1 BRA `(.L_x_3981) ;  /* 0xfffffffc00f09947 */ /* 0x004fea000383ffff */
[----:B------:R-:W-:Y:S05]  /*7970*/  BRA `(.L_x_4000) ;  /* 0xfffffff800907947 */ /* 0x000fea000383ffff */
.L_x_3982:
[----:B--2---:R2:W3:Y:S02]  /*7980*/  SYNCS.PHASECHK.TRANS64.TRYWAIT P1, [R3+URZ], R2 ;  /* 0x00000002030075a7 */ /* 0x0044e4000802017f */
[----:B---3--:R-:W-:Y:S05]  /*7990*/  @!P1 NANOSLEEP.SYNCS 0x989680 ;  /* 0x009896800000995d */ /* 0x008fea0003900000 */
[----:B------:R-:W3:Y:S02]  /*79a0*/  @!P1 SYNCS.PHASECHK.TRANS64 P1, [R3+URZ], R2 ;  /* 0x00000002030095a7 */ /* 0x000ee4000802007f */
[----:B---3--:R-:W-:Y:S05]  /*79b0*/  @!P1 BRA `(.L_x_3982) ;  /* 0xfffffffc00f09947 */ /* 0x008fea000383ffff */
[----:B------:R-:W-:Y:S05]  /*79c0*/  BRA `(.L_x_4001) ;  /* 0xfffffff800847947 */ /* 0x000fea000383ffff */
.L_x_3984:
[----:B--2---:R2:W3:Y:S02]  /*79d0*/  SYNCS.PHASECHK.TRANS64.TRYWAIT P0, [R0+URZ], R5 ;  /* 0x00000005000075a7 */ /* 0x0044e4000800017f */
[----:B---3--:R-:W-:Y:S05]  /*79e0*/  @!P0 NANOSLEEP.SYNCS 0x989680 ;  /* 0x009896800000895d */ /* 0x008fea0003900000 */
[----:B------:R-:W3:Y:S02]  /*79f0*/  @!P0 SYNCS.PHASECHK.TRANS64 P0, [R0+URZ], R5 ;  /* 0x00000005000085a7 */ /* 0x000ee4000800007f */
[----:B---3--:R-:W-:Y:S05]  /*7a00*/  @!P0 BRA `(.L_x_3984) ;  /* 0xfffffffc00f08947 */ /* 0x008fea000383ffff */
[----:B------:R-:W-:Y:S05]  /*7a10*/  BRA `(.L_x_4002) ;  /* 0xfffffff800887947 */ /* 0x000fea000383ffff */
.L_x_4003:
        /* <DEDUP_REMOVED lines=14> */
.L_x_7403:


//--------------------- .text._ZN7cutlass13device_kernelIN5flash11enable_sm90INS1_16FlashAttnBwdSm90INS1_25CollectiveMainloopBwdSm90ILi2ELi2ELi2EN4cute5tupleIJNS5_1CILi1EEES8_S8_EEENS6_IJNS7_ILi128EEESA_NS7_ILi64EEEEEENS_10bfloat16_tEfNS_4arch4Sm90ELb0ELb0ELb0ELb0ELb1ELb1ELb0ELb0ELi2ELi1ELi2ELi2ELb0EEENS1_24CollectiveEpilogueBwdGQAISC_fSF_Li256ELb0ELb1EEENS1_19SingleTileSchedulerILb0ELb0ELb0ELi128EEEEEEEEEvNT_6ParamsE --------------------------
	.section	.text._ZN7cutlass13device_kernelIN5flash11enable_sm90INS1_16FlashAttnBwdSm90INS1_25CollectiveMainloopBwdSm90ILi2ELi2ELi2EN4cute5tupleIJNS5_1CILi1EEES8_S8_EEENS6_IJNS7_ILi128EEESA_NS7_ILi64EEEEEENS_10bfloat16_tEfNS_4arch4Sm90ELb0ELb0ELb0ELb0ELb1ELb1ELb0ELb0ELi2ELi1ELi2ELi2ELb0EEENS1_24CollectiveEpilogueBwdGQAISC_fSF_Li256ELb0ELb1EEENS1_19SingleTileSchedulerILb0ELb0ELb0ELi128EEEEEEEEEvNT_6ParamsE,"ax",@progbits
	.align	128
.text._ZN7cutlass13device_kernelIN5flash11enable_sm90INS1_16FlashAttnBwdSm90INS1_25CollectiveMainloopBwdSm90ILi2ELi2ELi2EN4cute5tupleIJNS5_1CILi1EEES8_S8_EEENS6_IJNS7_ILi128EEESA_NS7_ILi64EEEEEENS_10bfloat16_tEfNS_4arch4Sm90ELb0ELb0ELb0ELb0ELb1ELb1ELb0ELb0ELi2ELi1ELi2ELi2ELb0EEENS1_24CollectiveEpilogueBwdGQAISC_fSF_Li256ELb0ELb1EEENS1_19SingleTileSchedulerILb0ELb0ELb0ELi128EEEEEEEEEvNT_6ParamsE:
        .type           _ZN7cutlass13device_kernelIN5flash11enable_sm90INS1_16FlashAttnBwdSm90INS1_25CollectiveMainloopBwdSm90ILi2ELi2ELi2EN4cute5tupleIJNS5_1CILi1EEES8_S8_EEENS6_IJNS7_ILi128EEESA_NS7_ILi64EEEEEENS_10bfloat16_tEfNS_4arch4Sm90ELb0ELb0ELb0ELb0ELb1ELb1ELb0ELb0ELi2ELi1ELi2ELi2ELb0EEENS1_24CollectiveEpilogueBwdGQAISC_fSF_Li256ELb0ELb1EEENS1_19SingleTileSchedulerILb0ELb0ELb0ELi128EEEEEEEEEvNT_6ParamsE,@function
        .size           _ZN7cutlass13device_kernelIN5flash11enable_sm90INS1_16FlashAttnBwdSm90INS1_25CollectiveMainloopBwdSm90ILi2ELi2ELi2EN4cute5tupleIJNS5_1CILi1EEES8_S8_EEENS6_IJNS7_ILi128EEESA_NS7_ILi64EEEEEENS_10bfloat16_tEfNS_4arch4Sm90ELb0ELb0ELb0ELb0ELb1ELb1ELb0ELb0ELi2ELi1ELi2ELi2ELb0EEENS1_24CollectiveEpilogueBwdGQAISC_fSF_Li256ELb0ELb1EEENS1_19SingleTileSchedulerILb0ELb0ELb0ELi128EEEEEEEEEvNT_6ParamsE,(.L_x_7404 - _ZN7cutlass13device_kernelIN5flash11enable_sm90INS1_16FlashAttnBwdSm90INS1_25CollectiveMainloopBwdSm90ILi2ELi2ELi2EN4cute5tupleIJNS5_1CILi1EEES8_S8_EEENS6_IJNS7_ILi128EEESA_NS7_ILi64EEEEEENS_10bfloat16_tEfNS_4arch4Sm90ELb0ELb0ELb0ELb0ELb1ELb1ELb0ELb0ELi2ELi1ELi2ELi2ELb0EEENS1_24CollectiveEpilogueBwdGQAISC_fSF_Li256ELb0ELb1EEENS1_19SingleTileSchedulerILb0ELb0ELb0ELi128EEEEEEEEEvNT_6ParamsE)
        .other          _ZN7cutlass13device_kernelIN5flash11enable_sm90INS1_16FlashAttnBwdSm90INS1_25CollectiveMainloopBwdSm90ILi2ELi2ELi2EN4cute5tupleIJNS5_1CILi1EEES8_S8_EEENS6_IJNS7_ILi128EEESA_NS7_ILi64EEEEEENS_10bfloat16_tEfNS_4arch4Sm90ELb0ELb0ELb0ELb0ELb1ELb1ELb0ELb0ELi2ELi1ELi2ELi2ELb0EEENS1_24CollectiveEpilogueBwdGQAISC_fSF_Li256ELb0ELb1EEENS1_19SingleTileSchedulerILb0ELb0ELb0ELi128EEEEEEEEEvNT_6ParamsE,@"STO_CUDA_ENTRY STV_DEFAULT"
_ZN7cutlass13device_kernelIN5flash11enable_sm90INS1_16FlashAttnBwdSm90INS1_25CollectiveMainloopBwdSm90ILi2ELi2ELi2EN4cute5tupleIJNS5_1CILi1EEES8_S8_EEENS6_IJNS7_ILi128EEESA_NS7_ILi64EEEEEENS_10bfloat16_tEfNS_4arch4Sm90ELb0ELb0ELb0ELb0ELb1ELb1ELb0ELb0ELi2ELi1ELi2ELi2ELb0EEENS1_24CollectiveEpilogueBwdGQAISC_fSF_Li256ELb0ELb1EEENS1_19SingleTileSchedulerILb0ELb0ELb0ELi128EEEEEEEEEvNT_6ParamsE:
        /* <DEDUP_REMOVED lines=23> */
.L_x_4005:
[----:B------:R-:W-:Y:S05]  /*0170*/  BSYNC B0 ;  /* 0x0000000000007941 */ /* 0x000fea0003800000 */
.L_x_4004:
        /* <DEDUP_REMOVED lines=34> */
.L_x_4006:
        /* <DEDUP_REMOVED lines=22> */
.L_x_4007:
        /* <DEDUP_REMOVED lines=8> */
.L_x_4010:
        /* <DEDUP_REMOVED lines=35> */
.L_x_4013:
        /* <DEDUP_REMOVED lines=15> */
.L_x_4012:
        /* <DEDUP_REMOVED lines=22> */
.L_x_4015:
        /* <DEDUP_REMOVED lines=15> */
.L_x_4014:
[----:B------:R-:W-:Y:S01]  /*0af0*/  SHF.R.S32.HI R3, RZ, 0x1f, R18 ;  /* 0x0000001fff037819 */ /* 0x000fe20000011412 */
[----:B------:R-:W-:-:S03]  /*0b00*/  UMOV UR4, 0xffffffff ;  /* 0xffffffff00047882 */ /* 0x000fc60000000000 */
[----:B------:R-:W-:-:S04]  /*0b10*/  LEA.HI R0, R3, R18, RZ, 0x7 ;  /* 0x0000001203007211 */ /* 0x000fc800078f38ff */
[----:B------:R-:W-:Y:S01]  /*0b20*/  SHF.R.S32.HI R13, RZ, 0x7, R0 ;  /* 0x00000007ff0d7819 */ /* 0x000fe20000011400 */
[----:B------:R-:W-:Y:S06]  /*0b30*/  BRA.DIV UR4, `(.L_x_4016) ;  /* 0x0000007604747947 */ /* 0x000fec000b800000 */
[----:B------:R1:W2:Y:S02]  /*0b40*/  SHFL.IDX PT, R14, R13, RZ, 0x1f ;  /* 0x00001fff0d0e7589 */ /* 0x0002a400000e0000 */
.L_x_4113:
        /* <DEDUP_REMOVED lines=9> */
.L_x_4017:
        /* <DEDUP_REMOVED lines=165> */
.L_x_4030:
[----:B------:R-:W-:-:S13]  /*1630*/  ISETP.NE.AND P0, PT, R5, 0x3, PT ;  /* 0x000000030500780c */ /* 0x000fda0003f05270 */
[----:B---3--:R-:W-:Y:S05]  /*1640*/  @!P0 BRA `(.L_x_4020) ;  /* 0x0000000000048947 */ /* 0x008fea0003800000 */
[----:B------:R-:W-:Y:S01]  /*1650*/  BPT.TRAP 0x1 ;  /* 0x000000040000795c */ /* 0x000fe20000300000 */
.L_x_4020:
[----:B------:R-:W-:Y:S01]  /*1660*/  IMAD R9, R8, 0x8, R2 ;  /* 0x0000000808097824 */ /* 0x000fe200078e0202 */
[----:B------:R-:W-:-:S04]  /*1670*/  SHF.L.U32 R12, R7, 0x1f, RZ ;  /* 0x0000001f070c7819 */ /* 0x000fc800000006ff */
[----:B------:R1:W2:Y:S01]  /*1680*/  SYNCS.PHASECHK.TRANS64.TRYWAIT P1, [R9+URZ+0x30c10], R12 ;  /* 0x030c100c090075a7 */ /* 0x0002a2000802017f */
[----:B------:R-:W-:Y:S05]  /*1690*/  @!P0 BRA `(.L_x_4021) ;  /* 0x0000000000048947 */ /* 0x000fea0003800000 */
[----:B------:R-:W-:Y:S01]  /*16a0*/  BPT.TRAP 0x1 ;  /* 0x000000040000795c */ /* 0x000fe20000300000 */
.L_x_4021:
[----:B------:R-:W-:-:S05]  /*16b0*/  VIADD R10, R2, 0x10000 ;  /* 0x00010000020a7836 */ /* 0x000fca0000000000 */
[----:B------:R-:W-:-:S04]  /*16c0*/  SHF.R.U32.HI R10, RZ, 0x4, R10 ;  /* 0x00000004ff0a7819 */ /* 0x000fc8000001160a */
[----:B------:R-:W-:Y:S01]  /*16d0*/  LOP3.LUT R10, R10, 0x3fff, RZ, 0xc0, !PT ;  /* 0x00003fff0a0a7812 */ /* 0x000fe200078ec0ff */
[----:B--2---:R-:W-:Y:S06]  /*16e0*/  @P1 BRA `(.L_x_4022) ;  /* 0x0000000000081947 */ /* 0x004fec0003800000 */
[----:B------:R-:W2:Y:S02]  /*16f0*/  SYNCS.PHASECHK.TRANS64.TRYWAIT P1, [R9+URZ+0x30c10], R12 ;  /* 0x030c100c090075a7 */ /* 0x000ea4000802017f */
[----:B--2---:R-:W-:Y:S05]  /*1700*/  @!P1 BRA `(.L_x_4023) ;  /* 0x0000006800b09947 */ /* 0x004fea0003800000 */
.L_x_4022:
        /* <DEDUP_REMOVED lines=63> */
.L_x_4024:
[----:B------:R1:W1:Y:S01]  /*1b00*/  SYNCS.PHASECHK.TRANS64.TRYWAIT P1, [R9+URZ+0x30c30], R12 ;  /* 0x030c300c090075a7 */ /* 0x000262000802017f */
[----:B------:R-:W-:Y:S05]  /*1b10*/  @!P0 BRA `(.L_x_4025) ;  /* 0x0000000000048947 */ /* 0x000fea0003800000 */
[----:B------:R-:W-:Y:S01]  /*1b20*/  BPT.TRAP 0x1 ;  /* 0x000000040000795c */ /* 0x000fe20000300000 */
.L_x_4025:
[----:B------:R-:W-:-:S05]  /*1b30*/  VIADD R11, R2, 0x18000 ;  /* 0x00018000020b7836 */ /* 0x000fca0000000000 */
[----:B------:R-:W-:-:S04]  /*1b40*/  SHF.R.U32.HI R11, RZ, 0x4, R11 ;  /* 0x00000004ff0b7819 */ /* 0x000fc8000001160b */
[----:B------:R-:W-:-:S04]  /*1b50*/  LOP3.LUT R218, R11, 0x3fff, RZ, 0xc0, !PT ;  /* 0x00003fff0bda7812 */ /* 0x000fc800078ec0ff */
[----:B------:R-:W-:Y:S01]  /*1b60*/  LOP3.LUT R11, R218, 0x10000, RZ, 0xfc, !PT ;  /* 0x00010000da0b7812 */ /* 0x000fe200078efcff */
[----:B-1----:R-:W-:Y:S06]  /*1b70*/  @P1 BRA `(.L_x_4026) ;  /* 0x0000000000081947 */ /* 0x002fec0003800000 */
[----:B------:R-:W1:Y:S02]  /*1b80*/  SYNCS.PHASECHK.TRANS64.TRYWAIT P1, [R9+URZ+0x30c30], R12 ;  /* 0x030c300c090075a7 */ /* 0x000e64000802017f */
[----:B-1----:R-:W-:Y:S05]  /*1b90*/  @!P1 BRA `(.L_x_4027) ;  /* 0x0000006400a09947 */ /* 0x002fea0003800000 */
.L_x_4026:
        /* <DEDUP_REMOVED lines=620> */
.L_x_4028:
        /* <DEDUP_REMOVED lines=68> */
.L_x_4029:
        /* <DEDUP_REMOVED lines=11> */
.L_x_4019:
[----:B------:R-:W4:Y:S01]  /*4750*/  LDC R15, c[0x0][0x850] ;  /* 0x00021400ff0f7b82 */ /* 0x000f220000000800 */
[----:B------:R-:W5:Y:S01]  /*4760*/  S2R R10, SR_CTAID.Y ;  /* 0x00000000000a7919 */ /* 0x000f620000002600 */
[----:B------:R-:W-:Y:S01]  /*4770*/  ULDC.64 UR4, c[0x0][0x818] ;  /* 0x0002060000047ab9 */ /* 0x000fe20000000a00 */
[----:B------:R-:W-:Y:S01]  /*4780*/  ULDC.64 UR6, c[0x0][0x840] ;  /* 0x0002100000067ab9 */ /* 0x000fe20000000a00 */
[----:B------:R-:W1:Y:S01]  /*4790*/  S2R R20, SR_CTAID.X ;  /* 0x0000000000147919 */ /* 0x000e620000002500 */
[----:B------:R-:W3:Y:S01]  /*47a0*/  S2R R21, SR_CTAID.Z ;  /* 0x0000000000157919 */ /* 0x000ee20000002700 */
[----:B----4-:R-:W-:-:S13]  /*47b0*/  ISETP.NE.AND P0, PT, R15, 0x1, PT ;  /* 0x000000010f00780c */ /* 0x010fda0003f05270 */
[----:B------:R-:W5:Y:S01]  /*47c0*/  @P0 LDC R3, c[0x0][0x854] ;  /* 0x00021500ff030b82 */ /* 0x000f620000000800 */
[----:B-1----:R-:W-:-:S05]  /*47d0*/  IMAD.SHL.U32 R6, R20, 0x2000, RZ ;  /* 0x0000200014067824 */ /* 0x002fca00078e00ff */
[----:B--2---:R-:W-:Y:S02]  /*47e0*/  SHF.R.S32.HI R7, RZ, 0x1f, R6 ;  /* 0x0000001fff077819 */ /* 0x004fe40000011406 */
[----:B------:R-:W1:Y:S01]  /*47f0*/  @P0 LDC R5, c[0x0][0x858] ;  /* 0x00021600ff050b82 */ /* 0x000e620000000800 */
[----:B-----5:R-:W-:-:S04]  /*4800*/  @P0 IMAD.HI.U32 R4, R10, R3, RZ ;  /* 0x000000030a040227 */ /* 0x020fc800078e00ff */
[----:B------:R-:W-:Y:S01]  /*4810*/  IMAD.MOV.U32 R3, RZ, RZ, R10 ;  /* 0x000000ffff037224 */ /* 0x000fe200078e000a */
[----:B-1----:R-:W-:-:S04]  /*4820*/  @P0 SHF.R.U32.HI R3, RZ, R5, R4 ;  /* 0x00000005ff030219 */ /* 0x002fc80000011604 */
[----:B------:R-:W-:Y:S01]  /*4830*/  SHF.R.S32.HI R11, RZ, 0x1f, R3 ;  /* 0x0000001fff0b7819 */ /* 0x000fe20000011403 */
[----:B------:R-:W-:-:S04]  /*4840*/  IMAD.WIDE.U32 R4, R3, UR4, R6 ;  /* 0x0000000403047c25 */ /* 0x000fc8000f8e0006 */
[C---:B------:R-:W-:Y:S02]  /*4850*/  IMAD R8, R11.reuse, UR4, RZ ;  /* 0x000000040b087c24 */ /* 0x040fe4000f8e02ff */
[----:B------:R-:W-:Y:S02]  /*4860*/  IMAD R12, R11, UR6, RZ ;  /* 0x000000060b0c7c24 */ /* 0x000fe4000f8e02ff */
[C---:B---3--:R-:W-:Y:S01]  /*4870*/  IMAD R9, R3.reuse, UR5, R8 ;  /* 0x0000000503097c24 */ /* 0x048fe2000f8e0208 */
[----:B------:R-:W-:Y:S01]  /*4880*/  SHF.R.S32.HI R8, RZ, 0x1f, R21 ;  /* 0x0000001fff087819 */ /* 0x000fe20000011415 */
[----:B------:R-:W-:Y:S01]  /*4890*/  IMAD.WIDE.U32 R6, R3, UR6, R6 ;  /* 0x0000000603067c25 */ /* 0x000fe2000f8e0006 */
[----:B------:R-:W-:-:S03]  /*48a0*/  ULDC.64 UR4, c[0x0][0x820] ;  /* 0x0002080000047ab9 */ /* 0x000fc60000000a00 */
[----:B------:R-:W-:Y:S01]  /*48b0*/  IMAD R13, R3, UR7, R12 ;  /* 0x00000007030d7c24 */ /* 0x000fe2000f8e020c */
[----:B------:R-:W-:Y:S01]  /*48c0*/  ULDC.64 UR6, c[0x0][0x848] ;  /* 0x0002120000067ab9 */ /* 0x000fe20000000a00 */
[----:B------:R-:W-:Y:S02]  /*48d0*/  IMAD.IADD R5, R5, 0x1, R9 ;  /* 0x0000000105057824 */ /* 0x000fe400078e0209 */
[C---:B------:R-:W-:Y:S02]  /*48e0*/  IMAD R9, R8.reuse, UR4, RZ ;  /* 0x0000000408097c24 */ /* 0x040fe4000f8e02ff */
[----:B------:R-:W-:Y:S02]  /*48f0*/  IMAD R8, R8, UR6, RZ ;  /* 0x0000000608087c24 */ /* 0x000fe4000f8e02ff */
[----:B------:R-:W-:Y:S02]  /*4900*/  IMAD.IADD R7, R7, 0x1, R13 ;  /* 0x0000000107077824 */ /* 0x000fe400078e020d */
[----:B------:R-:W-:-:S02]  /*4910*/  IMAD R13, R21, UR7, R8 ;  /* 0x00000007150d7c24 */ /* 0x000fc4000f8e0208 */
[----:B------:R-:W1:Y:S01]  /*4920*/  S2R R8, SR_TID.X ;  /* 0x0000000000087919 */ /* 0x000e620000002100 */
[----:B------:R-:W-:Y:S01]  /*4930*/  IMAD.WIDE.U32 R4, R21, UR4, R4 ;  /* 0x0000000415047c25 */ /* 0x000fe2000f8e0004 */
[----:B------:R-:W-:-:S03]  /*4940*/  ULDC UR4, c[0x0][0x740] ;  /* 0x0001d00000047ab9 */ /* 0x000fc60000000800 */
        /* <DEDUP_REMOVED lines=54> */
[----:B------:R-:W-:Y:S01]  /*4cb0*/  IADD3.X R9, R9, R12, R11, P0, P2 ;  /* 0x0000000c09097210 */ /* 0x000fe200007e440b */
[C---:B------:R-:W-:Y:S02]  /*4cc0*/  IMAD.SHL.U32 R12, R8.reuse, 0x4, RZ ;  /* 0x00000004080c7824 */ /* 0x040fe400078e00ff */
        /* <DEDUP_REMOVED lines=13> */
.L_x_4033:
[----:B------:R-:W2:Y:S04]  /*4da0*/  LDG.E.STRONG.GPU R3, desc[UR36][R8.64] ;  /* 0x0000002408037981 */ /* 0x000ea8000c1ef900 */
[----:B--2---:R-:W-:Y:S01]  /*4db0*/  CCTL.IVALL ;  /* 0x00000000ff00798f */ /* 0x004fe20002000000 */
[----:B------:R-:W-:Y:S05]  /*4dc0*/  YIELD ;  /* 0x0000000000007946 */ /* 0x000fea0003800000 */
[----:B------:R-:W-:-:S13]  /*4dd0*/  ISETP.NE.AND P3, PT, R3, R10, PT ;  /* 0x0000000a0300720c */ /* 0x000fda0003f65270 */
[----:B------:R-:W-:Y:S05]  /*4de0*/  @P3 BRA `(.L_x_4033) ;  /* 0xfffffffc00ec3947 */ /* 0x000fea000383ffff */
.L_x_4032:
[----:B------:R-:W-:Y:S05]  /*4df0*/  BSYNC B0 ;  /* 0x0000000000007941 */ /* 0x000fea0003800000 */
.L_x_4031:
[----:B------:R-:W-:Y:S01]  /*4e00*/  UMOV UR4, 0xffffffff ;  /* 0xffffffff00047882 */ /* 0x000fe20000000000 */
[----:B------:R-:W-:Y:S02]  /*4e10*/  LEA.HI.X R14, R4, R17, R14, 0x2, P2 ;  /* 0x00000011040e7211 */ /* 0x000fe400010f140e */
[----:B------:R-:W-:Y:S01]  /*4e20*/  LEA.HI.X R13, R6, R19, R13, 0x2, P0 ;  /* 0x00000013060d7211 */ /* 0x000fe200000f140d */
[----:B------:R-:W-:Y:S06]  /*4e30*/  BRA.DIV UR4, `(.L_x_4034) ;  /* 0x00000036040c7947 */ /* 0x000fec000b800000 */
[----:B------:R-:W-:Y:S01]  /*4e40*/  NOP ;  /* 0x0000000000007918 */ /* 0x000fe20000000000 */
.L_x_4116:
        /* <DEDUP_REMOVED lines=17> */
.L_x_4037:
[----:B------:R-:W-:Y:S01]  /*4f60*/  @P0 ELECT P2, URZ, PT ;  /* 0x00000000003f082f */ /* 0x000fe20003840000 */
[----:B------:R1:W-:-:S12]  /*4f70*/  UBLKRED.G.S.ADD.F32.RN [UR4], [UR6], UR7, desc[UR8] ;  /* 0x00000804060073bb */ /* 0x0003d800080a1407 */
[----:B------:R-:W-:Y:S02]  /*4f80*/  @P2 PLOP3.LUT P0, PT, P2, PT, PT, 0x8, 0x0 ;  /* 0x000000000000281c */ /* 0x000fe4000170e170 */
[----:B------:R-:W-:-:S11]  /*4f90*/  PLOP3.LUT P2, PT, PT, PT, PT, 0x8, 0x0 ;  /* 0x000000000000781c */ /* 0x000fd60003f4e170 */
[----:B-1----:R-:W-:Y:S05]  /*4fa0*/  @P0 BRA.U.ANY `(.L_x_4037) ;  /* 0xfffffffd00ec0947 */ /* 0x002fea000393ffff */
[----:B------:R0:W-:Y:S01]  /*4fb0*/  UTMACMDFLUSH ;  /* 0x00000000000079b7 */ /* 0x0001e20000000000 */
[----:B------:R-:W-:-:S04]  /*4fc0*/  DEPBAR.LE SB0, 0x0 ;  /* 0x000080000000791a */ /* 0x000fc80000000000 */
.L_x_4036:
[----:B------:R-:W-:Y:S05]  /*4fd0*/  BSYNC B0 ;  /* 0x0000000000007941 */ /* 0x000fea0003800000 */
.L_x_4035:
        /* <DEDUP_REMOVED lines=14> */
.L_x_4039:
[----:B------:R-:W-:Y:S05]  /*50c0*/  BSYNC B0 ;  /* 0x0000000000007941 */ /* 0x000fea0003800000 */
.L_x_4038:
        /* <DEDUP_REMOVED lines=14> */
.L_x_4042:
[----:B--23--:R-:W2:Y:S04]  /*51b0*/  LDG.E.STRONG.GPU R0, desc[UR36][R4.64] ;  /* 0x0000002404007981 */ /* 0x00cea8000c1ef900 */
[----:B--2---:R-:W-:Y:S01]  /*51c0*/  CCTL.IVALL ;  /* 0x00000000ff00798f */ /* 0x004fe20002000000 */
[----:B------:R-:W-:Y:S05]  /*51d0*/  YIELD ;  /* 0x0000000000007946 */ /* 0x000fea0003800000 */
[----:B------:R-:W-:-:S13]  /*51e0*/  ISETP.NE.AND P0, PT, R0, R10, PT ;  /* 0x0000000a0000720c */ /* 0x000fda0003f05270 */
[----:B------:R-:W-:Y:S05]  /*51f0*/  @P0 BRA `(.L_x_4042) ;  /* 0xfffffffc00ec0947 */ /* 0x000fea000383ffff */
.L_x_4041:
[----:B------:R-:W-:Y:S05]  /*5200*/  BSYNC B0 ;  /* 0x0000000000007941 */ /* 0x000fea0003800000 */
.L_x_4040:
[----:B------:R-:W-:-:S03]  /*5210*/  UMOV UR4, 0xffffffff ;  /* 0xffffffff00047882 */ /* 0x000fc60000000000 */
[----:B------:R-:W-:Y:S05]  /*5220*/  BRA.DIV UR4, `(.L_x_4043) ;  /* 0x00000032042c7947 */ /* 0x000fea000b800000 */
[----:B------:R-:W-:Y:S01]  /*5230*/  NOP ;  /* 0x0000000000007918 */ /* 0x000fe20000000000 */
.L_x_4119:
        /* <DEDUP_REMOVED lines=17> */
.L_x_4046:
[----:B------:R-:W-:Y:S01]  /*5350*/  @P0 ELECT P2, URZ, PT ;  /* 0x00000000003f082f */ /* 0x000fe20003840000 */
[----:B------:R4:W-:-:S12]  /*5360*/  UBLKRED.G.S.ADD.F32.RN [UR4], [UR6], UR7, desc[UR8] ;  /* 0x00000804060073bb */ /* 0x0009d800080a1407 */
[----:B------:R-:W-:Y:S02]  /*5370*/  @P2 PLOP3.LUT P0, PT, P2, PT, PT, 0x8, 0x0 ;  /* 0x000000000000281c */ /* 0x000fe4000170e170 */
[----:B------:R-:W-:-:S11]  /*5380*/  PLOP3.LUT P2, PT, PT, PT, PT, 0x8, 0x0 ;  /* 0x000000000000781c */ /* 0x000fd60003f4e170 */
[----:B----4-:R-:W-:Y:S05]  /*5390*/  @P0 BRA.U.ANY `(.L_x_4046) ;  /* 0xfffffffd00ec0947 */ /* 0x010fea000393ffff */
[----:B------:R0:W-:Y:S01]  /*53a0*/  UTMACMDFLUSH ;  /* 0x00000000000079b7 */ /* 0x0001e20000000000 */
[----:B------:R-:W-:-:S04]  /*53b0*/  DEPBAR.LE SB0, 0x0 ;  /* 0x000080000000791a */ /* 0x000fc80000000000 */
.L_x_4045:
[----:B------:R-:W-:Y:S05]  /*53c0*/  BSYNC B0 ;  /* 0x0000000000007941 */ /* 0x000fea0003800000 */
.L_x_4044:
[----:B------:R-:W-:Y:S01]  /*53d0*/  NOP ;  /* 0x0000000000007918 */ /* 0x000fe20000000000 */
[----:B------:R-:W-:Y:S05]  /*53e0*/  @P1 BRA `(.L_x_4011) ;  /* 0x0000002c00401947 */ /* 0x000fea0003800000 */
[----:B-1----:R-:W-:Y:S01]  /*53f0*/  IMAD.MOV.U32 R3, RZ, RZ, 0x1 ;  /* 0x00000001ff037424 */ /* 0x002fe200078e00ff */
        /* <DEDUP_REMOVED lines=11> */
.L_x_4009:
        /* <DEDUP_REMOVED lines=59> */
.L_x_4073:
        /* <DEDUP_REMOVED lines=17> */
.L_x_4051:
[----:B------:R-:W2:Y:S04]  /*5970*/  LDG.E.STRONG.GPU R6, desc[UR36][R2.64] ;  /* 0x0000002402067981 */ /* 0x000ea8000c1ef900 */
[----:B--2---:R-:W-:Y:S01]  /*5980*/  CCTL.IVALL ;  /* 0x00000000ff00798f */ /* 0x004fe20002000000 */
[----:B------:R-:W-:Y:S05]  /*5990*/  YIELD ;  /* 0x0000000000007946 */ /* 0x000fea0003800000 */
[----:B------:R-:W-:-:S13]  /*59a0*/  ISETP.NE.AND P3, PT, R6, UR26, PT ;  /* 0x0000001a06007c0c */ /* 0x000fda000bf65270 */
[----:B------:R-:W-:Y:S05]  /*59b0*/  @P3 BRA `(.L_x_4051) ;  /* 0xfffffffc00ec3947 */ /* 0x000fea000383ffff */
.L_x_4050:
[----:B------:R-:W-:Y:S05]  /*59c0*/  BSYNC B0 ;  /* 0x0000000000007941 */ /* 0x000fea0003800000 */
.L_x_4049:
[----:B------:R-:W-:-:S03]  /*59d0*/  UMOV UR23, 0xffffffff ;  /* 0xffffffff00177882 */ /* 0x000fc60000000000 */
[----:B------:R-:W-:Y:S05]  /*59e0*/  BRA.DIV UR23, `(.L_x_4052) ;  /* 0x0000002a17587947 */ /* 0x000fea000b800000 */
[----:B------:R-:W-:Y:S01]  /*59f0*/  NOP ;  /* 0x0000000000007918 */ /* 0x000fe20000000000 */
.L_x_4122:
        /* <DEDUP_REMOVED lines=19> */
.L_x_4054:
[----:B------:R-:W-:Y:S05]  /*5b30*/  BSYNC B0 ;  /* 0x0000000000007941 */ /* 0x000fea0003800000 */
.L_x_4053:
        /* <DEDUP_REMOVED lines=13> */
.L_x_4056:
[----:B------:R-:W-:Y:S05]  /*5c10*/  BSYNC B0 ;  /* 0x0000000000007941 */ /* 0x000fea0003800000 */
.L_x_4055:
[----:B------:R-:W-:Y:S06]  /*5c20*/  BAR.ARV 0xa, 0xa0 ;  /* 0x0282800000007b1d */ /* 0x000fec0000002000 */
[----:B------:R-:W-:Y:S04]  /*5c30*/  BSSY B0, `(.L_x_4057) ;  /* 0x0000003000007945 */ /* 0x000fe80003800000 */
[----:B------:R-:W-:Y:S05]  /*5c40*/  @!P0 BRA `(.L_x_4058) ;  /* 0x0000000000048947 */ /* 0x000fea0003800000 */
[----:B------:R-:W-:-:S04]  /*5c50*/  DEPBAR.LE SB0, 0x0 ;  /* 0x000080000000791a */ /* 0x000fc80000000000 */
.L_x_4058:
[----:B------:R-:W-:Y:S05]  /*5c60*/  BSYNC B0 ;  /* 0x0000000000007941 */ /* 0x000fea0003800000 */
.L_x_4057:
        /* <DEDUP_REMOVED lines=19> */
.L_x_4060:
[----:B------:R-:W-:Y:S05]  /*5da0*/  BSYNC B0 ;  /* 0x0000000000007941 */ /* 0x000fea0003800000 */
.L_x_4059:
        /* <DEDUP_REMOVED lines=9> */
.L_x_4063:
[----:B------:R-:W2:Y:S04]  /*5e40*/  LDG.E.STRONG.GPU R6, desc[UR36][R2.64] ;  /* 0x0000002402067981 */ /* 0x000ea8000c1ef900 */
[----:B--2---:R-:W-:Y:S01]  /*5e50*/  CCTL.IVALL ;  /* 0x00000000ff00798f */ /* 0x004fe20002000000 */
[----:B------:R-:W-:Y:S05]  /*5e60*/  YIELD ;  /* 0x0000000000007946 */ /* 0x000fea0003800000 */
[----:B------:R-:W-:-:S13]  /*5e70*/  ISETP.NE.AND P3, PT, R6, UR26, PT ;  /* 0x0000001a06007c0c */ /* 0x000fda000bf65270 */
[----:B------:R-:W-:Y:S05]  /*5e80*/  @P3 BRA `(.L_x_4063) ;  /* 0xfffffffc00ec3947 */ /* 0x000fea000383ffff */
.L_x_4062:
[----:B------:R-:W-:Y:S05]  /*5e90*/  BSYNC B0 ;  /* 0x0000000000007941 */ /* 0x000fea0003800000 */
.L_x_4061:
[----:B------:R-:W-:-:S03]  /*5ea0*/  UMOV UR8, 0xffffffff ;  /* 0xffffffff00087882 */ /* 0x000fc60000000000 */
[----:B------:R-:W-:Y:S05]  /*5eb0*/  BRA.DIV UR8, `(.L_x_4064) ;  /* 0x0000002608407947 */ /* 0x000fea000b800000 */
[----:B------:R-:W-:Y:S01]  /*5ec0*/  NOP ;  /* 0x0000000000007918 */ /* 0x000fe20000000000 */
.L_x_4125:
        /* <DEDUP_REMOVED lines=13> */
.L_x_4066:
[----:B------:R-:W-:Y:S05]  /*5fa0*/  BSYNC B0 ;  /* 0x0000000000007941 */ /* 0x000fea0003800000 */
.L_x_4065:
        /* <DEDUP_REMOVED lines=13> */
.L_x_4068:
[----:B------:R-:W-:Y:S05]  /*6080*/  BSYNC B0 ;  /* 0x0000000000007941 */ /* 0x000fea0003800000 */
.L_x_4067:
[----:B------:R-:W-:Y:S06]  /*6090*/  BAR.ARV 0xa, 0xa0 ;  /* 0x0282800000007b1d */ /* 0x000fec0000002000 */
[----:B------:R-:W-:Y:S04]  /*60a0*/  BSSY B0, `(.L_x_4069) ;  /* 0x0000003000007945 */ /* 0x000fe80003800000 */
[----:B------:R-:W-:Y:S05]  /*60b0*/  @!P0 BRA `(.L_x_4070) ;  /* 0x0000000000048947 */ /* 0x000fea0003800000 */
[----:B------:R-:W-:-:S04]  /*60c0*/  DEPBAR.LE SB0, 0x0 ;  /* 0x000080000000791a */ /* 0x000fc80000000000 */
.L_x_4070:
[----:B------:R-:W-:Y:S05]  /*60d0*/  BSYNC B0 ;  /* 0x0000000000007941 */ /* 0x000fea0003800000 */
.L_x_4069:
        /* <DEDUP_REMOVED lines=19> */
.L_x_4072:
[----:B------:R-:W-:Y:S05]  /*6210*/  BSYNC B0 ;  /* 0x0000000000007941 */ /* 0x000fea0003800000 */
.L_x_4071:
[----:B------:R-:W-:Y:S02]  /*6220*/  UIADD3 UR4, UR4, 0x2, URZ ;  /* 0x0000000204047890 */ /* 0x000fe4000fffe03f */
[----:B------:R-:W-:Y:S01]  /*6230*/  UIADD3 UR5, UR5, 0x1, URZ ;  /* 0x0000000105057890 */ /* 0x000fe2000fffe03f */
[----:B------:R-:W-:Y:S11]  /*6240*/  @P2 BRA `(.L_x_4073) ;  /* 0xfffffff400842947 */ /* 0x000ff6000383ffff */
.L_x_4048:
        /* <DEDUP_REMOVED lines=13> */
.L_x_4076:
[----:B------:R-:W2:Y:S04]  /*6320*/  LDG.E.STRONG.GPU R0, desc[UR36][R2.64] ;  /* 0x0000002402007981 */ /* 0x000ea8000c1ef900 */
[----:B--2---:R-:W-:Y:S01]  /*6330*/  CCTL.IVALL ;  /* 0x00000000ff00798f */ /* 0x004fe20002000000 */
[----:B------:R-:W-:Y:S05]  /*6340*/  YIELD ;  /* 0x0000000000007946 */ /* 0x000fea0003800000 */
[----:B------:R-:W-:-:S13]  /*6350*/  ISETP.NE.AND P2, PT, R0, UR26, PT ;  /* 0x0000001a00007c0c */ /* 0x000fda000bf45270 */
[----:B------:R-:W-:Y:S05]  /*6360*/  @P2 BRA `(.L_x_4076) ;  /* 0xfffffffc00ec2947 */ /* 0x000fea000383ffff */
.L_x_4075:
[----:B------:R-:W-:Y:S05]  /*6370*/  BSYNC B0 ;  /* 0x0000000000007941 */ /* 0x000fea0003800000 */
.L_x_4074:
[----:B------:R-:W-:-:S03]  /*6380*/  UMOV UR5, 0xffffffff ;  /* 0xffffffff00057882 */ /* 0x000fc60000000000 */
[----:B------:R-:W-:Y:S05]  /*6390*/  BRA.DIV UR5, `(.L_x_4077) ;  /* 0x0000002205247947 */ /* 0x000fea000b800000 */
[----:B------:R-:W-:Y:S01]  /*63a0*/  NOP ;  /* 0x0000000000007918 */ /* 0x000fe20000000000 */
.L_x_4128:
        /* <DEDUP_REMOVED lines=22> */
.L_x_4079:
[----:B------:R-:W-:Y:S05]  /*6510*/  BSYNC B0 ;  /* 0x0000000000007941 */ /* 0x000fea0003800000 */
.L_x_4078:
        /* <DEDUP_REMOVED lines=20> */
.L_x_4081:
[----:B------:R-:W-:Y:S05]  /*6660*/  BSYNC B0 ;  /* 0x0000000000007941 */ /* 0x000fea0003800000 */
.L_x_4080:
[----:B------:R-:W-:Y:S06]  /*6670*/  BAR.ARV 0xa, 0xa0 ;  /* 0x0282800000007b1d */ /* 0x000fec0000002000 */
[----:B------:R-:W-:Y:S04]  /*6680*/  BSSY B0, `(.L_x_4082) ;  /* 0x0000003000007945 */ /* 0x000fe80003800000 */
[----:B------:R-:W-:Y:S05]  /*6690*/  @!P0 BRA `(.L_x_4083) ;  /* 0x0000000000048947 */ /* 0x000fea0003800000 */
[----:B------:R-:W-:-:S04]  /*66a0*/  DEPBAR.LE SB0, 0x0 ;  /* 0x000080000000791a */ /* 0x000fc80000000000 */
.L_x_4083:
[----:B------:R-:W-:Y:S05]  /*66b0*/  BSYNC B0 ;  /* 0x0000000000007941 */ /* 0x000fea0003800000 */
.L_x_4082:
        /* <DEDUP_REMOVED lines=19> */
.L_x_4047:
        /* <DEDUP_REMOVED lines=55> */
.L_x_4129:
        /* <DEDUP_REMOVED lines=10> */
.L_x_4087:
        /* <DEDUP_REMOVED lines=64> */
.L_x_4098:
[----:B------:R-:W-:-:S04]  /*7000*/  SHF.L.U32 R21, R9, 0x1f, RZ ;  /* 0x0000001f09157819 */ /* 0x000fc800000006ff */
[----:B-1----:R-:W1:Y:S02]  /*7010*/  SYNCS.PHASECHK.TRANS64.TRYWAIT P1, [R11+URZ+0x30c40], R21 ;  /* 0x030c40150b0075a7 */ /* 0x002e64000802017f */
[----:B-12---:R-:W-:Y:S05]  /*7020*/  @!P1 BRA `(.L_x_4090) ;  /* 0x0000001400309947 */ /* 0x006fea0003800000 */
.L_x_4130:
[----:B------:R-:W-:Y:S05]  /*7030*/  @P0 BRA `(.L_x_4091) ;  /* 0x0000000000140947 */ /* 0x000fea0003800000 */
[----:B------:R-:W-:Y:S01]  /*7040*/  ISETP.NE.AND P1, PT, R14, RZ, PT ;  /* 0x000000ff0e00720c */ /* 0x000fe20003f25270 */
[----:B------:R-:W-:-:S04]  /*7050*/  IMAD.MOV.U32 R0, RZ, RZ, 0x4200 ;  /* 0x00004200ff007424 */ /* 0x000fc800078e00ff */
[----:B------:R2:W-:Y:S08]  /*7060*/  SYNCS.ARRIVE.TRANS64 RZ, [R11+URZ+0x30c30], R0 ;  /* 0x030c30000bff79a7 */ /* 0x0005f0000800003f */
[----:B------:R-:W-:Y:S05]  /*7070*/  @!P1 BRA `(.L_x_4091) ;  /* 0x0000000000049947 */ /* 0x000fea0003800000 */
[----:B------:R-:W-:Y:S01]  /*7080*/  BPT.TRAP 0x1 ;  /* 0x000000040000795c */ /* 0x000fe20000300000 */
.L_x_4091:
        /* <DEDUP_REMOVED lines=29> */
.L_x_4131:
[----:B------:R-:W-:Y:S05]  /*7260*/  @P0 BRA `(.L_x_4093) ;  /* 0x0000000000140947 */ /* 0x000fea0003800000 */
[----:B------:R-:W-:Y:S01]  /*7270*/  ISETP.NE.AND P1, PT, R14, RZ, PT ;  /* 0x000000ff0e00720c */ /* 0x000fe20003f25270 */
[----:B------:R-:W-:-:S04]  /*7280*/  IMAD.MOV.U32 R2, RZ, RZ, 0x4200 ;  /* 0x00004200ff027424 */ /* 0x000fc800078e00ff */
[----:B------:R3:W-:Y:S08]  /*7290*/  SYNCS.ARRIVE.TRANS64 RZ, [R11+URZ+0x30c18], R2 ;  /* 0x030c18020bff79a7 */ /* 0x0007f0000800003f */
[----:B------:R-:W-:Y:S05]  /*72a0*/  @!P1 BRA `(.L_x_4093) ;  /* 0x0000000000049947 */ /* 0x000fea0003800000 */
[----:B------:R-:W-:Y:S01]  /*72b0*/  BPT.TRAP 0x1 ;  /* 0x000000040000795c */ /* 0x000fe20000300000 */
.L_x_4093:
        /* <DEDUP_REMOVED lines=20> */
.L_x_4132:
        /* <DEDUP_REMOVED lines=9> */
.L_x_4095:
        /* <DEDUP_REMOVED lines=24> */
.L_x_4134:
[----:B------:R-:W-:Y:S05]  /*7610*/  @P0 BRA `(.L_x_4097) ;  /* 0x0000000000140947 */ /* 0x000fea0003800000 */
[----:B------:R-:W-:Y:S01]  /*7620*/  ISETP.NE.AND P1, PT, R14, RZ, PT ;  /* 0x000000ff0e00720c */ /* 0x000fe20003f25270 */
[----:B-1----:R-:W-:-:S04]  /*7630*/  IMAD.MOV.U32 R4, RZ, RZ, 0x4200 ;  /* 0x00004200ff047424 */ /* 0x002fc800078e00ff */
[----:B------:R2:W-:Y:S08]  /*7640*/  SYNCS.ARRIVE.TRANS64 RZ, [R11+URZ+0x30c10], R4 ;  /* 0x030c10040bff79a7 */ /* 0x0005f0000800003f */
[----:B------:R-:W-:Y:S05]  /*7650*/  @!P1 BRA `(.L_x_4097) ;  /* 0x0000000000049947 */ /* 0x000fea0003800000 */
[----:B------:R-:W-:Y:S01]  /*7660*/  BPT.TRAP 0x1 ;  /* 0x000000040000795c */ /* 0x000fe20000300000 */
.L_x_4097:
        /* <DEDUP_REMOVED lines=22> */
.L_x_4089:
[----:B------:R-:W-:-:S13]  /*77d0*/  ISETP.NE.AND P1, PT, R19, RZ, PT ;  /* 0x000000ff1300720c */ /* 0x000fda0003f25270 */
[----:B------:R-:W-:Y:S05]  /*77e0*/  @!P1 BRA `(.L_x_4088) ;  /* 0x0000000000f09947 */ /* 0x000fea0003800000 */
[----:B------:R-:W-:-:S04]  /*77f0*/  SHF.L.U32 R12, R9, 0x1f, RZ ;  /* 0x0000001f090c7819 */ /* 0x000fc800000006ff */
[----:B------:R-:W3:Y:S02]  /*7800*/  SYNCS.PHASECHK.TRANS64.TRYWAIT P1, [R11+URZ+0x30c40], R12 ;  /* 0x030c400c0b0075a7 */ /* 0x000ee4000802017f */
[----:B---3--:R-:W-:Y:S05]  /*7810*/  @!P1 BRA `(.L_x_4099) ;  /* 0x0000000c00889947 */ /* 0x008fea0003800000 */
.L_x_4135:
[----:B------:R-:W-:Y:S05]  /*7820*/  @P0 BRA `(.L_x_4100) ;  /* 0x0000000000140947 */ /* 0x000fea0003800000 */
[----:B------:R-:W-:Y:S01]  /*7830*/  ISETP.NE.AND P1, PT, R14, RZ, PT ;  /* 0x000000ff0e00720c */ /* 0x000fe20003f25270 */
[----:B-12---:R-:W-:-:S04]  /*7840*/  IMAD.MOV.U32 R4, RZ, RZ, 0x4200 ;  /* 0x00004200ff047424 */ /* 0x006fc800078e00ff */
[----:B------:R4:W-:Y:S08]  /*7850*/  SYNCS.ARRIVE.TRANS64 RZ, [R11+URZ+0x30c30], R4 ;  /* 0x030c30040bff79a7 */ /* 0x0009f0000800003f */
[----:B------:R-:W-:Y:S05]  /*7860*/  @!P1 BRA `(.L_x_4100) ;  /* 0x0000000000049947 */ /* 0x000fea0003800000 */
[----:B------:R-:W-:Y:S01]  /*7870*/  BPT.TRAP 0x1 ;  /* 0x000000040000795c */ /* 0x000fe20000300000 */
.L_x_4100:
        /* <DEDUP_REMOVED lines=26> */
.L_x_4136:
[----:B------:R-:W-:Y:S05]  /*7a20*/  @P0 BRA `(.L_x_4102) ;  /* 0x0000000000140947 */ /* 0x000fea0003800000 */
[----:B------:R-:W-:Y:S01]  /*7a30*/  ISETP.NE.AND P0, PT, R14, RZ, PT ;  /* 0x000000ff0e00720c */ /* 0x000fe20003f05270 */
[----:B------:R-:W-:-:S04]  /*7a40*/  IMAD.MOV.U32 R4, RZ, RZ, 0x4200 ;  /* 0x00004200ff047424 */ /* 0x000fc800078e00ff */
[----:B------:R2:W-:Y:S08]  /*7a50*/  SYNCS.ARRIVE.TRANS64 RZ, [R11+URZ+0x30c18], R4 ;  /* 0x030c18040bff79a7 */ /* 0x0005f0000800003f */
[----:B------:R-:W-:Y:S05]  /*7a60*/  @!P0 BRA `(.L_x_4102) ;  /* 0x0000000000048947 */ /* 0x000fea0003800000 */
[----:B------:R-:W-:Y:S01]  /*7a70*/  BPT.TRAP 0x1 ;  /* 0x000000040000795c */ /* 0x000fe20000300000 */
.L_x_4102:
        /* <DEDUP_REMOVED lines=19> */
.L_x_4088:
[----:B------:R-:W4:Y:S01]  /*7bb0*/  S2R R2, SR_TID.X ;  /* 0x0000000000027919 */ /* 0x000f220000002100 */
[----:B------:R-:W-:Y:S01]  /*7bc0*/  IMAD R13, R20, 0x8, R11 ;  /* 0x00000008140d7824 */ /* 0x000fe200078e020b */
[----:B----4-:R-:W-:Y:S02]  /*7bd0*/  LOP3.LUT R3, R2, 0x7f, RZ, 0xc0, !PT ;  /* 0x0000007f02037812 */ /* 0x010fe400078ec0ff */
[----:B------:R-:W-:Y:S02]  /*7be0*/  SHF.L.U32 R2, R9, 0x1f, RZ ;  /* 0x0000001f09027819 */ /* 0x000fe400000006ff */
[----:B------:R-:W-:Y:S02]  /*7bf0*/  ISETP.NE.AND P1, PT, R3, RZ, PT ;  /* 0x000000ff0300720c */ /* 0x000fe40003f25270 */
[----:B------:R-:W4:Y:S02]  /*7c00*/  SYNCS.PHASECHK.TRANS64.TRYWAIT P0, [R13+URZ+0x30c40], R2 ;  /* 0x030c40020d0075a7 */ /* 0x000f24000800017f */
[----:B----4-:R-:W-:Y:S09]  /*7c10*/  @!P0 BRA `(.L_x_4103) ;  /* 0x0000000800b08947 */ /* 0x010ff20003800000 */
.L_x_4137:
[----:B------:R-:W-:Y:S05]  /*7c20*/  @P1 BRA `(.L_x_4104) ;  /* 0x0000000000181947 */ /* 0x000fea0003800000 */
[----:B------:R-:W5:Y:S01]  /*7c30*/  S2R R3, SR_TID.X ;  /* 0x0000000000037919 */ /* 0x000f620000002100 */
[----:B----4-:R-:W-:-:S04]  /*7c40*/  IMAD.MOV.U32 R2, RZ, RZ, 0x4200 ;  /* 0x00004200ff027424 */ /* 0x010fc800078e00ff */
[----:B------:R4:W-:Y:S01]  /*7c50*/  SYNCS.ARRIVE.TRANS64 RZ, [R13+URZ+0x30c30], R2 ;  /* 0x030c30020dff79a7 */ /* 0x0009e2000800003f */
[----:B-----5:R-:W-:-:S13]  /*7c60*/  LOP3.LUT P0, RZ, R3, 0x1f, RZ, 0xc0, !PT ;  /* 0x0000001f03ff7812 */ /* 0x020fda000780c0ff */
[----:B----4-:R-:W-:Y:S05]  /*7c70*/  @!P0 BRA `(.L_x_4104) ;  /* 0x0000000000048947 */ /* 0x010fea0003800000 */
[----:B--2---:R-:W-:Y:S01]  /*7c80*/  BPT.TRAP 0x1 ;  /* 0x000000040000795c */ /* 0x004fe20000300000 */
.L_x_4104:
        /* <DEDUP_REMOVED lines=33> */
.L_x_4085:
[----:B------:R-:W-:Y:S05]  /*7ea0*/  BSYNC B0 ;  /* 0x0000000000007941 */ /* 0x000fea0003800000 */
.L_x_4084:
[----:B------:R-:W-:-:S03]  /*7eb0*/  UMOV UR6, 0xffffffff ;  /* 0xffffffff00067882 */ /* 0x000fc60000000000 */
[----:B------:R-:W-:Y:S05]  /*7ec0*/  BRA.DIV UR6, `(.L_x_4105) ;  /* 0x0000000a06187947 */ /* 0x000fea000b800000 */
[----:B------:R-:W-:-:S13]  /*7ed0*/  ELECT P0, URZ, PT ;  /* 0x00000000003f782f */ /* 0x000fda0003800000 */
.L_x_4140:
[----:B------:R-:W-:Y:S05]  /*7ee0*/  @!P0 BRA `(.L_x_4011) ;  /* 0x0000000000808947 */ /* 0x000fea0003800000 */
[----:B------:R-:W-:-:S04]  /*7ef0*/  LOP3.LUT R16, R16, 0x2, RZ, 0xfc, !PT ;  /* 0x0000000210107812 */ /* 0x000fc800078efcff */
[----:B------:R-:W-:-:S13]  /*7f00*/  ISETP.NE.AND P0, PT, R16, 0x3, PT ;  /* 0x000000031000780c */ /* 0x000fda0003f05270 */
[----:B------:R-:W-:Y:S05]  /*7f10*/  @!P0 BRA `(.L_x_4106) ;  /* 0x0000000000048947 */ /* 0x000fea0003800000 */
[----:B------:R-:W-:Y:S01]  /*7f20*/  BPT.TRAP 0x1 ;  /* 0x000000040000795c */ /* 0x000fe20000300000 */
.L_x_4106:
        /* <DEDUP_REMOVED lines=15> */
.L_x_4141:
[----:B------:R-:W2:Y:S02]  /*8020*/  SYNCS.PHASECHK.TRANS64.TRYWAIT P1, [R3+URZ], R2 ;  /* 0x00000002030075a7 */ /* 0x000ea4000802017f */
[----:B--2---:R-:W-:Y:S05]  /*8030*/  @!P1 BRA `(.L_x_4108) ;  /* 0x0000000400f49947 */ /* 0x004fea0003800000 */
.L_x_4142:
[----:B------:R-:W-:Y:S05]  /*8040*/  @!P0 BRA `(.L_x_4109) ;  /* 0x0000000000048947 */ /* 0x000fea0003800000 */
[----:B------:R-:W-:Y:S01]  /*8050*/  BPT.TRAP 0x1 ;  /* 0x000000040000795c */ /* 0x000fe20000300000 */
.L_x_4109:
[----:B--2---:R-:W-:-:S04]  /*8060*/  VIADD R3, R7, 0x30c40 ;  /* 0x00030c4007037836 */ /* 0x004fc80000000000 */
[----:B------:R-:W-:-:S04]  /*8070*/  IMAD R0, R0, 0x8, R3 ;  /* 0x0000000800007824 */ /* 0x000fc800078e0203 */
[----:B------:R-:W2:Y:S02]  /*8080*/  SYNCS.PHASECHK.TRANS64.TRYWAIT P0, [R0+URZ], R5 ;  /* 0x00000005000075a7 */ /* 0x000ea4000800017f */
[----:B--2---:R-:W-:Y:S05]  /*8090*/  @!P0 BRA `(.L_x_4110) ;  /* 0x0000000400f08947 */ /* 0x004fea0003800000 */
.L_x_4143:
[----:B------:R-:W-:-:S07]  /*80a0*/  IMAD R3, R4, 0x8, R3 ;  /* 0x0000000804037824 */ /* 0x000fce00078e0203 */
.L_x_4111:
[----:B---3--:R3:W4:Y:S02]  /*80b0*/  SYNCS.PHASECHK.TRANS64.TRYWAIT P0, [R3+URZ], R2 ;  /* 0x00000002030075a7 */ /* 0x008724000800017f */
[----:B----4-:R-:W-:Y:S05]  /*80c0*/  @!P0 NANOSLEEP.SYNCS 0x989680 ;  /* 0x009896800000895d */ /* 0x010fea0003900000 */
[----:B------:R-:W4:Y:S02]  /*80d0*/  @!P0 SYNCS.PHASECHK.TRANS64 P0, [R3+URZ], R2 ;  /* 0x00000002030085a7 */ /* 0x000f24000800007f */
[----:B----4-:R-:W-:Y:S05]  /*80e0*/  @!P0 BRA `(.L_x_4111) ;  /* 0xfffffffc00f08947 */ /* 0x010fea000383ffff */
.L_x_4011:
[----:B------:R-:W-:Y:S05]  /*80f0*/  BSYNC B6 ;  /* 0x0000000000067941 */ /* 0x000fea0003800000 */
.L_x_4008:
[----:B------:R-:W-:Y:S05]  /*8100*/  EXIT ;  /* 0x000000000000794d */ /* 0x000fea0003800000 */
.L_x_4016:
[----:B------:R-:W-:Y:S02]  /*8110*/  IMAD.MOV.U32 R12, RZ, RZ, RZ ;  /* 0x000000ffff0c7224 */ /* 0x000fe400078e00ff */
[----:B------:R-:W-:Y:S02]  /*8120*/  IMAD.MOV.U32 R11, RZ, RZ, 0x1f ;  /* 0x0000001fff0b7424 */ /* 0x000fe400078e00ff */
[----:B------:R-:W-:-:S07]  /*8130*/  IMAD.MOV.U32 R15, RZ, RZ, -0x1 ;  /* 0xffffffffff0f7424 */ /* 0x000fce00078e00ff */
[----:B------:R-:W-:Y:S05]  /*8140*/  WARPSYNC.COLLECTIVE R15, `(.L_x_4112) ;  /* 0x000000000f087348 */ /* 0x000fea0003c00000 */
[----:B------:R1:W2:Y:S02]  /*8150*/  SHFL.IDX P6, R14, R13, R12, R11 ;  /* 0x0000000c0d0e7389 */ /* 0x0002a400000c000b */
[----:B-12---:R-:W-:Y:S01]  /*8160*/  ENDCOLLECTIVE ;  /* 0x000000000000791b */ /* 0x006fe20003800000 */
.L_x_4112:
[----:B------:R-:W-:Y:S05]  /*8170*/  BRA `(.L_x_4113) ;  /* 0xffffff8800747947 */ /* 0x000fea000383ffff */
.L_x_4018:
[----:B--2---:R2:W3:Y:S02]  /*8180*/  SYNCS.PHASECHK.TRANS64.TRYWAIT P0, [R2+URZ+0x30c00], R7 ;  /* 0x030c0007020075a7 */ /* 0x0044e4000800017f */
[----:B---3--:R-:W-:Y:S05]  /*8190*/  @!P0 NANOSLEEP.SYNCS 0x989680 ;  /* 0x009896800000895d */ /* 0x008fea0003900000 */
[----:B------:R-:W3:Y:S02]  /*81a0*/  @!P0 SYNCS.PHASECHK.TRANS64 P0, [R2+URZ+0x30c00], R7 ;  /* 0x030c0007020085a7 */ /* 0x000ee4000800007f */
[----:B---3--:R-:W-:Y:S05]  /*81b0*/  @!P0 BRA `(.L_x_4018) ;  /* 0xfffffffc00f08947 */ /* 0x008fea000383ffff */
[----:B------:R-:W-:Y:S05]  /*81c0*/  BRA `(.L_x_4017) ;  /* 0xffffff8800847947 */ /* 0x000fea000383ffff */
.L_x_4023:
[----:B--2---:R2:W3:Y:S02]  /*81d0*/  SYNCS.PHASECHK.TRANS64.TRYWAIT P1, [R9+URZ+0x30c10], R12 ;  /* 0x030c100c090075a7 */ /* 0x0044e4000802017f */
[----:B---3--:R-:W-:Y:S05]  /*81e0*/  @!P1 NANOSLEEP.SYNCS 0x989680 ;  /* 0x009896800000995d */ /* 0x008fea0003900000 */
[----:B------:R-:W3:Y:S02]  /*81f0*/  @!P1 SYNCS.PHASECHK.TRANS64 P1, [R9+URZ+0x30c10], R12 ;  /* 0x030c100c090095a7 */ /* 0x000ee4000802007f */
[----:B---3--:R-:W-:Y:S05]  /*8200*/  @!P1 BRA `(.L_x_4023) ;  /* 0xfffffffc00f09947 */ /* 0x008fea000383ffff */
[----:B------:R-:W-:Y:S05]  /*8210*/  BRA `(.L_x_4022) ;  /* 0xffffff94003c7947 */ /* 0x000fea000383ffff */
.L_x_4027:
[----:B------:R1:W1:Y:S02]  /*8220*/  SYNCS.PHASECHK.TRANS64.TRYWAIT P1, [R9+URZ+0x30c30], R12 ;  /* 0x030c300c090075a7 */ /* 0x000264000802017f */
[----:B-1----:R-:W-:Y:S05]  /*8230*/  @!P1 NANOSLEEP.SYNCS 0x989680 ;  /* 0x009896800000995d */ /* 0x002fea0003900000 */
[----:B------:R-:W1:Y:S02]  /*8240*/  @!P1 SYNCS.PHASECHK.TRANS64 P1, [R9+URZ+0x30c30], R12 ;  /* 0x030c300c090095a7 */ /* 0x000e64000802007f */
[----:B-1----:R-:W-:Y:S05]  /*8250*/  @!P1 BRA `(.L_x_4027) ;  /* 0xfffffffc00f09947 */ /* 0x002fea000383ffff */
[----:B------:R-:W-:Y:S05]  /*8260*/  BRA `(.L_x_4026) ;  /* 0xffffff98004c7947 */ /* 0x000fea000383ffff */
.L_x_4034:
[----:B------:R-:W-:Y:S01]  /*8270*/  BSSY B0, `(.L_x_4114) ;  /* 0x0000005000007945 */ /* 0x000fe20003800000 */
[----:B------:R-:W-:-:S07]  /*8280*/  IMAD.MOV.U32 R15, RZ, RZ, -0x1 ;  /* 0xffffffffff0f7424 */ /* 0x000fce00078e00ff */
[----:B---3--:R-:W-:Y:S05]  /*8290*/  WARPSYNC.COLLECTIVE R15, `(.L_x_4115) ;  /* 0x000000000f087348 */ /* 0x008fea0003c00000 */
[----:B------:R-:W-:Y:S01]  /*82a0*/  NOP ;  /* 0x0000000000007918 */ /* 0x000fe20000000000 */
[----:B---3--:R-:W-:Y:S01]  /*82b0*/  ENDCOLLECTIVE ;  /* 0x000000000000791b */ /* 0x008fe20003800000 */
.L_x_4115:
[----:B------:R-:W-:Y:S05]  /*82c0*/  BSYNC B0 ;  /* 0x0000000000007941 */ /* 0x000fea0003800000 */
.L_x_4114:
[----:B------:R-:W-:Y:S05]  /*82d0*/  BRA `(.L_x_4116) ;  /* 0xffffffc800dc7947 */ /* 0x000fea000383ffff */
.L_x_4043:
[----:B------:R-:W-:Y:S01]  /*82e0*/  BSSY B0, `(.L_x_4117) ;  /* 0x0000005000007945 */ /* 0x000fe20003800000 */
[----:B------:R-:W-:-:S07]  /*82f0*/  IMAD.MOV.U32 R15, RZ, RZ, -0x1 ;  /* 0xffffffffff0f7424 */ /* 0x000fce00078e00ff */
[----:B-123--:R-:W-:Y:S05]  /*8300*/  WARPSYNC.COLLECTIVE R15, `(.L_x_4118) ;  /* 0x000000000f087348 */ /* 0x00efea0003c00000 */
[----:B------:R-:W-:Y:S01]  /*8310*/  NOP ;  /* 0x0000000000007918 */ /* 0x000fe20000000000 */
[----:B-123--:R-:W-:Y:S01]  /*8320*/  ENDCOLLECTIVE ;  /* 0x000000000000791b */ /* 0x00efe20003800000 */
.L_x_4118:
[----:B------:R-:W-:Y:S05]  /*8330*/  BSYNC B0 ;  /* 0x0000000000007941 */ /* 0x000fea0003800000 */
.L_x_4117:
[----:B------:R-:W-:Y:S05]  /*8340*/  BRA `(.L_x_4119) ;  /* 0xffffffcc00bc7947 */ /* 0x000fea000383ffff */
.L_x_4052:
[----:B------:R-:W-:Y:S01]  /*8350*/  BSSY B0, `(.L_x_4120) ;  /* 0x0000005000007945 */ /* 0x000fe20003800000 */
[----:B------:R-:W-:-:S07]  /*8360*/  IMAD.MOV.U32 R15, RZ, RZ, -0x1 ;  /* 0xffffffffff0f7424 */ /* 0x000fce00078e00ff */
[----:B------:R-:W-:Y:S05]  /*8370*/  WARPSYNC.COLLECTIVE R15, `(.L_x_4121) ;  /* 0x000000000f087348 */ /* 0x000fea0003c00000 */
[----:B------:R-:W-:Y:S01]  /*8380*/  NOP ;  /* 0x0000000000007918 */ /* 0x000fe20000000000 */
[----:B------:R-:W-:Y:S01]  /*8390*/  ENDCOLLECTIVE ;  /* 0x000000000000791b */ /* 0x000fe20003800000 */
.L_x_4121:
[----:B------:R-:W-:Y:S05]  /*83a0*/  BSYNC B0 ;  /* 0x0000000000007941 */ /* 0x000fea0003800000 */
.L_x_4120:
[----:B------:R-:W-:Y:S05]  /*83b0*/  BRA `(.L_x_4122) ;  /* 0xffffffd400907947 */ /* 0x000fea000383ffff */
.L_x_4064:
[----:B------:R-:W-:Y:S01]  /*83c0*/  BSSY B0, `(.L_x_4123) ;  /* 0x0000005000007945 */ /* 0x000fe20003800000 */
[----:B------:R-:W-:-:S07]  /*83d0*/  IMAD.MOV.U32 R15, RZ, RZ, -0x1 ;  /* 0xffffffffff0f7424 */ /* 0x000fce00078e00ff */
[----:B------:R-:W-:Y:S05]  /*83e0*/  WARPSYNC.COLLECTIVE R15, `(.L_x_4124) ;  /* 0x000000000f087348 */ /* 0x000fea0003c00000 */
[----:B------:R-:W-:Y:S01]  /*83f0*/  NOP ;  /* 0x0000000000007918 */ /* 0x000fe20000000000 */
[----:B------:R-:W-:Y:S01]  /*8400*/  ENDCOLLECTIVE ;  /* 0x000000000000791b */ /* 0x000fe20003800000 */
.L_x_4124:
[----:B------:R-:W-:Y:S05]  /*8410*/  BSYNC B0 ;  /* 0x0000000000007941 */ /* 0x000fea0003800000 */
.L_x_4123:
[----:B------:R-:W-:Y:S05]  /*8420*/  BRA `(.L_x_4125) ;  /* 0xffffffd800a87947 */ /* 0x000fea000383ffff */
.L_x_4077:
[----:B------:R-:W-:Y:S01]  /*8430*/  BSSY B0, `(.L_x_4126) ;  /* 0x0000005000007945 */ /* 0x000fe20003800000 */
[----:B------:R-:W-:-:S07]  /*8440*/  IMAD.MOV.U32 R15, RZ, RZ, -0x1 ;  /* 0xffffffffff0f7424 */ /* 0x000fce00078e00ff */
[----:B------:R-:W-:Y:S05]  /*8450*/  WARPSYNC.COLLECTIVE R15, `(.L_x_4127) ;  /* 0x000000000f087348 */ /* 0x000fea0003c00000 */
[----:B------:R-:W-:Y:S01]  /*8460*/  NOP ;  /* 0x0000000000007918 */ /* 0x000fe20000000000 */
[----:B------:R-:W-:Y:S01]  /*8470*/  ENDCOLLECTIVE ;  /* 0x000000000000791b */ /* 0x000fe20003800000 */
.L_x_4127:
[----:B------:R-:W-:Y:S05]  /*8480*/  BSYNC B0 ;  /* 0x0000000000007941 */ /* 0x000fea0003800000 */
.L_x_4126:
[----:B------:R-:W-:Y:S05]  /*8490*/  BRA `(.L_x_4128) ;  /* 0xffffffdc00c47947 */ /* 0x000fea000383ffff */
.L_x_4086:
[----:B-1----:R1:W2:Y:S02]  /*84a0*/  SYNCS.PHASECHK.TRANS64.TRYWAIT P1, [R11+URZ+0x30c20], R0 ;  /* 0x030c20000b0075a7 */ /* 0x0022a4000802017f */
[----:B--2---:R-:W-:Y:S05]  /*84b0*/  @!P1 NANOSLEEP.SYNCS 0x989680 ;  /* 0x009896800000995d */ /* 0x004fea0003900000 */
[----:B------:R-:W2:Y:S02]  /*84c0*/  @!P1 SYNCS.PHASECHK.TRANS64 P1, [R11+URZ+0x30c20], R0 ;  /* 0x030c20000b0095a7 */ /* 0x000ea4000802007f */
[----:B--2---:R-:W-:Y:S05]  /*84d0*/  @!P1 BRA `(.L_x_4086) ;  /* 0xfffffffc00f09947 */ /* 0x004fea000383ffff */
[----:B------:R-:W-:Y:S05]  /*84e0*/  BRA `(.L_x_4129) ;  /* 0xffffffe4009c7947 */ /* 0x000fea000383ffff */
.L_x_4090:
[----:B-1----:R1:W2:Y:S02]  /*84f0*/  SYNCS.PHASECHK.TRANS64.TRYWAIT P1, [R11+URZ+0x30c40], R21 ;  /* 0x030c40150b0075a7 */ /* 0x0022a4000802017f */
[----:B--2---:R-:W-:Y:S05]  /*8500*/  @!P1 NANOSLEEP.SYNCS 0x989680 ;  /* 0x009896800000995d */ /* 0x004fea0003900000 */
[----:B------:R-:W2:Y:S02]  /*8510*/  @!P1 SYNCS.PHASECHK.TRANS64 P1, [R11+URZ+0x30c40], R21 ;  /* 0x030c40150b0095a7 */ /* 0x000ea4000802007f */
[----:B--2---:R-:W-:Y:S05]  /*8520*/  @!P1 BRA `(.L_x_4090) ;  /* 0xfffffffc00f09947 */ /* 0x004fea000383ffff */
[----:B------:R-:W-:Y:S05]  /*8530*/  BRA `(.L_x_4130) ;  /* 0xffffffe800bc7947 */ /* 0x000fea000383ffff */
.L_x_4092:
[----:B--2---:R2:W3:Y:S02]  /*8540*/  SYNCS.PHASECHK.TRANS64.TRYWAIT P1, [R11+URZ+0x30c28], R21 ;  /* 0x030c28150b0075a7 */ /* 0x0044e4000802017f */
[----:B---3--:R-:W-:Y:S05]  /*8550*/  @!P1 NANOSLEEP.SYNCS 0x989680 ;  /* 0x009896800000995d */ /* 0x008fea0003900000 */
[----:B------:R-:W3:Y:S02]  /*8560*/  @!P1 SYNCS.PHASECHK.TRANS64 P1, [R11+URZ+0x30c28], R21 ;  /* 0x030c28150b0095a7 */ /* 0x000ee4000802007f */
[----:B---3--:R-:W-:Y:S05]  /*8570*/  @!P1 BRA `(.L_x_4092) ;  /* 0xfffffffc00f09947 */ /* 0x008fea000383ffff */
[----:B------:R-:W-:Y:S05]  /*8580*/  BRA `(.L_x_4131) ;  /* 0xffffffec00347947 */ /* 0x000fea000383ffff */
.L_x_4094:
[----:B---3--:R3:W4:Y:S02]  /*8590*/  SYNCS.PHASECHK.TRANS64.TRYWAIT P1, [R11+URZ+0x30c48], R21 ;  /* 0x030c48150b0075a7 */ /* 0x008724000802017f */
[----:B----4-:R-:W-:Y:S05]  /*85a0*/  @!P1 NANOSLEEP.SYNCS 0x989680 ;  /* 0x009896800000995d */ /* 0x010fea0003900000 */
[----:B------:R-:W4:Y:S02]  /*85b0*/  @!P1 SYNCS.PHASECHK.TRANS64 P1, [R11+URZ+0x30c48], R21 ;  /* 0x030c48150b0095a7 */ /* 0x000f24000802007f */
[----:B----4-:R-:W-:Y:S05]  /*85c0*/  @!P1 BRA `(.L_x_4094) ;  /* 0xfffffffc00f09947 */ /* 0x010fea000383ffff */
[----:B------:R-:W-:Y:S05]  /*85d0*/  BRA `(.L_x_4132) ;  /* 0xffffffec00887947 */ /* 0x000fea000383ffff */
.L_x_4096:
[----:B------:R-:W-:-:S07]  /*85e0*/  SHF.L.U32 R4, R9, 0x1f, RZ ;  /* 0x0000001f09047819 */ /* 0x000fce00000006ff */
.L_x_4133:
[----:B-1----:R1:W2:Y:S02]  /*85f0*/  SYNCS.PHASECHK.TRANS64.TRYWAIT P1, [R11+URZ+0x30c20], R4 ;  /* 0x030c20040b0075a7 */ /* 0x0022a4000802017f */
[----:B--2---:R-:W-:Y:S05]  /*8600*/  @!P1 NANOSLEEP.SYNCS 0x989680 ;  /* 0x009896800000995d */ /* 0x004fea0003900000 */
[----:B------:R-:W2:Y:S02]  /*8610*/  @!P1 SYNCS.PHASECHK.TRANS64 P1, [R11+URZ+0x30c20], R4 ;  /* 0x030c20040b0095a7 */ /* 0x000ea4000802007f */
[----:B--2---:R-:W-:Y:S05]  /*8620*/  @!P1 BRA `(.L_x_4133) ;  /* 0xfffffffc00f09947 */ /* 0x004fea000383ffff */
[----:B------:R-:W-:Y:S05]  /*8630*/  BRA `(.L_x_4134) ;  /* 0xffffffec00f47947 */ /* 0x000fea000383ffff */
.L_x_4099:
[----:B---3--:R3:W4:Y:S02]  /*8640*/  SYNCS.PHASECHK.TRANS64.TRYWAIT P1, [R11+URZ+0x30c40], R12 ;  /* 0x030c400c0b0075a7 */ /* 0x008724000802017f */
[----:B----4-:R-:W-:Y:S05]  /*8650*/  @!P1 NANOSLEEP.SYNCS 0x989680 ;  /* 0x009896800000995d */ /* 0x010fea0003900000 */
[----:B------:R-:W4:Y:S02]  /*8660*/  @!P1 SYNCS.PHASECHK.TRANS64 P1, [R11+URZ+0x30c40], R12 ;  /* 0x030c400c0b0095a7 */ /* 0x000f24000802007f */
[----:B----4-:R-:W-:Y:S05]  /*8670*/  @!P1 BRA `(.L_x_4099) ;  /* 0xfffffffc00f09947 */ /* 0x010fea000383ffff */
[----:B------:R-:W-:Y:S05]  /*8680*/  BRA `(.L_x_4135) ;  /* 0xfffffff000647947 */ /* 0x000fea000383ffff */
.L_x_4101:
[----:B-1----:R1:W2:Y:S02]  /*8690*/  SYNCS.PHASECHK.TRANS64.TRYWAIT P1, [R11+URZ+0x30c28], R12 ;  /* 0x030c280c0b0075a7 */ /* 0x0022a4000802017f */
[----:B--2---:R-:W-:Y:S05]  /*86a0*/  @!P1 NANOSLEEP.SYNCS 0x989680 ;  /* 0x009896800000995d */ /* 0x004fea0003900000 */
[----:B------:R-:W2:Y:S02]  /*86b0*/  @!P1 SYNCS.PHASECHK.TRANS64 P1, [R11+URZ+0x30c28], R12 ;  /* 0x030c280c0b0095a7 */ /* 0x000ea4000802007f */
[----:B--2---:R-:W-:Y:S05]  /*86c0*/  @!P1 BRA `(.L_x_4101) ;  /* 0xfffffffc00f09947 */ /* 0x004fea000383ffff */
[----:B------:R-:W-:Y:S05]  /*86d0*/  BRA `(.L_x_4136) ;  /* 0xfffffff000d07947 */ /* 0x000fea000383ffff */
.L_x_4103:
[----:B----4-:R4:W1:Y:S02]  /*86e0*/  SYNCS.PHASECHK.TRANS64.TRYWAIT P0, [R13+URZ+0x30c40], R2 ;  /* 0x030c40020d0075a7 */ /* 0x010864000800017f */
[----:B-1----:R-:W-:Y:S05]  /*86f0*/  @!P0 NANOSLEEP.SYNCS 0x989680 ;  /* 0x009896800000895d */ /* 0x002fea0003900000 */
[----:B------:R-:W1:Y:S02]  /*8700*/  @!P0 SYNCS.PHASECHK.TRANS64 P0, [R13+URZ+0x30c40], R2 ;  /* 0x030c40020d0085a7 */ /* 0x000e64000800007f */
[----:B-1----:R-:W-:Y:S05]  /*8710*/  @!P0 BRA `(.L_x_4103) ;  /* 0xfffffffc00f08947 */ /* 0x002fea000383ffff */
[----:B------:R-:W-:Y:S05]  /*8720*/  BRA `(.L_x_4137) ;  /* 0xfffffff4003c7947 */ /* 0x000fea000383ffff */
.L_x_4105:
[----:B------:R-:W-:Y:S01]  /*8730*/  BSSY B0, `(.L_x_4138) ;  /* 0x0000006000007945 */ /* 0x000fe20003800000 */
[----:B------:R-:W-:-:S07]  /*8740*/  IMAD.MOV.U32 R15, RZ, RZ, -0x1 ;  /* 0xffffffffff0f7424 */ /* 0x000fce00078e00ff */
[----:B------:R-:W-:Y:S05]  /*8750*/  WARPSYNC.COLLECTIVE R15, `(.L_x_4139) ;  /* 0x000000000f0c7348 */ /* 0x000fea0003c00000 */
[----:B------:R-:W-:Y:S02]  /*8760*/  ELECT P6, UR62, PT ;  /* 0x00000000003e782f */ /* 0x000fe400038c0000 */
[----:B------:R-:W-:Y:S01]  /*8770*/  MOV R14, UR62 ;  /* 0x0000003e000e7c02 */ /* 0x000fe20008000f00 */
[----:B------:R-:W-:Y:S10]  /*8780*/  ENDCOLLECTIVE ;  /* 0x000000000000791b */ /* 0x000ff40003800000 */
.L_x_4139:
[----:B------:R-:W-:Y:S05]  /*8790*/  BSYNC B0 ;  /* 0x0000000000007941 */ /* 0x000fea0003800000 */
.L_x_4138:
[----:B------:R-:W-:Y:S01]  /*87a0*/  PLOP3.LUT P0, PT, P6, PT, PT, 0x80, 0x0 ;  /* 0x000000000000781c */ /* 0x000fe2000370f070 */
[----:B------:R-:W-:-:S12]  /*87b0*/  BRA `(.L_x_4140) ;  /* 0xfffffff400c87947 */ /* 0x000fd8000383ffff */
.L_x_4107:
[----:B-1----:R1:W2:Y:S02]  /*87c0*/  SYNCS.PHASECHK.TRANS64.TRYWAIT P1, [R6+URZ], R5 ;  /* 0x00000005060075a7 */ /* 0x0022a4000802017f */
[----:B--2---:R-:W-:Y:S05]  /*87d0*/  @!P1 NANOSLEEP.SYNCS 0x989680 ;  /* 0x009896800000995d */ /* 0x004fea0003900000 */
[----:B------:R-:W2:Y:S02]  /*87e0*/  @!P1 SYNCS.PHASECHK.TRANS64 P1, [R6+URZ], R5 ;  /* 0x00000005060095a7 */ /* 0x000ea4000802007f */
[----:B--2---:R-:W-:Y:S05]  /*87f0*/  @!P1 BRA `(.L_x_4107) ;  /* 0xfffffffc00f09947 */ /* 0x004fea000383ffff */
[----:B------:R-:W-:Y:S05]  /*8800*/  BRA `(.L_x_4141) ;  /* 0xfffffff800047947 */ /* 0x000fea000383ffff */
.L_x_4108:
[----:B--2---:R2:W3:Y:S02]  /*8810*/  SYNCS.PHASECHK.TRANS64.TRYWAIT P1, [R3+URZ], R2 ;  /* 0x00000002030075a7 */ /* 0x0044e4000802017f */
[----:B---3--:R-:W-:Y:S05]  /*8820*/  @!P1 NANOSLEEP.SYNCS 0x989680 ;  /* 0x009896800000995d */ /* 0x008fea0003900000 */
[----:B------:R-:W3:Y:S02]  /*8830*/  @!P1 SYNCS.PHASECHK.TRANS64 P1, [R3+URZ], R2 ;  /* 0x00000002030095a7 */ /* 0x000ee4000802007f */
[----:B---3--:R-:W-:Y:S05]  /*8840*/  @!P1 BRA `(.L_x_4108) ;  /* 0xfffffffc00f09947 */ /* 0x008fea000383ffff */
[----:B------:R-:W-:Y:S05]  /*8850*/  BRA `(.L_x_4142) ;  /* 0xfffffff400f87947 */ /* 0x000fea000383ffff */
.L_x_4110:
[----:B--2---:R2:W3:Y:S02]  /*8860*/  SYNCS.PHASECHK.TRANS64.TRYWAIT P0, [R0+URZ], R5 ;  /* 0x00000005000075a7 */ /* 0x0044e4000800017f */
[----:B---3--:R-:W-:Y:S05]  /*8870*/  @!P0 NANOSLEEP.SYNCS 0x989680 ;  /* 0x009896800000895d */ /* 0x008fea0003900000 */
[----:B------:R-:W3:Y:S02]  /*8880*/  @!P0 SYNCS.PHASECHK.TRANS64 P0, [R0+URZ], R5 ;  /* 0x00000005000085a7 */ /* 0x000ee4000800007f */
[----:B---3--:R-:W-:Y:S05]  /*8890*/  @!P0 BRA `(.L_x_4110) ;  /* 0xfffffffc00f08947 */ /* 0x008fea000383ffff */
[----:B------:R-:W-:Y:S05]  /*88a0*/  BRA `(.L_x_4143) ;  /* 0xfffffff400fc7947 */ /* 0x000fea000383ffff */
.L_x_4144:
        /* <DEDUP_REMOVED lines=13> */
.L_x_7404:


//--------------------- .text._ZN7cutlass13device_kernelIN5flash11enable_sm90INS1_16FlashAttnBwdSm90INS1_25CollectiveMainloopBwdSm90ILi2ELi2ELi2EN4cute5tupleIJNS5_1CILi1EEES8_S8_EEENS6_IJNS7_ILi128EEESA_NS7_ILi64EEEEEENS_10bfloat16_tEfNS_4arch4Sm90ELb0ELb0ELb0ELb1ELb0ELb1ELb0ELb0ELi2ELi1ELi2ELi2ELb0EEENS1_21CollectiveEpilogueBwdISC_SD_SF_Li256ELb1ELb0ELi1EEENS1_19SingleTileSchedulerILb1ELb0ELb0ELi128EEEEEEEEEvNT_6ParamsE --------------------------
	.section	.text._ZN7cutlass13device_kernelIN5flash11enable_sm90INS1_16FlashAttnBwdSm90INS1_25CollectiveMainloopBwdSm90ILi2ELi2ELi2EN4cute5tupleIJNS5_1CILi1EEES8_S8_EEENS6_IJNS7_ILi128EEESA_NS7_ILi64EEEEEENS_10bfloat16_tEfNS_4arch4Sm90ELb0ELb0ELb0ELb1ELb0ELb1ELb0ELb0ELi2ELi1ELi2ELi2ELb0EEENS1_21CollectiveEpilogueBwdISC_SD_SF_Li256ELb1ELb0ELi1EEENS1_19SingleTileSchedulerILb1ELb0ELb0ELi128EEEEEEEEEvNT_6ParamsE,"ax",@progbits
	.align	128
.text._ZN7cutlass13device_kernelIN5flash11enable_sm90INS1_16FlashAttnBwdSm90INS1_25CollectiveMainloopBwdSm90ILi2ELi2ELi2EN4cute5tupleIJNS5_1CILi1EEES8_S8_EEENS6_IJNS7_ILi128EEESA_NS7_ILi64EEEEEENS_10bfloat16_tEfNS_4arch4Sm90ELb0ELb0ELb0ELb1ELb0ELb1ELb0ELb0ELi2ELi1ELi2ELi2ELb0EEENS1_21CollectiveEpilogueBwdISC_SD_SF_Li256ELb1ELb0ELi1EEENS1_19SingleTileSchedulerILb1ELb0ELb0ELi128EEEEEEEEEvNT_6ParamsE:
        .type           _ZN7cutlass13device_kernelIN5flash11enable_sm90INS1_16FlashAttnBwdSm90INS1_25CollectiveMainloopBwdSm90ILi2ELi2ELi2EN4cute5tupleIJNS5_1CILi1EEES8_S8_EEENS6_IJNS7_ILi128EEESA_NS7_ILi64EEEEEENS_10bfloat16_tEfNS_4arch4Sm90ELb0ELb0ELb0ELb1ELb0ELb1ELb0ELb0ELi2ELi1ELi2ELi2ELb0EEENS1_21CollectiveEpilogueBwdISC_SD_SF_Li256ELb1ELb0ELi1EEENS1_19SingleTileSchedulerILb1ELb0ELb0ELi128EEEEEEEEEvNT_6ParamsE,@function
        .size           _ZN7cutlass13device_kernelIN5flash11enable_sm90INS1_16FlashAttnBwdSm90INS1_25CollectiveMainloopBwdSm90ILi2ELi2ELi2EN4cute5tupleIJNS5_1CILi1EEES8_S8_EEENS6_IJNS7_ILi128EEESA_NS7_ILi64EEEEEENS_10bfloat16_tEfNS_4arch4Sm90ELb0ELb0ELb0ELb1ELb0ELb1ELb0ELb0ELi2ELi1ELi2ELi2ELb0EEENS1_21CollectiveEpilogueBwdISC_SD_SF_Li256ELb1ELb0ELi1EEENS1_19SingleTileSchedulerILb1ELb0ELb0ELi128EEEEEEEEEvNT_6ParamsE,(.L_x_7405 - _ZN7cutlass13device_kernelIN5flash11enable_sm90INS1_16FlashAttnBwdSm90INS1_25CollectiveMainloopBwdSm90ILi2ELi2ELi2EN4cute5tupleIJNS5_1CILi1EEES8_S8_EEENS6_IJNS7_ILi128EEESA_NS7_ILi64EEEEEENS_10bfloat16_tEfNS_4arch4Sm90ELb0ELb0ELb0ELb1ELb0ELb1ELb0ELb0ELi2ELi1ELi2ELi2ELb0EEENS1_21CollectiveEpilogueBwdISC_SD_SF_Li256ELb1ELb0ELi1EEENS1_19SingleTileSchedulerILb1ELb0ELb0ELi128EEEEEEEEEvNT_6ParamsE)
        .other          _ZN7cutlass13device_kernelIN5flash11enable_sm90INS1_16FlashAttnBwdSm90INS1_25CollectiveMainloopBwdSm90ILi2ELi2ELi2EN4cute5tupleIJNS5_1CILi1EEES8_S8_EEENS6_IJNS7_ILi128EEESA_NS7_ILi64EEEEEENS_10bfloat16_tEfNS_4arch4Sm90ELb0ELb0ELb0ELb1ELb0ELb1ELb0ELb0ELi2ELi1ELi2ELi2ELb0EEENS1_21CollectiveEpilogueBwdISC_SD_SF_Li256ELb1ELb0ELi1EEENS1_19SingleTileSchedulerILb1ELb0ELb0ELi128EEEEEEEEEvNT_6ParamsE,@"STO_CUDA_ENTRY STV_DEFAULT"
_ZN7cutlass13device_kernelIN5flash11enable_sm90INS1_16FlashAttnBwdSm90INS1_25CollectiveMainloopBwdSm90ILi2ELi2ELi2EN4cute5tupleIJNS5_1CILi1EEES8_S8_EEENS6_IJNS7_ILi128EEESA_NS7_ILi64EEEEEENS_10bfloat16_tEfNS_4arch4Sm90ELb0ELb0ELb0ELb1ELb0ELb1ELb0ELb0ELi2ELi1ELi2ELi2ELb0EEENS1_21CollectiveEpilogueBwdISC_SD_SF_Li256ELb1ELb0ELi1EEENS1_19SingleTileSchedulerILb1ELb0ELb0ELi128EEEEEEEEEvNT_6ParamsE:
        /* <DEDUP_REMOVED lines=23> */
.L_x_4146:
[----:B------:R-:W-:Y:S05]  /*0170*/  BSYNC B0 ;  /* 0x0000000000007941 */ /* 0x000fea0003800000 */
.L_x_4145:
        /* <DEDUP_REMOVED lines=34> */
.L_x_4147:
        /* <DEDUP_REMOVED lines=22> */
.L_x_4148:
        /* <DEDUP_REMOVED lines=9> */
.L_x_4151:
        /* <DEDUP_REMOVED lines=20> */
.L_x_4152:
        /* <DEDUP_REMOVED lines=10> */
.L_x_4154:
[----:B------:R-:W2:Y:S02]  /*0770*/  LDC R0, c[0x0][0x8bc] ;  /* 0x00022f00ff007b82 */ /* 0x000ea40000000800 */
.L_x_4153:
        /* <DEDUP_REMOVED lines=19> */
.L_x_4156:
        /* <DEDUP_REMOVED lines=9> */
[----:B--2---:R-:W-:-:S07]  /*0940*/  IMAD.IADD R19, R0, 0x1, -R19 ;  /* 0x0000000100137824 */ /* 0x004fce00078e0a13 */
.L_x_4157:
        /* <DEDUP_REMOVED lines=8> */
.L_x_4158:
        /* <DEDUP_REMOVED lines=9> */
.L_x_4159:
        /* <DEDUP_REMOVED lines=36> */
[----:B------:R-:W-:-:S03]  /*0ca0*/  ULDC UR36, c[0x0][0x744] ;  /* 0x0001d10000247ab9 */ /* 0x000fc60000000800 */
        /* <DEDUP_REMOVED lines=18> */
.L_x_4162:
        /* <DEDUP_REMOVED lines=15> */
.L_x_4161:
[----:B-1----:R-:W1:Y:S01]  /*0ec0*/  S2R R3, SR_CgaCtaId ;  /* 0x0000000000037919 */ /* 0x002e620000008800 */
        /* <DEDUP_REMOVED lines=21> */
.L_x_4164:
        /* <DEDUP_REMOVED lines=15> */
.L_x_4163:
[----:B------:R-:W-:Y:S01]  /*1110*/  SHF.R.S32.HI R3, RZ, 0x1f, R16 ;  /* 0x0000001fff037819 */ /* 0x000fe20000011410 */
[----:B------:R-:W-:-:S03]  /*1120*/  UMOV UR4, 0xffffffff ;  /* 0xffffffff00047882 */ /* 0x000fc60000000000 */
[----:B------:R-:W-:-:S04]  /*1130*/  LEA.HI R0, R3, R16, RZ, 0x7 ;  /* 0x0000001003007211 */ /* 0x000fc800078f38ff */
[----:B------:R-:W-:Y:S01]  /*1140*/  SHF.R.S32.HI R13, RZ, 0x7, R0 ;  /* 0x00000007ff0d7819 */ /* 0x000fe20000011400 */
[----:B------:R-:W-:Y:S06]  /*1150*/  BRA.DIV UR4, `(.L_x_4165) ;  /* 0x0000008a04307947 */ /* 0x000fec000b800000 */
[----:B------:R1:W2:Y:S02]  /*1160*/  SHFL.IDX PT, R14, R13, RZ, 0x1f ;  /* 0x00001fff0d0e7589 */ /* 0x0002a400000e0000 */
.L_x_4268:
[----:B------:R-:W-:Y:S01]  /*1170*/  SHF.L.U32 R15, RZ, 0x1f, RZ ;  /* 0x0000001fff0f7819 */ /* 0x000fe200000006ff */
[----:B------:R-:W-:Y:S01]  /*1180*/  VIADD R19, R19, 0x7f ;  /* 0x0000007f13137836 */ /* 0x000fe20000000000 */
[----:B--2---:R-:W-:Y:S01]  /*1190*/  LEA.HI R2, R14, R14, RZ, 0x1 ;  /* 0x0000000e0e027211 */ /* 0x004fe200078f08ff */
[----:B------:R-:W-:Y:S01]  /*11a0*/  IMAD.IADD R18, R18, 0x1, -R17 ;  /* 0x0000000112127824 */ /* 0x000fe200078e0a11 */
[----:B------:R-:W2:Y:S01]  /*11b0*/  SYNCS.PHASECHK.TRANS64.TRYWAIT P0, [R226+URZ+0x30c00], R15 ;  /* 0x030c000fe20075a7 */ /* 0x000ea2000800017f */
[----:B------:R-:W-:Y:S02]  /*11c0*/  LOP3.LUT R5, R0, 0xffffff80, RZ, 0xc0, !PT ;  /* 0xffffff8000057812 */ /* 0x000fe400078ec0ff */
[----:B------:R-:W-:Y:S02]  /*11d0*/  LOP3.LUT R225, R2, 0xffffe, RZ, 0xc0, !PT ;  /* 0x000ffffe02e17812 */ /* 0x000fe400078ec0ff */
[CC--:B------:R-:W-:Y:S01]  /*11e0*/  LEA.HI R2, R3.reuse, R16.reuse, RZ, 0x5 ;  /* 0x0000001003027211 */ /* 0x0c0fe200078f28ff */
[----:B------:R-:W-:Y:S01]  /*11f0*/  IMAD.IADD R4, R16, 0x1, -R5 ;  /* 0x0000000110047824 */ /* 0x000fe200078e0a05 */
[----:B------:R-:W-:Y:S01]  /*1200*/  LEA.HI R0, R3, R16, RZ, 0x2 ;  /* 0x0000001003007211 */ /* 0x000fe200078f10ff */
[----:B------:R-:W-:Y:S01]  /*1210*/  IMAD.IADD R225, R14, 0x1, -R225 ;  /* 0x000000010ee17824 */ /* 0x000fe200078e0ae1 */
[----:B------:R-:W-:-:S02]  /*1220*/  LOP3.LUT R7, R2, 0xffffffe0, RZ, 0xc0, !PT ;  /* 0xffffffe002077812 */ /* 0x000fc400078ec0ff */
[----:B------:R-:W-:Y:S02]  /*1230*/  LOP3.LUT R9, R0, 0xfffffffc, RZ, 0xc0, !PT ;  /* 0xfffffffc00097812 */ /* 0x000fe400078ec0ff */
[CC--:B------:R-:W-:Y:S01]  /*1240*/  LEA.HI R6, R3.reuse, R16.reuse, RZ, 0x3 ;  /* 0x0000001003067211 */ /* 0x0c0fe200078f18ff */
[C---:B------:R-:W-:Y:S01]  /*1250*/  IMAD.IADD R7, R16.reuse, 0x1, -R7 ;  /* 0x0000000110077824 */ /* 0x040fe200078e0a07 */
[----:B------:R-:W-:Y:S01]  /*1260*/  LEA.HI R8, R3, R16, RZ, 0x4 ;  /* 0x0000001003087211 */ /* 0x000fe200078f20ff */
[C---:B------:R-:W-:Y:S01]  /*1270*/  IMAD.IADD R0, R16.reuse, 0x1, -R9 ;  /* 0x0000000110007824 */ /* 0x040fe200078e0a09 */
[----:B------:R-:W-:Y:S01]  /*1280*/  SHF.R.S32.HI R3, RZ, 0x5, R2 ;  /* 0x00000005ff037819 */ /* 0x000fe20000011402 */
[----:B------:R-:W-:Y:S01]  /*1290*/  IMAD.SHL.U32 R16, R16, 0x40, RZ ;  /* 0x0000004010107824 */ /* 0x000fe200078e00ff */
[----:B------:R-:W-:Y:S02]  /*12a0*/  SHF.R.S32.HI R2, RZ, 0x1f, R19 ;  /* 0x0000001fff027819 */ /* 0x000fe40000011413 */
[----:B------:R-:W-:Y:S01]  /*12b0*/  SHF.R.S32.HI R11, RZ, 0x4, R8 ;  /* 0x00000004ff0b7819 */ /* 0x000fe20000011408 */
[----:B------:R-:W-:Y:S01]  /*12c0*/  IMAD.SHL.U32 R5, R3, 0x10, RZ ;  /* 0x0000001003057824 */ /* 0x000fe200078e00ff */
[----:B------:R-:W-:-:S02]  /*12d0*/  LOP3.LUT R16, R16, 0x1c0, RZ, 0xc0, !PT ;  /* 0x000001c010107812 */ /* 0x000fc400078ec0ff */
[----:B------:R-:W-:Y:S02]  /*12e0*/  LEA.HI R235, R2, R19, RZ, 0x7 ;  /* 0x0000001302eb7211 */ /* 0x000fe400078f38ff */
[----:B------:R-:W-:Y:S02]  /*12f0*/  LEA.HI R8, R8, R11, RZ, 0x1 ;  /* 0x0000000b08087211 */ /* 0x000fe400078f08ff */
[----:B------:R-:W-:Y:S02]  /*1300*/  SHF.R.S32.HI R3, RZ, 0x1f, R4 ;  /* 0x0000001fff037819 */ /* 0x000fe40000011404 */
[----:B------:R-:W-:Y:S01]  /*1310*/  LOP3.LUT R5, R16, 0x30, R5, 0xf8, !PT ;  /* 0x0000003010057812 */ /* 0x000fe200078ef805 */
[----:B--2---:R-:W-:Y:S06]  /*1320*/  @P0 BRA `(.L_x_4166) ;  /* 0x0000000000080947 */ /* 0x004fec0003800000 */
[----:B------:R-:W2:Y:S02]  /*1330*/  SYNCS.PHASECHK.TRANS64.TRYWAIT P0, [R226+URZ+0x30c00], R15 ;  /* 0x030c000fe20075a7 */ /* 0x000ea4000800017f */
[----:B--2---:R-:W-:Y:S05]  /*1340*/  @!P0 BRA `(.L_x_4167) ;  /* 0x0000008400d08947 */ /* 0x004fea0003800000 */
.L_x_4166:
[----:B------:R-:W3:Y:S01]  /*1350*/  LDL.LU R19, [R1+0x10] ;  /* 0x0000100001137983 */ /* 0x000ee20000300800 */
[----:B------:R-:W-:Y:S01]  /*1360*/  LOP3.LUT R9, R5, 0x8, R6, 0xf8, !PT ;  /* 0x0000000805097812 */ /* 0x000fe200078ef806 */
[----:B------:R-:W-:Y:S01]  /*1370*/  IMAD R17, R13, 0x400, R4 ;  /* 0x000004000d117824 */ /* 0x000fe200078e0204 */
[----:B------:R-:W-:Y:S02]  /*1380*/  LEA.HI R5, R3, R4, RZ, 0x5 ;  /* 0x0000000403057211 */ /* 0x000fe400078f28ff */
[----:B------:R-:W-:Y:S02]  /*1390*/  CS2R R182, SRZ ;  /* 0x0000000000b67805 */ /* 0x000fe4000001ff00 */
[----:B------:R-:W-:Y:S02]  /*13a0*/  SHF.R.S32.HI R2, RZ, 0x1f, R7 ;  /* 0x0000001fff027819 */ /* 0x000fe40000011407 */
[----:B------:R-:W-:Y:S02]  /*13b0*/  CS2R R180, SRZ ;  /* 0x0000000000b47805 */ /* 0x000fe4000001ff00 */
[----:B------:R-:W-:-:S02]  /*13c0*/  SHF.R.S32.HI R5, RZ, 0x5, R5 ;  /* 0x00000005ff057819 */ /* 0x000fc40000011405 */
[----:B------:R-:W-:Y:S02]  /*13d0*/  CS2R R178, SRZ ;  /* 0x0000000000b27805 */ /* 0x000fe4000001ff00 */
[----:B------:R-:W-:Y:S02]  /*13e0*/  LOP3.LUT R8, R8, 0x7ffffe, RZ, 0xc0, !PT ;  /* 0x007ffffe08087812 */ /* 0x000fe400078ec0ff */
[----:B------:R-:W-:Y:S02]  /*13f0*/  CS2R R176, SRZ ;  /* 0x0000000000b07805 */ /* 0x000fe4000001ff00 */
[----:B------:R-:W-:Y:S01]  /*1400*/  LEA.HI R3, R3, R4, RZ, 0x2 ;  /* 0x0000000403037211 */ /* 0x000fe200078f10ff */
[----:B------:R-:W-:Y:S01]  /*1410*/  IMAD R18, R5, -0x10, R18 ;  /* 0xfffffff005127824 */ /* 0x000fe200078e0212 */
[CC--:B------:R-:W-:Y:S01]  /*1420*/  LEA.HI R6, R2.reuse, R7.reuse, RZ, 0x3 ;  /* 0x0000000702067211 */ /* 0x0c0fe200078f18ff */
[----:B------:R-:W-:Y:S01]  /*1430*/  IMAD.IADD R12, R11, 0x1, -R8 ;  /* 0x000000010b0c7824 */ /* 0x000fe200078e0a08 */
[----:B------:R-:W-:-:S02]  /*1440*/  LEA.HI R7, R2, R7, RZ, 0x2 ;  /* 0x0000000702077211 */ /* 0x000fc400078f10ff */
[----:B------:R-:W-:Y:S02]  /*1450*/  CS2R R174, SRZ ;  /* 0x0000000000ae7805 */ /* 0x000fe4000001ff00 */
[C---:B------:R-:W-:Y:S01]  /*1460*/  LEA.HI R2, R13.reuse, R13, RZ, 0x1 ;  /* 0x0000000d0d027211 */ /* 0x040fe200078f08ff */
[----:B------:R-:W-:Y:S01]  /*1470*/  IMAD R12, R13, 0x10, R12 ;  /* 0x000000100d0c7824 */ /* 0x000fe200078e020c */
[----:B------:R-:W-:Y:S02]  /*1480*/  LOP3.LUT R5, R3, 0x7ffffffc, RZ, 0xc0, !PT ;  /* 0x7ffffffc03057812 */ /* 0x000fe400078ec0ff */
[----:B------:R-:W-:Y:S02]  /*1490*/  CS2R R172, SRZ ;  /* 0x0000000000ac7805 */ /* 0x000fe4000001ff00 */
[----:B------:R-:W-:Y:S02]  /*14a0*/  SHF.R.S32.HI R8, RZ, 0x2, R3 ;  /* 0x00000002ff087819 */ /* 0x000fe40000011403 */
[----:B------:R-:W-:-:S02]  /*14b0*/  CS2R R170, SRZ ;  /* 0x0000000000aa7805 */ /* 0x000fc4000001ff00 */
[----:B------:R-:W-:Y:S02]  /*14c0*/  SHF.R.S32.HI R3, RZ, 0x1f, R3 ;  /* 0x0000001fff037819 */ /* 0x000fe40000011403 */
[----:B------:R-:W-:Y:S02]  /*14d0*/  CS2R R168, SRZ ;  /* 0x0000000000a87805 */ /* 0x000fe4000001ff00 */
[----:B------:R-:W-:Y:S01]  /*14e0*/  LOP3.LUT R10, R2, 0xfffffffe, RZ, 0xc0, !PT ;  /* 0xfffffffe020a7812 */ /* 0x000fe200078ec0ff */
[----:B------:R-:W-:Y:S01]  /*14f0*/  IMAD.IADD R2, R4, 0x1, -R5 ;  /* 0x0000000104027824 */ /* 0x000fe200078e0a05 */
[----:B------:R-:W-:Y:S02]  /*1500*/  LEA.HI R5, R3, R8, RZ, 0x3 ;  /* 0x0000000803057211 */ /* 0x000fe400078f18ff */
[----:B------:R-:W-:Y:S02]  /*1510*/  CS2R R166, SRZ ;  /* 0x0000000000a67805 */ /* 0x000fe4000001ff00 */
[----:B------:R-:W-:Y:S01]  /*1520*/  SHF.R.S32.HI R4, RZ, 0x3, R6 ;  /* 0x00000003ff047819 */ /* 0x000fe20000011406 */
[----:B------:R-:W-:Y:S01]  /*1530*/  IMAD.IADD R10, R13, 0x1, -R10 ;  /* 0x000000010d0a7824 */ /* 0x000fe200078e0a0a */
[----:B------:R-:W-:-:S02]  /*1540*/  SHF.R.S32.HI R3, RZ, 0x1f, R6 ;  /* 0x0000001fff037819 */ /* 0x000fc40000011406 */
[----:B------:R-:W-:Y:S02]  /*1550*/  CS2R R164, SRZ ;  /* 0x0000000000a47805 */ /* 0x000fe4000001ff00 */
[----:B------:R-:W-:Y:S02]  /*1560*/  SHF.R.U32.HI R16, RZ, 0x3, R16 ;  /* 0x00000003ff107819 */ /* 0x000fe40000011610 */
[----:B------:R-:W-:Y:S02]  /*1570*/  CS2R R162, SRZ ;  /* 0x0000000000a27805 */ /* 0x000fe4000001ff00 */
[----:B------:R-:W-:Y:S02]  /*1580*/  LOP3.LUT R5, R5, 0xfffffff8, RZ, 0xc0, !PT ;  /* 0xfffffff805057812 */ /* 0x000fe400078ec0ff */
[----:B------:R-:W-:Y:S02]  /*1590*/  CS2R R160, SRZ ;  /* 0x0000000000a07805 */ /* 0x000fe4000001ff00 */
[----:B------:R-:W-:-:S02]  /*15a0*/  SHF.R.S32.HI R6, RZ, 0x2, R7 ;  /* 0x00000002ff067819 */ /* 0x000fc40000011407 */
[----:B------:R-:W-:Y:S02]  /*15b0*/  CS2R R158, SRZ ;  /* 0x00000000009e7805 */ /* 0x000fe4000001ff00 */
[----:B------:R-:W-:Y:S02]  /*15c0*/  LOP3.LUT R9, R9, R16, RZ, 0x3c, !PT ;  /* 0x0000001009097212 */ /* 0x000fe400078e3cff */
[----:B------:R-:W-:Y:S02]  /*15d0*/  CS2R R156, SRZ ;  /* 0x00000000009c7805 */ /* 0x000fe4000001ff00 */
[----:B------:R-:W-:Y:S01]  /*15e0*/  LEA.HI R3, R3, R4, RZ, 0x4 ;  /* 0x0000000403037211 */ /* 0x000fe200078f20ff */
[----:B------:R-:W-:Y:S01]  /*15f0*/  VIADD R14, R6, 0x18 ;  /* 0x00000018060e7836 */ /* 0x000fe20000000000 */
[----:B------:R-:W-:Y:S01]  /*1600*/  IADD3 R11, R18, R5, -R8 ;  /* 0x00000005120b7210 */ /* 0x000fe20007ffe808 */
[----:B------:R-:W-:Y:S01]  /*1610*/  VIADD R8, R6, 0x8 ;  /* 0x0000000806087836 */ /* 0x000fe20000000000 */
[----:B------:R-:W-:Y:S01]  /*1620*/  LOP3.LUT R5, R3, 0x1ffffff0, RZ, 0xc0, !PT ;  /* 0x1ffffff003057812 */ /* 0x000fe200078ec0ff */
[----:B------:R-:W-:Y:S01]  /*1630*/  IMAD.U32 R236, R12, 0x200, R9 ;  /* 0x000002000cec7824 */ /* 0x000fe200078e0009 */
[----:B------:R-:W-:Y:S01]  /*1640*/  LEA.HI R7, R7, R6, RZ, 0x1 ;  /* 0x0000000607077211 */ /* 0x000fe200078f08ff */
[----:B------:R-:W-:Y:S01]  /*1650*/  IMAD R3, R10, -0x40, R11 ;  /* 0xffffffc00a037824 */ /* 0x000fe200078e020b */
[----:B------:R-:W-:Y:S01]  /*1660*/  LEA.HI R9, R8, R8, RZ, 0x1 ;  /* 0x0000000808097211 */ /* 0x000fe200078f08ff */
[----:B------:R-:W-:Y:S01]  /*1670*/  VIADD R10, R6, 0x10 ;  /* 0x00000010060a7836 */ /* 0x000fe20000000000 */
[----:B------:R-:W-:Y:S01]  /*1680*/  LOP3.LUT R7, R7, 0xfffffffe, RZ, 0xc0, !PT ;  /* 0xfffffffe07077812 */ /* 0x000fe200078ec0ff */
[----:B------:R-:W-:Y:S01]  /*1690*/  IMAD.IADD R4, R4, 0x1, -R5 ;  /* 0x0000000104047824 */ /* 0x000fe200078e0a05 */
[----:B------:R-:W-:-:S02]  /*16a0*/  LOP3.LUT R5, R9, 0xfffffffe, RZ, 0xc0, !PT ;  /* 0xfffffffe09057812 */ /* 0x000fc400078ec0ff */
[----:B------:R-:W-:Y:S02]  /*16b0*/  CS2R R154, SRZ ;  /* 0x00000000009a7805 */ /* 0x000fe4000001ff00 */
[----:B------:R-:W-:Y:S01]  /*16c0*/  LEA.HI R11, R10, R10, RZ, 0x1 ;  /* 0x0000000a0a0b7211 */ /* 0x000fe200078f08ff */
[----:B------:R-:W-:Y:S01]  /*16d0*/  IMAD.IADD R7, R6, 0x1, -R7 ;  /* 0x0000000106077824 */ /* 0x000fe200078e0a07 */
[----:B------:R-:W-:Y:S01]  /*16e0*/  SHF.R.S32.HI R6, RZ, 0x1f, R9 ;  /* 0x0000001fff067819 */ /* 0x000fe20000011409 */
[----:B------:R-:W-:Y:S01]  /*16f0*/  IMAD.IADD R8, R8, 0x1, -R5 ;  /* 0x0000000108087824 */ /* 0x000fe200078e0a05 */
[----:B------:R-:W-:Y:S02]  /*1700*/  SHF.R.S32.HI R5, RZ, 0x1, R9 ;  /* 0x00000001ff057819 */ /* 0x000fe40000011409 */
[----:B------:R-:W-:Y:S02]  /*1710*/  CS2R R152, SRZ ;  /* 0x0000000000987805 */ /* 0x000fe4000001ff00 */
[----:B------:R-:W-:-:S02]  /*1720*/  SHF.R.S32.HI R9, RZ, 0x1, R11 ;  /* 0x00000001ff097819 */ /* 0x000fc4000001140b */
[----:B------:R-:W-:Y:S02]  /*1730*/  CS2R R214, SRZ ;  /* 0x0000000000d67805 */ /* 0x000fe4000001ff00 */
[----:B------:R-:W-:Y:S02]  /*1740*/  SHF.R.S32.HI R12, RZ, 0x1f, R11 ;  /* 0x0000001fff0c7819 */ /* 0x000fe4000001140b */
[----:B------:R-:W-:Y:S02]  /*1750*/  CS2R R212, SRZ ;  /* 0x0000000000d47805 */ /* 0x000fe4000001ff00 */
[----:B--2---:R-:W-:Y:S02]  /*1760*/  LEA.HI R15, R14, R14, RZ, 0x1 ;  /* 0x0000000e0e0f7211 */ /* 0x004fe400078f08ff */
[----:B------:R-:W-:Y:S02]  /*1770*/  CS2R R210, SRZ ;  /* 0x0000000000d27805 */ /* 0x000fe4000001ff00 */
[----:B------:R-:W-:-:S02]  /*1780*/  LEA.HI R6, R6, R5, RZ, 0x4 ;  /* 0x0000000506067211 */ /* 0x000fc400078f20ff */
[----:B------:R-:W-:Y:S02]  /*1790*/  CS2R R208, SRZ ;  /* 0x0000000000d07805 */ /* 0x000fe4000001ff00 */
[----:B------:R-:W-:Y:S02]  /*17a0*/  LEA.HI R12, R12, R9, RZ, 0x4 ;  /* 0x000000090c0c7211 */ /* 0x000fe400078f20ff */
[----:B------:R-:W-:Y:S02]  /*17b0*/  CS2R R206, SRZ ;  /* 0x0000000000ce7805 */ /* 0x000fe4000001ff00 */
[----:B-1----:R-:W-:Y:S02]  /*17c0*/  LOP3.LUT R13, R11, 0xfffffffe, RZ, 0xc0, !PT ;  /* 0xfffffffe0b0d7812 */ /* 0x002fe400078ec0ff */
[----:B------:R-:W-:Y:S02]  /*17d0*/  CS2R R204, SRZ ;  /* 0x0000000000cc7805 */ /* 0x000fe4000001ff00 */
[----:B------:R-:W-:-:S02]  /*17e0*/  SHF.R.S32.HI R11, RZ, 0x1, R15 ;  /* 0x00000001ff0b7819 */ /* 0x000fc4000001140f */
[----:B------:R-:W-:Y:S02]  /*17f0*/  CS2R R202, SRZ ;  /* 0x0000000000ca7805 */ /* 0x000fe4000001ff00 */
[----:B------:R-:W-:Y:S01]  /*1800*/  SHF.R.S32.HI R16, RZ, 0x1f, R15 ;  /* 0x0000001fff107819 */ /* 0x000fe2000001140f */
[----:B------:R-:W-:Y:S01]  /*1810*/  IMAD.IADD R13, R10, 0x1, -R13 ;  /* 0x000000010a0d7824 */ /* 0x000fe200078e0a0d */
[----:B------:R-:W-:Y:S02]  /*1820*/  LOP3.LUT R6, R6, 0x1ffffff0, RZ, 0xc0, !PT ;  /* 0x1ffffff006067812 */ /* 0x000fe400078ec0ff */
[----:B------:R-:W-:Y:S02]  /*1830*/  CS2R R200, SRZ ;  /* 0x0000000000c87805 */ /* 0x000fe4000001ff00 */
[----:B------:R-:W-:Y:S02]  /*1840*/  LOP3.LUT R12, R12, 0x1ffffff0, RZ, 0xc0, !PT ;  /* 0x1ffffff00c0c7812 */ /* 0x000fe400078ec0ff */
[----:B------:R-:W-:-:S02]  /*1850*/  CS2R R198, SRZ ;  /* 0x0000000000c67805 */ /* 0x000fc4000001ff00 */
[----:B------:R-:W-:Y:S01]  /*1860*/  LEA.HI R16, R16, R11, RZ, 0x4 ;  /* 0x0000000b10107211 */ /* 0x000fe200078f20ff */
[----:B------:R-:W-:Y:S01]  /*1870*/  IMAD.IADD R5, R5, 0x1, -R6 ;  /* 0x0000000105057824 */ /* 0x000fe200078e0a06 */
[----:B------:R-:W-:Y:S01]  /*1880*/  LOP3.LUT R15, R15, 0xfffffffe, RZ, 0xc0, !PT ;  /* 0xfffffffe0f0f7812 */ /* 0x000fe200078ec0ff */
[----:B------:R-:W-:Y:S01]  /*1890*/  IMAD.IADD R12, R9, 0x1, -R12 ;  /* 0x00000001090c7824 */ /* 0x000fe200078e0a0c */
[----:B------:R-:W-:Y:S01]  /*18a0*/  LOP3.LUT R16, R16, 0x1ffffff0, RZ, 0xc0, !PT ;  /* 0x1ffffff010107812 */ /* 0x000fe200078ec0ff */
[----:B------:R-:W-:Y:S01]  /*18b0*/  IMAD R6, R4, 0x8, R7 ;  /* 0x0000000804067824 */ /* 0x000fe200078e0207 */
[----:B------:R-:W-:Y:S01]  /*18c0*/  CS2R R196, SRZ ;  /* 0x0000000000c47805 */ /* 0x000fe2000001ff00 */
[----:B------:R-:W-:Y:S01]  /*18d0*/  IMAD R4, R5, 0x8, R8 ;  /* 0x0000000805047824 */ /* 0x000fe200078e0208 */
[----:B------:R-:W-:Y:S01]  /*18e0*/  CS2R R194, SRZ ;  /* 0x0000000000c27805 */ /* 0x000fe2000001ff00 */
[----:B------:R-:W-:Y:S01]  /*18f0*/  IMAD R5, R12, 0x8, R13 ;  /* 0x000000080c057824 */ /* 0x000fe200078e020d */
[----:B------:R1:W-:Y:S01]  /*1900*/  STL [R1+0x8], R6 ;  /* 0x0000080601007387 */ /* 0x0003e20000100800 */
[----:B------:R-:W-:Y:S01]  /*1910*/  IMAD.IADD R15, R14, 0x1, -R15 ;  /* 0x000000010e0f7824 */ /* 0x000fe200078e0a0f */
[----:B------:R-:W-:Y:S01]  /*1920*/  CS2R R192, SRZ ;  /* 0x0000000000c07805 */ /* 0x000fe2000001ff00 */
[----:B------:R-:W-:Y:S01]  /*1930*/  IMAD.IADD R16, R11, 0x1, -R16 ;  /* 0x000000010b107824 */ /* 0x000fe200078e0a10 */
[----:B------:R-:W-:Y:S01]  /*1940*/  STL [R1+0x4], R4 ;  /* 0x0000040401007387 */ /* 0x000fe20000100800 */
[----:B------:R-:W-:Y:S01]  /*1950*/  IMAD.SHL.U32 R9, R17, 0x4, RZ ;  /* 0x0000000411097824 */ /* 0x000fe200078e00ff */
[----:B------:R-:W-:Y:S01]  /*1960*/  CS2R R190, SRZ ;  /* 0x0000000000be7805 */ /* 0x000fe2000001ff00 */
[----:B------:R-:W-:Y:S01]  /*1970*/  IMAD R237, R16, 0x8, R15 ;  /* 0x0000000810ed7824 */ /* 0x000fe200078e020f */
[----:B------:R2:W-:Y:S01]  /*1980*/  STL [R1], R5 ;  /* 0x0000000501007387 */ /* 0x0005e20000100800 */
[----:B------:R-:W-:-:S02]  /*1990*/  CS2R R188, SRZ ;  /* 0x0000000000bc7805 */ /* 0x000fc4000001ff00 */
[----:B-1----:R-:W-:Y:S02]  /*19a0*/  CS2R R6, SRZ ;  /* 0x0000000000067805 */ /* 0x002fe4000001ff00 */
[----:B------:R-:W-:Y:S02]  /*19b0*/  CS2R R186, SRZ ;  /* 0x0000000000ba7805 */ /* 0x000fe4000001ff00 */
[----:B------:R-:W-:Y:S02]  /*19c0*/  CS2R R184, SRZ ;  /* 0x0000000000b87805 */ /* 0x000fe4000001ff00 */
[----:B------:R-:W-:Y:S01]  /*19d0*/  SHF.R.S32.HI R235, RZ, 0x7, R235 ;  /* 0x00000007ffeb7819 */ /* 0x000fe200000114eb */
[----:B------:R-:W-:Y:S02]  /*19e0*/  IMAD R8, R9, 0x4, R226 ;  /* 0x0000000409087824 */ /* 0x000fe400078e02e2 */
[----:B--2---:R-:W-:Y:S01]  /*19f0*/  IMAD.MOV.U32 R5, RZ, RZ, RZ ;  /* 0x000000ffff057224 */ /* 0x004fe200078e00ff */
[----:B---3--:R-:W-:-:S07]  /*1a00*/  LOP3.LUT R4, R19, 0x1, RZ, 0xfc, !PT ;  /* 0x0000000113047812 */ /* 0x008fce00078efcff */
.L_x_4178:
[----:B------:R-:W-:-:S13]  /*1a10*/  ISETP.NE.AND P0, PT, R4, 0x3, PT ;  /* 0x000000030400780c */ /* 0x000fda0003f05270 */
[----:B-1----:R-:W-:Y:S05]  /*1a20*/  @!P0 BRA `(.L_x_4168) ;  /* 0x0000000000048947 */ /* 0x002fea0003800000 */
[----:B------:R-:W-:Y:S01]  /*1a30*/  BPT.TRAP 0x1 ;  /* 0x000000040000795c */ /* 0x000fe20000300000 */
.L_x_4168:
[----:B------:R-:W-:Y:S01]  /*1a40*/  IMAD R9, R7, 0x8, R226 ;  /* 0x0000000807097824 */ /* 0x000fe200078e02e2 */
[----:B------:R-:W-:-:S04]  /*1a50*/  SHF.L.U32 R12, R6, 0x1f, RZ ;  /* 0x0000001f060c7819 */ /* 0x000fc800000006ff */
[----:B------:R1:W2:Y:S01]  /*1a60*/  SYNCS.PHASECHK.TRANS64.TRYWAIT P1, [R9+URZ+0x30c10], R12 ;  /* 0x030c100c090075a7 */ /* 0x0002a2000802017f */
[----:B------:R-:W-:Y:S05]  /*1a70*/  @!P0 BRA `(.L_x_4169) ;  /* 0x0000000000048947 */ /* 0x000fea0003800000 */
[----:B------:R-:W-:Y:S01]  /*1a80*/  BPT.TRAP 0x1 ;  /* 0x000000040000795c */ /* 0x000fe20000300000 */
.L_x_4169:
[----:B------:R-:W-:-:S05]  /*1a90*/  VIADD R10, R226, 0x10000 ;  /* 0x00010000e20a7836 */ /* 0x000fca0000000000 */
[----:B------:R-:W-:-:S04]  /*1aa0*/  SHF.R.U32.HI R10, RZ, 0x4, R10 ;  /* 0x00000004ff0a7819 */ /* 0x000fc8000001160a */
[----:B------:R-:W-:Y:S01]  /*1ab0*/  LOP3.LUT R10, R10, 0x3fff, RZ, 0xc0, !PT ;  /* 0x00003fff0a0a7812 */ /* 0x000fe200078ec0ff */
[----:B--2---:R-:W-:Y:S06]  /*1ac0*/  @P1 BRA `(.L_x_4170) ;  /* 0x0000000000081947 */ /* 0x004fec0003800000 */
[----:B------:R-:W2:Y:S02]  /*1ad0*/  SYNCS.PHASECHK.TRANS64.TRYWAIT P1, [R9+URZ+0x30c10], R12 ;  /* 0x030c100c090075a7 */ /* 0x000ea4000802017f */
[----:B--2---:R-:W-:Y:S05]  /*1ae0*/  @!P1 BRA `(.L_x_4171) ;  /* 0x0000007c00fc9947 */ /* 0x004fea0003800000 */
.L_x_4170:
        /* <DEDUP_REMOVED lines=18> */
[----:B------:R-:W-:Y:S01]  /*1c10*/  IMAD R216, R17, 0x4, R226 ;  /* 0x0000000411d87824 */ /* 0x000fe200078e02e2 */
        /* <DEDUP_REMOVED lines=15> */
[C---:B------:R-:W-:Y:S02]  /*1d10*/  IMAD R11, R2.reuse, 0x2, R11 ;  /* 0x00000002020b7824 */ /* 0x040fe400078e020b */
[----:B----4-:R-:W-:Y:S02]  /*1d20*/  IMAD R13, R7, 0x80, R13 ;  /* 0x00000080070d7824 */ /* 0x010fe400078e020d */
        /* <DEDUP_REMOVED lines=15> */
[--C-:B------:R-:W-:Y:S02]  /*1e20*/  IMAD R219, R15, 0x4, R220.reuse ;  /* 0x000000040fdb7824 */ /* 0x100fe400078e02dc */
        /* <DEDUP_REMOVED lines=11> */
.L_x_4172:
[----:B------:R1:W1:Y:S01]  /*1ee0*/  SYNCS.PHASECHK.TRANS64.TRYWAIT P1, [R9+URZ+0x30c30], R12 ;  /* 0x030c300c090075a7 */ /* 0x000262000802017f */
[----:B------:R-:W-:Y:S05]  /*1ef0*/  @!P0 BRA `(.L_x_4173) ;  /* 0x0000000000048947 */ /* 0x000fea0003800000 */
[----:B------:R-:W-:Y:S01]  /*1f00*/  BPT.TRAP 0x1 ;  /* 0x000000040000795c */ /* 0x000fe20000300000 */
.L_x_4173:
[----:B------:R-:W-:-:S05]  /*1f10*/  VIADD R11, R226, 0x18000 ;  /* 0x00018000e20b7836 */ /* 0x000fca0000000000 */
[----:B------:R-:W-:-:S04]  /*1f20*/  SHF.R.U32.HI R11, RZ, 0x4, R11 ;  /* 0x00000004ff0b7819 */ /* 0x000fc8000001160b */
[----:B------:R-:W-:-:S04]  /*1f30*/  LOP3.LUT R218, R11, 0x3fff, RZ, 0xc0, !PT ;  /* 0x00003fff0bda7812 */ /* 0x000fc800078ec0ff */
[----:B------:R-:W-:Y:S01]  /*1f40*/  LOP3.LUT R14, R218, 0x10000, RZ, 0xfc, !PT ;  /* 0x00010000da0e7812 */ /* 0x000fe200078efcff */
[----:B-1----:R-:W-:Y:S06]  /*1f50*/  @P1 BRA `(.L_x_4174) ;  /* 0x0000000000081947 */ /* 0x002fec0003800000 */
[----:B------:R-:W1:Y:S02]  /*1f60*/  SYNCS.PHASECHK.TRANS64.TRYWAIT P1, [R9+URZ+0x30c30], R12 ;  /* 0x030c300c090075a7 */ /* 0x000e64000802017f */
[----:B-1----:R-:W-:Y:S05]  /*1f70*/  @!P1 BRA `(.L_x_4175) ;  /* 0x0000007800ec9947 */ /* 0x002fea0003800000 */
.L_x_4174:
        /* <DEDUP_REMOVED lines=9> */
[C---:B------:R-:W-:Y:S01]  /*2010*/  VIADD R231, R0.reuse, 0x10 ;  /* 0x0000001000e77836 */ /* 0x040fe20000000000 */
[----:B---3--:R-:W1:Y:S01]  /*2020*/  SHFL.IDX PT, R15, R20, R232, 0x1f ;  /* 0x00001fe8140f7589 */ /* 0x008e6200000e0000 */
[C---:B------:R-:W-:Y:S01]  /*2030*/  ISETP.GT.AND P2, PT, R3.reuse, RZ, PT ;  /* 0x000000ff0300720c */ /* 0x040fe20003f44270 */
[----:B------:R-:W-:Y:S01]  /*2040*/  ULOP3.LUT UR9, UR9, 0x10000, URZ, 0xfc, !UPT ;  /* 0x0001000009097892 */ /* 0x000fe2000f8efc3f */
[----:B------:R-:W-:Y:S01]  /*2050*/  ISETP.GT.AND P1, PT, R3, 0x8, PT ;  /* 0x000000080300780c */ /* 0x000fe20003f24270 */
[----:B------:R-:W3:Y:S01]  /*2060*/  SHFL.IDX PT, R16, R20, R231, 0x1f ;  /* 0x00001fe714107589 */ /* 0x000ee200000e0000 */
[----:B------:R-:W-:Y:S01]  /*2070*/  FSEL R18, R93, -INF , P2 ;  /* 0xff8000005d127808 */ /* 0x000fe20001000000 */
[C---:B------:R-:W-:Y:S01]  /*2080*/  VIADD R233, R0.reuse, 0x8 ;  /* 0x0000000800e97836 */ /* 0x040fe20000000000 */
[----:B------:R-:W-:Y:S01]  /*2090*/  FSEL R22, R95, -INF , P1 ;  /* 0xff8000005f167808 */ /* 0x000fe20000800000 */
[----:B------:R-:W5:Y:S01]  /*20a0*/  SHFL.IDX PT, R11, R20, R0, 0x1f ;  /* 0x00001f00140b7589 */ /* 0x000f6200000e0000 */
[----:B------:R-:W-:Y:S01]  /*20b0*/  UMOV UR6, UR8 ;  /* 0x0000000800067c82 */ /* 0x000fe20008000000 */
[----:B------:R-:W-:Y:S01]  /*20c0*/  UMOV UR4, UR9 ;  /* 0x0000000900047c82 */ /* 0x000fe20008000000 */
[----:B------:R-:W-:Y:S01]  /*20d0*/  VIADD R228, R0, 0x1c ;  /* 0x0000001c00e47836 */ /* 0x000fe20000000000 */
[----:B------:R-:W-:Y:S01]  /*20e0*/  HGMMA.64x128x16.F32.BF16 R24, gdesc[UR4], RZ, !UPT, gsb0 ;  /* 0x01e00000041879f0 */ /* 0x000fe2000c0018ff */
[----:B------:R-:W-:Y:S01]  /*20f0*/  UIADD3 UR6, UR8, 0x2, URZ ;  /* 0x0000000208067890 */ /* 0x000fe2000fffe03f */
[----:B------:R-:W4:Y:S01]  /*2100*/  SHFL.IDX PT, R13, R20, R233, 0x1f ;  /* 0x00001fe9140d7589 */ /* 0x000f2200000e0000 */
[----:B------:R-:W-:Y:S01]  /*2110*/  UIADD3 UR4, UR9, 0x2, URZ ;  /* 0x0000000209047890 */ /* 0x000fe2000fffe03f */
[----:B------:R-:W-:Y:S01]  /*2120*/  FSEL R19, R96, -INF , P2 ;  /* 0xff80000060137808 */ /* 0x000fe20001000000 */
        /* <DEDUP_REMOVED lines=16> */
[--C-:B-----5:R-:W-:Y:S01]  /*2230*/  FFMA.FTZ R88, R88, UR36, -R11.reuse ;  /* 0x0000002458587c23 */ /* 0x120fe2000801080b */
[----:B------:R-:W-:Y:S01]  /*2240*/  FSEL R92, R92, -INF , P2 ;  /* 0xff8000005c5c7808 */ /* 0x000fe20001000000 */
[----:B------:R-:W-:Y:S01]  /*2250*/  FFMA.FTZ R11, R90, UR36, -R11 ;  /* 0x000000245a0b7c23 */ /* 0x000fe2000801080b */
[----:B------:R-:W-:Y:S01]  /*2260*/  SHFL.IDX PT, R18, R20, R230, 0x1f ;  /* 0x00001fe614127589 */ /* 0x000fe200000e0000 */
[----:B------:R5:W-:Y:S01]  /*2270*/  MUFU.EX2 R223, R88 ;  /* 0x0000005800df7308 */ /* 0x000be20000000800 */
[--C-:B----4-:R-:W-:Y:S01]  /*2280*/  FFMA.FTZ R14, R94, UR36, -R13.reuse ;  /* 0x000000245e0e7c23 */ /* 0x110fe2000801080d */
[----:B------:R-:W-:Y:S01]  /*2290*/  FFMA.FTZ R92, R92, UR36, -R13 ;  /* 0x000000245c5c7c23 */ /* 0x000fe2000801080d */
[----:B--2---:R-:W2:Y:S01]  /*22a0*/  SHFL.IDX PT, R23, R20, R228, 0x1f ;  /* 0x00001fe414177589 */ /* 0x004ea200000e0000 */
[----:B------:R-:W-:Y:S01]  /*22b0*/  FSEL R94, R103, -INF , P1 ;  /* 0xff800000675e7808 */ /* 0x000fe20000800000 */
[----:B------:R-:W-:Y:S01]  /*22c0*/  IMAD R218, R7, 0x400, R218 ;  /* 0x0000040007da7824 */ /* 0x000fe200078e02da */
[----:B------:R-:W-:Y:S01]  /*22d0*/  FSEL R100, R100, -INF , P2 ;  /* 0xff80000064647808 */ /* 0x000fe20001000000 */
[----:B------:R-:W4:Y:S01]  /*22e0*/  SHFL.IDX PT, R90, R227, R0, 0x1f ;  /* 0x00001f00e35a7589 */ /* 0x000f2200000e0000 */
[----:B------:R1:W-:Y:S01]  /*22f0*/  MUFU.EX2 R13, R92 ;  /* 0x0000005c000d7308 */ /* 0x0003e20000000800 */
[----:B-----5:R-:W-:-:S02]  /*2300*/  FSEL R88, R101, -INF , P2 ;  /* 0xff80000065587808 */ /* 0x020fc40001000000 */
[----:B------:R-:W-:Y:S01]  /*2310*/  FSEL R102, R102, -INF , P1 ;  /* 0xff80000066667808 */ /* 0x000fe20000800000 */
[----:B------:R-:W-:Y:S01]  /*2320*/  SHFL.IDX PT, R98, R227, R231, 0x1f ;  /* 0x00001fe7e3627589 */ /* 0x000fe200000e0000 */
[----:B------:R-:W-:Y:S02]  /*2330*/  FSEL R89, R89, -INF , P2 ;  /* 0xff80000059597808 */ /* 0x000fe40001000000 */
[----:B------:R-:W-:Y:S01]  /*2340*/  FSEL R91, R91, -INF , P1 ;  /* 0xff8000005b5b7808 */ /* 0x000fe20000800000 */
[----:B------:R5:W-:Y:S01]  /*2350*/  MUFU.EX2 R16, R22 ;  /* 0x0000001600107308 */ /* 0x000be20000000800 */
[----:B-1----:R-:W1:Y:S01]  /*2360*/  SHFL.IDX PT, R92, R227, R234, 0x1f ;  /* 0x00001feae35c7589 */ /* 0x002e6200000e0000 */
[--C-:B------:R-:W-:Y:S01]  /*2370*/  FFMA.FTZ R89, R89, UR36, -R12.reuse ;  /* 0x0000002459597c23 */ /* 0x100fe2000801080c */
[--C-:B---3--:R-:W-:Y:S01]  /*2380*/  FFMA.FTZ R100, R100, UR36, -R21.reuse ;  /* 0x0000002464647c23 */ /* 0x108fe20008010815 */
[----:B------:R-:W-:Y:S01]  /*2390*/  FSEL R97, R97, -INF , P2 ;  /* 0xff80000061617808 */ /* 0x000fe20001000000 */
[----:B------:R-:W-:Y:S01]  /*23a0*/  FFMA.FTZ R12, R91, UR36, -R12 ;  /* 0x000000245b0c7c23 */ /* 0x000fe2000801080c */
[----:B------:R-:W-:Y:S01]  /*23b0*/  FSEL R99, R99, -INF , P1 ;  /* 0xff80000063637808 */ /* 0x000fe20000800000 */
[----:B------:R-:W-:Y:S01]  /*23c0*/  SHFL.IDX PT, R96, R227, R232, 0x1f ;  /* 0x00001fe8e3607589 */ /* 0x000fe200000e0000 */
[----:B------:R3:W-:Y:S01]  /*23d0*/  MUFU.EX2 R224, R89 ;  /* 0x0000005900e07308 */ /* 0x0007e20000000800 */
[----:B-----5:R-:W-:Y:S01]  /*23e0*/  FFMA.FTZ R22, R102, UR36, -R21 ;  /* 0x0000002466167c23 */ /* 0x020fe20008010815 */
[----:B------:R-:W-:Y:S01]  /*23f0*/  FSEL R91, R106, -INF , P1 ;  /* 0xff8000006a5b7808 */ /* 0x000fe20000800000 */
[--C-:B--2---:R-:W-:Y:S01]  /*2400*/  FFMA.FTZ R95, R88, UR36, -R23.reuse ;  /* 0x00000024585f7c23 */ /* 0x104fe20008010817 */
[----:B------:R-:W-:Y:S01]  /*2410*/  FFMA.FTZ R88, R94, UR36, -R23 ;  /* 0x000000245e587c23 */ /* 0x000fe20008010817 */
[--C-:B------:R-:W-:Y:S01]  /*2420*/  FFMA.FTZ R97, R97, UR36, -R18.reuse ;  /* 0x0000002461617c23 */ /* 0x100fe20008010812 */
[----:B------:R-:W2:Y:S01]  /*2430*/  SHFL.IDX PT, R94, R227, R233, 0x1f ;  /* 0x00001fe9e35e7589 */ /* 0x000ea200000e0000 */
[----:B------:R-:W-:Y:S01]  /*2440*/  FFMA.FTZ R99, R99, UR36, -R18 ;  /* 0x0000002463637c23 */ /* 0x000fe20008010812 */
[----:B------:R5:W-:Y:S01]  /*2450*/  MUFU.EX2 R21, R100 ;  /* 0x0000006400157308 */ /* 0x000be20000000800 */
[----:B---3--:R-:W-:Y:S01]  /*2460*/  FSEL R89, R104, -INF , P2 ;  /* 0xff80000068597808 */ /* 0x008fe20001000000 */
[----:B------:R-:W-:Y:S01]  /*2470*/  SHFL.IDX PT, R101, R227, R229, 0x1f ;  /* 0x00001fe5e3657589 */ /* 0x000fe200000e0000 */
[----:B------:R-:W-:-:S02]  /*2480*/  FSEL R93, R108, -INF , P2 ;  /* 0xff8000006c5d7808 */ /* 0x000fc40001000000 */
[----:B------:R-:W-:Y:S01]  /*2490*/  FSEL R107, R107, -INF , P1 ;  /* 0xff8000006b6b7808 */ /* 0x000fe20000800000 */
[----:B------:R-:W-:Y:S01]  /*24a0*/  SHFL.IDX PT, R104, R227, R228, 0x1f ;  /* 0x00001fe4e3687589 */ /* 0x000fe200000e0000 */
[--C-:B----4-:R-:W-:Y:S01]  /*24b0*/  FFMA.FTZ R89, R89, UR36, -R90.reuse ;  /* 0x0000002459597c23 */ /* 0x110fe2000801085a */
[----:B------:R-:W-:Y:S01]  /*24c0*/  FFMA.FTZ R90, R91, UR36, -R90 ;  /* 0x000000245b5a7c23 */ /* 0x000fe2000801085a */
[----:B------:R3:W-:Y:S01]  /*24d0*/  MUFU.EX2 R18, R97 ;  /* 0x0000006100127308 */ /* 0x0007e20000000800 */
[----:B-----5:R-:W4:Y:S01]  /*24e0*/  SHFL.IDX PT, R100, R227, R230, 0x1f ;  /* 0x00001fe6e3647589 */ /* 0x020f2200000e0000 */
[----:B------:R-:W-:Y:S02]  /*24f0*/  FSEL R91, R105, -INF , P2 ;  /* 0xff800000695b7808 */ /* 0x000fe40001000000 */
[----:B------:R-:W-:Y:S01]  /*2500*/  FSEL R103, R114, -INF , P1 ;  /* 0xff80000072677808 */ /* 0x000fe20000800000 */
[----:B------:R-:W5:Y:S01]  /*2510*/  SHFL.IDX PT, R108, R222, R234, 0x1f ;  /* 0x00001feade6c7589 */ /* 0x000f6200000e0000 */
[----:B------:R-:W-:Y:S01]  /*2520*/  FSEL R115, R115, -INF , P1 ;  /* 0xff80000073737808 */ /* 0x000fe20000800000 */
[--C-:B-1----:R-:W-:Y:S01]  /*2530*/  FFMA.FTZ R91, R91, UR36, -R92.reuse ;  /* 0x000000245b5b7c23 */ /* 0x102fe2000801085c */
[----:B------:R1:W-:Y:S01]  /*2540*/  MUFU.EX2 R20, R99 ;  /* 0x0000006300147308 */ /* 0x0003e20000000800 */
[----:B---3--:R-:W-:Y:S01]  /*2550*/  FSEL R97, R110, -INF , P1 ;  /* 0xff8000006e617808 */ /* 0x008fe20000800000 */
[----:B------:R-:W-:Y:S01]  /*2560*/  FFMA.FTZ R92, R107, UR36, -R92 ;  /* 0x000000246b5c7c23 */ /* 0x000fe2000801085c */
[----:B------:R-:W-:Y:S01]  /*2570*/  FSEL R107, R121, -INF , P2 ;  /* 0xff800000796b7808 */ /* 0x000fe20001000000 */
[----:B------:R-:W-:Y:S01]  /*2580*/  SHFL.IDX PT, R114, R222, R231, 0x1f ;  /* 0x00001fe7de727589 */ /* 0x000fe200000e0000 */
[--C-:B--2---:R-:W-:Y:S01]  /*2590*/  FFMA.FTZ R93, R93, UR36, -R94.reuse ;  /* 0x000000245d5d7c23 */ /* 0x104fe2000801085e */
[----:B------:R-:W-:Y:S01]  /*25a0*/  FFMA.FTZ R94, R97, UR36, -R94 ;  /* 0x00000024615e7c23 */ /* 0x000fe2000801085e */
[----:B------:R-:W-:Y:S01]  /*25b0*/  FSEL R97, R112, -INF , P2 ;  /* 0xff80000070617808 */ /* 0x000fe20001000000 */
[----:B------:R-:W2:Y:S01]  /*25c0*/  SHFL.IDX PT, R121, R222, R228, 0x1f ;  /* 0x00001fe4de797589 */ /* 0x000ea200000e0000 */
[----:B-1----:R-:W-:Y:S01]  /*25d0*/  FSEL R99, R113, -INF , P2 ;  /* 0xff80000071637808 */ /* 0x002fe20001000000 */
[----:B------:R1:W-:Y:S01]  /*25e0*/  MUFU.EX2 R23, R95 ;  /* 0x0000005f00177308 */ /* 0x0003e20000000800 */
[----:B------:R-:W-:Y:S01]  /*25f0*/  FSEL R119, R119, -INF , P1 ;  /* 0xff80000077777808 */ /* 0x000fe20000800000 */
[--C-:B------:R-:W-:Y:S01]  /*2600*/  FFMA.FTZ R97, R97, UR36, -R98.reuse ;  /* 0x0000002461617c23 */ /* 0x100fe20008010862 */
[----:B------:R-:W-:Y:S01]  /*2610*/  FFMA.FTZ R98, R103, UR36, -R98 ;  /* 0x0000002467627c23 */ /* 0x000fe20008010862 */
[----:B------:R-:W-:Y:S01]  /*2620*/  FSEL R103, R117, -INF , P2 ;  /* 0xff80000075677808 */ /* 0x000fe20001000000 */
[----:B------:R-:W-:Y:S01]  /*2630*/  SHFL.IDX PT, R106, R222, R0, 0x1f ;  /* 0x00001f00de6a7589 */ /* 0x000fe200000e0000 */
[----:B------:R-:W-:Y:S01]  /*2640*/  FSEL R111, R111, -INF , P1 ;  /* 0xff8000006f6f7808 */ /* 0x000fe20000800000 */
[--C-:B----4-:R-:W-:Y:S01]  /*2650*/  FFMA.FTZ R99, R99, UR36, -R100.reuse ;  /* 0x0000002463637c23 */ /* 0x110fe20008010864 */
[----:B------:R-:W-:Y:S01]  /*2660*/  FFMA.FTZ R100, R115, UR36, -R100 ;  /* 0x0000002473647c23 */ /* 0x000fe20008010864 */
[----:B-1----:R-:W-:Y:S01]  /*2670*/  FSEL R95, R109, -INF , P2 ;  /* 0xff8000006d5f7808 */ /* 0x002fe20001000000 */
[----:B------:R-:W1:Y:S01]  /*2680*/  SHFL.IDX PT, R115, R222, R230, 0x1f ;  /* 0x00001fe6de737589 */ /* 0x000e6200000e0000 */
[--C-:B------:R-:W-:Y:S01]  /*2690*/  FFMA.FTZ R103, R103, UR36, -R104.reuse ;  /* 0x0000002467677c23 */ /* 0x100fe20008010868 */
[----:B------:R-:W-:Y:S01]  /*26a0*/  FFMA.FTZ R104, R119, UR36, -R104 ;  /* 0x0000002477687c23 */ /* 0x000fe20008010868 */
[----:B------:R-:W-:Y:S01]  /*26b0*/  FSEL R105, R120, -INF , P2 ;  /* 0xff80000078697808 */ /* 0x000fe20001000000 */
[----:B------:R-:W3:Y:S01]  /*26c0*/  SHFL.IDX PT, R119, R222, R229, 0x1f ;  /* 0x00001fe5de777589 */ /* 0x000ee200000e0000 */
[--C-:B------:R-:W-:Y:S01]  /*26d0*/  FFMA.FTZ R95, R95, UR36, -R96.reuse ;  /* 0x000000245f5f7c23 */ /* 0x100fe20008010860 */
[----:B------:R-:W-:Y:S01]  /*26e0*/  FFMA.FTZ R96, R111, UR36, -R96 ;  /* 0x000000246f607c23 */ /* 0x000fe20008010860 */
[----:B------:R-:W-:Y:S01]  /*26f0*/  FSEL R111, R122, -INF , P1 ;  /* 0xff8000007a6f7808 */ /* 0x000fe20000800000 */
[--C-:B-----5:R-:W-:Y:S01]  /*2700*/  FFMA.FTZ R107, R107, UR36, -R108.reuse ;  /* 0x000000246b6b7c23 */ /* 0x120fe2000801086c */
[----:B------:R-:W4:Y:S01]  /*2710*/  SHFL.IDX PT, R122, R216, R0, 0x1f ;  /* 0x00001f00d87a7589 */ /* 0x000f2200000e0000 */
[----:B------:R-:W-:Y:S01]  /*2720*/  FSEL R102, R116, -INF , P2 ;  /* 0xff80000074667808 */ /* 0x000fe20001000000 */
[----:B------:R-:W5:Y:S01]  /*2730*/  MUFU.EX2 R11, R11 ;  /* 0x0000000b000b7308 */ /* 0x000f620000000800 */
[----:B------:R-:W-:Y:S01]  /*2740*/  FSEL R120, R133, -INF , P2 ;  /* 0xff80000085787808 */ /* 0x000fe20001000000 */
[----:B------:R-:W-:Y:S01]  /*2750*/  SHFL.IDX PT, R112, R222, R232, 0x1f ;  /* 0x00001fe8de707589 */ /* 0x000fe200000e0000 */
[----:B------:R-:W-:Y:S01]  /*2760*/  FSEL R118, R118, -INF , P1 ;  /* 0xff80000076767808 */ /* 0x000fe20000800000 */
[----:B------:R-:W-:Y:S01]  /*2770*/  FFMA.FTZ R102, R102, UR36, -R101 ;  /* 0x0000002466667c23 */ /* 0x000fe20008010865 */
[----:B------:R-:W-:Y:S01]  /*2780*/  FSEL R123, R123, -INF , P1 ;  /* 0xff8000007b7b7808 */ /* 0x000fe20000800000 */
[----:B--2---:R-:W-:Y:S01]  /*2790*/  FFMA.FTZ R227, R120, UR36, -R121 ;  /* 0x0000002478e37c23 */ /* 0x004fe20008010879 */
[----:B------:R-:W-:Y:S01]  /*27a0*/  FSEL R113, R128, -INF , P2 ;  /* 0xff80000080717808 */ /* 0x000fe20001000000 */
[----:B------:R-:W-:Y:S01]  /*27b0*/  FFMA.FTZ R101, R118, UR36, -R101 ;  /* 0x0000002476657c23 */ /* 0x000fe20008010865 */
[----:B------:R-:W-:Y:S01]  /*27c0*/  FSEL R116, R129, -INF , P2 ;  /* 0xff80000081747808 */ /* 0x000fe20001000000 */
[----:B------:R-:W2:Y:S01]  /*27d0*/  SHFL.IDX PT, R120, R216, R229, 0x1f ;  /* 0x00001fe5d8787589 */ /* 0x000ea200000e0000 */
[----:B------:R-:W-:Y:S01]  /*27e0*/  FSEL R117, R130, -INF , P1 ;  /* 0xff80000082757808 */ /* 0x000fe20000800000 */
[----:B------:R-:W-:Y:S01]  /*27f0*/  FFMA.FTZ R108, R123, UR36, -R108 ;  /* 0x000000247b6c7c23 */ /* 0x000fe2000801086c */
[----:B------:R-:W-:Y:S01]  /*2800*/  FSEL R118, R131, -INF , P1 ;  /* 0xff80000083767808 */ /* 0x000fe20000800000 */
[----:B------:R-:W5:Y:S01]  /*2810*/  SHFL.IDX PT, R123, R216, R233, 0x1f ;  /* 0x00001fe9d87b7589 */ /* 0x000f6200000e0000 */
[--C-:B------:R-:W-:Y:S01]  /*2820*/  FFMA.FTZ R113, R113, UR36, -R114.reuse ;  /* 0x0000002471717c23 */ /* 0x100fe20008010872 */
[--C-:B-1----:R-:W-:Y:S01]  /*2830*/  FFMA.FTZ R116, R116, UR36, -R115.reuse ;  /* 0x0000002474747c23 */ /* 0x102fe20008010873 */
[----:B------:R-:W-:Y:S01]  /*2840*/  FFMA.FTZ R114, R117, UR36, -R114 ;  /* 0x0000002475727c23 */ /* 0x000fe20008010872 */
[----:B------:R-:W1:Y:S01]  /*2850*/  SHFL.IDX PT, R130, R216, R234, 0x1f ;  /* 0x00001fead8827589 */ /* 0x000e6200000e0000 */
[----:B------:R-:W-:Y:S01]  /*2860*/  FFMA.FTZ R115, R118, UR36, -R115 ;  /* 0x0000002476737c23 */ /* 0x000fe20008010873 */
[----:B------:R-:W-:Y:S01]  /*2870*/  FSEL R117, R132, -INF , P2 ;  /* 0xff80000084757808 */ /* 0x000fe20001000000 */
[--C-:B------:R-:W-:Y:S01]  /*2880*/  FFMA.FTZ R105, R105, UR36, -R106.reuse ;  /* 0x0000002469697c23 */ /* 0x100fe2000801086a */
[----:B------:R-:W-:Y:S01]  /*2890*/  FSEL R118, R134, -INF , P1 ;  /* 0xff80000086767808 */ /* 0x000fe20000800000 */
[----:B------:R-:W-:Y:S01]  /*28a0*/  FFMA.FTZ R106, R111, UR36, -R106 ;  /* 0x000000246f6a7c23 */ /* 0x000fe2000801086a */
[----:B------:R-:W-:Y:S01]  /*28b0*/  FSEL R111, R125, -INF , P2 ;  /* 0xff8000007d6f7808 */ /* 0x000fe20001000000 */
[--C-:B---3--:R-:W-:Y:S01]  /*28c0*/  FFMA.FTZ R117, R117, UR36, -R119.reuse ;  /* 0x0000002475757c23 */ /* 0x108fe20008010877 */
[----:B------:R-:W-:Y:S01]  /*28d0*/  FSEL R125, R136, -INF , P2 ;  /* 0xff800000887d7808 */ /* 0x000fe20001000000 */
[----:B------:R-:W-:Y:S01]  /*28e0*/  FFMA.FTZ R118, R118, UR36, -R119 ;  /* 0x0000002476767c23 */ /* 0x000fe20008010877 */
[----:B------:R-:W-:Y:S01]  /*28f0*/  FSEL R119, R138, -INF , P1 ;  /* 0xff8000008a777808 */ /* 0x000fe20000800000 */
[----:B------:R-:W-:-:S02]  /*2900*/  WARPGROUP.DEPBAR.LE gsb0, 0x0 ;  /* 0x00008000000079c5 */ /* 0x000fc40000010000 */
[----:B------:R-:W-:Y:S01]  /*2910*/  WARPGROUP.ARRIVE ;  /* 0x00000000000079c5 */ /* 0x000fe20000000000 */
[----:B------:R-:W-:Y:S01]  /*2920*/  FSEL R110, R124, -INF , P2 ;  /* 0xff8000007c6e7808 */ /* 0x000fe20001000000 */
[--C-:B----4-:R-:W-:Y:S01]  /*2930*/  FFMA.FTZ R125, R125, UR36, -R122.reuse ;  /* 0x000000247d7d7c23 */ /* 0x110fe2000801087a */
[----:B------:R-:W-:Y:S01]  /*2940*/  FSEL R124, R135, -INF , P1 ;  /* 0xff800000877c7808 */ /* 0x000fe20000800000 */
[----:B------:R-:W-:Y:S01]  /*2950*/  FFMA.FTZ R122, R119, UR36, -R122 ;  /* 0x00000024777a7c23 */ /* 0x000fe2000801087a */
[----:B------:R-:W-:Y:S01]  /*2960*/  FSEL R119, R148, -INF , P2 ;  /* 0xff80000094777808 */ /* 0x000fe20001000000 */
[----:B------:R-:W-:Y:S01]  /*2970*/  HGMMA.64x128x16.F32.BF16 R24, gdesc[UR4], R24, gsb0 ;  /* 0x01e00000041879f0 */ /* 0x000fe20008001818 */
[----:B------:R-:W-:Y:S01]  /*2980*/  UIADD3 UR6, UR8, 0x4, URZ ;  /* 0x0000000408067890 */ /* 0x000fe2000fffe03f */
[----:B------:R-:W-:Y:S01]  /*2990*/  FSEL R135, R150, -INF , P1 ;  /* 0xff80000096877808 */ /* 0x000fe20000800000 */
[----:B------:R-:W-:Y:S01]  /*29a0*/  UIADD3 UR4, UR9, 0x4, URZ ;  /* 0x0000000409047890 */ /* 0x000fe2000fffe03f */
[----:B------:R-:W-:Y:S01]  /*29b0*/  FSEL R127, R127, -INF , P1 ;  /* 0xff8000007f7f7808 */ /* 0x000fe20000800000 */
[----:B------:R-:W-:Y:S01]  /*29c0*/  UMOV UR7, 0x40000040 ;  /* 0x4000004000077882 */ /* 0x000fe20000000000 */
[----:B------:R-:W-:Y:S01]  /*29d0*/  UMOV UR5, 0x40000040 ;  /* 0x4000004000057882 */ /* 0x000fe20000000000 */
[----:B------:R-:W-:Y:S01]  /*29e0*/  FSEL R140, R140, -INF , P2 ;  /* 0xff8000008c8c7808 */ /* 0x000fe20001000000 */
[----:B------:R-:W-:Y:S01]  /*29f0*/  FFMA.FTZ R121, R124, UR36, -R121 ;  /* 0x000000247c797c23 */ /* 0x000fe20008010879 */
[----:B------:R-:W-:Y:S01]  /*2a00*/  FSEL R142, R142, -INF , P1 ;  /* 0xff8000008e8e7808 */ /* 0x000fe20000800000 */
[----:B--2---:R-:W-:Y:S01]  /*2a10*/  FFMA.FTZ R124, R119, UR36, -R120 ;  /* 0x00000024777c7c23 */ /* 0x004fe20008010878 */
[----:B------:R-:W-:Y:S01]  /*2a20*/  FSEL R131, R137, -INF , P2 ;  /* 0xff80000089837808 */ /* 0x000fe20001000000 */
[----:B------:R-:W-:Y:S01]  /*2a30*/  FFMA.FTZ R111, R111, UR36, -R112 ;  /* 0x000000246f6f7c23 */ /* 0x000fe20008010870 */
[----:B------:R-:W-:Y:S01]  /*2a40*/  FSEL R139, R139, -INF , P1 ;  /* 0xff8000008b8b7808 */ /* 0x000fe20000800000 */
[----:B------:R-:W-:Y:S01]  /*2a50*/  FFMA.FTZ R120, R135, UR36, -R120 ;  /* 0x0000002487787c23 */ /* 0x000fe20008010878 */
[----:B------:R-:W-:Y:S01]  /*2a60*/  FFMA.FTZ R112, R127, UR36, -R112 ;  /* 0x000000247f707c23 */ /* 0x000fe20008010870 */
[--C-:B-----5:R-:W-:Y:S01]  /*2a70*/  FFMA.FTZ R127, R140, UR36, -R123.reuse ;  /* 0x000000248c7f7c23 */ /* 0x120fe2000801087b */
[----:B------:R-:W2:Y:S01]  /*2a80*/  SHFL.IDX PT, R109, R222, R233, 0x1f ;  /* 0x00001fe9de6d7589 */ /* 0x000ea200000e0000 */
[----:B------:R-:W-:Y:S01]  /*2a90*/  FFMA.FTZ R123, R142, UR36, -R123 ;  /* 0x000000248e7b7c23 */ /* 0x000fe2000801087b */
[--C-:B-1----:R-:W-:Y:S01]  /*2aa0*/  FFMA.FTZ R131, R131, UR36, -R130.reuse ;  /* 0x0000002483837c23 */ /* 0x102fe20008010882 */
[----:B------:R-:W-:Y:S01]  /*2ab0*/  FFMA.FTZ R130, R139, UR36, -R130 ;  /* 0x000000248b827c23 */ /* 0x000fe20008010882 */
[----:B------:R-:W-:Y:S01]  /*2ac0*/  FSEL R126, R126, -INF , P1 ;  /* 0xff8000007e7e7808 */ /* 0x000fe20000800000 */
[----:B------:R-:W1:Y:S01]  /*2ad0*/  SHFL.IDX PT, R128, R216, R230, 0x1f ;  /* 0x00001fe6d8807589 */ /* 0x000e6200000e0000 */
[----:B------:R-:W-:Y:S01]  /*2ae0*/  FSEL R129, R141, -INF , P2 ;  /* 0xff8000008d817808 */ /* 0x000fe20001000000 */
[----:B------:R-:W-:Y:S01]  /*2af0*/  MUFU.EX2 R12, R12 ;  /* 0x0000000c000c7308 */ /* 0x000fe20000000800 */
[----:B------:R-:W-:Y:S01]  /*2b00*/  FSEL R134, R144, -INF , P2 ;  /* 0xff80000090867808 */ /* 0x000fe20001000000 */
[----:B------:R-:W3:Y:S01]  /*2b10*/  SHFL.IDX PT, R133, R216, R231, 0x1f ;  /* 0x00001fe7d8857589 */ /* 0x000ee200000e0000 */
[----:B------:R-:W-:-:S02]  /*2b20*/  FSEL R145, R145, -INF , P2 ;  /* 0xff80000091917808 */ /* 0x000fc40001000000 */
[----:B------:R-:W-:Y:S02]  /*2b30*/  FSEL R149, R149, -INF , P2 ;  /* 0xff80000095957808 */ /* 0x000fe40001000000 */
[----:B------:R-:W-:Y:S01]  /*2b40*/  FSEL R151, R151, -INF , P1 ;  /* 0xff80000097977808 */ /* 0x000fe20000800000 */
[----:B------:R-:W4:Y:S01]  /*2b50*/  MUFU.EX2 R14, R14 ;  /* 0x0000000e000e7308 */ /* 0x000f220000000800 */
[----:B------:R-:W-:Y:S02]  /*2b60*/  FSEL R146, R146, -INF , P1 ;  /* 0xff80000092927808 */ /* 0x000fe40000800000 */
[----:B------:R-:W-:Y:S02]  /*2b70*/  FSEL R143, R143, -INF , P1 ;  /* 0xff8000008f8f7808 */ /* 0x000fe40000800000 */
[----:B------:R-:W-:-:S03]  /*2b80*/  FSEL R147, R147, -INF , P1 ;  /* 0xff80000093937808 */ /* 0x000fc60000800000 */
[----:B------:R-:W-:Y:S01]  /*2b90*/  MUFU.EX2 R17, R17 ;  /* 0x0000001100117308 */ /* 0x000fe20000000800 */
[--C-:B--2---:R-:W-:Y:S01]  /*2ba0*/  FFMA.FTZ R110, R110, UR36, -R109.reuse ;  /* 0x000000246e6e7c23 */ /* 0x104fe2000801086d */
[----:B------:R-:W-:Y:S02]  /*2bb0*/  FFMA.FTZ R109, R126, UR36, -R109 ;  /* 0x000000247e6d7c23 */ /* 0x000fe4000801086d */
[----:B------:R-:W2:Y:S01]  /*2bc0*/  SHFL.IDX PT, R126, R216, R232, 0x1f ;  /* 0x00001fe8d87e7589 */ /* 0x000ea200000e0000 */
[--C-:B-1----:R-:W-:Y:S01]  /*2bd0*/  FFMA.FTZ R132, R145, UR36, -R128.reuse ;  /* 0x0000002491847c23 */ /* 0x102fe20008010880 */
[----:B------:R-:W-:Y:S02]  /*2be0*/  FFMA.FTZ R128, R147, UR36, -R128 ;  /* 0x0000002493807c23 */ /* 0x000fe40008010880 */
[----:B------:R-:W1:Y:S01]  /*2bf0*/  SHFL.IDX PT, R216, R216, R228, 0x1f ;  /* 0x00001fe4d8d87589 */ /* 0x000e6200000e0000 */
[----:B------:R-:W-:Y:S01]  /*2c00*/  MUFU.EX2 R116, R116 ;  /* 0x0000007400747308 */ /* 0x000fe20000000800 */
[--C-:B---3--:R-:W-:Y:S01]  /*2c10*/  FFMA.FTZ R134, R134, UR36, -R133.reuse ;  /* 0x0000002486867c23 */ /* 0x108fe20008010885 */
[----:B------:R-:W-:-:S06]  /*2c20*/  FFMA.FTZ R133, R146, UR36, -R133 ;  /* 0x0000002492857c23 */ /* 0x000fcc0008010885 */
[----:B------:R-:W-:Y:S08]  /*2c30*/  MUFU.EX2 R114, R114 ;  /* 0x0000007200727308 */ /* 0x000ff00000000800 */
[----:B------:R-:W-:Y:S01]  /*2c40*/  MUFU.EX2 R109, R109 ;  /* 0x0000006d006d7308 */ /* 0x000fe20000000800 */
[--C-:B--2---:R-:W-:Y:S01]  /*2c50*/  FFMA.FTZ R129, R129, UR36, -R126.reuse ;  /* 0x0000002481817c23 */ /* 0x104fe2000801087e */
[----:B------:R-:W-:Y:S01]  /*2c60*/  FFMA.FTZ R126, R143, UR36, -R126 ;  /* 0x000000248f7e7c23 */ /* 0x000fe2000801087e */
[--C-:B-1----:R-:W-:Y:S01]  /*2c70*/  FFMA.FTZ R119, R149, UR36, -R216.reuse ;  /* 0x0000002495777c23 */ /* 0x102fe200080108d8 */
[----:B------:R-:W-:-:S04]  /*2c80*/  FFMA.FTZ R222, R151, UR36, -R216 ;  /* 0x0000002497de7c23 */ /* 0x000fc800080108d8 */
[----:B------:R-:W-:Y:S08]  /*2c90*/  MUFU.EX2 R112, R112 ;  /* 0x0000007000707308 */ /* 0x000ff00000000800 */
[----:B------:R-:W-:Y:S08]  /*2ca0*/  MUFU.EX2 R113, R113 ;  /* 0x0000007100717308 */ /* 0x000ff00000000800 */
[----:B------:R-:W-:Y:S08]  /*2cb0*/  MUFU.EX2 R117, R117 ;  /* 0x0000007500757308 */ /* 0x000ff00000000800 */
[----:B------:R-:W1:Y:S08]  /*2cc0*/  MUFU.EX2 R22, R22 ;  /* 0x0000001600167308 */ /* 0x000e700000000800 */
[----:B------:R-:W2:Y:S08]  /*2cd0*/  MUFU.EX2 R88, R88 ;  /* 0x0000005800587308 */ /* 0x000eb00000000800 */
[----:B------:R-:W-:Y:S08]  /*2ce0*/  MUFU.EX2 R110, R110 ;  /* 0x0000006e006e7308 */ /* 0x000ff00000000800 */
[----:B------:R-:W-:Y:S08]  /*2cf0*/  MUFU.EX2 R111, R111 ;  /* 0x0000006f006f7308 */ /* 0x000ff00000000800 */
[----:B------:R-:W-:Y:S01]  /*2d00*/  MUFU.EX2 R115, R115 ;  /* 0x0000007300737308 */ /* 0x000fe20000000800 */
[----:B------:R-:W-:-:S02]  /*2d10*/  WARPGROUP.DEPBAR.LE gsb0, 0x0 ;  /* 0x00008000000079c5 */ /* 0x000fc40000010000 */
[----:B------:R-:W-:-:S05]  /*2d20*/  WARPGROUP.ARRIVE ;  /* 0x00000000000079c5 */ /* 0x000fca0000000000 */
[----:B------:R-:W-:Y:S01]  /*2d30*/  MUFU.EX2 R19, R19 ;  /* 0x0000001300137308 */ /* 0x000fe20000000800 */
[----:B------:R-:W-:Y:S01]  /*2d40*/  HGMMA.64x128x16.F32.BF16 R24, gdesc[UR4], R24, gsb0 ;  /* 0x01e00000041879f0 */ /* 0x000fe20008001818 */
[----:B------:R-:W-:Y:S02]  /*2d50*/  UIADD3 UR6, UR8, 0x6, URZ ;  /* 0x0000000608067890 */ /* 0x000fe4000fffe03f */
[----:B------:R-:W-:-:S04]  /*2d60*/  UIADD3 UR4, UR9, 0x6, URZ ;  /* 0x0000000609047890 */ /* 0x000fc8000fffe03f */
[----:B------:R-:W3:Y:S01]  /*2d70*/  MUFU.EX2 R105, R105 ;  /* 0x0000006900697308 */ /* 0x000ee20000000800 */
[----:B------:R-:W-:Y:S01]  /*2d80*/  UMOV UR7, 0x40000040 ;  /* 0x4000004000077882 */ /* 0x000fe20000000000 */
[----:B------:R-:W-:-:S06]  /*2d90*/  UMOV UR5, 0x40000040 ;  /* 0x4000004000057882 */ /* 0x000fcc0000000000 */
[----:B------:R-:W5:Y:S08]  /*2da0*/  MUFU.EX2 R106, R106 ;  /* 0x0000006a006a7308 */ /* 0x000f700000000800 */
[----:B------:R-:W-:Y:S08]  /*2db0*/  MUFU.EX2 R107, R107 ;  /* 0x0000006b006b7308 */ /* 0x000ff00000000800 */
[----:B------:R-:W-:Y:S08]  /*2dc0*/  MUFU.EX2 R108, R108 ;  /* 0x0000006c006c7308 */ /* 0x000ff00000000800 */
[----:B------:R-:W5:Y:S08]  /*2dd0*/  MUFU.EX2 R89, R89 ;  /* 0x0000005900597308 */ /* 0x000f700000000800 */
        /* <DEDUP_REMOVED lines=17> */
[----:B------:R-:W-:Y:S01]  /*2ef0*/  UMOV UR7, 0x40000040 ;  /* 0x4000004000077882 */ /* 0x000fe20000000000 */
[----:B------:R-:W-:-:S04]  /*2f00*/  R2UR UR5, R226 ;  /* 0x00000000e20572ca */ /* 0x000fc800000e0000 */
[----:B------:R-:W-:Y:S08]  /*2f10*/  MUFU.EX2 R103, R103 ;  /* 0x0000006700677308 */ /* 0x000ff00000000800 */
[----:B------:R-:W-:Y:S01]  /*2f20*/  MUFU.EX2 R104, R104 ;  /* 0x0000006800687308 */ /* 0x000fe20000000800 */
[----:B------:R-:W-:Y:S01]  /*2f30*/  UMOV UR6, UR4 ;  /* 0x0000000400067c82 */ /* 0x000fe20008000000 */
[----:B------:R-:W-:-:S04]  /*2f40*/  USHF.R.U32.HI UR5, URZ, 0x4, UR5 ;  /* 0x000000043f057899 */ /* 0x000fc80008011605 */
[----:B------:R-:W-:Y:S02]  /*2f50*/  ULOP3.LUT UR9, UR5, 0x3fff, URZ, 0xc0, !UPT ;  /* 0x00003fff05097892 */ /* 0x000fe4000f8ec03f */
[----:B------:R-:W-:Y:S01]  /*2f60*/  MUFU.EX2 R118, R118 ;  /* 0x0000007600767308 */ /* 0x000fe20000000800 */
[----:B------:R-:W-:-:S07]  /*2f70*/  UMOV UR5, 0x40000040 ;  /* 0x4000004000057882 */ /* 0x000fce0000000000 */
        /* <DEDUP_REMOVED lines=9> */
[----:B------:R-:W4:Y:S04]  /*3010*/  LDS R217, [R217+0x400] ;  /* 0x00040000d9d97984 */ /* 0x000f280000000800 */
[----:B------:R-:W-:Y:S04]  /*3020*/  LDS R221, [R221+0x400] ;  /* 0x00040000dddd7984 */ /* 0x000fe80000000800 */
[----:B------:R-:W-:Y:S04]  /*3030*/  LDS R219, [R219+0x400] ;  /* 0x00040000dbdb7984 */ /* 0x000fe80000000800 */
[----:B------:R-:W-:Y:S04]  /*3040*/  LDS R220, [R220+0x400] ;  /* 0x00040000dcdc7984 */ /* 0x000fe80000000800 */
[----:B----4-:R-:W4:Y:S04]  /*3050*/  SHFL.IDX PT, R135, R217, R0, 0x1f ;  /* 0x00001f00d9877589 */ /* 0x010f2800000e0000 */
[----:B------:R-:W1:Y:S04]  /*3060*/  SHFL.IDX PT, R136, R217, R234, 0x1f ;  /* 0x00001fead9887589 */ /* 0x000e6800000e0000 */
[----:B------:R-:W2:Y:S04]  /*3070*/  SHFL.IDX PT, R140, R217, R233, 0x1f ;  /* 0x00001fe9d98c7589 */ /* 0x000ea800000e0000 */
[----:B------:R-:W3:Y:S04]  /*3080*/  SHFL.IDX PT, R142, R217, R230, 0x1f ;  /* 0x00001fe6d98e7589 */ /* 0x000ee800000e0000 */
[----:B------:R-:W5:Y:S04]  /*3090*/  SHFL.IDX PT, R138, R217, R232, 0x1f ;  /* 0x00001fe8d98a7589 */ /* 0x000f6800000e0000 */
[----:B------:R-:W5:Y:S01]  /*30a0*/  SHFL.IDX PT, R139, R217, R231, 0x1f ;  /* 0x00001fe7d98b7589 */ /* 0x000f6200000e0000 */
[--C-:B----4-:R-:W-:Y:S01]  /*30b0*/  FADD.FTZ R24, R24, -R135.reuse ;  /* 0x8000008718187221 */ /* 0x110fe20000010000 */
[----:B------:R-:W-:-:S02]  /*30c0*/  FADD.FTZ R26, R26, -R135 ;  /* 0x800000871a1a7221 */ /* 0x000fc40000010000 */
[----:B------:R-:W4:Y:S01]  /*30d0*/  SHFL.IDX PT, R144, R217, R229, 0x1f ;  /* 0x00001fe5d9907589 */ /* 0x000f2200000e0000 */
        /* <DEDUP_REMOVED lines=8> */
[--C-:B---3--:R-:W-:Y:S01]  /*3160*/  FADD.FTZ R140, R33, -R142.reuse ;  /* 0x8000008e218c7221 */ /* 0x108fe20000010000 */
[----:B------:R-:W-:Y:S01]  /*3170*/  FADD.FTZ R142, R35, -R142 ;  /* 0x8000008e238e7221 */ /* 0x000fe20000010000 */
[----:B------:R-:W3:Y:S01]  /*3180*/  SHFL.IDX PT, R33, R221, R231, 0x1f ;  /* 0x00001fe7dd217589 */ /* 0x000ee200000e0000 */
        /* <DEDUP_REMOVED lines=9> */
[----:B------:R-:W-:Y:S01]  /*3220*/  FMUL.FTZ R141, R15, R141 ;  /* 0x0000008d0f8d7220 */ /* 0x000fe20000410000 */
[----:B------:R-:W-:Y:S01]  /*3230*/  FMUL.FTZ R142, R20, R142 ;  /* 0x0000008e148e7220 */ /* 0x000fe20000410000 */
[----:B------:R-:W5:Y:S01]  /*3240*/  SHFL.IDX PT, R34, R221, R229, 0x1f ;  /* 0x00001fe5dd227589 */ /* 0x000f6200000e0000 */
[--C-:B----4-:R-:W-:Y:S01]  /*3250*/  FADD.FTZ R143, R36, -R144.reuse ;  /* 0x80000090248f7221 */ /* 0x110fe20000010000 */
[----:B------:R-:W-:Y:S01]  /*3260*/  MUFU.EX2 R31, R122 ;  /* 0x0000007a001f7308 */ /* 0x000fe20000000800 */
[----:B------:R-:W-:Y:S01]  /*3270*/  FADD.FTZ R38, R38, -R144 ;  /* 0x8000009026267221 */ /* 0x000fe20000010000 */
[----:B-1----:R-:W1:Y:S01]  /*3280*/  SHFL.IDX PT, R121, R221, R233, 0x1f ;  /* 0x00001fe9dd797589 */ /* 0x002e6200000e0000 */
[--C-:B------:R-:W-:Y:S01]  /*3290*/  FADD.FTZ R37, R37, -R217.reuse ;  /* 0x800000d925257221 */ /* 0x100fe20000010000 */
[----:B------:R-:W-:Y:S01]  /*32a0*/  FADD.FTZ R39, R39, -R217 ;  /* 0x800000d927277221 */ /* 0x000fe20000010000 */
[----:B------:R-:W-:Y:S01]  /*32b0*/  FMUL.FTZ R38, R22, R38 ;  /* 0x0000002616267220 */ /* 0x000fe20000410000 */
[----:B------:R-:W4:Y:S01]  /*32c0*/  SHFL.IDX PT, R150, R219, R232, 0x1f ;  /* 0x00001fe8db967589 */ /* 0x000f2200000e0000 */
[--C-:B--2---:R-:W-:Y:S01]  /*32d0*/  FADD.FTZ R40, R40, -R145.reuse ;  /* 0x8000009128287221 */ /* 0x104fe20000010000 */
[----:B------:R-:W-:Y:S01]  /*32e0*/  FADD.FTZ R42, R42, -R145 ;  /* 0x800000912a2a7221 */ /* 0x000fe20000010000 */
[----:B------:R-:W2:Y:S01]  /*32f0*/  MUFU.EX2 R28, R227 ;  /* 0x000000e3001c7308 */ /* 0x000ea20000000800 */
        /* <DEDUP_REMOVED lines=15> */
[----:B------:R3:W-:Y:S01]  /*33f0*/  MUFU.EX2 R32, R131 ;  /* 0x0000008300207308 */ /* 0x0007e20000000800 */
[--C-:B-1----:R-:W-:Y:S01]  /*3400*/  FADD.FTZ R44, R44, -R121.reuse ;  /* 0x800000792c2c7221 */ /* 0x102fe20000010000 */
[----:B------:R-:W-:Y:S01]  /*3410*/  FADD.FTZ R46, R46, -R121 ;  /* 0x800000792e2e7221 */ /* 0x000fe20000010000 */
[----:B--2---:R-:W1:Y:S01]  /*3420*/  SHFL.IDX PT, R130, R220, R228, 0x1f ;  /* 0x00001fe4dc827589 */ /* 0x004e6200000e0000 */
[----:B------:R-:W-:Y:S01]  /*3430*/  FMUL.FTZ R56, R105, R56 ;  /* 0x0000003869387220 */ /* 0x000fe20000410000 */
[--C-:B----4-:R-:W-:Y:S01]  /*3440*/  FADD.FTZ R61, R61, -R150.reuse ;  /* 0x800000963d3d7221 */ /* 0x110fe20000010000 */
[----:B------:R-:W-:Y:S01]  /*3450*/  FADD.FTZ R63, R63, -R150 ;  /* 0x800000963f3f7221 */ /* 0x000fe20000010000 */
[----:B------:R-:W2:Y:S01]  /*3460*/  SHFL.IDX PT, R121, R219, R230, 0x1f ;  /* 0x00001fe6db797589 */ /* 0x000ea200000e0000 */
[----:B------:R-:W4:Y:S01]  /*3470*/  MUFU.EX2 R34, R127 ;  /* 0x0000007f00227308 */ /* 0x000f220000000800 */
[----:B------:R-:W-:Y:S01]  /*3480*/  FMUL.FTZ R61, R111, R61 ;  /* 0x0000003d6f3d7220 */ /* 0x000fe20000410000 */
[----:B------:R-:W-:Y:S01]  /*3490*/  FMUL.FTZ R63, R112, R63 ;  /* 0x0000003f703f7220 */ /* 0x000fe20000410000 */
[----:B---3--:R-:W3:Y:S01]  /*34a0*/  SHFL.IDX PT, R131, R220, R231, 0x1f ;  /* 0x00001fe7dc837589 */ /* 0x008ee200000e0000 */
[--C-:B------:R-:W-:Y:S01]  /*34b0*/  FADD.FTZ R150, R77, -R146.reuse ;  /* 0x800000924d967221 */ /* 0x100fe20000010000 */
[----:B------:R-:W-:Y:S01]  /*34c0*/  FADD.FTZ R216, R79, -R146 ;  /* 0x800000924fd87221 */ /* 0x000fe20000010000 */
[----:B------:R-:W-:Y:S01]  /*34d0*/  FMUL.FTZ R58, R106, R58 ;  /* 0x0000003a6a3a7220 */ /* 0x000fe20000410000 */
[----:B------:R-:W4:Y:S01]  /*34e0*/  SHFL.IDX PT, R125, R219, R229, 0x1f ;  /* 0x00001fe5db7d7589 */ /* 0x000f2200000e0000 */
[--C-:B-----5:R-:W-:Y:S01]  /*34f0*/  FADD.FTZ R45, R45, -R36.reuse ;  /* 0x800000242d2d7221 */ /* 0x120fe20000010000 */
[----:B------:R-:W-:Y:S01]  /*3500*/  FADD.FTZ R47, R47, -R36 ;  /* 0x800000242f2f7221 */ /* 0x000fe20000010000 */
[----:B------:R-:W-:Y:S01]  /*3510*/  FMUL.FTZ R40, R89, R40 ;  /* 0x0000002859287220 */ /* 0x000fe20000410000 */
[----:B------:R-:W5:Y:S01]  /*3520*/  SHFL.IDX PT, R151, R219, R233, 0x1f ;  /* 0x00001fe9db977589 */ /* 0x000f6200000e0000 */
[----:B------:R-:W5:Y:S01]  /*3530*/  MUFU.EX2 R36, R129 ;  /* 0x0000008100247308 */ /* 0x000f620000000800 */
[--C-:B------:R-:W-:Y:S01]  /*3540*/  FADD.FTZ R49, R49, -R35.reuse ;  /* 0x8000002331317221 */ /* 0x100fe20000010000 */
[----:B------:R-:W-:Y:S01]  /*3550*/  FADD.FTZ R51, R51, -R35 ;  /* 0x8000002333337221 */ /* 0x000fe20000010000 */
[----:B------:R-:W5:Y:S01]  /*3560*/  SHFL.IDX PT, R122, R219, R228, 0x1f ;  /* 0x00001fe4db7a7589 */ /* 0x000f6200000e0000 */
[--C-:B------:R-:W-:Y:S01]  /*3570*/  FADD.FTZ R66, R66, -R147.reuse ;  /* 0x8000009342427221 */ /* 0x100fe20000010000 */
[----:B------:R-:W-:Y:S01]  /*3580*/  FADD.FTZ R64, R64, -R147 ;  /* 0x8000009340407221 */ /* 0x000fe20000010000 */
[----:B------:R-:W-:Y:S01]  /*3590*/  FMUL.FTZ R41, R91, R41 ;  /* 0x000000295b297220 */ /* 0x000fe20000410000 */
[----:B------:R-:W5:Y:S01]  /*35a0*/  SHFL.IDX PT, R217, R219, R234, 0x1f ;  /* 0x00001feadbd97589 */ /* 0x000f6200000e0000 */
[----:B-1----:R-:W-:Y:S01]  /*35b0*/  FADD.FTZ R218, R85, -R130 ;  /* 0x8000008255da7221 */ /* 0x002fe20000010000 */
[----:B------:R-:W-:Y:S01]  /*35c0*/  FMUL.FTZ R85, R12, R136 ;  /* 0x000000880c557220 */ /* 0x000fe20000410000 */
[----:B------:R1:W1:Y:S01]  /*35d0*/  MUFU.EX2 R35, R123 ;  /* 0x0000007b00237308 */ /* 0x0002620000000800 */
[----:B------:R-:W1:Y:S01]  /*35e0*/  SHFL.IDX PT, R149, R220, R233, 0x1f ;  /* 0x00001fe9dc957589 */ /* 0x000e6200000e0000 */
[--C-:B--2---:R-:W-:Y:S01]  /*35f0*/  FADD.FTZ R65, R65, -R121.reuse ;  /* 0x8000007941417221 */ /* 0x104fe20000010000 */
[----:B------:R-:W-:Y:S01]  /*3600*/  FADD.FTZ R121, R67, -R121 ;  /* 0x8000007943797221 */ /* 0x000fe20000010000 */
[----:B------:R-:W-:Y:S01]  /*3610*/  F2FP.BF16.F32.PACK_AB R85, R85, R26 ;  /* 0x0000001a5555723e */ /* 0x000fe200000010ff */
[----:B------:R-:W2:Y:S01]  /*3620*/  SHFL.IDX PT, R148, R220, R229, 0x1f ;  /* 0x00001fe5dc947589 */ /* 0x000ea200000e0000 */
[--C-:B---3--:R-:W-:Y:S01]  /*3630*/  FADD.FTZ R146, R80, -R131.reuse ;  /* 0x8000008350927221 */ /* 0x108fe20000010000 */
[----:B------:R-:W-:Y:S01]  /*3640*/  FADD.FTZ R131, R82, -R131 ;  /* 0x8000008352837221 */ /* 0x000fe20000010000 */
[----:B------:R-:W-:Y:S01]  /*3650*/  FMUL.FTZ R82, R21, R143 ;  /* 0x0000008f15527220 */ /* 0x000fe20000410000 */
[----:B------:R-:W3:Y:S01]  /*3660*/  SHFL.IDX PT, R221, R221, R228, 0x1f ;  /* 0x00001fe4dddd7589 */ /* 0x000ee200000e0000 */
[----:B------:R-:W-:Y:S01]  /*3670*/  FMUL.FTZ R26, R17, R27 ;  /* 0x0000001b111a7220 */ /* 0x000fe20000410000 */
[----:B------:R-:W-:Y:S01]  /*3680*/  FMUL.FTZ R80, R16, R138 ;  /* 0x0000008a10507220 */ /* 0x000fe20000410000 */
[----:B------:R-:W-:Y:S01]  /*3690*/  FMUL.FTZ R27, R18, R140 ;  /* 0x0000008c121b7220 */ /* 0x000fe20000410000 */
[----:B------:R-:W3:Y:S01]  /*36a0*/  SHFL.IDX PT, R144, R220, R230, 0x1f ;  /* 0x00001fe6dc907589 */ /* 0x000ee200000e0000 */
[----:B------:R-:W-:Y:S01]  /*36b0*/  F2FP.BF16.F32.PACK_AB R82, R37, R82 ;  /* 0x000000522552723e */ /* 0x000fe200000010ff */
[----:B----4-:R-:W-:Y:S01]  /*36c0*/  FADD.FTZ R67, R70, -R125 ;  /* 0x8000007d46437221 */ /* 0x010fe20000010000 */
[----:B------:R-:W4:Y:S01]  /*36d0*/  MUFU.EX2 R37, R222 ;  /* 0x000000de00257308 */ /* 0x000f220000000800 */
[----:B------:R-:W-:Y:S01]  /*36e0*/  SHFL.IDX PT, R145, R220, R234, 0x1f ;  /* 0x00001feadc917589 */ /* 0x000fe200000e0000 */
[----:B-----5:R-:W-:Y:S01]  /*36f0*/  FADD.FTZ R62, R62, -R151 ;  /* 0x800000973e3e7221 */ /* 0x020fe20000010000 */
[----:B-1----:R-:W-:Y:S01]  /*3700*/  FADD.FTZ R123, R68, -R125 ;  /* 0x8000007d447b7221 */ /* 0x002fe20000010000 */
[----:B------:R-:W-:Y:S01]  /*3710*/  FADD.FTZ R70, R69, -R122 ;  /* 0x8000007a45467221 */ /* 0x000fe20000010000 */
[----:B------:R-:W1:Y:S01]  /*3720*/  SHFL.IDX PT, R127, R220, R0, 0x1f ;  /* 0x00001f00dc7f7589 */ /* 0x000e6200000e0000 */
[----:B------:R-:W-:Y:S01]  /*3730*/  FADD.FTZ R130, R87, -R130 ;  /* 0x8000008257827221 */ /* 0x000fe20000010000 */
        /* <DEDUP_REMOVED lines=8> */
[----:B------:R-:W-:Y:S01]  /*37c0*/  FADD.FTZ R60, R60, -R151 ;  /* 0x800000973c3c7221 */ /* 0x000fe20000010000 */
[--C-:B------:R-:W-:Y:S01]  /*37d0*/  FADD.FTZ R57, R57, -R217.reuse ;  /* 0x800000d939397221 */ /* 0x100fe20000010000 */
[----:B------:R-:W-:Y:S01]  /*37e0*/  FADD.FTZ R59, R59, -R217 ;  /* 0x800000d93b3b7221 */ /* 0x000fe20000010000 */
[----:B------:R-:W-:Y:S01]  /*37f0*/  FADD.FTZ R147, R76, -R149 ;  /* 0x800000954c937221 */ /* 0x000fe20000010000 */
[----:B--2---:R-:W-:Y:S01]  /*3800*/  FADD.FTZ R217, R84, -R148 ;  /* 0x8000009454d97221 */ /* 0x004fe20000010000 */
[--C-:B---3--:R-:W-:Y:S01]  /*3810*/  FADD.FTZ R53, R53, -R221.reuse ;  /* 0x800000dd35357221 */ /* 0x108fe20000010000 */
        /* <DEDUP_REMOVED lines=8> */
[----:B------:R-:W-:Y:S01]  /*38a0*/  F2FP.BF16.F32.PACK_AB R71, R63, R62 ;  /* 0x0000003e3f47723e */ /* 0x000fe200000010ff */
[----:B-1----:R-:W-:Y:S01]  /*38b0*/  FADD.FTZ R125, R72, -R127 ;  /* 0x8000007f487d7221 */ /* 0x002fe20000010000 */
[----:B------:R-:W-:Y:S01]  /*38c0*/  F2FP.BF16.F32.PACK_AB R64, R25, R64 ;  /* 0x000000401940723e */ /* 0x000fe200000010ff */
[----:B------:R-:W-:Y:S01]  /*38d0*/  FADD.FTZ R129, R73, -R145 ;  /* 0x8000009149817221 */ /* 0x000fe20000010000 */
[----:B------:R-:W-:Y:S01]  /*38e0*/  F2FP.BF16.F32.PACK_AB R66, R27, R66 ;  /* 0x000000421b42723e */ /* 0x000fe200000010ff */
        /* <DEDUP_REMOVED lines=53> */
[----:B----4-:R-:W-:Y:S01]  /*3c40*/  FMUL.FTZ R130, R37, R130 ;  /* 0x0000008225827220 */ /* 0x010fe20000410000 */
[----:B------:R-:W-:Y:S01]  /*3c50*/  F2FP.BF16.F32.PACK_AB R72, R49, R48 ;  /* 0x000000303148723e */ /* 0x000fe200000010ff */
[----:B------:R-:W-:Y:S01]  /*3c60*/  STSM.16.MT88.4 [R38+0x20c00], R84 ;  /* 0x020c005426007844 */ /* 0x000fe20000004200 */
[----:B------:R-:W-:Y:S01]  /*3c70*/  F2FP.BF16.F32.PACK_AB R73, R51, R50 ;  /* 0x000000323349723e */ /* 0x000fe200000010ff */
[----:B------:R-:W-:Y:S01]  /*3c80*/  VIADD R227, R226, 0x20c00 ;  /* 0x00020c00e2e37836 */ /* 0x000fe20000000000 */
        /* <DEDUP_REMOVED lines=154> */
.L_x_4176:
        /* <DEDUP_REMOVED lines=68> */
.L_x_4177:
        /* <DEDUP_REMOVED lines=45> */
.L_x_4160:
[----:B------:R-:W-:Y:S05]  /*4d40*/  @P0 BRA `(.L_x_4179) ;  /* 0x0000001000900947 */ /* 0x000fea0003800000 */
[----:B-1----:R-:W2:Y:S01]  /*4d50*/  LDL R25, [R1+0xc] ;  /* 0x00000c0001197983 */ /* 0x002ea20000100800 */
[----:B------:R-:W1:Y:S01]  /*4d60*/  S2UR UR5, SR_CgaCtaId ;  /* 0x00000000000579c3 */ /* 0x000e620000008800 */
[----:B------:R-:W-:Y:S01]  /*4d70*/  UMOV UR4, 0x400 ;  /* 0x0000040000047882 */ /* 0x000fe20000000000 */
[----:B------:R-:W-:Y:S01]  /*4d80*/  F2FP.BF16.F32.PACK_AB R184, R185, R184 ;  /* 0x000000b8b9b8723e */ /* 0x000fe200000010ff */
[----:B------:R-:W3:Y:S01]  /*4d90*/  S2R R0, SR_TID.X ;  /* 0x0000000000007919 */ /* 0x000ee20000002100 */
[----:B------:R-:W-:Y:S02]  /*4da0*/  F2FP.BF16.F32.PACK_AB R185, R187, R186 ;  /* 0x000000babbb9723e */ /* 0x000fe400000010ff */
[----:B------:R-:W-:Y:S02]  /*4db0*/  F2FP.BF16.F32.PACK_AB R192, R193, R192 ;  /* 0x000000c0c1c0723e */ /* 0x000fe400000010ff */
[----:B------:R-:W4:Y:S01]  /*4dc0*/  LDC.64 R8, c[0x0][0x870] ;  /* 0x00021c00ff087b82 */ /* 0x000f220000000a00 */
        /* <DEDUP_REMOVED lines=8> */
[----:B-1----:R-:W-:Y:S01]  /*4e50*/  ULEA UR4, UR5, UR4, 0x18 ;  /* 0x0000000405047291 */ /* 0x002fe2000f8ec03f */
[----:B------:R-:W-:Y:S02]  /*4e60*/  F2FP.BF16.F32.PACK_AB R194, R197, R196 ;  /* 0x000000c4c5c2723e */ /* 0x000fe400000010ff */
[----:B------:R-:W-:Y:S01]  /*4e70*/  F2FP.BF16.F32.PACK_AB R176, R177, R176 ;  /* 0x000000b0b1b0723e */ /* 0x000fe200000010ff */
[----:B------:R-:W-:Y:S01]  /*4e80*/  BAR.SYNC.DEFER_BLOCKING 0x1, 0x100 ;  /* 0x0044000000007b1d */ /* 0x000fe20000010000 */
[----:B------:R-:W-:Y:S02]  /*4e90*/  F2FP.BF16.F32.PACK_AB R195, R199, R198 ;  /* 0x000000c6c7c3723e */ /* 0x000fe400000010ff */
[----:B------:R-:W-:Y:S02]  /*4ea0*/  F2FP.BF16.F32.PACK_AB R201, R203, R202 ;  /* 0x000000cacbc9723e */ /* 0x000fe400000010ff */
[----:B------:R-:W-:-:S03]  /*4eb0*/  F2FP.BF16.F32.PACK_AB R202, R205, R204 ;  /* 0x000000cccdca723e */ /* 0x000fc600000010ff */
[----:B------:R-:W1:Y:S01]  /*4ec0*/  LDC.64 R22, c[0x0][0x850] ;  /* 0x00021400ff167b82 */ /* 0x000e620000000a00 */
[----:B---3--:R-:W-:Y:S01]  /*4ed0*/  VIADD R11, R0, 0xffffff80 ;  /* 0xffffff80000b7836 */ /* 0x008fe20000000000 */
        /* <DEDUP_REMOVED lines=12> */
[----:B------:R-:W-:Y:S02]  /*4fa0*/  SHF.R.S32.HI R3, RZ, 0x1f, R0 ;  /* 0x0000001fff037819 */ /* 0x000fe40000011400 */
[----:B------:R-:W-:Y:S02]  /*4fb0*/  F2FP.BF16.F32.PACK_AB R155, R159, R158 ;  /* 0x0000009e9f9b723e */ /* 0x000fe400000010ff */
[----:B------:R-:W-:Y:S02]  /*4fc0*/  LEA.HI R3, R3, R0, RZ, 0x3 ;  /* 0x0000000003037211 */ /* 0x000fe400078f18ff */
[----:B------:R-:W-:Y:S02]  /*4fd0*/  F2FP.BF16.F32.PACK_AB R161, R163, R162 ;  /* 0x000000a2a3a1723e */ /* 0x000fe400000010ff */
[C---:B------:R-:W-:Y:S01]  /*4fe0*/  LOP3.LUT R5, R3.reuse, 0xfffffff8, RZ, 0xc0, !PT ;  /* 0xfffffff803057812 */ /* 0x040fe200078ec0ff */
[----:B------:R-:W-:Y:S01]  /*4ff0*/  IMAD.SHL.U32 R3, R3, 0x40, RZ ;  /* 0x0000004003037824 */ /* 0x000fe200078e00ff */
[----:B------:R-:W-:-:S02]  /*5000*/  F2FP.BF16.F32.PACK_AB R162, R165, R164 ;  /* 0x000000a4a5a2723e */ /* 0x000fc400000010ff */
[----:B------:R-:W-:Y:S01]  /*5010*/  F2FP.BF16.F32.PACK_AB R163, R167, R166 ;  /* 0x000000a6a7a3723e */ /* 0x000fe200000010ff */
[----:B------:R-:W-:Y:S01]  /*5020*/  IMAD.IADD R5, R0, 0x1, -R5 ;  /* 0x0000000100057824 */ /* 0x000fe200078e0a05 */
[----:B------:R-:W-:Y:S02]  /*5030*/  LOP3.LUT R3, R3, 0x7ffffe00, RZ, 0xc0, !PT ;  /* 0x7ffffe0003037812 */ /* 0x000fe400078ec0ff */
[----:B------:R-:W-:Y:S01]  /*5040*/  F2FP.BF16.F32.PACK_AB R169, R171, R170 ;  /* 0x000000aaaba9723e */ /* 0x000fe200000010ff */
[C---:B------:R-:W-:Y:S01]  /*5050*/  IMAD.SHL.U32 R0, R5.reuse, 0x40, RZ ;  /* 0x0000004005007824 */ /* 0x040fe200078e00ff */
[----:B------:R-:W-:Y:S01]  /*5060*/  R2P PR, R5, 0x6 ;  /* 0x0000000605007804 */ /* 0x000fe20000000000 */
[----:B------:R-:W-:Y:S01]  /*5070*/  IMAD.MOV.U32 R5, RZ, RZ, 0x20 ;  /* 0x00000020ff057424 */ /* 0x000fe200078e00ff */
[----:B----4-:R-:W-:Y:S02]  /*5080*/  ISETP.NE.U32.AND P4, PT, R8, RZ, PT ;  /* 0x000000ff0800720c */ /* 0x010fe40003f85070 */
        /* <DEDUP_REMOVED lines=9> */
[----:B------:R-:W-:Y:S01]  /*5120*/  IADD3 R0, R2, R3, R0 ;  /* 0x0000000302007210 */ /* 0x000fe20007ffe000 */
[----:B------:R-:W-:Y:S01]  /*5130*/  IMAD.MOV.U32 R3, RZ, RZ, 0x40 ;  /* 0x00000040ff037424 */ /* 0x000fe200078e00ff */
[----:B------:R-:W-:Y:S02]  /*5140*/  F2FP.BF16.F32.PACK_AB R177, R179, R178 ;  /* 0x000000b2b3b1723e */ /* 0x000fe400000010ff */
        /* <DEDUP_REMOVED lines=9> */
[----:B------:R-:W2:Y:S01]  /*51e0*/  LDC.64 R2, c[0x0][0x870] ;  /* 0x00021c00ff027b82 */ /* 0x000ea20000000a00 */
[----:B------:R-:W-:Y:S01]  /*51f0*/  STSM.16.M88.4 [R8], R200 ;  /* 0x000000c808007844 */ /* 0x000fe20000000200 */
[----:B------:R-:W-:-:S03]  /*5200*/  ISETP.NE.AND.EX P4, PT, R9, RZ, PT, P4 ;  /* 0x000000ff0900720c */ /* 0x000fc60003f85340 */
        /* <DEDUP_REMOVED lines=8> */
[----:B------:R-:W4:Y:S01]  /*5290*/  @P4 LDG.E R9, desc[UR38][R4.64] ;  /* 0x0000002604094981 */ /* 0x000f22000c1e1900 */
[----:B------:R-:W-:Y:S01]  /*52a0*/  ULDC UR5, c[0x0][0x808] ;  /* 0x0002020000057ab9 */ /* 0x000fe20000000800 */
[----:B------:R-:W-:Y:S01]  /*52b0*/  LEA.HI R19, R10, R11, RZ, 0x3 ;  /* 0x0000000b0a137211 */ /* 0x000fe200078f18ff */
[----:B---3--:R-:W-:Y:S01]  /*52c0*/  IMAD.U32 R0, RZ, RZ, UR5 ;  /* 0x00000005ff007e24 */ /* 0x008fe2000f8e00ff */
[----:B--2---:R-:W-:-:S04]  /*52d0*/  ISETP.NE.U32.AND P0, PT, R2, RZ, PT ;  /* 0x000000ff0200720c */ /* 0x004fc80003f05070 */
[----:B------:R-:W-:-:S13]  /*52e0*/  ISETP.NE.AND.EX P0, PT, R3, RZ, PT, P0 ;  /* 0x000000ff0300720c */ /* 0x000fda0003f05300 */
[----:B------:R-:W2:Y:S01]  /*52f0*/  @P0 LDC.64 R2, c[0x0][0x878] ;  /* 0x00021e00ff020b82 */ /* 0x000ea20000000a00 */
[----:B----4-:R-:W-:Y:S02]  /*5300*/  LOP3.LUT R6, R19, 0x1ffffff8, RZ, 0xc0, !PT ;  /* 0x1ffffff813067812 */ /* 0x010fe400078ec0ff */
[----:B------:R-:W-:-:S05]  /*5310*/  SHF.R.S32.HI R19, RZ, 0x3, R19 ;  /* 0x00000003ff137819 */ /* 0x000fca0000011413 */
[----:B------:R-:W3:Y:S01]  /*5320*/  S2UR UR5, SR_CTAID.Y ;  /* 0x00000000000579c3 */ /* 0x000ee20000002600 */
[----:B------:R-:W4:Y:S01]  /*5330*/  S2R R27, SR_CTAID.X ;  /* 0x00000000001b7919 */ /* 0x000f220000002500 */
[----:B------:R-:W-:Y:S02]  /*5340*/  IMAD.IADD R6, R11, 0x1, -R6 ;  /* 0x000000010b067824 */ /* 0x000fe400078e0a06 */
[----:B-1----:R-:W-:Y:S02]  /*5350*/  IMAD.SHL.U32 R7, R19, 0x40, RZ ;  /* 0x0000004013077824 */ /* 0x002fe400078e00ff */
[----:B------:R-:W-:-:S03]  /*5360*/  IMAD.SHL.U32 R20, R6, 0x8, RZ ;  /* 0x0000000806147824 */ /* 0x000fc600078e00ff */
[----:B------:R-:W-:Y:S01]  /*5370*/  LOP3.LUT R7, R7, 0x1c0, RZ, 0xc0, !PT ;  /* 0x000001c007077812 */ /* 0x000fe200078ec0ff */
[----:B--2---:R-:W-:-:S05]  /*5380*/  @P0 IMAD.WIDE R2, R25, 0x4, R2 ;  /* 0x0000000419020825 */ /* 0x004fca00078e0202 */
[----:B------:R1:W5:Y:S01]  /*5390*/  @P0 LDG.E R0, desc[UR38][R2.64] ;  /* 0x0000002602000981 */ /* 0x000362000c1e1900 */
[----:B---3--:R-:W-:Y:S01]  /*53a0*/  USHF.R.S32.HI UR6, URZ, 0x1f, UR5 ;  /* 0x0000001f3f067899 */ /* 0x008fe20008011405 */
        /* <DEDUP_REMOVED lines=13> */
.L_x_4180:
        /* <DEDUP_REMOVED lines=37> */
[----:B--2---:R-:W-:Y:S06]  /*56d0*/  @P6 BRA `(.L_x_4182) ;  /* 0x00000000002c6947 */ /* 0x004fec0003800000 */
        /* <DEDUP_REMOVED lines=11> */
.L_x_4182:
[----:B------:R-:W-:Y:S05]  /*5790*/  BSYNC B0 ;  /* 0x0000000000007941 */ /* 0x000fea0003800000 */
.L_x_4181:
[----:B--2---:R2:W1:Y:S01]  /*57a0*/  LDS.128 R16, [R30+0x5000] ;  /* 0x005000001e107984 */ /* 0x0044620000000c00 */
[----:B------:R-:W-:Y:S01]  /*57b0*/  BSSY B0, `(.L_x_4183) ;  /* 0x0000010000007945 */ /* 0x000fe20003800000 */
[----:B------:R-:W-:-:S03]  /*57c0*/  ISETP.GE.OR P6, PT, R20, UR4, P0 ;  /* 0x0000000414007c0c */ /* 0x000fc600087c6670 */
        /* <DEDUP_REMOVED lines=14> */
.L_x_4184:
[----:B------:R-:W-:Y:S05]  /*58b0*/  BSYNC B0 ;  /* 0x0000000000007941 */ /* 0x000fea0003800000 */
.L_x_4183:
[----:B-1----:R1:W1:Y:S01]  /*58c0*/  LDS.128 R16, [R30+0x6000] ;  /* 0x006000001e107984 */ /* 0x0022620000000c00 */
[----:B------:R-:W-:Y:S01]  /*58d0*/  BSSY B0, `(.L_x_4185) ;  /* 0x0000010000007945 */ /* 0x000fe20003800000 */
[----:B------:R-:W-:-:S03]  /*58e0*/  IMAD R32, R34, UR6, RZ ;  /* 0x0000000622207c24 */ /* 0x000fc6000f8e02ff */
        /* <DEDUP_REMOVED lines=14> */
.L_x_4186:
[----:B------:R-:W-:Y:S05]  /*59d0*/  BSYNC B0 ;  /* 0x0000000000007941 */ /* 0x000fea0003800000 */
.L_x_4185:
[----:B-1----:R1:W1:Y:S01]  /*59e0*/  LDS.128 R16, [R30+0x7000] ;  /* 0x007000001e107984 */ /* 0x0022620000000c00 */
[----:B------:R-:W-:Y:S01]  /*59f0*/  BSSY B0, `(.L_x_4187) ;  /* 0x0000011000007945 */ /* 0x000fe20003800000 */
[----:B------:R-:W-:Y:S02]  /*5a00*/  IMAD R31, R35, UR5, R32 ;  /* 0x00000005231f7c24 */ /* 0x000fe4000f8e0220 */
[----:B------:R-:W-:Y:S01]  /*5a10*/  IMAD.WIDE.U32 R24, R34, UR5, R20 ;  /* 0x0000000522187c25 */ /* 0x000fe2000f8e0014 */
[----:B------:R-:W-:Y:S06]  /*5a20*/  @P6 BRA `(.L_x_4188) ;  /* 0x0000000000346947 */ /* 0x000fec0003800000 */
        /* <DEDUP_REMOVED lines=13> */
.L_x_4188:
[----:B------:R-:W-:Y:S05]  /*5b00*/  BSYNC B0 ;  /* 0x0000000000007941 */ /* 0x000fea0003800000 */
.L_x_4187:
        /* <DEDUP_REMOVED lines=24> */
.L_x_4190:
[----:B------:R-:W-:Y:S05]  /*5c90*/  BSYNC B0 ;  /* 0x0000000000007941 */ /* 0x000fea0003800000 */
.L_x_4189:
        /* <DEDUP_REMOVED lines=15> */
.L_x_4192:
[----:B------:R-:W-:Y:S05]  /*5d90*/  BSYNC B0 ;  /* 0x0000000000007941 */ /* 0x000fea0003800000 */
.L_x_4191:
[----:B------:R-:W-:Y:S04]  /*5da0*/  BSSY B0, `(.L_x_4193) ;  /* 0x000000f000007945 */ /* 0x000fe80003800000 */
[----:B------:R-:W-:Y:S05]  /*5db0*/  @P1 BRA `(.L_x_4194) ;  /* 0x0000000000341947 */ /* 0x000fea0003800000 */
[----:B-1-3--:R-:W-:Y:S01]  /*5dc0*/  IADD3 R13, P1, R26, 0x40, RZ ;  /* 0x000000401a0d7810 */ /* 0x00afe20007f3e0ff */
        /* <DEDUP_REMOVED lines=12> */
.L_x_4194:
[----:B------:R-:W-:Y:S05]  /*5e90*/  BSYNC B0 ;  /* 0x0000000000007941 */ /* 0x000fea0003800000 */
.L_x_4193:
[----:B------:R-:W-:Y:S05]  /*5ea0*/  @P0 BRA `(.L_x_4155) ;  /* 0x0000003800d40947 */ /* 0x000fea0003800000 */
[----:B-1--4-:R-:W-:Y:S01]  /*5eb0*/  IADD3 R9, P0, R26, 0x60, RZ ;  /* 0x000000601a097810 */ /* 0x012fe20007f1e0ff */
        /* <DEDUP_REMOVED lines=13> */
.L_x_4179:
        /* <DEDUP_REMOVED lines=40> */
.L_x_4195:
        /* <DEDUP_REMOVED lines=8> */
[----:B------:R-:W-:Y:S01]  /*6290*/  VIADD R13, R13, 0x60 ;  /* 0x000000600d0d7836 */ /* 0x000fe20000000000 */
[----:B------:R-:W-:Y:S01]  /*62a0*/  SEL R19, R18, RZ, !P4 ;  /* 0x000000ff12137207 */ /* 0x000fe20006000000 */
[----:B------:R-:W-:Y:S01]  /*62b0*/  IMAD.WIDE.U32 R4, R16, UR4, R10 ;  /* 0x0000000410047c25 */ /* 0x000fe2000f8e000a */
[----:B------:R-:W-:Y:S01]  /*62c0*/  ISETP.GE.OR P4, PT, R10, UR8, P3 ;  /* 0x000000080a007c0c */ /* 0x000fe20009f86670 */
[----:B------:R-:W-:Y:S01]  /*62d0*/  ULDC.64 UR6, c[0x0][0x828] ;  /* 0x00020a0000067ab9 */ /* 0x000fe20000000a00 */
[-C--:B------:R-:W-:Y:S01]  /*62e0*/  ISETP.GE.AND P2, PT, R7, R0.reuse, PT ;  /* 0x000000000700720c */ /* 0x080fe20003f46270 */
[----:B------:R-:W-:Y:S01]  /*62f0*/  IMAD.IADD R5, R5, 0x1, R17 ;  /* 0x0000000105057824 */ /* 0x000fe200078e0211 */
[-C--:B------:R-:W-:Y:S01]  /*6300*/  ISETP.GE.AND P1, PT, R9, R0.reuse, PT ;  /* 0x000000000900720c */ /* 0x080fe20003f26270 */
[----:B------:R-:W-:Y:S01]  /*6310*/  IMAD R12, R20, UR5, RZ ;  /* 0x00000005140c7c24 */ /* 0x000fe2000f8e02ff */
[----:B------:R-:W-:Y:S01]  /*6320*/  ISETP.GE.AND P0, PT, R13, R0, PT ;  /* 0x000000000d00720c */ /* 0x000fe20003f06270 */
[----:B------:R-:W-:Y:S01]  /*6330*/  IMAD R0, R14, UR6, RZ ;  /* 0x000000060e007c24 */ /* 0x000fe2000f8e02ff */
[----:B------:R-:W-:Y:S01]  /*6340*/  ULDC UR9, c[0x0][0x83c] ;  /* 0x00020f0000097ab9 */ /* 0x000fe20000000800 */
[----:B------:R-:W-:Y:S01]  /*6350*/  IMAD.WIDE.U32 R8, R19, UR6, R4 ;  /* 0x0000000613087c25 */ /* 0x000fe2000f8e0004 */
[----:B------:R-:W-:Y:S01]  /*6360*/  BSSY B0, `(.L_x_4196) ;  /* 0x0000012000007945 */ /* 0x000fe20003800000 */
[----:B------:R-:W-:-:S02]  /*6370*/  ISETP.GE.OR P6, PT, R10, UR8, P2 ;  /* 0x000000080a007c0c */ /* 0x000fc400097c6670 */
[----:B------:R-:W-:Y:S01]  /*6380*/  IMAD R13, R19, UR7, R0 ;  /* 0x00000007130d7c24 */ /* 0x000fe2000f8e0200 */
[----:B------:R-:W-:Y:S01]  /*6390*/  ISETP.GE.OR P5, PT, R10, UR8, P1 ;  /* 0x000000080a007c0c */ /* 0x000fe20008fa6670 */
[----:B------:R-:W-:-:S04]  /*63a0*/  IMAD.WIDE R6, R15, 0x80, R2 ;  /* 0x000000800f067825 */ /* 0x000fc800078e0202 */
        /* <DEDUP_REMOVED lines=13> */
.L_x_4197:
[----:B------:R-:W-:Y:S05]  /*6480*/  BSYNC B0 ;  /* 0x0000000000007941 */ /* 0x000fea0003800000 */
.L_x_4196:
        /* <DEDUP_REMOVED lines=19> */
.L_x_4199:
[----:B------:R-:W-:Y:S05]  /*65c0*/  BSYNC B0 ;  /* 0x0000000000007941 */ /* 0x000fea0003800000 */
.L_x_4198:
        /* <DEDUP_REMOVED lines=15> */
.L_x_4201:
[----:B------:R-:W-:Y:S05]  /*66c0*/  BSYNC B0 ;  /* 0x0000000000007941 */ /* 0x000fea0003800000 */
.L_x_4200:
        /* <DEDUP_REMOVED lines=15> */
.L_x_4203:
[----:B------:R-:W-:Y:S05]  /*67c0*/  BSYNC B0 ;  /* 0x0000000000007941 */ /* 0x000fea0003800000 */
.L_x_4202:
        /* <DEDUP_REMOVED lines=21> */
.L_x_4205:
[----:B------:R-:W-:Y:S05]  /*6920*/  BSYNC B0 ;  /* 0x0000000000007941 */ /* 0x000fea0003800000 */
.L_x_4204:
        /* <DEDUP_REMOVED lines=15> */
.L_x_4207:
[----:B------:R-:W-:Y:S05]  /*6a20*/  BSYNC B0 ;  /* 0x0000000000007941 */ /* 0x000fea0003800000 */
.L_x_4206:
        /* <DEDUP_REMOVED lines=15> */
.L_x_4209:
[----:B------:R-:W-:Y:S05]  /*6b20*/  BSYNC B0 ;  /* 0x0000000000007941 */ /* 0x000fea0003800000 */
.L_x_4208:
        /* <DEDUP_REMOVED lines=15> */
.L_x_4150:
        /* <DEDUP_REMOVED lines=15> */
[----:B------:R-:W-:Y:S02]  /*6d10*/  IMAD.U32 R2, RZ, RZ, UR4 ;  /* 0x00000004ff027e24 */ /* 0x000fe4000f8e00ff */
[----:B------:R-:W-:-:S05]  /*6d20*/  IMAD.U32 R3, RZ, RZ, UR5 ;  /* 0x00000005ff037e24 */ /* 0x000fca000f8e00ff */
[----:B------:R-:W2:Y:S02]  /*6d30*/  LDG.E R2, desc[UR38][R2.64] ;  /* 0x0000002602027981 */ /* 0x000ea4000c1e1900 */
[----:B--2---:R-:W-:Y:S01]  /*6d40*/  R2UR UR5, R2 ;  /* 0x00000000020572ca */ /* 0x004fe200000e0000 */
[----:B------:R-:W-:-:S14]  /*6d50*/  BRA `(.L_x_4212) ;  /* 0x0000000000387947 */ /* 0x000fdc0003800000 */
.L_x_4211:
        /* <DEDUP_REMOVED lines=10> */
[----:B--2---:R-:W-:-:S05]  /*6e00*/  IMAD.IADD R0, R5, 0x1, -R0 ;  /* 0x0000000105007824 */ /* 0x004fca00078e0a00 */
[----:B------:R-:W-:Y:S01]  /*6e10*/  R2UR UR5, R0 ;  /* 0x00000000000572ca */ /* 0x000fe200000e0000 */
[----:B------:R-:W-:-:S14]  /*6e20*/  BRA `(.L_x_4212) ;  /* 0x0000000000047947 */ /* 0x000fdc0003800000 */
.L_x_4213:
[----:B------:R-:W-:-:S05]  /*6e30*/  ULDC UR5, c[0x0][0x8bc] ;  /* 0x00022f0000057ab9 */ /* 0x000fca0000000800 */
.L_x_4212:
        /* <DEDUP_REMOVED lines=23> */
[----:B------:R-:W-:Y:S02]  /*6fb0*/  IMAD.U32 R4, RZ, RZ, UR4 ;  /* 0x00000004ff047e24 */ /* 0x000fe4000f8e00ff */
        /* <DEDUP_REMOVED lines=16> */
.L_x_4214:
        /* <DEDUP_REMOVED lines=35> */
[----:B------:R-:W-:Y:S01]  /*72f0*/  IMAD.IADD R0, R3, 0x1, -R2 ;  /* 0x0000000103007824 */ /* 0x000fe200078e0a02 */
        /* <DEDUP_REMOVED lines=13> */
.L_x_4228:
        /* <DEDUP_REMOVED lines=21> */
.L_x_4217:
[----:B------:R-:W-:Y:S05]  /*7520*/  BSYNC B0 ;  /* 0x0000000000007941 */ /* 0x000fea0003800000 */
.L_x_4216:
        /* <DEDUP_REMOVED lines=13> */
.L_x_4219:
[----:B------:R-:W-:Y:S05]  /*7600*/  BSYNC B0 ;  /* 0x0000000000007941 */ /* 0x000fea0003800000 */
.L_x_4218:
[----:B------:R-:W-:Y:S06]  /*7610*/  BAR.ARV 0xa, 0xa0 ;  /* 0x0282800000007b1d */ /* 0x000fec0000002000 */
[----:B------:R-:W-:Y:S04]  /*7620*/  BSSY B0, `(.L_x_4220) ;  /* 0x0000003000007945 */ /* 0x000fe80003800000 */
[----:B------:R-:W-:Y:S05]  /*7630*/  @!P0 BRA `(.L_x_4221) ;  /* 0x0000000000048947 */ /* 0x000fea0003800000 */
[----:B------:R-:W-:-:S04]  /*7640*/  DEPBAR.LE SB0, 0x0 ;  /* 0x000080000000791a */ /* 0x000fc80000000000 */
.L_x_4221:
[----:B------:R-:W-:Y:S05]  /*7650*/  BSYNC B0 ;  /* 0x0000000000007941 */ /* 0x000fea0003800000 */
.L_x_4220:
        /* <DEDUP_REMOVED lines=13> */
.L_x_4223:
[----:B------:R-:W-:Y:S05]  /*7730*/  BSYNC B0 ;  /* 0x0000000000007941 */ /* 0x000fea0003800000 */
.L_x_4222:
        /* <DEDUP_REMOVED lines=13> */
.L_x_4225:
[----:B------:R-:W-:Y:S05]  /*7810*/  BSYNC B0 ;  /* 0x0000000000007941 */ /* 0x000fea0003800000 */
.L_x_4224:
[----:B------:R-:W-:Y:S01]  /*7820*/  VIADD R0, R0, 0xfffffffe ;  /* 0xfffffffe00007836 */ /* 0x000fe20000000000 */
[----:B------:R-:W-:Y:S06]  /*7830*/  BAR.ARV 0xa, 0xa0 ;  /* 0x0282800000007b1d */ /* 0x000fec0000002000 */
[----:B------:R-:W-:Y:S01]  /*7840*/  BSSY B0, `(.L_x_4226) ;  /* 0x0000004000007945 */ /* 0x000fe20003800000 */
[----:B------:R-:W-:-:S03]  /*7850*/  ISETP.NE.AND P1, PT, R0, RZ, PT ;  /* 0x000000ff0000720c */ /* 0x000fc60003f25270 */
[----:B------:R-:W-:Y:S10]  /*7860*/  @!P0 BRA `(.L_x_4227) ;  /* 0x0000000000048947 */ /* 0x000ff40003800000 */
[----:B------:R-:W-:-:S04]  /*7870*/  DEPBAR.LE SB0, 0x0 ;  /* 0x000080000000791a */ /* 0x000fc80000000000 */
.L_x_4227:
[----:B------:R-:W-:Y:S05]  /*7880*/  BSYNC B0 ;  /* 0x0000000000007941 */ /* 0x000fea0003800000 */
.L_x_4226:
[----:B------:R-:W-:Y:S06]  /*7890*/  BAR.ARV 0xb, 0xa0 ;  /* 0x02c2800000007b1d */ /* 0x000fec0000002000 */
[----:B------:R-:W-:Y:S02]  /*78a0*/  UIADD3 UR5, UR5, 0x2, URZ ;  /* 0x0000000205057890 */ /* 0x000fe4000fffe03f */
[----:B------:R-:W-:Y:S01]  /*78b0*/  UIADD3 UR4, UR4, 0x1, URZ ;  /* 0x0000000104047890 */ /* 0x000fe2000fffe03f */
[----:B------:R-:W-:Y:S11]  /*78c0*/  @P1 BRA `(.L_x_4228) ;  /* 0xfffffff800c01947 */ /* 0x000ff6000383ffff */
[----:B------:R-:W-:-:S12]  /*78d0*/  USHF.L.U32 UR6, UR5, 0xd, URZ ;  /* 0x0000000d05067899 */ /* 0x000fd8000800063f */
.L_x_4215:
        /* <DEDUP_REMOVED lines=19> */
.L_x_4230:
[----:B------:R-:W-:Y:S05]  /*7a10*/  BSYNC B0 ;  /* 0x0000000000007941 */ /* 0x000fea0003800000 */
.L_x_4229:
        /* <DEDUP_REMOVED lines=19> */
.L_x_4232:
[----:B------:R-:W-:Y:S05]  /*7b50*/  BSYNC B0 ;  /* 0x0000000000007941 */ /* 0x000fea0003800000 */
.L_x_4231:
[----:B------:R-:W-:Y:S06]  /*7b60*/  BAR.ARV 0xa, 0xa0 ;  /* 0x0282800000007b1d */ /* 0x000fec0000002000 */
[----:B------:R-:W-:Y:S04]  /*7b70*/  BSSY B0, `(.L_x_4233) ;  /* 0x0000003000007945 */ /* 0x000fe80003800000 */
[----:B------:R-:W-:Y:S05]  /*7b80*/  @!P0 BRA `(.L_x_4234) ;  /* 0x0000000000048947 */ /* 0x000fea0003800000 */
[----:B------:R-:W-:-:S04]  /*7b90*/  DEPBAR.LE SB0, 0x0 ;  /* 0x000080000000791a */ /* 0x000fc80000000000 */
.L_x_4234:
[----:B------:R-:W-:Y:S05]  /*7ba0*/  BSYNC B0 ;  /* 0x0000000000007941 */ /* 0x000fea0003800000 */
.L_x_4233:
[----:B------:R-:W-:Y:S06]  /*7bb0*/  BAR.ARV 0xb, 0xa0 ;  /* 0x02c2800000007b1d */ /* 0x000fec0000002000 */
[----:B------:R-:W-:Y:S05]  /*7bc0*/  BRA `(.L_x_4155) ;  /* 0x0000001c008c7947 */ /* 0x000fea0003800000 */
.L_x_4210:
        /* <DEDUP_REMOVED lines=10> */
.L_x_4235:
        /* <DEDUP_REMOVED lines=10> */
.L_x_4237:
[----:B------:R-:W3:Y:S02]  /*7d10*/  LDC R5, c[0x0][0x8bc] ;  /* 0x00022f00ff057b82 */ /* 0x000ee40000000800 */
.L_x_4236:
[----:B------:R-:W4:Y:S01]  /*7d20*/  S2R R14, SR_CTAID.X ;  /* 0x00000000000e7919 */ /* 0x000f220000002500 */
[----:B------:R-:W-:Y:S02]  /*7d30*/  IMAD.MOV.U32 R0, RZ, RZ, 0x1 ;  /* 0x00000001ff007424 */ /* 0x000fe400078e00ff */
[----:B------:R-:W-:Y:S02]  /*7d40*/  IMAD.MOV.U32 R9, RZ, RZ, RZ ;  /* 0x000000ffff097224 */ /* 0x000fe400078e00ff */
        /* <DEDUP_REMOVED lines=41> */
[----:B--2---:R-:W-:-:S07]  /*7fe0*/  IMAD.IADD R4, R4, 0x1, -R9 ;  /* 0x0000000104047824 */ /* 0x004fce00078e0a09 */
.L_x_4239:
        /* <DEDUP_REMOVED lines=66> */
.L_x_4269:
        /* <DEDUP_REMOVED lines=9> */
.L_x_4242:
        /* <DEDUP_REMOVED lines=20> */
[----:B------:R-:W-:Y:S01]  /*85e0*/  UMOV UR19, UR25 ;  /* 0x0000001900137c82 */ /* 0x000fe20008000000 */
[----:B------:R-:W-:Y:S01]  /*85f0*/  IMAD.MOV.U32 R8, RZ, RZ, R3 ;  /* 0x000000ffff087224 */ /* 0x000fe200078e0003 */
        /* <DEDUP_REMOVED lines=9> */
[----:B------:R-:W-:Y:S01]  /*8690*/  R2UR UR31, R0 ;  /* 0x00000000001f72ca */ /* 0x000fe200000e0000 */
[--C-:B------:R-:W-:Y:S01]  /*86a0*/  IMAD.X R3, RZ, RZ, R8.reuse, P1 ;  /* 0x000000ffff037224 */ /* 0x100fe200008e0608 */
[----:B------:R-:W-:Y:S01]  /*86b0*/  R2UR UR6, R2 ;  /* 0x00000000020672ca */ /* 0x000fe200000e0000 */
[----:B------:R-:W-:Y:S01]  /*86c0*/  IMAD.X R0, RZ, RZ, R8, P2 ;  /* 0x000000ffff007224 */ /* 0x000fe200010e0608 */
[----:B------:R-:W-:Y:S02]  /*86d0*/  ISETP.GE.AND P1, PT, R4, 0x81, PT ;  /* 0x000000810400780c */ /* 0x000fe40003f26270 */
[----:B------:R-:W-:Y:S02]  /*86e0*/  R2UR UR7, R3 ;  /* 0x00000000030772ca */ /* 0x000fe400000e0000 */
[----:B------:R-:W-:Y:S01]  /*86f0*/  R2UR UR41, R0 ;  /* 0x00000000002972ca */ /* 0x000fe200000e0000 */
[----:B------:R-:W-:-:S10]  /*8700*/  IMAD.MOV.U32 R0, RZ, RZ, RZ ;  /* 0x000000ffff007224 */ /* 0x000fd400078e00ff */
        /* <DEDUP_REMOVED lines=24> */
.L_x_4253:
[----:B------:R-:W-:-:S04]  /*8890*/  SHF.L.U32 R21, R10, 0x1f, RZ ;  /* 0x0000001f0a157819 */ /* 0x000fc800000006ff */
[----:B-1----:R-:W1:Y:S02]  /*88a0*/  SYNCS.PHASECHK.TRANS64.TRYWAIT P1, [R12+URZ+0x30c40], R21 ;  /* 0x030c40150c0075a7 */ /* 0x002e64000802017f */
[----:B-12--5:R-:W-:Y:S05]  /*88b0*/  @!P1 BRA `(.L_x_4245) ;  /* 0x0000001000c49947 */ /* 0x026fea0003800000 */
.L_x_4270:
[----:B------:R-:W-:Y:S05]  /*88c0*/  @P0 BRA `(.L_x_4246) ;  /* 0x0000000000140947 */ /* 0x000fea0003800000 */
[----:B------:R-:W-:Y:S01]  /*88d0*/  ISETP.NE.AND P1, PT, R20, RZ, PT ;  /* 0x000000ff1400720c */ /* 0x000fe20003f25270 */
[----:B------:R-:W-:-:S04]  /*88e0*/  IMAD.MOV.U32 R3, RZ, RZ, 0x4200 ;  /* 0x00004200ff037424 */ /* 0x000fc800078e00ff */
[----:B------:R2:W-:Y:S08]  /*88f0*/  SYNCS.ARRIVE.TRANS64 RZ, [R12+URZ+0x30c30], R3 ;  /* 0x030c30030cff79a7 */ /* 0x0005f0000800003f */
[----:B------:R-:W-:Y:S05]  /*8900*/  @!P1 BRA `(.L_x_4246) ;  /* 0x0000000000049947 */ /* 0x000fea0003800000 */
[----:B------:R-:W-:Y:S01]  /*8910*/  BPT.TRAP 0x1 ;  /* 0x000000040000795c */ /* 0x000fe20000300000 */
.L_x_4246:
        /* <DEDUP_REMOVED lines=30> */
.L_x_4271:
[----:B------:R-:W-:Y:S05]  /*8b00*/  @P0 BRA `(.L_x_4248) ;  /* 0x0000000000140947 */ /* 0x000fea0003800000 */
[----:B------:R-:W-:Y:S01]  /*8b10*/  ISETP.NE.AND P1, PT, R20, RZ, PT ;  /* 0x000000ff1400720c */ /* 0x000fe20003f25270 */
[----:B------:R-:W-:-:S04]  /*8b20*/  IMAD.MOV.U32 R2, RZ, RZ, 0x4200 ;  /* 0x00004200ff027424 */ /* 0x000fc800078e00ff */
[----:B------:R3:W-:Y:S08]  /*8b30*/  SYNCS.ARRIVE.TRANS64 RZ, [R12+URZ+0x30c18], R2 ;  /* 0x030c18020cff79a7 */ /* 0x0007f0000800003f */
[----:B------:R-:W-:Y:S05]  /*8b40*/  @!P1 BRA `(.L_x_4248) ;  /* 0x0000000000049947 */ /* 0x000fea0003800000 */
[----:B------:R-:W-:Y:S01]  /*8b50*/  BPT.TRAP 0x1 ;  /* 0x000000040000795c */ /* 0x000fe20000300000 */
.L_x_4248:
[----:B------:R-:W-:Y:S01]  /*8b60*/  VIADD R16, R16, 0x80 ;  /* 0x0000008010107836 */ /* 0x000fe20000000000 */
[----:B------:R-:W-:Y:S01]  /*8b70*/  R2UR UR17, R12 ;  /* 0x000000000c1172ca */ /* 0x000fe200000e0000 */
[----:B------:R-:W-:Y:S01]  /*8b80*/  UMOV UR22, 0x0 ;  /* 0x0000000000167882 */ /* 0x000fe20000000000 */
[----:B---3--:R-:W-:Y:S01]  /*8b90*/  IADD3 R2, P1, R9, 0xf0, RZ ;  /* 0x000000f009027810 */ /* 0x008fe20007f3e0ff */
[C---:B------:R-:W-:Y:S01]  /*8ba0*/  VIADD R13, R16.reuse, UR27 ;  /* 0x0000001b100d7c36 */ /* 0x040fe20008000000 */
[----:B------:R-:W-:Y:S01]  /*8bb0*/  R2UR UR6, R16 ;  /* 0x00000000100672ca */ /* 0x000fe200000e0000 */
[----:B------:R-:W-:Y:S01]  /*8bc0*/  UMOV UR23, 0x14f00000 ;  /* 0x14f0000000177882 */ /* 0x000fe20000000000 */
[----:B------:R-:W-:Y:S01]  /*8bd0*/  R2UR UR14, R2 ;  /* 0x00000000020e72ca */ /* 0x000fe200000e0000 */
[----:B------:R-:W-:Y:S01]  /*8be0*/  IMAD.X R3, RZ, RZ, R8, P1 ;  /* 0x000000ffff037224 */ /* 0x000fe200008e0608 */
[----:B------:R-:W-:Y:S01]  /*8bf0*/  R2UR UR19, R13 ;  /* 0x000000000d1372ca */ /* 0x000fe200000e0000 */
[----:B------:R-:W-:Y:S01]  /*8c00*/  UMOV UR18, URZ ;  /* 0x0000003f00127c82 */ /* 0x000fe20008000000 */
[----:B------:R-:W-:-:S02]  /*8c10*/  UMOV UR10, 0x20 ;  /* 0x00000020000a7882 */ /* 0x000fc40000000000 */
        /* <DEDUP_REMOVED lines=10> */
.L_x_4272:
        /* <DEDUP_REMOVED lines=9> */
.L_x_4250:
        /* <DEDUP_REMOVED lines=24> */
.L_x_4274:
[----:B------:R-:W-:Y:S05]  /*8ed0*/  @P0 BRA `(.L_x_4252) ;  /* 0x0000000000140947 */ /* 0x000fea0003800000 */
[----:B------:R-:W-:Y:S01]  /*8ee0*/  ISETP.NE.AND P1, PT, R20, RZ, PT ;  /* 0x000000ff1400720c */ /* 0x000fe20003f25270 */
[----:B-1----:R-:W-:-:S04]  /*8ef0*/  IMAD.MOV.U32 R5, RZ, RZ, 0x4200 ;  /* 0x00004200ff057424 */ /* 0x002fc800078e00ff */
[----:B------:R2:W-:Y:S08]  /*8f00*/  SYNCS.ARRIVE.TRANS64 RZ, [R12+URZ+0x30c10], R5 ;  /* 0x030c10050cff79a7 */ /* 0x0005f0000800003f */
[----:B------:R-:W-:Y:S05]  /*8f10*/  @!P1 BRA `(.L_x_4252) ;  /* 0x0000000000049947 */ /* 0x000fea0003800000 */
[----:B------:R-:W-:Y:S01]  /*8f20*/  BPT.TRAP 0x1 ;  /* 0x000000040000795c */ /* 0x000fe20000300000 */
.L_x_4252:
        /* <DEDUP_REMOVED lines=23> */
.L_x_4244:
[----:B------:R-:W-:-:S13]  /*90a0*/  ISETP.NE.AND P1, PT, R18, RZ, PT ;  /* 0x000000ff1200720c */ /* 0x000fda0003f25270 */
[----:B------:R-:W-:Y:S05]  /*90b0*/  @!P1 BRA `(.L_x_4243) ;  /* 0x0000000000f89947 */ /* 0x000fea0003800000 */
[----:B------:R-:W-:-:S04]  /*90c0*/  SHF.L.U32 R13, R10, 0x1f, RZ ;  /* 0x0000001f0a0d7819 */ /* 0x000fc800000006ff */
[----:B------:R-:W1:Y:S02]  /*90d0*/  SYNCS.PHASECHK.TRANS64.TRYWAIT P1, [R12+URZ+0x30c40], R13 ;  /* 0x030c400d0c0075a7 */ /* 0x000e64000802017f */
[----:B-1----:R-:W-:Y:S05]  /*90e0*/  @!P1 BRA `(.L_x_4254) ;  /* 0x0000000c000c9947 */ /* 0x002fea0003800000 */
.L_x_4275:
[----:B------:R-:W-:Y:S05]  /*90f0*/  @P0 BRA `(.L_x_4255) ;  /* 0x0000000000140947 */ /* 0x000fea0003800000 */
[----:B------:R-:W-:Y:S01]  /*9100*/  ISETP.NE.AND P1, PT, R20, RZ, PT ;  /* 0x000000ff1400720c */ /* 0x000fe20003f25270 */
[----:B------:R-:W-:-:S04]  /*9110*/  IMAD.MOV.U32 R5, RZ, RZ, 0x4200 ;  /* 0x00004200ff057424 */ /* 0x000fc800078e00ff */
[----:B------:R2:W-:Y:S08]  /*9120*/  SYNCS.ARRIVE.TRANS64 RZ, [R12+URZ+0x30c30], R5 ;  /* 0x030c30050cff79a7 */ /* 0x0005f0000800003f */
[----:B------:R-:W-:Y:S05]  /*9130*/  @!P1 BRA `(.L_x_4255) ;  /* 0x0000000000049947 */ /* 0x000fea0003800000 */
[----:B------:R-:W-:Y:S01]  /*9140*/  BPT.TRAP 0x1 ;  /* 0x000000040000795c */ /* 0x000fe20000300000 */
.L_x_4255:
        /* <DEDUP_REMOVED lines=27> */
.L_x_4276:
[----:B------:R-:W-:Y:S05]  /*9300*/  @P0 BRA `(.L_x_4257) ;  /* 0x0000000000140947 */ /* 0x000fea0003800000 */
[----:B------:R-:W-:Y:S01]  /*9310*/  ISETP.NE.AND P0, PT, R20, RZ, PT ;  /* 0x000000ff1400720c */ /* 0x000fe20003f05270 */
[----:B------:R-:W-:-:S04]  /*9320*/  IMAD.MOV.U32 R5, RZ, RZ, 0x4200 ;  /* 0x00004200ff057424 */ /* 0x000fc800078e00ff */
[----:B------:R3:W-:Y:S08]  /*9330*/  SYNCS.ARRIVE.TRANS64 RZ, [R12+URZ+0x30c18], R5 ;  /* 0x030c18050cff79a7 */ /* 0x0007f0000800003f */
[----:B------:R-:W-:Y:S05]  /*9340*/  @!P0 BRA `(.L_x_4257) ;  /* 0x0000000000048947 */ /* 0x000fea0003800000 */
[----:B------:R-:W-:Y:S01]  /*9350*/  BPT.TRAP 0x1 ;  /* 0x000000040000795c */ /* 0x000fe20000300000 */
.L_x_4257:
        /* <DEDUP_REMOVED lines=20> */
.L_x_4243:
[----:B------:R-:W3:Y:S01]  /*94a0*/  S2R R2, SR_TID.X ;  /* 0x0000000000027919 */ /* 0x000ee20000002100 */
[----:B-12--5:R-:W-:Y:S01]  /*94b0*/  IMAD R13, R0, 0x8, R12 ;  /* 0x00000008000d7824 */ /* 0x026fe200078e020c */
[----:B---3--:R-:W-:Y:S02]  /*94c0*/  LOP3.LUT R3, R2, 0x7f, RZ, 0xc0, !PT ;  /* 0x0000007f02037812 */ /* 0x008fe400078ec0ff */
[----:B------:R-:W-:Y:S02]  /*94d0*/  SHF.L.U32 R2, R10, 0x1f, RZ ;  /* 0x0000001f0a027819 */ /* 0x000fe400000006ff */
[----:B------:R-:W-:Y:S02]  /*94e0*/  ISETP.NE.AND P1, PT, R3, RZ, PT ;  /* 0x000000ff0300720c */ /* 0x000fe40003f25270 */
[----:B------:R-:W1:Y:S02]  /*94f0*/  SYNCS.PHASECHK.TRANS64.TRYWAIT P0, [R13+URZ+0x30c40], R2 ;  /* 0x030c40020d0075a7 */ /* 0x000e64000800017f */
[----:B-1----:R-:W-:Y:S09]  /*9500*/  @!P0 BRA `(.L_x_4258) ;  /* 0x00000008002c8947 */ /* 0x002ff20003800000 */
.L_x_4277:
[----:B------:R-:W-:Y:S05]  /*9510*/  @P1 BRA `(.L_x_4259) ;  /* 0x0000000000181947 */ /* 0x000fea0003800000 */
[----:B------:R-:W2:Y:S01]  /*9520*/  S2R R3, SR_TID.X ;  /* 0x0000000000037919 */ /* 0x000ea20000002100 */
[----:B-1----:R-:W-:-:S04]  /*9530*/  IMAD.MOV.U32 R2, RZ, RZ, 0x4200 ;  /* 0x00004200ff027424 */ /* 0x002fc800078e00ff */
[----:B------:R3:W-:Y:S01]  /*9540*/  SYNCS.ARRIVE.TRANS64 RZ, [R13+URZ+0x30c30], R2 ;  /* 0x030c30020dff79a7 */ /* 0x0007e2000800003f */
[----:B--2---:R-:W-:-:S13]  /*9550*/  LOP3.LUT P0, RZ, R3, 0x1f, RZ, 0xc0, !PT ;  /* 0x0000001f03ff7812 */ /* 0x004fda000780c0ff */
[----:B---3--:R-:W-:Y:S05]  /*9560*/  @!P0 BRA `(.L_x_4259) ;  /* 0x0000000000048947 */ /* 0x008fea0003800000 */
[----:B------:R-:W-:Y:S01]  /*9570*/  BPT.TRAP 0x1 ;  /* 0x000000040000795c */ /* 0x000fe20000300000 */
.L_x_4259:
[----:B-1----:R-:W1:Y:S01]  /*9580*/  LDC.64 R2, c[0x0][0x728] ;  /* 0x0001ca00ff027b82 */ /* 0x002e620000000a00 */
[C---:B------:R-:W-:Y:S01]  /*9590*/  IADD3 R6, P0, R5.reuse, R6, RZ ;  /* 0x0000000605067210 */ /* 0x040fe20007f1e0ff */
[C-C-:B------:R-:W-:Y:S01]  /*95a0*/  IMAD R4, R0.reuse, 0x4000, R12.reuse ;  /* 0x0000400000047824 */ /* 0x140fe200078e020c */
[C---:B------:R-:W-:Y:S01]  /*95b0*/  R2UR UR19, R5.reuse ;  /* 0x00000000051372ca */ /* 0x040fe200000e0000 */
[----:B------:R-:W-:Y:S01]  /*95c0*/  IMAD R12, R0, 0x200, R12 ;  /* 0x00000200000c7824 */ /* 0x000fe200078e020c */
[----:B------:R-:W-:Y:S01]  /*95d0*/  LEA.HI.X.SX32 R11, R5, R11, 0x1, P0 ;  /* 0x0000000b050b7211 */ /* 0x000fe200000f0eff */
[----:B------:R-:W-:Y:S01]  /*95e0*/  UMOV UR8, 0x0 ;  /* 0x0000000000087882 */ /* 0x000fe20000000000 */
[----:B------:R-:W-:Y:S01]  /*95f0*/  R2UR UR17, R13 ;  /* 0x000000000d1172ca */ /* 0x000fe200000e0000 */
[----:B------:R-:W-:Y:S01]  /*9600*/  UMOV UR9, 0x14f00000 ;  /* 0x14f0000000097882 */ /* 0x000fe20000000000 */
[----:B------:R-:W-:Y:S01]  /*9610*/  R2UR UR16, R4 ;  /* 0x00000000041072ca */ /* 0x000fe200000e0000 */
[----:B------:R-:W-:Y:S01]  /*9620*/  UMOV UR18, URZ ;  /* 0x0000003f00127c82 */ /* 0x000fe20008000000 */
[----:B------:R-:W-:-:S05]  /*9630*/  R2UR UR10, R12 ;  /* 0x000000000c0a72ca */ /* 0x000fca00000e0000 */
[----:B------:R-:W-:-:S04]  /*9640*/  UIADD3 UR19, UR19, UR27, URZ ;  /* 0x0000001b13137290 */ /* 0x000fc8000fffe03f */
[----:B------:R-:W-:Y:S02]  /*9650*/  UIADD3 UR17, UR17, 0x30c30, URZ ;  /* 0x00030c3011117890 */ /* 0x000fe4000fffe03f */
[----:B------:R-:W-:Y:S01]  /*9660*/  UIADD3 UR16, UR16, 0x18000, URZ ;  /* 0x0001800010107890 */ /* 0x000fe2000fffe03f */
[----:B-1----:R-:W-:Y:S01]  /*9670*/  LEA R2, P0, R6, R2, 0x2 ;  /* 0x0000000206027211 */ /* 0x002fe200078010ff */
[----:B------:R-:W-:-:S03]  /*9680*/  UIADD3 UR14, UR10, 0x20400, URZ ;  /* 0x000204000a0e7890 */ /* 0x000fc6000fffe03f */
[----:B------:R-:W-:Y:S01]  /*9690*/  UMOV UR15, UR17 ;  /* 0x00000011000f7c82 */ /* 0x000fe20008000000 */
[----:B------:R-:W-:Y:S01]  /*96a0*/  LEA.HI.X R3, R6, R3, R11, 0x2, P0 ;  /* 0x0000000306037211 */ /* 0x000fe200000f140b */
[----:B------:R-:W-:Y:S01]  /*96b0*/  UMOV UR10, 0x20 ;  /* 0x00000020000a7882 */ /* 0x000fe20000000000 */
[----:B------:R-:W-:Y:S02]  /*96c0*/  IADD3 R9, P0, R9, 0x1f0, RZ ;  /* 0x000001f009097810 */ /* 0x000fe40007f1e0ff */
[----:B------:R-:W-:Y:S02]  /*96d0*/  R2UR UR22, R2 ;  /* 0x00000000021672ca */ /* 0x000fe400000e0000 */
        /* <DEDUP_REMOVED lines=12> */
.L_x_4240:
[----:B------:R-:W-:Y:S05]  /*97a0*/  BSYNC B0 ;  /* 0x0000000000007941 */ /* 0x000fea0003800000 */
.L_x_4238:
[----:B------:R-:W-:-:S03]  /*97b0*/  UMOV UR6, 0xffffffff ;  /* 0xffffffff00067882 */ /* 0x000fc60000000000 */
[----:B------:R-:W-:Y:S05]  /*97c0*/  BRA.DIV UR6, `(.L_x_4260) ;  /* 0x0000000606907947 */ /* 0x000fea000b800000 */
[----:B------:R-:W-:-:S13]  /*97d0*/  ELECT P6, URZ, PT ;  /* 0x00000000003f782f */ /* 0x000fda00038c0000 */
.L_x_4280:
[----:B------:R-:W-:Y:S05]  /*97e0*/  @!P6 BRA `(.L_x_4155) ;  /* 0x000000000084e947 */ /* 0x000fea0003800000 */
[----:B------:R-:W3:Y:S02]  /*97f0*/  LDL.LU R2, [R1+0x10] ;  /* 0x0000100001027983 */ /* 0x000ee40000300800 */
[----:B---3--:R-:W-:-:S04]  /*9800*/  LOP3.LUT R2, R2, 0x2, RZ, 0xfc, !PT ;  /* 0x0000000202027812 */ /* 0x008fc800078efcff */
[----:B------:R-:W-:-:S13]  /*9810*/  ISETP.NE.AND P2, PT, R2, 0x3, PT ;  /* 0x000000030200780c */ /* 0x000fda0003f45270 */
[----:B------:R-:W-:Y:S05]  /*9820*/  @!P2 BRA `(.L_x_4261) ;  /* 0x000000000004a947 */ /* 0x000fea0003800000 */
[----:B--2---:R-:W-:Y:S01]  /*9830*/  BPT.TRAP 0x1 ;  /* 0x000000040000795c */ /* 0x004fe20000300000 */
.L_x_4261:
        /* <DEDUP_REMOVED lines=15> */
.L_x_4281:
[----:B------:R-:W3:Y:S02]  /*9930*/  SYNCS.PHASECHK.TRANS64.TRYWAIT P0, [R11+URZ], R2 ;  /* 0x000000020b0075a7 */ /* 0x000ee4000800017f */
[----:B---3--:R-:W-:Y:S05]  /*9940*/  @!P0 BRA `(.L_x_4263) ;  /* 0x0000000400648947 */ /* 0x008fea0003800000 */
.L_x_4282:
[----:B------:R-:W-:Y:S05]  /*9950*/  @!P2 BRA `(.L_x_4264) ;  /* 0x000000000004a947 */ /* 0x000fea0003800000 */
[----:B--2---:R-:W-:Y:S01]  /*9960*/  BPT.TRAP 0x1 ;  /* 0x000000040000795c */ /* 0x004fe20000300000 */
.L_x_4264:
[----:B------:R-:W-:-:S04]  /*9970*/  VIADD R0, R6, 0x30c40 ;  /* 0x00030c4006007836 */ /* 0x000fc80000000000 */
[----:B------:R-:W-:-:S04]  /*9980*/  IMAD R9, R9, 0x8, R0 ;  /* 0x0000000809097824 */ /* 0x000fc800078e0200 */
[----:B------:R-:W4:Y:S02]  /*9990*/  SYNCS.PHASECHK.TRANS64.TRYWAIT P0, [R9+URZ], R4 ;  /* 0x00000004090075a7 */ /* 0x000f24000800017f */
[----:B----4-:R-:W-:Y:S05]  /*99a0*/  @!P0 BRA `(.L_x_4265) ;  /* 0x0000000400608947 */ /* 0x010fea0003800000 */
.L_x_4283:
[----:B------:R-:W-:-:S07]  /*99b0*/  IMAD R3, R3, 0x8, R0 ;  /* 0x0000000803037824 */ /* 0x000fce00078e0200 */
.L_x_4266:
[----:B------:R1:W1:Y:S02]  /*99c0*/  SYNCS.PHASECHK.TRANS64.TRYWAIT P0, [R3+URZ], R2 ;  /* 0x00000002030075a7 */ /* 0x000264000800017f */
[----:B-1----:R-:W-:Y:S05]  /*99d0*/  @!P0 NANOSLEEP.SYNCS 0x989680 ;  /* 0x009896800000895d */ /* 0x002fea0003900000 */
[----:B------:R-:W1:Y:S02]  /*99e0*/  @!P0 SYNCS.PHASECHK.TRANS64 P0, [R3+URZ], R2 ;  /* 0x00000002030085a7 */ /* 0x000e64000800007f */
[----:B-1----:R-:W-:Y:S05]  /*99f0*/  @!P0 BRA `(.L_x_4266) ;  /* 0xfffffffc00f08947 */ /* 0x002fea000383ffff */
.L_x_4155:
[----:B--2---:R-:W-:Y:S05]  /*9a00*/  BSYNC B6 ;  /* 0x0000000000067941 */ /* 0x004fea0003800000 */
.L_x_4149:
[----:B------:R-:W-:Y:S05]  /*9a10*/  EXIT ;  /* 0x000000000000794d */ /* 0x000fea0003800000 */
.L_x_4165:
[----:B------:R-:W-:Y:S02]  /*9a20*/  IMAD.MOV.U32 R12, RZ, RZ, RZ ;  /* 0x000000ffff0c7224 */ /* 0x000fe400078e00ff */
[----:B------:R-:W-:Y:S02]  /*9a30*/  IMAD.MOV.U32 R11, RZ, RZ, 0x1f ;  /* 0x0000001fff0b7424 */ /* 0x000fe400078e00ff */
[----:B------:R-:W-:-:S07]  /*9a40*/  IMAD.MOV.U32 R15, RZ, RZ, -0x1 ;  /* 0xffffffffff0f7424 */ /* 0x000fce00078e00ff */
[----:B------:R-:W-:Y:S05]  /*9a50*/  WARPSYNC.COLLECTIVE R15, `(.L_x_4267) ;  /* 0x000000000f087348 */ /* 0x000fea0003c00000 */
[----:B------:R1:W2:Y:S02]  /*9a60*/  SHFL.IDX P6, R14, R13, R12, R11 ;  /* 0x0000000c0d0e7389 */ /* 0x0002a400000c000b */
[----:B-12---:R-:W-:Y:S01]  /*9a70*/  ENDCOLLECTIVE ;  /* 0x000000000000791b */ /* 0x006fe20003800000 */
.L_x_4267:
[----:B------:R-:W-:Y:S05]  /*9a80*/  BRA `(.L_x_4268) ;  /* 0xffffff7400b87947 */ /* 0x000fea000383ffff */
.L_x_4167:
[----:B--2---:R2:W3:Y:S02]  /*9a90*/  SYNCS.PHASECHK.TRANS64.TRYWAIT P0, [R226+URZ+0x30c00], R15 ;  /* 0x030c000fe20075a7 */ /* 0x0044e4000800017f */
[----:B---3--:R-:W-:Y:S05]  /*9aa0*/  @!P0 NANOSLEEP.SYNCS 0x989680 ;  /* 0x009896800000895d */ /* 0x008fea0003900000 */
[----:B------:R-:W3:Y:S02]  /*9ab0*/  @!P0 SYNCS.PHASECHK.TRANS64 P0, [R226+URZ+0x30c00], R15 ;  /* 0x030c000fe20085a7 */ /* 0x000ee4000800007f */
[----:B---3--:R-:W-:Y:S05]  /*9ac0*/  @!P0 BRA `(.L_x_4167) ;  /* 0xfffffffc00f08947 */ /* 0x008fea000383ffff */
[----:B------:R-:W-:Y:S05]  /*9ad0*/  BRA `(.L_x_4166) ;  /* 0xffffff78001c7947 */ /* 0x000fea000383ffff */
.L_x_4171:
[----:B--2---:R2:W3:Y:S02]  /*9ae0*/  SYNCS.PHASECHK.TRANS64.TRYWAIT P1, [R9+URZ+0x30c10], R12 ;  /* 0x030c100c090075a7 */ /* 0x0044e4000802017f */
[----:B---3--:R-:W-:Y:S05]  /*9af0*/  @!P1 NANOSLEEP.SYNCS 0x989680 ;  /* 0x009896800000995d */ /* 0x008fea0003900000 */
[----:B------:R-:W3:Y:S02]  /*9b00*/  @!P1 SYNCS.PHASECHK.TRANS64 P1, [R9+URZ+0x30c10], R12 ;  /* 0x030c100c090095a7 */ /* 0x000ee4000802007f */
[----:B---3--:R-:W-:Y:S05]  /*9b10*/  @!P1 BRA `(.L_x_4171) ;  /* 0xfffffffc00f09947 */ /* 0x008fea000383ffff */
[----:B------:R-:W-:Y:S05]  /*9b20*/  BRA `(.L_x_4170) ;  /* 0xffffff7c00f07947 */ /* 0x000fea000383ffff */
.L_x_4175:
[----:B------:R1:W1:Y:S02]  /*9b30*/  SYNCS.PHASECHK.TRANS64.TRYWAIT P1, [R9+URZ+0x30c30], R12 ;  /* 0x030c300c090075a7 */ /* 0x000264000802017f */
[----:B-1----:R-:W-:Y:S05]  /*9b40*/  @!P1 NANOSLEEP.SYNCS 0x989680 ;  /* 0x009896800000995d */ /* 0x002fea0003900000 */
[----:B------:R-:W1:Y:S02]  /*9b50*/  @!P1 SYNCS.PHASECHK.TRANS64 P1, [R9+URZ+0x30c30], R12 ;  /* 0x030c300c090095a7 */ /* 0x000e64000802007f */
[----:B-1----:R-:W-:Y:S05]  /*9b60*/  @!P1 BRA `(.L_x_4175) ;  /* 0xfffffffc00f09947 */ /* 0x002fea000383ffff */
[----:B------:R-:W-:Y:S05]  /*9b70*/  BRA `(.L_x_4174) ;  /* 0xffffff8400007947 */ /* 0x000fea000383ffff */
.L_x_4241:
[----:B-1----:R1:W2:Y:S02]  /*9b80*/  SYNCS.PHASECHK.TRANS64.TRYWAIT P1, [R12+URZ+0x30c20], R3 ;  /* 0x030c20030c0075a7 */ /* 0x0022a4000802017f */
[----:B--2---:R-:W-:Y:S05]  /*9b90*/  @!P1 NANOSLEEP.SYNCS 0x989680 ;  /* 0x009896800000995d */ /* 0x004fea0003900000 */
[----:B------:R-:W2:Y:S02]  /*9ba0*/  @!P1 SYNCS.PHASECHK.TRANS64 P1, [R12+URZ+0x30c20], R3 ;  /* 0x030c20030c0095a7 */ /* 0x000ea4000802007f */
[----:B--2---:R-:W-:Y:S05]  /*9bb0*/  @!P1 BRA `(.L_x_4241) ;  /* 0xfffffffc00f09947 */ /* 0x004fea000383ffff */
[----:B------:R-:W-:Y:S05]  /*9bc0*/  BRA `(.L_x_4269) ;  /* 0xffffffe800107947 */ /* 0x000fea000383ffff */
.L_x_4245:
[----:B-1----:R1:W2:Y:S02]  /*9bd0*/  SYNCS.PHASECHK.TRANS64.TRYWAIT P1, [R12+URZ+0x30c40], R21 ;  /* 0x030c40150c0075a7 */ /* 0x0022a4000802017f */
[----:B--2---:R-:W-:Y:S05]  /*9be0*/  @!P1 NANOSLEEP.SYNCS 0x989680 ;  /* 0x009896800000995d */ /* 0x004fea0003900000 */
[----:B------:R-:W2:Y:S02]  /*9bf0*/  @!P1 SYNCS.PHASECHK.TRANS64 P1, [R12+URZ+0x30c40], R21 ;  /* 0x030c40150c0095a7 */ /* 0x000ea4000802007f */
[----:B--2---:R-:W-:Y:S05]  /*9c00*/  @!P1 BRA `(.L_x_4245) ;  /* 0xfffffffc00f09947 */ /* 0x004fea000383ffff */
[----:B------:R-:W-:Y:S05]  /*9c10*/  BRA `(.L_x_4270) ;  /* 0xffffffec00287947 */ /* 0x000fea000383ffff */
.L_x_4247:
[----:B--2---:R2:W3:Y:S02]  /*9c20*/  SYNCS.PHASECHK.TRANS64.TRYWAIT P1, [R12+URZ+0x30c28], R21 ;  /* 0x030c28150c0075a7 */ /* 0x0044e4000802017f */
[----:B---3--:R-:W-:Y:S05]  /*9c30*/  @!P1 NANOSLEEP.SYNCS 0x989680 ;  /* 0x009896800000995d */ /* 0x008fea0003900000 */
[----:B------:R-:W3:Y:S02]  /*9c40*/  @!P1 SYNCS.PHASECHK.TRANS64 P1, [R12+URZ+0x30c28], R21 ;  /* 0x030c28150c0095a7 */ /* 0x000ee4000802007f */
[----:B---3--:R-:W-:Y:S05]  /*9c50*/  @!P1 BRA `(.L_x_4247) ;  /* 0xfffffffc00f09947 */ /* 0x008fea000383ffff */
[----:B------:R-:W-:Y:S05]  /*9c60*/  BRA `(.L_x_4271) ;  /* 0xffffffec00a47947 */ /* 0x000fea000383ffff */
.L_x_4249:
[----:B---3--:R3:W4:Y:S02]  /*9c70*/  SYNCS.PHASECHK.TRANS64.TRYWAIT P1, [R12+URZ+0x30c48], R21 ;  /* 0x030c48150c0075a7 */ /* 0x008724000802017f */
[----:B----4-:R-:W-:Y:S05]  /*9c80*/  @!P1 NANOSLEEP.SYNCS 0x989680 ;  /* 0x009896800000995d */ /* 0x010fea0003900000 */
[----:B------:R-:W4:Y:S02]  /*9c90*/  @!P1 SYNCS.PHASECHK.TRANS64 P1, [R12+URZ+0x30c48], R21 ;  /* 0x030c48150c0095a7 */ /* 0x000f24000802007f */
[----:B----4-:R-:W-:Y:S05]  /*9ca0*/  @!P1 BRA `(.L_x_4249) ;  /* 0xfffffffc00f09947 */ /* 0x010fea000383ffff */
[----:B------:R-:W-:Y:S05]  /*9cb0*/  BRA `(.L_x_4272) ;  /* 0xfffffff000007947 */ /* 0x000fea000383ffff */
.L_x_4251:
[----:B------:R-:W-:-:S07]  /*9cc0*/  SHF.L.U32 R5, R10, 0x1f, RZ ;  /* 0x0000001f0a057819 */ /* 0x000fce00000006ff */
.L_x_4273:
[----:B-1----:R1:W2:Y:S02]  /*9cd0*/  SYNCS.PHASECHK.TRANS64.TRYWAIT P1, [R12+URZ+0x30c20], R5 ;  /* 0x030c20050c0075a7 */ /* 0x0022a4000802017f */
[----:B--2---:R-:W-:Y:S05]  /*9ce0*/  @!P1 NANOSLEEP.SYNCS 0x989680 ;  /* 0x009896800000995d */ /* 0x004fea0003900000 */
[----:B------:R-:W2:Y:S02]  /*9cf0*/  @!P1 SYNCS.PHASECHK.TRANS64 P1, [R12+URZ+0x30c20], R5 ;  /* 0x030c20050c0095a7 */ /* 0x000ea4000802007f */
[----:B--2---:R-:W-:Y:S05]  /*9d00*/  @!P1 BRA `(.L_x_4273) ;  /* 0xfffffffc00f09947 */ /* 0x004fea000383ffff */
[----:B------:R-:W-:Y:S05]  /*9d10*/  BRA `(.L_x_4274) ;  /* 0xfffffff0006c7947 */ /* 0x000fea000383ffff */
.L_x_4254:
[----:B-1----:R1:W2:Y:S02]  /*9d20*/  SYNCS.PHASECHK.TRANS64.TRYWAIT P1, [R12+URZ+0x30c40], R13 ;  /* 0x030c400d0c0075a7 */ /* 0x0022a4000802017f */
[----:B--2---:R-:W-:Y:S05]  /*9d30*/  @!P1 NANOSLEEP.SYNCS 0x989680 ;  /* 0x009896800000995d */ /* 0x004fea0003900000 */
[----:B------:R-:W2:Y:S02]  /*9d40*/  @!P1 SYNCS.PHASECHK.TRANS64 P1, [R12+URZ+0x30c40], R13 ;  /* 0x030c400d0c0095a7 */ /* 0x000ea4000802007f */
[----:B--2---:R-:W-:Y:S05]  /*9d50*/  @!P1 BRA `(.L_x_4254) ;  /* 0xfffffffc00f09947 */ /* 0x004fea000383ffff */
[----:B------:R-:W-:Y:S05]  /*9d60*/  BRA `(.L_x_4275) ;  /* 0xfffffff000e07947 */ /* 0x000fea000383ffff */
.L_x_4256:
[----:B--2---:R2:W3:Y:S02]  /*9d70*/  SYNCS.PHASECHK.TRANS64.TRYWAIT P1, [R12+URZ+0x30c28], R13 ;  /* 0x030c280d0c0075a7 */ /* 0x0044e4000802017f */
[----:B---3--:R-:W-:Y:S05]  /*9d80*/  @!P1 NANOSLEEP.SYNCS 0x989680 ;  /* 0x009896800000995d */ /* 0x008fea0003900000 */
[----:B------:R-:W3:Y:S02]  /*9d90*/  @!P1 SYNCS.PHASECHK.TRANS64 P1, [R12+URZ+0x30c28], R13 ;  /* 0x030c280d0c0095a7 */ /* 0x000ee4000802007f */
[----:B---3--:R-:W-:Y:S05]  /*9da0*/  @!P1 BRA `(.L_x_4256) ;  /* 0xfffffffc00f09947 */ /* 0x008fea000383ffff */
[----:B------:R-:W-:Y:S05]  /*9db0*/  BRA `(.L_x_4276) ;  /* 0xfffffff400507947 */ /* 0x000fea000383ffff */
.L_x_4258:
[----:B-1----:R1:W2:Y:S02]  /*9dc0*/  SYNCS.PHASECHK.TRANS64.TRYWAIT P0, [R13+URZ+0x30c40], R2 ;  /* 0x030c40020d0075a7 */ /* 0x0022a4000800017f */
[----:B--2---:R-:W-:Y:S05]  /*9dd0*/  @!P0 NANOSLEEP.SYNCS 0x989680 ;  /* 0x009896800000895d */ /* 0x004fea0003900000 */
[----:B------:R-:W2:Y:S02]  /*9de0*/  @!P0 SYNCS.PHASECHK.TRANS64 P0, [R13+URZ+0x30c40], R2 ;  /* 0x030c40020d0085a7 */ /* 0x000ea4000800007f */
[----:B--2---:R-:W-:Y:S05]  /*9df0*/  @!P0 BRA `(.L_x_4258) ;  /* 0xfffffffc00f08947 */ /* 0x004fea000383ffff */
[----:B------:R-:W-:Y:S05]  /*9e00*/  BRA `(.L_x_4277) ;  /* 0xfffffff400c07947 */ /* 0x000fea000383ffff */
.L_x_4260:
[----:B------:R-:W-:Y:S01]  /*9e10*/  BSSY B0, `(.L_x_4278) ;  /* 0x0000006000007945 */ /* 0x000fe20003800000 */
[----:B------:R-:W-:-:S07]  /*9e20*/  IMAD.MOV.U32 R15, RZ, RZ, -0x1 ;  /* 0xffffffffff0f7424 */ /* 0x000fce00078e00ff */
[----:B--2---:R-:W-:Y:S05]  /*9e30*/  WARPSYNC.COLLECTIVE R15, `(.L_x_4279) ;  /* 0x000000000f0c7348 */ /* 0x004fea0003c00000 */
[----:B------:R-:W-:Y:S02]  /*9e40*/  ELECT P6, UR62, PT ;  /* 0x00000000003e782f */ /* 0x000fe400038c0000 */
[----:B------:R-:W-:Y:S01]  /*9e50*/  MOV R14, UR62 ;  /* 0x0000003e000e7c02 */ /* 0x000fe20008000f00 */
[----:B--2---:R-:W-:Y:S10]  /*9e60*/  ENDCOLLECTIVE ;  /* 0x000000000000791b */ /* 0x004ff40003800000 */
.L_x_4279:
[----:B------:R-:W-:Y:S05]  /*9e70*/  BSYNC B0 ;  /* 0x0000000000007941 */ /* 0x000fea0003800000 */
.L_x_4278:
[----:B------:R-:W-:Y:S05]  /*9e80*/  BRA `(.L_x_4280) ;  /* 0xfffffff800547947 */ /* 0x000fea000383ffff */
.L_x_4262:
[----:B-1----:R1:W3:Y:S02]  /*9e90*/  SYNCS.PHASECHK.TRANS64.TRYWAIT P0, [R7+URZ], R4 ;  /* 0x00000004070075a7 */ /* 0x0022e4000800017f */
[----:B---3--:R-:W-:Y:S05]  /*9ea0*/  @!P0 NANOSLEEP.SYNCS 0x989680 ;  /* 0x009896800000895d */ /* 0x008fea0003900000 */
[----:B------:R-:W3:Y:S02]  /*9eb0*/  @!P0 SYNCS.PHASECHK.TRANS64 P0, [R7+URZ], R4 ;  /* 0x00000004070085a7 */ /* 0x000ee4000800007f */
[----:B---3--:R-:W-:Y:S05]  /*9ec0*/  @!P0 BRA `(.L_x_4262) ;  /* 0xfffffffc00f08947 */ /* 0x008fea000383ffff */
[----:B------:R-:W-:Y:S05]  /*9ed0*/  BRA `(.L_x_4281) ;  /* 0xfffffff800947947 */ /* 0x000fea000383ffff */
.L_x_4263:
[----:B---3--:R3:W4:Y:S02]  /*9ee0*/  SYNCS.PHASECHK.TRANS64.TRYWAIT P0, [R11+URZ], R2 ;  /* 0x000000020b0075a7 */ /* 0x008724000800017f */
[----:B----4-:R-:W-:Y:S05]  /*9ef0*/  @!P0 NANOSLEEP.SYNCS 0x989680 ;  /* 0x009896800000895d */ /* 0x010fea0003900000 */
[----:B------:R-:W4:Y:S02]  /*9f00*/  @!P0 SYNCS.PHASECHK.TRANS64 P0, [R11+URZ], R2 ;  /* 0x000000020b0085a7 */ /* 0x000f24000800007f */
[----:B----4-:R-:W-:Y:S05]  /*9f10*/  @!P0 BRA `(.L_x_4263) ;  /* 0xfffffffc00f08947 */ /* 0x010fea000383ffff */
[----:B------:R-:W-:Y:S05]  /*9f20*/  BRA `(.L_x_4282) ;  /* 0xfffffff800887947 */ /* 0x000fea000383ffff */
.L_x_4265:
[----:B----4-:R4:W1:Y:S02]  /*9f30*/  SYNCS.PHASECHK.TRANS64.TRYWAIT P0, [R9+URZ], R4 ;  /* 0x00000004090075a7 */ /* 0x010864000800017f */
[----:B-1----:R-:W-:Y:S05]  /*9f40*/  @!P0 NANOSLEEP.SYNCS 0x989680 ;  /* 0x009896800000895d */ /* 0x002fea0003900000 */
[----:B------:R-:W1:Y:S02]  /*9f50*/  @!P0 SYNCS.PHASECHK.TRANS64 P0, [R9+URZ], R4 ;  /* 0x00000004090085a7 */ /* 0x000e64000800007f */
[----:B-1----:R-:W-:Y:S05]  /*9f60*/  @!P0 BRA `(.L_x_4265) ;  /* 0xfffffffc00f08947 */ /* 0x002fea000383ffff */
[----:B------:R-:W-:Y:S05]  /*9f70*/  BRA `(.L_x_4283) ;  /* 0xfffffff8008c7947 */ /* 0x000fea000383ffff */
.L_x_4284:
        /* <DEDUP_REMOVED lines=16> */
.L_x_7405:


//--------------------- .text._ZN7cutlass13device_kernelIN5flash11enable_sm90INS1_16FlashAttnBwdSm90INS1_25CollectiveMainloopBwdSm90ILi2ELi2ELi2EN4cute5tupleIJNS5_1CILi1EEES8_S8_EEENS6_IJNS7_ILi128EEESA_NS7_ILi64EEEEEENS_10bfloat16_tEfNS_4arch4Sm90ELb0ELb0ELb0ELb1ELb1ELb1ELb0ELb0ELi2ELi1ELi2ELi2ELb0EEENS1_21CollectiveEpilogueBwdISC_SD_SF_Li256ELb1ELb0ELi1EEENS1_19SingleTileSchedulerILb1ELb0ELb0ELi128EEEEEEEEEvNT_6ParamsE --------------------------
	.section	.text._ZN7cutlass13device_kernelIN5flash11enable_sm90INS1_16FlashAttnBwdSm90INS1_25CollectiveMainloopBwdSm90ILi2ELi2ELi2EN4cute5tupleIJNS5_1CILi1EEES8_S8_EEENS6_IJNS7_ILi128EEESA_NS7_ILi64EEEEEENS_10bfloat16_tEfNS_4arch4Sm90ELb0ELb0ELb0ELb1ELb1ELb1ELb0ELb0ELi2ELi1ELi2ELi2ELb0EEENS1_21CollectiveEpilogueBwdISC_SD_SF_Li256ELb1ELb0ELi1EEENS1_19SingleTileSchedulerILb1ELb0ELb0ELi128EEEEEEEEEvNT_6ParamsE,"ax",@progbits
	.align	128
.text._ZN7cutlass13device_kernelIN5flash11enable_sm90INS1_16FlashAttnBwdSm90INS1_25CollectiveMainloopBwdSm90ILi2ELi2ELi2EN4cute5tupleIJNS5_1CILi1EEES8_S8_EEENS6_IJNS7_ILi128EEESA_NS7_ILi64EEEEEENS_10bfloat16_tEfNS_4arch4Sm90ELb0ELb0ELb0ELb1ELb1ELb1ELb0ELb0ELi2ELi1ELi2ELi2ELb0EEENS1_21CollectiveEpilogueBwdISC_SD_SF_Li256ELb1ELb0ELi1EEENS1_19SingleTileSchedulerILb1ELb0ELb0ELi128EEEEEEEEEvNT_6ParamsE:
        .type           _ZN7cutlass13device_kernelIN5flash11enable_sm90INS1_16FlashAttnBwdSm90INS1_25CollectiveMainloopBwdSm90ILi2ELi2ELi2EN4cute5tupleIJNS5_1CILi1EEES8_S8_EEENS6_IJNS7_ILi128EEESA_NS7_ILi64EEEEEENS_10bfloat16_tEfNS_4arch4Sm90ELb0ELb0ELb0ELb1ELb1ELb1ELb0ELb0ELi2ELi1ELi2ELi2ELb0EEENS1_21CollectiveEpilogueBwdISC_SD_SF_Li256ELb1ELb0ELi1EEENS1_19SingleTileSchedulerILb1ELb0ELb0ELi128EEEEEEEEEvNT_6ParamsE,@function
        .size           _ZN7cutlass13device_kernelIN5flash11enable_sm90INS1_16FlashAttnBwdSm90INS1_25CollectiveMainloopBwdSm90ILi2ELi2ELi2EN4cute5tupleIJNS5_1CILi1EEES8_S8_EEENS6_IJNS7_ILi128EEESA_NS7_ILi64EEEEEENS_10bfloat16_tEfNS_4arch4Sm90ELb0ELb0ELb0ELb1ELb1ELb1ELb0ELb0ELi2ELi1ELi2ELi2ELb0EEENS1_21CollectiveEpilogueBwdISC_SD_SF_Li256ELb1ELb0ELi1EEENS1_19SingleTileSchedulerILb1ELb0ELb0ELi128EEEEEEEEEvNT_6ParamsE,(.L_x_7406 - _ZN7cutlass13device_kernelIN5flash11enable_sm90INS1_16FlashAttnBwdSm90INS1_25CollectiveMainloopBwdSm90ILi2ELi2ELi2EN4cute5tupleIJNS5_1CILi1EEES8_S8_EEENS6_IJNS7_ILi128EEESA_NS7_ILi64EEEEEENS_10bfloat16_tEfNS_4arch4Sm90ELb0ELb0ELb0ELb1ELb1ELb1ELb0ELb0ELi2ELi1ELi2ELi2ELb0EEENS1_21CollectiveEpilogueBwdISC_SD_SF_Li256ELb1ELb0ELi1EEENS1_19SingleTileSchedulerILb1ELb0ELb0ELi128EEEEEEEEEvNT_6ParamsE)
        .other          _ZN7cutlass13device_kernelIN5flash11enable_sm90INS1_16FlashAttnBwdSm90INS1_25CollectiveMainloopBwdSm90ILi2ELi2ELi2EN4cute5tupleIJNS5_1CILi1EEES8_S8_EEENS6_IJNS7_ILi128EEESA_NS7_ILi64EEEEEENS_10bfloat16_tEfNS_4arch4Sm90ELb0ELb0ELb0ELb1ELb1ELb1ELb0ELb0ELi2ELi1ELi2ELi2ELb0EEENS1_21CollectiveEpilogueBwdISC_SD_SF_Li256ELb1ELb0ELi1EEENS1_19SingleTileSchedulerILb1ELb0ELb0ELi128EEEEEEEEEvNT_6ParamsE,@"STO_CUDA_ENTRY STV_DEFAULT"
_ZN7cutlass13device_kernelIN5flash11enable_sm90INS1_16FlashAttnBwdSm90INS1_25CollectiveMainloopBwdSm90ILi2ELi2ELi2EN4cute5tupleIJNS5_1CILi1EEES8_S8_EEENS6_IJNS7_ILi128EEESA_NS7_ILi64EEEEEENS_10bfloat16_tEfNS_4arch4Sm90ELb0ELb0ELb0ELb1ELb1ELb1ELb0ELb0ELi2ELi1ELi2ELi2ELb0EEENS1_21CollectiveEpilogueBwdISC_SD_SF_Li256ELb1ELb0ELi1EEENS1_19SingleTileSchedulerILb1ELb0ELb0ELi128EEEEEEEEEvNT_6ParamsE:
        /* <DEDUP_REMOVED lines=23> */
.L_x_4286:
[----:B------:R-:W-:Y:S05]  /*0170*/  BSYNC B0 ;  /* 0x0000000000007941 */ /* 0x000fea0003800000 */
.L_x_4285:
        /* <DEDUP_REMOVED lines=34> */
.L_x_4287:
        /* <DEDUP_REMOVED lines=22> */
.L_x_4288:
        /* <DEDUP_REMOVED lines=9> */
.L_x_4291:
        /* <DEDUP_REMOVED lines=20> */
.L_x_4292:
        /* <DEDUP_REMOVED lines=10> */
.L_x_4294:
[----:B------:R-:W2:Y:S02]  /*0770*/  LDC R0, c[0x0][0x8bc] ;  /* 0x00022f00ff007b82 */ /* 0x000ea40000000800 */
.L_x_4293:
        /* <DEDUP_REMOVED lines=19> */
.L_x_4296:
        /* <DEDUP_REMOVED lines=10> */
.L_x_4297:
        /* <DEDUP_REMOVED lines=8> */
.L_x_4298:
        /* <DEDUP_REMOVED lines=9> */
.L_x_4299:
        /* <DEDUP_REMOVED lines=55> */
.L_x_4302:
        /* <DEDUP_REMOVED lines=15> */
.L_x_4301:
        /* <DEDUP_REMOVED lines=22> */
.L_x_4304:
        /* <DEDUP_REMOVED lines=15> */
.L_x_4303:
[----:B------:R-:W-:Y:S01]  /*1110*/  SHF.R.S32.HI R3, RZ, 0x1f, R16 ;  /* 0x0000001fff037819 */ /* 0x000fe20000011410 */
[----:B------:R-:W-:-:S03]  /*1120*/  UMOV UR4, 0xffffffff ;  /* 0xffffffff00047882 */ /* 0x000fc60000000000 */
[----:B------:R-:W-:-:S04]  /*1130*/  LEA.HI R0, R3, R16, RZ, 0x7 ;  /* 0x0000001003007211 */ /* 0x000fc800078f38ff */
[----:B------:R-:W-:Y:S01]  /*1140*/  SHF.R.S32.HI R13, RZ, 0x7, R0 ;  /* 0x00000007ff0d7819 */ /* 0x000fe20000011400 */
[----:B------:R-:W-:Y:S06]  /*1150*/  BRA.DIV UR4, `(.L_x_4305) ;  /* 0x0000009204307947 */ /* 0x000fec000b800000 */
[----:B------:R1:W2:Y:S02]  /*1160*/  SHFL.IDX PT, R14, R13, RZ, 0x1f ;  /* 0x00001fff0d0e7589 */ /* 0x0002a400000e0000 */
.L_x_4424:
        /* <DEDUP_REMOVED lines=30> */
.L_x_4306:
        /* <DEDUP_REMOVED lines=108> */
.L_x_4318:
[----:B------:R-:W-:-:S13]  /*1a10*/  ISETP.NE.AND P0, PT, R4, 0x3, PT ;  /* 0x000000030400780c */ /* 0x000fda0003f05270 */
[----:B-1----:R-:W-:Y:S05]  /*1a20*/  @!P0 BRA `(.L_x_4308) ;  /* 0x0000000000048947 */ /* 0x002fea0003800000 */
[----:B------:R-:W-:Y:S01]  /*1a30*/  BPT.TRAP 0x1 ;  /* 0x000000040000795c */ /* 0x000fe20000300000 */
.L_x_4308:
[----:B------:R-:W-:Y:S01]  /*1a40*/  IMAD R9, R7, 0x8, R226 ;  /* 0x0000000807097824 */ /* 0x000fe200078e02e2 */
[----:B------:R-:W-:-:S04]  /*1a50*/  SHF.L.U32 R12, R6, 0x1f, RZ ;  /* 0x0000001f060c7819 */ /* 0x000fc800000006ff */
[----:B------:R1:W2:Y:S01]  /*1a60*/  SYNCS.PHASECHK.TRANS64.TRYWAIT P1, [R9+URZ+0x30c10], R12 ;  /* 0x030c100c090075a7 */ /* 0x0002a2000802017f */
[----:B------:R-:W-:Y:S05]  /*1a70*/  @!P0 BRA `(.L_x_4309) ;  /* 0x0000000000048947 */ /* 0x000fea0003800000 */
[----:B------:R-:W-:Y:S01]  /*1a80*/  BPT.TRAP 0x1 ;  /* 0x000000040000795c */ /* 0x000fe20000300000 */
.L_x_4309:
[----:B------:R-:W-:-:S05]  /*1a90*/  VIADD R10, R226, 0x10000 ;  /* 0x00010000e20a7836 */ /* 0x000fca0000000000 */
[----:B------:R-:W-:-:S04]  /*1aa0*/  SHF.R.U32.HI R10, RZ, 0x4, R10 ;  /* 0x00000004ff0a7819 */ /* 0x000fc8000001160a */
[----:B------:R-:W-:Y:S01]  /*1ab0*/  LOP3.LUT R10, R10, 0x3fff, RZ, 0xc0, !PT ;  /* 0x00003fff0a0a7812 */ /* 0x000fe200078ec0ff */
[----:B--2---:R-:W-:Y:S06]  /*1ac0*/  @P1 BRA `(.L_x_4310) ;  /* 0x0000000000081947 */ /* 0x004fec0003800000 */
[----:B------:R-:W2:Y:S02]  /*1ad0*/  SYNCS.PHASECHK.TRANS64.TRYWAIT P1, [R9+URZ+0x30c10], R12 ;  /* 0x030c100c090075a7 */ /* 0x000ea4000802017f */
[----:B--2---:R-:W-:Y:S05]  /*1ae0*/  @!P1 BRA `(.L_x_4311) ;  /* 0x0000008400fc9947 */ /* 0x004fea0003800000 */
.L_x_4310:
        /* <DEDUP_REMOVED lines=63> */
.L_x_4312:
[----:B------:R1:W1:Y:S01]  /*1ee0*/  SYNCS.PHASECHK.TRANS64.TRYWAIT P1, [R9+URZ+0x30c30], R12 ;  /* 0x030c300c090075a7 */ /* 0x000262000802017f */
[----:B------:R-:W-:Y:S05]  /*1ef0*/  @!P0 BRA `(.L_x_4313) ;  /* 0x0000000000048947 */ /* 0x000fea0003800000 */
[----:B------:R-:W-:Y:S01]  /*1f00*/  BPT.TRAP 0x1 ;  /* 0x000000040000795c */ /* 0x000fe20000300000 */
.L_x_4313:
[----:B------:R-:W-:-:S05]  /*1f10*/  VIADD R11, R226, 0x18000 ;  /* 0x00018000e20b7836 */ /* 0x000fca0000000000 */
[----:B------:R-:W-:-:S04]  /*1f20*/  SHF.R.U32.HI R11, RZ, 0x4, R11 ;  /* 0x00000004ff0b7819 */ /* 0x000fc8000001160b */
[----:B------:R-:W-:-:S04]  /*1f30*/  LOP3.LUT R218, R11, 0x3fff, RZ, 0xc0, !PT ;  /* 0x00003fff0bda7812 */ /* 0x000fc800078ec0ff */
[----:B------:R-:W-:Y:S01]  /*1f40*/  LOP3.LUT R14, R218, 0x10000, RZ, 0xfc, !PT ;  /* 0x00010000da0e7812 */ /* 0x000fe200078efcff */
[----:B-1----:R-:W-:Y:S06]  /*1f50*/  @P1 BRA `(.L_x_4314) ;  /* 0x0000000000081947 */ /* 0x002fec0003800000 */
[----:B------:R-:W1:Y:S02]  /*1f60*/  SYNCS.PHASECHK.TRANS64.TRYWAIT P1, [R9+URZ+0x30c30], R12 ;  /* 0x030c300c090075a7 */ /* 0x000e64000802017f */
[----:B-1----:R-:W-:Y:S05]  /*1f70*/  @!P1 BRA `(.L_x_4315) ;  /* 0x0000008000ec9947 */ /* 0x002fea0003800000 */
.L_x_4314:
        /* <DEDUP_REMOVED lines=619> */
.L_x_4316:
        /* <DEDUP_REMOVED lines=68> */
.L_x_4317:
        /* <DEDUP_REMOVED lines=45> */
.L_x_4300:
        /* <DEDUP_REMOVED lines=116> */
.L_x_4320:
        /* <DEDUP_REMOVED lines=49> */
.L_x_4322:
[----:B------:R-:W-:Y:S05]  /*5790*/  BSYNC B0 ;  /* 0x0000000000007941 */ /* 0x000fea0003800000 */
.L_x_4321:
        /* <DEDUP_REMOVED lines=17> */
.L_x_4324:
[----:B------:R-:W-:Y:S05]  /*58b0*/  BSYNC B0 ;  /* 0x0000000000007941 */ /* 0x000fea0003800000 */
.L_x_4323:
        /* <DEDUP_REMOVED lines=17> */
.L_x_4326:
[----:B------:R-:W-:Y:S05]  /*59d0*/  BSYNC B0 ;  /* 0x0000000000007941 */ /* 0x000fea0003800000 */
.L_x_4325:
        /* <DEDUP_REMOVED lines=18> */
.L_x_4328:
[----:B------:R-:W-:Y:S05]  /*5b00*/  BSYNC B0 ;  /* 0x0000000000007941 */ /* 0x000fea0003800000 */
.L_x_4327:
        /* <DEDUP_REMOVED lines=24> */
.L_x_4330:
[----:B------:R-:W-:Y:S05]  /*5c90*/  BSYNC B0 ;  /* 0x0000000000007941 */ /* 0x000fea0003800000 */
.L_x_4329:
        /* <DEDUP_REMOVED lines=15> */
.L_x_4332:
[----:B------:R-:W-:Y:S05]  /*5d90*/  BSYNC B0 ;  /* 0x0000000000007941 */ /* 0x000fea0003800000 */
.L_x_4331:
        /* <DEDUP_REMOVED lines=15> */
.L_x_4334:
[----:B------:R-:W-:Y:S05]  /*5e90*/  BSYNC B0 ;  /* 0x0000000000007941 */ /* 0x000fea0003800000 */
.L_x_4333:
        /* <DEDUP_REMOVED lines=15> */
.L_x_4319:
        /* <DEDUP_REMOVED lines=40> */
.L_x_4335:
        /* <DEDUP_REMOVED lines=39> */
.L_x_4337:
[----:B------:R-:W-:Y:S05]  /*6480*/  BSYNC B0 ;  /* 0x0000000000007941 */ /* 0x000fea0003800000 */
.L_x_4336:
        /* <DEDUP_REMOVED lines=19> */
.L_x_4339:
[----:B------:R-:W-:Y:S05]  /*65c0*/  BSYNC B0 ;  /* 0x0000000000007941 */ /* 0x000fea0003800000 */
.L_x_4338:
        /* <DEDUP_REMOVED lines=15> */
.L_x_4341:
[----:B------:R-:W-:Y:S05]  /*66c0*/  BSYNC B0 ;  /* 0x0000000000007941 */ /* 0x000fea0003800000 */
.L_x_4340:
        /* <DEDUP_REMOVED lines=15> */
.L_x_4343:
[----:B------:R-:W-:Y:S05]  /*67c0*/  BSYNC B0 ;  /* 0x0000000000007941 */ /* 0x000fea0003800000 */
.L_x_4342:
        /* <DEDUP_REMOVED lines=21> */
.L_x_4345:
[----:B------:R-:W-:Y:S05]  /*6920*/  BSYNC B0 ;  /* 0x0000000000007941 */ /* 0x000fea0003800000 */
.L_x_4344:
        /* <DEDUP_REMOVED lines=15> */
.L_x_4347:
[----:B------:R-:W-:Y:S05]  /*6a20*/  BSYNC B0 ;  /* 0x0000000000007941 */ /* 0x000fea0003800000 */
.L_x_4346:
        /* <DEDUP_REMOVED lines=15> */
.L_x_4349:
[----:B------:R-:W-:Y:S05]  /*6b20*/  BSYNC B0 ;  /* 0x0000000000007941 */ /* 0x000fea0003800000 */
.L_x_4348:
        /* <DEDUP_REMOVED lines=15> */
.L_x_4290:
        /* <DEDUP_REMOVED lines=21> */
.L_x_4351:
        /* <DEDUP_REMOVED lines=13> */
.L_x_4353:
[----:B------:R-:W-:-:S05]  /*6e40*/  ULDC UR4, c[0x0][0x8bc] ;  /* 0x00022f0000047ab9 */ /* 0x000fca0000000800 */
.L_x_4352:
        /* <DEDUP_REMOVED lines=37> */
.L_x_4354:
        /* <DEDUP_REMOVED lines=58> */
.L_x_4380:
        /* <DEDUP_REMOVED lines=17> */
.L_x_4358:
[----:B------:R-:W2:Y:S04]  /*7550*/  LDG.E.STRONG.GPU R5, desc[UR38][R2.64] ;  /* 0x0000002602057981 */ /* 0x000ea8000c1ef900 */
[----:B--2---:R-:W-:Y:S01]  /*7560*/  CCTL.IVALL ;  /* 0x00000000ff00798f */ /* 0x004fe20002000000 */
[----:B------:R-:W-:Y:S05]  /*7570*/  YIELD ;  /* 0x0000000000007946 */ /* 0x000fea0003800000 */
[----:B------:R-:W-:-:S13]  /*7580*/  ISETP.NE.AND P1, PT, R5, UR24, PT ;  /* 0x0000001805007c0c */ /* 0x000fda000bf25270 */
[----:B------:R-:W-:Y:S05]  /*7590*/  @P1 BRA `(.L_x_4358) ;  /* 0xfffffffc00ec1947 */ /* 0x000fea000383ffff */
.L_x_4357:
[----:B------:R-:W-:Y:S05]  /*75a0*/  BSYNC B0 ;  /* 0x0000000000007941 */ /* 0x000fea0003800000 */
.L_x_4356:
[----:B------:R-:W-:-:S03]  /*75b0*/  UMOV UR22, 0xffffffff ;  /* 0xffffffff00167882 */ /* 0x000fc60000000000 */
[----:B------:R-:W-:Y:S05]  /*75c0*/  BRA.DIV UR22, `(.L_x_4359) ;  /* 0x0000002e166c7947 */ /* 0x000fea000b800000 */
[----:B------:R-:W-:Y:S01]  /*75d0*/  NOP ;  /* 0x0000000000007918 */ /* 0x000fe20000000000 */
.L_x_4427:
        /* <DEDUP_REMOVED lines=19> */
.L_x_4361:
[----:B------:R-:W-:Y:S05]  /*7710*/  BSYNC B0 ;  /* 0x0000000000007941 */ /* 0x000fea0003800000 */
.L_x_4360:
        /* <DEDUP_REMOVED lines=13> */
.L_x_4363:
[----:B------:R-:W-:Y:S05]  /*77f0*/  BSYNC B0 ;  /* 0x0000000000007941 */ /* 0x000fea0003800000 */
.L_x_4362:
[----:B------:R-:W-:Y:S06]  /*7800*/  BAR.ARV 0xa, 0xa0 ;  /* 0x0282800000007b1d */ /* 0x000fec0000002000 */
[----:B------:R-:W-:Y:S04]  /*7810*/  BSSY B0, `(.L_x_4364) ;  /* 0x0000003000007945 */ /* 0x000fe80003800000 */
[----:B------:R-:W-:Y:S05]  /*7820*/  @!P0 BRA `(.L_x_4365) ;  /* 0x0000000000048947 */ /* 0x000fea0003800000 */
[----:B------:R-:W-:-:S04]  /*7830*/  DEPBAR.LE SB0, 0x0 ;  /* 0x000080000000791a */ /* 0x000fc80000000000 */
.L_x_4365:
[----:B------:R-:W-:Y:S05]  /*7840*/  BSYNC B0 ;  /* 0x0000000000007941 */ /* 0x000fea0003800000 */
.L_x_4364:
        /* <DEDUP_REMOVED lines=19> */
.L_x_4367:
[----:B------:R-:W-:Y:S05]  /*7980*/  BSYNC B0 ;  /* 0x0000000000007941 */ /* 0x000fea0003800000 */
.L_x_4366:
        /* <DEDUP_REMOVED lines=9> */
.L_x_4370:
[----:B------:R-:W2:Y:S04]  /*7a20*/  LDG.E.STRONG.GPU R5, desc[UR38][R2.64] ;  /* 0x0000002602057981 */ /* 0x000ea8000c1ef900 */
[----:B--2---:R-:W-:Y:S01]  /*7a30*/  CCTL.IVALL ;  /* 0x00000000ff00798f */ /* 0x004fe20002000000 */
[----:B------:R-:W-:Y:S05]  /*7a40*/  YIELD ;  /* 0x0000000000007946 */ /* 0x000fea0003800000 */
[----:B------:R-:W-:-:S13]  /*7a50*/  ISETP.NE.AND P1, PT, R5, UR24, PT ;  /* 0x0000001805007c0c */ /* 0x000fda000bf25270 */
[----:B------:R-:W-:Y:S05]  /*7a60*/  @P1 BRA `(.L_x_4370) ;  /* 0xfffffffc00ec1947 */ /* 0x000fea000383ffff */
.L_x_4369:
[----:B------:R-:W-:Y:S05]  /*7a70*/  BSYNC B0 ;  /* 0x0000000000007941 */ /* 0x000fea0003800000 */
.L_x_4368:
[----:B------:R-:W-:-:S03]  /*7a80*/  UMOV UR6, 0xffffffff ;  /* 0xffffffff00067882 */ /* 0x000fc60000000000 */
[----:B------:R-:W-:Y:S05]  /*7a90*/  BRA.DIV UR6, `(.L_x_4371) ;  /* 0x0000002a06547947 */ /* 0x000fea000b800000 */
[----:B------:R-:W-:Y:S01]  /*7aa0*/  NOP ;  /* 0x0000000000007918 */ /* 0x000fe20000000000 */
.L_x_4430:
        /* <DEDUP_REMOVED lines=13> */
.L_x_4373:
[----:B------:R-:W-:Y:S05]  /*7b80*/  BSYNC B0 ;  /* 0x0000000000007941 */ /* 0x000fea0003800000 */
.L_x_4372:
        /* <DEDUP_REMOVED lines=13> */
.L_x_4375:
[----:B------:R-:W-:Y:S05]  /*7c60*/  BSYNC B0 ;  /* 0x0000000000007941 */ /* 0x000fea0003800000 */
.L_x_4374:
[----:B------:R-:W-:Y:S06]  /*7c70*/  BAR.ARV 0xa, 0xa0 ;  /* 0x0282800000007b1d */ /* 0x000fec0000002000 */
[----:B------:R-:W-:Y:S04]  /*7c80*/  BSSY B0, `(.L_x_4376) ;  /* 0x0000003000007945 */ /* 0x000fe80003800000 */
[----:B------:R-:W-:Y:S05]  /*7c90*/  @!P0 BRA `(.L_x_4377) ;  /* 0x0000000000048947 */ /* 0x000fea0003800000 */
[----:B------:R-:W-:-:S04]  /*7ca0*/  DEPBAR.LE SB0, 0x0 ;  /* 0x000080000000791a */ /* 0x000fc80000000000 */
.L_x_4377:
[----:B------:R-:W-:Y:S05]  /*7cb0*/  BSYNC B0 ;  /* 0x0000000000007941 */ /* 0x000fea0003800000 */
.L_x_4376:
        /* <DEDUP_REMOVED lines=19> */
.L_x_4379:
[----:B------:R-:W-:Y:S05]  /*7df0*/  BSYNC B0 ;  /* 0x0000000000007941 */ /* 0x000fea0003800000 */
.L_x_4378:
[----:B------:R-:W-:Y:S02]  /*7e00*/  UIADD3 UR4, UR4, 0x2, URZ ;  /* 0x0000000204047890 */ /* 0x000fe4000fffe03f */
[----:B------:R-:W-:Y:S01]  /*7e10*/  UIADD3 UR5, UR5, 0x1, URZ ;  /* 0x0000000105057890 */ /* 0x000fe2000fffe03f */
[----:B------:R-:W-:Y:S11]  /*7e20*/  @P3 BRA `(.L_x_4380) ;  /* 0xfffffff400843947 */ /* 0x000ff6000383ffff */
.L_x_4355:
        /* <DEDUP_REMOVED lines=13> */
.L_x_4383:
[----:B------:R-:W2:Y:S04]  /*7f00*/  LDG.E.STRONG.GPU R0, desc[UR38][R2.64] ;  /* 0x0000002602007981 */ /* 0x000ea8000c1ef900 */
[----:B--2---:R-:W-:Y:S01]  /*7f10*/  CCTL.IVALL ;  /* 0x00000000ff00798f */ /* 0x004fe20002000000 */
[----:B------:R-:W-:Y:S05]  /*7f20*/  YIELD ;  /* 0x0000000000007946 */ /* 0x000fea0003800000 */
[----:B------:R-:W-:-:S13]  /*7f30*/  ISETP.NE.AND P1, PT, R0, UR24, PT ;  /* 0x0000001800007c0c */ /* 0x000fda000bf25270 */
[----:B------:R-:W-:Y:S05]  /*7f40*/  @P1 BRA `(.L_x_4383) ;  /* 0xfffffffc00ec1947 */ /* 0x000fea000383ffff */
.L_x_4382:
[----:B------:R-:W-:Y:S05]  /*7f50*/  BSYNC B0 ;  /* 0x0000000000007941 */ /* 0x000fea0003800000 */
.L_x_4381:
[----:B------:R-:W-:-:S03]  /*7f60*/  UMOV UR5, 0xffffffff ;  /* 0xffffffff00057882 */ /* 0x000fc60000000000 */
[----:B------:R-:W-:Y:S05]  /*7f70*/  BRA.DIV UR5, `(.L_x_4384) ;  /* 0x0000002605387947 */ /* 0x000fea000b800000 */
[----:B------:R-:W-:Y:S01]  /*7f80*/  NOP ;  /* 0x0000000000007918 */ /* 0x000fe20000000000 */
.L_x_4433:
        /* <DEDUP_REMOVED lines=22> */
.L_x_4386:
[----:B------:R-:W-:Y:S05]  /*80f0*/  BSYNC B0 ;  /* 0x0000000000007941 */ /* 0x000fea0003800000 */
.L_x_4385:
        /* <DEDUP_REMOVED lines=20> */
.L_x_4388:
[----:B------:R-:W-:Y:S05]  /*8240*/  BSYNC B0 ;  /* 0x0000000000007941 */ /* 0x000fea0003800000 */
.L_x_4387:
[----:B------:R-:W-:Y:S06]  /*8250*/  BAR.ARV 0xa, 0xa0 ;  /* 0x0282800000007b1d */ /* 0x000fec0000002000 */
[----:B------:R-:W-:Y:S04]  /*8260*/  BSSY B0, `(.L_x_4389) ;  /* 0x0000003000007945 */ /* 0x000fe80003800000 */
[----:B------:R-:W-:Y:S05]  /*8270*/  @!P0 BRA `(.L_x_4390) ;  /* 0x0000000000048947 */ /* 0x000fea0003800000 */
[----:B------:R-:W-:-:S04]  /*8280*/  DEPBAR.LE SB0, 0x0 ;  /* 0x000080000000791a */ /* 0x000fc80000000000 */
.L_x_4390:
[----:B------:R-:W-:Y:S05]  /*8290*/  BSYNC B0 ;  /* 0x0000000000007941 */ /* 0x000fea0003800000 */
.L_x_4389:
        /* <DEDUP_REMOVED lines=19> */
.L_x_4350:
        /* <DEDUP_REMOVED lines=10> */
.L_x_4391:
        /* <DEDUP_REMOVED lines=10> */
.L_x_4393:
[----:B------:R-:W3:Y:S02]  /*8510*/  LDC R5, c[0x0][0x8bc] ;  /* 0x00022f00ff057b82 */ /* 0x000ee40000000800 */
.L_x_4392:
[----:B------:R-:W1:Y:S01]  /*8520*/  S2R R14, SR_CTAID.X ;  /* 0x00000000000e7919 */ /* 0x000e620000002500 */
[----:B------:R-:W-:Y:S02]  /*8530*/  IMAD.MOV.U32 R0, RZ, RZ, 0x1 ;  /* 0x00000001ff007424 */ /* 0x000fe400078e00ff */
[----:B------:R-:W-:Y:S02]  /*8540*/  IMAD.MOV.U32 R9, RZ, RZ, RZ ;  /* 0x000000ffff097224 */ /* 0x000fe400078e00ff */
[----:B-1----:R-:W-:-:S05]  /*8550*/  IMAD.SHL.U32 R14, R14, 0x80, RZ ;  /* 0x000000800e0e7824 */ /* 0x002fca00078e00ff */
        /* <DEDUP_REMOVED lines=41> */
.L_x_4395:
        /* <DEDUP_REMOVED lines=66> */
.L_x_4434:
        /* <DEDUP_REMOVED lines=9> */
.L_x_4398:
        /* <DEDUP_REMOVED lines=63> */
.L_x_4409:
[----:B------:R-:W-:-:S04]  /*9090*/  SHF.L.U32 R21, R10, 0x1f, RZ ;  /* 0x0000001f0a157819 */ /* 0x000fc800000006ff */
[----:B-1----:R-:W1:Y:S02]  /*90a0*/  SYNCS.PHASECHK.TRANS64.TRYWAIT P1, [R12+URZ+0x30c40], R21 ;  /* 0x030c40150c0075a7 */ /* 0x002e64000802017f */
[----:B-12--5:R-:W-:Y:S05]  /*90b0*/  @!P1 BRA `(.L_x_4401) ;  /* 0x0000001400189947 */ /* 0x026fea0003800000 */
.L_x_4435:
[----:B------:R-:W-:Y:S05]  /*90c0*/  @P0 BRA `(.L_x_4402) ;  /* 0x0000000000140947 */ /* 0x000fea0003800000 */
[----:B------:R-:W-:Y:S01]  /*90d0*/  ISETP.NE.AND P1, PT, R20, RZ, PT ;  /* 0x000000ff1400720c */ /* 0x000fe20003f25270 */
[----:B------:R-:W-:-:S04]  /*90e0*/  IMAD.MOV.U32 R3, RZ, RZ, 0x4200 ;  /* 0x00004200ff037424 */ /* 0x000fc800078e00ff */
[----:B------:R2:W-:Y:S08]  /*90f0*/  SYNCS.ARRIVE.TRANS64 RZ, [R12+URZ+0x30c30], R3 ;  /* 0x030c30030cff79a7 */ /* 0x0005f0000800003f */
[----:B------:R-:W-:Y:S05]  /*9100*/  @!P1 BRA `(.L_x_4402) ;  /* 0x0000000000049947 */ /* 0x000fea0003800000 */
[----:B------:R-:W-:Y:S01]  /*9110*/  BPT.TRAP 0x1 ;  /* 0x000000040000795c */ /* 0x000fe20000300000 */
.L_x_4402:
        /* <DEDUP_REMOVED lines=30> */
.L_x_4436:
[----:B------:R-:W-:Y:S05]  /*9300*/  @P0 BRA `(.L_x_4404) ;  /* 0x0000000000140947 */ /* 0x000fea0003800000 */
[----:B------:R-:W-:Y:S01]  /*9310*/  ISETP.NE.AND P1, PT, R20, RZ, PT ;  /* 0x000000ff1400720c */ /* 0x000fe20003f25270 */
[----:B------:R-:W-:-:S04]  /*9320*/  IMAD.MOV.U32 R2, RZ, RZ, 0x4200 ;  /* 0x00004200ff027424 */ /* 0x000fc800078e00ff */
[----:B------:R3:W-:Y:S08]  /*9330*/  SYNCS.ARRIVE.TRANS64 RZ, [R12+URZ+0x30c18], R2 ;  /* 0x030c18020cff79a7 */ /* 0x0007f0000800003f */
[----:B------:R-:W-:Y:S05]  /*9340*/  @!P1 BRA `(.L_x_4404) ;  /* 0x0000000000049947 */ /* 0x000fea0003800000 */
[----:B------:R-:W-:Y:S01]  /*9350*/  BPT.TRAP 0x1 ;  /* 0x000000040000795c */ /* 0x000fe20000300000 */
.L_x_4404:
        /* <DEDUP_REMOVED lines=22> */
.L_x_4437:
        /* <DEDUP_REMOVED lines=9> */
.L_x_4406:
        /* <DEDUP_REMOVED lines=24> */
.L_x_4439:
[----:B------:R-:W-:Y:S05]  /*96d0*/  @P0 BRA `(.L_x_4408) ;  /* 0x0000000000140947 */ /* 0x000fea0003800000 */
[----:B------:R-:W-:Y:S01]  /*96e0*/  ISETP.NE.AND P1, PT, R20, RZ, PT ;  /* 0x000000ff1400720c */ /* 0x000fe20003f25270 */
[----:B-1----:R-:W-:-:S04]  /*96f0*/  IMAD.MOV.U32 R5, RZ, RZ, 0x4200 ;  /* 0x00004200ff057424 */ /* 0x002fc800078e00ff */
[----:B------:R2:W-:Y:S08]  /*9700*/  SYNCS.ARRIVE.TRANS64 RZ, [R12+URZ+0x30c10], R5 ;  /* 0x030c10050cff79a7 */ /* 0x0005f0000800003f */
[----:B------:R-:W-:Y:S05]  /*9710*/  @!P1 BRA `(.L_x_4408) ;  /* 0x0000000000049947 */ /* 0x000fea0003800000 */
[----:B------:R-:W-:Y:S01]  /*9720*/  BPT.TRAP 0x1 ;  /* 0x000000040000795c */ /* 0x000fe20000300000 */
.L_x_4408:
        /* <DEDUP_REMOVED lines=23> */
.L_x_4400:
[----:B------:R-:W-:-:S13]  /*98a0*/  ISETP.NE.AND P1, PT, R18, RZ, PT ;  /* 0x000000ff1200720c */ /* 0x000fda0003f25270 */
[----:B------:R-:W-:Y:S05]  /*98b0*/  @!P1 BRA `(.L_x_4399) ;  /* 0x0000000000f89947 */ /* 0x000fea0003800000 */
[----:B------:R-:W-:-:S04]  /*98c0*/  SHF.L.U32 R13, R10, 0x1f, RZ ;  /* 0x0000001f0a0d7819 */ /* 0x000fc800000006ff */
[----:B------:R-:W1:Y:S02]  /*98d0*/  SYNCS.PHASECHK.TRANS64.TRYWAIT P1, [R12+URZ+0x30c40], R13 ;  /* 0x030c400d0c0075a7 */ /* 0x000e64000802017f */
[----:B-1----:R-:W-:Y:S05]  /*98e0*/  @!P1 BRA `(.L_x_4410) ;  /* 0x0000000c00609947 */ /* 0x002fea0003800000 */
.L_x_4440:
[----:B------:R-:W-:Y:S05]  /*98f0*/  @P0 BRA `(.L_x_4411) ;  /* 0x0000000000140947 */ /* 0x000fea0003800000 */
[----:B------:R-:W-:Y:S01]  /*9900*/  ISETP.NE.AND P1, PT, R20, RZ, PT ;  /* 0x000000ff1400720c */ /* 0x000fe20003f25270 */
[----:B------:R-:W-:-:S04]  /*9910*/  IMAD.MOV.U32 R5, RZ, RZ, 0x4200 ;  /* 0x00004200ff057424 */ /* 0x000fc800078e00ff */
[----:B------:R2:W-:Y:S08]  /*9920*/  SYNCS.ARRIVE.TRANS64 RZ, [R12+URZ+0x30c30], R5 ;  /* 0x030c30050cff79a7 */ /* 0x0005f0000800003f */
[----:B------:R-:W-:Y:S05]  /*9930*/  @!P1 BRA `(.L_x_4411) ;  /* 0x0000000000049947 */ /* 0x000fea0003800000 */
[----:B------:R-:W-:Y:S01]  /*9940*/  BPT.TRAP 0x1 ;  /* 0x000000040000795c */ /* 0x000fe20000300000 */
.L_x_4411:
        /* <DEDUP_REMOVED lines=27> */
.L_x_4441:
[----:B------:R-:W-:Y:S05]  /*9b00*/  @P0 BRA `(.L_x_4413) ;  /* 0x0000000000140947 */ /* 0x000fea0003800000 */
[----:B------:R-:W-:Y:S01]  /*9b10*/  ISETP.NE.AND P0, PT, R20, RZ, PT ;  /* 0x000000ff1400720c */ /* 0x000fe20003f05270 */
[----:B------:R-:W-:-:S04]  /*9b20*/  IMAD.MOV.U32 R5, RZ, RZ, 0x4200 ;  /* 0x00004200ff057424 */ /* 0x000fc800078e00ff */
[----:B------:R3:W-:Y:S08]  /*9b30*/  SYNCS.ARRIVE.TRANS64 RZ, [R12+URZ+0x30c18], R5 ;  /* 0x030c18050cff79a7 */ /* 0x0007f0000800003f */
[----:B------:R-:W-:Y:S05]  /*9b40*/  @!P0 BRA `(.L_x_4413) ;  /* 0x0000000000048947 */ /* 0x000fea0003800000 */
[----:B------:R-:W-:Y:S01]  /*9b50*/  BPT.TRAP 0x1 ;  /* 0x000000040000795c */ /* 0x000fe20000300000 */
.L_x_4413:
        /* <DEDUP_REMOVED lines=20> */
.L_x_4399:
[----:B------:R-:W3:Y:S01]  /*9ca0*/  S2R R2, SR_TID.X ;  /* 0x0000000000027919 */ /* 0x000ee20000002100 */
[----:B-12--5:R-:W-:Y:S01]  /*9cb0*/  IMAD R13, R0, 0x8, R12 ;  /* 0x00000008000d7824 */ /* 0x026fe200078e020c */
[----:B---3--:R-:W-:Y:S02]  /*9cc0*/  LOP3.LUT R3, R2, 0x7f, RZ, 0xc0, !PT ;  /* 0x0000007f02037812 */ /* 0x008fe400078ec0ff */
[----:B------:R-:W-:Y:S02]  /*9cd0*/  SHF.L.U32 R2, R10, 0x1f, RZ ;  /* 0x0000001f0a027819 */ /* 0x000fe400000006ff */
[----:B------:R-:W-:Y:S02]  /*9ce0*/  ISETP.NE.AND P1, PT, R3, RZ, PT ;  /* 0x000000ff0300720c */ /* 0x000fe40003f25270 */
[----:B------:R-:W1:Y:S02]  /*9cf0*/  SYNCS.PHASECHK.TRANS64.TRYWAIT P0, [R13+URZ+0x30c40], R2 ;  /* 0x030c40020d0075a7 */ /* 0x000e64000800017f */
[----:B-1----:R-:W-:Y:S09]  /*9d00*/  @!P0 BRA `(.L_x_4414) ;  /* 0x0000000800808947 */ /* 0x002ff20003800000 */
.L_x_4442:
[----:B------:R-:W-:Y:S05]  /*9d10*/  @P1 BRA `(.L_x_4415) ;  /* 0x0000000000181947 */ /* 0x000fea0003800000 */
[----:B------:R-:W2:Y:S01]  /*9d20*/  S2R R3, SR_TID.X ;  /* 0x0000000000037919 */ /* 0x000ea20000002100 */
[----:B-1----:R-:W-:-:S04]  /*9d30*/  IMAD.MOV.U32 R2, RZ, RZ, 0x4200 ;  /* 0x00004200ff027424 */ /* 0x002fc800078e00ff */
[----:B------:R3:W-:Y:S01]  /*9d40*/  SYNCS.ARRIVE.TRANS64 RZ, [R13+URZ+0x30c30], R2 ;  /* 0x030c30020dff79a7 */ /* 0x0007e2000800003f */
[----:B--2---:R-:W-:-:S13]  /*9d50*/  LOP3.LUT P0, RZ, R3, 0x1f, RZ, 0xc0, !PT ;  /* 0x0000001f03ff7812 */ /* 0x004fda000780c0ff */
[----:B---3--:R-:W-:Y:S05]  /*9d60*/  @!P0 BRA `(.L_x_4415) ;  /* 0x0000000000048947 */ /* 0x008fea0003800000 */
[----:B------:R-:W-:Y:S01]  /*9d70*/  BPT.TRAP 0x1 ;  /* 0x000000040000795c */ /* 0x000fe20000300000 */
.L_x_4415:
        /* <DEDUP_REMOVED lines=34> */
.L_x_4396:
[----:B------:R-:W-:Y:S05]  /*9fa0*/  BSYNC B0 ;  /* 0x0000000000007941 */ /* 0x000fea0003800000 */
.L_x_4394:
[----:B------:R-:W-:-:S03]  /*9fb0*/  UMOV UR6, 0xffffffff ;  /* 0xffffffff00067882 */ /* 0x000fc60000000000 */
[----:B------:R-:W-:Y:S05]  /*9fc0*/  BRA.DIV UR6, `(.L_x_4416) ;  /* 0x0000000606e47947 */ /* 0x000fea000b800000 */
[----:B------:R-:W-:-:S13]  /*9fd0*/  ELECT P6, URZ, PT ;  /* 0x00000000003f782f */ /* 0x000fda00038c0000 */
.L_x_4445:
[----:B------:R-:W-:Y:S05]  /*9fe0*/  @!P6 BRA `(.L_x_4295) ;  /* 0x000000000084e947 */ /* 0x000fea0003800000 */
[----:B----4-:R-:W3:Y:S02]  /*9ff0*/  LDL.LU R2, [R1+0x10] ;  /* 0x0000100001027983 */ /* 0x010ee40000300800 */
[----:B---3--:R-:W-:-:S04]  /*a000*/  LOP3.LUT R2, R2, 0x2, RZ, 0xfc, !PT ;  /* 0x0000000202027812 */ /* 0x008fc800078efcff */
[----:B------:R-:W-:-:S13]  /*a010*/  ISETP.NE.AND P2, PT, R2, 0x3, PT ;  /* 0x000000030200780c */ /* 0x000fda0003f45270 */
[----:B------:R-:W-:Y:S05]  /*a020*/  @!P2 BRA `(.L_x_4417) ;  /* 0x000000000004a947 */ /* 0x000fea0003800000 */
[----:B--2---:R-:W-:Y:S01]  /*a030*/  BPT.TRAP 0x1 ;  /* 0x000000040000795c */ /* 0x004fe20000300000 */
.L_x_4417:
        /* <DEDUP_REMOVED lines=15> */
.L_x_4446:
[----:B------:R-:W3:Y:S02]  /*a130*/  SYNCS.PHASECHK.TRANS64.TRYWAIT P0, [R11+URZ], R2 ;  /* 0x000000020b0075a7 */ /* 0x000ee4000800017f */
[----:B---3--:R-:W-:Y:S05]  /*a140*/  @!P0 BRA `(.L_x_4419) ;  /* 0x0000000400b88947 */ /* 0x008fea0003800000 */
.L_x_4447:
[----:B------:R-:W-:Y:S05]  /*a150*/  @!P2 BRA `(.L_x_4420) ;  /* 0x000000000004a947 */ /* 0x000fea0003800000 */
[----:B--2---:R-:W-:Y:S01]  /*a160*/  BPT.TRAP 0x1 ;  /* 0x000000040000795c */ /* 0x004fe20000300000 */
.L_x_4420:
[----:B------:R-:W-:-:S04]  /*a170*/  VIADD R0, R6, 0x30c40 ;  /* 0x00030c4006007836 */ /* 0x000fc80000000000 */
[----:B------:R-:W-:-:S04]  /*a180*/  IMAD R9, R9, 0x8, R0 ;  /* 0x0000000809097824 */ /* 0x000fc800078e0200 */
[----:B------:R-:W4:Y:S02]  /*a190*/  SYNCS.PHASECHK.TRANS64.TRYWAIT P0, [R9+URZ], R4 ;  /* 0x00000004090075a7 */ /* 0x000f24000800017f */
[----:B----4-:R-:W-:Y:S05]  /*a1a0*/  @!P0 BRA `(.L_x_4421) ;  /* 0x0000000400b48947 */ /* 0x010fea0003800000 */
.L_x_4448:
[----:B------:R-:W-:-:S07]  /*a1b0*/  IMAD R3, R3, 0x8, R0 ;  /* 0x0000000803037824 */ /* 0x000fce00078e0200 */
.L_x_4422:
[----:B------:R1:W1:Y:S02]  /*a1c0*/  SYNCS.PHASECHK.TRANS64.TRYWAIT P0, [R3+URZ], R2 ;  /* 0x00000002030075a7 */ /* 0x000264000800017f */
[----:B-1----:R-:W-:Y:S05]  /*a1d0*/  @!P0 NANOSLEEP.SYNCS 0x989680 ;  /* 0x009896800000895d */ /* 0x002fea0003900000 */
[----:B------:R-:W1:Y:S02]  /*a1e0*/  @!P0 SYNCS.PHASECHK.TRANS64 P0, [R3+URZ], R2 ;  /* 0x00000002030085a7 */ /* 0x000e64000800007f */
[----:B-1----:R-:W-:Y:S05]  /*a1f0*/  @!P0 BRA `(.L_x_4422) ;  /* 0xfffffffc00f08947 */ /* 0x002fea000383ffff */
.L_x_4295:
[----:B--2---:R-:W-:Y:S05]  /*a200*/  BSYNC B6 ;  /* 0x0000000000067941 */ /* 0x004fea0003800000 */
.L_x_4289:
[----:B------:R-:W-:Y:S05]  /*a210*/  EXIT ;  /* 0x000000000000794d */ /* 0x000fea0003800000 */
.L_x_4305:
[----:B------:R-:W-:Y:S02]  /*a220*/  IMAD.MOV.U32 R12, RZ, RZ, RZ ;  /* 0x000000ffff0c7224 */ /* 0x000fe400078e00ff */
[----:B------:R-:W-:Y:S02]  /*a230*/  IMAD.MOV.U32 R11, RZ, RZ, 0x1f ;  /* 0x0000001fff0b7424 */ /* 0x000fe400078e00ff */
[----:B------:R-:W-:-:S07]  /*a240*/  IMAD.MOV.U32 R15, RZ, RZ, -0x1 ;  /* 0xffffffffff0f7424 */ /* 0x000fce00078e00ff */
[----:B------:R-:W-:Y:S05]  /*a250*/  WARPSYNC.COLLECTIVE R15, `(.L_x_4423) ;  /* 0x000000000f087348 */ /* 0x000fea0003c00000 */
[----:B------:R1:W2:Y:S02]  /*a260*/  SHFL.IDX P6, R14, R13, R12, R11 ;  /* 0x0000000c0d0e7389 */ /* 0x0002a400000c000b */
[----:B-12---:R-:W-:Y:S01]  /*a270*/  ENDCOLLECTIVE ;  /* 0x000000000000791b */ /* 0x006fe20003800000 */
.L_x_4423:
[----:B------:R-:W-:Y:S05]  /*a280*/  BRA `(.L_x_4424) ;  /* 0xffffff6c00b87947 */ /* 0x000fea000383ffff */
.L_x_4307:
[----:B--2---:R2:W3:Y:S02]  /*a290*/  SYNCS.PHASECHK.TRANS64.TRYWAIT P0, [R226+URZ+0x30c00], R15 ;  /* 0x030c000fe20075a7 */ /* 0x0044e4000800017f */
[----:B---3--:R-:W-:Y:S05]  /*a2a0*/  @!P0 NANOSLEEP.SYNCS 0x989680 ;  /* 0x009896800000895d */ /* 0x008fea0003900000 */
[----:B------:R-:W3:Y:S02]  /*a2b0*/  @!P0 SYNCS.PHASECHK.TRANS64 P0, [R226+URZ+0x30c00], R15 ;  /* 0x030c000fe20085a7 */ /* 0x000ee4000800007f */
[----:B---3--:R-:W-:Y:S05]  /*a2c0*/  @!P0 BRA `(.L_x_4307) ;  /* 0xfffffffc00f08947 */ /* 0x008fea000383ffff */
[----:B------:R-:W-:Y:S05]  /*a2d0*/  BRA `(.L_x_4306) ;  /* 0xffffff70001c7947 */ /* 0x000fea000383ffff */
.L_x_4311:
[----:B--2---:R2:W3:Y:S02]  /*a2e0*/  SYNCS.PHASECHK.TRANS64.TRYWAIT P1, [R9+URZ+0x30c10], R12 ;  /* 0x030c100c090075a7 */ /* 0x0044e4000802017f */
[----:B---3--:R-:W-:Y:S05]  /*a2f0*/  @!P1 NANOSLEEP.SYNCS 0x989680 ;  /* 0x009896800000995d */ /* 0x008fea0003900000 */
[----:B------:R-:W3:Y:S02]  /*a300*/  @!P1 SYNCS.PHASECHK.TRANS64 P1, [R9+URZ+0x30c10], R12 ;  /* 0x030c100c090095a7 */ /* 0x000ee4000802007f */
[----:B---3--:R-:W-:Y:S05]  /*a310*/  @!P1 BRA `(.L_x_4311) ;  /* 0xfffffffc00f09947 */ /* 0x008fea000383ffff */
[----:B------:R-:W-:Y:S05]  /*a320*/  BRA `(.L_x_4310) ;  /* 0xffffff7400f07947 */ /* 0x000fea000383ffff */
.L_x_4315:
[----:B------:R1:W1:Y:S02]  /*a330*/  SYNCS.PHASECHK.TRANS64.TRYWAIT P1, [R9+URZ+0x30c30], R12 ;  /* 0x030c300c090075a7 */ /* 0x000264000802017f */
[----:B-1----:R-:W-:Y:S05]  /*a340*/  @!P1 NANOSLEEP.SYNCS 0x989680 ;  /* 0x009896800000995d */ /* 0x002fea0003900000 */
[----:B------:R-:W1:Y:S02]  /*a350*/  @!P1 SYNCS.PHASECHK.TRANS64 P1, [R9+URZ+0x30c30], R12 ;  /* 0x030c300c090095a7 */ /* 0x000e64000802007f */
[----:B-1----:R-:W-:Y:S05]  /*a360*/  @!P1 BRA `(.L_x_4315) ;  /* 0xfffffffc00f09947 */ /* 0x002fea000383ffff */
[----:B------:R-:W-:Y:S05]  /*a370*/  BRA `(.L_x_4314) ;  /* 0xffffff7c00007947 */ /* 0x000fea000383ffff */
.L_x_4359:
[----:B------:R-:W-:Y:S01]  /*a380*/  BSSY B0, `(.L_x_4425) ;  /* 0x0000005000007945 */ /* 0x000fe20003800000 */
[----:B------:R-:W-:-:S07]  /*a390*/  IMAD.MOV.U32 R15, RZ, RZ, -0x1 ;  /* 0xffffffffff0f7424 */ /* 0x000fce00078e00ff */
[----:B------:R-:W-:Y:S05]  /*a3a0*/  WARPSYNC.COLLECTIVE R15, `(.L_x_4426) ;  /* 0x000000000f087348 */ /* 0x000fea0003c00000 */
[----:B------:R-:W-:Y:S01]  /*a3b0*/  NOP ;  /* 0x0000000000007918 */ /* 0x000fe20000000000 */
[----:B------:R-:W-:Y:S01]  /*a3c0*/  ENDCOLLECTIVE ;  /* 0x000000000000791b */ /* 0x000fe20003800000 */
.L_x_4426:
[----:B------:R-:W-:Y:S05]  /*a3d0*/  BSYNC B0 ;  /* 0x0000000000007941 */ /* 0x000fea0003800000 */
.L_x_4425:
[----:B------:R-:W-:Y:S05]  /*a3e0*/  BRA `(.L_x_4427) ;  /* 0xffffffd0007c7947 */ /* 0x000fea000383ffff */
.L_x_4371:
[----:B------:R-:W-:Y:S01]  /*a3f0*/  BSSY B0, `(.L_x_4428) ;  /* 0x0000005000007945 */ /* 0x000fe20003800000 */
[----:B------:R-:W-:-:S07]  /*a400*/  IMAD.MOV.U32 R15, RZ, RZ, -0x1 ;  /* 0xffffffffff0f7424 */ /* 0x000fce00078e00ff */
[----:B------:R-:W-:Y:S05]  /*a410*/  WARPSYNC.COLLECTIVE R15, `(.L_x_4429) ;  /* 0x000000000f087348 */ /* 0x000fea0003c00000 */
[----:B------:R-:W-:Y:S01]  /*a420*/  NOP ;  /* 0x0000000000007918 */ /* 0x000fe20000000000 */
[----:B------:R-:W-:Y:S01]  /*a430*/  ENDCOLLECTIVE ;  /* 0x000000000000791b */ /* 0x000fe20003800000 */
.L_x_4429:
[----:B------:R-:W-:Y:S05]  /*a440*/  BSYNC B0 ;  /* 0x0000000000007941 */ /* 0x000fea0003800000 */
.L_x_4428:
[----:B------:R-:W-:Y:S05]  /*a450*/  BRA `(.L_x_4430) ;  /* 0xffffffd400947947 */ /* 0x000fea000383ffff */
.L_x_4384:
[----:B------:R-:W-:Y:S01]  /*a460*/  BSSY B0, `(.L_x_4431) ;  /* 0x0000005000007945 */ /* 0x000fe20003800000 */
[----:B------:R-:W-:-:S07]  /*a470*/  IMAD.MOV.U32 R15, RZ, RZ, -0x1 ;  /* 0xffffffffff0f7424 */ /* 0x000fce00078e00ff */
[----:B------:R-:W-:Y:S05]  /*a480*/  WARPSYNC.COLLECTIVE R15, `(.L_x_4432) ;  /* 0x000000000f087348 */ /* 0x000fea0003c00000 */
[----:B------:R-:W-:Y:S01]  /*a490*/  NOP ;  /* 0x0000000000007918 */ /* 0x000fe20000000000 */
[----:B------:R-:W-:Y:S01]  /*a4a0*/  ENDCOLLECTIVE ;  /* 0x000000000000791b */ /* 0x000fe20003800000 */
.L_x_4432:
[----:B------:R-:W-:Y:S05]  /*a4b0*/  BSYNC B0 ;  /* 0x0000000000007941 */ /* 0x000fea0003800000 */
.L_x_4431:
[----:B------:R-:W-:Y:S05]  /*a4c0*/  BRA `(.L_x_4433) ;  /* 0xffffffd800b07947 */ /* 0x000fea000383ffff */
.L_x_4397:
[----:B-1----:R1:W2:Y:S02]  /*a4d0*/  SYNCS.PHASECHK.TRANS64.TRYWAIT P1, [R12+URZ+0x30c20], R3 ;  /* 0x030c20030c0075a7 */ /* 0x0022a4000802017f */
[----:B--2---:R-:W-:Y:S05]  /*a4e0*/  @!P1 NANOSLEEP.SYNCS 0x989680 ;  /* 0x009896800000995d */ /* 0x004fea0003900000 */
[----:B------:R-:W2:Y:S02]  /*a4f0*/  @!P1 SYNCS.PHASECHK.TRANS64 P1, [R12+URZ+0x30c20], R3 ;  /* 0x030c20030c0095a7 */ /* 0x000ea4000802007f */
[----:B--2---:R-:W-:Y:S05]  /*a500*/  @!P1 BRA `(.L_x_4397) ;  /* 0xfffffffc00f09947 */ /* 0x004fea000383ffff */
[----:B------:R-:W-:Y:S05]  /*a510*/  BRA `(.L_x_4434) ;  /* 0xffffffe400bc7947 */ /* 0x000fea000383ffff */
.L_x_4401:
[----:B-1----:R1:W2:Y:S02]  /*a520*/  SYNCS.PHASECHK.TRANS64.TRYWAIT P1, [R12+URZ+0x30c40], R21 ;  /* 0x030c40150c0075a7 */ /* 0x0022a4000802017f */
[----:B--2---:R-:W-:Y:S05]  /*a530*/  @!P1 NANOSLEEP.SYNCS 0x989680 ;  /* 0x009896800000995d */ /* 0x004fea0003900000 */
[----:B------:R-:W2:Y:S02]  /*a540*/  @!P1 SYNCS.PHASECHK.TRANS64 P1, [R12+URZ+0x30c40], R21 ;  /* 0x030c40150c0095a7 */ /* 0x000ea4000802007f */
[----:B--2---:R-:W-:Y:S05]  /*a550*/  @!P1 BRA `(.L_x_4401) ;  /* 0xfffffffc00f09947 */ /* 0x004fea000383ffff */
[----:B------:R-:W-:Y:S05]  /*a560*/  BRA `(.L_x_4435) ;  /* 0xffffffe800d47947 */ /* 0x000fea000383ffff */
.L_x_4403:
[----:B--2---:R2:W3:Y:S02]  /*a570*/  SYNCS.PHASECHK.TRANS64.TRYWAIT P1, [R12+URZ+0x30c28], R21 ;  /* 0x030c28150c0075a7 */ /* 0x0044e4000802017f */
[----:B---3--:R-:W-:Y:S05]  /*a580*/  @!P1 NANOSLEEP.SYNCS 0x989680 ;  /* 0x009896800000995d */ /* 0x008fea0003900000 */
[----:B------:R-:W3:Y:S02]  /*a590*/  @!P1 SYNCS.PHASECHK.TRANS64 P1, [R12+URZ+0x30c28], R21 ;  /* 0x030c28150c0095a7 */ /* 0x000ee4000802007f */
[----:B---3--:R-:W-:Y:S05]  /*a5a0*/  @!P1 BRA `(.L_x_4403) ;  /* 0xfffffffc00f09947 */ /* 0x008fea000383ffff */
[----:B------:R-:W-:Y:S05]  /*a5b0*/  BRA `(.L_x_4436) ;  /* 0xffffffec00507947 */ /* 0x000fea000383ffff */
.L_x_4405:
[----:B---3--:R3:W4:Y:S02]  /*a5c0*/  SYNCS.PHASECHK.TRANS64.TRYWAIT P1, [R12+URZ+0x30c48], R21 ;  /* 0x030c48150c0075a7 */ /* 0x008724000802017f */
[----:B----4-:R-:W-:Y:S05]  /*a5d0*/  @!P1 NANOSLEEP.SYNCS 0x989680 ;  /* 0x009896800000995d */ /* 0x010fea0003900000 */
[----:B------:R-:W4:Y:S02]  /*a5e0*/  @!P1 SYNCS.PHASECHK.TRANS64 P1, [R12+URZ+0x30c48], R21 ;  /* 0x030c48150c0095a7 */ /* 0x000f24000802007f */
[----:B----4-:R-:W-:Y:S05]  /*a5f0*/  @!P1 BRA `(.L_x_4405) ;  /* 0xfffffffc00f09947 */ /* 0x010fea000383ffff */
[----:B------:R-:W-:Y:S05]  /*a600*/  BRA `(.L_x_4437) ;  /* 0xffffffec00ac7947 */ /* 0x000fea000383ffff */
.L_x_4407:
[----:B------:R-:W-:-:S07]  /*a610*/  SHF.L.U32 R5, R10, 0x1f, RZ ;  /* 0x0000001f0a057819 */ /* 0x000fce00000006ff */
.L_x_4438:
[----:B-1----:R1:W2:Y:S02]  /*a620*/  SYNCS.PHASECHK.TRANS64.TRYWAIT P1, [R12+URZ+0x30c20], R5 ;  /* 0x030c20050c0075a7 */ /* 0x0022a4000802017f */
[----:B--2---:R-:W-:Y:S05]  /*a630*/  @!P1 NANOSLEEP.SYNCS 0x989680 ;  /* 0x009896800000995d */ /* 0x004fea0003900000 */
[----:B------:R-:W2:Y:S02]  /*a640*/  @!P1 SYNCS.PHASECHK.TRANS64 P1, [R12+URZ+0x30c20], R5 ;  /* 0x030c20050c0095a7 */ /* 0x000ea4000802007f */
[----:B--2---:R-:W-:Y:S05]  /*a650*/  @!P1 BRA `(.L_x_4438) ;  /* 0xfffffffc00f09947 */ /* 0x004fea000383ffff */
[----:B------:R-:W-:Y:S05]  /*a660*/  BRA `(.L_x_4439) ;  /* 0xfffffff000187947 */ /* 0x000fea000383ffff */
.L_x_4410:
[----:B-1----:R1:W2:Y:S02]  /*a670*/  SYNCS.PHASECHK.TRANS64.TRYWAIT P1, [R12+URZ+0x30c40], R13 ;  /* 0x030c400d0c0075a7 */ /* 0x0022a4000802017f */
[----:B--2---:R-:W-:Y:S05]  /*a680*/  @!P1 NANOSLEEP.SYNCS 0x989680 ;  /* 0x009896800000995d */ /* 0x004fea0003900000 */
[----:B------:R-:W2:Y:S02]  /*a690*/  @!P1 SYNCS.PHASECHK.TRANS64 P1, [R12+URZ+0x30c40], R13 ;  /* 0x030c400d0c0095a7 */ /* 0x000ea4000802007f */
[----:B--2---:R-:W-:Y:S05]  /*a6a0*/  @!P1 BRA `(.L_x_4410) ;  /* 0xfffffffc00f09947 */ /* 0x004fea000383ffff */
[----:B------:R-:W-:Y:S05]  /*a6b0*/  BRA `(.L_x_4440) ;  /* 0xfffffff0008c7947 */ /* 0x000fea000383ffff */
.L_x_4412:
[----:B--2---:R2:W3:Y:S02]  /*a6c0*/  SYNCS.PHASECHK.TRANS64.TRYWAIT P1, [R12+URZ+0x30c28], R13 ;  /* 0x030c280d0c0075a7 */ /* 0x0044e4000802017f */
[----:B---3--:R-:W-:Y:S05]  /*a6d0*/  @!P1 NANOSLEEP.SYNCS 0x989680 ;  /* 0x009896800000995d */ /* 0x008fea0003900000 */
[----:B------:R-:W3:Y:S02]  /*a6e0*/  @!P1 SYNCS.PHASECHK.TRANS64 P1, [R12+URZ+0x30c28], R13 ;  /* 0x030c280d0c0095a7 */ /* 0x000ee4000802007f */
[----:B---3--:R-:W-:Y:S05]  /*a6f0*/  @!P1 BRA `(.L_x_4412) ;  /* 0xfffffffc00f09947 */ /* 0x008fea000383ffff */
[----:B------:R-:W-:Y:S05]  /*a700*/  BRA `(.L_x_4441) ;  /* 0xfffffff000fc7947 */ /* 0x000fea000383ffff */
.L_x_4414:
[----:B-1----:R1:W2:Y:S02]  /*a710*/  SYNCS.PHASECHK.TRANS64.TRYWAIT P0, [R13+URZ+0x30c40], R2 ;  /* 0x030c40020d0075a7 */ /* 0x0022a4000800017f */
[----:B--2---:R-:W-:Y:S05]  /*a720*/  @!P0 NANOSLEEP.SYNCS 0x989680 ;  /* 0x009896800000895d */ /* 0x004fea0003900000 */
[----:B------:R-:W2:Y:S02]  /*a730*/  @!P0 SYNCS.PHASECHK.TRANS64 P0, [R13+URZ+0x30c40], R2 ;  /* 0x030c40020d0085a7 */ /* 0x000ea4000800007f */
[----:B--2---:R-:W-:Y:S05]  /*a740*/  @!P0 BRA `(.L_x_4414) ;  /* 0xfffffffc00f08947 */ /* 0x004fea000383ffff */
[----:B------:R-:W-:Y:S05]  /*a750*/  BRA `(.L_x_4442) ;  /* 0xfffffff4006c7947 */ /* 0x000fea000383ffff */
.L_x_4416:
[----:B------:R-:W-:Y:S01]  /*a760*/  BSSY B0, `(.L_x_4443) ;  /* 0x0000006000007945 */ /* 0x000fe20003800000 */
[----:B------:R-:W-:-:S07]  /*a770*/  IMAD.MOV.U32 R15, RZ, RZ, -0x1 ;  /* 0xffffffffff0f7424 */ /* 0x000fce00078e00ff */
[----:B--2-4-:R-:W-:Y:S05]  /*a780*/  WARPSYNC.COLLECTIVE R15, `(.L_x_4444) ;  /* 0x000000000f0c7348 */ /* 0x014fea0003c00000 */
[----:B------:R-:W-:Y:S02]  /*a790*/  ELECT P6, UR62, PT ;  /* 0x00000000003e782f */ /* 0x000fe400038c0000 */
[----:B------:R-:W-:Y:S01]  /*a7a0*/  MOV R14, UR62 ;  /* 0x0000003e000e7c02 */ /* 0x000fe20008000f00 */
[----:B--2-4-:R-:W-:Y:S10]  /*a7b0*/  ENDCOLLECTIVE ;  /* 0x000000000000791b */ /* 0x014ff40003800000 */
.L_x_4444:
[----:B------:R-:W-:Y:S05]  /*a7c0*/  BSYNC B0 ;  /* 0x0000000000007941 */ /* 0x000fea0003800000 */
.L_x_4443:
[----:B------:R-:W-:Y:S05]  /*a7d0*/  BRA `(.L_x_4445) ;  /* 0xfffffff800007947 */ /* 0x000fea000383ffff */
.L_x_4418:
[----:B-1----:R1:W3:Y:S02]  /*a7e0*/  SYNCS.PHASECHK.TRANS64.TRYWAIT P0, [R7+URZ], R4 ;  /* 0x00000004070075a7 */ /* 0x0022e4000800017f */
[----:B---3--:R-:W-:Y:S05]  /*a7f0*/  @!P0 NANOSLEEP.SYNCS 0x989680 ;  /* 0x009896800000895d */ /* 0x008fea0003900000 */
[----:B------:R-:W3:Y:S02]  /*a800*/  @!P0 SYNCS.PHASECHK.TRANS64 P0, [R7+URZ], R4 ;  /* 0x00000004070085a7 */ /* 0x000ee4000800007f */
[----:B---3--:R-:W-:Y:S05]  /*a810*/  @!P0 BRA `(.L_x_4418) ;  /* 0xfffffffc00f08947 */ /* 0x008fea000383ffff */
[----:B------:R-:W-:Y:S05]  /*a820*/  BRA `(.L_x_4446) ;  /* 0xfffffff800407947 */ /* 0x000fea000383ffff */
.L_x_4419:
[----:B---3--:R3:W4:Y:S02]  /*a830*/  SYNCS.PHASECHK.TRANS64.TRYWAIT P0, [R11+URZ], R2 ;  /* 0x000000020b0075a7 */ /* 0x008724000800017f */
[----:B----4-:R-:W-:Y:S05]  /*a840*/  @!P0 NANOSLEEP.SYNCS 0x989680 ;  /* 0x009896800000895d */ /* 0x010fea0003900000 */
[----:B------:R-:W4:Y:S02]  /*a850*/  @!P0 SYNCS.PHASECHK.TRANS64 P0, [R11+URZ], R2 ;  /* 0x000000020b0085a7 */ /* 0x000f24000800007f */
[----:B----4-:R-:W-:Y:S05]  /*a860*/  @!P0 BRA `(.L_x_4419) ;  /* 0xfffffffc00f08947 */ /* 0x010fea000383ffff */
[----:B------:R-:W-:Y:S05]  /*a870*/  BRA `(.L_x_4447) ;  /* 0xfffffff800347947 */ /* 0x000fea000383ffff */
.L_x_4421:
[----:B----4-:R4:W1:Y:S02]  /*a880*/  SYNCS.PHASECHK.TRANS64.TRYWAIT P0, [R9+URZ], R4 ;  /* 0x00000004090075a7 */ /* 0x010864000800017f */
[----:B-1----:R-:W-:Y:S05]  /*a890*/  @!P0 NANOSLEEP.SYNCS 0x989680 ;  /* 0x009896800000895d */ /* 0x002fea0003900000 */
[----:B------:R-:W1:Y:S02]  /*a8a0*/  @!P0 SYNCS.PHASECHK.TRANS64 P0, [R9+URZ], R4 ;  /* 0x00000004090085a7 */ /* 0x000e64000800007f */
[----:B-1----:R-:W-:Y:S05]  /*a8b0*/  @!P0 BRA `(.L_x_4421) ;  /* 0xfffffffc00f08947 */ /* 0x002fea000383ffff */
[----:B------:R-:W-:Y:S05]  /*a8c0*/  BRA `(.L_x_4448) ;  /* 0xfffffff800387947 */ /* 0x000fea000383ffff */
.L_x_4449:
        /* <DEDUP_REMOVED lines=11> */
.L_x_7406:


//--------------------- .text._ZN7cutlass13device_kernelIN5flash11enable_sm90INS1_16FlashAttnBwdSm90INS1_25CollectiveMainloopBwdSm90ILi2ELi2ELi2EN4cute5tupleIJNS5_1CILi1EEES8_S8_EEENS6_IJNS7_ILi128EEESA_NS7_ILi64EEEEEENS_10bfloat16_tEfNS_4arch4Sm90ELb0ELb0ELb0ELb1ELb0ELb1ELb0ELb0ELi2ELi1ELi2ELi2ELb0EEENS1_24CollectiveEpilogueBwdGQAISC_fSF_Li256ELb1ELb0EEENS1_19SingleTileSchedulerILb1ELb0ELb0ELi128EEEEEEEEEvNT_6ParamsE --------------------------
	.section	.text._ZN7cutlass13device_kernelIN5flash11enable_sm90INS1_16FlashAttnBwdSm90INS1_25CollectiveMainloopBwdSm90ILi2ELi2ELi2EN4cute5tupleIJNS5_1CILi1EEES8_S8_EEENS6_IJNS7_ILi128EEESA_NS7_ILi64EEEEEENS_10bfloat16_tEfNS_4arch4Sm90ELb0ELb0ELb0ELb1ELb0ELb1ELb0ELb0ELi2ELi1ELi2ELi2ELb0EEENS1_24CollectiveEpilogueBwdGQAISC_fSF_Li256ELb1ELb0EEENS1_19SingleTileSchedulerILb1ELb0ELb0ELi128EEEEEEEEEvNT_6ParamsE,"ax",@progbits
	.align	128
.text._ZN7cutlass13device_kernelIN5flash11enable_sm90INS1_16FlashAttnBwdSm90INS1_25CollectiveMainloopBwdSm90ILi2ELi2ELi2EN4cute5tupleIJNS5_1CILi1EEES8_S8_EEENS6_IJNS7_ILi128EEESA_NS7_ILi64EEEEEENS_10bfloat16_tEfNS_4arch4Sm90ELb0ELb0ELb0ELb1ELb0ELb1ELb0ELb0ELi2ELi1ELi2ELi2ELb0EEENS1_24CollectiveEpilogueBwdGQAISC_fSF_Li256ELb1ELb0EEENS1_19SingleTileSchedulerILb1ELb0ELb0ELi128EEEEEEEEEvNT_6ParamsE:
        .type           _ZN7cutlass13device_kernelIN5flash11enable_sm90INS1_16FlashAttnBwdSm90INS1_25CollectiveMainloopBwdSm90ILi2ELi2ELi2EN4cute5tupleIJNS5_1CILi1EEES8_S8_EEENS6_IJNS7_ILi128EEESA_NS7_ILi64EEEEEENS_10bfloat16_tEfNS_4arch4Sm90ELb0ELb0ELb0ELb1ELb0ELb1ELb0ELb0ELi2ELi1ELi2ELi2ELb0EEENS1_24CollectiveEpilogueBwdGQAISC_fSF_Li256ELb1ELb0EEENS1_19SingleTileSchedulerILb1ELb0ELb0ELi128EEEEEEEEEvNT_6ParamsE,@function
        .size           _ZN7cutlass13device_kernelIN5flash11enable_sm90INS1_16FlashAttnBwdSm90INS1_25CollectiveMainloopBwdSm90ILi2ELi2ELi2EN4cute5tupleIJNS5_1CILi1EEES8_S8_EEENS6_IJNS7_ILi128EEESA_NS7_ILi64EEEEEENS_10bfloat16_tEfNS_4arch4Sm90ELb0ELb0ELb0ELb1ELb0ELb1ELb0ELb0ELi2ELi1ELi2ELi2ELb0EEENS1_24CollectiveEpilogueBwdGQAISC_fSF_Li256ELb1ELb0EEENS1_19SingleTileSchedulerILb1ELb0ELb0ELi128EEEEEEEEEvNT_6ParamsE,(.L_x_7407 - _ZN7cutlass13device_kernelIN5flash11enable_sm90INS1_16FlashAttnBwdSm90INS1_25CollectiveMainloopBwdSm90ILi2ELi2ELi2EN4cute5tupleIJNS5_1CILi1EEES8_S8_EEENS6_IJNS7_ILi128EEESA_NS7_ILi64EEEEEENS_10bfloat16_tEfNS_4arch4Sm90ELb0ELb0ELb0ELb1ELb0ELb1ELb0ELb0ELi2ELi1ELi2ELi2ELb0EEENS1_24CollectiveEpilogueBwdGQAISC_fSF_Li256ELb1ELb0EEENS1_19SingleTileSchedulerILb1ELb0ELb0ELi128EEEEEEEEEvNT_6ParamsE)
        .other          _ZN7cutlass13device_kernelIN5flash11enable_sm90INS1_16FlashAttnBwdSm90INS1_25CollectiveMainloopBwdSm90ILi2ELi2ELi2EN4cute5tupleIJNS5_1CILi1EEES8_S8_EEENS6_IJNS7_ILi128EEESA_NS7_ILi64EEEEEENS_10bfloat16_tEfNS_4arch4Sm90ELb0ELb0ELb0ELb1ELb0ELb1ELb0ELb0ELi2ELi1ELi2ELi2ELb0EEENS1_24CollectiveEpilogueBwdGQAISC_fSF_Li256ELb1ELb0EEENS1_19SingleTileSchedulerILb1ELb0ELb0ELi128EEEEEEEEEvNT_6ParamsE,@"STO_CUDA_ENTRY STV_DEFAULT"
_ZN7cutlass13device_kernelIN5flash11enable_sm90INS1_16FlashAttnBwdSm90INS1_25CollectiveMainloopBwdSm90ILi2ELi2ELi2EN4cute5tupleIJNS5_1CILi1EEES8_S8_EEENS6_IJNS7_ILi128EEESA_NS7_ILi64EEEEEENS_10bfloat16_tEfNS_4arch4Sm90ELb0ELb0ELb0ELb1ELb0ELb1ELb0ELb0ELi2ELi1ELi2ELi2ELb0EEENS1_24CollectiveEpilogueBwdGQAISC_fSF_Li256ELb1ELb0EEENS1_19SingleTileSchedulerILb1ELb0ELb0ELi128EEEEEEEEEvNT_6ParamsE:
        /* <DEDUP_REMOVED lines=23> */
.L_x_4451:
[----:B------:R-:W-:Y:S05]  /*0170*/  BSYNC B0 ;  /* 0x0000000000007941 */ /* 0x000fea0003800000 */
.L_x_4450:
        /* <DEDUP_REMOVED lines=34> */
.L_x_4452:
        /* <DEDUP_REMOVED lines=22> */
.L_x_4453:
        /* <DEDUP_REMOVED lines=9> */
.L_x_4456:
        /* <DEDUP_REMOVED lines=20> */
.L_x_4457:
        /* <DEDUP_REMOVED lines=10> */
.L_x_4459:
[----:B------:R-:W2:Y:S02]  /*0770*/  LDC R0, c[0x0][0x8c4] ;  /* 0x00023100ff007b82 */ /* 0x000ea40000000800 */
.L_x_4458:
        /* <DEDUP_REMOVED lines=19> */
.L_x_4461:
        /* <DEDUP_REMOVED lines=10> */
.L_x_4462:
        /* <DEDUP_REMOVED lines=8> */
.L_x_4463:
        /* <DEDUP_REMOVED lines=9> */
.L_x_4464:
        /* <DEDUP_REMOVED lines=55> */
.L_x_4467:
        /* <DEDUP_REMOVED lines=15> */
.L_x_4466:
        /* <DEDUP_REMOVED lines=22> */
.L_x_4469:
        /* <DEDUP_REMOVED lines=15> */
.L_x_4468:
[----:B------:R-:W-:Y:S01]  /*1110*/  SHF.R.S32.HI R3, RZ, 0x1f, R16 ;  /* 0x0000001fff037819 */ /* 0x000fe20000011410 */
[----:B------:R-:W-:-:S03]  /*1120*/  UMOV UR4, 0xffffffff ;  /* 0xffffffff00047882 */ /* 0x000fc60000000000 */
[----:B------:R-:W-:-:S04]  /*1130*/  LEA.HI R0, R3, R16, RZ, 0x7 ;  /* 0x0000001003007211 */ /* 0x000fc800078f38ff */
[----:B------:R-:W-:Y:S01]  /*1140*/  SHF.R.S32.HI R13, RZ, 0x7, R0 ;  /* 0x00000007ff0d7819 */ /* 0x000fe20000011400 */
[----:B------:R-:W-:Y:S06]  /*1150*/  BRA.DIV UR4, `(.L_x_4470) ;  /* 0x0000007204907947 */ /* 0x000fec000b800000 */
[----:B------:R1:W2:Y:S02]  /*1160*/  SHFL.IDX PT, R14, R13, RZ, 0x1f ;  /* 0x00001fff0d0e7589 */ /* 0x0002a400000e0000 */
.L_x_4546:
        /* <DEDUP_REMOVED lines=30> */
.L_x_4471:
        /* <DEDUP_REMOVED lines=108> */
.L_x_4483:
[----:B------:R-:W-:-:S13]  /*1a10*/  ISETP.NE.AND P0, PT, R4, 0x3, PT ;  /* 0x000000030400780c */ /* 0x000fda0003f05270 */
[----:B-1----:R-:W-:Y:S05]  /*1a20*/  @!P0 BRA `(.L_x_4473) ;  /* 0x0000000000048947 */ /* 0x002fea0003800000 */
[----:B------:R-:W-:Y:S01]  /*1a30*/  BPT.TRAP 0x1 ;  /* 0x000000040000795c */ /* 0x000fe20000300000 */
.L_x_4473:
[----:B------:R-:W-:Y:S01]  /*1a40*/  IMAD R9, R7, 0x8, R226 ;  /* 0x0000000807097824 */ /* 0x000fe200078e02e2 */
[----:B------:R-:W-:-:S04]  /*1a50*/  SHF.L.U32 R12, R6, 0x1f, RZ ;  /* 0x0000001f060c7819 */ /* 0x000fc800000006ff */
[----:B------:R1:W2:Y:S01]  /*1a60*/  SYNCS.PHASECHK.TRANS64.TRYWAIT P1, [R9+URZ+0x30c10], R12 ;  /* 0x030c100c090075a7 */ /* 0x0002a2000802017f */
[----:B------:R-:W-:Y:S05]  /*1a70*/  @!P0 BRA `(.L_x_4474) ;  /* 0x0000000000048947 */ /* 0x000fea0003800000 */
[----:B------:R-:W-:Y:S01]  /*1a80*/  BPT.TRAP 0x1 ;  /* 0x000000040000795c */ /* 0x000fe20000300000 */
.L_x_4474:
[----:B------:R-:W-:-:S05]  /*1a90*/  VIADD R10, R226, 0x10000 ;  /* 0x00010000e20a7836 */ /* 0x000fca0000000000 */
[----:B------:R-:W-:-:S04]  /*1aa0*/  SHF.R.U32.HI R10, RZ, 0x4, R10 ;  /* 0x00000004ff0a7819 */ /* 0x000fc8000001160a */
[----:B------:R-:W-:Y:S01]  /*1ab0*/  LOP3.LUT R10, R10, 0x3fff, RZ, 0xc0, !PT ;  /* 0x00003fff0a0a7812 */ /* 0x000fe200078ec0ff */
[----:B--2---:R-:W-:Y:S06]  /*1ac0*/  @P1 BRA `(.L_x_4475) ;  /* 0x0000000000081947 */ /* 0x004fec0003800000 */
[----:B------:R-:W2:Y:S02]  /*1ad0*/  SYNCS.PHASECHK.TRANS64.TRYWAIT P1, [R9+URZ+0x30c10], R12 ;  /* 0x030c100c090075a7 */ /* 0x000ea4000802017f */
[----:B--2---:R-:W-:Y:S05]  /*1ae0*/  @!P1 BRA `(.L_x_4476) ;  /* 0x00000068005c9947 */ /* 0x004fea0003800000 */
.L_x_4475:
        /* <DEDUP_REMOVED lines=63> */
.L_x_4477:
[----:B------:R1:W1:Y:S01]  /*1ee0*/  SYNCS.PHASECHK.TRANS64.TRYWAIT P1, [R9+URZ+0x30c30], R12 ;  /* 0x030c300c090075a7 */ /* 0x000262000802017f */
[----:B------:R-:W-:Y:S05]  /*1ef0*/  @!P0 BRA `(.L_x_4478) ;  /* 0x0000000000048947 */ /* 0x000fea0003800000 */
[----:B------:R-:W-:Y:S01]  /*1f00*/  BPT.TRAP 0x1 ;  /* 0x000000040000795c */ /* 0x000fe20000300000 */
.L_x_4478:
[----:B------:R-:W-:-:S05]  /*1f10*/  VIADD R11, R226, 0x18000 ;  /* 0x00018000e20b7836 */ /* 0x000fca0000000000 */
[----:B------:R-:W-:-:S04]  /*1f20*/  SHF.R.U32.HI R11, RZ, 0x4, R11 ;  /* 0x00000004ff0b7819 */ /* 0x000fc8000001160b */
[----:B------:R-:W-:-:S04]  /*1f30*/  LOP3.LUT R218, R11, 0x3fff, RZ, 0xc0, !PT ;  /* 0x00003fff0bda7812 */ /* 0x000fc800078ec0ff */
[----:B------:R-:W-:Y:S01]  /*1f40*/  LOP3.LUT R14, R218, 0x10000, RZ, 0xfc, !PT ;  /* 0x00010000da0e7812 */ /* 0x000fe200078efcff */
[----:B-1----:R-:W-:Y:S06]  /*1f50*/  @P1 BRA `(.L_x_4479) ;  /* 0x0000000000081947 */ /* 0x002fec0003800000 */
[----:B------:R-:W1:Y:S02]  /*1f60*/  SYNCS.PHASECHK.TRANS64.TRYWAIT P1, [R9+URZ+0x30c30], R12 ;  /* 0x030c300c090075a7 */ /* 0x000e64000802017f */
[----:B-1----:R-:W-:Y:S05]  /*1f70*/  @!P1 BRA `(.L_x_4480) ;  /* 0x00000064004c9947 */ /* 0x002fea0003800000 */
.L_x_4479:
        /* <DEDUP_REMOVED lines=619> */
.L_x_4481:
        /* <DEDUP_REMOVED lines=68> */
.L_x_4482:
        /* <DEDUP_REMOVED lines=45> */
.L_x_4465:
[----:B------:R-:W-:Y:S05]  /*4d40*/  @P0 BRA `(.L_x_4460) ;  /* 0x00000034008c0947 */ /* 0x000fea0003800000 */
[----:B-1----:R-:W2:Y:S01]  /*4d50*/  LDL.LU R24, [R1+0xc] ;  /* 0x00000c0001187983 */ /* 0x002ea20000300800 */
[----:B------:R-:W1:Y:S01]  /*4d60*/  LDC.64 R2, c[0x0][0x878] ;  /* 0x00021e00ff027b82 */ /* 0x000e620000000a00 */
        /* <DEDUP_REMOVED lines=52> */
[----:B------:R-:W-:-:S05]  /*50b0*/  @P0 IMAD R2, R24, 0x80, R2 ;  /* 0x0000008018020824 */ /* 0x000fca00078e0202 */
[----:B------:R-:W-:-:S04]  /*50c0*/  @P0 SHF.R.S32.HI R3, RZ, 0x1f, R2 ;  /* 0x0000001fff030819 */ /* 0x000fc80000011402 */
[----:B------:R-:W-:-:S05]  /*50d0*/  @P0 LEA.HI R3, R3, R2, RZ, 0x7 ;  /* 0x0000000203030211 */ /* 0x000fca00078f38ff */
[----:B------:R-:W-:-:S05]  /*50e0*/  @P0 IMAD.SHL.U32 R3, R3, 0x40, RZ ;  /* 0x0000004003030824 */ /* 0x000fca00078e00ff */
        /* <DEDUP_REMOVED lines=10> */
[----:B------:R-:W-:Y:S01]  /*5190*/  IMAD.IADD R3, R3, 0x1, R9 ;  /* 0x0000000103037824 */ /* 0x000fe200078e0209 */
[----:B------:R-:W-:Y:S01]  /*51a0*/  SEL R9, R0, RZ, !P0 ;  /* 0x000000ff00097207 */ /* 0x000fe20004000000 */
[----:B------:R-:W-:Y:S01]  /*51b0*/  IMAD.WIDE.U32 R4, R7, R14, R4 ;  /* 0x0000000e07047225 */ /* 0x000fe200078e0004 */
[----:B------:R-:W-:Y:S02]  /*51c0*/  SEL R7, R24, RZ, !P0 ;  /* 0x000000ff18077207 */ /* 0x000fe40004000000 */
[----:B------:R-:W-:Y:S01]  /*51d0*/  ISETP.NE.AND P0, PT, R23, RZ, PT ;  /* 0x000000ff1700720c */ /* 0x000fe20003f05270 */
[----:B------:R-:W-:Y:S02]  /*51e0*/  IMAD.IADD R5, R5, 0x1, R11 ;  /* 0x0000000105057824 */ /* 0x000fe400078e020b */
[C---:B------:R-:W-:Y:S02]  /*51f0*/  IMAD R0, R9.reuse, R12, RZ ;  /* 0x0000000c09007224 */ /* 0x040fe400078e02ff */
[----:B------:R-:W-:-:S02]  /*5200*/  IMAD R8, R9, R16, RZ ;  /* 0x0000001009087224 */ /* 0x000fc400078e02ff */
[----:B------:R-:W-:-:S04]  /*5210*/  IMAD.WIDE.U32 R2, R7, R12, R2 ;  /* 0x0000000c07027225 */ /* 0x000fc800078e0002 */
[----:B------:R-:W-:Y:S01]  /*5220*/  IMAD.WIDE.U32 R4, R7, R16, R4 ;  /* 0x0000001007047225 */ /* 0x000fe200078e0004 */
[----:B------:R-:W-:-:S03]  /*5230*/  LEA R18, P1, R2, R18, 0x2 ;  /* 0x0000001202127211 */ /* 0x000fc600078210ff */
        /* <DEDUP_REMOVED lines=14> */
.L_x_4486:
[----:B------:R-:W-:Y:S01]  /*5320*/  @P0 ELECT P1, URZ, PT ;  /* 0x00000000003f082f */ /* 0x000fe20003820000 */
[----:B------:R1:W-:-:S12]  /*5330*/  UBLKRED.G.S.ADD.F32.RN [UR6], [UR4], UR5, desc[UR8] ;  /* 0x00000806040073bb */ /* 0x0003d800080a1405 */
[----:B------:R-:W-:Y:S02]  /*5340*/  @P1 PLOP3.LUT P0, PT, P1, PT, PT, 0x8, 0x0 ;  /* 0x000000000000181c */ /* 0x000fe40000f0e170 */
[----:B------:R-:W-:-:S11]  /*5350*/  PLOP3.LUT P1, PT, PT, PT, PT, 0x8, 0x0 ;  /* 0x000000000000781c */ /* 0x000fd60003f2e170 */
[----:B-1----:R-:W-:Y:S05]  /*5360*/  @P0 BRA.U.ANY `(.L_x_4486) ;  /* 0xfffffffd00ec0947 */ /* 0x002fea000393ffff */
[----:B------:R0:W-:Y:S01]  /*5370*/  UTMACMDFLUSH ;  /* 0x00000000000079b7 */ /* 0x0001e20000000000 */
[----:B------:R-:W-:-:S04]  /*5380*/  DEPBAR.LE SB0, 0x0 ;  /* 0x000080000000791a */ /* 0x000fc80000000000 */
.L_x_4485:
[----:B------:R-:W-:Y:S05]  /*5390*/  BSYNC B0 ;  /* 0x0000000000007941 */ /* 0x000fea0003800000 */
.L_x_4484:
        /* <DEDUP_REMOVED lines=24> */
.L_x_4487:
        /* <DEDUP_REMOVED lines=8> */
.L_x_4455:
        /* <DEDUP_REMOVED lines=20> */
.L_x_4489:
        /* <DEDUP_REMOVED lines=13> */
.L_x_4491:
[----:B------:R-:W-:-:S05]  /*57b0*/  ULDC UR5, c[0x0][0x8c4] ;  /* 0x0002310000057ab9 */ /* 0x000fca0000000800 */
.L_x_4490:
        /* <DEDUP_REMOVED lines=40> */
.L_x_4492:
        /* <DEDUP_REMOVED lines=49> */
.L_x_4506:
        /* <DEDUP_REMOVED lines=21> */
.L_x_4495:
[----:B------:R-:W-:Y:S05]  /*5ea0*/  BSYNC B0 ;  /* 0x0000000000007941 */ /* 0x000fea0003800000 */
.L_x_4494:
        /* <DEDUP_REMOVED lines=13> */
.L_x_4497:
[----:B------:R-:W-:Y:S05]  /*5f80*/  BSYNC B0 ;  /* 0x0000000000007941 */ /* 0x000fea0003800000 */
.L_x_4496:
[----:B------:R-:W-:Y:S06]  /*5f90*/  BAR.ARV 0xa, 0xa0 ;  /* 0x0282800000007b1d */ /* 0x000fec0000002000 */
[----:B------:R-:W-:Y:S04]  /*5fa0*/  BSSY B0, `(.L_x_4498) ;  /* 0x0000003000007945 */ /* 0x000fe80003800000 */
[----:B------:R-:W-:Y:S05]  /*5fb0*/  @!P0 BRA `(.L_x_4499) ;  /* 0x0000000000048947 */ /* 0x000fea0003800000 */
[----:B------:R-:W-:-:S04]  /*5fc0*/  DEPBAR.LE SB0, 0x0 ;  /* 0x000080000000791a */ /* 0x000fc80000000000 */
.L_x_4499:
[----:B------:R-:W-:Y:S05]  /*5fd0*/  BSYNC B0 ;  /* 0x0000000000007941 */ /* 0x000fea0003800000 */
.L_x_4498:
        /* <DEDUP_REMOVED lines=13> */
.L_x_4501:
[----:B------:R-:W-:Y:S05]  /*60b0*/  BSYNC B0 ;  /* 0x0000000000007941 */ /* 0x000fea0003800000 */
.L_x_4500:
        /* <DEDUP_REMOVED lines=13> */
.L_x_4503:
[----:B------:R-:W-:Y:S05]  /*6190*/  BSYNC B0 ;  /* 0x0000000000007941 */ /* 0x000fea0003800000 */
.L_x_4502:
[----:B------:R-:W-:Y:S01]  /*61a0*/  VIADD R0, R0, 0xfffffffe ;  /* 0xfffffffe00007836 */ /* 0x000fe20000000000 */
[----:B------:R-:W-:Y:S06]  /*61b0*/  BAR.ARV 0xa, 0xa0 ;  /* 0x0282800000007b1d */ /* 0x000fec0000002000 */
[----:B------:R-:W-:Y:S01]  /*61c0*/  BSSY B0, `(.L_x_4504) ;  /* 0x0000004000007945 */ /* 0x000fe20003800000 */
[----:B------:R-:W-:-:S03]  /*61d0*/  ISETP.NE.AND P1, PT, R0, RZ, PT ;  /* 0x000000ff0000720c */ /* 0x000fc60003f25270 */
[----:B------:R-:W-:Y:S10]  /*61e0*/  @!P0 BRA `(.L_x_4505) ;  /* 0x0000000000048947 */ /* 0x000ff40003800000 */
[----:B------:R-:W-:-:S04]  /*61f0*/  DEPBAR.LE SB0, 0x0 ;  /* 0x000080000000791a */ /* 0x000fc80000000000 */
.L_x_4505:
[----:B------:R-:W-:Y:S05]  /*6200*/  BSYNC B0 ;  /* 0x0000000000007941 */ /* 0x000fea0003800000 */
.L_x_4504:
[----:B------:R-:W-:Y:S06]  /*6210*/  BAR.ARV 0xb, 0xa0 ;  /* 0x02c2800000007b1d */ /* 0x000fec0000002000 */
[----:B------:R-:W-:Y:S02]  /*6220*/  UIADD3 UR5, UR5, 0x2, URZ ;  /* 0x0000000205057890 */ /* 0x000fe4000fffe03f */
[----:B------:R-:W-:Y:S01]  /*6230*/  UIADD3 UR4, UR4, 0x1, URZ ;  /* 0x0000000104047890 */ /* 0x000fe2000fffe03f */
[----:B------:R-:W-:Y:S11]  /*6240*/  @P1 BRA `(.L_x_4506) ;  /* 0xfffffff800c01947 */ /* 0x000ff6000383ffff */
[----:B------:R-:W-:-:S12]  /*6250*/  USHF.L.U32 UR6, UR5, 0xd, URZ ;  /* 0x0000000d05067899 */ /* 0x000fd8000800063f */
.L_x_4493:
        /* <DEDUP_REMOVED lines=19> */
.L_x_4508:
[----:B------:R-:W-:Y:S05]  /*6390*/  BSYNC B0 ;  /* 0x0000000000007941 */ /* 0x000fea0003800000 */
.L_x_4507:
        /* <DEDUP_REMOVED lines=19> */
.L_x_4510:
[----:B------:R-:W-:Y:S05]  /*64d0*/  BSYNC B0 ;  /* 0x0000000000007941 */ /* 0x000fea0003800000 */
.L_x_4509:
[----:B------:R-:W-:Y:S06]  /*64e0*/  BAR.ARV 0xa, 0xa0 ;  /* 0x0282800000007b1d */ /* 0x000fec0000002000 */
[----:B------:R-:W-:Y:S04]  /*64f0*/  BSSY B0, `(.L_x_4511) ;  /* 0x0000003000007945 */ /* 0x000fe80003800000 */
[----:B------:R-:W-:Y:S05]  /*6500*/  @!P0 BRA `(.L_x_4512) ;  /* 0x0000000000048947 */ /* 0x000fea0003800000 */
[----:B------:R-:W-:-:S04]  /*6510*/  DEPBAR.LE SB0, 0x0 ;  /* 0x000080000000791a */ /* 0x000fc80000000000 */
.L_x_4512:
[----:B------:R-:W-:Y:S05]  /*6520*/  BSYNC B0 ;  /* 0x0000000000007941 */ /* 0x000fea0003800000 */
.L_x_4511:
[----:B------:R-:W-:Y:S06]  /*6530*/  BAR.ARV 0xb, 0xa0 ;  /* 0x02c2800000007b1d */ /* 0x000fec0000002000 */
[----:B------:R-:W-:Y:S05]  /*6540*/  BRA `(.L_x_4460) ;  /* 0x0000001c008c7947 */ /* 0x000fea0003800000 */
.L_x_4488:
        /* <DEDUP_REMOVED lines=10> */
.L_x_4513:
        /* <DEDUP_REMOVED lines=10> */
.L_x_4515:
[----:B------:R-:W3:Y:S02]  /*6690*/  LDC R5, c[0x0][0x8c4] ;  /* 0x00023100ff057b82 */ /* 0x000ee40000000800 */
.L_x_4514:
        /* <DEDUP_REMOVED lines=45> */
.L_x_4517:
        /* <DEDUP_REMOVED lines=66> */
.L_x_4547:
        /* <DEDUP_REMOVED lines=9> */
.L_x_4520:
        /* <DEDUP_REMOVED lines=63> */
.L_x_4531:
[----:B------:R-:W-:-:S04]  /*7210*/  SHF.L.U32 R21, R10, 0x1f, RZ ;  /* 0x0000001f0a157819 */ /* 0x000fc800000006ff */
[----:B-1----:R-:W1:Y:S02]  /*7220*/  SYNCS.PHASECHK.TRANS64.TRYWAIT P1, [R12+URZ+0x30c40], R21 ;  /* 0x030c40150c0075a7 */ /* 0x002e64000802017f */
[----:B-12--5:R-:W-:Y:S05]  /*7230*/  @!P1 BRA `(.L_x_4523) ;  /* 0x0000001000c49947 */ /* 0x026fea0003800000 */
.L_x_4548:
[----:B------:R-:W-:Y:S05]  /*7240*/  @P0 BRA `(.L_x_4524) ;  /* 0x0000000000140947 */ /* 0x000fea0003800000 */
[----:B------:R-:W-:Y:S01]  /*7250*/  ISETP.NE.AND P1, PT, R20, RZ, PT ;  /* 0x000000ff1400720c */ /* 0x000fe20003f25270 */
[----:B------:R-:W-:-:S04]  /*7260*/  IMAD.MOV.U32 R3, RZ, RZ, 0x4200 ;  /* 0x00004200ff037424 */ /* 0x000fc800078e00ff */
[----:B------:R2:W-:Y:S08]  /*7270*/  SYNCS.ARRIVE.TRANS64 RZ, [R12+URZ+0x30c30], R3 ;  /* 0x030c30030cff79a7 */ /* 0x0005f0000800003f */
[----:B------:R-:W-:Y:S05]  /*7280*/  @!P1 BRA `(.L_x_4524) ;  /* 0x0000000000049947 */ /* 0x000fea0003800000 */
[----:B------:R-:W-:Y:S01]  /*7290*/  BPT.TRAP 0x1 ;  /* 0x000000040000795c */ /* 0x000fe20000300000 */
.L_x_4524:
        /* <DEDUP_REMOVED lines=30> */
.L_x_4549:
[----:B------:R-:W-:Y:S05]  /*7480*/  @P0 BRA `(.L_x_4526) ;  /* 0x0000000000140947 */ /* 0x000fea0003800000 */
[----:B------:R-:W-:Y:S01]  /*7490*/  ISETP.NE.AND P1, PT, R20, RZ, PT ;  /* 0x000000ff1400720c */ /* 0x000fe20003f25270 */
[----:B------:R-:W-:-:S04]  /*74a0*/  IMAD.MOV.U32 R2, RZ, RZ, 0x4200 ;  /* 0x00004200ff027424 */ /* 0x000fc800078e00ff */
[----:B------:R3:W-:Y:S08]  /*74b0*/  SYNCS.ARRIVE.TRANS64 RZ, [R12+URZ+0x30c18], R2 ;  /* 0x030c18020cff79a7 */ /* 0x0007f0000800003f */
[----:B------:R-:W-:Y:S05]  /*74c0*/  @!P1 BRA `(.L_x_4526) ;  /* 0x0000000000049947 */ /* 0x000fea0003800000 */
[----:B------:R-:W-:Y:S01]  /*74d0*/  BPT.TRAP 0x1 ;  /* 0x000000040000795c */ /* 0x000fe20000300000 */
.L_x_4526:
        /* <DEDUP_REMOVED lines=22> */
.L_x_4550:
        /* <DEDUP_REMOVED lines=9> */
.L_x_4528:
        /* <DEDUP_REMOVED lines=24> */
.L_x_4552:
[----:B------:R-:W-:Y:S05]  /*7850*/  @P0 BRA `(.L_x_4530) ;  /* 0x0000000000140947 */ /* 0x000fea0003800000 */
[----:B------:R-:W-:Y:S01]  /*7860*/  ISETP.NE.AND P1, PT, R20, RZ, PT ;  /* 0x000000ff1400720c */ /* 0x000fe20003f25270 */
[----:B-1----:R-:W-:-:S04]  /*7870*/  IMAD.MOV.U32 R5, RZ, RZ, 0x4200 ;  /* 0x00004200ff057424 */ /* 0x002fc800078e00ff */
[----:B------:R2:W-:Y:S08]  /*7880*/  SYNCS.ARRIVE.TRANS64 RZ, [R12+URZ+0x30c10], R5 ;  /* 0x030c10050cff79a7 */ /* 0x0005f0000800003f */
[----:B------:R-:W-:Y:S05]  /*7890*/  @!P1 BRA `(.L_x_4530) ;  /* 0x0000000000049947 */ /* 0x000fea0003800000 */
[----:B------:R-:W-:Y:S01]  /*78a0*/  BPT.TRAP 0x1 ;  /* 0x000000040000795c */ /* 0x000fe20000300000 */
.L_x_4530:
        /* <DEDUP_REMOVED lines=23> */
.L_x_4522:
[----:B------:R-:W-:-:S13]  /*7a20*/  ISETP.NE.AND P1, PT, R18, RZ, PT ;  /* 0x000000ff1200720c */ /* 0x000fda0003f25270 */
[----:B------:R-:W-:Y:S05]  /*7a30*/  @!P1 BRA `(.L_x_4521) ;  /* 0x0000000000f89947 */ /* 0x000fea0003800000 */
[----:B------:R-:W-:-:S04]  /*7a40*/  SHF.L.U32 R13, R10, 0x1f, RZ ;  /* 0x0000001f0a0d7819 */ /* 0x000fc800000006ff */
[----:B------:R-:W1:Y:S02]  /*7a50*/  SYNCS.PHASECHK.TRANS64.TRYWAIT P1, [R12+URZ+0x30c40], R13 ;  /* 0x030c400d0c0075a7 */ /* 0x000e64000802017f */
[----:B-1----:R-:W-:Y:S05]  /*7a60*/  @!P1 BRA `(.L_x_4532) ;  /* 0x0000000c000c9947 */ /* 0x002fea0003800000 */
.L_x_4553:
[----:B------:R-:W-:Y:S05]  /*7a70*/  @P0 BRA `(.L_x_4533) ;  /* 0x0000000000140947 */ /* 0x000fea0003800000 */
[----:B------:R-:W-:Y:S01]  /*7a80*/  ISETP.NE.AND P1, PT, R20, RZ, PT ;  /* 0x000000ff1400720c */ /* 0x000fe20003f25270 */
[----:B------:R-:W-:-:S04]  /*7a90*/  IMAD.MOV.U32 R5, RZ, RZ, 0x4200 ;  /* 0x00004200ff057424 */ /* 0x000fc800078e00ff */
[----:B------:R2:W-:Y:S08]  /*7aa0*/  SYNCS.ARRIVE.TRANS64 RZ, [R12+URZ+0x30c30], R5 ;  /* 0x030c30050cff79a7 */ /* 0x0005f0000800003f */
[----:B------:R-:W-:Y:S05]  /*7ab0*/  @!P1 BRA `(.L_x_4533) ;  /* 0x0000000000049947 */ /* 0x000fea0003800000 */
[----:B------:R-:W-:Y:S01]  /*7ac0*/  BPT.TRAP 0x1 ;  /* 0x000000040000795c */ /* 0x000fe20000300000 */
.L_x_4533:
        /* <DEDUP_REMOVED lines=27> */
.L_x_4554:
[----:B------:R-:W-:Y:S05]  /*7c80*/  @P0 BRA `(.L_x_4535) ;  /* 0x0000000000140947 */ /* 0x000fea0003800000 */
[----:B------:R-:W-:Y:S01]  /*7c90*/  ISETP.NE.AND P0, PT, R20, RZ, PT ;  /* 0x000000ff1400720c */ /* 0x000fe20003f05270 */
[----:B------:R-:W-:-:S04]  /*7ca0*/  IMAD.MOV.U32 R5, RZ, RZ, 0x4200 ;  /* 0x00004200ff057424 */ /* 0x000fc800078e00ff */
[----:B------:R3:W-:Y:S08]  /*7cb0*/  SYNCS.ARRIVE.TRANS64 RZ, [R12+URZ+0x30c18], R5 ;  /* 0x030c18050cff79a7 */ /* 0x0007f0000800003f */
[----:B------:R-:W-:Y:S05]  /*7cc0*/  @!P0 BRA `(.L_x_4535) ;  /* 0x0000000000048947 */ /* 0x000fea0003800000 */
[----:B------:R-:W-:Y:S01]  /*7cd0*/  BPT.TRAP 0x1 ;  /* 0x000000040000795c */ /* 0x000fe20000300000 */
.L_x_4535:
        /* <DEDUP_REMOVED lines=20> */
.L_x_4521:
[----:B------:R-:W3:Y:S01]  /*7e20*/  S2R R2, SR_TID.X ;  /* 0x0000000000027919 */ /* 0x000ee20000002100 */
[----:B-12--5:R-:W-:Y:S01]  /*7e30*/  IMAD R13, R0, 0x8, R12 ;  /* 0x00000008000d7824 */ /* 0x026fe200078e020c */
[----:B---3--:R-:W-:Y:S02]  /*7e40*/  LOP3.LUT R3, R2, 0x7f, RZ, 0xc0, !PT ;  /* 0x0000007f02037812 */ /* 0x008fe400078ec0ff */
[----:B------:R-:W-:Y:S02]  /*7e50*/  SHF.L.U32 R2, R10, 0x1f, RZ ;  /* 0x0000001f0a027819 */ /* 0x000fe400000006ff */
[----:B------:R-:W-:Y:S02]  /*7e60*/  ISETP.NE.AND P1, PT, R3, RZ, PT ;  /* 0x000000ff0300720c */ /* 0x000fe40003f25270 */
[----:B------:R-:W1:Y:S02]  /*7e70*/  SYNCS.PHASECHK.TRANS64.TRYWAIT P0, [R13+URZ+0x30c40], R2 ;  /* 0x030c40020d0075a7 */ /* 0x000e64000800017f */
[----:B-1----:R-:W-:Y:S09]  /*7e80*/  @!P0 BRA `(.L_x_4536) ;  /* 0x00000008002c8947 */ /* 0x002ff20003800000 */
.L_x_4555:
[----:B------:R-:W-:Y:S05]  /*7e90*/  @P1 BRA `(.L_x_4537) ;  /* 0x0000000000181947 */ /* 0x000fea0003800000 */
[----:B------:R-:W2:Y:S01]  /*7ea0*/  S2R R3, SR_TID.X ;  /* 0x0000000000037919 */ /* 0x000ea20000002100 */
[----:B-1----:R-:W-:-:S04]  /*7eb0*/  IMAD.MOV.U32 R2, RZ, RZ, 0x4200 ;  /* 0x00004200ff027424 */ /* 0x002fc800078e00ff */
[----:B------:R3:W-:Y:S01]  /*7ec0*/  SYNCS.ARRIVE.TRANS64 RZ, [R13+URZ+0x30c30], R2 ;  /* 0x030c30020dff79a7 */ /* 0x0007e2000800003f */
[----:B--2---:R-:W-:-:S13]  /*7ed0*/  LOP3.LUT P0, RZ, R3, 0x1f, RZ, 0xc0, !PT ;  /* 0x0000001f03ff7812 */ /* 0x004fda000780c0ff */
[----:B---3--:R-:W-:Y:S05]  /*7ee0*/  @!P0 BRA `(.L_x_4537) ;  /* 0x0000000000048947 */ /* 0x008fea0003800000 */
[----:B------:R-:W-:Y:S01]  /*7ef0*/  BPT.TRAP 0x1 ;  /* 0x000000040000795c */ /* 0x000fe20000300000 */
.L_x_4537:
        /* <DEDUP_REMOVED lines=34> */
.L_x_4518:
[----:B------:R-:W-:Y:S05]  /*8120*/  BSYNC B0 ;  /* 0x0000000000007941 */ /* 0x000fea0003800000 */
.L_x_4516:
[----:B------:R-:W-:-:S03]  /*8130*/  UMOV UR6, 0xffffffff ;  /* 0xffffffff00067882 */ /* 0x000fc60000000000 */
[----:B------:R-:W-:Y:S05]  /*8140*/  BRA.DIV UR6, `(.L_x_4538) ;  /* 0x0000000606907947 */ /* 0x000fea000b800000 */
[----:B------:R-:W-:-:S13]  /*8150*/  ELECT P0, URZ, PT ;  /* 0x00000000003f782f */ /* 0x000fda0003800000 */
.L_x_4558:
[----:B------:R-:W-:Y:S05]  /*8160*/  @!P0 BRA `(.L_x_4460) ;  /* 0x0000000000848947 */ /* 0x000fea0003800000 */
[----:B----4-:R-:W3:Y:S02]  /*8170*/  LDL.LU R2, [R1+0x10] ;  /* 0x0000100001027983 */ /* 0x010ee40000300800 */
[----:B---3--:R-:W-:-:S04]  /*8180*/  LOP3.LUT R2, R2, 0x2, RZ, 0xfc, !PT ;  /* 0x0000000202027812 */ /* 0x008fc800078efcff */
[----:B------:R-:W-:-:S13]  /*8190*/  ISETP.NE.AND P0, PT, R2, 0x3, PT ;  /* 0x000000030200780c */ /* 0x000fda0003f05270 */
[----:B------:R-:W-:Y:S05]  /*81a0*/  @!P0 BRA `(.L_x_4539) ;  /* 0x0000000000048947 */ /* 0x000fea0003800000 */
[----:B--2---:R-:W-:Y:S01]  /*81b0*/  BPT.TRAP 0x1 ;  /* 0x000000040000795c */ /* 0x004fe20000300000 */
.L_x_4539:
        /* <DEDUP_REMOVED lines=15> */
.L_x_4559:
[----:B------:R-:W3:Y:S02]  /*82b0*/  SYNCS.PHASECHK.TRANS64.TRYWAIT P1, [R11+URZ], R2 ;  /* 0x000000020b0075a7 */ /* 0x000ee4000802017f */
[----:B---3--:R-:W-:Y:S05]  /*82c0*/  @!P1 BRA `(.L_x_4541) ;  /* 0x0000000400689947 */ /* 0x008fea0003800000 */
.L_x_4560:
[----:B------:R-:W-:Y:S05]  /*82d0*/  @!P0 BRA `(.L_x_4542) ;  /* 0x0000000000048947 */ /* 0x000fea0003800000 */
[----:B--2---:R-:W-:Y:S01]  /*82e0*/  BPT.TRAP 0x1 ;  /* 0x000000040000795c */ /* 0x004fe20000300000 */
.L_x_4542:
[----:B------:R-:W-:-:S04]  /*82f0*/  VIADD R0, R6, 0x30c40 ;  /* 0x00030c4006007836 */ /* 0x000fc80000000000 */
[----:B------:R-:W-:-:S04]  /*8300*/  IMAD R9, R9, 0x8, R0 ;  /* 0x0000000809097824 */ /* 0x000fc800078e0200 */
[----:B------:R-:W4:Y:S02]  /*8310*/  SYNCS.PHASECHK.TRANS64.TRYWAIT P0, [R9+URZ], R4 ;  /* 0x00000004090075a7 */ /* 0x000f24000800017f */
[----:B----4-:R-:W-:Y:S05]  /*8320*/  @!P0 BRA `(.L_x_4543) ;  /* 0x0000000400648947 */ /* 0x010fea0003800000 */
.L_x_4561:
[----:B------:R-:W-:-:S07]  /*8330*/  IMAD R3, R3, 0x8, R0 ;  /* 0x0000000803037824 */ /* 0x000fce00078e0200 */
.L_x_4544:
[----:B------:R1:W1:Y:S02]  /*8340*/  SYNCS.PHASECHK.TRANS64.TRYWAIT P0, [R3+URZ], R2 ;  /* 0x00000002030075a7 */ /* 0x000264000800017f */
[----:B-1----:R-:W-:Y:S05]  /*8350*/  @!P0 NANOSLEEP.SYNCS 0x989680 ;  /* 0x009896800000895d */ /* 0x002fea0003900000 */
[----:B------:R-:W1:Y:S02]  /*8360*/  @!P0 SYNCS.PHASECHK.TRANS64 P0, [R3+URZ], R2 ;  /* 0x00000002030085a7 */ /* 0x000e64000800007f */
[----:B-1----:R-:W-:Y:S05]  /*8370*/  @!P0 BRA `(.L_x_4544) ;  /* 0xfffffffc00f08947 */ /* 0x002fea000383ffff */
.L_x_4460:
[----:B--2---:R-:W-:Y:S05]  /*8380*/  BSYNC B6 ;  /* 0x0000000000067941 */ /* 0x004fea0003800000 */
.L_x_4454:
[----:B------:R-:W-:Y:S05]  /*8390*/  EXIT ;  /* 0x000000000000794d */ /* 0x000fea0003800000 */
.L_x_4470:
[----:B------:R-:W-:Y:S02]  /*83a0*/  IMAD.MOV.U32 R12, RZ, RZ, RZ ;  /* 0x000000ffff0c7224 */ /* 0x000fe400078e00ff */
[----:B------:R-:W-:Y:S02]  /*83b0*/  IMAD.MOV.U32 R11, RZ, RZ, 0x1f ;  /* 0x0000001fff0b7424 */ /* 0x000fe400078e00ff */
[----:B------:R-:W-:-:S07]  /*83c0*/  IMAD.MOV.U32 R15, RZ, RZ, -0x1 ;  /* 0xffffffffff0f7424 */ /* 0x000fce00078e00ff */
[----:B------:R-:W-:Y:S05]  /*83d0*/  WARPSYNC.COLLECTIVE R15, `(.L_x_4545) ;  /* 0x000000000f087348 */ /* 0x000fea0003c00000 */
[----:B------:R1:W2:Y:S02]  /*83e0*/  SHFL.IDX P6, R14, R13, R12, R11 ;  /* 0x0000000c0d0e7389 */ /* 0x0002a400000c000b */
[----:B-12---:R-:W-:Y:S01]  /*83f0*/  ENDCOLLECTIVE ;  /* 0x000000000000791b */ /* 0x006fe20003800000 */
.L_x_4545:
[----:B------:R-:W-:Y:S05]  /*8400*/  BRA `(.L_x_4546) ;  /* 0xffffff8c00587947 */ /* 0x000fea000383ffff */
.L_x_4472:
[----:B--2---:R2:W3:Y:S02]  /*8410*/  SYNCS.PHASECHK.TRANS64.TRYWAIT P0, [R226+URZ+0x30c00], R15 ;  /* 0x030c000fe20075a7 */ /* 0x0044e4000800017f */
[----:B---3--:R-:W-:Y:S05]  /*8420*/  @!P0 NANOSLEEP.SYNCS 0x989680 ;  /* 0x009896800000895d */ /* 0x008fea0003900000 */
[----:B------:R-:W3:Y:S02]  /*8430*/  @!P0 SYNCS.PHASECHK.TRANS64 P0, [R226+URZ+0x30c00], R15 ;  /* 0x030c000fe20085a7 */ /* 0x000ee4000800007f */
[----:B---3--:R-:W-:Y:S05]  /*8440*/  @!P0 BRA `(.L_x_4472) ;  /* 0xfffffffc00f08947 */ /* 0x008fea000383ffff */
[----:B------:R-:W-:Y:S05]  /*8450*/  BRA `(.L_x_4471) ;  /* 0xffffff8c00bc7947 */ /* 0x000fea000383ffff */
.L_x_4476:
[----:B--2---:R2:W3:Y:S02]  /*8460*/  SYNCS.PHASECHK.TRANS64.TRYWAIT P1, [R9+URZ+0x30c10], R12 ;  /* 0x030c100c090075a7 */ /* 0x0044e4000802017f */
[----:B---3--:R-:W-:Y:S05]  /*8470*/  @!P1 NANOSLEEP.SYNCS 0x989680 ;  /* 0x009896800000995d */ /* 0x008fea0003900000 */
[----:B------:R-:W3:Y:S02]  /*8480*/  @!P1 SYNCS.PHASECHK.TRANS64 P1, [R9+URZ+0x30c10], R12 ;  /* 0x030c100c090095a7 */ /* 0x000ee4000802007f */
[----:B---3--:R-:W-:Y:S05]  /*8490*/  @!P1 BRA `(.L_x_4476) ;  /* 0xfffffffc00f09947 */ /* 0x008fea000383ffff */
[----:B------:R-:W-:Y:S05]  /*84a0*/  BRA `(.L_x_4475) ;  /* 0xffffff9400907947 */ /* 0x000fea000383ffff */
.L_x_4480:
[----:B------:R1:W1:Y:S02]  /*84b0*/  SYNCS.PHASECHK.TRANS64.TRYWAIT P1, [R9+URZ+0x30c30], R12 ;  /* 0x030c300c090075a7 */ /* 0x000264000802017f */
[----:B-1----:R-:W-:Y:S05]  /*84c0*/  @!P1 NANOSLEEP.SYNCS 0x989680 ;  /* 0x009896800000995d */ /* 0x002fea0003900000 */
[----:B------:R-:W1:Y:S02]  /*84d0*/  @!P1 SYNCS.PHASECHK.TRANS64 P1, [R9+URZ+0x30c30], R12 ;  /* 0x030c300c090095a7 */ /* 0x000e64000802007f */
[----:B-1----:R-:W-:Y:S05]  /*84e0*/  @!P1 BRA `(.L_x_4480) ;  /* 0xfffffffc00f09947 */ /* 0x002fea000383ffff */
[----:B------:R-:W-:Y:S05]  /*84f0*/  BRA `(.L_x_4479) ;  /* 0xffffff9800a07947 */ /* 0x000fea000383ffff */
.L_x_4519:
[----:B-1----:R1:W2:Y:S02]  /*8500*/  SYNCS.PHASECHK.TRANS64.TRYWAIT P1, [R12+URZ+0x30c20], R3 ;  /* 0x030c20030c0075a7 */ /* 0x0022a4000802017f */
[----:B--2---:R-:W-:Y:S05]  /*8510*/  @!P1 NANOSLEEP.SYNCS 0x989680 ;  /* 0x009896800000995d */ /* 0x004fea0003900000 */
[----:B------:R-:W2:Y:S02]  /*8520*/  @!P1 SYNCS.PHASECHK.TRANS64 P1, [R12+URZ+0x30c20], R3 ;  /* 0x030c20030c0095a7 */ /* 0x000ea4000802007f */
[----:B--2---:R-:W-:Y:S05]  /*8530*/  @!P1 BRA `(.L_x_4519) ;  /* 0xfffffffc00f09947 */ /* 0x004fea000383ffff */
[----:B------:R-:W-:Y:S05]  /*8540*/  BRA `(.L_x_4547) ;  /* 0xffffffe800107947 */ /* 0x000fea000383ffff */
.L_x_4523:
[----:B-1----:R1:W2:Y:S02]  /*8550*/  SYNCS.PHASECHK.TRANS64.TRYWAIT P1, [R12+URZ+0x30c40], R21 ;  /* 0x030c40150c0075a7 */ /* 0x0022a4000802017f */
[----:B--2---:R-:W-:Y:S05]  /*8560*/  @!P1 NANOSLEEP.SYNCS 0x989680 ;  /* 0x009896800000995d */ /* 0x004fea0003900000 */
[----:B------:R-:W2:Y:S02]  /*8570*/  @!P1 SYNCS.PHASECHK.TRANS64 P1, [R12+URZ+0x30c40], R21 ;  /* 0x030c40150c0095a7 */ /* 0x000ea4000802007f */
[----:B--2---:R-:W-:Y:S05]  /*8580*/  @!P1 BRA `(.L_x_4523) ;  /* 0xfffffffc00f09947 */ /* 0x004fea000383ffff */
[----:B------:R-:W-:Y:S05]  /*8590*/  BRA `(.L_x_4548) ;  /* 0xffffffec00287947 */ /* 0x000fea000383ffff */
.L_x_4525:
[----:B--2---:R2:W3:Y:S02]  /*85a0*/  SYNCS.PHASECHK.TRANS64.TRYWAIT P1, [R12+URZ+0x30c28], R21 ;  /* 0x030c28150c0075a7 */ /* 0x0044e4000802017f */
[----:B---3--:R-:W-:Y:S05]  /*85b0*/  @!P1 NANOSLEEP.SYNCS 0x989680 ;  /* 0x009896800000995d */ /* 0x008fea0003900000 */
[----:B------:R-:W3:Y:S02]  /*85c0*/  @!P1 SYNCS.PHASECHK.TRANS64 P1, [R12+URZ+0x30c28], R21 ;  /* 0x030c28150c0095a7 */ /* 0x000ee4000802007f */
[----:B---3--:R-:W-:Y:S05]  /*85d0*/  @!P1 BRA `(.L_x_4525) ;  /* 0xfffffffc00f09947 */ /* 0x008fea000383ffff */
[----:B------:R-:W-:Y:S05]  /*85e0*/  BRA `(.L_x_4549) ;  /* 0xffffffec00a47947 */ /* 0x000fea000383ffff */
.L_x_4527:
[----:B---3--:R3:W4:Y:S02]  /*85f0*/  SYNCS.PHASECHK.TRANS64.TRYWAIT P1, [R12+URZ+0x30c48], R21 ;  /* 0x030c48150c0075a7 */ /* 0x008724000802017f */
[----:B----4-:R-:W-:Y:S05]  /*8600*/  @!P1 NANOSLEEP.SYNCS 0x989680 ;  /* 0x009896800000995d */ /* 0x010fea0003900000 */
[----:B------:R-:W4:Y:S02]  /*8610*/  @!P1 SYNCS.PHASECHK.TRANS64 P1, [R12+URZ+0x30c48], R21 ;  /* 0x030c48150c0095a7 */ /* 0x000f24000802007f */
[----:B----4-:R-:W-:Y:S05]  /*8620*/  @!P1 BRA `(.L_x_4527) ;  /* 0xfffffffc00f09947 */ /* 0x010fea000383ffff */
[----:B------:R-:W-:Y:S05]  /*8630*/  BRA `(.L_x_4550) ;  /* 0xfffffff000007947 */ /* 0x000fea000383ffff */
.L_x_4529:
[----:B------:R-:W-:-:S07]  /*8640*/  SHF.L.U32 R5, R10, 0x1f, RZ ;  /* 0x0000001f0a057819 */ /* 0x000fce00000006ff */
.L_x_4551:
[----:B-1----:R1:W2:Y:S02]  /*8650*/  SYNCS.PHASECHK.TRANS64.TRYWAIT P1, [R12+URZ+0x30c20], R5 ;  /* 0x030c20050c0075a7 */ /* 0x0022a4000802017f */
[----:B--2---:R-:W-:Y:S05]  /*8660*/  @!P1 NANOSLEEP.SYNCS 0x989680 ;  /* 0x009896800000995d */ /* 0x004fea0003900000 */
[----:B------:R-:W2:Y:S02]  /*8670*/  @!P1 SYNCS.PHASECHK.TRANS64 P1, [R12+URZ+0x30c20], R5 ;  /* 0x030c20050c0095a7 */ /* 0x000ea4000802007f */
[----:B--2---:R-:W-:Y:S05]  /*8680*/  @!P1 BRA `(.L_x_4551) ;  /* 0xfffffffc00f09947 */ /* 0x004fea000383ffff */
[----:B------:R-:W-:Y:S05]  /*8690*/  BRA `(.L_x_4552) ;  /* 0xfffffff0006c7947 */ /* 0x000fea000383ffff */
.L_x_4532:
[----:B-1----:R1:W2:Y:S02]  /*86a0*/  SYNCS.PHASECHK.TRANS64.TRYWAIT P1, [R12+URZ+0x30c40], R13 ;  /* 0x030c400d0c0075a7 */ /* 0x0022a4000802017f */
[----:B--2---:R-:W-:Y:S05]  /*86b0*/  @!P1 NANOSLEEP.SYNCS 0x989680 ;  /* 0x009896800000995d */ /* 0x004fea0003900000 */
[----:B------:R-:W2:Y:S02]  /*86c0*/  @!P1 SYNCS.PHASECHK.TRANS64 P1, [R12+URZ+0x30c40], R13 ;  /* 0x030c400d0c0095a7 */ /* 0x000ea4000802007f */
[----:B--2---:R-:W-:Y:S05]  /*86d0*/  @!P1 BRA `(.L_x_4532) ;  /* 0xfffffffc00f09947 */ /* 0x004fea000383ffff */
[----:B------:R-:W-:Y:S05]  /*86e0*/  BRA `(.L_x_4553) ;  /* 0xfffffff000e07947 */ /* 0x000fea000383ffff */
.L_x_4534:
[----:B--2---:R2:W3:Y:S02]  /*86f0*/  SYNCS.PHASECHK.TRANS64.TRYWAIT P1, [R12+URZ+0x30c28], R13 ;  /* 0x030c280d0c0075a7 */ /* 0x0044e4000802017f */
[----:B---3--:R-:W-:Y:S05]  /*8700*/  @!P1 NANOSLEEP.SYNCS 0x989680 ;  /* 0x009896800000995d */ /* 0x008fea0003900000 */
[----:B------:R-:W3:Y:S02]  /*8710*/  @!P1 SYNCS.PHASECHK.TRANS64 P1, [R12+URZ+0x30c28], R13 ;  /* 0x030c280d0c0095a7 */ /* 0x000ee4000802007f */
[----:B---3--:R-:W-:Y:S05]  /*8720*/  @!P1 BRA `(.L_x_4534) ;  /* 0xfffffffc00f09947 */ /* 0x008fea000383ffff */
[----:B------:R-:W-:Y:S05]  /*8730*/  BRA `(.L_x_4554) ;  /* 0xfffffff400507947 */ /* 0x000fea000383ffff */
.L_x_4536:
[----:B-1----:R1:W2:Y:S02]  /*8740*/  SYNCS.PHASECHK.TRANS64.TRYWAIT P0, [R13+URZ+0x30c40], R2 ;  /* 0x030c40020d0075a7 */ /* 0x0022a4000800017f */
[----:B--2---:R-:W-:Y:S05]  /*8750*/  @!P0 NANOSLEEP.SYNCS 0x989680 ;  /* 0x009896800000895d */ /* 0x004fea0003900000 */
[----:B------:R-:W2:Y:S02]  /*8760*/  @!P0 SYNCS.PHASECHK.TRANS64 P0, [R13+URZ+0x30c40], R2 ;  /* 0x030c40020d0085a7 */ /* 0x000ea4000800007f */
[----:B--2---:R-:W-:Y:S05]  /*8770*/  @!P0 BRA `(.L_x_4536) ;  /* 0xfffffffc00f08947 */ /* 0x004fea000383ffff */
[----:B------:R-:W-:Y:S05]  /*8780*/  BRA `(.L_x_4555) ;  /* 0xfffffff400c07947 */ /* 0x000fea000383ffff */
.L_x_4538:
[----:B------:R-:W-:Y:S01]  /*8790*/  BSSY B0, `(.L_x_4556) ;  /* 0x0000006000007945 */ /* 0x000fe20003800000 */
[----:B------:R-:W-:-:S07]  /*87a0*/  IMAD.MOV.U32 R15, RZ, RZ, -0x1 ;  /* 0xffffffffff0f7424 */ /* 0x000fce00078e00ff */
[----:B--2-4-:R-:W-:Y:S05]  /*87b0*/  WARPSYNC.COLLECTIVE R15, `(.L_x_4557) ;  /* 0x000000000f0c7348 */ /* 0x014fea0003c00000 */
[----:B------:R-:W-:Y:S02]  /*87c0*/  ELECT P6, UR62, PT ;  /* 0x00000000003e782f */ /* 0x000fe400038c0000 */
[----:B------:R-:W-:Y:S01]  /*87d0*/  MOV R14, UR62 ;  /* 0x0000003e000e7c02 */ /* 0x000fe20008000f00 */
[----:B--2-4-:R-:W-:Y:S10]  /*87e0*/  ENDCOLLECTIVE ;  /* 0x000000000000791b */ /* 0x014ff40003800000 */
.L_x_4557:
[----:B------:R-:W-:Y:S05]  /*87f0*/  BSYNC B0 ;  /* 0x0000000000007941 */ /* 0x000fea0003800000 */
.L_x_4556:
[----:B------:R-:W-:Y:S01]  /*8800*/  PLOP3.LUT P0, PT, P6, PT, PT, 0x80, 0x0 ;  /* 0x000000000000781c */ /* 0x000fe2000370f070 */
[----:B------:R-:W-:-:S12]  /*8810*/  BRA `(.L_x_4558) ;  /* 0xfffffff800507947 */ /* 0x000fd8000383ffff */
.L_x_4540:
[----:B-1----:R1:W3:Y:S02]  /*8820*/  SYNCS.PHASECHK.TRANS64.TRYWAIT P1, [R7+URZ], R4 ;  /* 0x00000004070075a7 */ /* 0x0022e4000802017f */
[----:B---3--:R-:W-:Y:S05]  /*8830*/  @!P1 NANOSLEEP.SYNCS 0x989680 ;  /* 0x009896800000995d */ /* 0x008fea0003900000 */
[----:B------:R-:W3:Y:S02]  /*8840*/  @!P1 SYNCS.PHASECHK.TRANS64 P1, [R7+URZ], R4 ;  /* 0x00000004070095a7 */ /* 0x000ee4000802007f */
[----:B---3--:R-:W-:Y:S05]  /*8850*/  @!P1 BRA `(.L_x_4540) ;  /* 0xfffffffc00f09947 */ /* 0x008fea000383ffff */
[----:B------:R-:W-:Y:S05]  /*8860*/  BRA `(.L_x_4559) ;  /* 0xfffffff800907947 */ /* 0x000fea000383ffff */
.L_x_4541:
[----:B---3--:R3:W4:Y:S02]  /*8870*/  SYNCS.PHASECHK.TRANS64.TRYWAIT P1, [R11+URZ], R2 ;  /* 0x000000020b0075a7 */ /* 0x008724000802017f */
[----:B----4-:R-:W-:Y:S05]  /*8880*/  @!P1 NANOSLEEP.SYNCS 0x989680 ;  /* 0x009896800000995d */ /* 0x010fea0003900000 */
[----:B------:R-:W4:Y:S02]  /*8890*/  @!P1 SYNCS.PHASECHK.TRANS64 P1, [R11+URZ], R2 ;  /* 0x000000020b0095a7 */ /* 0x000f24000802007f */
[----:B----4-:R-:W-:Y:S05]  /*88a0*/  @!P1 BRA `(.L_x_4541) ;  /* 0xfffffffc00f09947 */ /* 0x010fea000383ffff */
[----:B------:R-:W-:Y:S05]  /*88b0*/  BRA `(.L_x_4560) ;  /* 0xfffffff800847947 */ /* 0x000fea000383ffff */
.L_x_4543:
[----:B----4-:R4:W1:Y:S02]  /*88c0*/  SYNCS.PHASECHK.TRANS64.TRYWAIT P0, [R9+URZ], R4 ;  /* 0x00000004090075a7 */ /* 0x010864000800017f */
[----:B-1----:R-:W-:Y:S05]  /*88d0*/  @!P0 NANOSLEEP.SYNCS 0x989680 ;  /* 0x009896800000895d */ /* 0x002fea0003900000 */
[----:B------:R-:W1:Y:S02]  /*88e0*/  @!P0 SYNCS.PHASECHK.TRANS64 P0, [R9+URZ], R4 ;  /* 0x00000004090085a7 */ /* 0x000e64000800007f */
[----:B-1----:R-:W-:Y:S05]  /*88f0*/  @!P0 BRA `(.L_x_4543) ;  /* 0xfffffffc00f08947 */ /* 0x002fea000383ffff */
[----:B------:R-:W-:Y:S05]  /*8900*/  BRA `(.L_x_4561) ;  /* 0xfffffff800887947 */ /* 0x000fea000383ffff */
.L_x_4562:
        /* <DEDUP_REMOVED lines=15> */
.L_x_7407:


//--------------------- .text._ZN7cutlass13device_kernelIN5flash11enable_sm90INS1_16FlashAttnBwdSm90INS1_25CollectiveMainloopBwdSm90ILi2ELi2ELi2EN4cute5tupleIJNS5_1CILi1EEES8_S8_EEENS6_IJNS7_ILi128EEESA_NS7_ILi64EEEEEENS_10bfloat16_tEfNS_4arch4Sm90ELb0ELb0ELb0ELb1ELb1ELb1ELb0ELb0ELi2ELi1ELi2ELi2ELb0EEENS1_24CollectiveEpilogueBwdGQAISC_fSF_Li256ELb1ELb1EEENS1_19SingleTileSchedulerILb1ELb0ELb0ELi128EEEEEEEEEvNT_6ParamsE --------------------------
	.section	.text._ZN7cutlass13device_kernelIN5flash11enable_sm90INS1_16FlashAttnBwdSm90INS1_25CollectiveMainloopBwdSm90ILi2ELi2ELi2EN4cute5tupleIJNS5_1CILi1EEES8_S8_EEENS6_IJNS7_ILi128EEESA_NS7_ILi64EEEEEENS_10bfloat16_tEfNS_4arch4Sm90ELb0ELb0ELb0ELb1ELb1ELb1ELb0ELb0ELi2ELi1ELi2ELi2ELb0EEENS1_24CollectiveEpilogueBwdGQAISC_fSF_Li256ELb1ELb1EEENS1_19SingleTileSchedulerILb1ELb0ELb0ELi128EEEEEEEEEvNT_6ParamsE,"ax",@progbits
	.align	128
.text._ZN7cutlass13device_kernelIN5flash11enable_sm90INS1_16FlashAttnBwdSm90INS1_25CollectiveMainloopBwdSm90ILi2ELi2ELi2EN4cute5tupleIJNS5_1CILi1EEES8_S8_EEENS6_IJNS7_ILi128EEESA_NS7_ILi64EEEEEENS_10bfloat16_tEfNS_4arch4Sm90ELb0ELb0ELb0ELb1ELb1ELb1ELb0ELb0ELi2ELi1ELi2ELi2ELb0EEENS1_24CollectiveEpilogueBwdGQAISC_fSF_Li256ELb1ELb1EEENS1_19SingleTileSchedulerILb1ELb0ELb0ELi128EEEEEEEEEvNT_6ParamsE:
        .type           _ZN7cutlass13device_kernelIN5flash11enable_sm90INS1_16FlashAttnBwdSm90INS1_25CollectiveMainloopBwdSm90ILi2ELi2ELi2EN4cute5tupleIJNS5_1CILi1EEES8_S8_EEENS6_IJNS7_ILi128EEESA_NS7_ILi64EEEEEENS_10bfloat16_tEfNS_4arch4Sm90ELb0ELb0ELb0ELb1ELb1ELb1ELb0ELb0ELi2ELi1ELi2ELi2ELb0EEENS1_24CollectiveEpilogueBwdGQAISC_fSF_Li256ELb1ELb1EEENS1_19SingleTileSchedulerILb1ELb0ELb0ELi128EEEEEEEEEvNT_6ParamsE,@function
        .size           _ZN7cutlass13device_kernelIN5flash11enable_sm90INS1_16FlashAttnBwdSm90INS1_25CollectiveMainloopBwdSm90ILi2ELi2ELi2EN4cute5tupleIJNS5_1CILi1EEES8_S8_EEENS6_IJNS7_ILi128EEESA_NS7_ILi64EEEEEENS_10bfloat16_tEfNS_4arch4Sm90ELb0ELb0ELb0ELb1ELb1ELb1ELb0ELb0ELi2ELi1ELi2ELi2ELb0EEENS1_24CollectiveEpilogueBwdGQAISC_fSF_Li256ELb1ELb1EEENS1_19SingleTileSchedulerILb1ELb0ELb0ELi128EEEEEEEEEvNT_6ParamsE,(.L_x_7408 - _ZN7cutlass13device_kernelIN5flash11enable_sm90INS1_16FlashAttnBwdSm90INS1_25CollectiveMainloopBwdSm90ILi2ELi2ELi2EN4cute5tupleIJNS5_1CILi1EEES8_S8_EEENS6_IJNS7_ILi128EEESA_NS7_ILi64EEEEEENS_10bfloat16_tEfNS_4arch4Sm90ELb0ELb0ELb0ELb1ELb1ELb1ELb0ELb0ELi2ELi1ELi2ELi2ELb0EEENS1_24CollectiveEpilogueBwdGQAISC_fSF_Li256ELb1ELb1EEENS1_19SingleTileSchedulerILb1ELb0ELb0ELi128EEEEEEEEEvNT_6ParamsE)
        .other          _ZN7cutlass13device_kernelIN5flash11enable_sm90INS1_16FlashAttnBwdSm90INS1_25CollectiveMainloopBwdSm90ILi2ELi2ELi2EN4cute5tupleIJNS5_1CILi1EEES8_S8_EEENS6_IJNS7_ILi128EEESA_NS7_ILi64EEEEEENS_10bfloat16_tEfNS_4arch4Sm90ELb0ELb0ELb0ELb1ELb1ELb1ELb0ELb0ELi2ELi1ELi2ELi2ELb0EEENS1_24CollectiveEpilogueBwdGQAISC_fSF_Li256ELb1ELb1EEENS1_19SingleTileSchedulerILb1ELb0ELb0ELi128EEEEEEEEEvNT_6ParamsE,@"STO_CUDA_ENTRY STV_DEFAULT"
_ZN7cutlass13device_kernelIN5flash11enable_sm90INS1_16FlashAttnBwdSm90INS1_25CollectiveMainloopBwdSm90ILi2ELi2ELi2EN4cute5tupleIJNS5_1CILi1EEES8_S8_EEENS6_IJNS7_ILi128EEESA_NS7_ILi64EEEEEENS_10bfloat16_tEfNS_4arch4Sm90ELb0ELb0ELb0ELb1ELb1ELb1ELb0ELb0ELi2ELi1ELi2ELi2ELb0EEENS1_24CollectiveEpilogueBwdGQAISC_fSF_Li256ELb1ELb1EEENS1_19SingleTileSchedulerILb1ELb0ELb0ELi128EEEEEEEEEvNT_6ParamsE:
        /* <DEDUP_REMOVED lines=23> */
.L_x_4564:
[----:B------:R-:W-:Y:S05]  /*0170*/  BSYNC B0 ;  /* 0x0000000000007941 */ /* 0x000fea0003800000 */
.L_x_4563:
        /* <DEDUP_REMOVED lines=34> */
.L_x_4565:
        /* <DEDUP_REMOVED lines=22> */
.L_x_4566:
        /* <DEDUP_REMOVED lines=9> */
.L_x_4569:
        /* <DEDUP_REMOVED lines=20> */
.L_x_4570:
        /* <DEDUP_REMOVED lines=10> */
.L_x_4572:
[----:B------:R-:W2:Y:S02]  /*0770*/  LDC R0, c[0x0][0x8c4] ;  /* 0x00023100ff007b82 */ /* 0x000ea40000000800 */
.L_x_4571:
        /* <DEDUP_REMOVED lines=19> */
.L_x_4574:
        /* <DEDUP_REMOVED lines=10> */
.L_x_4575:
        /* <DEDUP_REMOVED lines=8> */
.L_x_4576:
        /* <DEDUP_REMOVED lines=9> */
.L_x_4577:
        /* <DEDUP_REMOVED lines=55> */
.L_x_4580:
        /* <DEDUP_REMOVED lines=15> */
.L_x_4579:
        /* <DEDUP_REMOVED lines=22> */
.L_x_4582:
        /* <DEDUP_REMOVED lines=15> */
.L_x_4581:
[----:B------:R-:W-:Y:S01]  /*1110*/  SHF.R.S32.HI R3, RZ, 0x1f, R16 ;  /* 0x0000001fff037819 */ /* 0x000fe20000011410 */
[----:B------:R-:W-:-:S03]  /*1120*/  UMOV UR4, 0xffffffff ;  /* 0xffffffff00047882 */ /* 0x000fc60000000000 */
[----:B------:R-:W-:-:S04]  /*1130*/  LEA.HI R0, R3, R16, RZ, 0x7 ;  /* 0x0000001003007211 */ /* 0x000fc800078f38ff */
[----:B------:R-:W-:Y:S01]  /*1140*/  SHF.R.S32.HI R13, RZ, 0x7, R0 ;  /* 0x00000007ff0d7819 */ /* 0x000fe20000011400 */
[----:B------:R-:W-:Y:S06]  /*1150*/  BRA.DIV UR4, `(.L_x_4583) ;  /* 0x0000007e04b87947 */ /* 0x000fec000b800000 */
[----:B------:R1:W2:Y:S02]  /*1160*/  SHFL.IDX PT, R14, R13, RZ, 0x1f ;  /* 0x00001fff0d0e7589 */ /* 0x0002a400000e0000 */
.L_x_4687:
        /* <DEDUP_REMOVED lines=30> */
.L_x_4584:
        /* <DEDUP_REMOVED lines=108> */
.L_x_4596:
[----:B------:R-:W-:-:S13]  /*1a10*/  ISETP.NE.AND P0, PT, R4, 0x3, PT ;  /* 0x000000030400780c */ /* 0x000fda0003f05270 */
[----:B-1----:R-:W-:Y:S05]  /*1a20*/  @!P0 BRA `(.L_x_4586) ;  /* 0x0000000000048947 */ /* 0x002fea0003800000 */
[----:B------:R-:W-:Y:S01]  /*1a30*/  BPT.TRAP 0x1 ;  /* 0x000000040000795c */ /* 0x000fe20000300000 */
.L_x_4586:
[----:B------:R-:W-:Y:S01]  /*1a40*/  IMAD R9, R7, 0x8, R226 ;  /* 0x0000000807097824 */ /* 0x000fe200078e02e2 */
[----:B------:R-:W-:-:S04]  /*1a50*/  SHF.L.U32 R12, R6, 0x1f, RZ ;  /* 0x0000001f060c7819 */ /* 0x000fc800000006ff */
[----:B------:R1:W2:Y:S01]  /*1a60*/  SYNCS.PHASECHK.TRANS64.TRYWAIT P1, [R9+URZ+0x30c10], R12 ;  /* 0x030c100c090075a7 */ /* 0x0002a2000802017f */
[----:B------:R-:W-:Y:S05]  /*1a70*/  @!P0 BRA `(.L_x_4587) ;  /* 0x0000000000048947 */ /* 0x000fea0003800000 */
[----:B------:R-:W-:Y:S01]  /*1a80*/  BPT.TRAP 0x1 ;  /* 0x000000040000795c */ /* 0x000fe20000300000 */
.L_x_4587:
[----:B------:R-:W-:-:S05]  /*1a90*/  VIADD R10, R226, 0x10000 ;  /* 0x00010000e20a7836 */ /* 0x000fca0000000000 */
[----:B------:R-:W-:-:S04]  /*1aa0*/  SHF.R.U32.HI R10, RZ, 0x4, R10 ;  /* 0x00000004ff0a7819 */ /* 0x000fc8000001160a */
[----:B------:R-:W-:Y:S01]  /*1ab0*/  LOP3.LUT R10, R10, 0x3fff, RZ, 0xc0, !PT ;  /* 0x00003fff0a0a7812 */ /* 0x000fe200078ec0ff */
[----:B--2---:R-:W-:Y:S06]  /*1ac0*/  @P1 BRA `(.L_x_4588) ;  /* 0x0000000000081947 */ /* 0x004fec0003800000 */
[----:B------:R-:W2:Y:S02]  /*1ad0*/  SYNCS.PHASECHK.TRANS64.TRYWAIT P1, [R9+URZ+0x30c10], R12 ;  /* 0x030c100c090075a7 */ /* 0x000ea4000802017f */
[----:B--2---:R-:W-:Y:S05]  /*1ae0*/  @!P1 BRA `(.L_x_4589) ;  /* 0x0000007400849947 */ /* 0x004fea0003800000 */
.L_x_4588:
        /* <DEDUP_REMOVED lines=63> */
.L_x_4590:
[----:B------:R1:W1:Y:S01]  /*1ee0*/  SYNCS.PHASECHK.TRANS64.TRYWAIT P1, [R9+URZ+0x30c30], R12 ;  /* 0x030c300c090075a7 */ /* 0x000262000802017f */
[----:B------:R-:W-:Y:S05]  /*1ef0*/  @!P0 BRA `(.L_x_4591) ;  /* 0x0000000000048947 */ /* 0x000fea0003800000 */
[----:B------:R-:W-:Y:S01]  /*1f00*/  BPT.TRAP 0x1 ;  /* 0x000000040000795c */ /* 0x000fe20000300000 */
.L_x_4591:
[----:B------:R-:W-:-:S05]  /*1f10*/  VIADD R11, R226, 0x18000 ;  /* 0x00018000e20b7836 */ /* 0x000fca0000000000 */
[----:B------:R-:W-:-:S04]  /*1f20*/  SHF.R.U32.HI R11, RZ, 0x4, R11 ;  /* 0x00000004ff0b7819 */ /* 0x000fc8000001160b */
[----:B------:R-:W-:-:S04]  /*1f30*/  LOP3.LUT R218, R11, 0x3fff, RZ, 0xc0, !PT ;  /* 0x00003fff0bda7812 */ /* 0x000fc800078ec0ff */
[----:B------:R-:W-:Y:S01]  /*1f40*/  LOP3.LUT R14, R218, 0x10000, RZ, 0xfc, !PT ;  /* 0x00010000da0e7812 */ /* 0x000fe200078efcff */
[----:B-1----:R-:W-:Y:S06]  /*1f50*/  @P1 BRA `(.L_x_4592) ;  /* 0x0000000000081947 */ /* 0x002fec0003800000 */
[----:B------:R-:W1:Y:S02]  /*1f60*/  SYNCS.PHASECHK.TRANS64.TRYWAIT P1, [R9+URZ+0x30c30], R12 ;  /* 0x030c300c090075a7 */ /* 0x000e64000802017f */
[----:B-1----:R-:W-:Y:S05]  /*1f70*/  @!P1 BRA `(.L_x_4593) ;  /* 0x0000007000749947 */ /* 0x002fea0003800000 */
.L_x_4592:
        /* <DEDUP_REMOVED lines=619> */
.L_x_4594:
        /* <DEDUP_REMOVED lines=68> */
.L_x_4595:
        /* <DEDUP_REMOVED lines=45> */
.L_x_4578:
[----:B------:R-:W-:Y:S05]  /*4d40*/  @P0 BRA `(.L_x_4573) ;  /* 0x0000004000b40947 */ /* 0x000fea0003800000 */
[----:B-1----:R-:W2:Y:S01]  /*4d50*/  LDL.LU R26, [R1+0xc] ;  /* 0x00000c00011a7983 */ /* 0x002ea20000300800 */
[----:B------:R-:W1:Y:S01]  /*4d60*/  LDC.64 R2, c[0x0][0x878] ;  /* 0x00021e00ff027b82 */ /* 0x000e620000000a00 */
        /* <DEDUP_REMOVED lines=25> */
[C---:B--2---:R-:W-:Y:S01]  /*4f00*/  LOP3.LUT R3, R5.reuse, 0xfffff80, RZ, 0xc0, !PT ;  /* 0x0fffff8005037812 */ /* 0x044fe200078ec0ff */
[----:B------:R-:W-:-:S04]  /*4f10*/  IMAD.SHL.U32 R5, R5, 0x20, RZ ;  /* 0x0000002005057824 */ /* 0x000fc800078e00ff */
[----:B------:R-:W-:Y:S01]  /*4f20*/  IMAD.IADD R4, R18, 0x1, -R3 ;  /* 0x0000000112047824 */ /* 0x000fe200078e0a03 */
[----:B------:R-:W-:Y:S01]  /*4f30*/  LOP3.LUT R5, R5, 0x3ffff000, RZ, 0xc0, !PT ;  /* 0x3ffff00005057812 */ /* 0x000fe200078ec0ff */
[----:B------:R-:W2:Y:S04]  /*4f40*/  @P2 LDC R9, c[0x0][0x858] ;  /* 0x00021600ff092b82 */ /* 0x000ea80000000800 */
[----:B------:R-:W-:Y:S02]  /*4f50*/  IMAD R4, R4, 0x4, R5 ;  /* 0x0000000404047824 */ /* 0x000fe400078e0205 */
        /* <DEDUP_REMOVED lines=38> */
[----:B------:R-:W-:Y:S01]  /*51c0*/  IMAD.IADD R3, R3, 0x1, R9 ;  /* 0x0000000103037824 */ /* 0x000fe200078e0209 */
[----:B------:R-:W-:Y:S02]  /*51d0*/  SEL R9, R26, RZ, !P0 ;  /* 0x000000ff1a097207 */ /* 0x000fe40004000000 */
[----:B------:R1:W-:Y:S01]  /*51e0*/  STS.128 [R0+0x1800], R164 ;  /* 0x001800a400007388 */ /* 0x0003e20000000c00 */
[----:B------:R-:W-:-:S03]  /*51f0*/  IMAD.WIDE.U32 R4, R7, R14, R4 ;  /* 0x0000000e07047225 */ /* 0x000fc600078e0004 */
[----:B------:R1:W-:Y:S01]  /*5200*/  STS.128 [R0+0x2000], R168 ;  /* 0x002000a800007388 */ /* 0x0003e20000000c00 */
[C---:B--2---:R-:W-:Y:S02]  /*5210*/  IMAD R6, R13.reuse, R18, RZ ;  /* 0x000000120d067224 */ /* 0x044fe400078e02ff */
[----:B------:R-:W-:Y:S01]  /*5220*/  IMAD R12, R13, R20, RZ ;  /* 0x000000140d0c7224 */ /* 0x000fe200078e02ff */
[----:B------:R1:W-:Y:S01]  /*5230*/  STS.128 [R0+0x2800], R172 ;  /* 0x002800ac00007388 */ /* 0x0003e20000000c00 */
[----:B------:R-:W-:Y:S02]  /*5240*/  IMAD.SHL.U32 R13, R10, 0x4, RZ ;  /* 0x000000040a0d7824 */ /* 0x000fe400078e00ff */
[----:B------:R-:W-:Y:S01]  /*5250*/  IMAD.IADD R5, R5, 0x1, R15 ;  /* 0x0000000105057824 */ /* 0x000fe200078e020f */
[----:B------:R1:W-:Y:S01]  /*5260*/  STS.128 [R0+0x3000], R176 ;  /* 0x003000b000007388 */ /* 0x0003e20000000c00 */
[----:B------:R-:W-:Y:S01]  /*5270*/  IMAD R15, R9, R19, R6 ;  /* 0x00000013090f7224 */ /* 0x000fe200078e0206 */
[----:B------:R-:W-:Y:S01]  /*5280*/  IADD3 R6, P4, R13, UR6, RZ ;  /* 0x000000060d067c10 */ /* 0x000fe2000ff9e0ff */
[C---:B------:R-:W-:Y:S01]  /*5290*/  IMAD.WIDE.U32 R2, R9.reuse, R18, R2 ;  /* 0x0000001209027225 */ /* 0x040fe200078e0002 */
[----:B------:R1:W-:Y:S03]  /*52a0*/  STS.128 [R0+0x3800], R180 ;  /* 0x003800b400007388 */ /* 0x0003e60000000c00 */
[----:B------:R-:W-:Y:S01]  /*52b0*/  IMAD.WIDE.U32 R4, R9, R20, R4 ;  /* 0x0000001409047225 */ /* 0x000fe200078e0004 */
[----:B------:R-:W-:-:S03]  /*52c0*/  LEA R22, P3, R2, R22, 0x2 ;  /* 0x0000001602167211 */ /* 0x000fc600078610ff */
[----:B------:R-:W-:Y:S01]  /*52d0*/  IMAD.MOV R10, RZ, RZ, -R7 ;  /* 0x000000ffff0a7224 */ /* 0x000fe200078e0a07 */
[----:B------:R-:W-:Y:S01]  /*52e0*/  IADD3.X R7, R11, UR7, RZ, P4, !PT ;  /* 0x000000070b077c10 */ /* 0x000fe2000a7fe4ff */
[----:B------:R-:W-:Y:S01]  /*52f0*/  IMAD R9, R9, R21, R12 ;  /* 0x0000001509097224 */ /* 0x000fe200078e020c */
[----:B------:R-:W-:Y:S01]  /*5300*/  LEA R24, P0, R4, R24, 0x2 ;  /* 0x0000001804187211 */ /* 0x000fe200078010ff */
[----:B------:R-:W-:Y:S02]  /*5310*/  IMAD R17, R17, R10, R8 ;  /* 0x0000000a11117224 */ /* 0x000fe400078e0208 */
[----:B------:R-:W-:Y:S02]  /*5320*/  IMAD.IADD R10, R3, 0x1, R15 ;  /* 0x00000001030a7824 */ /* 0x000fe400078e020f */
[----:B------:R-:W-:Y:S01]  /*5330*/  IMAD.IADD R9, R5, 0x1, R9 ;  /* 0x0000000105097824 */ /* 0x000fe200078e0209 */
[----:B-1----:R-:W-:Y:S07]  /*5340*/  @P2 BRA `(.L_x_4598) ;  /* 0x0000000000142947 */ /* 0x002fee0003800000 */
.L_x_4599:
[----:B------:R-:W2:Y:S04]  /*5350*/  LDG.E.STRONG.GPU R8, desc[UR38][R6.64] ;  /* 0x0000002606087981 */ /* 0x000ea8000c1ef900 */
[----:B--2---:R-:W-:Y:S01]  /*5360*/  CCTL.IVALL ;  /* 0x00000000ff00798f */ /* 0x004fe20002000000 */
[----:B------:R-:W-:Y:S05]  /*5370*/  YIELD ;  /* 0x0000000000007946 */ /* 0x000fea0003800000 */
[----:B------:R-:W-:-:S13]  /*5380*/  ISETP.NE.AND P2, PT, R8, R17, PT ;  /* 0x000000110800720c */ /* 0x000fda0003f45270 */
[----:B------:R-:W-:Y:S05]  /*5390*/  @P2 BRA `(.L_x_4599) ;  /* 0xfffffffc00ec2947 */ /* 0x000fea000383ffff */
.L_x_4598:
[----:B------:R-:W-:Y:S05]  /*53a0*/  BSYNC B0 ;  /* 0x0000000000007941 */ /* 0x000fea0003800000 */
.L_x_4597:
[----:B------:R-:W-:Y:S01]  /*53b0*/  UMOV UR5, 0xffffffff ;  /* 0xffffffff00057882 */ /* 0x000fe20000000000 */
[----:B------:R-:W-:Y:S02]  /*53c0*/  LEA.HI.X R10, R2, R23, R10, 0x2, P3 ;  /* 0x00000017020a7211 */ /* 0x000fe400018f140a */
[----:B------:R-:W-:Y:S01]  /*53d0*/  LEA.HI.X R9, R4, R25, R9, 0x2, P0 ;  /* 0x0000001904097211 */ /* 0x000fe200000f1409 */
[----:B------:R-:W-:Y:S06]  /*53e0*/  BRA.DIV UR5, `(.L_x_4600) ;  /* 0x0000003e056c7947 */ /* 0x000fec000b800000 */
[----:B------:R-:W-:Y:S01]  /*53f0*/  NOP ;  /* 0x0000000000007918 */ /* 0x000fe20000000000 */
.L_x_4690:
        /* <DEDUP_REMOVED lines=16> */
.L_x_4603:
[----:B------:R-:W-:Y:S01]  /*5500*/  @P0 ELECT P2, URZ, PT ;  /* 0x00000000003f082f */ /* 0x000fe20003840000 */
[----:B------:R1:W-:-:S12]  /*5510*/  UBLKRED.G.S.ADD.F32.RN [UR6], [UR4], UR5, desc[UR8] ;  /* 0x00000806040073bb */ /* 0x0003d800080a1405 */
[----:B------:R-:W-:Y:S02]  /*5520*/  @P2 PLOP3.LUT P0, PT, P2, PT, PT, 0x8, 0x0 ;  /* 0x000000000000281c */ /* 0x000fe4000170e170 */
[----:B------:R-:W-:-:S11]  /*5530*/  PLOP3.LUT P2, PT, PT, PT, PT, 0x8, 0x0 ;  /* 0x000000000000781c */ /* 0x000fd60003f4e170 */
[----:B-1----:R-:W-:Y:S05]  /*5540*/  @P0 BRA.U.ANY `(.L_x_4603) ;  /* 0xfffffffd00ec0947 */ /* 0x002fea000393ffff */
[----:B------:R0:W-:Y:S01]  /*5550*/  UTMACMDFLUSH ;  /* 0x00000000000079b7 */ /* 0x0001e20000000000 */
[----:B------:R-:W-:-:S04]  /*5560*/  DEPBAR.LE SB0, 0x0 ;  /* 0x000080000000791a */ /* 0x000fc80000000000 */
.L_x_4602:
[----:B------:R-:W-:Y:S05]  /*5570*/  BSYNC B0 ;  /* 0x0000000000007941 */ /* 0x000fea0003800000 */
.L_x_4601:
        /* <DEDUP_REMOVED lines=14> */
.L_x_4605:
[----:B------:R-:W-:Y:S05]  /*5660*/  BSYNC B0 ;  /* 0x0000000000007941 */ /* 0x000fea0003800000 */
.L_x_4604:
        /* <DEDUP_REMOVED lines=14> */
.L_x_4608:
[----:B-1----:R-:W2:Y:S04]  /*5750*/  LDG.E.STRONG.GPU R0, desc[UR38][R2.64] ;  /* 0x0000002602007981 */ /* 0x002ea8000c1ef900 */
[----:B--2---:R-:W-:Y:S01]  /*5760*/  CCTL.IVALL ;  /* 0x00000000ff00798f */ /* 0x004fe20002000000 */
[----:B------:R-:W-:Y:S05]  /*5770*/  YIELD ;  /* 0x0000000000007946 */ /* 0x000fea0003800000 */
[----:B------:R-:W-:-:S13]  /*5780*/  ISETP.NE.AND P0, PT, R0, R17, PT ;  /* 0x000000110000720c */ /* 0x000fda0003f05270 */
[----:B------:R-:W-:Y:S05]  /*5790*/  @P0 BRA `(.L_x_4608) ;  /* 0xfffffffc00ec0947 */ /* 0x000fea000383ffff */
.L_x_4607:
[----:B------:R-:W-:Y:S05]  /*57a0*/  BSYNC B0 ;  /* 0x0000000000007941 */ /* 0x000fea0003800000 */
.L_x_4606:
[----:B------:R-:W-:-:S03]  /*57b0*/  UMOV UR5, 0xffffffff ;  /* 0xffffffff00057882 */ /* 0x000fc60000000000 */
[----:B------:R-:W-:Y:S05]  /*57c0*/  BRA.DIV UR5, `(.L_x_4609) ;  /* 0x0000003a05907947 */ /* 0x000fea000b800000 */
[----:B------:R-:W-:Y:S01]  /*57d0*/  NOP ;  /* 0x0000000000007918 */ /* 0x000fe20000000000 */
.L_x_4693:
        /* <DEDUP_REMOVED lines=16> */
.L_x_4612:
[----:B------:R-:W-:Y:S01]  /*58e0*/  @P0 ELECT P2, URZ, PT ;  /* 0x00000000003f082f */ /* 0x000fe20003840000 */
[----:B------:R2:W-:-:S12]  /*58f0*/  UBLKRED.G.S.ADD.F32.RN [UR6], [UR4], UR5, desc[UR8] ;  /* 0x00000806040073bb */ /* 0x0005d800080a1405 */
[----:B------:R-:W-:Y:S02]  /*5900*/  @P2 PLOP3.LUT P0, PT, P2, PT, PT, 0x8, 0x0 ;  /* 0x000000000000281c */ /* 0x000fe4000170e170 */
[----:B------:R-:W-:-:S11]  /*5910*/  PLOP3.LUT P2, PT, PT, PT, PT, 0x8, 0x0 ;  /* 0x000000000000781c */ /* 0x000fd60003f4e170 */
[----:B--2---:R-:W-:Y:S05]  /*5920*/  @P0 BRA.U.ANY `(.L_x_4612) ;  /* 0xfffffffd00ec0947 */ /* 0x004fea000393ffff */
[----:B------:R0:W-:Y:S01]  /*5930*/  UTMACMDFLUSH ;  /* 0x00000000000079b7 */ /* 0x0001e20000000000 */
[----:B------:R-:W-:-:S04]  /*5940*/  DEPBAR.LE SB0, 0x0 ;  /* 0x000080000000791a */ /* 0x000fc80000000000 */
.L_x_4611:
[----:B------:R-:W-:Y:S05]  /*5950*/  BSYNC B0 ;  /* 0x0000000000007941 */ /* 0x000fea0003800000 */
.L_x_4610:
        /* <DEDUP_REMOVED lines=14> */
.L_x_4568:
        /* <DEDUP_REMOVED lines=21> */
.L_x_4614:
        /* <DEDUP_REMOVED lines=13> */
.L_x_4616:
[----:B------:R-:W-:-:S05]  /*5c60*/  ULDC UR4, c[0x0][0x8c4] ;  /* 0x0002310000047ab9 */ /* 0x000fca0000000800 */
.L_x_4615:
        /* <DEDUP_REMOVED lines=37> */
.L_x_4617:
        /* <DEDUP_REMOVED lines=58> */
.L_x_4643:
        /* <DEDUP_REMOVED lines=17> */
.L_x_4621:
[----:B------:R-:W2:Y:S04]  /*6370*/  LDG.E.STRONG.GPU R5, desc[UR38][R2.64] ;  /* 0x0000002602057981 */ /* 0x000ea8000c1ef900 */
[----:B--2---:R-:W-:Y:S01]  /*6380*/  CCTL.IVALL ;  /* 0x00000000ff00798f */ /* 0x004fe20002000000 */
[----:B------:R-:W-:Y:S05]  /*6390*/  YIELD ;  /* 0x0000000000007946 */ /* 0x000fea0003800000 */
[----:B------:R-:W-:-:S13]  /*63a0*/  ISETP.NE.AND P3, PT, R5, UR24, PT ;  /* 0x0000001805007c0c */ /* 0x000fda000bf65270 */
[----:B------:R-:W-:Y:S05]  /*63b0*/  @P3 BRA `(.L_x_4621) ;  /* 0xfffffffc00ec3947 */ /* 0x000fea000383ffff */
.L_x_4620:
[----:B------:R-:W-:Y:S05]  /*63c0*/  BSYNC B0 ;  /* 0x0000000000007941 */ /* 0x000fea0003800000 */
.L_x_4619:
[----:B------:R-:W-:-:S03]  /*63d0*/  UMOV UR22, 0xffffffff ;  /* 0xffffffff00167882 */ /* 0x000fc60000000000 */
[----:B------:R-:W-:Y:S05]  /*63e0*/  BRA.DIV UR22, `(.L_x_4622) ;  /* 0x0000002e16a47947 */ /* 0x000fea000b800000 */
[----:B------:R-:W-:Y:S01]  /*63f0*/  NOP ;  /* 0x0000000000007918 */ /* 0x000fe20000000000 */
.L_x_4696:
        /* <DEDUP_REMOVED lines=19> */
.L_x_4624:
[----:B------:R-:W-:Y:S05]  /*6530*/  BSYNC B0 ;  /* 0x0000000000007941 */ /* 0x000fea0003800000 */
.L_x_4623:
        /* <DEDUP_REMOVED lines=13> */
.L_x_4626:
[----:B------:R-:W-:Y:S05]  /*6610*/  BSYNC B0 ;  /* 0x0000000000007941 */ /* 0x000fea0003800000 */
.L_x_4625:
[----:B------:R-:W-:Y:S06]  /*6620*/  BAR.ARV 0xa, 0xa0 ;  /* 0x0282800000007b1d */ /* 0x000fec0000002000 */
[----:B------:R-:W-:Y:S04]  /*6630*/  BSSY B0, `(.L_x_4627) ;  /* 0x0000003000007945 */ /* 0x000fe80003800000 */
[----:B------:R-:W-:Y:S05]  /*6640*/  @!P0 BRA `(.L_x_4628) ;  /* 0x0000000000048947 */ /* 0x000fea0003800000 */
[----:B------:R-:W-:-:S04]  /*6650*/  DEPBAR.LE SB0, 0x0 ;  /* 0x000080000000791a */ /* 0x000fc80000000000 */
.L_x_4628:
[----:B------:R-:W-:Y:S05]  /*6660*/  BSYNC B0 ;  /* 0x0000000000007941 */ /* 0x000fea0003800000 */
.L_x_4627:
        /* <DEDUP_REMOVED lines=19> */
.L_x_4630:
[----:B------:R-:W-:Y:S05]  /*67a0*/  BSYNC B0 ;  /* 0x0000000000007941 */ /* 0x000fea0003800000 */
.L_x_4629:
        /* <DEDUP_REMOVED lines=9> */
.L_x_4633:
[----:B------:R-:W2:Y:S04]  /*6840*/  LDG.E.STRONG.GPU R5, desc[UR38][R2.64] ;  /* 0x0000002602057981 */ /* 0x000ea8000c1ef900 */
[----:B--2---:R-:W-:Y:S01]  /*6850*/  CCTL.IVALL ;  /* 0x00000000ff00798f */ /* 0x004fe20002000000 */
[----:B------:R-:W-:Y:S05]  /*6860*/  YIELD ;  /* 0x0000000000007946 */ /* 0x000fea0003800000 */
[----:B------:R-:W-:-:S13]  /*6870*/  ISETP.NE.AND P3, PT, R5, UR24, PT ;  /* 0x0000001805007c0c */ /* 0x000fda000bf65270 */
[----:B------:R-:W-:Y:S05]  /*6880*/  @P3 BRA `(.L_x_4633) ;  /* 0xfffffffc00ec3947 */ /* 0x000fea000383ffff */
.L_x_4632:
[----:B------:R-:W-:Y:S05]  /*6890*/  BSYNC B0 ;  /* 0x0000000000007941 */ /* 0x000fea0003800000 */
.L_x_4631:
[----:B------:R-:W-:-:S03]  /*68a0*/  UMOV UR6, 0xffffffff ;  /* 0xffffffff00067882 */ /* 0x000fc60000000000 */
[----:B------:R-:W-:Y:S05]  /*68b0*/  BRA.DIV UR6, `(.L_x_4634) ;  /* 0x0000002a068c7947 */ /* 0x000fea000b800000 */
[----:B------:R-:W-:Y:S01]  /*68c0*/  NOP ;  /* 0x0000000000007918 */ /* 0x000fe20000000000 */
.L_x_4699:
        /* <DEDUP_REMOVED lines=13> */
.L_x_4636:
[----:B------:R-:W-:Y:S05]  /*69a0*/  BSYNC B0 ;  /* 0x0000000000007941 */ /* 0x000fea0003800000 */
.L_x_4635:
        /* <DEDUP_REMOVED lines=13> */
.L_x_4638:
[----:B------:R-:W-:Y:S05]  /*6a80*/  BSYNC B0 ;  /* 0x0000000000007941 */ /* 0x000fea0003800000 */
.L_x_4637:
[----:B------:R-:W-:Y:S06]  /*6a90*/  BAR.ARV 0xa, 0xa0 ;  /* 0x0282800000007b1d */ /* 0x000fec0000002000 */
[----:B------:R-:W-:Y:S04]  /*6aa0*/  BSSY B0, `(.L_x_4639) ;  /* 0x0000003000007945 */ /* 0x000fe80003800000 */
[----:B------:R-:W-:Y:S05]  /*6ab0*/  @!P0 BRA `(.L_x_4640) ;  /* 0x0000000000048947 */ /* 0x000fea0003800000 */
[----:B------:R-:W-:-:S04]  /*6ac0*/  DEPBAR.LE SB0, 0x0 ;  /* 0x000080000000791a */ /* 0x000fc80000000000 */
.L_x_4640:
[----:B------:R-:W-:Y:S05]  /*6ad0*/  BSYNC B0 ;  /* 0x0000000000007941 */ /* 0x000fea0003800000 */
.L_x_4639:
        /* <DEDUP_REMOVED lines=19> */
.L_x_4642:
[----:B------:R-:W-:Y:S05]  /*6c10*/  BSYNC B0 ;  /* 0x0000000000007941 */ /* 0x000fea0003800000 */
.L_x_4641:
[----:B------:R-:W-:Y:S02]  /*6c20*/  UIADD3 UR4, UR4, 0x2, URZ ;  /* 0x0000000204047890 */ /* 0x000fe4000fffe03f */
[----:B------:R-:W-:Y:S01]  /*6c30*/  UIADD3 UR5, UR5, 0x1, URZ ;  /* 0x0000000105057890 */ /* 0x000fe2000fffe03f */
[----:B------:R-:W-:Y:S11]  /*6c40*/  @P2 BRA `(.L_x_4643) ;  /* 0xfffffff400842947 */ /* 0x000ff6000383ffff */
.L_x_4618:
        /* <DEDUP_REMOVED lines=13> */
.L_x_4646:
[----:B------:R-:W2:Y:S04]  /*6d20*/  LDG.E.STRONG.GPU R0, desc[UR38][R2.64] ;  /* 0x0000002602007981 */ /* 0x000ea8000c1ef900 */
[----:B--2---:R-:W-:Y:S01]  /*6d30*/  CCTL.IVALL ;  /* 0x00000000ff00798f */ /* 0x004fe20002000000 */
[----:B------:R-:W-:Y:S05]  /*6d40*/  YIELD ;  /* 0x0000000000007946 */ /* 0x000fea0003800000 */
[----:B------:R-:W-:-:S13]  /*6d50*/  ISETP.NE.AND P1, PT, R0, UR24, PT ;  /* 0x0000001800007c0c */ /* 0x000fda000bf25270 */
[----:B------:R-:W-:Y:S05]  /*6d60*/  @P1 BRA `(.L_x_4646) ;  /* 0xfffffffc00ec1947 */ /* 0x000fea000383ffff */
.L_x_4645:
[----:B------:R-:W-:Y:S05]  /*6d70*/  BSYNC B0 ;  /* 0x0000000000007941 */ /* 0x000fea0003800000 */
.L_x_4644:
[----:B------:R-:W-:-:S03]  /*6d80*/  UMOV UR5, 0xffffffff ;  /* 0xffffffff00057882 */ /* 0x000fc60000000000 */
[----:B------:R-:W-:Y:S05]  /*6d90*/  BRA.DIV UR5, `(.L_x_4647) ;  /* 0x0000002605707947 */ /* 0x000fea000b800000 */
[----:B------:R-:W-:Y:S01]  /*6da0*/  NOP ;  /* 0x0000000000007918 */ /* 0x000fe20000000000 */
.L_x_4702:
        /* <DEDUP_REMOVED lines=22> */
.L_x_4649:
[----:B------:R-:W-:Y:S05]  /*6f10*/  BSYNC B0 ;  /* 0x0000000000007941 */ /* 0x000fea0003800000 */
.L_x_4648:
        /* <DEDUP_REMOVED lines=20> */
.L_x_4651:
[----:B------:R-:W-:Y:S05]  /*7060*/  BSYNC B0 ;  /* 0x0000000000007941 */ /* 0x000fea0003800000 */
.L_x_4650:
[----:B------:R-:W-:Y:S06]  /*7070*/  BAR.ARV 0xa, 0xa0 ;  /* 0x0282800000007b1d */ /* 0x000fec0000002000 */
[----:B------:R-:W-:Y:S04]  /*7080*/  BSSY B0, `(.L_x_4652) ;  /* 0x0000003000007945 */ /* 0x000fe80003800000 */
[----:B------:R-:W-:Y:S05]  /*7090*/  @!P0 BRA `(.L_x_4653) ;  /* 0x0000000000048947 */ /* 0x000fea0003800000 */
[----:B------:R-:W-:-:S04]  /*70a0*/  DEPBAR.LE SB0, 0x0 ;  /* 0x000080000000791a */ /* 0x000fc80000000000 */
.L_x_4653:
[----:B------:R-:W-:Y:S05]  /*70b0*/  BSYNC B0 ;  /* 0x0000000000007941 */ /* 0x000fea0003800000 */
.L_x_4652:
        /* <DEDUP_REMOVED lines=19> */
.L_x_4613:
        /* <DEDUP_REMOVED lines=10> */
.L_x_4654:
        /* <DEDUP_REMOVED lines=10> */
.L_x_4656:
[----:B------:R-:W3:Y:S02]  /*7330*/  LDC R5, c[0x0][0x8c4] ;  /* 0x00023100ff057b82 */ /* 0x000ee40000000800 */
.L_x_4655:
        /* <DEDUP_REMOVED lines=45> */
.L_x_4658:
        /* <DEDUP_REMOVED lines=66> */
.L_x_4703:
        /* <DEDUP_REMOVED lines=9> */
.L_x_4661:
        /* <DEDUP_REMOVED lines=63> */
.L_x_4672:
[----:B------:R-:W-:-:S04]  /*7eb0*/  SHF.L.U32 R21, R10, 0x1f, RZ ;  /* 0x0000001f0a157819 */ /* 0x000fc800000006ff */
[----:B-1----:R-:W1:Y:S02]  /*7ec0*/  SYNCS.PHASECHK.TRANS64.TRYWAIT P1, [R12+URZ+0x30c40], R21 ;  /* 0x030c40150c0075a7 */ /* 0x002e64000802017f */
[----:B-12--5:R-:W-:Y:S05]  /*7ed0*/  @!P1 BRA `(.L_x_4664) ;  /* 0x0000001400509947 */ /* 0x026fea0003800000 */
.L_x_4704:
[----:B------:R-:W-:Y:S05]  /*7ee0*/  @P0 BRA `(.L_x_4665) ;  /* 0x0000000000140947 */ /* 0x000fea0003800000 */
[----:B------:R-:W-:Y:S01]  /*7ef0*/  ISETP.NE.AND P1, PT, R20, RZ, PT ;  /* 0x000000ff1400720c */ /* 0x000fe20003f25270 */
[----:B------:R-:W-:-:S04]  /*7f00*/  IMAD.MOV.U32 R3, RZ, RZ, 0x4200 ;  /* 0x00004200ff037424 */ /* 0x000fc800078e00ff */
[----:B------:R2:W-:Y:S08]  /*7f10*/  SYNCS.ARRIVE.TRANS64 RZ, [R12+URZ+0x30c30], R3 ;  /* 0x030c30030cff79a7 */ /* 0x0005f0000800003f */
[----:B------:R-:W-:Y:S05]  /*7f20*/  @!P1 BRA `(.L_x_4665) ;  /* 0x0000000000049947 */ /* 0x000fea0003800000 */
[----:B------:R-:W-:Y:S01]  /*7f30*/  BPT.TRAP 0x1 ;  /* 0x000000040000795c */ /* 0x000fe20000300000 */
.L_x_4665:
        /* <DEDUP_REMOVED lines=30> */
.L_x_4705:
[----:B------:R-:W-:Y:S05]  /*8120*/  @P0 BRA `(.L_x_4667) ;  /* 0x0000000000140947 */ /* 0x000fea0003800000 */
[----:B------:R-:W-:Y:S01]  /*8130*/  ISETP.NE.AND P1, PT, R20, RZ, PT ;  /* 0x000000ff1400720c */ /* 0x000fe20003f25270 */
[----:B------:R-:W-:-:S04]  /*8140*/  IMAD.MOV.U32 R2, RZ, RZ, 0x4200 ;  /* 0x00004200ff027424 */ /* 0x000fc800078e00ff */
[----:B------:R3:W-:Y:S08]  /*8150*/  SYNCS.ARRIVE.TRANS64 RZ, [R12+URZ+0x30c18], R2 ;  /* 0x030c18020cff79a7 */ /* 0x0007f0000800003f */
[----:B------:R-:W-:Y:S05]  /*8160*/  @!P1 BRA `(.L_x_4667) ;  /* 0x0000000000049947 */ /* 0x000fea0003800000 */
[----:B------:R-:W-:Y:S01]  /*8170*/  BPT.TRAP 0x1 ;  /* 0x000000040000795c */ /* 0x000fe20000300000 */
.L_x_4667:
        /* <DEDUP_REMOVED lines=22> */
.L_x_4706:
        /* <DEDUP_REMOVED lines=9> */
.L_x_4669:
        /* <DEDUP_REMOVED lines=24> */
.L_x_4708:
[----:B------:R-:W-:Y:S05]  /*84f0*/  @P0 BRA `(.L_x_4671) ;  /* 0x0000000000140947 */ /* 0x000fea0003800000 */
[----:B------:R-:W-:Y:S01]  /*8500*/  ISETP.NE.AND P1, PT, R20, RZ, PT ;  /* 0x000000ff1400720c */ /* 0x000fe20003f25270 */
[----:B-1----:R-:W-:-:S04]  /*8510*/  IMAD.MOV.U32 R5, RZ, RZ, 0x4200 ;  /* 0x00004200ff057424 */ /* 0x002fc800078e00ff */
[----:B------:R2:W-:Y:S08]  /*8520*/  SYNCS.ARRIVE.TRANS64 RZ, [R12+URZ+0x30c10], R5 ;  /* 0x030c10050cff79a7 */ /* 0x0005f0000800003f */
[----:B------:R-:W-:Y:S05]  /*8530*/  @!P1 BRA `(.L_x_4671) ;  /* 0x0000000000049947 */ /* 0x000fea0003800000 */
[----:B------:R-:W-:Y:S01]  /*8540*/  BPT.TRAP 0x1 ;  /* 0x000000040000795c */ /* 0x000fe20000300000 */
.L_x_4671:
        /* <DEDUP_REMOVED lines=23> */
.L_x_4663:
[----:B------:R-:W-:-:S13]  /*86c0*/  ISETP.NE.AND P1, PT, R18, RZ, PT ;  /* 0x000000ff1200720c */ /* 0x000fda0003f25270 */
[----:B------:R-:W-:Y:S05]  /*86d0*/  @!P1 BRA `(.L_x_4662) ;  /* 0x0000000000f89947 */ /* 0x000fea0003800000 */
[----:B------:R-:W-:-:S04]  /*86e0*/  SHF.L.U32 R13, R10, 0x1f, RZ ;  /* 0x0000001f0a0d7819 */ /* 0x000fc800000006ff */
[----:B------:R-:W1:Y:S02]  /*86f0*/  SYNCS.PHASECHK.TRANS64.TRYWAIT P1, [R12+URZ+0x30c40], R13 ;  /* 0x030c400d0c0075a7 */ /* 0x000e64000802017f */
[----:B-1----:R-:W-:Y:S05]  /*8700*/  @!P1 BRA `(.L_x_4673) ;  /* 0x0000000c00989947 */ /* 0x002fea0003800000 */
.L_x_4709:
[----:B------:R-:W-:Y:S05]  /*8710*/  @P0 BRA `(.L_x_4674) ;  /* 0x0000000000140947 */ /* 0x000fea0003800000 */
[----:B------:R-:W-:Y:S01]  /*8720*/  ISETP.NE.AND P1, PT, R20, RZ, PT ;  /* 0x000000ff1400720c */ /* 0x000fe20003f25270 */
[----:B------:R-:W-:-:S04]  /*8730*/  IMAD.MOV.U32 R5, RZ, RZ, 0x4200 ;  /* 0x00004200ff057424 */ /* 0x000fc800078e00ff */
[----:B------:R2:W-:Y:S08]  /*8740*/  SYNCS.ARRIVE.TRANS64 RZ, [R12+URZ+0x30c30], R5 ;  /* 0x030c30050cff79a7 */ /* 0x0005f0000800003f */
[----:B------:R-:W-:Y:S05]  /*8750*/  @!P1 BRA `(.L_x_4674) ;  /* 0x0000000000049947 */ /* 0x000fea0003800000 */
[----:B------:R-:W-:Y:S01]  /*8760*/  BPT.TRAP 0x1 ;  /* 0x000000040000795c */ /* 0x000fe20000300000 */
.L_x_4674:
        /* <DEDUP_REMOVED lines=27> */
.L_x_4710:
[----:B------:R-:W-:Y:S05]  /*8920*/  @P0 BRA `(.L_x_4676) ;  /* 0x0000000000140947 */ /* 0x000fea0003800000 */
[----:B------:R-:W-:Y:S01]  /*8930*/  ISETP.NE.AND P0, PT, R20, RZ, PT ;  /* 0x000000ff1400720c */ /* 0x000fe20003f05270 */
[----:B------:R-:W-:-:S04]  /*8940*/  IMAD.MOV.U32 R5, RZ, RZ, 0x4200 ;  /* 0x00004200ff057424 */ /* 0x000fc800078e00ff */
[----:B------:R3:W-:Y:S08]  /*8950*/  SYNCS.ARRIVE.TRANS64 RZ, [R12+URZ+0x30c18], R5 ;  /* 0x030c18050cff79a7 */ /* 0x0007f0000800003f */
[----:B------:R-:W-:Y:S05]  /*8960*/  @!P0 BRA `(.L_x_4676) ;  /* 0x0000000000048947 */ /* 0x000fea0003800000 */
[----:B------:R-:W-:Y:S01]  /*8970*/  BPT.TRAP 0x1 ;  /* 0x000000040000795c */ /* 0x000fe20000300000 */
.L_x_4676:
        /* <DEDUP_REMOVED lines=20> */
.L_x_4662:
[----:B------:R-:W3:Y:S01]  /*8ac0*/  S2R R2, SR_TID.X ;  /* 0x0000000000027919 */ /* 0x000ee20000002100 */
[----:B-12--5:R-:W-:Y:S01]  /*8ad0*/  IMAD R13, R0, 0x8, R12 ;  /* 0x00000008000d7824 */ /* 0x026fe200078e020c */
[----:B---3--:R-:W-:Y:S02]  /*8ae0*/  LOP3.LUT R3, R2, 0x7f, RZ, 0xc0, !PT ;  /* 0x0000007f02037812 */ /* 0x008fe400078ec0ff */
[----:B------:R-:W-:Y:S02]  /*8af0*/  SHF.L.U32 R2, R10, 0x1f, RZ ;  /* 0x0000001f0a027819 */ /* 0x000fe400000006ff */
[----:B------:R-:W-:Y:S02]  /*8b00*/  ISETP.NE.AND P1, PT, R3, RZ, PT ;  /* 0x000000ff0300720c */ /* 0x000fe40003f25270 */
[----:B------:R-:W1:Y:S02]  /*8b10*/  SYNCS.PHASECHK.TRANS64.TRYWAIT P0, [R13+URZ+0x30c40], R2 ;  /* 0x030c40020d0075a7 */ /* 0x000e64000800017f */
[----:B-1----:R-:W-:Y:S09]  /*8b20*/  @!P0 BRA `(.L_x_4677) ;  /* 0x0000000800b88947 */ /* 0x002ff20003800000 */
.L_x_4711:
[----:B------:R-:W-:Y:S05]  /*8b30*/  @P1 BRA `(.L_x_4678) ;  /* 0x0000000000181947 */ /* 0x000fea0003800000 */
[----:B------:R-:W2:Y:S01]  /*8b40*/  S2R R3, SR_TID.X ;  /* 0x0000000000037919 */ /* 0x000ea20000002100 */
[----:B-1----:R-:W-:-:S04]  /*8b50*/  IMAD.MOV.U32 R2, RZ, RZ, 0x4200 ;  /* 0x00004200ff027424 */ /* 0x002fc800078e00ff */
[----:B------:R3:W-:Y:S01]  /*8b60*/  SYNCS.ARRIVE.TRANS64 RZ, [R13+URZ+0x30c30], R2 ;  /* 0x030c30020dff79a7 */ /* 0x0007e2000800003f */
[----:B--2---:R-:W-:-:S13]  /*8b70*/  LOP3.LUT P0, RZ, R3, 0x1f, RZ, 0xc0, !PT ;  /* 0x0000001f03ff7812 */ /* 0x004fda000780c0ff */
[----:B---3--:R-:W-:Y:S05]  /*8b80*/  @!P0 BRA `(.L_x_4678) ;  /* 0x0000000000048947 */ /* 0x008fea0003800000 */
[----:B------:R-:W-:Y:S01]  /*8b90*/  BPT.TRAP 0x1 ;  /* 0x000000040000795c */ /* 0x000fe20000300000 */
.L_x_4678:
        /* <DEDUP_REMOVED lines=34> */
.L_x_4659:
[----:B------:R-:W-:Y:S05]  /*8dc0*/  BSYNC B0 ;  /* 0x0000000000007941 */ /* 0x000fea0003800000 */
.L_x_4657:
[----:B------:R-:W-:-:S03]  /*8dd0*/  UMOV UR6, 0xffffffff ;  /* 0xffffffff00067882 */ /* 0x000fc60000000000 */
[----:B------:R-:W-:Y:S05]  /*8de0*/  BRA.DIV UR6, `(.L_x_4679) ;  /* 0x0000000a061c7947 */ /* 0x000fea000b800000 */
[----:B------:R-:W-:-:S13]  /*8df0*/  ELECT P0, URZ, PT ;  /* 0x00000000003f782f */ /* 0x000fda0003800000 */
.L_x_4714:
[----:B------:R-:W-:Y:S05]  /*8e00*/  @!P0 BRA `(.L_x_4573) ;  /* 0x0000000000848947 */ /* 0x000fea0003800000 */
[----:B------:R-:W3:Y:S02]  /*8e10*/  LDL.LU R2, [R1+0x10] ;  /* 0x0000100001027983 */ /* 0x000ee40000300800 */
[----:B---3--:R-:W-:-:S04]  /*8e20*/  LOP3.LUT R2, R2, 0x2, RZ, 0xfc, !PT ;  /* 0x0000000202027812 */ /* 0x008fc800078efcff */
[----:B------:R-:W-:-:S13]  /*8e30*/  ISETP.NE.AND P0, PT, R2, 0x3, PT ;  /* 0x000000030200780c */ /* 0x000fda0003f05270 */
[----:B------:R-:W-:Y:S05]  /*8e40*/  @!P0 BRA `(.L_x_4680) ;  /* 0x0000000000048947 */ /* 0x000fea0003800000 */
[----:B--2---:R-:W-:Y:S01]  /*8e50*/  BPT.TRAP 0x1 ;  /* 0x000000040000795c */ /* 0x004fe20000300000 */
.L_x_4680:
        /* <DEDUP_REMOVED lines=15> */
.L_x_4715:
[----:B------:R-:W3:Y:S02]  /*8f50*/  SYNCS.PHASECHK.TRANS64.TRYWAIT P1, [R11+URZ], R2 ;  /* 0x000000020b0075a7 */ /* 0x000ee4000802017f */
[----:B---3--:R-:W-:Y:S05]  /*8f60*/  @!P1 BRA `(.L_x_4682) ;  /* 0x0000000400f49947 */ /* 0x008fea0003800000 */
.L_x_4716:
[----:B------:R-:W-:Y:S05]  /*8f70*/  @!P0 BRA `(.L_x_4683) ;  /* 0x0000000000048947 */ /* 0x000fea0003800000 */
[----:B--2---:R-:W-:Y:S01]  /*8f80*/  BPT.TRAP 0x1 ;  /* 0x000000040000795c */ /* 0x004fe20000300000 */
.L_x_4683:
[----:B------:R-:W-:-:S04]  /*8f90*/  VIADD R0, R6, 0x30c40 ;  /* 0x00030c4006007836 */ /* 0x000fc80000000000 */
[----:B------:R-:W-:-:S04]  /*8fa0*/  IMAD R9, R9, 0x8, R0 ;  /* 0x0000000809097824 */ /* 0x000fc800078e0200 */
[----:B------:R-:W4:Y:S02]  /*8fb0*/  SYNCS.PHASECHK.TRANS64.TRYWAIT P0, [R9+URZ], R4 ;  /* 0x00000004090075a7 */ /* 0x000f24000800017f */
[----:B----4-:R-:W-:Y:S05]  /*8fc0*/  @!P0 BRA `(.L_x_4684) ;  /* 0x0000000400f08947 */ /* 0x010fea0003800000 */
.L_x_4717:
[----:B------:R-:W-:-:S07]  /*8fd0*/  IMAD R3, R3, 0x8, R0 ;  /* 0x0000000803037824 */ /* 0x000fce00078e0200 */
.L_x_4685:
[----:B------:R1:W1:Y:S02]  /*8fe0*/  SYNCS.PHASECHK.TRANS64.TRYWAIT P0, [R3+URZ], R2 ;  /* 0x00000002030075a7 */ /* 0x000264000800017f */
[----:B-1----:R-:W-:Y:S05]  /*8ff0*/  @!P0 NANOSLEEP.SYNCS 0x989680 ;  /* 0x009896800000895d */ /* 0x002fea0003900000 */
[----:B------:R-:W1:Y:S02]  /*9000*/  @!P0 SYNCS.PHASECHK.TRANS64 P0, [R3+URZ], R2 ;  /* 0x00000002030085a7 */ /* 0x000e64000800007f */
[----:B-1----:R-:W-:Y:S05]  /*9010*/  @!P0 BRA `(.L_x_4685) ;  /* 0xfffffffc00f08947 */ /* 0x002fea000383ffff */
.L_x_4573:
[----:B--2---:R-:W-:Y:S05]  /*9020*/  BSYNC B6 ;  /* 0x0000000000067941 */ /* 0x004fea0003800000 */
.L_x_4567:
[----:B------:R-:W-:Y:S05]  /*9030*/  EXIT ;  /* 0x000000000000794d */ /* 0x000fea0003800000 */
.L_x_4583:
[----:B------:R-:W-:Y:S02]  /*9040*/  IMAD.MOV.U32 R12, RZ, RZ, RZ ;  /* 0x000000ffff0c7224 */ /* 0x000fe400078e00ff */
[----:B------:R-:W-:Y:S02]  /*9050*/  IMAD.MOV.U32 R11, RZ, RZ, 0x1f ;  /* 0x0000001fff0b7424 */ /* 0x000fe400078e00ff */
[----:B------:R-:W-:-:S07]  /*9060*/  IMAD.MOV.U32 R15, RZ, RZ, -0x1 ;  /* 0xffffffffff0f7424 */ /* 0x000fce00078e00ff */
[----:B------:R-:W-:Y:S05]  /*9070*/  WARPSYNC.COLLECTIVE R15, `(.L_x_4686) ;  /* 0x000000000f087348 */ /* 0x000fea0003c00000 */
[----:B------:R1:W2:Y:S02]  /*9080*/  SHFL.IDX P6, R14, R13, R12, R11 ;  /* 0x0000000c0d0e7389 */ /* 0x0002a400000c000b */
[----:B-12---:R-:W-:Y:S01]  /*9090*/  ENDCOLLECTIVE ;  /* 0x000000000000791b */ /* 0x006fe20003800000 */
.L_x_4686:
[----:B------:R-:W-:Y:S05]  /*90a0*/  BRA `(.L_x_4687) ;  /* 0xffffff8000307947 */ /* 0x000fea000383ffff */
.L_x_4585:
[----:B--2---:R2:W3:Y:S02]  /*90b0*/  SYNCS.PHASECHK.TRANS64.TRYWAIT P0, [R226+URZ+0x30c00], R15 ;  /* 0x030c000fe20075a7 */ /* 0x0044e4000800017f */
[----:B---3--:R-:W-:Y:S05]  /*90c0*/  @!P0 NANOSLEEP.SYNCS 0x989680 ;  /* 0x009896800000895d */ /* 0x008fea0003900000 */
[----:B------:R-:W3:Y:S02]  /*90d0*/  @!P0 SYNCS.PHASECHK.TRANS64 P0, [R226+URZ+0x30c00], R15 ;  /* 0x030c000fe20085a7 */ /* 0x000ee4000800007f */
[----:B---3--:R-:W-:Y:S05]  /*90e0*/  @!P0 BRA `(.L_x_4585) ;  /* 0xfffffffc00f08947 */ /* 0x008fea000383ffff */
[----:B------:R-:W-:Y:S05]  /*90f0*/  BRA `(.L_x_4584) ;  /* 0xffffff8000947947 */ /* 0x000fea000383ffff */
.L_x_4589:
[----:B--2---:R2:W3:Y:S02]  /*9100*/  SYNCS.PHASECHK.TRANS64.TRYWAIT P1, [R9+URZ+0x30c10], R12 ;  /* 0x030c100c090075a7 */ /* 0x0044e4000802017f */
[----:B---3--:R-:W-:Y:S05]  /*9110*/  @!P1 NANOSLEEP.SYNCS 0x989680 ;  /* 0x009896800000995d */ /* 0x008fea0003900000 */
[----:B------:R-:W3:Y:S02]  /*9120*/  @!P1 SYNCS.PHASECHK.TRANS64 P1, [R9+URZ+0x30c10], R12 ;  /* 0x030c100c090095a7 */ /* 0x000ee4000802007f */
[----:B---3--:R-:W-:Y:S05]  /*9130*/  @!P1 BRA `(.L_x_4589) ;  /* 0xfffffffc00f09947 */ /* 0x008fea000383ffff */
[----:B------:R-:W-:Y:S05]  /*9140*/  BRA `(.L_x_4588) ;  /* 0xffffff8800687947 */ /* 0x000fea000383ffff */
.L_x_4593:
[----:B------:R1:W1:Y:S02]  /*9150*/  SYNCS.PHASECHK.TRANS64.TRYWAIT P1, [R9+URZ+0x30c30], R12 ;  /* 0x030c300c090075a7 */ /* 0x000264000802017f */
[----:B-1----:R-:W-:Y:S05]  /*9160*/  @!P1 NANOSLEEP.SYNCS 0x989680 ;  /* 0x009896800000995d */ /* 0x002fea0003900000 */
[----:B------:R-:W1:Y:S02]  /*9170*/  @!P1 SYNCS.PHASECHK.TRANS64 P1, [R9+URZ+0x30c30], R12 ;  /* 0x030c300c090095a7 */ /* 0x000e64000802007f */
[----:B-1----:R-:W-:Y:S05]  /*9180*/  @!P1 BRA `(.L_x_4593) ;  /* 0xfffffffc00f09947 */ /* 0x002fea000383ffff */
[----:B------:R-:W-:Y:S05]  /*9190*/  BRA `(.L_x_4592) ;  /* 0xffffff8c00787947 */ /* 0x000fea000383ffff */
.L_x_4600:
[----:B------:R-:W-:Y:S01]  /*91a0*/  BSSY B0, `(.L_x_4688) ;  /* 0x0000005000007945 */ /* 0x000fe20003800000 */
[----:B------:R-:W-:-:S07]  /*91b0*/  IMAD.MOV.U32 R15, RZ, RZ, -0x1 ;  /* 0xffffffffff0f7424 */ /* 0x000fce00078e00ff */
[----:B------:R-:W-:Y:S05]  /*91c0*/  WARPSYNC.COLLECTIVE R15, `(.L_x_4689) ;  /* 0x000000000f087348 */ /* 0x000fea0003c00000 */
[----:B------:R-:W-:Y:S01]  /*91d0*/  NOP ;  /* 0x0000000000007918 */ /* 0x000fe20000000000 */
[----:B------:R-:W-:Y:S01]  /*91e0*/  ENDCOLLECTIVE ;  /* 0x000000000000791b */ /* 0x000fe20003800000 */
.L_x_4689:
[----:B------:R-:W-:Y:S05]  /*91f0*/  BSYNC B0 ;  /* 0x0000000000007941 */ /* 0x000fea0003800000 */
.L_x_4688:
[----:B------:R-:W-:Y:S05]  /*9200*/  BRA `(.L_x_4690) ;  /* 0xffffffc0007c7947 */ /* 0x000fea000383ffff */
.L_x_4609:
[----:B------:R-:W-:Y:S01]  /*9210*/  BSSY B0, `(.L_x_4691) ;  /* 0x0000005000007945 */ /* 0x000fe20003800000 */
[----:B------:R-:W-:-:S07]  /*9220*/  IMAD.MOV.U32 R15, RZ, RZ, -0x1 ;  /* 0xffffffffff0f7424 */ /* 0x000fce00078e00ff */
[----:B-1----:R-:W-:Y:S05]  /*9230*/  WARPSYNC.COLLECTIVE R15, `(.L_x_4692) ;  /* 0x000000000f087348 */ /* 0x002fea0003c00000 */
[----:B------:R-:W-:Y:S01]  /*9240*/  NOP ;  /* 0x0000000000007918 */ /* 0x000fe20000000000 */
[----:B-1----:R-:W-:Y:S01]  /*9250*/  ENDCOLLECTIVE ;  /* 0x000000000000791b */ /* 0x002fe20003800000 */
.L_x_4692:
[----:B------:R-:W-:Y:S05]  /*9260*/  BSYNC B0 ;  /* 0x0000000000007941 */ /* 0x000fea0003800000 */
.L_x_4691:
[----:B------:R-:W-:Y:S05]  /*9270*/  BRA `(.L_x_4693) ;  /* 0xffffffc400587947 */ /* 0x000fea000383ffff */
.L_x_4622:
[----:B------:R-:W-:Y:S01]  /*9280*/  BSSY B0, `(.L_x_4694) ;  /* 0x0000005000007945 */ /* 0x000fe20003800000 */
[----:B------:R-:W-:-:S07]  /*9290*/  IMAD.MOV.U32 R15, RZ, RZ, -0x1 ;  /* 0xffffffffff0f7424 */ /* 0x000fce00078e00ff */
[----:B------:R-:W-:Y:S05]  /*92a0*/  WARPSYNC.COLLECTIVE R15, `(.L_x_4695) ;  /* 0x000000000f087348 */ /* 0x000fea0003c00000 */
[----:B------:R-:W-:Y:S01]  /*92b0*/  NOP ;  /* 0x0000000000007918 */ /* 0x000fe20000000000 */
[----:B------:R-:W-:Y:S01]  /*92c0*/  ENDCOLLECTIVE ;  /* 0x000000000000791b */ /* 0x000fe20003800000 */
.L_x_4695:
[----:B------:R-:W-:Y:S05]  /*92d0*/  BSYNC B0 ;  /* 0x0000000000007941 */ /* 0x000fea0003800000 */
.L_x_4694:
[----:B------:R-:W-:Y:S05]  /*92e0*/  BRA `(.L_x_4696) ;  /* 0xffffffd000447947 */ /* 0x000fea000383ffff */
.L_x_4634:
[----:B------:R-:W-:Y:S01]  /*92f0*/  BSSY B0, `(.L_x_4697) ;  /* 0x0000005000007945 */ /* 0x000fe20003800000 */
[----:B------:R-:W-:-:S07]  /*9300*/  IMAD.MOV.U32 R15, RZ, RZ, -0x1 ;  /* 0xffffffffff0f7424 */ /* 0x000fce00078e00ff */
[----:B------:R-:W-:Y:S05]  /*9310*/  WARPSYNC.COLLECTIVE R15, `(.L_x_4698) ;  /* 0x000000000f087348 */ /* 0x000fea0003c00000 */
[----:B------:R-:W-:Y:S01]  /*9320*/  NOP ;  /* 0x0000000000007918 */ /* 0x000fe20000000000 */
[----:B------:R-:W-:Y:S01]  /*9330*/  ENDCOLLECTIVE ;  /* 0x000000000000791b */ /* 0x000fe20003800000 */
.L_x_4698:
[----:B------:R-:W-:Y:S05]  /*9340*/  BSYNC B0 ;  /* 0x0000000000007941 */ /* 0x000fea0003800000 */
.L_x_4697:
[----:B------:R-:W-:Y:S05]  /*9350*/  BRA `(.L_x_4699) ;  /* 0xffffffd4005c7947 */ /* 0x000fea000383ffff */
.L_x_4647:
[----:B------:R-:W-:Y:S01]  /*9360*/  BSSY B0, `(.L_x_4700) ;  /* 0x0000005000007945 */ /* 0x000fe20003800000 */
[----:B------:R-:W-:-:S07]  /*9370*/  IMAD.MOV.U32 R15, RZ, RZ, -0x1 ;  /* 0xffffffffff0f7424 */ /* 0x000fce00078e00ff */
[----:B------:R-:W-:Y:S05]  /*9380*/  WARPSYNC.COLLECTIVE R15, `(.L_x_4701) ;  /* 0x000000000f087348 */ /* 0x000fea0003c00000 */
[----:B------:R-:W-:Y:S01]  /*9390*/  NOP ;  /* 0x0000000000007918 */ /* 0x000fe20000000000 */
[----:B------:R-:W-:Y:S01]  /*93a0*/  ENDCOLLECTIVE ;  /* 0x000000000000791b */ /* 0x000fe20003800000 */
.L_x_4701:
[----:B------:R-:W-:Y:S05]  /*93b0*/  BSYNC B0 ;  /* 0x0000000000007941 */ /* 0x000fea0003800000 */
.L_x_4700:
[----:B------:R-:W-:Y:S05]  /*93c0*/  BRA `(.L_x_4702) ;  /* 0xffffffd800787947 */ /* 0x000fea000383ffff */
.L_x_4660:
[----:B-1----:R1:W2:Y:S02]  /*93d0*/  SYNCS.PHASECHK.TRANS64.TRYWAIT P1, [R12+URZ+0x30c20], R3 ;  /* 0x030c20030c0075a7 */ /* 0x0022a4000802017f */
[----:B--2---:R-:W-:Y:S05]  /*93e0*/  @!P1 NANOSLEEP.SYNCS 0x989680 ;  /* 0x009896800000995d */ /* 0x004fea0003900000 */
[----:B------:R-:W2:Y:S02]  /*93f0*/  @!P1 SYNCS.PHASECHK.TRANS64 P1, [R12+URZ+0x30c20], R3 ;  /* 0x030c20030c0095a7 */ /* 0x000ea4000802007f */
[----:B--2---:R-:W-:Y:S05]  /*9400*/  @!P1 BRA `(.L_x_4660) ;  /* 0xfffffffc00f09947 */ /* 0x004fea000383ffff */
[----:B------:R-:W-:Y:S05]  /*9410*/  BRA `(.L_x_4703) ;  /* 0xffffffe400847947 */ /* 0x000fea000383ffff */
.L_x_4664:
[----:B-1----:R1:W2:Y:S02]  /*9420*/  SYNCS.PHASECHK.TRANS64.TRYWAIT P1, [R12+URZ+0x30c40], R21 ;  /* 0x030c40150c0075a7 */ /* 0x0022a4000802017f */
[----:B--2---:R-:W-:Y:S05]  /*9430*/  @!P1 NANOSLEEP.SYNCS 0x989680 ;  /* 0x009896800000995d */ /* 0x004fea0003900000 */
[----:B------:R-:W2:Y:S02]  /*9440*/  @!P1 SYNCS.PHASECHK.TRANS64 P1, [R12+URZ+0x30c40], R21 ;  /* 0x030c40150c0095a7 */ /* 0x000ea4000802007f */
[----:B--2---:R-:W-:Y:S05]  /*9450*/  @!P1 BRA `(.L_x_4664) ;  /* 0xfffffffc00f09947 */ /* 0x004fea000383ffff */
[----:B------:R-:W-:Y:S05]  /*9460*/  BRA `(.L_x_4704) ;  /* 0xffffffe8009c7947 */ /* 0x000fea000383ffff */
.L_x_4666:
[----:B--2---:R2:W3:Y:S02]  /*9470*/  SYNCS.PHASECHK.TRANS64.TRYWAIT P1, [R12+URZ+0x30c28], R21 ;  /* 0x030c28150c0075a7 */ /* 0x0044e4000802017f */
[----:B---3--:R-:W-:Y:S05]  /*9480*/  @!P1 NANOSLEEP.SYNCS 0x989680 ;  /* 0x009896800000995d */ /* 0x008fea0003900000 */
[----:B------:R-:W3:Y:S02]  /*9490*/  @!P1 SYNCS.PHASECHK.TRANS64 P1, [R12+URZ+0x30c28], R21 ;  /* 0x030c28150c0095a7 */ /* 0x000ee4000802007f */
[----:B---3--:R-:W-:Y:S05]  /*94a0*/  @!P1 BRA `(.L_x_4666) ;  /* 0xfffffffc00f09947 */ /* 0x008fea000383ffff */
[----:B------:R-:W-:Y:S05]  /*94b0*/  BRA `(.L_x_4705) ;  /* 0xffffffec00187947 */ /* 0x000fea000383ffff */
.L_x_4668:
[----:B---3--:R3:W4:Y:S02]  /*94c0*/  SYNCS.PHASECHK.TRANS64.TRYWAIT P1, [R12+URZ+0x30c48], R21 ;  /* 0x030c48150c0075a7 */ /* 0x008724000802017f */
[----:B----4-:R-:W-:Y:S05]  /*94d0*/  @!P1 NANOSLEEP.SYNCS 0x989680 ;  /* 0x009896800000995d */ /* 0x010fea0003900000 */
[----:B------:R-:W4:Y:S02]  /*94e0*/  @!P1 SYNCS.PHASECHK.TRANS64 P1, [R12+URZ+0x30c48], R21 ;  /* 0x030c48150c0095a7 */ /* 0x000f24000802007f */
[----:B----4-:R-:W-:Y:S05]  /*94f0*/  @!P1 BRA `(.L_x_4668) ;  /* 0xfffffffc00f09947 */ /* 0x010fea000383ffff */
[----:B------:R-:W-:Y:S05]  /*9500*/  BRA `(.L_x_4706) ;  /* 0xffffffec00747947 */ /* 0x000fea000383ffff */
.L_x_4670:
[----:B------:R-:W-:-:S07]  /*9510*/  SHF.L.U32 R5, R10, 0x1f, RZ ;  /* 0x0000001f0a057819 */ /* 0x000fce00000006ff */
.L_x_4707:
[----:B-1----:R1:W2:Y:S02]  /*9520*/  SYNCS.PHASECHK.TRANS64.TRYWAIT P1, [R12+URZ+0x30c20], R5 ;  /* 0x030c20050c0075a7 */ /* 0x0022a4000802017f */
[----:B--2---:R-:W-:Y:S05]  /*9530*/  @!P1 NANOSLEEP.SYNCS 0x989680 ;  /* 0x009896800000995d */ /* 0x004fea0003900000 */
[----:B------:R-:W2:Y:S02]  /*9540*/  @!P1 SYNCS.PHASECHK.TRANS64 P1, [R12+URZ+0x30c20], R5 ;  /* 0x030c20050c0095a7 */ /* 0x000ea4000802007f */
[----:B--2---:R-:W-:Y:S05]  /*9550*/  @!P1 BRA `(.L_x_4707) ;  /* 0xfffffffc00f09947 */ /* 0x004fea000383ffff */
[----:B------:R-:W-:Y:S05]  /*9560*/  BRA `(.L_x_4708) ;  /* 0xffffffec00e07947 */ /* 0x000fea000383ffff */
.L_x_4673:
[----:B-1----:R1:W2:Y:S02]  /*9570*/  SYNCS.PHASECHK.TRANS64.TRYWAIT P1, [R12+URZ+0x30c40], R13 ;  /* 0x030c400d0c0075a7 */ /* 0x0022a4000802017f */
[----:B--2---:R-:W-:Y:S05]  /*9580*/  @!P1 NANOSLEEP.SYNCS 0x989680 ;  /* 0x009896800000995d */ /* 0x004fea0003900000 */
[----:B------:R-:W2:Y:S02]  /*9590*/  @!P1 SYNCS.PHASECHK.TRANS64 P1, [R12+URZ+0x30c40], R13 ;  /* 0x030c400d0c0095a7 */ /* 0x000ea4000802007f */
[----:B--2---:R-:W-:Y:S05]  /*95a0*/  @!P1 BRA `(.L_x_4673) ;  /* 0xfffffffc00f09947 */ /* 0x004fea000383ffff */
[----:B------:R-:W-:Y:S05]  /*95b0*/  BRA `(.L_x_4709) ;  /* 0xfffffff000547947 */ /* 0x000fea000383ffff */
.L_x_4675:
[----:B--2---:R2:W3:Y:S02]  /*95c0*/  SYNCS.PHASECHK.TRANS64.TRYWAIT P1, [R12+URZ+0x30c28], R13 ;  /* 0x030c280d0c0075a7 */ /* 0x0044e4000802017f */
[----:B---3--:R-:W-:Y:S05]  /*95d0*/  @!P1 NANOSLEEP.SYNCS 0x989680 ;  /* 0x009896800000995d */ /* 0x008fea0003900000 */
[----:B------:R-:W3:Y:S02]  /*95e0*/  @!P1 SYNCS.PHASECHK.TRANS64 P1, [R12+URZ+0x30c28], R13 ;  /* 0x030c280d0c0095a7 */ /* 0x000ee4000802007f */
[----:B---3--:R-:W-:Y:S05]  /*95f0*/  @!P1 BRA `(.L_x_4675) ;  /* 0xfffffffc00f09947 */ /* 0x008fea000383ffff */
[----:B------:R-:W-:Y:S05]  /*9600*/  BRA `(.L_x_4710) ;  /* 0xfffffff000c47947 */ /* 0x000fea000383ffff */
.L_x_4677:
[----:B-1----:R1:W2:Y:S02]  /*9610*/  SYNCS.PHASECHK.TRANS64.TRYWAIT P0, [R13+URZ+0x30c40], R2 ;  /* 0x030c40020d0075a7 */ /* 0x0022a4000800017f */
[----:B--2---:R-:W-:Y:S05]  /*9620*/  @!P0 NANOSLEEP.SYNCS 0x989680 ;  /* 0x009896800000895d */ /* 0x004fea0003900000 */
[----:B------:R-:W2:Y:S02]  /*9630*/  @!P0 SYNCS.PHASECHK.TRANS64 P0, [R13+URZ+0x30c40], R2 ;  /* 0x030c40020d0085a7 */ /* 0x000ea4000800007f */
[----:B--2---:R-:W-:Y:S05]  /*9640*/  @!P0 BRA `(.L_x_4677) ;  /* 0xfffffffc00f08947 */ /* 0x004fea000383ffff */
[----:B------:R-:W-:Y:S05]  /*9650*/  BRA `(.L_x_4711) ;  /* 0xfffffff400347947 */ /* 0x000fea000383ffff */
.L_x_4679:
[----:B------:R-:W-:Y:S01]  /*9660*/  BSSY B0, `(.L_x_4712) ;  /* 0x0000006000007945 */ /* 0x000fe20003800000 */
[----:B------:R-:W-:-:S07]  /*9670*/  IMAD.MOV.U32 R15, RZ, RZ, -0x1 ;  /* 0xffffffffff0f7424 */ /* 0x000fce00078e00ff */
[----:B--2---:R-:W-:Y:S05]  /*9680*/  WARPSYNC.COLLECTIVE R15, `(.L_x_4713) ;  /* 0x000000000f0c7348 */ /* 0x004fea0003c00000 */
[----:B------:R-:W-:Y:S02]  /*9690*/  ELECT P6, UR62, PT ;  /* 0x00000000003e782f */ /* 0x000fe400038c0000 */
[----:B------:R-:W-:Y:S01]  /*96a0*/  MOV R14, UR62 ;  /* 0x0000003e000e7c02 */ /* 0x000fe20008000f00 */
[----:B--2---:R-:W-:Y:S10]  /*96b0*/  ENDCOLLECTIVE ;  /* 0x000000000000791b */ /* 0x004ff40003800000 */
.L_x_4713:
[----:B------:R-:W-:Y:S05]  /*96c0*/  BSYNC B0 ;  /* 0x0000000000007941 */ /* 0x000fea0003800000 */
.L_x_4712:
[----:B------:R-:W-:Y:S01]  /*96d0*/  PLOP3.LUT P0, PT, P6, PT, PT, 0x80, 0x0 ;  /* 0x000000000000781c */ /* 0x000fe2000370f070 */
[----:B------:R-:W-:-:S12]  /*96e0*/  BRA `(.L_x_4714) ;  /* 0xfffffff400c47947 */ /* 0x000fd8000383ffff */
.L_x_4681:
[----:B-1----:R1:W3:Y:S02]  /*96f0*/  SYNCS.PHASECHK.TRANS64.TRYWAIT P1, [R7+URZ], R4 ;  /* 0x00000004070075a7 */ /* 0x0022e4000802017f */
[----:B---3--:R-:W-:Y:S05]  /*9700*/  @!P1 NANOSLEEP.SYNCS 0x989680 ;  /* 0x009896800000995d */ /* 0x008fea0003900000 */
[----:B------:R-:W3:Y:S02]  /*9710*/  @!P1 SYNCS.PHASECHK.TRANS64 P1, [R7+URZ], R4 ;  /* 0x00000004070095a7 */ /* 0x000ee4000802007f */
[----:B---3--:R-:W-:Y:S05]  /*9720*/  @!P1 BRA `(.L_x_4681) ;  /* 0xfffffffc00f09947 */ /* 0x008fea000383ffff */
[----:B------:R-:W-:Y:S05]  /*9730*/  BRA `(.L_x_4715) ;  /* 0xfffffff800047947 */ /* 0x000fea000383ffff */
.L_x_4682:
[----:B---3--:R3:W4:Y:S02]  /*9740*/  SYNCS.PHASECHK.TRANS64.TRYWAIT P1, [R11+URZ], R2 ;  /* 0x000000020b0075a7 */ /* 0x008724000802017f */
[----:B----4-:R-:W-:Y:S05]  /*9750*/  @!P1 NANOSLEEP.SYNCS 0x989680 ;  /* 0x009896800000995d */ /* 0x010fea0003900000 */
[----:B------:R-:W4:Y:S02]  /*9760*/  @!P1 SYNCS.PHASECHK.TRANS64 P1, [R11+URZ], R2 ;  /* 0x000000020b0095a7 */ /* 0x000f24000802007f */
[----:B----4-:R-:W-:Y:S05]  /*9770*/  @!P1 BRA `(.L_x_4682) ;  /* 0xfffffffc00f09947 */ /* 0x010fea000383ffff */
[----:B------:R-:W-:Y:S05]  /*9780*/  BRA `(.L_x_4716) ;  /* 0xfffffff400f87947 */ /* 0x000fea000383ffff */
.L_x_4684:
[----:B----4-:R4:W1:Y:S02]  /*9790*/  SYNCS.PHASECHK.TRANS64.TRYWAIT P0, [R9+URZ], R4 ;  /* 0x00000004090075a7 */ /* 0x010864000800017f */
[----:B-1----:R-:W-:Y:S05]  /*97a0*/  @!P0 NANOSLEEP.SYNCS 0x989680 ;  /* 0x009896800000895d */ /* 0x002fea0003900000 */
[----:B------:R-:W1:Y:S02]  /*97b0*/  @!P0 SYNCS.PHASECHK.TRANS64 P0, [R9+URZ], R4 ;  /* 0x00000004090085a7 */ /* 0x000e64000800007f */
[----:B-1----:R-:W-:Y:S05]  /*97c0*/  @!P0 BRA `(.L_x_4684) ;  /* 0xfffffffc00f08947 */ /* 0x002fea000383ffff */
[----:B------:R-:W-:Y:S05]  /*97d0*/  BRA `(.L_x_4717) ;  /* 0xfffffff400fc7947 */ /* 0x000fea000383ffff */
.L_x_4718:
        /* <DEDUP_REMOVED lines=10> */
.L_x_7408:


//--------------------- .text._ZN7cutlass13device_kernelIN5flash11enable_sm90INS1_16FlashAttnBwdSm90INS1_25CollectiveMainloopBwdSm90ILi2ELi2ELi2EN4cute5tupleIJNS5_1CILi1EEES8_S8_EEENS6_IJNS7_ILi128EEESA_NS7_ILi64EEEEEENS_10bfloat16_tEfNS_4arch4Sm90ELb0ELb1ELb0ELb0ELb0ELb1ELb0ELb0ELi2ELi1ELi2ELi2ELb0EEENS1_21CollectiveEpilogueBwdISC_SD_SF_Li256ELb0ELb0ELi1EEENS1_19SingleTileSchedulerILb0ELb0ELb0ELi128EEEEEEEEEvNT_6ParamsE --------------------------
	.section	.text._ZN7cutlass13device_kernelIN5flash11enable_sm90INS1_16FlashAttnBwdSm90INS1_25CollectiveMainloopBwdSm90ILi2ELi2ELi2EN4cute5tupleIJNS5_1CILi1EEES8_S8_EEENS6_IJNS7_ILi128EEESA_NS7_ILi64EEEEEENS_10bfloat16_tEfNS_4arch4Sm90ELb0ELb1ELb0ELb0ELb0ELb1ELb0ELb0ELi2ELi1ELi2ELi2ELb0EEENS1_21CollectiveEpilogueBwdISC_SD_SF_Li256ELb0ELb0ELi1EEENS1_19SingleTileSchedulerILb0ELb0ELb0ELi128EEEEEEEEEvNT_6ParamsE,"ax",@progbits
	.align	128
.text._ZN7cutlass13device_kernelIN5flash11enable_sm90INS1_16FlashAttnBwdSm90INS1_25CollectiveMainloopBwdSm90ILi2ELi2ELi2EN4cute5tupleIJNS5_1CILi1EEES8_S8_EEENS6_IJNS7_ILi128EEESA_NS7_ILi64EEEEEENS_10bfloat16_tEfNS_4arch4Sm90ELb0ELb1ELb0ELb0ELb0ELb1ELb0ELb0ELi2ELi1ELi2ELi2ELb0EEENS1_21CollectiveEpilogueBwdISC_SD_SF_Li256ELb0ELb0ELi1EEENS1_19SingleTileSchedulerILb0ELb0ELb0ELi128EEEEEEEEEvNT_6ParamsE:
        .type           _ZN7cutlass13device_kernelIN5flash11enable_sm90INS1_16FlashAttnBwdSm90INS1_25CollectiveMainloopBwdSm90ILi2ELi2ELi2EN4cute5tupleIJNS5_1CILi1EEES8_S8_EEENS6_IJNS7_ILi128EEESA_NS7_ILi64EEEEEENS_10bfloat16_tEfNS_4arch4Sm90ELb0ELb1ELb0ELb0ELb0ELb1ELb0ELb0ELi2ELi1ELi2ELi2ELb0EEENS1_21CollectiveEpilogueBwdISC_SD_SF_Li256ELb0ELb0ELi1EEENS1_19SingleTileSchedulerILb0ELb0ELb0ELi128EEEEEEEEEvNT_6ParamsE,@function
        .size           _ZN7cutlass13device_kernelIN5flash11enable_sm90INS1_16FlashAttnBwdSm90INS1_25CollectiveMainloopBwdSm90ILi2ELi2ELi2EN4cute5tupleIJNS5_1CILi1EEES8_S8_EEENS6_IJNS7_ILi128EEESA_NS7_ILi64EEEEEENS_10bfloat16_tEfNS_4arch4Sm90ELb0ELb1ELb0ELb0ELb0ELb1ELb0ELb0ELi2ELi1ELi2ELi2ELb0EEENS1_21CollectiveEpilogueBwdISC_SD_SF_Li256ELb0ELb0ELi1EEENS1_19SingleTileSchedulerILb0ELb0ELb0ELi128EEEEEEEEEvNT_6ParamsE,(.L_x_7409 - _ZN7cutlass13device_kernelIN5flash11enable_sm90INS1_16FlashAttnBwdSm90INS1_25CollectiveMainloopBwdSm90ILi2ELi2ELi2EN4cute5tupleIJNS5_1CILi1EEES8_S8_EEENS6_IJNS7_ILi128EEESA_NS7_ILi64EEEEEENS_10bfloat16_tEfNS_4arch4Sm90ELb0ELb1ELb0ELb0ELb0ELb1ELb0ELb0ELi2ELi1ELi2ELi2ELb0EEENS1_21CollectiveEpilogueBwdISC_SD_SF_Li256ELb0ELb0ELi1EEENS1_19SingleTileSchedulerILb0ELb0ELb0ELi128EEEEEEEEEvNT_6ParamsE)
        .other          _ZN7cutlass13device_kernelIN5flash11enable_sm90INS1_16FlashAttnBwdSm90INS1_25CollectiveMainloopBwdSm90ILi2ELi2ELi2EN4cute5tupleIJNS5_1CILi1EEES8_S8_EEENS6_IJNS7_ILi128EEESA_NS7_ILi64EEEEEENS_10bfloat16_tEfNS_4arch4Sm90ELb0ELb1ELb0ELb0ELb0ELb1ELb0ELb0ELi2ELi1ELi2ELi2ELb0EEENS1_21CollectiveEpilogueBwdISC_SD_SF_Li256ELb0ELb0ELi1EEENS1_19SingleTileSchedulerILb0ELb0ELb0ELi128EEEEEEEEEvNT_6ParamsE,@"STO_CUDA_ENTRY STV_DEFAULT"
_ZN7cutlass13device_kernelIN5flash11enable_sm90INS1_16FlashAttnBwdSm90INS1_25CollectiveMainloopBwdSm90ILi2ELi2ELi2EN4cute5tupleIJNS5_1CILi1EEES8_S8_EEENS6_IJNS7_ILi128EEESA_NS7_ILi64EEEEEENS_10bfloat16_tEfNS_4arch4Sm90ELb0ELb1ELb0ELb0ELb0ELb1ELb0ELb0ELi2ELi1ELi2ELi2ELb0EEENS1_21CollectiveEpilogueBwdISC_SD_SF_Li256ELb0ELb0ELi1EEENS1_19SingleTileSchedulerILb0ELb0ELb0ELi128EEEEEEEEEvNT_6ParamsE:
        /* <DEDUP_REMOVED lines=30> */
.L_x_4720:
[----:B------:R-:W-:Y:S05]  /*01e0*/  BSYNC B0 ;  /* 0x0000000000007941 */ /* 0x000fea0003800000 */
.L_x_4719:
        /* <DEDUP_REMOVED lines=37> */
.L_x_4721:
        /* <DEDUP_REMOVED lines=22> */
.L_x_4722:
[----:B------:R-:W-:Y:S01]  /*05a0*/  PLOP3.LUT P0, PT, PT, PT, UP0, 0x80, 0x0 ;  /* 0x000000000000781c */ /* 0x000fe20003f0f008 */
[----:B------:R-:W-:Y:S01]  /*05b0*/  NOP ;  /* 0x0000000000007918 */ /* 0x000fe20000000000 */
[----:B------:R-:W-:Y:S01]  /*05c0*/  BSSY B6, `(.L_x_4723) ;  /* 0x00010e0000067945 */ /* 0x000fe20003800000 */
[----:B-12-4-:R-:W-:Y:S10]  /*05d0*/  BAR.SYNC.DEFER_BLOCKING 0x0 ;  /* 0x0000000000007b1d */ /* 0x016ff40000010000 */
[----:B------:R-:W-:Y:S05]  /*05e0*/  @!P0 BRA `(.L_x_4724) ;  /* 0x000000e400148947 */ /* 0x000fea0003800000 */
.L_x_4725:
        /* <DEDUP_REMOVED lines=47> */
[----:B--2---:R-:W-:Y:S01]  /*08e0*/  VIADD R16, R3, 0xffffff80 ;  /* 0xffffff8003107836 */ /* 0x004fe20000000000 */
        /* <DEDUP_REMOVED lines=23> */
.L_x_4727:
        /* <DEDUP_REMOVED lines=28> */
.L_x_4730:
        /* <DEDUP_REMOVED lines=15> */
.L_x_4729:
        /* <DEDUP_REMOVED lines=22> */
.L_x_4732:
        /* <DEDUP_REMOVED lines=15> */
.L_x_4731:
[----:B------:R-:W-:Y:S01]  /*0f60*/  SHF.R.S32.HI R5, RZ, 0x1f, R16 ;  /* 0x0000001fff057819 */ /* 0x000fe20000011410 */
[----:B------:R-:W-:-:S03]  /*0f70*/  UMOV UR4, 0xffffffff ;  /* 0xffffffff00047882 */ /* 0x000fc60000000000 */
[----:B------:R-:W-:-:S04]  /*0f80*/  LEA.HI R0, R5, R16, RZ, 0x7 ;  /* 0x0000001005007211 */ /* 0x000fc800078f38ff */
[----:B------:R-:W-:Y:S01]  /*0f90*/  SHF.R.S32.HI R10, RZ, 0x7, R0 ;  /* 0x00000007ff0a7819 */ /* 0x000fe20000011400 */
[----:B------:R-:W-:Y:S06]  /*0fa0*/  BRA.DIV UR4, `(.L_x_4733) ;  /* 0x00000106040c7947 */ /* 0x000fec000b800000 */
[----:B------:R1:W2:Y:S02]  /*0fb0*/  SHFL.IDX PT, R14, R10, RZ, 0x1f ;  /* 0x00001fff0a0e7589 */ /* 0x0002a400000e0000 */
.L_x_4846:
        /* <DEDUP_REMOVED lines=9> */
[----:B------:R-:W-:Y:S02]  /*1050*/  LOP3.LUT R7, R3, 0x30, R2, 0xf8, !PT ;  /* 0x0000003003077812 */ /* 0x000fe400078ef802 */
[----:B--2---:R-:W-:Y:S02]  /*1060*/  LEA.HI R2, R14, R14, RZ, 0x1 ;  /* 0x0000000e0e027211 */ /* 0x004fe400078f08ff */
[----:B------:R-:W-:Y:S02]  /*1070*/  LOP3.LUT R9, R9, 0x7ffffe, RZ, 0xc0, !PT ;  /* 0x007ffffe09097812 */ /* 0x000fe400078ec0ff */
[----:B------:R-:W-:Y:S02]  /*1080*/  LEA.HI R4, R5, R16, RZ, 0x3 ;  /* 0x0000001005047211 */ /* 0x000fe400078f18ff */
[----:B------:R-:W-:Y:S01]  /*1090*/  LOP3.LUT R233, R2, 0xffffe, RZ, 0xc0, !PT ;  /* 0x000ffffe02e97812 */ /* 0x000fe200078ec0ff */
[----:B------:R-:W-:Y:S01]  /*10a0*/  IMAD.IADD R9, R8, 0x1, -R9 ;  /* 0x0000000108097824 */ /* 0x000fe200078e0a09 */
[----:B------:R-:W-:-:S02]  /*10b0*/  LOP3.LUT R4, R7, 0x8, R4, 0xf8, !PT ;  /* 0x0000000807047812 */ /* 0x000fc400078ef804 */
[----:B------:R-:W-:Y:S01]  /*10c0*/  SHF.R.U32.HI R3, RZ, 0x3, R3 ;  /* 0x00000003ff037819 */ /* 0x000fe20000011603 */
[----:B------:R-:W-:Y:S02]  /*10d0*/  IMAD.IADD R233, R14, 0x1, -R233 ;  /* 0x000000010ee97824 */ /* 0x000fe400078e0ae9 */
[----:B------:R-:W-:Y:S01]  /*10e0*/  IMAD R2, R10, 0x10, R9 ;  /* 0x000000100a027824 */ /* 0x000fe200078e0209 */
[----:B------:R-:W-:Y:S01]  /*10f0*/  LOP3.LUT R3, R4, R3, RZ, 0x3c, !PT ;  /* 0x0000000304037212 */ /* 0x000fe200078e3cff */
[----:B---3--:R-:W-:Y:S06]  /*1100*/  @P0 BRA `(.L_x_4734) ;  /* 0x0000000000080947 */ /* 0x008fec0003800000 */
[----:B------:R-:W2:Y:S02]  /*1110*/  SYNCS.PHASECHK.TRANS64.TRYWAIT P0, [R222+URZ+0x30c00], R11 ;  /* 0x030c000bde0075a7 */ /* 0x000ea4000800017f */
[----:B--2---:R-:W-:Y:S05]  /*1120*/  @!P0 BRA `(.L_x_4735) ;  /* 0x0000010000cc8947 */ /* 0x004fea0003800000 */
.L_x_4734:
[----:B------:R-:W-:Y:S01]  /*1130*/  ULDC UR6, c[0x0][0x290] ;  /* 0x0000a40000067ab9 */ /* 0x000fe20000000800 */
[----:B------:R-:W-:Y:S01]  /*1140*/  ULDC UR5, c[0x0][0x74c] ;  /* 0x0001d30000057ab9 */ /* 0x000fe20000000800 */
[----:B------:R-:W-:Y:S01]  /*1150*/  UIADD3 UR4, UR40, -UR6, URZ ;  /* 0x8000000628047290 */ /* 0x000fe2000fffe03f */
[----:B------:R-:W-:Y:S01]  /*1160*/  IMAD.U32 R2, R2, 0x200, R3 ;  /* 0x0000020002027824 */ /* 0x000fe200078e0003 */
[----:B------:R-:W-:Y:S01]  /*1170*/  LOP3.LUT R3, R0, 0xffffff80, RZ, 0xc0, !PT ;  /* 0xffffff8000037812 */ /* 0x000fe200078ec0ff */
[----:B------:R-:W-:Y:S01]  /*1180*/  IMAD.MOV.U32 R0, RZ, RZ, RZ ;  /* 0x000000ffff007224 */ /* 0x000fe200078e00ff */
[----:B------:R-:W-:Y:S01]  /*1190*/  ULEA UR4, UR39, UR4, 0x7 ;  /* 0x0000000427047291 */ /* 0x000fe2000f8e383f */
[----:B------:R-:W-:Y:S01]  /*11a0*/  LEA.HI R12, R5, R16, RZ, 0x7 ;  /* 0x00000010050c7211 */ /* 0x000fe200078f38ff */
[----:B------:R3:W-:Y:S01]  /*11b0*/  STL [R1+0x1c], R2 ;  /* 0x00001c0201007387 */ /* 0x0007e20000100800 */
[----:B-1----:R-:W-:Y:S01]  /*11c0*/  IMAD.IADD R10, R16, 0x1, -R3 ;  /* 0x00000001100a7824 */ /* 0x002fe200078e0a03 */
[----:B------:R-:W-:Y:S01]  /*11d0*/  UIADD3 UR4, UR4, -UR5, URZ ;  /* 0x8000000504047290 */ /* 0x000fe2000fffe03f */
[----:B------:R-:W-:Y:S01]  /*11e0*/  SHF.R.S32.HI R12, RZ, 0x7, R12 ;  /* 0x00000007ff0c7819 */ /* 0x000fe2000001140c */
[----:B------:R-:W-:Y:S01]  /*11f0*/  IMAD.MOV.U32 R4, RZ, RZ, RZ ;  /* 0x000000ffff047224 */ /* 0x000fe200078e00ff */
[----:B------:R-:W-:Y:S01]  /*1200*/  CS2R R182, SRZ ;  /* 0x0000000000b67805 */ /* 0x000fe2000001ff00 */
[----:B------:R-:W-:Y:S01]  /*1210*/  USHF.R.S32.HI UR5, URZ, 0x1f, UR4 ;  /* 0x0000001f3f057899 */ /* 0x000fe20008011404 */
[--C-:B------:R-:W-:Y:S01]  /*1220*/  SHF.R.S32.HI R8, RZ, 0x1f, R10.reuse ;  /* 0x0000001fff087819 */ /* 0x100fe2000001140a */
[----:B------:R1:W-:Y:S01]  /*1230*/  STL [R1+0x34], R10 ;  /* 0x0000340a01007387 */ /* 0x0003e20000100800 */
[----:B------:R-:W-:Y:S01]  /*1240*/  IMAD R7, R12, 0x400, R10 ;  /* 0x000004000c077824 */ /* 0x000fe200078e020a */
[----:B------:R-:W-:Y:S01]  /*1250*/  ULEA.HI UR5, UR5, UR4, URZ, 0x7 ;  /* 0x0000000405057291 */ /* 0x000fe2000f8f383f */
[----:B------:R-:W-:Y:S01]  /*1260*/  LEA.HI R9, R8, R10, RZ, 0x2 ;  /* 0x0000000a08097211 */ /* 0x000fe200078f10ff */
[----:B------:R1:W-:Y:S01]  /*1270*/  STL [R1+0x3c], R8 ;  /* 0x00003c0801007387 */ /* 0x0003e20000100800 */
[----:B------:R-:W-:Y:S01]  /*1280*/  IMAD.SHL.U32 R7, R7, 0x4, RZ ;  /* 0x0000000407077824 */ /* 0x000fe200078e00ff */
[----:B------:R-:W-:Y:S01]  /*1290*/  ULEA.HI.SX32 UR5, UR5, 0x1, 0x19 ;  /* 0x0000000105057891 */ /* 0x000fe2000f8fca3f */
[----:B------:R-:W-:Y:S01]  /*12a0*/  LOP3.LUT R3, R9, 0x7ffffffc, RZ, 0xc0, !PT ;  /* 0x7ffffffc09037812 */ /* 0x000fe200078ec0ff */
[----:B------:R1:W-:Y:S01]  /*12b0*/  STL [R1+0x38], R9 ;  /* 0x0000380901007387 */ /* 0x0003e20000100800 */
[----:B------:R-:W-:-:S02]  /*12c0*/  CS2R R180, SRZ ;  /* 0x0000000000b47805 */ /* 0x000fc4000001ff00 */
[----:B------:R-:W-:Y:S02]  /*12d0*/  CS2R R178, SRZ ;  /* 0x0000000000b27805 */ /* 0x000fe4000001ff00 */
[----:B------:R-:W-:Y:S01]  /*12e0*/  CS2R R176, SRZ ;  /* 0x0000000000b07805 */ /* 0x000fe2000001ff00 */
[----:B------:R-:W-:Y:S01]  /*12f0*/  IMAD.U32 R223, RZ, RZ, UR5 ;  /* 0x00000005ffdf7e24 */ /* 0x000fe2000f8e00ff */
[----:B------:R-:W-:Y:S02]  /*1300*/  CS2R R174, SRZ ;  /* 0x0000000000ae7805 */ /* 0x000fe4000001ff00 */
[----:B------:R-:W-:Y:S02]  /*1310*/  CS2R R172, SRZ ;  /* 0x0000000000ac7805 */ /* 0x000fe4000001ff00 */
[----:B------:R-:W-:Y:S02]  /*1320*/  CS2R R170, SRZ ;  /* 0x0000000000aa7805 */ /* 0x000fe4000001ff00 */
[----:B------:R-:W-:-:S02]  /*1330*/  CS2R R168, SRZ ;  /* 0x0000000000a87805 */ /* 0x000fc4000001ff00 */
[----:B------:R-:W-:Y:S02]  /*1340*/  VIMNMX R223, R223, UR37, PT ;  /* 0x00000025dfdf7c48 */ /* 0x000fe4000bfe0100 */
[----:B------:R-:W-:Y:S02]  /*1350*/  CS2R R166, SRZ ;  /* 0x0000000000a67805 */ /* 0x000fe4000001ff00 */
[----:B------:R-:W-:Y:S02]  /*1360*/  CS2R R164, SRZ ;  /* 0x0000000000a47805 */ /* 0x000fe4000001ff00 */
[----:B------:R-:W-:Y:S02]  /*1370*/  CS2R R162, SRZ ;  /* 0x0000000000a27805 */ /* 0x000fe4000001ff00 */
[----:B------:R-:W-:Y:S02]  /*1380*/  ISETP.LE.AND P0, PT, R223, UR38, PT ;  /* 0x00000026df007c0c */ /* 0x000fe4000bf03270 */
        /* <DEDUP_REMOVED lines=21> */
[----:B---3--:R-:W-:Y:S02]  /*14e0*/  IMAD R2, R7, 0x4, R222 ;  /* 0x0000000407027824 */ /* 0x008fe400078e02de */
[----:B------:R-:W-:Y:S01]  /*14f0*/  IMAD.IADD R3, R10, 0x1, -R3 ;  /* 0x000000010a037824 */ /* 0x000fe200078e0a03 */
[----:B-1----:R-:W-:Y:S06]  /*1500*/  @P0 BRA `(.L_x_4736) ;  /* 0x0000003c00a00947 */ /* 0x002fec0003800000 */
[----:B------:R-:W-:Y:S01]  /*1510*/  LOP3.LUT R7, R6, 0xffffffe0, RZ, 0xc0, !PT ;  /* 0xffffffe006077812 */ /* 0x000fe200078ec0ff */
[----:B------:R-:W1:Y:S01]  /*1520*/  S2R R19, SR_CTAID.X ;  /* 0x0000000000137919 */ /* 0x000e620000002500 */
        /* <DEDUP_REMOVED lines=8> */
[----:B------:R-:W-:Y:S01]  /*15b0*/  SHF.R.S32.HI R0, RZ, 0x1f, R7 ;  /* 0x0000001fff007819 */ /* 0x000fe20000011407 */
[----:B------:R-:W-:Y:S01]  /*15c0*/  IMAD.IADD R5, R16, 0x1, -R9 ;  /* 0x0000000110057824 */ /* 0x000fe200078e0a09 */
[----:B------:R-:W-:Y:S02]  /*15d0*/  LOP3.LUT R9, R4, 0xfffffff8, RZ, 0xc0, !PT ;  /* 0xfffffff804097812 */ /* 0x000fe400078ec0ff */
[----:B------:R-:W-:Y:S02]  /*15e0*/  LEA.HI R8, R8, R10, RZ, 0x5 ;  /* 0x0000000a08087211 */ /* 0x000fe400078f28ff */
[-C--:B------:R-:W-:Y:S01]  /*15f0*/  LEA.HI R4, R0, R7.reuse, RZ, 0x3 ;  /* 0x0000000700047211 */ /* 0x080fe200078f18ff */
[----:B------:R-:W-:Y:S01]  /*1600*/  IMAD.IADD R6, R6, 0x1, -R9 ;  /* 0x0000000106067824 */ /* 0x000fe200078e0a09 */
[----:B------:R-:W-:Y:S02]  /*1610*/  LEA.HI R7, R0, R7, RZ, 0x2 ;  /* 0x0000000700077211 */ /* 0x000fe400078f10ff */
[----:B------:R-:W-:-:S02]  /*1620*/  LEA.HI R10, R12, R12, RZ, 0x1 ;  /* 0x0000000c0c0a7211 */ /* 0x000fc400078f08ff */
[----:B--2---:R-:W-:Y:S02]  /*1630*/  SHF.R.S32.HI R11, RZ, 0x5, R8 ;  /* 0x00000005ff0b7819 */ /* 0x004fe40000011408 */
[--C-:B------:R-:W-:Y:S02]  /*1640*/  SHF.R.S32.HI R0, RZ, 0x3, R4.reuse ;  /* 0x00000003ff007819 */ /* 0x100fe40000011404 */
[----:B------:R-:W-:Y:S01]  /*1650*/  SHF.R.S32.HI R9, RZ, 0x1f, R4 ;  /* 0x0000001fff097819 */ /* 0x000fe20000011404 */
[----:B------:R-:W-:Y:S01]  /*1660*/  IMAD R11, R11, 0x10, R6 ;  /* 0x000000100b0b7824 */ /* 0x000fe200078e0206 */
[----:B------:R-:W-:Y:S02]  /*1670*/  SHF.R.S32.HI R4, RZ, 0x2, R7 ;  /* 0x00000002ff047819 */ /* 0x000fe40000011407 */
[----:B------:R-:W-:Y:S02]  /*1680*/  LOP3.LUT R10, R10, 0x3fffffe, RZ, 0xc0, !PT ;  /* 0x03fffffe0a0a7812 */ /* 0x000fe400078ec0ff */
[----:B------:R-:W-:Y:S01]  /*1690*/  LEA.HI R9, R9, R0, RZ, 0x4 ;  /* 0x0000000009097211 */ /* 0x000fe200078f20ff */
[----:B------:R-:W-:Y:S01]  /*16a0*/  VIADD R6, R4, 0x8 ;  /* 0x0000000804067836 */ /* 0x000fe20000000000 */
[----:B------:R-:W-:Y:S01]  /*16b0*/  LEA.HI R7, R7, R4, RZ, 0x1 ;  /* 0x0000000407077211 */ /* 0x000fe200078f08ff */
[----:B------:R-:W-:Y:S01]  /*16c0*/  IMAD.IADD R10, R12, 0x1, -R10 ;  /* 0x000000010c0a7824 */ /* 0x000fe200078e0a0a */
[----:B------:R-:W-:Y:S01]  /*16d0*/  LOP3.LUT R9, R9, 0x1ffffff0, RZ, 0xc0, !PT ;  /* 0x1ffffff009097812 */ /* 0x000fe200078ec0ff */
[----:B------:R-:W-:Y:S01]  /*16e0*/  VIADD R12, R4, 0x18 ;  /* 0x00000018040c7836 */ /* 0x000fe20000000000 */
[----:B------:R-:W-:Y:S01]  /*16f0*/  LOP3.LUT R7, R7, 0xfffffffe, RZ, 0xc0, !PT ;  /* 0xfffffffe07077812 */ /* 0x000fe200078ec0ff */
[----:B------:R-:W-:Y:S01]  /*1700*/  IMAD R16, R10, 0x40, R11 ;  /* 0x000000400a107824 */ /* 0x000fe200078e020b */
[----:B------:R-:W-:Y:S01]  /*1710*/  LEA.HI R8, R6, R6, RZ, 0x1 ;  /* 0x0000000606087211 */ /* 0x000fe200078f08ff */
[----:B------:R-:W-:Y:S01]  /*1720*/  VIADD R10, R4, 0x10 ;  /* 0x00000010040a7836 */ /* 0x000fe20000000000 */
[----:B------:R-:W-:Y:S01]  /*1730*/  LEA.HI R14, R12, R12, RZ, 0x1 ;  /* 0x0000000c0c0e7211 */ /* 0x000fe200078f08ff */
[----:B------:R-:W-:Y:S01]  /*1740*/  IMAD.IADD R0, R0, 0x1, -R9 ;  /* 0x0000000100007824 */ /* 0x000fe200078e0a09 */
[----:B------:R-:W-:Y:S01]  /*1750*/  LOP3.LUT R9, R8, 0xfffffffe, RZ, 0xc0, !PT ;  /* 0xfffffffe08097812 */ /* 0x000fe200078ec0ff */
[----:B------:R-:W-:Y:S01]  /*1760*/  IMAD.IADD R7, R4, 0x1, -R7 ;  /* 0x0000000104077824 */ /* 0x000fe200078e0a07 */
[----:B------:R-:W-:-:S02]  /*1770*/  LEA.HI R4, R10, R10, RZ, 0x1 ;  /* 0x0000000a0a047211 */ /* 0x000fc400078f08ff */
[----:B------:R-:W-:Y:S01]  /*1780*/  SHF.R.S32.HI R15, RZ, 0x1f, R14 ;  /* 0x0000001fff0f7819 */ /* 0x000fe2000001140e */
[----:B------:R-:W-:Y:S01]  /*1790*/  IMAD.IADD R9, R6, 0x1, -R9 ;  /* 0x0000000106097824 */ /* 0x000fe200078e0a09 */
[----:B------:R-:W-:Y:S01]  /*17a0*/  LOP3.LUT R11, R4, 0xfffffffe, RZ, 0xc0, !PT ;  /* 0xfffffffe040b7812 */ /* 0x000fe200078ec0ff */
[----:B------:R-:W-:Y:S01]  /*17b0*/  IMAD R229, R0, 0x8, R7 ;  /* 0x0000000800e57824 */ /* 0x000fe200078e0207 */
[--C-:B------:R-:W-:Y:S02]  /*17c0*/  SHF.R.S32.HI R6, RZ, 0x1, R4.reuse ;  /* 0x00000001ff067819 */ /* 0x100fe40000011404 */
[----:B------:R-:W-:Y:S01]  /*17d0*/  SHF.R.S32.HI R13, RZ, 0x1f, R4 ;  /* 0x0000001fff0d7819 */ /* 0x000fe20000011404 */
[----:B------:R-:W-:Y:S01]  /*17e0*/  IMAD.IADD R11, R10, 0x1, -R11 ;  /* 0x000000010a0b7824 */ /* 0x000fe200078e0a0b */
[--C-:B------:R-:W-:Y:S02]  /*17f0*/  SHF.R.S32.HI R0, RZ, 0x1, R8.reuse ;  /* 0x00000001ff007819 */ /* 0x100fe40000011408 */
        /* <DEDUP_REMOVED lines=9> */
[----:B------:R-:W-:Y:S01]  /*1890*/  LOP3.LUT R17, R8, 0x1ffffff0, RZ, 0xc0, !PT ;  /* 0x1ffffff008117812 */ /* 0x000fe200078ec0ff */
[----:B------:R-:W-:Y:S01]  /*18a0*/  IMAD.IADD R226, R0, 0x1, -R7 ;  /* 0x0000000100e27824 */ /* 0x000fe200078e0a07 */
[----:B------:R-:W-:Y:S01]  /*18b0*/  IADD3 R7, -R16, UR4, RZ ;  /* 0x0000000410077c10 */ /* 0x000fe2000fffe1ff */
[----:B------:R-:W-:Y:S02]  /*18c0*/  IMAD.IADD R15, R12, 0x1, -R15 ;  /* 0x000000010c0f7824 */ /* 0x000fe400078e0a0f */
[----:B------:R-:W-:Y:S02]  /*18d0*/  IMAD.IADD R224, R4, 0x1, -R17 ;  /* 0x0000000104e07824 */ /* 0x000fe400078e0a11 */
[----:B------:R-:W-:Y:S02]  /*18e0*/  IMAD R225, R6, 0x8, R11 ;  /* 0x0000000806e17824 */ /* 0x000fe400078e020b */
[----:B------:R-:W-:-:S02]  /*18f0*/  IMAD R226, R226, 0x8, R9 ;  /* 0x00000008e2e27824 */ /* 0x000fc400078e0209 */
[----:B------:R-:W-:Y:S02]  /*1900*/  IMAD R224, R224, 0x8, R15 ;  /* 0x00000008e0e07824 */ /* 0x000fe400078e020f */
[----:B------:R-:W-:Y:S02]  /*1910*/  IMAD.MOV.U32 R4, RZ, RZ, RZ ;  /* 0x000000ffff047224 */ /* 0x000fe400078e00ff */
[----:B------:R-:W-:Y:S02]  /*1920*/  IMAD.MOV.U32 R0, RZ, RZ, RZ ;  /* 0x000000ffff007224 */ /* 0x000fe400078e00ff */
[----:B-1----:R-:W-:-:S07]  /*1930*/  IMAD R6, R19, -0x80, -R16 ;  /* 0xffffff8013067824 */ /* 0x002fce00078e0a10 */
.L_x_4747:
[----:B------:R-:W-:Y:S05]  /*1940*/  YIELD ;  /* 0x0000000000007946 */ /* 0x000fea0003800000 */
[----:B------:R-:W-:-:S06]  /*1950*/  ULOP3.LUT UR4, UR36, 0x1, URZ, 0xfc, !UPT ;  /* 0x0000000124047892 */ /* 0x000fcc000f8efc3f */
[----:B-1----:R-:W-:-:S05]  /*1960*/  IMAD.U32 R8, RZ, RZ, UR4 ;  /* 0x00000004ff087e24 */ /* 0x002fca000f8e00ff */
[----:B------:R-:W-:-:S13]  /*1970*/  ISETP.NE.AND P6, PT, R8, 0x3, PT ;  /* 0x000000030800780c */ /* 0x000fda0003fc5270 */
[----:B------:R-:W-:Y:S05]  /*1980*/  @!P6 BRA `(.L_x_4737) ;  /* 0x000000000004e947 */ /* 0x000fea0003800000 */
[----:B------:R-:W-:Y:S01]  /*1990*/  BPT.TRAP 0x1 ;  /* 0x000000040000795c */ /* 0x000fe20000300000 */
.L_x_4737:
[----:B------:R-:W-:Y:S01]  /*19a0*/  IMAD R8, R0, 0x8, R222 ;  /* 0x0000000800087824 */ /* 0x000fe200078e02de */
[----:B------:R-:W-:-:S04]  /*19b0*/  SHF.L.U32 R21, R4, 0x1f, RZ ;  /* 0x0000001f04157819 */ /* 0x000fc800000006ff */
[----:B------:R1:W2:Y:S01]  /*19c0*/  SYNCS.PHASECHK.TRANS64.TRYWAIT P0, [R8+URZ+0x30c10], R21 ;  /* 0x030c1015080075a7 */ /* 0x0002a2000800017f */
[----:B------:R-:W-:Y:S05]  /*19d0*/  @!P6 BRA `(.L_x_4738) ;  /* 0x000000000004e947 */ /* 0x000fea0003800000 */
[----:B------:R-:W-:Y:S01]  /*19e0*/  BPT.TRAP 0x1 ;  /* 0x000000040000795c */ /* 0x000fe20000300000 */
.L_x_4738:
[----:B------:R-:W-:-:S05]  /*19f0*/  VIADD R9, R222, 0x10000 ;  /* 0x00010000de097836 */ /* 0x000fca0000000000 */
[----:B------:R-:W-:-:S04]  /*1a00*/  SHF.R.U32.HI R9, RZ, 0x4, R9 ;  /* 0x00000004ff097819 */ /* 0x000fc80000011609 */
[----:B------:R-:W-:Y:S01]  /*1a10*/  LOP3.LUT R9, R9, 0x3fff, RZ, 0xc0, !PT ;  /* 0x00003fff09097812 */ /* 0x000fe200078ec0ff */
[----:B--2---:R-:W-:Y:S06]  /*1a20*/  @P0 BRA `(.L_x_4739) ;  /* 0x0000000000080947 */ /* 0x004fec0003800000 */
[----:B------:R-:W2:Y:S02]  /*1a30*/  SYNCS.PHASECHK.TRANS64.TRYWAIT P0, [R8+URZ+0x30c10], R21 ;  /* 0x030c1015080075a7 */ /* 0x000ea4000800017f */
[----:B--2---:R-:W-:Y:S05]  /*1a40*/  @!P0 BRA `(.L_x_4740) ;  /* 0x000000f800988947 */ /* 0x004fea0003800000 */
.L_x_4739:
[----:B------:R-:W-:Y:S05]  /*1a50*/  WARPSYNC.ALL ;  /* 0x0000000000007948 */ /* 0x000fea0003800000 */
[----:B------:R-:W-:Y:S01]  /*1a60*/  LOP3.LUT R11, R9, 0x10000, RZ, 0xfc, !PT ;  /* 0x00010000090b7812 */ /* 0x000fe200078efcff */
[----:B------:R-:W-:Y:S01]  /*1a70*/  IMAD R10, R233, 0x2000, R222 ;  /* 0x00002000e90a7824 */ /* 0x000fe200078e02de */
[----:B------:R-:W-:-:S03]  /*1a80*/  WARPGROUP.ARRIVE ;  /* 0x00000000000079c5 */ /* 0x000fc60000000000 */
[----:B------:R-:W-:Y:S01]  /*1a90*/  IMAD R11, R0, 0x400, R11 ;  /* 0x00000400000b7824 */ /* 0x000fe200078e020b */
[----:B------:R-:W-:Y:S01]  /*1aa0*/  UMOV UR7, 0x40000040 ;  /* 0x4000004000077882 */ /* 0x000fe20000000000 */
[----:B------:R-:W-:Y:S01]  /*1ab0*/  UMOV UR5, 0x40000040 ;  /* 0x4000004000057882 */ /* 0x000fe20000000000 */
[----:B------:R-:W-:Y:S01]  /*1ac0*/  R2UR UR9, R10 ;  /* 0x000000000a0972ca */ /* 0x000fe200000e0000 */
[C---:B------:R-:W-:Y:S01]  /*1ad0*/  IMAD R10, R0.reuse, 0x80, R229 ;  /* 0x00000080000a7824 */ /* 0x040fe200078e02e5 */
[----:B------:R-:W-:Y:S01]  /*1ae0*/  R2UR UR8, R11 ;  /* 0x000000000b0872ca */ /* 0x000fe200000e0000 */
[C---:B------:R-:W-:Y:S02]  /*1af0*/  IMAD R12, R0.reuse, 0x80, R226 ;  /* 0x00000080000c7824 */ /* 0x040fe400078e02e2 */
[C---:B------:R-:W-:Y:S02]  /*1b00*/  IMAD R14, R0.reuse, 0x80, R225 ;  /* 0x00000080000e7824 */ /* 0x040fe400078e02e1 */
[----:B------:R-:W-:-:S02]  /*1b10*/  IMAD R16, R0, 0x80, R224 ;  /* 0x0000008000107824 */ /* 0x000fc400078e02e0 */
[C---:B------:R-:W-:Y:S02]  /*1b20*/  IMAD R11, R3.reuse, 0x2, R10 ;  /* 0x00000002030b7824 */ /* 0x040fe400078e020a */
[C---:B------:R-:W-:Y:S02]  /*1b30*/  IMAD R15, R3.reuse, 0x2, R12 ;  /* 0x00000002030f7824 */ /* 0x040fe400078e020c */
[----:B------:R-:W-:Y:S01]  /*1b40*/  USHF.R.U32.HI UR4, URZ, 0x4, UR9 ;  /* 0x000000043f047899 */ /* 0x000fe20008011609 */
[C---:B------:R-:W-:Y:S01]  /*1b50*/  IMAD R13, R3.reuse, 0x2, R14 ;  /* 0x00000002030d7824 */ /* 0x040fe200078e020e */
[----:B------:R-:W-:Y:S01]  /*1b60*/  UMOV UR6, UR8 ;  /* 0x0000000800067c82 */ /* 0x000fe20008000000 */
[----:B------:R-:W-:Y:S01]  /*1b70*/  IMAD R19, R3, 0x2, R16 ;  /* 0x0000000203137824 */ /* 0x000fe200078e0210 */
[----:B------:R-:W-:Y:S01]  /*1b80*/  ULOP3.LUT UR4, UR4, 0x3fff, URZ, 0xc0, !UPT ;  /* 0x00003fff04047892 */ /* 0x000fe2000f8ec03f */
[--C-:B------:R-:W-:Y:S02]  /*1b90*/  IMAD R20, R11, 0x4, R222.reuse ;  /* 0x000000040b147824 */ /* 0x100fe400078e02de */
[--C-:B------:R-:W-:Y:S01]  /*1ba0*/  IMAD R17, R15, 0x4, R222.reuse ;  /* 0x000000040f117824 */ /* 0x100fe200078e02de */
[----:B------:R-:W-:Y:S01]  /*1bb0*/  ULOP3.LUT UR10, UR4, 0x10000, URZ, 0xfc, !UPT ;  /* 0x00010000040a7892 */ /* 0x000fe2000f8efc3f */
[----:B------:R-:W-:-:S02]  /*1bc0*/  IMAD R12, R13, 0x4, R222 ;  /* 0x000000040d0c7824 */ /* 0x000fc400078e02de */
[----:B------:R-:W-:Y:S02]  /*1bd0*/  IMAD R16, R19, 0x4, R222 ;  /* 0x0000000413107824 */ /* 0x000fe400078e02de */
[----:B------:R-:W-:Y:S02]  /*1be0*/  VIADD R18, R222, 0x20000 ;  /* 0x00020000de127836 */ /* 0x000fe40000000000 */
[----:B------:R-:W-:Y:S02]  /*1bf0*/  UMOV UR4, UR10 ;  /* 0x0000000a00047c82 */ /* 0x000fe40008000000 */
[----:B------:R-:W-:Y:S01]  /*1c00*/  HGMMA.64x128x16.F32.BF16 R88, gdesc[UR4], RZ, !UPT, gsb0 ;  /* 0x01e00000045879f0 */ /* 0x000fe2000c0018ff */
[----:B------:R-:W-:Y:S01]  /*1c10*/  UIADD3 UR6, UR8, 0x2, URZ ;  /* 0x0000000208067890 */ /* 0x000fe2000fffe03f */
[--C-:B------:R-:W-:Y:S01]  /*1c20*/  IMAD R10, R11, 0x4, R18.reuse ;  /* 0x000000040b0a7824 */ /* 0x100fe200078e0212 */
[----:B------:R-:W-:Y:S01]  /*1c30*/  UIADD3 UR4, UR10, 0x2, URZ ;  /* 0x000000020a047890 */ /* 0x000fe2000fffe03f */
[--C-:B------:R-:W-:Y:S01]  /*1c40*/  IMAD R15, R15, 0x4, R18.reuse ;  /* 0x000000040f0f7824 */ /* 0x100fe200078e0212 */
[----:B------:R-:W-:Y:S01]  /*1c50*/  UMOV UR7, 0x40000040 ;  /* 0x4000004000077882 */ /* 0x000fe20000000000 */
[----:B------:R-:W-:Y:S01]  /*1c60*/  UMOV UR5, 0x40000040 ;  /* 0x4000004000057882 */ /* 0x000fe20000000000 */
[----:B------:R-:W-:-:S02]  /*1c70*/  IMAD R14, R13, 0x4, R18 ;  /* 0x000000040d0e7824 */ /* 0x000fc400078e0212 */
[----:B------:R-:W-:Y:S01]  /*1c80*/  IMAD R11, R19, 0x4, R18 ;  /* 0x00000004130b7824 */ /* 0x000fe200078e0212 */
        /* <DEDUP_REMOVED lines=24> */
.L_x_4741:
[----:B------:R1:W1:Y:S01]  /*1e10*/  SYNCS.PHASECHK.TRANS64.TRYWAIT P0, [R8+URZ+0x30c30], R21 ;  /* 0x030c3015080075a7 */ /* 0x000262000800017f */
[----:B------:R-:W-:Y:S05]  /*1e20*/  @!P6 BRA `(.L_x_4742) ;  /* 0x000000000004e947 */ /* 0x000fea0003800000 */
[----:B------:R-:W-:Y:S01]  /*1e30*/  BPT.TRAP 0x1 ;  /* 0x000000040000795c */ /* 0x000fe20000300000 */
.L_x_4742:
[----:B------:R-:W-:-:S05]  /*1e40*/  VIADD R13, R222, 0x18000 ;  /* 0x00018000de0d7836 */ /* 0x000fca0000000000 */
[----:B------:R-:W-:-:S04]  /*1e50*/  SHF.R.U32.HI R13, RZ, 0x4, R13 ;  /* 0x00000004ff0d7819 */ /* 0x000fc8000001160d */
[----:B------:R-:W-:-:S04]  /*1e60*/  LOP3.LUT R13, R13, 0x3fff, RZ, 0xc0, !PT ;  /* 0x00003fff0d0d7812 */ /* 0x000fc800078ec0ff */
[----:B------:R-:W-:Y:S01]  /*1e70*/  LOP3.LUT R19, R13, 0x10000, RZ, 0xfc, !PT ;  /* 0x000100000d137812 */ /* 0x000fe200078efcff */
[----:B-1----:R-:W-:Y:S06]  /*1e80*/  @P0 BRA `(.L_x_4743) ;  /* 0x0000000000080947 */ /* 0x002fec0003800000 */
[----:B------:R-:W1:Y:S02]  /*1e90*/  SYNCS.PHASECHK.TRANS64.TRYWAIT P0, [R8+URZ+0x30c30], R21 ;  /* 0x030c3015080075a7 */ /* 0x000e64000800017f */
[----:B-1----:R-:W-:Y:S05]  /*1ea0*/  @!P0 BRA `(.L_x_4744) ;  /* 0x000000f400948947 */ /* 0x002fea0003800000 */
.L_x_4743:
[----:B------:R-:W-:Y:S01]  /*1eb0*/  UIADD3 UR9, UR9, 0x4000, URZ ;  /* 0x0000400009097890 */ /* 0x000fe2000fffe03f */
[C---:B------:R-:W-:Y:S01]  /*1ec0*/  IMAD R19, R0.reuse, 0x400, R19 ;  /* 0x0000040000137824 */ /* 0x040fe200078e0213 */
[----:B------:R-:W-:Y:S01]  /*1ed0*/  WARPGROUP.ARRIVE ;  /* 0x00000000000079c5 */ /* 0x000fe20000000000 */
[----:B------:R-:W-:Y:S01]  /*1ee0*/  UMOV UR7, 0x40000040 ;  /* 0x4000004000077882 */ /* 0x000fe20000000000 */
[----:B------:R-:W-:Y:S01]  /*1ef0*/  USHF.R.U32.HI UR9, URZ, 0x4, UR9 ;  /* 0x000000043f097899 */ /* 0x000fe20008011609 */
[----:B------:R-:W-:Y:S01]  /*1f00*/  IMAD R13, R0, 0x400, R13 ;  /* 0x00000400000d7824 */ /* 0x000fe200078e020d */
[----:B------:R-:W-:Y:S01]  /*1f10*/  R2UR UR8, R19 ;  /* 0x00000000130872ca */ /* 0x000fe200000e0000 */
[----:B------:R-:W-:Y:S01]  /*1f20*/  UMOV UR5, 0x40000040 ;  /* 0x4000004000057882 */ /* 0x000fe20000000000 */
[----:B------:R-:W-:Y:S01]  /*1f30*/  ULOP3.LUT UR9, UR9, 0x3fff, URZ, 0xc0, !UPT ;  /* 0x00003fff09097892 */ /* 0x000fe2000f8ec03f */
[----:B------:R-:W2:Y:S01]  /*1f40*/  LDC.64 R18, c[0x0][0x748] ;  /* 0x0001d200ff127b82 */ /* 0x000ea20000000a00 */
[----:B------:R-:W-:Y:S01]  /*1f50*/  VIADD R221, R5, 0x4 ;  /* 0x0000000405dd7836 */ /* 0x000fe20000000000 */
[----:B------:R-:W-:Y:S01]  /*1f60*/  R2UR UR10, R13 ;  /* 0x000000000d0a72ca */ /* 0x000fe200000e0000 */
[----:B------:R-:W-:Y:S01]  /*1f70*/  ULOP3.LUT UR9, UR9, 0x10000, URZ, 0xfc, !UPT ;  /* 0x0001000009097892 */ /* 0x000fe2000f8efc3f */
[C---:B------:R-:W-:Y:S01]  /*1f80*/  ISETP.GT.AND P2, PT, R6.reuse, RZ, PT ;  /* 0x000000ff0600720c */ /* 0x040fe20003f44270 */
[----:B---3--:R-:W1:Y:S01]  /*1f90*/  SHFL.IDX PT, R23, R20, R5, 0x1f ;  /* 0x00001f0514177589 */ /* 0x008e6200000e0000 */
[----:B------:R-:W-:Y:S01]  /*1fa0*/  ISETP.GT.AND P1, PT, R7, RZ, PT ;  /* 0x000000ff0700720c */ /* 0x000fe20003f24270 */
[----:B------:R-:W-:Y:S01]  /*1fb0*/  ULDC UR11, c[0x0][0x744] ;  /* 0x0001d100000b7ab9 */ /* 0x000fe20000000800 */
[----:B------:R-:W-:Y:S01]  /*1fc0*/  ISETP.GT.AND P0, PT, R6, 0x8, PT ;  /* 0x000000080600780c */ /* 0x000fe20003f04270 */
[----:B------:R-:W-:Y:S01]  /*1fd0*/  VIADD R220, R5, 0x8 ;  /* 0x0000000805dc7836 */ /* 0x000fe20000000000 */
[----:B------:R-:W-:Y:S01]  /*1fe0*/  UMOV UR6, UR8 ;  /* 0x0000000800067c82 */ /* 0x000fe20008000000 */
[----:B------:R-:W-:Y:S01]  /*1ff0*/  UMOV UR4, UR9 ;  /* 0x0000000900047c82 */ /* 0x000fe20008000000 */
[----:B------:R-:W-:Y:S01]  /*2000*/  ISETP.GT.AND P3, PT, R7, 0x8, PT ;  /* 0x000000080700780c */ /* 0x000fe20003f64270 */
[----:B------:R-:W-:Y:S01]  /*2010*/  HGMMA.64x128x16.F32.BF16 R24, gdesc[UR4], RZ, !UPT, gsb0 ;  /* 0x01e00000041879f0 */ /* 0x000fe2000c0018ff */
[----:B------:R-:W-:Y:S01]  /*2020*/  ULDC UR4, c[0x0][0x280] ;  /* 0x0000a00000047ab9 */ /* 0x000fe20000000800 */
[----:B------:R-:W-:-:S02]  /*2030*/  UIADD3 UR6, UR8, 0x2, URZ ;  /* 0x0000000208067890 */ /* 0x000fc4000fffe03f */
[----:B------:R-:W-:Y:S01]  /*2040*/  ULEA UR4, UR38, -UR4, 0x7 ;  /* 0x8000000426047291 */ /* 0x000fe2000f8e383f */
[----:B------:R-:W-:Y:S01]  /*2050*/  UMOV UR7, 0x40000040 ;  /* 0x4000004000077882 */ /* 0x000fe20000000000 */
[----:B------:R-:W-:-:S04]  /*2060*/  UMOV UR5, 0x40000040 ;  /* 0x4000004000057882 */ /* 0x000fc80000000000 */
[----:B------:R-:W-:Y:S01]  /*2070*/  LEA R22, R3, UR4, 0x1 ;  /* 0x0000000403167c11 */ /* 0x000fe2000f8e08ff */
[----:B------:R-:W-:-:S04]  /*2080*/  UIADD3 UR4, UR9, 0x2, URZ ;  /* 0x0000000209047890 */ /* 0x000fc8000fffe03f */
[----:B------:R-:W-:-:S04]  /*2090*/  IMAD.IADD R22, R7, 0x1, R22 ;  /* 0x0000000107167824 */ /* 0x000fc800078e0216 */
[--C-:B--2---:R-:W-:Y:S01]  /*20a0*/  IMAD.IADD R21, R18, 0x1, -R22.reuse ;  /* 0x0000000112157824 */ /* 0x104fe200078e0a16 */
[--C-:B------:R-:W-:Y:S02]  /*20b0*/  IADD3 R217, RZ, -R22, -R19.reuse ;  /* 0x80000016ffd97210 */ /* 0x100fe40007ffe813 */
[----:B------:R-:W-:Y:S02]  /*20c0*/  IADD3 R216, -R22, 0x8, -R19 ;  /* 0x0000000816d87810 */ /* 0x000fe40007ffe913 */
[----:B------:R-:W-:Y:S02]  /*20d0*/  IADD3 R13, R18, 0x8, -R22 ;  /* 0x00000008120d7810 */ /* 0x000fe40007ffe816 */
[----:B------:R-:W2:Y:S01]  /*20e0*/  SHFL.IDX PT, R22, R20, R221, 0x1f ;  /* 0x00001fdd14167589 */ /* 0x000ea200000e0000 */
[----:B------:R-:W-:Y:S02]  /*20f0*/  SEL R21, R21, 0x80, !P2 ;  /* 0x0000008015157807 */ /* 0x000fe40005000000 */
[----:B------:R-:W-:-:S02]  /*2100*/  SEL R13, R13, 0x80, !P0 ;  /* 0x000000800d0d7807 */ /* 0x000fc40004000000 */
[----:B------:R-:W-:Y:S02]  /*2110*/  SEL R19, R217, 0x80, P1 ;  /* 0x00000080d9137807 */ /* 0x000fe40000800000 */
[C---:B------:R-:W-:Y:S02]  /*2120*/  ISETP.GE.AND P1, PT, R21.reuse, RZ, PT ;  /* 0x000000ff1500720c */ /* 0x040fe40003f26270 */
[----:B------:R-:W-:Y:S02]  /*2130*/  ISETP.GE.AND P2, PT, R21, 0x1, PT ;  /* 0x000000011500780c */ /* 0x000fe40003f46270 */
[----:B------:R-:W-:Y:S02]  /*2140*/  SEL R18, R216, 0x80, P3 ;  /* 0x00000080d8127807 */ /* 0x000fe40001800000 */
[----:B------:R-:W-:Y:S02]  /*2150*/  ISETP.GE.AND P0, PT, R13, 0x1, PT ;  /* 0x000000010d00780c */ /* 0x000fe40003f06270 */
[----:B------:R-:W-:-:S02]  /*2160*/  ISETP.GT.OR P1, PT, R19, RZ, !P1 ;  /* 0x000000ff1300720c */ /* 0x000fc40004f24670 */
[----:B------:R-:W-:Y:S02]  /*2170*/  ISETP.GT.OR P2, PT, R19, 0x1, !P2 ;  /* 0x000000011300780c */ /* 0x000fe40005744670 */
[----:B------:R-:W-:Y:S02]  /*2180*/  ISETP.GT.OR P0, PT, R18, 0x1, !P0 ;  /* 0x000000011200780c */ /* 0x000fe40004704670 */
[----:B------:R-:W-:Y:S02]  /*2190*/  ISETP.GE.AND P3, PT, R13, RZ, PT ;  /* 0x000000ff0d00720c */ /* 0x000fe40003f66270 */
[----:B------:R-:W-:Y:S02]  /*21a0*/  FSEL R216, R88, -INF , !P1 ;  /* 0xff80000058d87808 */ /* 0x000fe40004800000 */
[----:B------:R-:W-:Y:S02]  /*21b0*/  ISETP.GE.AND P1, PT, R21, 0x8, PT ;  /* 0x000000081500780c */ /* 0x000fe40003f26270 */
[----:B------:R-:W-:Y:S01]  /*21c0*/  FSEL R89, R89, -INF , !P2 ;  /* 0xff80000059597808 */ /* 0x000fe20005000000 */
[----:B-1----:R-:W-:Y:S01]  /*21d0*/  FFMA.FTZ R216, R216, UR11, -R23 ;  /* 0x0000000bd8d87c23 */ /* 0x002fe20008010817 */
[----:B------:R-:W-:-:S02]  /*21e0*/  FSEL R91, R91, -INF , !P0 ;  /* 0xff8000005b5b7808 */ /* 0x000fc40004000000 */
[----:B------:R-:W-:Y:S01]  /*21f0*/  ISETP.GT.OR P3, PT, R18, RZ, !P3 ;  /* 0x000000ff1200720c */ /* 0x000fe20005f64670 */
[--C-:B--2---:R-:W-:Y:S01]  /*2200*/  FFMA.FTZ R218, R89, UR11, -R22.reuse ;  /* 0x0000000b59da7c23 */ /* 0x104fe20008010816 */
[----:B------:R-:W-:Y:S01]  /*2210*/  ISETP.GE.AND P4, PT, R21, 0x18, PT ;  /* 0x000000181500780c */ /* 0x000fe20003f86270 */
[----:B------:R-:W-:Y:S01]  /*2220*/  FFMA.FTZ R89, R91, UR11, -R22 ;  /* 0x0000000b5b597c23 */ /* 0x000fe20008010816 */
[----:B------:R-:W-:Y:S01]  /*2230*/  ISETP.GT.OR P1, PT, R19, 0x8, !P1 ;  /* 0x000000081300780c */ /* 0x000fe20004f24670 */
[----:B------:R-:W-:Y:S01]  /*2240*/  VIADD R22, R5, 0xc ;  /* 0x0000000c05167836 */ /* 0x000fe20000000000 */
[----:B------:R-:W-:Y:S01]  /*2250*/  FSEL R88, R90, -INF , !P3 ;  /* 0xff8000005a587808 */ /* 0x000fe20005800000 */
[----:B------:R-:W1:Y:S01]  /*2260*/  SHFL.IDX PT, R91, R20, R220, 0x1f ;  /* 0x00001fdc145b7589 */ /* 0x000e6200000e0000 */
[----:B------:R-:W-:Y:S01]  /*2270*/  ISETP.GT.OR P4, PT, R19, 0x18, !P4 ;  /* 0x000000181300780c */ /* 0x000fe20006784670 */
[----:B------:R-:W2:Y:S01]  /*2280*/  MUFU.EX2 R216, R216 ;  /* 0x000000d800d87308 */ /* 0x000ea20000000800 */
[----:B------:R-:W-:Y:S01]  /*2290*/  FSEL R90, R92, -INF , !P1 ;  /* 0xff8000005c5a7808 */ /* 0x000fe20004800000 */
[----:B------:R-:W-:Y:S01]  /*22a0*/  FFMA.FTZ R88, R88, UR11, -R23 ;  /* 0x0000000b58587c23 */ /* 0x000fe20008010817 */
[----:B------:R-:W-:Y:S01]  /*22b0*/  ISETP.GE.AND P1, PT, R13, 0x10, PT ;  /* 0x000000100d00780c */ /* 0x000fe20003f26270 */
[----:B------:R-:W-:Y:S01]  /*22c0*/  SHFL.IDX PT, R219, R20, R22, 0x1f ;  /* 0x00001f1614db7589 */ /* 0x000fe200000e0000 */
[----:B------:R-:W-:Y:S01]  /*22d0*/  FSEL R100, R100, -INF , !P4 ;  /* 0xff80000064647808 */ /* 0x000fe20006000000 */
[----:B------:R-:W-:Y:S01]  /*22e0*/  VIADD R23, R5, 0x10 ;  /* 0x0000001005177836 */ /* 0x000fe20000000000 */
[----:B------:R-:W-:-:S02]  /*22f0*/  ISETP.GE.AND P4, PT, R21, 0x30, PT ;  /* 0x000000301500780c */ /* 0x000fc40003f86270 */
[----:B------:R-:W-:Y:S02]  /*2300*/  ISETP.GE.AND P0, PT, R13, 0x9, PT ;  /* 0x000000090d00780c */ /* 0x000fe40003f06270 */
[----:B------:R-:W-:Y:S01]  /*2310*/  ISETP.GE.AND P2, PT, R21, 0x9, PT ;  /* 0x000000091500780c */ /* 0x000fe20003f46270 */
[----:B------:R-:W3:Y:S01]  /*2320*/  SHFL.IDX PT, R217, R20, R23, 0x1f ;  /* 0x00001f1714d97589 */ /* 0x000ee200000e0000 */
[----:B------:R-:W-:Y:S01]  /*2330*/  ISETP.GT.OR P1, PT, R18, 0x10, !P1 ;  /* 0x000000101200780c */ /* 0x000fe20004f24670 */
[----:B------:R-:W-:Y:S01]  /*2340*/  MUFU.EX2 R88, R88 ;  /* 0x0000005800587308 */ /* 0x000fe20000000800 */
[----:B------:R-:W-:Y:S02]  /*2350*/  ISETP.GT.OR P4, PT, R19, 0x30, !P4 ;  /* 0x000000301300780c */ /* 0x000fe40006784670 */
[----:B------:R-:W-:Y:S02]  /*2360*/  FSEL R98, R98, -INF , !P1 ;  /* 0xff80000062627808 */ /* 0x000fe40004800000 */
[----:B------:R-:W-:-:S02]  /*2370*/  ISETP.GE.AND P1, PT, R21, 0x11, PT ;  /* 0x000000111500780c */ /* 0x000fc40003f26270 */
[----:B------:R-:W-:Y:S01]  /*2380*/  FSEL R112, R112, -INF , !P4 ;  /* 0xff80000070707808 */ /* 0x000fe20006000000 */
[----:B-1----:R-:W-:Y:S01]  /*2390*/  FFMA.FTZ R90, R90, UR11, -R91 ;  /* 0x0000000b5a5a7c23 */ /* 0x002fe2000801085b */
[----:B------:R-:W-:Y:S01]  /*23a0*/  ISETP.GE.AND P4, PT, R21, 0x48, PT ;  /* 0x000000481500780c */ /* 0x000fe20003f86270 */
[----:B------:R-:W-:Y:S01]  /*23b0*/  MUFU.EX2 R89, R89 ;  /* 0x0000005900597308 */ /* 0x000fe20000000800 */
[----:B------:R-:W-:Y:S02]  /*23c0*/  ISETP.GT.OR P1, PT, R19, 0x11, !P1 ;  /* 0x000000111300780c */ /* 0x000fe40004f24670 */
[----:B------:R-:W-:Y:S02]  /*23d0*/  ISETP.GE.AND P3, PT, R13, 0x8, PT ;  /* 0x000000080d00780c */ /* 0x000fe40003f66270 */
[----:B------:R-:W-:Y:S02]  /*23e0*/  ISETP.GT.OR P0, PT, R18, 0x9, !P0 ;  /* 0x000000091200780c */ /* 0x000fe40004704670 */
[----:B------:R-:W-:-:S02]  /*23f0*/  ISETP.GT.OR P4, PT, R19, 0x48, !P4 ;  /* 0x000000481300780c */ /* 0x000fc40006784670 */
[----:B------:R-:W-:Y:S01]  /*2400*/  ISETP.GE.AND P5, PT, R21, 0x19, PT ;  /* 0x000000191500780c */ /* 0x000fe20003fa6270 */
[----:B------:R-:W-:Y:S02]  /*2410*/  WARPGROUP.DEPBAR.LE gsb0, 0x0 ;  /* 0x00008000000079c5 */ /* 0x000fe40000010000 */
[----:B------:R-:W-:Y:S01]  /*2420*/  WARPGROUP.ARRIVE ;  /* 0x00000000000079c5 */ /* 0x000fe20000000000 */
[----:B------:R-:W-:Y:S01]  /*2430*/  FSEL R97, R97, -INF , !P1 ;  /* 0xff80000061617808 */ /* 0x000fe20004800000 */
[----:B----4-:R-:W-:Y:S01]  /*2440*/  SHFL.IDX PT, R230, R17, R22, 0x1f ;  /* 0x00001f1611e67589 */ /* 0x010fe200000e0000 */
[----:B------:R-:W-:Y:S01]  /*2450*/  ISETP.GE.AND P1, PT, R21, 0x29, PT ;  /* 0x000000291500780c */ /* 0x000fe20003f26270 */
[----:B------:R-:W-:Y:S01]  /*2460*/  MUFU.EX2 R90, R90 ;  /* 0x0000005a005a7308 */ /* 0x000fe20000000800 */
[----:B------:R-:W-:Y:S01]  /*2470*/  ISETP.GT.OR P2, PT, R19, 0x9, !P2 ;  /* 0x000000091300780c */ /* 0x000fe20005744670 */
[----:B------:R-:W-:Y:S01]  /*2480*/  HGMMA.64x128x16.F32.BF16 R24, gdesc[UR4], R24, gsb0 ;  /* 0x01e00000041879f0 */ /* 0x000fe20008001818 */
[----:B------:R-:W-:Y:S01]  /*2490*/  UIADD3 UR6, UR8, 0x4, URZ ;  /* 0x0000000408067890 */ /* 0x000fe2000fffe03f */
[----:B------:R-:W-:Y:S01]  /*24a0*/  ISETP.GT.OR P3, PT, R18, 0x8, !P3 ;  /* 0x000000081200780c */ /* 0x000fe20005f64670 */
[----:B------:R-:W-:Y:S01]  /*24b0*/  UIADD3 UR4, UR9, 0x4, URZ ;  /* 0x0000000409047890 */ /* 0x000fe2000fffe03f */
[----:B------:R-:W-:Y:S01]  /*24c0*/  FSEL R228, R95, -INF , !P0 ;  /* 0xff8000005fe47808 */ /* 0x000fe20004000000 */
[----:B------:R-:W-:Y:S01]  /*24d0*/  UMOV UR7, 0x40000040 ;  /* 0x4000004000077882 */ /* 0x000fe20000000000 */
[----:B------:R-:W-:Y:S01]  /*24e0*/  UMOV UR5, 0x40000040 ;  /* 0x4000004000057882 */ /* 0x000fe20000000000 */
[----:B------:R-:W-:Y:S01]  /*24f0*/  FSEL R124, R124, -INF , !P4 ;  /* 0xff8000007c7c7808 */ /* 0x000fe20006000000 */
[----:B---3--:R-:W-:Y:S01]  /*2500*/  FFMA.FTZ R95, R98, UR11, -R217 ;  /* 0x0000000b625f7c23 */ /* 0x008fe200080108d9 */
[----:B------:R-:W-:-:S02]  /*2510*/  ISETP.GE.AND P0, PT, R21, 0x10, PT ;  /* 0x000000101500780c */ /* 0x000fc40003f06270 */
[----:B------:R-:W-:Y:S02]  /*2520*/  ISETP.GE.AND P4, PT, R21, 0x60, PT ;  /* 0x000000601500780c */ /* 0x000fe40003f86270 */
[----:B------:R-:W-:Y:S01]  /*2530*/  ISETP.GT.OR P1, PT, R19, 0x29, !P1 ;  /* 0x000000291300780c */ /* 0x000fe20004f24670 */
[----:B------:R-:W-:Y:S01]  /*2540*/  MUFU.EX2 R95, R95 ;  /* 0x0000005f005f7308 */ /* 0x000fe20000000800 */
[----:B------:R-:W-:Y:S02]  /*2550*/  FSEL R94, R94, -INF , !P3 ;  /* 0xff8000005e5e7808 */ /* 0x000fe40005800000 */
[----:B------:R-:W-:Y:S01]  /*2560*/  FSEL R92, R93, -INF , !P2 ;  /* 0xff8000005d5c7808 */ /* 0x000fe20005000000 */
[----:B------:R-:W-:Y:S01]  /*2570*/  FFMA.FTZ R93, R228, UR11, -R219 ;  /* 0x0000000be45d7c23 */ /* 0x000fe200080108db */
[C---:B------:R-:W-:Y:S01]  /*2580*/  ISETP.GT.OR P0, PT, R19.reuse, 0x10, !P0 ;  /* 0x000000101300780c */ /* 0x040fe20004704670 */
[----:B------:R-:W-:Y:S01]  /*2590*/  FFMA.FTZ R91, R94, UR11, -R91 ;  /* 0x0000000b5e5b7c23 */ /* 0x000fe2000801085b */
[----:B------:R-:W-:Y:S01]  /*25a0*/  ISETP.GT.OR P4, PT, R19, 0x60, !P4 ;  /* 0x000000601300780c */ /* 0x000fe20006784670 */
[----:B------:R-:W-:Y:S01]  /*25b0*/  FFMA.FTZ R92, R92, UR11, -R219 ;  /* 0x0000000b5c5c7c23 */ /* 0x000fe200080108db */
[----:B------:R-:W-:Y:S01]  /*25c0*/  FSEL R109, R109, -INF , !P1 ;  /* 0xff8000006d6d7808 */ /* 0x000fe20004800000 */
[----:B------:R-:W-:Y:S01]  /*25d0*/  VIADD R219, R5, 0x14 ;  /* 0x0000001405db7836 */ /* 0x000fe20000000000 */
[----:B------:R-:W-:Y:S01]  /*25e0*/  ISETP.GE.AND P1, PT, R21, 0x41, PT ;  /* 0x000000411500780c */ /* 0x000fe20003f26270 */
[----:B------:R-:W-:Y:S01]  /*25f0*/  MUFU.EX2 R91, R91 ;  /* 0x0000005b005b7308 */ /* 0x000fe20000000800 */
[----:B------:R-:W-:-:S02]  /*2600*/  FSEL R94, R96, -INF , !P0 ;  /* 0xff800000605e7808 */ /* 0x000fc40004000000 */
[----:B------:R-:W-:Y:S01]  /*2610*/  FSEL R136, R136, -INF , !P4 ;  /* 0xff80000088887808 */ /* 0x000fe20006000000 */
[----:B------:R-:W1:Y:S01]  /*2620*/  SHFL.IDX PT, R98, R20, R219, 0x1f ;  /* 0x00001fdb14627589 */ /* 0x000e6200000e0000 */
[----:B------:R-:W-:Y:S01]  /*2630*/  ISETP.GE.AND P4, PT, R13, 0x18, PT ;  /* 0x000000180d00780c */ /* 0x000fe20003f86270 */
[----:B------:R-:W-:Y:S01]  /*2640*/  FFMA.FTZ R94, R94, UR11, -R217 ;  /* 0x0000000b5e5e7c23 */ /* 0x000fe200080108d9 */
[----:B------:R-:W-:Y:S01]  /*2650*/  ISETP.GT.OR P1, PT, R19, 0x41, !P1 ;  /* 0x000000411300780c */ /* 0x000fe20004f24670 */
[----:B------:R-:W-:Y:S01]  /*2660*/  MUFU.EX2 R93, R93 ;  /* 0x0000005d005d7308 */ /* 0x000fe20000000800 */
[----:B------:R-:W-:Y:S02]  /*2670*/  ISETP.GT.OR P4, PT, R18, 0x18, !P4 ;  /* 0x000000181200780c */ /* 0x000fe40006784670 */
[----:B------:R-:W-:Y:S02]  /*2680*/  FSEL R217, R121, -INF , !P1 ;  /* 0xff80000079d97808 */ /* 0x000fe40004800000 */
[----:B------:R-:W-:-:S02]  /*2690*/  ISETP.GE.AND P1, PT, R21, 0x59, PT ;  /* 0x000000591500780c */ /* 0x000fc40003f26270 */
[----:B------:R-:W-:Y:S01]  /*26a0*/  FSEL R96, R102, -INF , !P4 ;  /* 0xff80000066607808 */ /* 0x000fe20006000000 */
[----:B------:R3:W4:Y:S01]  /*26b0*/  MUFU.EX2 R121, R218 ;  /* 0x000000da00797308 */ /* 0x0007220000000800 */
[----:B------:R-:W-:Y:S02]  /*26c0*/  ISETP.GE.AND P4, PT, R13, 0x21, PT ;  /* 0x000000210d00780c */ /* 0x000fe40003f86270 */
[C---:B------:R-:W-:Y:S02]  /*26d0*/  ISETP.GT.OR P1, PT, R19.reuse, 0x59, !P1 ;  /* 0x000000591300780c */ /* 0x040fe40004f24670 */
[----:B------:R-:W-:Y:S02]  /*26e0*/  ISETP.GT.OR P5, PT, R19, 0x19, !P5 ;  /* 0x000000191300780c */ /* 0x000fe40006fa4670 */
[----:B------:R-:W-:Y:S01]  /*26f0*/  ISETP.GT.OR P4, PT, R18, 0x21, !P4 ;  /* 0x000000211200780c */ /* 0x000fe20006784670 */
[----:B------:R-:W-:Y:S01]  /*2700*/  MUFU.EX2 R94, R94 ;  /* 0x0000005e005e7308 */ /* 0x000fe20000000800 */
[----:B------:R-:W-:Y:S01]  /*2710*/  FSEL R133, R133, -INF , !P1 ;  /* 0xff80000085857808 */ /* 0x000fe20004800000 */
[----:B---3--:R-:W-:Y:S01]  /*2720*/  VIADD R218, R5, 0x18 ;  /* 0x0000001805da7836 */ /* 0x008fe20000000000 */
[----:B------:R-:W-:-:S02]  /*2730*/  ISETP.GE.AND P1, PT, R13, 0x11, PT ;  /* 0x000000110d00780c */ /* 0x000fc40003f26270 */
[----:B------:R-:W-:Y:S02]  /*2740*/  FSEL R101, R101, -INF , !P5 ;  /* 0xff80000065657808 */ /* 0x000fe40006800000 */
[----:B------:R-:W-:Y:S01]  /*2750*/  FSEL R227, R107, -INF , !P4 ;  /* 0xff8000006be37808 */ /* 0x000fe20006000000 */
[----:B------:R-:W3:Y:S01]  /*2760*/  SHFL.IDX PT, R228, R20, R218, 0x1f ;  /* 0x00001fda14e47589 */ /* 0x000ee200000e0000 */
[----:B------:R-:W-:Y:S01]  /*2770*/  ISETP.GE.AND P5, PT, R21, 0x31, PT ;  /* 0x000000311500780c */ /* 0x000fe20003fa6270 */
[----:B------:R-:W-:Y:S01]  /*2780*/  MUFU.EX2 R92, R92 ;  /* 0x0000005c005c7308 */ /* 0x000fe20000000800 */
[----:B------:R-:W-:Y:S02]  /*2790*/  ISETP.GE.AND P4, PT, R13, 0x30, PT ;  /* 0x000000300d00780c */ /* 0x000fe40003f86270 */
[----:B------:R-:W-:Y:S02]  /*27a0*/  ISETP.GT.OR P1, PT, R18, 0x11, !P1 ;  /* 0x000000111200780c */ /* 0x000fe40004f24670 */
[----:B------:R-:W-:-:S02]  /*27b0*/  ISETP.GT.OR P5, PT, R19, 0x31, !P5 ;  /* 0x000000311300780c */ /* 0x000fc40006fa4670 */
[----:B------:R-:W-:Y:S02]  /*27c0*/  ISETP.GT.OR P4, PT, R18, 0x30, !P4 ;  /* 0x000000301200780c */ /* 0x000fe40006784670 */
[----:B------:R-:W-:Y:S02]  /*27d0*/  FSEL R99, R99, -INF , !P1 ;  /* 0xff80000063637808 */ /* 0x000fe40004800000 */
[----:B------:R-:W-:Y:S02]  /*27e0*/  FSEL R113, R113, -INF , !P5 ;  /* 0xff80000071717808 */ /* 0x000fe40006800000 */
[----:B------:R-:W-:Y:S01]  /*27f0*/  FSEL R102, R114, -INF , !P4 ;  /* 0xff80000072667808 */ /* 0x000fe20006000000 */
[----:B------:R-:W-:Y:S01]  /*2800*/  VIADD R114, R5, 0x1c ;  /* 0x0000001c05727836 */ /* 0x000fe20000000000 */
[----:B------:R-:W-:Y:S01]  /*2810*/  ISETP.GE.AND P5, PT, R21, 0x49, PT ;  /* 0x000000491500780c */ /* 0x000fe20003fa6270 */
[----:B-1----:R-:W-:Y:S01]  /*2820*/  FFMA.FTZ R235, R99, UR11, -R98 ;  /* 0x0000000b63eb7c23 */ /* 0x002fe20008010862 */
[----:B------:R-:W-:-:S02]  /*2830*/  ISETP.GE.AND P2, PT, R21, 0x20, PT ;  /* 0x000000201500780c */ /* 0x000fc40003f46270 */
[----:B------:R-:W-:Y:S01]  /*2840*/  ISETP.GT.OR P5, PT, R19, 0x49, !P5 ;  /* 0x000000491300780c */ /* 0x000fe20006fa4670 */
[----:B------:R1:W5:Y:S01]  /*2850*/  SHFL.IDX PT, R232, R20, R114, 0x1f ;  /* 0x00001f7214e87589 */ /* 0x00036200000e0000 */
[----:B------:R-:W-:Y:S01]  /*2860*/  ISETP.GE.AND P3, PT, R21, 0x21, PT ;  /* 0x000000211500780c */ /* 0x000fe20003f66270 */
[----:B---3--:R-:W-:Y:S01]  /*2870*/  FFMA.FTZ R96, R96, UR11, -R228 ;  /* 0x0000000b60607c23 */ /* 0x008fe200080108e4 */
[----:B------:R-:W-:Y:S02]  /*2880*/  FSEL R125, R125, -INF , !P5 ;  /* 0xff8000007d7d7808 */ /* 0x000fe40006800000 */
[C---:B------:R-:W-:Y:S02]  /*2890*/  ISETP.GE.AND P0, PT, R21.reuse, 0x28, PT ;  /* 0x000000281500780c */ /* 0x040fe40003f06270 */
[----:B------:R-:W-:Y:S02]  /*28a0*/  ISETP.GE.AND P5, PT, R21, 0x61, PT ;  /* 0x000000611500780c */ /* 0x000fe40003fa6270 */
[C---:B------:R-:W-:Y:S01]  /*28b0*/  ISETP.GT.OR P2, PT, R19.reuse, 0x20, !P2 ;  /* 0x000000201300780c */ /* 0x040fe20005744670 */
[----:B-1----:R1:W-:Y:S01]  /*28c0*/  MUFU.EX2 R20, R235 ;  /* 0x000000eb00147308 */ /* 0x0023e20000000800 */
[----:B------:R-:W-:-:S02]  /*28d0*/  ISETP.GT.OR P3, PT, R19, 0x21, !P3 ;  /* 0x000000211300780c */ /* 0x000fc40005f64670 */
[C---:B------:R-:W-:Y:S02]  /*28e0*/  ISETP.GT.OR P0, PT, R19.reuse, 0x28, !P0 ;  /* 0x000000281300780c */ /* 0x040fe40004704670 */
[----:B------:R-:W-:Y:S02]  /*28f0*/  ISETP.GT.OR P5, PT, R19, 0x61, !P5 ;  /* 0x000000611300780c */ /* 0x000fe40006fa4670 */
[----:B------:R-:W-:Y:S01]  /*2900*/  FSEL R104, R104, -INF , !P2 ;  /* 0xff80000068687808 */ /* 0x000fe20005000000 */
[----:B-1----:R-:W3:Y:S01]  /*2910*/  LDL R235, [R1+0x1c] ;  /* 0x00001c0001eb7983 */ /* 0x002ee20000100800 */
[----:B------:R-:W-:Y:S02]  /*2920*/  FSEL R105, R105, -INF , !P3 ;  /* 0xff80000069697808 */ /* 0x000fe40005800000 */
[----:B------:R-:W-:Y:S02]  /*2930*/  FSEL R108, R108, -INF , !P0 ;  /* 0xff8000006c6c7808 */ /* 0x000fe40004000000 */
[----:B------:R-:W-:-:S02]  /*2940*/  FSEL R137, R137, -INF , !P5 ;  /* 0xff80000089897808 */ /* 0x000fc40006800000 */
[C---:B------:R-:W-:Y:S02]  /*2950*/  ISETP.GE.AND P2, PT, R21.reuse, 0x38, PT ;  /* 0x000000381500780c */ /* 0x040fe40003f46270 */
[C---:B------:R-:W-:Y:S02]  /*2960*/  ISETP.GE.AND P3, PT, R21.reuse, 0x39, PT ;  /* 0x000000391500780c */ /* 0x040fe40003f66270 */
[----:B------:R-:W-:Y:S02]  /*2970*/  ISETP.GE.AND P0, PT, R21, 0x40, PT ;  /* 0x000000401500780c */ /* 0x000fe40003f06270 */
[C---:B------:R-:W-:Y:S02]  /*2980*/  ISETP.GE.AND P5, PT, R13.reuse, 0x19, PT ;  /* 0x000000190d00780c */ /* 0x040fe40003fa6270 */
[----:B------:R-:W-:Y:S02]  /*2990*/  ISETP.GE.AND P1, PT, R13, 0x20, PT ;  /* 0x000000200d00780c */ /* 0x000fe40003f26270 */
[----:B------:R-:W-:-:S02]  /*29a0*/  ISETP.GT.OR P2, PT, R19, 0x38, !P2 ;  /* 0x000000381300780c */ /* 0x000fc40005744670 */
[C---:B------:R-:W-:Y:S02]  /*29b0*/  ISETP.GT.OR P3, PT, R19.reuse, 0x39, !P3 ;  /* 0x000000391300780c */ /* 0x040fe40005f64670 */
[----:B------:R-:W-:Y:S02]  /*29c0*/  ISETP.GT.OR P0, PT, R19, 0x40, !P0 ;  /* 0x000000401300780c */ /* 0x000fe40004704670 */
[C---:B------:R-:W-:Y:S02]  /*29d0*/  ISETP.GT.OR P5, PT, R18.reuse, 0x19, !P5 ;  /* 0x000000191200780c */ /* 0x040fe40006fa4670 */
[----:B------:R-:W-:Y:S02]  /*29e0*/  ISETP.GT.OR P1, PT, R18, 0x20, !P1 ;  /* 0x000000201200780c */ /* 0x000fe40004f24670 */
[----:B------:R-:W-:Y:S02]  /*29f0*/  FSEL R116, R116, -INF , !P2 ;  /* 0xff80000074747808 */ /* 0x000fe40005000000 */
[----:B------:R-:W-:-:S02]  /*2a00*/  FSEL R117, R117, -INF , !P3 ;  /* 0xff80000075757808 */ /* 0x000fc40005800000 */
[----:B------:R-:W-:Y:S02]  /*2a10*/  FSEL R120, R120, -INF , !P0 ;  /* 0xff80000078787808 */ /* 0x000fe40004000000 */
[----:B------:R-:W-:Y:S01]  /*2a20*/  FSEL R103, R103, -INF , !P5 ;  /* 0xff80000067677808 */ /* 0x000fe20006800000 */
[----:B------:R-:W-:Y:S02]  /*2a30*/  WARPGROUP.DEPBAR.LE gsb0, 0x0 ;  /* 0x00008000000079c5 */ /* 0x000fe40000010000 */
[----:B------:R-:W-:Y:S01]  /*2a40*/  WARPGROUP.ARRIVE ;  /* 0x00000000000079c5 */ /* 0x000fe20000000000 */
[----:B------:R-:W-:Y:S02]  /*2a50*/  FSEL R106, R106, -INF , !P1 ;  /* 0xff8000006a6a7808 */ /* 0x000fe40004800000 */
[C---:B------:R-:W-:Y:S02]  /*2a60*/  ISETP.GE.AND P2, PT, R21.reuse, 0x50, PT ;  /* 0x000000501500780c */ /* 0x040fe40003f46270 */
[C---:B------:R-:W-:Y:S01]  /*2a70*/  ISETP.GE.AND P3, PT, R21.reuse, 0x51, PT ;  /* 0x000000511500780c */ /* 0x040fe20003f66270 */
[----:B------:R-:W-:Y:S01]  /*2a80*/  HGMMA.64x128x16.F32.BF16 R24, gdesc[UR4], R24, gsb0 ;  /* 0x01e00000041879f0 */ /* 0x000fe20008001818 */
[----:B------:R-:W-:-:S02]  /*2a90*/  ISETP.GE.AND P0, PT, R21, 0x58, PT ;  /* 0x000000581500780c */ /* 0x000fc40003f06270 */
[C---:B------:R-:W-:Y:S02]  /*2aa0*/  ISETP.GE.AND P5, PT, R13.reuse, 0x28, PT ;  /* 0x000000280d00780c */ /* 0x040fe40003fa6270 */
[----:B------:R-:W-:Y:S01]  /*2ab0*/  ISETP.GE.AND P1, PT, R13, 0x29, PT ;  /* 0x000000290d00780c */ /* 0x000fe20003f26270 */
[----:B------:R-:W-:Y:S01]  /*2ac0*/  UIADD3 UR6, UR8, 0x6, URZ ;  /* 0x0000000608067890 */ /* 0x000fe2000fffe03f */
[C---:B------:R-:W-:Y:S01]  /*2ad0*/  ISETP.GT.OR P2, PT, R19.reuse, 0x50, !P2 ;  /* 0x000000501300780c */ /* 0x040fe20005744670 */
[----:B------:R-:W-:Y:S01]  /*2ae0*/  UIADD3 UR4, UR9, 0x6, URZ ;  /* 0x0000000609047890 */ /* 0x000fe2000fffe03f */
[C---:B------:R-:W-:Y:S02]  /*2af0*/  ISETP.GT.OR P3, PT, R19.reuse, 0x51, !P3 ;  /* 0x000000511300780c */ /* 0x040fe40005f64670 */
[----:B------:R-:W-:Y:S02]  /*2b00*/  ISETP.GT.OR P0, PT, R19, 0x58, !P0 ;  /* 0x000000581300780c */ /* 0x000fe40004704670 */
[----:B------:R-:W-:-:S02]  /*2b10*/  ISETP.GT.OR P5, PT, R18, 0x28, !P5 ;  /* 0x000000281200780c */ /* 0x000fc40006fa4670 */
[----:B------:R-:W-:Y:S01]  /*2b20*/  ISETP.GT.OR P1, PT, R18, 0x29, !P1 ;  /* 0x000000291200780c */ /* 0x000fe20004f24670 */
[----:B------:R-:W-:Y:S01]  /*2b30*/  UMOV UR7, 0x40000040 ;  /* 0x4000004000077882 */ /* 0x000fe20000000000 */
[----:B------:R-:W-:Y:S01]  /*2b40*/  FSEL R128, R128, -INF , !P2 ;  /* 0xff80000080807808 */ /* 0x000fe20005000000 */
[----:B------:R-:W-:Y:S01]  /*2b50*/  UMOV UR5, 0x40000040 ;  /* 0x4000004000057882 */ /* 0x000fe20000000000 */
[----:B------:R-:W-:Y:S02]  /*2b60*/  FSEL R129, R129, -INF , !P3 ;  /* 0xff80000081817808 */ /* 0x000fe40005800000 */
[----:B------:R-:W-:Y:S02]  /*2b70*/  FSEL R132, R132, -INF , !P0 ;  /* 0xff80000084847808 */ /* 0x000fe40004000000 */
[----:B------:R-:W-:Y:S02]  /*2b80*/  FSEL R110, R110, -INF , !P5 ;  /* 0xff8000006e6e7808 */ /* 0x000fe40006800000 */
[----:B------:R-:W-:-:S02]  /*2b90*/  FSEL R107, R111, -INF , !P1 ;  /* 0xff8000006f6b7808 */ /* 0x000fc40004800000 */
[C---:B------:R-:W-:Y:S02]  /*2ba0*/  ISETP.GE.AND P2, PT, R21.reuse, 0x68, PT ;  /* 0x000000681500780c */ /* 0x040fe40003f46270 */
[C---:B------:R-:W-:Y:S02]  /*2bb0*/  ISETP.GE.AND P3, PT, R21.reuse, 0x69, PT ;  /* 0x000000691500780c */ /* 0x040fe40003f66270 */
[C---:B------:R-:W-:Y:S02]  /*2bc0*/  ISETP.GE.AND P0, PT, R21.reuse, 0x70, PT ;  /* 0x000000701500780c */ /* 0x040fe40003f06270 */
[C---:B------:R-:W-:Y:S02]  /*2bd0*/  ISETP.GE.AND P5, PT, R21.reuse, 0x71, PT ;  /* 0x000000711500780c */ /* 0x040fe40003fa6270 */
[C---:B------:R-:W-:Y:S02]  /*2be0*/  ISETP.GE.AND P1, PT, R21.reuse, 0x78, PT ;  /* 0x000000781500780c */ /* 0x040fe40003f26270 */
[----:B------:R-:W-:Y:S01]  /*2bf0*/  ISETP.GE.AND P4, PT, R21, 0x79, PT ;  /* 0x000000791500780c */ /* 0x000fe20003f86270 */
[----:B------:R-:W-:Y:S01]  /*2c00*/  FFMA.FTZ R21, R97, UR11, -R98 ;  /* 0x0000000b61157c23 */ /* 0x000fe20008010862 */
[----:B------:R-:W-:Y:S01]  /*2c10*/  FFMA.FTZ R97, R100, UR11, -R228 ;  /* 0x0000000b64617c23 */ /* 0x000fe200080108e4 */
[----:B------:R-:W1:Y:S04]  /*2c20*/  SHFL.IDX PT, R98, R17, R5, 0x1f ;  /* 0x00001f0511627589 */ /* 0x000e6800000e0000 */
[----:B------:R-:W2:Y:S01]  /*2c30*/  SHFL.IDX PT, R99, R17, R221, 0x1f ;  /* 0x00001fdd11637589 */ /* 0x000ea200000e0000 */
[----:B------:R-:W-:-:S03]  /*2c40*/  ISETP.GT.OR P0, PT, R19, 0x70, !P0 ;  /* 0x000000701300780c */ /* 0x000fc60004704670 */
[----:B------:R-:W-:Y:S01]  /*2c50*/  SHFL.IDX PT, R111, R17, R23, 0x1f ;  /* 0x00001f17116f7589 */ /* 0x000fe200000e0000 */
[C---:B------:R-:W-:Y:S01]  /*2c60*/  ISETP.GT.OR P2, PT, R19.reuse, 0x68, !P2 ;  /* 0x000000681300780c */ /* 0x040fe20005744670 */
[----:B------:R-:W-:Y:S02]  /*2c70*/  WARPGROUP.DEPBAR.LE gsb0, 0x0 ;  /* 0x00008000000079c5 */ /* 0x000fe40000010000 */
[----:B------:R-:W-:Y:S01]  /*2c80*/  WARPGROUP.ARRIVE ;  /* 0x00000000000079c5 */ /* 0x000fe20000000000 */
[----:B------:R-:W4:Y:S01]  /*2c90*/  SHFL.IDX PT, R100, R17, R220, 0x1f ;  /* 0x00001fdc11647589 */ /* 0x000f2200000e0000 */
[----:B------:R-:W-:Y:S01]  /*2ca0*/  ISETP.GT.OR P3, PT, R19, 0x69, !P3 ;  /* 0x000000691300780c */ /* 0x000fe20005f64670 */
[----:B------:R-:W-:Y:S01]  /*2cb0*/  FFMA.FTZ R107, R107, UR11, -R230 ;  /* 0x0000000b6b6b7c23 */ /* 0x000fe200080108e6 */
[----:B------:R-:W-:Y:S01]  /*2cc0*/  ISETP.GT.OR P5, PT, R19, 0x71, !P5 ;  /* 0x000000711300780c */ /* 0x000fe20006fa4670 */
[----:B------:R-:W3:Y:S01]  /*2cd0*/  MUFU.EX2 R21, R21 ;  /* 0x0000001500157308 */ /* 0x000ee20000000800 */
[----:B------:R-:W-:Y:S01]  /*2ce0*/  HGMMA.64x128x16.F32.BF16 R24, gdesc[UR4], R24, gsb0 ;  /* 0x01e00000041879f0 */ /* 0x000fe20008001818 */
[----:B------:R-:W-:-:S02]  /*2cf0*/  FSEL R144, R144, -INF , !P0 ;  /* 0xff80000090907808 */ /* 0x000fc40004000000 */
[----:B------:R-:W-:Y:S02]  /*2d00*/  ISETP.GE.AND P0, PT, R13, 0x39, PT ;  /* 0x000000390d00780c */ /* 0x000fe40003f06270 */
[----:B------:R-:W-:Y:S01]  /*2d10*/  FSEL R140, R140, -INF , !P2 ;  /* 0xff8000008c8c7808 */ /* 0x000fe20005000000 */
[----:B-----5:R-:W-:Y:S01]  /*2d20*/  FFMA.FTZ R228, R101, UR11, -R232 ;  /* 0x0000000b65e47c23 */ /* 0x020fe200080108e8 */
[----:B------:R-:W-:Y:S02]  /*2d30*/  ISETP.GE.AND P2, PT, R13, 0x31, PT ;  /* 0x000000310d00780c */ /* 0x000fe40003f46270 */
[----:B------:R-:W-:Y:S01]  /*2d40*/  ISETP.GT.OR P0, PT, R18, 0x39, !P0 ;  /* 0x000000391200780c */ /* 0x000fe20004704670 */
[--C-:B-1----:R-:W-:Y:S01]  /*2d50*/  FFMA.FTZ R231, R104, UR11, -R98.reuse ;  /* 0x0000000b68e77c23 */ /* 0x102fe20008010862 */
[----:B------:R-:W-:Y:S01]  /*2d60*/  FFMA.FTZ R101, R106, UR11, -R98 ;  /* 0x0000000b6a657c23 */ /* 0x000fe20008010862 */
[----:B------:R-:W-:Y:S01]  /*2d70*/  ISETP.GT.OR P2, PT, R18, 0x31, !P2 ;  /* 0x000000311200780c */ /* 0x000fe20005744670 */
[----:B------:R2:W-:Y:S01]  /*2d80*/  MUFU.EX2 R98, R228 ;  /* 0x000000e400627308 */ /* 0x0005e20000000800 */
[----:B------:R-:W-:-:S02]  /*2d90*/  FSEL R119, R119, -INF , !P0 ;  /* 0xff80000077777808 */ /* 0x000fc40004000000 */
[----:B------:R-:W-:Y:S02]  /*2da0*/  ISETP.GE.AND P0, PT, R13, 0x48, PT ;  /* 0x000000480d00780c */ /* 0x000fe40003f06270 */
[----:B------:R-:W-:Y:S01]  /*2db0*/  FSEL R141, R141, -INF , !P3 ;  /* 0xff8000008d8d7808 */ /* 0x000fe20005800000 */
[--C-:B--2---:R-:W-:Y:S01]  /*2dc0*/  FFMA.FTZ R228, R105, UR11, -R99.reuse ;  /* 0x0000000b69e47c23 */ /* 0x104fe20008010863 */
[----:B----4-:R-:W-:Y:S01]  /*2dd0*/  FFMA.FTZ R105, R110, UR11, -R100 ;  /* 0x0000000b6e697c23 */ /* 0x010fe20008010864 */
[----:B------:R-:W-:Y:S02]  /*2de0*/  FSEL R110, R115, -INF , !P2 ;  /* 0xff800000736e7808 */ /* 0x000fe40005000000 */
[C---:B------:R-:W-:Y:S02]  /*2df0*/  ISETP.GE.AND P3, PT, R13.reuse, 0x38, PT ;  /* 0x000000380d00780c */ /* 0x040fe40003f66270 */
[----:B------:R-:W-:Y:S01]  /*2e00*/  ISETP.GE.AND P2, PT, R13, 0x40, PT ;  /* 0x000000400d00780c */ /* 0x000fe20003f46270 */
[----:B------:R-:W-:Y:S01]  /*2e10*/  FFMA.FTZ R232, R103, UR11, -R232 ;  /* 0x0000000b67e87c23 */ /* 0x000fe200080108e8 */
[----:B------:R-:W-:Y:S01]  /*2e20*/  ISETP.GT.OR P0, PT, R18, 0x48, !P0 ;  /* 0x000000481200780c */ /* 0x000fe20004704670 */
[----:B------:R-:W-:Y:S01]  /*2e30*/  FFMA.FTZ R103, R227, UR11, -R99 ;  /* 0x0000000be3677c23 */ /* 0x000fe20008010863 */
[----:B------:R-:W-:Y:S01]  /*2e40*/  FFMA.FTZ R104, R108, UR11, -R100 ;  /* 0x0000000b6c687c23 */ /* 0x000fe20008010864 */
[----:B------:R-:W-:Y:S01]  /*2e50*/  FFMA.FTZ R106, R109, UR11, -R230 ;  /* 0x0000000b6d6a7c23 */ /* 0x000fe200080108e6 */
[--C-:B------:R-:W-:Y:S01]  /*2e60*/  FFMA.FTZ R108, R112, UR11, -R111.reuse ;  /* 0x0000000b706c7c23 */ /* 0x100fe2000801086f */
[----:B------:R-:W-:Y:S01]  /*2e70*/  FFMA.FTZ R109, R102, UR11, -R111 ;  /* 0x0000000b666d7c23 */ /* 0x000fe2000801086f */
[C---:B------:R-:W-:Y:S01]  /*2e80*/  ISETP.GT.OR P3, PT, R18.reuse, 0x38, !P3 ;  /* 0x000000381200780c */ /* 0x040fe20005f64670 */
[----:B------:R-:W1:Y:S01]  /*2e90*/  SHFL.IDX PT, R227, R17, R219, 0x1f ;  /* 0x00001fdb11e37589 */ /* 0x000e6200000e0000 */
[----:B------:R-:W-:-:S02]  /*2ea0*/  ISETP.GT.OR P2, PT, R18, 0x40, !P2 ;  /* 0x000000401200780c */ /* 0x000fc40005744670 */
[----:B------:R-:W-:Y:S02]  /*2eb0*/  FSEL R111, R126, -INF , !P0 ;  /* 0xff8000007e6f7808 */ /* 0x000fe40004000000 */
[C---:B------:R-:W-:Y:S02]  /*2ec0*/  ISETP.GE.AND P0, PT, R13.reuse, 0x51, PT ;  /* 0x000000510d00780c */ /* 0x040fe40003f06270 */
[----:B------:R-:W-:Y:S02]  /*2ed0*/  FSEL R118, R118, -INF , !P3 ;  /* 0xff80000076767808 */ /* 0x000fe40005800000 */
[----:B------:R-:W-:Y:S02]  /*2ee0*/  FSEL R122, R122, -INF , !P2 ;  /* 0xff8000007a7a7808 */ /* 0x000fe40005000000 */
[C---:B------:R-:W-:Y:S02]  /*2ef0*/  ISETP.GE.AND P3, PT, R13.reuse, 0x41, PT ;  /* 0x000000410d00780c */ /* 0x040fe40003f66270 */
[----:B------:R-:W-:-:S02]  /*2f00*/  ISETP.GE.AND P2, PT, R13, 0x49, PT ;  /* 0x000000490d00780c */ /* 0x000fc40003f46270 */
[C---:B------:R-:W-:Y:S02]  /*2f10*/  ISETP.GT.OR P0, PT, R18.reuse, 0x51, !P0 ;  /* 0x000000511200780c */ /* 0x040fe40004704670 */
[C---:B------:R-:W-:Y:S02]  /*2f20*/  ISETP.GT.OR P3, PT, R18.reuse, 0x41, !P3 ;  /* 0x000000411200780c */ /* 0x040fe40005f64670 */
[----:B------:R-:W-:Y:S02]  /*2f30*/  ISETP.GT.OR P2, PT, R18, 0x49, !P2 ;  /* 0x000000491200780c */ /* 0x000fe40005744670 */
[----:B------:R-:W-:Y:S02]  /*2f40*/  FSEL R115, R131, -INF , !P0 ;  /* 0xff80000083737808 */ /* 0x000fe40004000000 */
        /* <DEDUP_REMOVED lines=8> */
[----:B------:R-:W-:Y:S02]  /*2fd0*/  FSEL R131, R138, -INF , !P0 ;  /* 0xff8000008a837808 */ /* 0x000fe40004000000 */
[----:B------:R-:W2:Y:S01]  /*2fe0*/  SHFL.IDX PT, R138, R17, R218, 0x1f ;  /* 0x00001fda118a7589 */ /* 0x000ea200000e0000 */
[----:B------:R4:W-:Y:S01]  /*2ff0*/  MUFU.EX2 R102, R228 ;  /* 0x000000e400667308 */ /* 0x0009e20000000800 */
[----:B------:R-:W-:Y:S02]  /*3000*/  FSEL R112, R130, -INF , !P3 ;  /* 0xff80000082707808 */ /* 0x000fe40005800000 */
[----:B------:R-:W-:Y:S01]  /*3010*/  FSEL R134, R134, -INF , !P2 ;  /* 0xff80000086867808 */ /* 0x000fe20005000000 */
[--C-:B-1----:R-:W-:Y:S01]  /*3020*/  FFMA.FTZ R113, R113, UR11, -R227.reuse ;  /* 0x0000000b71717c23 */ /* 0x102fe200080108e3 */
[C---:B------:R-:W-:Y:S01]  /*3030*/  ISETP.GE.AND P3, PT, R13.reuse, 0x59, PT ;  /* 0x000000590d00780c */ /* 0x040fe20003f66270 */
[----:B------:R-:W-:Y:S01]  /*3040*/  FFMA.FTZ R110, R110, UR11, -R227 ;  /* 0x0000000b6e6e7c23 */ /* 0x000fe200080108e3 */
[----:B------:R-:W-:Y:S01]  /*3050*/  ISETP.GE.AND P2, PT, R13, 0x61, PT ;  /* 0x000000610d00780c */ /* 0x000fe20003f46270 */
[----:B----4-:R-:W-:Y:S01]  /*3060*/  SHFL.IDX PT, R228, R17, R114, 0x1f ;  /* 0x00001f7211e47589 */ /* 0x010fe200000e0000 */
[----:B------:R-:W-:-:S03]  /*3070*/  ISETP.GT.OR P3, PT, R18, 0x59, !P3 ;  /* 0x000000591200780c */ /* 0x000fc60005f64670 */
[----:B------:R-:W1:Y:S01]  /*3080*/  SHFL.IDX PT, R227, R12, R5, 0x1f ;  /* 0x00001f050ce37589 */ /* 0x000e6200000e0000 */
[----:B------:R-:W-:Y:S02]  /*3090*/  ISETP.GT.OR P2, PT, R18, 0x61, !P2 ;  /* 0x000000611200780c */ /* 0x000fe40005744670 */
[----:B------:R-:W-:Y:S02]  /*30a0*/  FSEL R135, R135, -INF , !P3 ;  /* 0xff80000087877808 */ /* 0x000fe40005800000 */
[----:B------:R-:W-:Y:S02]  /*30b0*/  FSEL R139, R139, -INF , !P2 ;  /* 0xff8000008b8b7808 */ /* 0x000fe40005000000 */
[C---:B------:R-:W-:Y:S02]  /*30c0*/  ISETP.GE.AND P3, PT, R13.reuse, 0x68, PT ;  /* 0x000000680d00780c */ /* 0x040fe40003f66270 */
[C---:B------:R-:W-:Y:S02]  /*30d0*/  ISETP.GE.AND P0, PT, R13.reuse, 0x69, PT ;  /* 0x000000690d00780c */ /* 0x040fe40003f06270 */
[----:B------:R-:W-:-:S02]  /*30e0*/  ISETP.GE.AND P2, PT, R13, 0x70, PT ;  /* 0x000000700d00780c */ /* 0x000fc40003f46270 */
[C---:B------:R-:W-:Y:S02]  /*30f0*/  ISETP.GT.OR P3, PT, R18.reuse, 0x68, !P3 ;  /* 0x000000681200780c */ /* 0x040fe40005f64670 */
[C---:B------:R-:W-:Y:S02]  /*3100*/  ISETP.GT.OR P0, PT, R18.reuse, 0x69, !P0 ;  /* 0x000000691200780c */ /* 0x040fe40004704670 */
[----:B------:R-:W-:Y:S02]  /*3110*/  ISETP.GT.OR P2, PT, R18, 0x70, !P2 ;  /* 0x000000701200780c */ /* 0x000fe40005744670 */
[----:B------:R-:W-:Y:S02]  /*3120*/  FSEL R126, R142, -INF , !P3 ;  /* 0xff8000008e7e7808 */ /* 0x000fe40005800000 */
[----:B------:R-:W-:Y:S02]  /*3130*/  FSEL R143, R143, -INF , !P0 ;  /* 0xff8000008f8f7808 */ /* 0x000fe40004000000 */
[----:B------:R-:W-:-:S02]  /*3140*/  FSEL R130, R146, -INF , !P2 ;  /* 0xff80000092827808 */ /* 0x000fc40005000000 */
[C---:B------:R-:W-:Y:S02]  /*3150*/  ISETP.GE.AND P3, PT, R13.reuse, 0x71, PT ;  /* 0x000000710d00780c */ /* 0x040fe40003f66270 */
[C---:B------:R-:W-:Y:S02]  /*3160*/  ISETP.GE.AND P0, PT, R13.reuse, 0x78, PT ;  /* 0x000000780d00780c */ /* 0x040fe40003f06270 */
[----:B------:R-:W-:Y:S02]  /*3170*/  ISETP.GE.AND P2, PT, R13, 0x79, PT ;  /* 0x000000790d00780c */ /* 0x000fe40003f46270 */
[C---:B------:R-:W-:Y:S02]  /*3180*/  ISETP.GT.OR P1, PT, R19.reuse, 0x78, !P1 ;  /* 0x000000781300780c */ /* 0x040fe40004f24670 */
[----:B------:R-:W-:Y:S01]  /*3190*/  ISETP.GT.OR P4, PT, R19, 0x79, !P4 ;  /* 0x000000791300780c */ /* 0x000fe20006784670 */
[--C-:B--2---:R-:W-:Y:S01]  /*31a0*/  FFMA.FTZ R19, R116, UR11, -R138.reuse ;  /* 0x0000000b74137c23 */ /* 0x104fe2000801088a */
[----:B------:R-:W-:Y:S01]  /*31b0*/  ISETP.GT.OR P3, PT, R18, 0x71, !P3 ;  /* 0x000000711200780c */ /* 0x000fe20005f64670 */
[----:B------:R-:W-:Y:S01]  /*31c0*/  FFMA.FTZ R138, R118, UR11, -R138 ;  /* 0x0000000b768a7c23 */ /* 0x000fe2000801088a */
[----:B------:R-:W-:-:S02]  /*31d0*/  ISETP.GT.OR P0, PT, R18, 0x78, !P0 ;  /* 0x000000781200780c */ /* 0x000fc40004704670 */
[----:B------:R-:W-:Y:S01]  /*31e0*/  ISETP.GT.OR P2, PT, R18, 0x79, !P2 ;  /* 0x000000791200780c */ /* 0x000fe20005744670 */
[----:B------:R-:W2:Y:S01]  /*31f0*/  SHFL.IDX PT, R142, R12, R221, 0x1f ;  /* 0x00001fdd0c8e7589 */ /* 0x000ea200000e0000 */
[----:B------:R4:W-:Y:S01]  /*3200*/  MUFU.EX2 R18, R110 ;  /* 0x0000006e00127308 */ /* 0x0009e20000000800 */
[--C-:B-1----:R-:W-:Y:S02]  /*3210*/  FFMA.FTZ R120, R120, UR11, -R227.reuse ;  /* 0x0000000b78787c23 */ /* 0x102fe400080108e3 */
[----:B------:R-:W1:Y:S01]  /*3220*/  SHFL.IDX PT, R146, R12, R23, 0x1f ;  /* 0x00001f170c927589 */ /* 0x000e6200000e0000 */
[--C-:B----4-:R-:W-:Y:S01]  /*3230*/  FFMA.FTZ R110, R117, UR11, -R228.reuse ;  /* 0x0000000b756e7c23 */ /* 0x110fe200080108e4 */
[----:B------:R-:W-:Y:S01]  /*3240*/  FFMA.FTZ R228, R119, UR11, -R228 ;  /* 0x0000000b77e47c23 */ /* 0x000fe200080108e4 */
[----:B------:R-:W-:Y:S02]  /*3250*/  FFMA.FTZ R119, R122, UR11, -R227 ;  /* 0x0000000b7a777c23 */ /* 0x000fe400080108e3 */
[----:B------:R4:W-:Y:S01]  /*3260*/  MUFU.EX2 R17, R138 ;  /* 0x0000008a00117308 */ /* 0x0009e20000000800 */
[----:B------:R-:W5:Y:S04]  /*3270*/  SHFL.IDX PT, R227, R12, R218, 0x1f ;  /* 0x00001fda0ce37589 */ /* 0x000f6800000e0000 */
[----:B----4-:R-:W4:Y:S04]  /*3280*/  SHFL.IDX PT, R138, R12, R114, 0x1f ;  /* 0x00001f720c8a7589 */ /* 0x010f2800000e0000 */
[----:B------:R-:W4:Y:S04]  /*3290*/  SHFL.IDX PT, R116, R12, R220, 0x1f ;  /* 0x00001fdc0c747589 */ /* 0x000f2800000e0000 */
[----:B------:R-:W4:Y:S01]  /*32a0*/  SHFL.IDX PT, R118, R12, R22, 0x1f ;  /* 0x00001f160c767589 */ /* 0x000f2200000e0000 */
[----:B------:R1:W-:Y:S01]  /*32b0*/  MUFU.EX2 R13, R113 ;  /* 0x00000071000d7308 */ /* 0x0003e20000000800 */
[----:B--2---:R-:W-:-:S02]  /*32c0*/  FFMA.FTZ R217, R217, UR11, -R142 ;  /* 0x0000000bd9d97c23 */ /* 0x004fc4000801088e */
[----:B-1----:R-:W1:Y:S01]  /*32d0*/  SHFL.IDX PT, R113, R12, R219, 0x1f ;  /* 0x00001fdb0c717589 */ /* 0x002e6200000e0000 */
[----:B------:R-:W-:Y:S01]  /*32e0*/  FFMA.FTZ R142, R123, UR11, -R142 ;  /* 0x0000000b7b8e7c23 */ /* 0x000fe2000801088e */
[--C-:B------:R-:W-:Y:S01]  /*32f0*/  FFMA.FTZ R123, R128, UR11, -R146.reuse ;  /* 0x0000000b807b7c23 */ /* 0x100fe20008010892 */
[----:B------:R-:W-:Y:S01]  /*3300*/  FFMA.FTZ R122, R112, UR11, -R146 ;  /* 0x0000000b707a7c23 */ /* 0x000fe20008010892 */
[----:B-----5:R-:W-:Y:S01]  /*3310*/  FFMA.FTZ R146, R132, UR11, -R227 ;  /* 0x0000000b84927c23 */ /* 0x020fe200080108e3 */
[----:B------:R-:W-:Y:S02]  /*3320*/  WARPGROUP.DEPBAR.LE gsb0, 0x0 ;  /* 0x00008000000079c5 */ /* 0x000fe40000010000 */
[--C-:B----4-:R-:W-:Y:S01]  /*3330*/  FFMA.FTZ R133, R133, UR11, -R138.reuse ;  /* 0x0000000b85857c23 */ /* 0x110fe2000801088a */
[----:B------:R-:W-:Y:S02]  /*3340*/  FFMA.FTZ R132, R135, UR11, -R138 ;  /* 0x0000000b87847c23 */ /* 0x000fe4000801088a */
[----:B------:R-:W-:Y:S01]  /*3350*/  LDS R138, [R10+0x400] ;  /* 0x000400000a8a7984 */ /* 0x000fe20000000800 */
[--C-:B------:R-:W-:Y:S01]  /*3360*/  FFMA.FTZ R124, R124, UR11, -R116.reuse ;  /* 0x0000000b7c7c7c23 */ /* 0x100fe20008010874 */
[----:B------:R-:W-:Y:S01]  /*3370*/  FFMA.FTZ R117, R111, UR11, -R116 ;  /* 0x0000000b6f757c23 */ /* 0x000fe20008010874 */
[----:B------:R-:W-:Y:S01]  /*3380*/  FFMA.FTZ R116, R125, UR11, -R118 ;  /* 0x0000000b7d747c23 */ /* 0x000fe20008010876 */
[----:B------:R-:W2:Y:S01]  /*3390*/  SHFL.IDX PT, R128, R16, R22, 0x1f ;  /* 0x00001f1610807589 */ /* 0x000ea200000e0000 */
[----:B------:R1:W-:Y:S03]  /*33a0*/  MUFU.EX2 R111, R120 ;  /* 0x00000078006f7308 */ /* 0x0003e60000000800 */
[----:B------:R-:W4:Y:S01]  /*33b0*/  SHFL.IDX PT, R125, R16, R23, 0x1f ;  /* 0x00001f17107d7589 */ /* 0x000f2200000e0000 */
[----:B-1----:R-:W-:-:S04]  /*33c0*/  FFMA.FTZ R120, R115, UR11, -R113 ;  /* 0x0000000b73787c23 */ /* 0x002fc80008010871 */
[----:B------:R1:W-:Y:S08]  /*33d0*/  MUFU.EX2 R112, R119 ;  /* 0x0000007700707308 */ /* 0x0003f00000000800 */
[----:B------:R5:W3:Y:S01]  /*33e0*/  MUFU.EX2 R115, R124 ;  /* 0x0000007c00737308 */ /* 0x000ae20000000800 */
[----:B-1----:R-:W-:Y:S02]  /*33f0*/  FFMA.FTZ R119, R129, UR11, -R113 ;  /* 0x0000000b81777c23 */ /* 0x002fe40008010871 */
[----:B------:R-:W1:Y:S04]  /*3400*/  SHFL.IDX PT, R129, R16, R221, 0x1f ;  /* 0x00001fdd10817589 */ /* 0x000e6800000e0000 */
[----:B-----5:R-:W5:Y:S01]  /*3410*/  SHFL.IDX PT, R124, R16, R218, 0x1f ;  /* 0x00001fda107c7589 */ /* 0x020f6200000e0000 */
[--C-:B--2---:R-:W-:Y:S01]  /*3420*/  FFMA.FTZ R141, R141, UR11, -R128.reuse ;  /* 0x0000000b8d8d7c23 */ /* 0x104fe20008010880 */
[--C-:B----4-:R-:W-:Y:S01]  /*3430*/  FFMA.FTZ R144, R144, UR11, -R125.reuse ;  /* 0x0000000b90907c23 */ /* 0x110fe2000801087d */
[----:B------:R-:W-:Y:S01]  /*3440*/  FFMA.FTZ R130, R130, UR11, -R125 ;  /* 0x0000000b82827c23 */ /* 0x000fe2000801087d */
[----:B------:R-:W-:Y:S01]  /*3450*/  FFMA.FTZ R128, R143, UR11, -R128 ;  /* 0x0000000b8f807c23 */ /* 0x000fe20008010880 */
[----:B------:R-:W-:Y:S01]  /*3460*/  FSEL R125, R148, -INF , !P1 ;  /* 0xff800000947d7808 */ /* 0x000fe20004800000 */
[----:B------:R2:W-:Y:S01]  /*3470*/  MUFU.EX2 R10, R142 ;  /* 0x0000008e000a7308 */ /* 0x0005e20000000800 */
[----:B------:R-:W-:Y:S01]  /*3480*/  FSEL R143, R150, -INF , !P0 ;  /* 0xff800000968f7808 */ /* 0x000fe20004000000 */
[----:B------:R-:W-:-:S02]  /*3490*/  FFMA.FTZ R118, R127, UR11, -R118 ;  /* 0x0000000b7f767c23 */ /* 0x000fc40008010876 */
[----:B------:R-:W4:Y:S04]  /*34a0*/  SHFL.IDX PT, R127, R16, R5, 0x1f ;  /* 0x00001f05107f7589 */ /* 0x000f2800000e0000 */
[----:B--2---:R-:W2:Y:S01]  /*34b0*/  SHFL.IDX PT, R142, R16, R114, 0x1f ;  /* 0x00001f72108e7589 */ /* 0x004ea200000e0000 */
[----:B------:R3:W-:Y:S01]  /*34c0*/  MUFU.EX2 R12, R228 ;  /* 0x000000e4000c7308 */ /* 0x0007e20000000800 */
[--C-:B-1----:R-:W-:Y:S01]  /*34d0*/  FFMA.FTZ R137, R137, UR11, -R129.reuse ;  /* 0x0000000b89897c23 */ /* 0x102fe20008010881 */
[----:B------:R-:W-:Y:S01]  /*34e0*/  FFMA.FTZ R129, R139, UR11, -R129 ;  /* 0x0000000b8b817c23 */ /* 0x000fe20008010881 */
[----:B------:R-:W-:Y:S01]  /*34f0*/  SHFL.IDX PT, R148, R138, R220, 0x1f ;  /* 0x00001fdc8a947589 */ /* 0x000fe200000e0000 */
[--C-:B-----5:R-:W-:Y:S01]  /*3500*/  FFMA.FTZ R125, R125, UR11, -R124.reuse ;  /* 0x0000000b7d7d7c23 */ /* 0x120fe2000801087c */
[----:B---3--:R-:W-:Y:S01]  /*3510*/  FSEL R228, R145, -INF , !P5 ;  /* 0xff80000091e47808 */ /* 0x008fe20006800000 */
[----:B------:R-:W-:-:S02]  /*3520*/  FFMA.FTZ R124, R143, UR11, -R124 ;  /* 0x0000000b8f7c7c23 */ /* 0x000fc4000801087c */
[----:B------:R1:W-:Y:S01]  /*3530*/  MUFU.EX2 R113, R217 ;  /* 0x000000d900717308 */ /* 0x0003e20000000800 */
[----:B------:R-:W3:Y:S04]  /*3540*/  SHFL.IDX PT, R145, R138, R5, 0x1f ;  /* 0x00001f058a917589 */ /* 0x000ee800000e0000 */
[----:B------:R-:W5:Y:S01]  /*3550*/  SHFL.IDX PT, R143, R138, R221, 0x1f ;  /* 0x00001fdd8a8f7589 */ /* 0x000f6200000e0000 */
[----:B-1----:R-:W-:-:S03]  /*3560*/  FSEL R217, R151, -INF , !P2 ;  /* 0xff80000097d97808 */ /* 0x002fc60005000000 */
[----:B------:R1:W-:Y:S04]  /*3570*/  LDS R139, [R15+0x400] ;  /* 0x000400000f8b7984 */ /* 0x0003e80000000800 */
[----:B------:R-:W5:Y:S01]  /*3580*/  SHFL.IDX PT, R151, R138, R22, 0x1f ;  /* 0x00001f168a977589 */ /* 0x000f6200000e0000 */
[----:B------:R-:W-:Y:S02]  /*3590*/  FSEL R149, R149, -INF , !P4 ;  /* 0xff80000095957808 */ /* 0x000fe40006000000 */
[----:B------:R-:W-:Y:S01]  /*35a0*/  FSEL R230, R147, -INF , !P3 ;  /* 0xff80000093e67808 */ /* 0x000fe20005800000 */
[----:B-1----:R2:W-:Y:S01]  /*35b0*/  MUFU.EX2 R15, R123 ;  /* 0x0000007b000f7308 */ /* 0x0025e20000000800 */
[----:B------:R-:W1:Y:S01]  /*35c0*/  SHFL.IDX PT, R147, R138, R23, 0x1f ;  /* 0x00001f178a937589 */ /* 0x000e6200000e0000 */
[--C-:B----4-:R-:W-:Y:S01]  /*35d0*/  FFMA.FTZ R136, R136, UR11, -R127.reuse ;  /* 0x0000000b88887c23 */ /* 0x110fe2000801087f */
[----:B------:R-:W-:-:S02]  /*35e0*/  FFMA.FTZ R131, R131, UR11, -R127 ;  /* 0x0000000b83837c23 */ /* 0x000fc4000801087f */
[----:B------:R-:W4:Y:S01]  /*35f0*/  SHFL.IDX PT, R150, R138, R219, 0x1f ;  /* 0x00001fdb8a967589 */ /* 0x000f2200000e0000 */
[----:B------:R-:W-:Y:S01]  /*3600*/  FFMA.FTZ R134, R134, UR11, -R227 ;  /* 0x0000000b86867c23 */ /* 0x000fe200080108e3 */
[----:B--2---:R-:W-:Y:S02]  /*3610*/  FFMA.FTZ R123, R149, UR11, -R142 ;  /* 0x0000000b957b7c23 */ /* 0x004fe4000801088e */
[----:B------:R-:W-:Y:S04]  /*3620*/  SHFL.IDX PT, R135, R16, R220, 0x1f ;  /* 0x00001fdc10877589 */ /* 0x000fe800000e0000 */
[----:B------:R-:W2:Y:S01]  /*3630*/  SHFL.IDX PT, R149, R138, R218, 0x1f ;  /* 0x00001fda8a957589 */ /* 0x000ea200000e0000 */
[----:B---3--:R-:W-:-:S03]  /*3640*/  FADD.FTZ R24, R24, -R145 ;  /* 0x8000009118187221 */ /* 0x008fc60000010000 */
[----:B------:R3:W-:Y:S01]  /*3650*/  SHFL.IDX PT, R127, R16, R219, 0x1f ;  /* 0x00001fdb107f7589 */ /* 0x0007e200000e0000 */
[----:B------:R-:W-:Y:S01]  /*3660*/  FADD.FTZ R26, R26, -R145 ;  /* 0x800000911a1a7221 */ /* 0x000fe20000010000 */
[----:B------:R-:W-:Y:S01]  /*3670*/  FADD.FTZ R145, R28, -R148 ;  /* 0x800000941c917221 */ /* 0x000fe20000010000 */
[----:B---3--:R3:W-:Y:S02]  /*3680*/  MUFU.EX2 R16, R122 ;  /* 0x0000007a00107308 */ /* 0x0087e40000000800 */
[----:B---3--:R-:W-:Y:S01]  /*3690*/  FFMA.FTZ R122, R217, UR11, -R142 ;  /* 0x0000000bd97a7c23 */ /* 0x008fe2000801088e */
[----:B-----5:R-:W-:Y:S01]  /*36a0*/  FADD.FTZ R142, R25, -R143 ;  /* 0x8000008f198e7221 */ /* 0x020fe20000010000 */
[----:B------:R-:W-:Y:S01]  /*36b0*/  FADD.FTZ R25, R30, -R148 ;  /* 0x800000941e197221 */ /* 0x000fe20000010000 */
[----:B------:R-:W-:-:S03]  /*36c0*/  FADD.FTZ R148, R29, -R151 ;  /* 0x800000971d947221 */ /* 0x000fc60000010000 */
[----:B------:R3:W-:Y:S02]  /*36d0*/  MUFU.EX2 R29, R134 ;  /* 0x00000086001d7308 */ /* 0x0007e40000000800 */
[----:B---3--:R3:W-:Y:S01]  /*36e0*/  LDS R134, [R14+0x400] ;  /* 0x000400000e867984 */ /* 0x0087e20000000800 */
[----:B------:R-:W-:-:S05]  /*36f0*/  FADD.FTZ R143, R27, -R143 ;  /* 0x8000008f1b8f7221 */ /* 0x000fca0000010000 */
[----:B------:R5:W-:Y:S01]  /*3700*/  MUFU.EX2 R28, R146 ;  /* 0x00000092001c7308 */ /* 0x000be20000000800 */
[----:B------:R-:W-:Y:S01]  /*3710*/  FADD.FTZ R27, R31, -R151 ;  /* 0x800000971f1b7221 */ /* 0x000fe20000010000 */
[----:B-1----:R-:W-:-:S06]  /*3720*/  FADD.FTZ R34, R34, -R147 ;  /* 0x8000009322227221 */ /* 0x002fcc0000010000 */
[----:B---3--:R1:W-:Y:S01]  /*3730*/  MUFU.EX2 R14, R133 ;  /* 0x00000085000e7308 */ /* 0x0083e20000000800 */
[----:B-----5:R-:W-:Y:S01]  /*3740*/  FADD.FTZ R146, R32, -R147 ;  /* 0x8000009320927221 */ /* 0x020fe20000010000 */
[--C-:B----4-:R-:W-:Y:S01]  /*3750*/  FADD.FTZ R147, R33, -R150.reuse ;  /* 0x8000009621937221 */ /* 0x110fe20000010000 */
[----:B------:R-:W3:Y:S04]  /*3760*/  SHFL.IDX PT, R31, R139, R221, 0x1f ;  /* 0x00001fdd8b1f7589 */ /* 0x000ee800000e0000 */
[----:B-1----:R-:W-:Y:S01]  /*3770*/  LDS R133, [R11+0x400] ;  /* 0x000400000b857984 */ /* 0x002fe20000000800 */
[----:B------:R-:W-:Y:S01]  /*3780*/  FADD.FTZ R35, R35, -R150 ;  /* 0x8000009623237221 */ /* 0x000fe20000010000 */
[--C-:B--2---:R-:W-:Y:S01]  /*3790*/  FADD.FTZ R36, R36, -R149.reuse ;  /* 0x8000009524247221 */ /* 0x104fe20000010000 */
[----:B------:R-:W-:Y:S01]  /*37a0*/  FADD.FTZ R38, R38, -R149 ;  /* 0x8000009526267221 */ /* 0x000fe20000010000 */
[----:B------:R-:W1:Y:S04]  /*37b0*/  SHFL.IDX PT, R33, R139, R218, 0x1f ;  /* 0x00001fda8b217589 */ /* 0x000e6800000e0000 */
[----:B------:R-:W2:Y:S04]  /*37c0*/  SHFL.IDX PT, R30, R138, R114, 0x1f ;  /* 0x00001f728a1e7589 */ /* 0x000ea800000e0000 */
[----:B------:R-:W4:Y:S04]  /*37d0*/  SHFL.IDX PT, R150, R139, R220, 0x1f ;  /* 0x00001fdc8b967589 */ /* 0x000f2800000e0000 */
[----:B------:R-:W5:Y:S04]  /*37e0*/  SHFL.IDX PT, R149, R139, R22, 0x1f ;  /* 0x00001f168b957589 */ /* 0x000f6800000e0000 */
[----:B------:R-:W5:Y:S04]  /*37f0*/  SHFL.IDX PT, R138, R139, R23, 0x1f ;  /* 0x00001f178b8a7589 */ /* 0x000f6800000e0000 */
[----:B------:R-:W5:Y:S01]  /*3800*/  SHFL.IDX PT, R32, R139, R219, 0x1f ;  /* 0x00001fdb8b207589 */ /* 0x000f6200000e0000 */
[--C-:B---3--:R-:W-:Y:S01]  /*3810*/  FADD.FTZ R41, R41, -R31.reuse ;  /* 0x8000001f29297221 */ /* 0x108fe20000010000 */
[----:B------:R-:W-:-:S02]  /*3820*/  FADD.FTZ R43, R43, -R31 ;  /* 0x8000001f2b2b7221 */ /* 0x000fc40000010000 */
[----:B------:R3:W-:Y:S01]  /*3830*/  MUFU.EX2 R31, R131 ;  /* 0x00000083001f7308 */ /* 0x0007e20000000800 */
[--C-:B-1----:R-:W-:Y:S01]  /*3840*/  FADD.FTZ R52, R52, -R33.reuse ;  /* 0x8000002134347221 */ /* 0x102fe20000010000 */
[----:B------:R-:W-:Y:S01]  /*3850*/  FADD.FTZ R54, R54, -R33 ;  /* 0x8000002136367221 */ /* 0x000fe20000010000 */
[----:B------:R-:W-:Y:S01]  /*3860*/  SHFL.IDX PT, R151, R139, R5, 0x1f ;  /* 0x00001f058b977589 */ /* 0x000fe200000e0000 */
[--C-:B--2---:R-:W-:Y:S01]  /*3870*/  FADD.FTZ R37, R37, -R30.reuse ;  /* 0x8000001e25257221 */ /* 0x104fe20000010000 */
[----:B------:R-:W-:Y:S01]  /*3880*/  FADD.FTZ R39, R39, -R30 ;  /* 0x8000001e27277221 */ /* 0x000fe20000010000 */
[--C-:B----4-:R-:W-:Y:S01]  /*3890*/  FADD.FTZ R44, R44, -R150.reuse ;  /* 0x800000962c2c7221 */ /* 0x110fe20000010000 */
[----:B------:R-:W-:Y:S01]  /*38a0*/  FADD.FTZ R46, R46, -R150 ;  /* 0x800000962e2e7221 */ /* 0x000fe20000010000 */
[----:B------:R1:W-:Y:S01]  /*38b0*/  MUFU.EX2 R33, R129 ;  /* 0x0000008100217308 */ /* 0x0003e20000000800 */
[----:B---3--:R-:W2:Y:S01]  /*38c0*/  SHFL.IDX PT, R131, R134, R219, 0x1f ;  /* 0x00001fdb86837589 */ /* 0x008ea200000e0000 */
[--C-:B-----5:R-:W-:Y:S01]  /*38d0*/  FADD.FTZ R45, R45, -R149.reuse ;  /* 0x800000952d2d7221 */ /* 0x120fe20000010000 */
[----:B------:R-:W-:-:S02]  /*38e0*/  FADD.FTZ R47, R47, -R149 ;  /* 0x800000952f2f7221 */ /* 0x000fc40000010000 */
[----:B------:R-:W-:Y:S01]  /*38f0*/  SHFL.IDX PT, R150, R139, R114, 0x1f ;  /* 0x00001f728b967589 */ /* 0x000fe200000e0000 */
[--C-:B------:R-:W-:Y:S01]  /*3900*/  FADD.FTZ R48, R48, -R138.reuse ;  /* 0x8000008a30307221 */ /* 0x100fe20000010000 */
[----:B------:R-:W-:Y:S01]  /*3910*/  FADD.FTZ R50, R50, -R138 ;  /* 0x8000008a32327221 */ /* 0x000fe20000010000 */
[----:B------:R-:W-:Y:S01]  /*3920*/  MUFU.EX2 R11, R132 ;  /* 0x00000084000b7308 */ /* 0x000fe20000000800 */
[----:B-1----:R-:W1:Y:S04]  /*3930*/  SHFL.IDX PT, R129, R134, R218, 0x1f ;  /* 0x00001fda86817589 */ /* 0x002e6800000e0000 */
[----:B------:R-:W-:Y:S03]  /*3940*/  SHFL.IDX PT, R139, R134, R5, 0x1f ;  /* 0x00001f05868b7589 */ /* 0x000fe600000e0000 */
[----:B------:R3:W-:Y:S01]  /*3950*/  MUFU.EX2 R30, R136 ;  /* 0x00000088001e7308 */ /* 0x0007e20000000800 */
[----:B------:R-:W-:Y:S04]  /*3960*/  SHFL.IDX PT, R149, R134, R221, 0x1f ;  /* 0x00001fdd86957589 */ /* 0x000fe800000e0000 */
[----:B------:R-:W-:Y:S04]  /*3970*/  SHFL.IDX PT, R138, R134, R220, 0x1f ;  /* 0x00001fdc868a7589 */ /* 0x000fe800000e0000 */
[----:B---3--:R-:W-:Y:S04]  /*3980*/  SHFL.IDX PT, R136, R134, R22, 0x1f ;  /* 0x00001f1686887589 */ /* 0x008fe800000e0000 */
[----:B------:R-:W-:Y:S04]  /*3990*/  SHFL.IDX PT, R132, R134, R23, 0x1f ;  /* 0x00001f1786847589 */ /* 0x000fe800000e0000 */
[----:B------:R-:W3:Y:S01]  /*39a0*/  SHFL.IDX PT, R134, R134, R114, 0x1f ;  /* 0x00001f7286867589 */ /* 0x000ee200000e0000 */
[--C-:B------:R-:W-:Y:S01]  /*39b0*/  FADD.FTZ R49, R49, -R32.reuse ;  /* 0x8000002031317221 */ /* 0x100fe20000010000 */
[----:B------:R-:W-:-:S02]  /*39c0*/  FADD.FTZ R51, R51, -R32 ;  /* 0x8000002033337221 */ /* 0x000fc40000010000 */
[----:B------:R4:W-:Y:S01]  /*39d0*/  MUFU.EX2 R32, R137 ;  /* 0x0000008900207308 */ /* 0x0009e20000000800 */
[----:B------:R-:W5:Y:S04]  /*39e0*/  SHFL.IDX PT, R218, R133, R218, 0x1f ;  /* 0x00001fda85da7589 */ /* 0x000f6800000e0000 */
[----:B------:R-:W-:Y:S04]  /*39f0*/  SHFL.IDX PT, R23, R133, R23, 0x1f ;  /* 0x00001f1785177589 */ /* 0x000fe800000e0000 */
[----:B----4-:R-:W4:Y:S04]  /*3a00*/  SHFL.IDX PT, R137, R133, R22, 0x1f ;  /* 0x00001f1685897589 */ /* 0x010f2800000e0000 */
[----:B------:R-:W4:Y:S04]  /*3a10*/  SHFL.IDX PT, R114, R133, R114, 0x1f ;  /* 0x00001f7285727589 */ /* 0x000f2800000e0000 */
[----:B------:R-:W-:Y:S04]  /*3a20*/  SHFL.IDX PT, R221, R133, R221, 0x1f ;  /* 0x00001fdd85dd7589 */ /* 0x000fe800000e0000 */
[----:B------:R-:W-:Y:S04]  /*3a30*/  SHFL.IDX PT, R220, R133, R220, 0x1f ;  /* 0x00001fdc85dc7589 */ /* 0x000fe800000e0000 */
[----:B------:R-:W-:Y:S04]  /*3a40*/  SHFL.IDX PT, R219, R133, R219, 0x1f ;  /* 0x00001fdb85db7589 */ /* 0x000fe800000e0000 */
[----:B------:R-:W4:Y:S01]  /*3a50*/  SHFL.IDX PT, R133, R133, R5, 0x1f ;  /* 0x00001f0585857589 */ /* 0x000f2200000e0000 */
[----:B------:R-:W4:Y:S01]  /*3a60*/  MUFU.EX2 R116, R116 ;  /* 0x0000007400747308 */ /* 0x000f220000000800 */
[--C-:B--2---:R-:W-:Y:S01]  /*3a70*/  FADD.FTZ R65, R65, -R131.reuse ;  /* 0x8000008341417221 */ /* 0x104fe20000010000 */
[----:B------:R-:W-:Y:S01]  /*3a80*/  FADD.FTZ R67, R67, -R131 ;  /* 0x8000008343437221 */ /* 0x000fe20000010000 */
[--C-:B-1----:R-:W-:Y:S01]  /*3a90*/  FADD.FTZ R131, R68, -R129.reuse ;  /* 0x8000008144837221 */ /* 0x102fe20000010000 */
[----:B------:R-:W-:-:S04]  /*3aa0*/  FADD.FTZ R129, R70, -R129 ;  /* 0x8000008146817221 */ /* 0x000fc80000010000 */
[----:B------:R-:W1:Y:S01]  /*3ab0*/  MUFU.EX2 R119, R119 ;  /* 0x0000007700777308 */ /* 0x000e620000000800 */
[----:B---3--:R-:W-:Y:S01]  /*3ac0*/  FADD.FTZ R70, R69, -R134 ;  /* 0x8000008645467221 */ /* 0x008fe20000010000 */
[----:B------:R-:W-:Y:S01]  /*3ad0*/  FFMA.FTZ R140, R140, UR11, -R135 ;  /* 0x0000000b8c8c7c23 */ /* 0x000fe20008010887 */
[----:B------:R-:W-:Y:S01]  /*3ae0*/  FMUL.FTZ R24, R216, R24 ;  /* 0x00000018d8187220 */ /* 0x000fe20000410000 */
[----:B------:R-:W-:Y:S01]  /*3af0*/  FMUL.FTZ R69, R121, R142 ;  /* 0x0000008e79457220 */ /* 0x000fe20000410000 */
[--C-:B------:R-:W-:Y:S01]  /*3b00*/  FADD.FTZ R53, R53, -R150.reuse ;  /* 0x8000009635357221 */ /* 0x100fe20000010000 */
[----:B------:R-:W-:Y:S02]  /*3b10*/  FADD.FTZ R55, R55, -R150 ;  /* 0x8000009637377221 */ /* 0x000fe40000010000 */
[----:B------:R-:W2:Y:S01]  /*3b20*/  MUFU.EX2 R120, R120 ;  /* 0x0000007800787308 */ /* 0x000ea20000000800 */
[--C-:B------:R-:W-:Y:S01]  /*3b30*/  FADD.FTZ R56, R56, -R139.reuse ;  /* 0x8000008b38387221 */ /* 0x100fe20000010000 */
[----:B------:R-:W-:Y:S01]  /*3b40*/  FADD.FTZ R58, R58, -R139 ;  /* 0x8000008b3a3a7221 */ /* 0x000fe20000010000 */
[----:B-----5:R-:W-:Y:S01]  /*3b50*/  FADD.FTZ R150, R84, -R218 ;  /* 0x800000da54967221 */ /* 0x020fe20000010000 */
[----:B------:R-:W-:Y:S01]  /*3b60*/  FFMA.FTZ R126, R126, UR11, -R135 ;  /* 0x0000000b7e7e7c23 */ /* 0x000fe20008010887 */
[----:B----4-:R-:W-:Y:S01]  /*3b70*/  FADD.FTZ R139, R77, -R137 ;  /* 0x800000894d8b7221 */ /* 0x010fe20000010000 */
[----:B------:R-:W-:-:S02]  /*3b80*/  F2FP.BF16.F32.PACK_AB R84, R69, R24 ;  /* 0x000000184554723e */ /* 0x000fc400000010ff */
[----:B------:R3:W-:Y:S01]  /*3b90*/  MUFU.EX2 R22, R140 ;  /* 0x0000008c00167308 */ /* 0x0007e20000000800 */
[--C-:B------:R-:W-:Y:S01]  /*3ba0*/  FFMA.FTZ R135, R228, UR11, -R127.reuse ;  /* 0x0000000be4877c23 */ /* 0x100fe2000801087f */
[----:B------:R-:W-:Y:S01]  /*3bb0*/  FMUL.FTZ R25, R91, R25 ;  /* 0x000000195b197220 */ /* 0x000fe20000410000 */
[----:B------:R-:W-:Y:S01]  /*3bc0*/  FMUL.FTZ R24, R93, R27 ;  /* 0x0000001b5d187220 */ /* 0x000fe20000410000 */
[----:B------:R-:W-:Y:S01]  /*3bd0*/  FFMA.FTZ R127, R230, UR11, -R127 ;  /* 0x0000000be67f7c23 */ /* 0x000fe2000801087f */
[----:B------:R-:W-:Y:S01]  /*3be0*/  FMUL.FTZ R147, R21, R147 ;  /* 0x0000009315937220 */ /* 0x000fe20000410000 */
[----:B------:R-:W-:Y:S02]  /*3bf0*/  FADD.FTZ R40, R40, -R151 ;  /* 0x8000009728287221 */ /* 0x000fe40000010000 */
[----:B------:R-:W4:Y:S01]  /*3c00*/  MUFU.EX2 R117, R117 ;  /* 0x0000007500757308 */ /* 0x000f220000000800 */
[----:B---3--:R-:W-:Y:S01]  /*3c10*/  FADD.FTZ R140, R79, -R137 ;  /* 0x800000894f8c7221 */ /* 0x008fe20000010000 */
[----:B------:R-:W-:Y:S01]  /*3c20*/  FADD.FTZ R137, R80, -R23 ;  /* 0x8000001750897221 */ /* 0x000fe20000010000 */
[----:B------:R-:W-:Y:S01]  /*3c30*/  FMUL.FTZ R80, R94, R146 ;  /* 0x000000925e507220 */ /* 0x000fe20000410000 */
[----:B------:R-:W-:Y:S01]  /*3c40*/  FADD.FTZ R42, R42, -R151 ;  /* 0x800000972a2a7221 */ /* 0x000fe20000010000 */
[----:B------:R-:W-:Y:S01]  /*3c50*/  FADD.FTZ R60, R60, -R138 ;  /* 0x8000008a3c3c7221 */ /* 0x000fe20000010000 */
[----:B------:R-:W-:-:S02]  /*3c60*/  FADD.FTZ R61, R61, -R136 ;  /* 0x800000883d3d7221 */ /* 0x000fc40000010000 */
[----:B------:R-:W3:Y:S01]  /*3c70*/  MUFU.EX2 R118, R118 ;  /* 0x0000007600767308 */ /* 0x000ee20000000800 */
[----:B------:R-:W-:Y:S01]  /*3c80*/  FADD.FTZ R64, R64, -R132 ;  /* 0x8000008440407221 */ /* 0x000fe20000010000 */
[--C-:B------:R-:W-:Y:S01]  /*3c90*/  FADD.FTZ R151, R85, -R114.reuse ;  /* 0x8000007255977221 */ /* 0x100fe20000010000 */
[----:B------:R-:W-:Y:S01]  /*3ca0*/  FADD.FTZ R114, R87, -R114 ;  /* 0x8000007257727221 */ /* 0x000fe20000010000 */
[----:B------:R-:W-:-:S04]  /*3cb0*/  F2FP.BF16.F32.PACK_AB R87, R24, R25 ;  /* 0x000000191857723e */ /* 0x000fc800000010ff */
[----:B------:R-:W5:Y:S01]  /*3cc0*/  MUFU.EX2 R97, R97 ;  /* 0x0000006100617308 */ /* 0x000f620000000800 */
[----:B------:R-:W-:Y:S01]  /*3cd0*/  F2FP.BF16.F32.PACK_AB R80, R147, R80 ;  /* 0x000000509350723e */ /* 0x000fe200000010ff */
[----:B------:R-:W-:Y:S01]  /*3ce0*/  FMUL.FTZ R60, R115, R60 ;  /* 0x0000003c733c7220 */ /* 0x000fe20000410000 */
[----:B------:R-:W-:-:S05]  /*3cf0*/  FMUL.FTZ R61, R116, R61 ;  /* 0x0000003d743d7220 */ /* 0x000fca0000410000 */
[----:B------:R-:W5:Y:S01]  /*3d00*/  MUFU.EX2 R96, R96 ;  /* 0x0000006000607308 */ /* 0x000f620000000800 */
[----:B------:R-:W-:Y:S01]  /*3d10*/  FMUL.FTZ R64, R15, R64 ;  /* 0x000000400f407220 */ /* 0x000fe20000410000 */
[----:B-1----:R-:W-:-:S06]  /*3d20*/  FMUL.FTZ R25, R119, R65 ;  /* 0x0000004177197220 */ /* 0x002fcc0000410000 */
[----:B------:R-:W1:Y:S01]  /*3d30*/  MUFU.EX2 R99, R232 ;  /* 0x000000e800637308 */ /* 0x000e620000000800 */
[----:B------:R-:W-:Y:S01]  /*3d40*/  FADD.FTZ R63, R63, -R136 ;  /* 0x800000883f3f7221 */ /* 0x000fe20000010000 */
[----:B------:R-:W-:-:S06]  /*3d50*/  FADD.FTZ R66, R66, -R132 ;  /* 0x8000008442427221 */ /* 0x000fcc0000010000 */
[----:B------:R-:W1:Y:S01]  /*3d60*/  MUFU.EX2 R100, R231 ;  /* 0x000000e700647308 */ /* 0x000e620000000800 */
[----:B------:R-:W-:Y:S01]  /*3d70*/  FADD.FTZ R132, R72, -R133 ;  /* 0x8000008548847221 */ /* 0x000fe20000010000 */
[----:B------:R-:W-:-:S06]  /*3d80*/  FADD.FTZ R136, R73, -R221 ;  /* 0x800000dd49887221 */ /* 0x000fcc0000010000 */
[----:B------:R-:W1:Y:S08]  /*3d90*/  MUFU.EX2 R101, R101 ;  /* 0x0000006500657308 */ /* 0x000e700000000800 */
[----:B------:R-:W1:Y:S08]  /*3da0*/  MUFU.EX2 R103, R103 ;  /* 0x0000006700677308 */ /* 0x000e700000000800 */
[----:B------:R-:W1:Y:S08]  /*3db0*/  MUFU.EX2 R104, R104 ;  /* 0x0000006800687308 */ /* 0x000e700000000800 */
[----:B------:R-:W-:Y:S08]  /*3dc0*/  MUFU.EX2 R105, R105 ;  /* 0x0000006900697308 */ /* 0x000ff00000000800 */
[----:B------:R-:W1:Y:S08]  /*3dd0*/  MUFU.EX2 R106, R106 ;  /* 0x0000006a006a7308 */ /* 0x000e700000000800 */
[----:B------:R-:W1:Y:S01]  /*3de0*/  MUFU.EX2 R107, R107 ;  /* 0x0000006b006b7308 */ /* 0x000e620000000800 */
[----:B------:R-:W-:-:S07]  /*3df0*/  FMUL.FTZ R27, R14, R70 ;  /* 0x000000460e1b7220 */ /* 0x000fce0000410000 */
[----:B------:R-:W1:Y:S08]  /*3e00*/  MUFU.EX2 R108, R108 ;  /* 0x0000006c006c7308 */ /* 0x000e700000000800 */
[----:B------:R-:W1:Y:S08]  /*3e10*/  MUFU.EX2 R109, R109 ;  /* 0x0000006d006d7308 */ /* 0x000e700000000800 */
[----:B------:R-:W1:Y:S08]  /*3e20*/  MUFU.EX2 R19, R19 ;  /* 0x0000001300137308 */ /* 0x000e700000000800 */
[----:B------:R-:W1:Y:S01]  /*3e30*/  MUFU.EX2 R110, R110 ;  /* 0x0000006e006e7308 */ /* 0x000e620000000800 */
[----:B------:R-:W-:Y:S01]  /*3e40*/  F2FP.BF16.F32.PACK_AB R70, R61, R60 ;  /* 0x0000003c3d46723e */ /* 0x000fe200000010ff */
[----:B------:R-:W-:Y:S01]  /*3e50*/  FMUL.FTZ R65, R16, R66 ;  /* 0x0000004210417220 */ /* 0x000fe20000410000 */
[----:B------:R-:W-:-:S05]  /*3e60*/  F2FP.BF16.F32.PACK_AB R64, R25, R64 ;  /* 0x000000401940723e */ /* 0x000fca00000010ff */
[----:B------:R-:W1:Y:S01]  /*3e70*/  MUFU.EX2 R126, R126 ;  /* 0x0000007e007e7308 */ /* 0x000e620000000800 */
[----:B--2---:R-:W-:Y:S01]  /*3e80*/  FMUL.FTZ R24, R120, R67 ;  /* 0x0000004378187220 */ /* 0x004fe20000410000 */
[----:B------:R-:W-:-:S06]  /*3e90*/  FMUL.FTZ R60, R30, R132 ;  /* 0x000000841e3c7220 */ /* 0x000fcc0000410000 */
[----:B------:R-:W2:Y:S01]  /*3ea0*/  MUFU.EX2 R141, R141 ;  /* 0x0000008d008d7308 */ /* 0x000ea20000000800 */
[----:B------:R-:W-:-:S07]  /*3eb0*/  FMUL.FTZ R25, R32, R136 ;  /* 0x0000008820197220 */ /* 0x000fce0000410000 */
[----:B------:R-:W2:Y:S01]  /*3ec0*/  MUFU.EX2 R128, R128 ;  /* 0x0000008000807308 */ /* 0x000ea20000000800 */
[----:B------:R-:W-:-:S07]  /*3ed0*/  FADD.FTZ R62, R62, -R138 ;  /* 0x8000008a3e3e7221 */ /* 0x000fce0000010000 */
        /* <DEDUP_REMOVED lines=8> */
[----:B------:R-:W2:Y:S08]  /*3f60*/  MUFU.EX2 R125, R125 ;  /* 0x0000007d007d7308 */ /* 0x000eb00000000800 */
[----:B------:R-:W2:Y:S08]  /*3f70*/  MUFU.EX2 R124, R124 ;  /* 0x0000007c007c7308 */ /* 0x000eb00000000800 */
[----:B------:R-:W2:Y:S08]  /*3f80*/  MUFU.EX2 R123, R123 ;  /* 0x0000007b007b7308 */ /* 0x000eb00000000800 */
[----:B------:R-:W2:Y:S01]  /*3f90*/  MUFU.EX2 R147, R122 ;  /* 0x0000007a00937308 */ /* 0x000ea20000000800 */
        /* <DEDUP_REMOVED lines=8> */
[----:B----4-:R-:W-:Y:S01]  /*4020*/  FMUL.FTZ R62, R117, R62 ;  /* 0x0000003e753e7220 */ /* 0x010fe20000410000 */
[----:B---3--:R-:W-:Y:S01]  /*4030*/  FMUL.FTZ R63, R118, R63 ;  /* 0x0000003f763f7220 */ /* 0x008fe20000410000 */
[----:B------:R-:W-:Y:S01]  /*4040*/  F2FP.BF16.F32.PACK_AB R65, R24, R65 ;  /* 0x000000411841723e */ /* 0x000fe200000010ff */
[----:B------:R-:W-:Y:S01]  /*4050*/  FADD.FTZ R138, R76, -R220 ;  /* 0x800000dc4c8a7221 */ /* 0x000fe20000010000 */
[----:B------:R-:W-:Y:S01]  /*4060*/  F2FP.BF16.F32.PACK_AB R60, R25, R60 ;  /* 0x0000003c193c723e */ /* 0x000fe200000010ff */
[----:B-----5:R-:W-:Y:S01]  /*4070*/  FMUL.FTZ R36, R97, R36 ;  /* 0x0000002461247220 */ /* 0x020fe20000410000 */
[----:B------:R-:W-:Y:S01]  /*4080*/  FMUL.FTZ R37, R98, R37 ;  /* 0x0000002562257220 */ /* 0x000fe20000410000 */
        /* <DEDUP_REMOVED lines=42> */
[----:B--2---:R-:W-:Y:S01]  /*4330*/  FMUL.FTZ R139, R141, R139 ;  /* 0x0000008b8d8b7220 */ /* 0x004fe20000410000 */
        /* <DEDUP_REMOVED lines=95> */
[----:B-1----:R-:W-:Y:S02]  /*4930*/  F2FP.BF16.F32.PACK_AB R34, R141, R22 ;  /* 0x000000168d22723e */ /* 0x002fe400000010ff */
        /* <DEDUP_REMOVED lines=15> */
[----:B------:R-:W-:-:S05]  /*4a30*/  IMAD R10, R233, 0x2000, R234 ;  /* 0x00002000e90a7824 */ /* 0x000fca00078e02ea */
        /* <DEDUP_REMOVED lines=70> */
.L_x_4745:
        /* <DEDUP_REMOVED lines=68> */
.L_x_4746:
        /* <DEDUP_REMOVED lines=11> */
.L_x_4736:
[----:B-1----:R-:W1:Y:S01]  /*5390*/  S2R R8, SR_CTAID.X ;  /* 0x0000000000087919 */ /* 0x002e620000002500 */
[----:B------:R-:W3:Y:S01]  /*53a0*/  LDC R5, c[0x0][0x280] ;  /* 0x0000a000ff057b82 */ /* 0x000ee20000000800 */
[----:B------:R-:W-:-:S07]  /*53b0*/  ULDC UR4, c[0x0][0x748] ;  /* 0x0001d20000047ab9 */ /* 0x000fce0000000800 */
[----:B------:R-:W3:Y:S02]  /*53c0*/  LDC R7, c[0x0][0x290] ;  /* 0x0000a400ff077b82 */ /* 0x000ee40000000800 */
[----:B---3--:R-:W-:-:S04]  /*53d0*/  IMAD.IADD R5, R5, 0x1, -R7 ;  /* 0x0000000105057824 */ /* 0x008fc800078e0a07 */
[----:B-1----:R-:W-:-:S04]  /*53e0*/  IMAD R5, R8, 0x80, R5 ;  /* 0x0000008008057824 */ /* 0x002fc800078e0205 */
[----:B------:R-:W-:-:S05]  /*53f0*/  VIADD R5, R5, UR4 ;  /* 0x0000000405057c36 */ /* 0x000fca0008000000 */
[----:B------:R-:W-:-:S04]  /*5400*/  SHF.R.S32.HI R6, RZ, 0x1f, R5 ;  /* 0x0000001fff067819 */ /* 0x000fc80000011405 */
[----:B------:R-:W-:-:S04]  /*5410*/  LEA.HI R6, R6, R5, RZ, 0x7 ;  /* 0x0000000506067211 */ /* 0x000fc800078f38ff */
[----:B------:R-:W-:-:S04]  /*5420*/  SHF.R.S32.HI R6, RZ, 0x7, R6 ;  /* 0x00000007ff067819 */ /* 0x000fc80000011406 */
[----:B------:R-:W-:-:S04]  /*5430*/  VIMNMX R9, R6, UR37, PT ;  /* 0x0000002506097c48 */ /* 0x000fc8000bfe0100 */
[----:B------:R-:W-:Y:S01]  /*5440*/  ISETP.LE.AND P0, PT, R9, UR38, PT ;  /* 0x0000002609007c0c */ /* 0x000fe2000bf03270 */
[----:B------:R1:W-:-:S12]  /*5450*/  STL [R1+0x18], R9 ;  /* 0x0000180901007387 */ /* 0x0003d80000100800 */
[----:B-1----:R-:W-:Y:S05]  /*5460*/  @P0 BRA `(.L_x_4748) ;  /* 0x0000003800500947 */ /* 0x002fea0003800000 */
[----:B------:R-:W3:Y:S04]  /*5470*/  LDL R13, [R1+0x34] ;  /* 0x00003400010d7983 */ /* 0x000ee80000100800 */
[----:B--2---:R-:W3:Y:S04]  /*5480*/  LDL R11, [R1+0x3c] ;  /* 0x00003c00010b7983 */ /* 0x004ee80000100800 */
[----:B------:R-:W2:Y:S01]  /*5490*/  LDL R12, [R1+0x38] ;  /* 0x00003800010c7983 */ /* 0x000ea20000100800 */
[----:B------:R-:W-:Y:S02]  /*54a0*/  IMAD R8, R8, -0x80, R7 ;  /* 0xffffff8008087824 */ /* 0x000fe400078e0207 */
[----:B------:R-:W-:Y:S01]  /*54b0*/  IMAD.MOV.U32 R237, RZ, RZ, 0x40000040 ;  /* 0x40000040ffed7424 */ /* 0x000fe200078e00ff */
[----:B------:R-:W1:Y:S01]  /*54c0*/  S2R R5, SR_TID.X ;  /* 0x0000000000057919 */ /* 0x000e620000002100 */
[----:B------:R-:W-:-:S02]  /*54d0*/  IMAD.MOV.U32 R235, RZ, RZ, 0x40000040 ;  /* 0x40000040ffeb7424 */ /* 0x000fc400078e00ff */
[----:B------:R-:W-:Y:S01]  /*54e0*/  IMAD.MOV.U32 R231, RZ, RZ, 0x40000040 ;  /* 0x40000040ffe77424 */ /* 0x000fe200078e00ff */
[----:B------:R-:W4:Y:S01]  /*54f0*/  S2R R14, SR_TID.X ;  /* 0x00000000000e7919 */ /* 0x000f220000002100 */
[----:B------:R-:W-:Y:S02]  /*5500*/  IMAD.MOV.U32 R229, RZ, RZ, 0x40000040 ;  /* 0x40000040ffe57424 */ /* 0x000fe400078e00ff */
[----:B-1----:R-:W-:Y:S02]  /*5510*/  VIADD R9, R5, 0xffffff80 ;  /* 0xffffff8005097836 */ /* 0x002fe40000000000 */
[----:B----4-:R-:W-:-:S03]  /*5520*/  VIADD R15, R14, 0xffffff80 ;  /* 0xffffff800e0f7836 */ /* 0x010fc60000000000 */
[----:B------:R-:W-:Y:S01]  /*5530*/  SHF.R.S32.HI R10, RZ, 0x1f, R9 ;  /* 0x0000001fff0a7819 */ /* 0x000fe20000011409 */
[----:B------:R-:W-:-:S03]  /*5540*/  VIADD R14, R14, 0xffffff80 ;  /* 0xffffff800e0e7836 */ /* 0x000fc60000000000 */
[CC--:B------:R-:W-:Y:S02]  /*5550*/  LEA.HI R5, R10.reuse, R9.reuse, RZ, 0x5 ;  /* 0x000000090a057211 */ /* 0x0c0fe400078f28ff */
[----:B------:R-:W-:Y:S02]  /*5560*/  SHF.R.S32.HI R14, RZ, 0x1f, R14 ;  /* 0x0000001fff0e7819 */ /* 0x000fe4000001140e */
[----:B------:R-:W-:Y:S02]  /*5570*/  LEA.HI R10, R10, R9, RZ, 0x2 ;  /* 0x000000090a0a7211 */ /* 0x000fe400078f10ff */
[----:B------:R-:W-:-:S04]  /*5580*/  LEA.HI R14, R14, R15, RZ, 0x7 ;  /* 0x0000000f0e0e7211 */ /* 0x000fc800078f38ff */
[----:B------:R-:W-:Y:S02]  /*5590*/  SHF.R.S32.HI R14, RZ, 0x7, R14 ;  /* 0x00000007ff0e7819 */ /* 0x000fe4000001140e */
[----:B---3--:R-:W-:-:S04]  /*55a0*/  LEA.HI R6, R11, R13, RZ, 0x5 ;  /* 0x0000000d0b067211 */ /* 0x008fc800078f28ff */
[----:B------:R-:W-:Y:S02]  /*55b0*/  SHF.R.S32.HI R13, RZ, 0x5, R6 ;  /* 0x00000005ff0d7819 */ /* 0x000fe40000011406 */
[--C-:B--2---:R-:W-:Y:S02]  /*55c0*/  SHF.R.S32.HI R11, RZ, 0x2, R12.reuse ;  /* 0x00000002ff0b7819 */ /* 0x104fe4000001140c */
[----:B------:R-:W-:Y:S02]  /*55d0*/  LOP3.LUT R6, R5, 0xffffffe0, RZ, 0xc0, !PT ;  /* 0xffffffe005067812 */ /* 0x000fe400078ec0ff */
[----:B------:R-:W-:Y:S02]  /*55e0*/  SHF.R.S32.HI R12, RZ, 0x1f, R12 ;  /* 0x0000001fff0c7819 */ /* 0x000fe4000001140c */
[----:B------:R-:W-:Y:S01]  /*55f0*/  LEA.HI R5, R14, R14, RZ, 0x1 ;  /* 0x0000000e0e057211 */ /* 0x000fe200078f08ff */
[----:B------:R-:W-:Y:S01]  /*5600*/  IMAD.IADD R7, R9, 0x1, -R6 ;  /* 0x0000000109077824 */ /* 0x000fe200078e0a06 */
[----:B------:R-:W-:Y:S01]  /*5610*/  LEA.HI R12, R12, R11, RZ, 0x3 ;  /* 0x0000000b0c0c7211 */ /* 0x000fe200078f18ff */
[----:B------:R-:W-:Y:S01]  /*5620*/  IMAD R6, R13, -0x10, R8 ;  /* 0xfffffff00d067824 */ /* 0x000fe200078e0208 */
[----:B------:R-:W-:-:S02]  /*5630*/  LOP3.LUT R5, R5, 0xfffffffe, RZ, 0xc0, !PT ;  /* 0xfffffffe05057812 */ /* 0x000fc400078ec0ff */
[----:B------:R-:W-:Y:S02]  /*5640*/  LOP3.LUT R12, R12, 0xfffffff8, RZ, 0xc0, !PT ;  /* 0xfffffff80c0c7812 */ /* 0x000fe400078ec0ff */
[----:B------:R-:W-:Y:S01]  /*5650*/  SHF.R.S32.HI R8, RZ, 0x1f, R7 ;  /* 0x0000001fff087819 */ /* 0x000fe20000011407 */
[----:B------:R-:W-:Y:S01]  /*5660*/  IMAD.IADD R5, R14, 0x1, -R5 ;  /* 0x000000010e057824 */ /* 0x000fe200078e0a05 */
[----:B------:R-:W-:Y:S02]  /*5670*/  IADD3 R6, R6, R12, -R11 ;  /* 0x0000000c06067210 */ /* 0x000fe40007ffe80b */
        /* <DEDUP_REMOVED lines=8> */
[----:B------:R-:W-:Y:S01]  /*5700*/  VIADD R6, R11, 0x8 ;  /* 0x000000080b067836 */ /* 0x000fe20000000000 */
[----:B------:R-:W-:Y:S02]  /*5710*/  LOP3.LUT R12, R12, 0x1ffffff0, RZ, 0xc0, !PT ;  /* 0x1ffffff00c0c7812 */ /* 0x000fe400078ec0ff */
[----:B------:R-:W-:-:S02]  /*5720*/  LOP3.LUT R8, R8, 0xfffffffe, RZ, 0xc0, !PT ;  /* 0xfffffffe08087812 */ /* 0x000fc400078ec0ff */
[----:B------:R-:W-:Y:S01]  /*5730*/  LOP3.LUT R14, R10, 0xfffffffc, RZ, 0xc0, !PT ;  /* 0xfffffffc0a0e7812 */ /* 0x000fe200078ec0ff */
[----:B------:R-:W-:Y:S01]  /*5740*/  IMAD.IADD R7, R7, 0x1, -R12 ;  /* 0x0000000107077824 */ /* 0x000fe200078e0a0c */
[----:B------:R-:W-:Y:S01]  /*5750*/  LEA.HI R10, R6, R6, RZ, 0x1 ;  /* 0x00000006060a7211 */ /* 0x000fe200078f08ff */
[C---:B------:R-:W-:Y:S02]  /*5760*/  IMAD.IADD R8, R11.reuse, 0x1, -R8 ;  /* 0x000000010b087824 */ /* 0x040fe400078e0a08 */
[----:B------:R-:W-:Y:S02]  /*5770*/  VIADD R12, R11, 0x10 ;  /* 0x000000100b0c7836 */ /* 0x000fe40000000000 */
[----:B------:R-:W-:Y:S01]  /*5780*/  IMAD.IADD R5, R9, 0x1, -R14 ;  /* 0x0000000109057824 */ /* 0x000fe200078e0a0e */
[----:B------:R-:W-:Y:S01]  /*5790*/  LOP3.LUT R9, R10, 0xfffffffe, RZ, 0xc0, !PT ;  /* 0xfffffffe0a097812 */ /* 0x000fe200078ec0ff */
[----:B------:R-:W-:Y:S01]  /*57a0*/  IMAD R7, R7, 0x8, R8 ;  /* 0x0000000807077824 */ /* 0x000fe200078e0208 */
[----:B------:R-:W-:Y:S01]  /*57b0*/  LEA.HI R8, R12, R12, RZ, 0x1 ;  /* 0x0000000c0c087211 */ /* 0x000fe200078f08ff */
[----:B------:R-:W-:-:S02]  /*57c0*/  VIADD R14, R11, 0x18 ;  /* 0x000000180b0e7836 */ /* 0x000fc40000000000 */
[----:B------:R-:W-:Y:S01]  /*57d0*/  IMAD.IADD R9, R6, 0x1, -R9 ;  /* 0x0000000106097824 */ /* 0x000fe200078e0a09 */
[----:B------:R1:W-:Y:S01]  /*57e0*/  STL [R1+0x2c], R7 ;  /* 0x00002c0701007387 */ /* 0x0003e20000100800 */
[----:B------:R-:W-:Y:S02]  /*57f0*/  SHF.R.S32.HI R6, RZ, 0x1, R10 ;  /* 0x00000001ff067819 */ /* 0x000fe4000001140a */
[----:B------:R-:W-:Y:S02]  /*5800*/  SHF.R.S32.HI R13, RZ, 0x1f, R8 ;  /* 0x0000001fff0d7819 */ /* 0x000fe40000011408 */
[----:B------:R-:W-:Y:S02]  /*5810*/  LEA.HI R15, R14, R14, RZ, 0x1 ;  /* 0x0000000e0e0f7211 */ /* 0x000fe400078f08ff */
[----:B------:R-:W-:Y:S02]  /*5820*/  LOP3.LUT R11, R8, 0xfffffffe, RZ, 0xc0, !PT ;  /* 0xfffffffe080b7812 */ /* 0x000fe400078ec0ff */
[----:B------:R-:W-:-:S02]  /*5830*/  SHF.R.S32.HI R17, RZ, 0x1f, R15 ;  /* 0x0000001fff117819 */ /* 0x000fc4000001140f */
[----:B-1----:R-:W-:Y:S01]  /*5840*/  SHF.R.S32.HI R7, RZ, 0x1f, R10 ;  /* 0x0000001fff077819 */ /* 0x002fe2000001140a */
[----:B------:R-:W-:Y:S01]  /*5850*/  IMAD.IADD R11, R12, 0x1, -R11 ;  /* 0x000000010c0b7824 */ /* 0x000fe200078e0a0b */
[----:B------:R-:W-:Y:S02]  /*5860*/  SHF.R.S32.HI R10, RZ, 0x1, R8 ;  /* 0x00000001ff0a7819 */ /* 0x000fe40000011408 */
[----:B------:R-:W-:Y:S02]  /*5870*/  LEA.HI R7, R7, R6, RZ, 0x4 ;  /* 0x0000000607077211 */ /* 0x000fe400078f20ff */
[----:B------:R-:W-:Y:S02]  /*5880*/  LEA.HI R13, R13, R10, RZ, 0x4 ;  /* 0x0000000a0d0d7211 */ /* 0x000fe400078f20ff */
[----:B------:R-:W-:Y:S02]  /*5890*/  SHF.R.S32.HI R8, RZ, 0x1, R15 ;  /* 0x00000001ff087819 */ /* 0x000fe4000001140f */
[----:B------:R-:W-:-:S02]  /*58a0*/  LOP3.LUT R7, R7, 0x1ffffff0, RZ, 0xc0, !PT ;  /* 0x1ffffff007077812 */ /* 0x000fc400078ec0ff */
[----:B------:R-:W-:Y:S02]  /*58b0*/  LOP3.LUT R13, R13, 0x1ffffff0, RZ, 0xc0, !PT ;  /* 0x1ffffff00d0d7812 */ /* 0x000fe400078ec0ff */
[----:B------:R-:W-:Y:S01]  /*58c0*/  LEA.HI R17, R17, R8, RZ, 0x4 ;  /* 0x0000000811117211 */ /* 0x000fe200078f20ff */
[----:B------:R-:W-:Y:S01]  /*58d0*/  IMAD.IADD R6, R6, 0x1, -R7 ;  /* 0x0000000106067824 */ /* 0x000fe200078e0a07 */
[----:B------:R-:W-:Y:S01]  /*58e0*/  LOP3.LUT R15, R15, 0xfffffffe, RZ, 0xc0, !PT ;  /* 0xfffffffe0f0f7812 */ /* 0x000fe200078ec0ff */
[----:B------:R-:W-:Y:S01]  /*58f0*/  IMAD.IADD R10, R10, 0x1, -R13 ;  /* 0x000000010a0a7824 */ /* 0x000fe200078e0a0d */
[----:B------:R-:W-:Y:S01]  /*5900*/  LOP3.LUT R17, R17, 0x1ffffff0, RZ, 0xc0, !PT ;  /* 0x1ffffff011117812 */ /* 0x000fe200078ec0ff */
[----:B------:R-:W-:Y:S02]  /*5910*/  IMAD R12, R6, 0x8, R9 ;  /* 0x00000008060c7824 */ /* 0x000fe400078e0209 */
[----:B------:R-:W-:Y:S02]  /*5920*/  IMAD R6, R10, 0x8, R11 ;  /* 0x000000080a067824 */ /* 0x000fe400078e020b */
[----:B------:R-:W-:Y:S01]  /*5930*/  IMAD.IADD R15, R14, 0x1, -R15 ;  /* 0x000000010e0f7824 */ /* 0x000fe200078e0a0f */
[----:B------:R-:W-:Y:S01]  /*5940*/  STL [R1+0x28], R12 ;  /* 0x0000280c01007387 */ /* 0x000fe20000100800 */
[----:B------:R-:W-:-:S02]  /*5950*/  IMAD.IADD R8, R8, 0x1, -R17 ;  /* 0x0000000108087824 */ /* 0x000fc400078e0a11 */
[----:B------:R-:W-:Y:S01]  /*5960*/  IMAD R7, R233, 0x2000, R222 ;  /* 0x00002000e9077824 */ /* 0x000fe200078e02de */
[----:B------:R1:W-:Y:S01]  /*5970*/  STL [R1+0x24], R6 ;  /* 0x0000240601007387 */ /* 0x0003e20000100800 */
[----:B------:R-:W-:Y:S02]  /*5980*/  IMAD R10, R8, 0x8, R15 ;  /* 0x00000008080a7824 */ /* 0x000fe400078e020f */
[C---:B------:R-:W-:Y:S02]  /*5990*/  VIADD R8, R7.reuse, 0x4000 ;  /* 0x0000400007087836 */ /* 0x040fe40000000000 */
[----:B------:R-:W-:Y:S01]  /*59a0*/  IMAD.MOV.U32 R11, RZ, RZ, 0x40000040 ;  /* 0x40000040ff0b7424 */ /* 0x000fe200078e00ff */
[----:B------:R2:W-:Y:S01]  /*59b0*/  STL [R1+0x20], R10 ;  /* 0x0000200a01007387 */ /* 0x0005e20000100800 */
[----:B------:R-:W-:Y:S01]  /*59c0*/  IMAD.MOV.U32 R9, RZ, RZ, 0x40000040 ;  /* 0x40000040ff097424 */ /* 0x000fe200078e00ff */
[----:B------:R-:W-:Y:S01]  /*59d0*/  SHF.R.U32.HI R8, RZ, 0x4, R8 ;  /* 0x00000004ff087819 */ /* 0x000fe20000011608 */
[----:B-1----:R-:W-:Y:S01]  /*59e0*/  VIADD R6, R7, 0x20c00 ;  /* 0x00020c0007067836 */ /* 0x002fe20000000000 */
[----:B------:R-:W-:-:S02]  /*59f0*/  SHF.R.U32.HI R7, RZ, 0x4, R7 ;  /* 0x00000004ff077819 */ /* 0x000fc40000011607 */
[----:B------:R-:W-:Y:S02]  /*5a00*/  LOP3.LUT R8, R8, 0x3fff, RZ, 0xc0, !PT ;  /* 0x00003fff08087812 */ /* 0x000fe400078ec0ff */
[----:B------:R-:W-:Y:S02]  /*5a10*/  SHF.R.U32.HI R6, RZ, 0x4, R6 ;  /* 0x00000004ff067819 */ /* 0x000fe40000011606 */
[----:B------:R-:W-:Y:S02]  /*5a20*/  LOP3.LUT R7, R7, 0x3fff, RZ, 0xc0, !PT ;  /* 0x00003fff07077812 */ /* 0x000fe400078ec0ff */
[----:B------:R-:W-:Y:S02]  /*5a30*/  LOP3.LUT R6, R6, 0x3fff, RZ, 0xc0, !PT ;  /* 0x00003fff06067812 */ /* 0x000fe400078ec0ff */
[----:B------:R-:W-:Y:S02]  /*5a40*/  LOP3.LUT R12, R7, 0x10000, RZ, 0xfc, !PT ;  /* 0x00010000070c7812 */ /* 0x000fe400078efcff */
[----:B------:R-:W-:-:S02]  /*5a50*/  LOP3.LUT R6, R6, 0x10000, RZ, 0xfc, !PT ;  /* 0x0001000006067812 */ /* 0x000fc400078efcff */
[----:B------:R-:W-:Y:S01]  /*5a60*/  LOP3.LUT R7, R8, 0x10000, RZ, 0xfc, !PT ;  /* 0x0001000008077812 */ /* 0x000fe200078efcff */
[C---:B--2---:R-:W-:Y:S01]  /*5a70*/  VIADD R10, R12.reuse, 0x2 ;  /* 0x000000020c0a7836 */ /* 0x044fe20000000000 */
[----:B------:R1:W-:Y:S01]  /*5a80*/  STL [R1+0x14], R12 ;  /* 0x0000140c01007387 */ /* 0x0003e20000100800 */
[C---:B------:R-:W-:Y:S02]  /*5a90*/  VIADD R8, R12.reuse, 0x4 ;  /* 0x000000040c087836 */ /* 0x040fe40000000000 */
[----:B------:R-:W-:Y:S01]  /*5aa0*/  VIADD R236, R12, 0x6 ;  /* 0x000000060cec7836 */ /* 0x000fe20000000000 */
[----:B------:R2:W-:Y:S01]  /*5ab0*/  STL [R1+0x30], R6 ;  /* 0x0000300601007387 */ /* 0x0005e20000100800 */
[C---:B------:R-:W-:Y:S02]  /*5ac0*/  VIADD R234, R7.reuse, 0x2 ;  /* 0x0000000207ea7836 */ /* 0x040fe40000000000 */
[C---:B------:R-:W-:Y:S01]  /*5ad0*/  VIADD R230, R7.reuse, 0x4 ;  /* 0x0000000407e67836 */ /* 0x040fe20000000000 */
[----:B------:R3:W-:Y:S01]  /*5ae0*/  STL [R1+0x10], R7 ;  /* 0x0000100701007387 */ /* 0x0007e20000100800 */
[----:B------:R-:W-:-:S02]  /*5af0*/  VIADD R228, R7, 0x6 ;  /* 0x0000000607e47836 */ /* 0x000fc40000000000 */
[C---:B-1----:R-:W-:Y:S01]  /*5b00*/  VIADD R12, R5.reuse, 0x8 ;  /* 0x00000008050c7836 */ /* 0x042fe20000000000 */
[----:B------:R1:W-:Y:S01]  /*5b10*/  STL.64 [R1+0x8], R10 ;  /* 0x0000080a01007387 */ /* 0x0003e20000100a00 */
[C---:B------:R-:W-:Y:S02]  /*5b20*/  VIADD R12, R5.reuse, 0x14 ;  /* 0x00000014050c7836 */ /* 0x040fe40000000000 */
[C---:B--2---:R-:W-:Y:S01]  /*5b30*/  VIADD R6, R5.reuse, 0x4 ;  /* 0x0000000405067836 */ /* 0x044fe20000000000 */
[----:B------:R1:W-:Y:S01]  /*5b40*/  STL.64 [R1], R8 ;  /* 0x0000000801007387 */ /* 0x0003e20000100a00 */
[C---:B------:R-:W-:Y:S02]  /*5b50*/  VIADD R6, R5.reuse, 0x10 ;  /* 0x0000001005067836 */ /* 0x040fe40000000000 */
[C---:B---3--:R-:W-:Y:S02]  /*5b60*/  VIADD R7, R5.reuse, 0xc ;  /* 0x0000000c05077836 */ /* 0x048fe40000000000 */
[----:B------:R-:W-:-:S02]  /*5b70*/  VIADD R7, R5, 0x18 ;  /* 0x0000001805077836 */ /* 0x000fc40000000000 */
[----:B------:R-:W-:-:S07]  /*5b80*/  VIADD R6, R5, 0x1c ;  /* 0x0000001c05067836 */ /* 0x000fce0000000000 */
.L_x_4759:
[----:B------:R-:W-:Y:S01]  /*5b90*/  IMAD.U32 R6, RZ, RZ, UR36 ;  /* 0x00000024ff067e24 */ /* 0x000fe2000f8e00ff */
[----:B------:R-:W-:Y:S05]  /*5ba0*/  YIELD ;  /* 0x0000000000007946 */ /* 0x000fea0003800000 */
[----:B------:R-:W-:-:S04]  /*5bb0*/  LOP3.LUT R6, R6, 0x1, RZ, 0xfc, !PT ;  /* 0x0000000106067812 */ /* 0x000fc800078efcff */
[----:B------:R-:W-:-:S13]  /*5bc0*/  ISETP.NE.AND P0, PT, R6, 0x3, PT ;  /* 0x000000030600780c */ /* 0x000fda0003f05270 */
[----:B------:R-:W-:Y:S05]  /*5bd0*/  @!P0 BRA `(.L_x_4749) ;  /* 0x0000000000048947 */ /* 0x000fea0003800000 */
[----:B------:R-:W-:Y:S01]  /*5be0*/  BPT.TRAP 0x1 ;  /* 0x000000040000795c */ /* 0x000fe20000300000 */
.L_x_4749:
[----:B------:R-:W-:Y:S01]  /*5bf0*/  IMAD R6, R0, 0x8, R222 ;  /* 0x0000000800067824 */ /* 0x000fe200078e02de */
[----:B-1----:R-:W-:-:S04]  /*5c00*/  SHF.L.U32 R11, R4, 0x1f, RZ ;  /* 0x0000001f040b7819 */ /* 0x002fc800000006ff */
[----:B------:R1:W2:Y:S01]  /*5c10*/  SYNCS.PHASECHK.TRANS64.TRYWAIT P1, [R6+URZ+0x30c10], R11 ;  /* 0x030c100b060075a7 */ /* 0x0002a2000802017f */
[----:B------:R-:W-:Y:S05]  /*5c20*/  @!P0 BRA `(.L_x_4750) ;  /* 0x0000000000048947 */ /* 0x000fea0003800000 */
[----:B------:R-:W-:Y:S01]  /*5c30*/  BPT.TRAP 0x1 ;  /* 0x000000040000795c */ /* 0x000fe20000300000 */
.L_x_4750:
[----:B------:R-:W-:-:S05]  /*5c40*/  VIADD R7, R222, 0x10000 ;  /* 0x00010000de077836 */ /* 0x000fca0000000000 */
[----:B------:R-:W-:-:S04]  /*5c50*/  SHF.R.U32.HI R7, RZ, 0x4, R7 ;  /* 0x00000004ff077819 */ /* 0x000fc80000011607 */
[----:B------:R-:W-:-:S04]  /*5c60*/  LOP3.LUT R220, R7, 0x3fff, RZ, 0xc0, !PT ;  /* 0x00003fff07dc7812 */ /* 0x000fc800078ec0ff */
[----:B------:R-:W-:Y:S01]  /*5c70*/  LOP3.LUT R7, R220, 0x10000, RZ, 0xfc, !PT ;  /* 0x00010000dc077812 */ /* 0x000fe200078efcff */
[----:B--2---:R-:W-:Y:S06]  /*5c80*/  @P1 BRA `(.L_x_4751) ;  /* 0x0000000000081947 */ /* 0x004fec0003800000 */
[----:B------:R-:W2:Y:S02]  /*5c90*/  SYNCS.PHASECHK.TRANS64.TRYWAIT P1, [R6+URZ+0x30c10], R11 ;  /* 0x030c100b060075a7 */ /* 0x000ea4000802017f */
[----:B--2---:R-:W-:Y:S05]  /*5ca0*/  @!P1 BRA `(.L_x_4752) ;  /* 0x000000b800289947 */ /* 0x004fea0003800000 */
.L_x_4751:
[----:B------:R-:W3:Y:S04]  /*5cb0*/  LDL R13, [R1+0x14] ;  /* 0x00001400010d7983 */ /* 0x000ee80000100800 */
[----:B------:R-:W4:Y:S04]  /*5cc0*/  LDL.64 R16, [R1+0x8] ;  /* 0x0000080001107983 */ /* 0x000f280000100a00 */
[----:B------:R-:W5:Y:S01]  /*5cd0*/  LDL.64 R14, [R1] ;  /* 0x00000000010e7983 */ /* 0x000f620000100a00 */
[----:B------:R-:W-:Y:S01]  /*5ce0*/  IMAD R7, R0, 0x400, R7 ;  /* 0x0000040000077824 */ /* 0x000fe200078e0207 */
[----:B------:R-:W-:Y:S05]  /*5cf0*/  WARPSYNC.ALL ;  /* 0x0000000000007948 */ /* 0x000fea0003800000 */
[----:B------:R-:W-:Y:S01]  /*5d00*/  R2UR UR6, R7 ;  /* 0x00000000070672ca */ /* 0x000fe200000e0000 */
[----:B------:R-:W-:Y:S01]  /*5d10*/  WARPGROUP.ARRIVE ;  /* 0x00000000000079c5 */ /* 0x000fe20000000000 */
[----:B------:R-:W-:Y:S01]  /*5d20*/  UMOV UR5, 0x40000040 ;  /* 0x4000004000057882 */ /* 0x000fe20000000000 */
[----:B------:R-:W-:Y:S01]  /*5d30*/  UMOV UR7, 0x40000040 ;  /* 0x4000004000077882 */ /* 0x000fe20000000000 */
[----:B------:R-:W-:Y:S01]  /*5d40*/  UMOV UR11, 0x40000040 ;  /* 0x40000040000b7882 */ /* 0x000fe20000000000 */
[----:B------:R-:W2:Y:S04]  /*5d50*/  LDL R8, [R1+0x2c] ;  /* 0x00002c0001087983 */ /* 0x000ea80000100800 */
[----:B------:R-:W5:Y:S04]  /*5d60*/  LDL R10, [R1+0x28] ;  /* 0x00002800010a7983 */ /* 0x000f680000100800 */
[----:B------:R-:W5:Y:S04]  /*5d70*/  LDL R12, [R1+0x24] ;  /* 0x00002400010c7983 */ /* 0x000f680000100800 */
[----:B------:R-:W5:Y:S01]  /*5d80*/  LDL R9, [R1+0x20] ;  /* 0x0000200001097983 */ /* 0x000f620000100800 */
[----:B------:R-:W-:Y:S01]  /*5d90*/  VIADD R224, R222, 0x20000 ;  /* 0x00020000dee07836 */ /* 0x000fe20000000000 */
[----:B---3--:R-:W-:-:S02]  /*5da0*/  R2UR UR4, R13 ;  /* 0x000000000d0472ca */ /* 0x008fc400000e0000 */
[----:B----4-:R-:W-:Y:S02]  /*5db0*/  R2UR UR8, R16 ;  /* 0x00000000100872ca */ /* 0x010fe400000e0000 */
[----:B------:R-:W-:-:S09]  /*5dc0*/  R2UR UR9, R17 ;  /* 0x00000000110972ca */ /* 0x000fd200000e0000 */
[----:B------:R-:W-:Y:S01]  /*5dd0*/  HGMMA.64x128x16.F32.BF16 R88, gdesc[UR4], RZ, !UPT, gsb0 ;  /* 0x01e00000045879f0 */ /* 0x000fe2000c0018ff */
[----:B------:R-:W-:Y:S01]  /*5de0*/  UIADD3 UR4, UR6, 0x2, URZ ;  /* 0x0000000206047890 */ /* 0x000fe2000fffe03f */
[----:B------:R-:W-:Y:S01]  /*5df0*/  R2UR UR5, R237 ;  /* 0x00000000ed0572ca */ /* 0x000fe200000e0000 */
[----:B------:R-:W-:Y:S01]  /*5e00*/  UMOV UR7, 0x40000040 ;  /* 0x4000004000077882 */ /* 0x000fe20000000000 */
[----:B--2---:R-:W-:-:S04]  /*5e10*/  IMAD R8, R0, 0x80, R8 ;  /* 0x0000008000087824 */ /* 0x004fc800078e0208 */
[----:B------:R-:W-:Y:S01]  /*5e20*/  UMOV UR10, UR4 ;  /* 0x00000004000a7c82 */ /* 0x000fe20008000000 */
[----:B------:R-:W-:Y:S02]  /*5e30*/  UIADD3 UR4, UR6, 0x4, URZ ;  /* 0x0000000406047890 */ /* 0x000fe4000fffe03f */
[----:B------:R-:W-:Y:S01]  /*5e40*/  UIADD3 UR6, UR6, 0x6, URZ ;  /* 0x0000000606067890 */ /* 0x000fe2000fffe03f */
[C---:B-----5:R-:W-:Y:S02]  /*5e50*/  IMAD R10, R0.reuse, 0x80, R10 ;  /* 0x00000080000a7824 */ /* 0x060fe400078e020a */
[C---:B------:R-:W-:Y:S02]  /*5e60*/  IMAD R223, R3.reuse, 0x2, R8 ;  /* 0x0000000203df7824 */ /* 0x040fe400078e0208 */
[----:B------:R-:W-:Y:S02]  /*5e70*/  IMAD R12, R0, 0x80, R12 ;  /* 0x00000080000c7824 */ /* 0x000fe400078e020c */
[----:B------:R-:W-:-:S02]  /*5e80*/  IMAD R7, R3, 0x2, R10 ;  /* 0x0000000203077824 */ /* 0x000fc400078e020a */
[----:B------:R-:W-:Y:S02]  /*5e90*/  IMAD R225, R3, 0x2, R12 ;  /* 0x0000000203e17824 */ /* 0x000fe400078e020c */
[--C-:B------:R-:W-:Y:S02]  /*5ea0*/  IMAD R227, R7, 0x4, R222.reuse ;  /* 0x0000000407e37824 */ /* 0x100fe400078e02de */
[----:B------:R-:W-:Y:S02]  /*5eb0*/  IMAD R218, R225, 0x4, R222 ;  /* 0x00000004e1da7824 */ /* 0x000fe400078e02de */
[--C-:B------:R-:W-:Y:S02]  /*5ec0*/  IMAD R226, R7, 0x4, R224.reuse ;  /* 0x0000000407e27824 */ /* 0x100fe400078e02e0 */
        /* <DEDUP_REMOVED lines=9> */
[----:B------:R-:W-:Y:S02]  /*5f60*/  IMAD R14, R0, 0x80, R9 ;  /* 0x00000080000e7824 */ /* 0x000fe400078e0209 */
[----:B------:R-:W-:Y:S02]  /*5f70*/  IMAD R15, R223, 0x4, R222 ;  /* 0x00000004df0f7824 */ /* 0x000fe400078e02de */
[----:B------:R-:W-:-:S02]  /*5f80*/  IMAD R9, R3, 0x2, R14 ;  /* 0x0000000203097824 */ /* 0x000fc400078e020e */
[----:B------:R-:W-:Y:S02]  /*5f90*/  IMAD R223, R223, 0x4, R224 ;  /* 0x00000004dfdf7824 */ /* 0x000fe400078e02e0 */
[C---:B------:R-:W-:Y:S02]  /*5fa0*/  IMAD R216, R9.reuse, 0x4, R222 ;  /* 0x0000000409d87824 */ /* 0x040fe400078e02de */
        /* <DEDUP_REMOVED lines=14> */
.L_x_4753:
[----:B------:R1:W1:Y:S01]  /*6090*/  SYNCS.PHASECHK.TRANS64.TRYWAIT P1, [R6+URZ+0x30c30], R11 ;  /* 0x030c300b060075a7 */ /* 0x000262000802017f */
[----:B------:R-:W-:Y:S05]  /*60a0*/  @!P0 BRA `(.L_x_4754) ;  /* 0x0000000000048947 */ /* 0x000fea0003800000 */
[----:B------:R-:W-:Y:S01]  /*60b0*/  BPT.TRAP 0x1 ;  /* 0x000000040000795c */ /* 0x000fe20000300000 */
.L_x_4754:
        /* <DEDUP_REMOVED lines=8> */
.L_x_4755:
[----:B------:R-:W5:Y:S01]  /*6140*/  LDL R8, [R1+0x10] ;  /* 0x0000100001087983 */ /* 0x000f620000100800 */
        /* <DEDUP_REMOVED lines=8> */
[C---:B------:R-:W-:Y:S01]  /*61d0*/  ISETP.GT.AND P2, PT, R232.reuse, RZ, PT ;  /* 0x000000ffe800720c */ /* 0x040fe20003f44270 */
[C---:B------:R-:W-:Y:S01]  /*61e0*/  VIADD R11, R5.reuse, 0x14 ;  /* 0x00000014050b7836 */ /* 0x040fe20000000000 */
[----:B------:R-:W-:Y:S01]  /*61f0*/  ISETP.GT.AND P1, PT, R232, 0x8, PT ;  /* 0x00000008e800780c */ /* 0x000fe20003f24270 */
[----:B------:R-:W-:Y:S01]  /*6200*/  VIADD R13, R5, 0x18 ;  /* 0x00000018050d7836 */ /* 0x000fe20000000000 */
[----:B--2---:R-:W1:Y:S01]  /*6210*/  SHFL.IDX PT, R12, R15, R23, 0x1f ;  /* 0x00001f170f0c7589 */ /* 0x004e6200000e0000 */
[----:B------:R-:W-:Y:S01]  /*6220*/  FSEL R93, R93, -INF , P2 ;  /* 0xff8000005d5d7808 */ /* 0x000fe20001000000 */
[----:B------:R-:W-:Y:S01]  /*6230*/  VIADD R9, R5, 0x8 ;  /* 0x0000000805097836 */ /* 0x000fe20000000000 */
[----:B------:R-:W-:Y:S01]  /*6240*/  FSEL R95, R95, -INF , P1 ;  /* 0xff8000005f5f7808 */ /* 0x000fe20000800000 */
[----:B------:R1:W-:Y:S01]  /*6250*/  SHFL.IDX PT, R16, R15, R11, 0x1f ;  /* 0x00001f0b0f107589 */ /* 0x0003e200000e0000 */
[----:B------:R-:W-:Y:S01]  /*6260*/  FSEL R101, R101, -INF , P2 ;  /* 0xff80000065657808 */ /* 0x000fe20001000000 */
[----:B------:R-:W-:Y:S01]  /*6270*/  IMAD R217, R0, 0x400, R217 ;  /* 0x0000040000d97824 */ /* 0x000fe200078e02d9 */
[----:B------:R-:W-:Y:S01]  /*6280*/  FSEL R88, R88, -INF , P2 ;  /* 0xff80000058587808 */ /* 0x000fe20001000000 */
[----:B------:R-:W2:Y:S01]  /*6290*/  SHFL.IDX PT, R7, R15, R5, 0x1f ;  /* 0x00001f050f077589 */ /* 0x000ea200000e0000 */
[----:B------:R-:W-:-:S02]  /*62a0*/  FSEL R89, R89, -INF , P2 ;  /* 0xff80000059597808 */ /* 0x000fc40001000000 */
[----:B------:R-:W-:Y:S01]  /*62b0*/  FSEL R100, R100, -INF , P2 ;  /* 0xff80000064647808 */ /* 0x000fe20001000000 */
[----:B------:R-:W4:Y:S01]  /*62c0*/  SHFL.IDX PT, R18, R15, R13, 0x1f ;  /* 0x00001f0d0f127589 */ /* 0x000f2200000e0000 */
[----:B------:R-:W-:Y:S02]  /*62d0*/  FSEL R103, R103, -INF , P1 ;  /* 0xff80000067677808 */ /* 0x000fe40000800000 */
[----:B------:R-:W-:Y:S01]  /*62e0*/  FSEL R90, R90, -INF , P1 ;  /* 0xff8000005a5a7808 */ /* 0x000fe20000800000 */
[----:B------:R-:W4:Y:S01]  /*62f0*/  SHFL.IDX PT, R10, R15, R9, 0x1f ;  /* 0x00001f090f0a7589 */ /* 0x000f2200000e0000 */
[----:B------:R-:W-:Y:S02]  /*6300*/  FSEL R92, R92, -INF , P2 ;  /* 0xff8000005c5c7808 */ /* 0x000fe40001000000 */
[----:B------:R-:W-:Y:S01]  /*6310*/  FSEL R94, R94, -INF , P1 ;  /* 0xff8000005e5e7808 */ /* 0x000fe20000800000 */
[----:B---3--:R-:W-:Y:S01]  /*6320*/  SHFL.IDX PT, R22, R227, R5, 0x1f ;  /* 0x00001f05e3167589 */ /* 0x008fe200000e0000 */
[----:B------:R-:W-:-:S02]  /*6330*/  FSEL R105, R105, -INF , P2 ;  /* 0xff80000069697808 */ /* 0x000fc40001000000 */
[----:B------:R-:W-:Y:S02]  /*6340*/  FSEL R108, R108, -INF , P2 ;  /* 0xff8000006c6c7808 */ /* 0x000fe40001000000 */
[----:B------:R-:W-:Y:S02]  /*6350*/  FSEL R96, R96, -INF , P2 ;  /* 0xff80000060607808 */ /* 0x000fe40001000000 */
[----:B------:R-:W-:Y:S02]  /*6360*/  FSEL R98, R98, -INF , P1 ;  /* 0xff80000062627808 */ /* 0x000fe40000800000 */
[----:B------:R-:W-:Y:S02]  /*6370*/  FSEL R97, R97, -INF , P2 ;  /* 0xff80000061617808 */ /* 0x000fe40001000000 */
[----:B------:R-:W-:Y:S02]  /*6380*/  FSEL R99, R99, -INF , P1 ;  /* 0xff80000063637808 */ /* 0x000fe40000800000 */
        /* <DEDUP_REMOVED lines=31> */
[----:B-----5:R-:W-:Y:S01]  /*6580*/  R2UR UR4, R8 ;  /* 0x00000000080472ca */ /* 0x020fe200000e0000 */
[----:B------:R-:W-:-:S06]  /*6590*/  VIADD R8, R5, 0x4 ;  /* 0x0000000405087836 */ /* 0x000fcc0000000000 */
[----:B------:R-:W3:Y:S06]  /*65a0*/  SHFL.IDX PT, R8, R15, R8, 0x1f ;  /* 0x00001f080f087589 */ /* 0x000eec00000e0000 */
[----:B------:R-:W-:Y:S01]  /*65b0*/  HGMMA.64x128x16.F32.BF16 R24, gdesc[UR4], RZ, !UPT, gsb0 ;  /* 0x01e00000041879f0 */ /* 0x000fe2000c0018ff */
[----:B------:R-:W-:Y:S01]  /*65c0*/  UIADD3 UR4, UR6, 0x2, URZ ;  /* 0x0000000206047890 */ /* 0x000fe2000fffe03f */
[----:B------:R-:W-:Y:S02]  /*65d0*/  ULDC UR5, c[0x0][0x744] ;  /* 0x0001d10000057ab9 */ /* 0x000fe40000000800 */
[--C-:B-1----:R-:W-:Y:S01]  /*65e0*/  FFMA.FTZ R11, R93, UR5, -R12.reuse ;  /* 0x000000055d0b7c23 */ /* 0x102fe2000801080c */
[----:B------:R-:W-:Y:S01]  /*65f0*/  FFMA.FTZ R12, R95, UR5, -R12 ;  /* 0x000000055f0c7c23 */ /* 0x000fe2000801080c */
[----:B------:R-:W-:-:S02]  /*6600*/  VIADD R95, R5, 0x1c ;  /* 0x0000001c055f7836 */ /* 0x000fc40000000000 */
[----:B------:R-:W-:Y:S01]  /*6610*/  UMOV UR10, UR4 ;  /* 0x00000004000a7c82 */ /* 0x000fe20008000000 */
[----:B------:R-:W-:Y:S01]  /*6620*/  UIADD3 UR4, UR6, 0x4, URZ ;  /* 0x0000000406047890 */ /* 0x000fe2000fffe03f */
[--C-:B--2---:R-:W-:Y:S01]  /*6630*/  FFMA.FTZ R88, R88, UR5, -R7.reuse ;  /* 0x0000000558587c23 */ /* 0x104fe20008010807 */
[----:B------:R-:W-:Y:S01]  /*6640*/  UIADD3 UR6, UR6, 0x6, URZ ;  /* 0x0000000606067890 */ /* 0x000fe2000fffe03f */
[----:B------:R-:W1:Y:S01]  /*6650*/  SHFL.IDX PT, R20, R15, R95, 0x1f ;  /* 0x00001f5f0f147589 */ /* 0x000e6200000e0000 */
[----:B----4-:R-:W-:Y:S01]  /*6660*/  FFMA.FTZ R17, R100, UR5, -R18 ;  /* 0x0000000564117c23 */ /* 0x010fe20008010812 */
[----:B------:R-:W-:Y:S01]  /*6670*/  VIADD R100, R5, 0x4 ;  /* 0x0000000405647836 */ /* 0x000fe20000000000 */
[----:B------:R2:W-:Y:S01]  /*6680*/  MUFU.EX2 R219, R88 ;  /* 0x0000005800db7308 */ /* 0x0005e20000000800 */
[----:B------:R-:W-:Y:S01]  /*6690*/  FFMA.FTZ R7, R90, UR5, -R7 ;  /* 0x000000055a077c23 */ /* 0x000fe20008010807 */
[----:B------:R-:W-:Y:S01]  /*66a0*/  FFMA.FTZ R9, R92, UR5, -R10 ;  /* 0x000000055c097c23 */ /* 0x000fe2000801080a */
[----:B---3--:R-:W-:Y:S01]  /*66b0*/  FFMA.FTZ R89, R89, UR5, -R8 ;  /* 0x0000000559597c23 */ /* 0x008fe20008010808 */
[----:B------:R-:W-:Y:S01]  /*66c0*/  FFMA.FTZ R10, R94, UR5, -R10 ;  /* 0x000000055e0a7c23 */ /* 0x000fe2000801080a */
[----:B------:R-:W3:Y:S01]  /*66d0*/  SHFL.IDX PT, R92, R227, R23, 0x1f ;  /* 0x00001f17e35c7589 */ /* 0x000ee200000e0000 */
[----:B------:R-:W-:Y:S01]  /*66e0*/  FFMA.FTZ R21, R104, UR5, -R22 ;  /* 0x0000000568157c23 */ /* 0x000fe20008010816 */
[----:B------:R-:W-:Y:S01]  /*66f0*/  FFMA.FTZ R18, R102, UR5, -R18 ;  /* 0x0000000566127c23 */ /* 0x000fe20008010812 */
[----:B------:R4:W-:Y:S01]  /*6700*/  MUFU.EX2 R221, R89 ;  /* 0x0000005900dd7308 */ /* 0x0009e20000000800 */
[----:B--2---:R-:W2:Y:S01]  /*6710*/  SHFL.IDX PT, R88, R227, R100, 0x1f ;  /* 0x00001f64e3587589 */ /* 0x004ea200000e0000 */
[----:B------:R-:W-:Y:S01]  /*6720*/  FFMA.FTZ R8, R91, UR5, -R8 ;  /* 0x000000055b087c23 */ /* 0x000fe20008010808 */
[----:B------:R-:W-:-:S02]  /*6730*/  FFMA.FTZ R22, R106, UR5, -R22 ;  /* 0x000000056a167c23 */ /* 0x000fc40008010816 */
[----:B------:R-:W-:Y:S03]  /*6740*/  SHFL.IDX PT, R104, R218, R100, 0x1f ;  /* 0x00001f64da687589 */ /* 0x000fe600000e0000 */
[----:B------:R-:W-:Y:S01]  /*6750*/  MUFU.EX2 R17, R17 ;  /* 0x0000001100117308 */ /* 0x000fe20000000800 */
[----:B----4-:R-:W-:Y:S01]  /*6760*/  VIADD R89, R5, 0x10 ;  /* 0x0000001005597836 */ /* 0x010fe20000000000 */
[----:B------:R-:W4:Y:S01]  /*6770*/  SHFL.IDX PT, R102, R218, R5, 0x1f ;  /* 0x00001f05da667589 */ /* 0x000f2200000e0000 */
[--C-:B-1----:R-:W-:Y:S01]  /*6780*/  FFMA.FTZ R19, R101, UR5, -R20.reuse ;  /* 0x0000000565137c23 */ /* 0x102fe20008010814 */
[----:B------:R-:W-:Y:S01]  /*6790*/  FFMA.FTZ R20, R103, UR5, -R20 ;  /* 0x0000000567147c23 */ /* 0x000fe20008010814 */
[----:B------:R-:W-:Y:S01]  /*67a0*/  VIADD R103, R5, 0x8 ;  /* 0x0000000805677836 */ /* 0x000fe20000000000 */
[----:B------:R1:W5:Y:S02]  /*67b0*/  SHFL.IDX PT, R14, R15, R89, 0x1f ;  /* 0x00001f590f0e7589 */ /* 0x00036400000e0000 */
[----:B------:R-:W5:Y:S02]  /*67c0*/  MUFU.EX2 R10, R10 ;  /* 0x0000000a000a7308 */ /* 0x000f640000000800 */
[----:B------:R-:W5:Y:S01]  /*67d0*/  SHFL.IDX PT, R90, R227, R103, 0x1f ;  /* 0x00001f67e35a7589 */ /* 0x000f6200000e0000 */
[--C-:B---3--:R-:W-:Y:S01]  /*67e0*/  FFMA.FTZ R91, R109, UR5, -R92.reuse ;  /* 0x000000056d5b7c23 */ /* 0x108fe2000801085c */
[----:B------:R-:W-:Y:S01]  /*67f0*/  FSEL R109, R128, -INF , P2 ;  /* 0xff800000806d7808 */ /* 0x000fe20001000000 */
[----:B------:R-:W-:Y:S01]  /*6800*/  FFMA.FTZ R92, R111, UR5, -R92 ;  /* 0x000000056f5c7c23 */ /* 0x000fe2000801085c */
[----:B------:R-:W3:Y:S01]  /*6810*/  SHFL.IDX PT, R94, R227, R89, 0x1f ;  /* 0x00001f59e35e7589 */ /* 0x000ee200000e0000 */
[----:B--2---:R-:W-:Y:S01]  /*6820*/  FFMA.FTZ R23, R105, UR5, -R88 ;  /* 0x0000000569177c23 */ /* 0x004fe20008010858 */
[----:B------:R-:W-:-:S02]  /*6830*/  VIADD R105, R5, 0x14 ;  /* 0x0000001405697836 */ /* 0x000fc40000000000 */
[--C-:B-1----:R-:W-:Y:S01]  /*6840*/  FFMA.FTZ R15, R97, UR5, -R16.reuse ;  /* 0x00000005610f7c23 */ /* 0x102fe20008010810 */
[----:B------:R-:W-:Y:S01]  /*6850*/  FFMA.FTZ R16, R99, UR5, -R16 ;  /* 0x0000000563107c23 */ /* 0x000fe20008010810 */
[----:B------:R-:W-:Y:S01]  /*6860*/  FFMA.FTZ R88, R107, UR5, -R88 ;  /* 0x000000056b587c23 */ /* 0x000fe20008010858 */
[----:B------:R1:W-:Y:S01]  /*6870*/  SHFL.IDX PT, R106, R218, R103, 0x1f ;  /* 0x00001f67da6a7589 */ /* 0x0003e200000e0000 */
[----:B------:R-:W-:Y:S01]  /*6880*/  FSEL R111, R129, -INF , P2 ;  /* 0xff800000816f7808 */ /* 0x000fe20001000000 */
[----:B------:R-:W-:Y:S01]  /*6890*/  MUFU.EX2 R19, R19 ;  /* 0x0000001300137308 */ /* 0x000fe20000000800 */
[----:B------:R-:W-:Y:S01]  /*68a0*/  FSEL R129, R140, -INF , P2 ;  /* 0xff8000008c817808 */ /* 0x000fe20001000000 */
[--C-:B----4-:R-:W-:Y:S01]  /*68b0*/  FFMA.FTZ R101, R120, UR5, -R102.reuse ;  /* 0x0000000578657c23 */ /* 0x110fe20008010866 */
[----:B------:R-:W-:Y:S01]  /*68c0*/  FSEL R120, R148, -INF , P2 ;  /* 0xff80000094787808 */ /* 0x000fe20001000000 */
[----:B------:R-:W-:Y:S02]  /*68d0*/  VIADD R148, R5, 0x14 ;  /* 0x0000001405947836 */ /* 0x000fe40000000000 */
[----:B------:R-:W-:Y:S01]  /*68e0*/  FFMA.FTZ R102, R122, UR5, -R102 ;  /* 0x000000057a667c23 */ /* 0x000fe20008010866 */
[----:B------:R-:W-:Y:S01]  /*68f0*/  FSEL R122, R145, -INF , P2 ;  /* 0xff800000917a7808 */ /* 0x000fe20001000000 */
[--C-:B-----5:R-:W-:Y:S01]  /*6900*/  FFMA.FTZ R13, R96, UR5, -R14.reuse ;  /* 0x00000005600d7c23 */ /* 0x120fe2000801080e */
[----:B------:R-:W-:Y:S01]  /*6910*/  FFMA.FTZ R14, R98, UR5, -R14 ;  /* 0x00000005620e7c23 */ /* 0x000fe2000801080e */
[----:B------:R-:W2:Y:S01]  /*6920*/  SHFL.IDX PT, R96, R227, R105, 0x1f ;  /* 0x00001f69e3607589 */ /* 0x000ea200000e0000 */
[----:B-1----:R-:W-:Y:S01]  /*6930*/  FSEL R103, R121, -INF , P2 ;  /* 0xff80000079677808 */ /* 0x002fe20001000000 */
[----:B------:R-:W-:Y:S01]  /*6940*/  FFMA.FTZ R89, R108, UR5, -R90 ;  /* 0x000000056c597c23 */ /* 0x000fe2000801085a */
[----:B------:R-:W-:-:S02]  /*6950*/  VIADD R108, R5, 0x18 ;  /* 0x00000018056c7836 */ /* 0x000fc40000000000 */
[----:B------:R-:W-:Y:S01]  /*6960*/  FFMA.FTZ R90, R110, UR5, -R90 ;  /* 0x000000056e5a7c23 */ /* 0x000fe2000801085a */
[----:B------:R-:W-:Y:S02]  /*6970*/  VIADD R110, R5, 0x10 ;  /* 0x00000010056e7836 */ /* 0x000fe40000000000 */
[--C-:B---3--:R-:W-:Y:S01]  /*6980*/  FFMA.FTZ R93, R112, UR5, -R94.reuse ;  /* 0x00000005705d7c23 */ /* 0x108fe2000801085e */
[----:B------:R-:W-:Y:S01]  /*6990*/  FFMA.FTZ R94, R114, UR5, -R94 ;  /* 0x00000005725e7c23 */ /* 0x000fe2000801085e */
[----:B------:R-:W1:Y:S01]  /*69a0*/  SHFL.IDX PT, R98, R227, R108, 0x1f ;  /* 0x00001f6ce3627589 */ /* 0x000e6200000e0000 */
[--C-:B------:R-:W-:Y:S01]  /*69b0*/  FFMA.FTZ R103, R103, UR5, -R104.reuse ;  /* 0x0000000567677c23 */ /* 0x100fe20008010868 */
[----:B------:R-:W-:Y:S01]  /*69c0*/  FFMA.FTZ R104, R123, UR5, -R104 ;  /* 0x000000057b687c23 */ /* 0x000fe20008010868 */
[----:B------:R-:W3:Y:S01]  /*69d0*/  MUFU.EX2 R12, R12 ;  /* 0x0000000c000c7308 */ /* 0x000ee20000000800 */
[----:B------:R2:W4:Y:S04]  /*69e0*/  SHFL.IDX PT, R227, R227, R95, 0x1f ;  /* 0x00001f5fe3e37589 */ /* 0x00052800000e0000 */
[----:B------:R5:W-:Y:S03]  /*69f0*/  SHFL.IDX PT, R114, R218, R108, 0x1f ;  /* 0x00001f6cda727589 */ /* 0x000be600000e0000 */
[----:B------:R-:W3:Y:S01]  /*6a00*/  MUFU.EX2 R7, R7 ;  /* 0x0000000700077308 */ /* 0x000ee20000000800 */
[----:B------:R-:W3:Y:S01]  /*6a10*/  SHFL.IDX PT, R110, R218, R110, 0x1f ;  /* 0x00001f6eda6e7589 */ /* 0x000ee200000e0000 */
[--C-:B--2---:R-:W-:Y:S01]  /*6a20*/  FFMA.FTZ R95, R113, UR5, -R96.reuse ;  /* 0x00000005715f7c23 */ /* 0x104fe20008010860 */
[----:B------:R-:W-:Y:S01]  /*6a30*/  FSEL R113, R125, -INF , P2 ;  /* 0xff8000007d717808 */ /* 0x000fe20001000000 */
[----:B------:R-:W-:Y:S01]  /*6a40*/  FFMA.FTZ R96, R115, UR5, -R96 ;  /* 0x0000000573607c23 */ /* 0x000fe20008010860 */
[----:B-----5:R-:W-:Y:S01]  /*6a50*/  FSEL R108, R127, -INF , P1 ;  /* 0xff8000007f6c7808 */ /* 0x020fe20000800000 */
[----:B------:R2:W5:Y:S01]  /*6a60*/  SHFL.IDX PT, R112, R218, R105, 0x1f ;  /* 0x00001f69da707589 */ /* 0x00056200000e0000 */
[----:B------:R-:W-:Y:S01]  /*6a70*/  FSEL R115, R133, -INF , P2 ;  /* 0xff80000085737808 */ /* 0x000fe20001000000 */
[----:B------:R-:W-:Y:S01]  /*6a80*/  MUFU.EX2 R8, R8 ;  /* 0x0000000800087308 */ /* 0x000fe20000000800 */
[--C-:B-1----:R-:W-:Y:S01]  /*6a90*/  FFMA.FTZ R97, R116, UR5, -R98.reuse ;  /* 0x0000000574617c23 */ /* 0x102fe20008010862 */
[----:B------:R-:W1:Y:S01]  /*6aa0*/  SHFL.IDX PT, R121, R216, R148, 0x1f ;  /* 0x00001f94d8797589 */ /* 0x000e6200000e0000 */
[----:B------:R-:W-:Y:S01]  /*6ab0*/  FFMA.FTZ R98, R118, UR5, -R98 ;  /* 0x0000000576627c23 */ /* 0x000fe20008010862 */
[----:B------:R-:W-:Y:S01]  /*6ac0*/  FSEL R118, R149, -INF , P2 ;  /* 0xff80000095767808 */ /* 0x000fe20001000000 */
[----:B----4-:R-:W-:Y:S01]  /*6ad0*/  FFMA.FTZ R99, R117, UR5, -R227 ;  /* 0x0000000575637c23 */ /* 0x010fe200080108e3 */
[----:B------:R-:W-:-:S02]  /*6ae0*/  VIADD R117, R5, 0xc ;  /* 0x0000000c05757836 */ /* 0x000fc40000000000 */
[----:B------:R-:W-:Y:S01]  /*6af0*/  FFMA.FTZ R100, R119, UR5, -R227 ;  /* 0x0000000577647c23 */ /* 0x000fe200080108e3 */
[C---:B------:R-:W-:Y:S01]  /*6b00*/  VIADD R227, R5.reuse, 0x1c ;  /* 0x0000001c05e37836 */ /* 0x040fe20000000000 */
[----:B--2---:R-:W-:Y:S01]  /*6b10*/  FSEL R105, R124, -INF , P2 ;  /* 0xff8000007c697808 */ /* 0x004fe20001000000 */
[----:B------:R-:W-:Y:S01]  /*6b20*/  VIADD R149, R5, 0x10 ;  /* 0x0000001005957836 */ /* 0x000fe20000000000 */
[----:B------:R-:W2:Y:S01]  /*6b30*/  SHFL.IDX PT, R107, R218, R117, 0x1f ;  /* 0x00001f75da6b7589 */ /* 0x000ea200000e0000 */
[----:B------:R-:W-:Y:S01]  /*6b40*/  FSEL R124, R144, -INF , P2 ;  /* 0xff800000907c7808 */ /* 0x000fe20001000000 */
[--C-:B---3--:R-:W-:Y:S01]  /*6b50*/  FFMA.FTZ R109, R109, UR5, -R110.reuse ;  /* 0x000000056d6d7c23 */ /* 0x108fe2000801086e */
[----:B------:R-:W-:Y:S01]  /*6b60*/  FFMA.FTZ R110, R130, UR5, -R110 ;  /* 0x00000005826e7c23 */ /* 0x000fe2000801086e */
[----:B------:R3:W4:Y:S01]  /*6b70*/  SHFL.IDX PT, R116, R218, R227, 0x1f ;  /* 0x00001fe3da747589 */ /* 0x00072200000e0000 */
[----:B------:R-:W-:Y:S01]  /*6b80*/  FSEL R130, R139, -INF , P1 ;  /* 0xff8000008b827808 */ /* 0x000fe20000800000 */
[--C-:B------:R-:W-:Y:S01]  /*6b90*/  FFMA.FTZ R105, R105, UR5, -R106.reuse ;  /* 0x0000000569697c23 */ /* 0x100fe2000801086a */
[----:B------:R-:W-:Y:S01]  /*6ba0*/  FFMA.FTZ R106, R126, UR5, -R106 ;  /* 0x000000057e6a7c23 */ /* 0x000fe2000801086a */
[----:B------:R1:W4:Y:S01]  /*6bb0*/  SHFL.IDX PT, R125, R216, R117, 0x1f ;  /* 0x00001f75d87d7589 */ /* 0x00032200000e0000 */
[----:B------:R-:W-:Y:S01]  /*6bc0*/  FSEL R126, R141, -INF , P2 ;  /* 0xff8000008d7e7808 */ /* 0x000fe20001000000 */
[--C-:B-----5:R-:W-:Y:S01]  /*6bd0*/  FFMA.FTZ R111, R111, UR5, -R112.reuse ;  /* 0x000000056f6f7c23 */ /* 0x120fe20008010870 */
[----:B------:R-:W-:Y:S01]  /*6be0*/  FFMA.FTZ R112, R131, UR5, -R112 ;  /* 0x0000000583707c23 */ /* 0x000fe20008010870 */
[C---:B------:R-:W-:Y:S01]  /*6bf0*/  VIADD R131, R5.reuse, 0x8 ;  /* 0x0000000805837836 */ /* 0x040fe20000000000 */
[----:B------:R-:W-:Y:S01]  /*6c00*/  SHFL.IDX PT, R123, R216, R149, 0x1f ;  /* 0x00001f95d87b7589 */ /* 0x000fe200000e0000 */
[----:B---3--:R-:W-:-:S02]  /*6c10*/  VIADD R218, R5, 0x18 ;  /* 0x0000001805da7836 */ /* 0x008fc40000000000 */
[--C-:B-1----:R-:W-:Y:S01]  /*6c20*/  FFMA.FTZ R122, R122, UR5, -R121.reuse ;  /* 0x000000057a7a7c23 */ /* 0x102fe20008010879 */
[----:B------:R-:W-:Y:S01]  /*6c30*/  FFMA.FTZ R121, R147, UR5, -R121 ;  /* 0x0000000593797c23 */ /* 0x000fe20008010879 */
[----:B------:R-:W1:Y:S01]  /*6c40*/  SHFL.IDX PT, R127, R216, R131, 0x1f ;  /* 0x00001f83d87f7589 */ /* 0x000e6200000e0000 */
[----:B------:R-:W-:Y:S01]  /*6c50*/  FSEL R117, R151, -INF , P1 ;  /* 0xff80000097757808 */ /* 0x000fe20000800000 */
[----:B------:R-:W-:Y:S01]  /*6c60*/  VIADD R151, R5, 0xc ;  /* 0x0000000c05977836 */ /* 0x000fe20000000000 */
[----:B------:R-:W-:Y:S01]  /*6c70*/  MUFU.EX2 R111, R111 ;  /* 0x0000006f006f7308 */ /* 0x000fe20000000800 */
[----:B------:R-:W3:Y:S01]  /*6c80*/  SHFL.IDX PT, R119, R216, R218, 0x1f ;  /* 0x00001fdad8777589 */ /* 0x000ee200000e0000 */
[--C-:B--2---:R-:W-:Y:S01]  /*6c90*/  FFMA.FTZ R113, R113, UR5, -R107.reuse ;  /* 0x0000000571717c23 */ /* 0x104fe2000801086b */
[----:B------:R-:W-:Y:S01]  /*6ca0*/  FFMA.FTZ R108, R108, UR5, -R107 ;  /* 0x000000056c6c7c23 */ /* 0x000fe2000801086b */
[----:B------:R-:W-:Y:S02]  /*6cb0*/  WARPGROUP.DEPBAR.LE gsb0, 0x0 ;  /* 0x00008000000079c5 */ /* 0x000fe40000010000 */
[----:B------:R-:W-:-:S02]  /*6cc0*/  WARPGROUP.ARRIVE ;  /* 0x00000000000079c5 */ /* 0x000fc40000000000 */
[----:B------:R2:W-:Y:S01]  /*6cd0*/  MUFU.EX2 R107, R113 ;  /* 0x00000071006b7308 */ /* 0x0005e20000000800 */
[--C-:B----4-:R-:W-:Y:S01]  /*6ce0*/  FFMA.FTZ R115, R115, UR5, -R116.reuse ;  /* 0x0000000573737c23 */ /* 0x110fe20008010874 */
[----:B------:R-:W-:Y:S01]  /*6cf0*/  FFMA.FTZ R116, R135, UR5, -R116 ;  /* 0x0000000587747c23 */ /* 0x000fe20008010874 */
[----:B------:R-:W-:Y:S01]  /*6d00*/  FFMA.FTZ R126, R126, UR5, -R125 ;  /* 0x000000057e7e7c23 */ /* 0x000fe2000801087d */
[----:B------:R-:W4:Y:S01]  /*6d10*/  SHFL.IDX PT, R135, R216, R5, 0x1f ;  /* 0x00001f05d8877589 */ /* 0x000f2200000e0000 */
[----:B------:R-:W-:Y:S01]  /*6d20*/  HGMMA.64x128x16.F32.BF16 R24, gdesc[UR8], R24, gsb0 ;  /* 0x01e00000081879f0 */ /* 0x000fe20008001818 */
[----:B------:R-:W-:Y:S01]  /*6d30*/  R2UR UR8, R230 ;  /* 0x00000000e60872ca */ /* 0x000fe200000e0000 */
[----:B------:R-:W-:Y:S01]  /*6d40*/  UMOV UR10, UR4 ;  /* 0x00000004000a7c82 */ /* 0x000fe20008000000 */
[----:B------:R-:W-:Y:S01]  /*6d50*/  R2UR UR9, R231 ;  /* 0x00000000e70972ca */ /* 0x000fe200000e0000 */
[----:B------:R-:W-:Y:S01]  /*6d60*/  UMOV UR11, 0x40000040 ;  /* 0x40000040000b7882 */ /* 0x000fe20000000000 */
[----:B--2---:R-:W-:Y:S01]  /*6d70*/  FSEL R113, R132, -INF , P2 ;  /* 0xff80000084717808 */ /* 0x004fe20001000000 */
[----:B------:R-:W-:-:S02]  /*6d80*/  VIADD R132, R5, 0x4 ;  /* 0x0000000405847836 */ /* 0x000fc40000000000 */
[----:B------:R-:W-:Y:S01]  /*6d90*/  FFMA.FTZ R125, R143, UR5, -R125 ;  /* 0x000000058f7d7c23 */ /* 0x000fe2000801087d */
[--C-:B-1----:R-:W-:Y:S01]  /*6da0*/  FFMA.FTZ R129, R129, UR5, -R127.reuse ;  /* 0x0000000581817c23 */ /* 0x102fe2000801087f */
[----:B------:R-:W-:Y:S01]  /*6db0*/  FFMA.FTZ R127, R142, UR5, -R127 ;  /* 0x000000058e7f7c23 */ /* 0x000fe2000801087f */
[--C-:B------:R-:W-:Y:S01]  /*6dc0*/  FFMA.FTZ R113, R113, UR5, -R114.reuse ;  /* 0x0000000571717c23 */ /* 0x100fe20008010872 */
[----:B------:R-:W1:Y:S01]  /*6dd0*/  SHFL.IDX PT, R128, R216, R132, 0x1f ;  /* 0x00001f84d8807589 */ /* 0x000e6200000e0000 */
[----:B------:R-:W-:Y:S01]  /*6de0*/  FFMA.FTZ R114, R134, UR5, -R114 ;  /* 0x0000000586727c23 */ /* 0x000fe20008010872 */
[----:B------:R-:W-:Y:S01]  /*6df0*/  FSEL R134, R136, -INF , P2 ;  /* 0xff80000088867808 */ /* 0x000fe20001000000 */
[--C-:B---3--:R-:W-:Y:S01]  /*6e00*/  FFMA.FTZ R120, R120, UR5, -R119.reuse ;  /* 0x0000000578787c23 */ /* 0x108fe20008010877 */
[----:B------:R-:W-:Y:S01]  /*6e10*/  FFMA.FTZ R119, R150, UR5, -R119 ;  /* 0x0000000596777c23 */ /* 0x000fe20008010877 */
[----:B------:R-:W-:Y:S01]  /*6e20*/  VIADD R150, R5, 0x8 ;  /* 0x0000000805967836 */ /* 0x000fe20000000000 */
[----:B------:R-:W2:Y:S01]  /*6e30*/  SHFL.IDX PT, R216, R216, R227, 0x1f ;  /* 0x00001fe3d8d87589 */ /* 0x000ea200000e0000 */
[--C-:B------:R-:W-:Y:S01]  /*6e40*/  FFMA.FTZ R124, R124, UR5, -R123.reuse ;  /* 0x000000057c7c7c23 */ /* 0x100fe2000801087b */
[----:B------:R-:W-:Y:S01]  /*6e50*/  FFMA.FTZ R123, R146, UR5, -R123 ;  /* 0x00000005927b7c23 */ /* 0x000fe2000801087b */
[----:B------:R-:W-:Y:S01]  /*6e60*/  MUFU.EX2 R110, R110 ;  /* 0x0000006e006e7308 */ /* 0x000fe20000000800 */
[----:B------:R-:W-:Y:S01]  /*6e70*/  R2UR UR4, R217 ;  /* 0x00000000d90472ca */ /* 0x000fe200000e0000 */
[--C-:B----4-:R-:W-:Y:S01]  /*6e80*/  FFMA.FTZ R134, R134, UR5, -R135.reuse ;  /* 0x0000000586867c23 */ /* 0x110fe20008010887 */
[----:B------:R-:W-:-:S05]  /*6e90*/  FFMA.FTZ R135, R138, UR5, -R135 ;  /* 0x000000058a877c23 */ /* 0x000fca0008010887 */
[----:B------:R-:W3:Y:S01]  /*6ea0*/  MUFU.EX2 R18, R18 ;  /* 0x0000001200127308 */ /* 0x000ee20000000800 */
[--C-:B-1----:R-:W-:Y:S01]  /*6eb0*/  FFMA.FTZ R139, R137, UR5, -R128.reuse ;  /* 0x00000005898b7c23 */ /* 0x102fe20008010880 */
[----:B------:R-:W-:-:S06]  /*6ec0*/  FFMA.FTZ R138, R130, UR5, -R128 ;  /* 0x00000005828a7c23 */ /* 0x000fcc0008010880 */
[----:B------:R-:W1:Y:S01]  /*6ed0*/  MUFU.EX2 R20, R20 ;  /* 0x0000001400147308 */ /* 0x000e620000000800 */
[--C-:B--2---:R-:W-:Y:S01]  /*6ee0*/  FFMA.FTZ R118, R118, UR5, -R216.reuse ;  /* 0x0000000576767c23 */ /* 0x104fe200080108d8 */
[----:B------:R-:W-:Y:S01]  /*6ef0*/  FFMA.FTZ R117, R117, UR5, -R216 ;  /* 0x0000000575757c23 */ /* 0x000fe200080108d8 */
[----:B------:R-:W-:-:S05]  /*6f00*/  VIADD R216, R5, 0x4 ;  /* 0x0000000405d87836 */ /* 0x000fca0000000000 */
[----:B------:R-:W2:Y:S08]  /*6f10*/  MUFU.EX2 R105, R105 ;  /* 0x0000006900697308 */ /* 0x000eb00000000800 */
[----:B------:R-:W4:Y:S08]  /*6f20*/  MUFU.EX2 R106, R106 ;  /* 0x0000006a006a7308 */ /* 0x000f300000000800 */
[----:B------:R-:W5:Y:S08]  /*6f30*/  MUFU.EX2 R108, R108 ;  /* 0x0000006c006c7308 */ /* 0x000f700000000800 */
[----:B------:R-:W5:Y:S08]  /*6f40*/  MUFU.EX2 R109, R109 ;  /* 0x0000006d006d7308 */ /* 0x000f700000000800 */
[----:B------:R-:W5:Y:S08]  /*6f50*/  MUFU.EX2 R112, R112 ;  /* 0x0000007000707308 */ /* 0x000f700000000800 */
[----:B------:R-:W5:Y:S08]  /*6f60*/  MUFU.EX2 R113, R113 ;  /* 0x0000007100717308 */ /* 0x000f700000000800 */
[----:B------:R-:W5:Y:S08]  /*6f70*/  MUFU.EX2 R115, R115 ;  /* 0x0000007300737308 */ /* 0x000f700000000800 */
[----:B------:R-:W5:Y:S08]  /*6f80*/  MUFU.EX2 R9, R9 ;  /* 0x0000000900097308 */ /* 0x000f700000000800 */
[----:B------:R-:W5:Y:S08]  /*6f90*/  MUFU.EX2 R11, R11 ;  /* 0x0000000b000b7308 */ /* 0x000f700000000800 */
[----:B------:R-:W5:Y:S08]  /*6fa0*/  MUFU.EX2 R13, R13 ;  /* 0x0000000d000d7308 */ /* 0x000f700000000800 */
[----:B------:R-:W-:Y:S08]  /*6fb0*/  MUFU.EX2 R14, R14 ;  /* 0x0000000e000e7308 */ /* 0x000ff00000000800 */
[----:B------:R-:W5:Y:S01]  /*6fc0*/  MUFU.EX2 R15, R15 ;  /* 0x0000000f000f7308 */ /* 0x000f620000000800 */
[----:B------:R-:W-:-:S02]  /*6fd0*/  WARPGROUP.DEPBAR.LE gsb0, 0x0 ;  /* 0x00008000000079c5 */ /* 0x000fc40000010000 */
[----:B------:R-:W-:-:S05]  /*6fe0*/  WARPGROUP.ARRIVE ;  /* 0x00000000000079c5 */ /* 0x000fca0000000000 */
[----:B------:R-:W5:Y:S01]  /*6ff0*/  MUFU.EX2 R16, R16 ;  /* 0x0000001000107308 */ /* 0x000f620000000800 */
[----:B------:R-:W-:Y:S01]  /*7000*/  HGMMA.64x128x16.F32.BF16 R24, gdesc[UR8], R24, gsb0 ;  /* 0x01e00000081879f0 */ /* 0x000fe20008001818 */
[----:B------:R-:W-:Y:S01]  /*7010*/  R2UR UR8, R228 ;  /* 0x00000000e40872ca */ /* 0x000fe200000e0000 */
[----:B------:R-:W-:Y:S01]  /*7020*/  UMOV UR10, UR6 ;  /* 0x00000006000a7c82 */ /* 0x000fe20008000000 */
[----:B------:R-:W-:Y:S01]  /*7030*/  R2UR UR9, R229 ;  /* 0x00000000e50972ca */ /* 0x000fe200000e0000 */
[----:B------:R-:W-:-:S03]  /*7040*/  UMOV UR11, 0x40000040 ;  /* 0x40000040000b7882 */ /* 0x000fc60000000000 */
[----:B------:R-:W5:Y:S08]  /*7050*/  MUFU.EX2 R101, R101 ;  /* 0x0000006500657308 */ /* 0x000f700000000800 */
[----:B------:R-:W-:Y:S08]  /*7060*/  MUFU.EX2 R102, R102 ;  /* 0x0000006600667308 */ /* 0x000ff00000000800 */
[----:B------:R-:W5:Y:S08]  /*7070*/  MUFU.EX2 R103, R103 ;  /* 0x0000006700677308 */ /* 0x000f700000000800 */
        /* <DEDUP_REMOVED lines=16> */
[----:B------:R-:W-:Y:S07]  /*7180*/  HGMMA.64x128x16.F32.BF16 R24, gdesc[UR8], R24, gsb0 ;  /* 0x01e00000081879f0 */ /* 0x000fee0008001818 */
        /* <DEDUP_REMOVED lines=11> */
[----:B------:R-:W-:Y:S04]  /*7240*/  SHFL.IDX PT, R130, R223, R132, 0x1f ;  /* 0x00001f84df827589 */ /* 0x000fe800000e0000 */
[----:B------:R-:W1:Y:S04]  /*7250*/  SHFL.IDX PT, R128, R223, R5, 0x1f ;  /* 0x00001f05df807589 */ /* 0x000e6800000e0000 */
[----:B------:R-:W2:Y:S04]  /*7260*/  SHFL.IDX PT, R132, R223, R151, 0x1f ;  /* 0x00001f97df847589 */ /* 0x000ea800000e0000 */
[----:B------:R-:W-:Y:S04]  /*7270*/  SHFL.IDX PT, R136, R223, R148, 0x1f ;  /* 0x00001f94df887589 */ /* 0x000fe800000e0000 */
[----:B------:R-:W4:Y:S01]  /*7280*/  SHFL.IDX PT, R147, R223, R218, 0x1f ;  /* 0x00001fdadf937589 */ /* 0x000f2200000e0000 */
[----:B---3--:R-:W-:-:S03]  /*7290*/  FADD.FTZ R131, R28, -R137 ;  /* 0x800000891c837221 */ /* 0x008fc60000010000 */
[----:B------:R-:W3:Y:S01]  /*72a0*/  SHFL.IDX PT, R141, R226, R151, 0x1f ;  /* 0x00001f97e28d7589 */ /* 0x000ee200000e0000 */
[----:B------:R2:W5:Y:S03]  /*72b0*/  MUFU.EX2 R28, R134 ;  /* 0x00000086001c7308 */ /* 0x0005660000000800 */
[----:B------:R-:W5:Y:S01]  /*72c0*/  SHFL.IDX PT, R133, R223, R149, 0x1f ;  /* 0x00001f95df857589 */ /* 0x000f6200000e0000 */
[--C-:B-1----:R-:W-:Y:S01]  /*72d0*/  FADD.FTZ R24, R24, -R128.reuse ;  /* 0x8000008018187221 */ /* 0x102fe20000010000 */
[----:B------:R-:W-:Y:S01]  /*72e0*/  FADD.FTZ R26, R26, -R128 ;  /* 0x800000801a1a7221 */ /* 0x000fe20000010000 */
[----:B------:R-:W-:Y:S01]  /*72f0*/  FADD.FTZ R128, R25, -R130 ;  /* 0x8000008219807221 */ /* 0x000fe20000010000 */
[----:B------:R-:W-:Y:S01]  /*7300*/  FADD.FTZ R25, R30, -R137 ;  /* 0x800000891e197221 */ /* 0x000fe20000010000 */
[----:B--2---:R-:W-:Y:S01]  /*7310*/  FADD.FTZ R134, R29, -R132 ;  /* 0x800000841d867221 */ /* 0x004fe20000010000 */
[----:B------:R-:W1:Y:S01]  /*7320*/  SHFL.IDX PT, R143, R226, R150, 0x1f ;  /* 0x00001f96e28f7589 */ /* 0x000e6200000e0000 */
[----:B------:R2:W-:Y:S01]  /*7330*/  MUFU.EX2 R29, R135 ;  /* 0x00000087001d7308 */ /* 0x0005e20000000800 */
[----:B------:R-:W-:Y:S01]  /*7340*/  FADD.FTZ R130, R27, -R130 ;  /* 0x800000821b827221 */ /* 0x000fe20000010000 */
[----:B------:R-:W-:Y:S01]  /*7350*/  FADD.FTZ R27, R31, -R132 ;  /* 0x800000841f1b7221 */ /* 0x000fe20000010000 */
[----:B------:R-:W1:Y:S01]  /*7360*/  SHFL.IDX PT, R140, R226, R218, 0x1f ;  /* 0x00001fdae28c7589 */ /* 0x000e6200000e0000 */
[--C-:B----4-:R-:W-:Y:S01]  /*7370*/  FADD.FTZ R137, R36, -R147.reuse ;  /* 0x8000009324897221 */ /* 0x110fe20000010000 */
[----:B------:R-:W-:-:S03]  /*7380*/  FADD.FTZ R38, R38, -R147 ;  /* 0x8000009326267221 */ /* 0x000fc60000010000 */
[----:B------:R4:W4:Y:S01]  /*7390*/  MUFU.EX2 R30, R139 ;  /* 0x0000008b001e7308 */ /* 0x0009220000000800 */
[--C-:B--2---:R-:W-:Y:S01]  /*73a0*/  FADD.FTZ R135, R33, -R136.reuse ;  /* 0x8000008821877221 */ /* 0x104fe20000010000 */
[----:B------:R-:W-:Y:S01]  /*73b0*/  FADD.FTZ R136, R35, -R136 ;  /* 0x8000008823887221 */ /* 0x000fe20000010000 */
[----:B------:R-:W-:Y:S01]  /*73c0*/  SHFL.IDX PT, R147, R224, R151, 0x1f ;  /* 0x00001f97e0937589 */ /* 0x000fe200000e0000 */
[--C-:B---3--:R-:W-:Y:S01]  /*73d0*/  FADD.FTZ R45, R45, -R141.reuse ;  /* 0x8000008d2d2d7221 */ /* 0x108fe20000010000 */
[----:B------:R-:W-:Y:S02]  /*73e0*/  FADD.FTZ R47, R47, -R141 ;  /* 0x8000008d2f2f7221 */ /* 0x000fe40000010000 */
[----:B------:R2:W3:Y:S01]  /*73f0*/  SHFL.IDX PT, R35, R225, R151, 0x1f ;  /* 0x00001f97e1237589 */ /* 0x0004e200000e0000 */
[--C-:B-----5:R-:W-:Y:S01]  /*7400*/  FADD.FTZ R132, R32, -R133.reuse ;  /* 0x8000008520847221 */ /* 0x120fe20000010000 */
[----:B------:R-:W-:Y:S01]  /*7410*/  FADD.FTZ R133, R34, -R133 ;  /* 0x8000008522857221 */ /* 0x000fe20000010000 */
[----:B------:R-:W5:Y:S01]  /*7420*/  MUFU.EX2 R31, R138 ;  /* 0x0000008a001f7308 */ /* 0x000f620000000800 */
[----:B------:R-:W5:Y:S04]  /*7430*/  SHFL.IDX PT, R32, R226, R148, 0x1f ;  /* 0x00001f94e2207589 */ /* 0x000f6800000e0000 */
[----:B------:R-:W5:Y:S01]  /*7440*/  SHFL.IDX PT, R145, R226, R5, 0x1f ;  /* 0x00001f05e2917589 */ /* 0x000f6200000e0000 */
[--C-:B-1----:R-:W-:Y:S01]  /*7450*/  FADD.FTZ R44, R44, -R143.reuse ;  /* 0x8000008f2c2c7221 */ /* 0x102fe20000010000 */
[----:B------:R-:W-:-:S02]  /*7460*/  FADD.FTZ R46, R46, -R143 ;  /* 0x8000008f2e2e7221 */ /* 0x000fc40000010000 */
[----:B--2---:R-:W2:Y:S01]  /*7470*/  LDL R151, [R1+0x1c] ;  /* 0x00001c0001977983 */ /* 0x004ea20000100800 */
[--C-:B------:R-:W-:Y:S01]  /*7480*/  FADD.FTZ R52, R52, -R140.reuse ;  /* 0x8000008c34347221 */ /* 0x100fe20000010000 */
[----:B------:R-:W-:Y:S02]  /*7490*/  FADD.FTZ R54, R54, -R140 ;  /* 0x8000008c36367221 */ /* 0x000fe40000010000 */
[----:B------:R-:W1:Y:S04]  /*74a0*/  SHFL.IDX PT, R142, R226, R149, 0x1f ;  /* 0x00001f95e28e7589 */ /* 0x000e6800000e0000 */
[----:B----4-:R-:W4:Y:S04]  /*74b0*/  SHFL.IDX PT, R139, R225, R5, 0x1f ;  /* 0x00001f05e18b7589 */ /* 0x010f2800000e0000 */
[----:B------:R-:W4:Y:S01]  /*74c0*/  SHFL.IDX PT, R146, R223, R227, 0x1f ;  /* 0x00001fe3df927589 */ /* 0x000f2200000e0000 */
[--C-:B---3--:R-:W-:Y:S01]  /*74d0*/  FADD.FTZ R61, R61, -R35.reuse ;  /* 0x800000233d3d7221 */ /* 0x108fe20000010000 */
[----:B------:R-:W-:-:S02]  /*74e0*/  FADD.FTZ R63, R63, -R35 ;  /* 0x800000233f3f7221 */ /* 0x000fc40000010000 */
[----:B------:R-:W3:Y:S01]  /*74f0*/  SHFL.IDX PT, R141, R225, R150, 0x1f ;  /* 0x00001f96e18d7589 */ /* 0x000ee200000e0000 */
[--C-:B-----5:R-:W-:Y:S01]  /*7500*/  FADD.FTZ R49, R49, -R32.reuse ;  /* 0x8000002031317221 */ /* 0x120fe20000010000 */
[----:B------:R-:W-:Y:S01]  /*7510*/  FADD.FTZ R51, R51, -R32 ;  /* 0x8000002033337221 */ /* 0x000fe20000010000 */
[----:B------:R-:W-:Y:S01]  /*7520*/  MUFU.EX2 R35, R125 ;  /* 0x0000007d00237308 */ /* 0x000fe20000000800 */
[----:B------:R-:W-:Y:S01]  /*7530*/  SHFL.IDX PT, R143, R224, R149, 0x1f ;  /* 0x00001f95e08f7589 */ /* 0x000fe200000e0000 */
[--C-:B------:R-:W-:Y:S01]  /*7540*/  FADD.FTZ R40, R40, -R145.reuse ;  /* 0x8000009128287221 */ /* 0x100fe20000010000 */
[----:B------:R-:W-:Y:S02]  /*7550*/  FADD.FTZ R42, R42, -R145 ;  /* 0x800000912a2a7221 */ /* 0x000fe40000010000 */
[----:B------:R-:W5:Y:S03]  /*7560*/  SHFL.IDX PT, R34, R225, R216, 0x1f ;  /* 0x00001fd8e1227589 */ /* 0x000f6600000e0000 */
[----:B------:R3:W5:Y:S01]  /*7570*/  MUFU.EX2 R32, R129 ;  /* 0x0000008100207308 */ /* 0x0007620000000800 */
[--C-:B-1----:R-:W-:Y:S01]  /*7580*/  FADD.FTZ R48, R48, -R142.reuse ;  /* 0x8000008e30307221 */ /* 0x102fe20000010000 */
[----:B------:R-:W-:Y:S01]  /*7590*/  FADD.FTZ R50, R50, -R142 ;  /* 0x8000008e32327221 */ /* 0x000fe20000010000 */
[----:B------:R-:W1:Y:S01]  /*75a0*/  SHFL.IDX PT, R140, R225, R149, 0x1f ;  /* 0x00001f95e18c7589 */ /* 0x000e6200000e0000 */
[--C-:B----4-:R-:W-:Y:S01]  /*75b0*/  FADD.FTZ R56, R56, -R139.reuse ;  /* 0x8000008b38387221 */ /* 0x110fe20000010000 */
[----:B------:R-:W-:-:S02]  /*75c0*/  FADD.FTZ R58, R58, -R139 ;  /* 0x8000008b3a3a7221 */ /* 0x000fc40000010000 */
[----:B------:R-:W-:Y:S01]  /*75d0*/  SHFL.IDX PT, R142, R224, R150, 0x1f ;  /* 0x00001f96e08e7589 */ /* 0x000fe200000e0000 */
[----:B------:R-:W-:-:S03]  /*75e0*/  FADD.FTZ R37, R37, -R146 ;  /* 0x8000009225257221 */ /* 0x000fc60000010000 */
[----:B------:R-:W-:Y:S01]  /*75f0*/  SHFL.IDX PT, R144, R226, R216, 0x1f ;  /* 0x00001fd8e2907589 */ /* 0x000fe200000e0000 */
[----:B------:R-:W-:Y:S01]  /*7600*/  FMUL.FTZ R25, R10, R25 ;  /* 0x000000190a197220 */ /* 0x000fe20000410000 */
[--C-:B---3--:R-:W-:Y:S01]  /*7610*/  FADD.FTZ R60, R60, -R141.reuse ;  /* 0x8000008d3c3c7221 */ /* 0x108fe20000010000 */
[----:B------:R-:W-:Y:S01]  /*7620*/  FADD.FTZ R62, R62, -R141 ;  /* 0x8000008d3e3e7221 */ /* 0x000fe20000010000 */
[----:B------:R-:W-:Y:S01]  /*7630*/  SHFL.IDX PT, R129, R224, R5, 0x1f ;  /* 0x00001f05e0817589 */ /* 0x000fe200000e0000 */
[----:B------:R-:W-:Y:S01]  /*7640*/  FMUL.FTZ R27, R12, R27 ;  /* 0x0000001b0c1b7220 */ /* 0x000fe20000410000 */
[----:B------:R-:W-:Y:S01]  /*7650*/  FMUL.FTZ R26, R7, R26 ;  /* 0x0000001a071a7220 */ /* 0x000fe20000410000 */
[----:B------:R-:W-:Y:S01]  /*7660*/  MUFU.EX2 R123, R123 ;  /* 0x0000007b007b7308 */ /* 0x000fe20000000800 */
[----:B------:R-:W-:Y:S01]  /*7670*/  SHFL.IDX PT, R139, R224, R216, 0x1f ;  /* 0x00001fd8e08b7589 */ /* 0x000fe200000e0000 */
[----:B------:R-:W-:Y:S01]  /*7680*/  FADD.FTZ R39, R39, -R146 ;  /* 0x8000009227277221 */ /* 0x000fe20000010000 */
[--C-:B-----5:R-:W-:Y:S01]  /*7690*/  FADD.FTZ R57, R57, -R34.reuse ;  /* 0x8000002239397221 */ /* 0x120fe20000010000 */
[----:B------:R-:W-:Y:S01]  /*76a0*/  FADD.FTZ R59, R59, -R34 ;  /* 0x800000223b3b7221 */ /* 0x000fe20000010000 */
[----:B------:R-:W-:Y:S04]  /*76b0*/  SHFL.IDX PT, R145, R224, R148, 0x1f ;  /* 0x00001f94e0917589 */ /* 0x000fe800000e0000 */
[----:B------:R-:W-:Y:S04]  /*76c0*/  SHFL.IDX PT, R149, R224, R218, 0x1f ;  /* 0x00001fdae0957589 */ /* 0x000fe800000e0000 */
[----:B------:R-:W3:Y:S04]  /*76d0*/  SHFL.IDX PT, R33, R226, R227, 0x1f ;  /* 0x00001fe3e2217589 */ /* 0x000ee800000e0000 */
[----:B------:R-:W4:Y:S04]  /*76e0*/  SHFL.IDX PT, R138, R225, R148, 0x1f ;  /* 0x00001f94e18a7589 */ /* 0x000f2800000e0000 */
[----:B------:R-:W5:Y:S01]  /*76f0*/  SHFL.IDX PT, R36, R225, R218, 0x1f ;  /* 0x00001fdae1247589 */ /* 0x000f6200000e0000 */
[----:B------:R-:W-:Y:S01]  /*7700*/  FADD.FTZ R141, R80, -R143 ;  /* 0x8000008f508d7221 */ /* 0x000fe20000010000 */
[----:B------:R5:W5:Y:S01]  /*7710*/  MUFU.EX2 R34, R126 ;  /* 0x0000007e00227308 */ /* 0x000b620000000800 */
[----:B------:R-:W-:Y:S01]  /*7720*/  FMUL.FTZ R37, R19, R37 ;  /* 0x0000002513257220 */ /* 0x000fe20000410000 */
[----:B------:R-:W5:Y:S01]  /*7730*/  SHFL.IDX PT, R224, R224, R227, 0x1f ;  /* 0x00001fe3e0e07589 */ /* 0x000f6200000e0000 */
[--C-:B-1----:R-:W-:Y:S01]  /*7740*/  FADD.FTZ R66, R66, -R140.reuse ;  /* 0x8000008c42427221 */ /* 0x102fe20000010000 */
[----:B------:R-:W-:-:S04]  /*7750*/  FADD.FTZ R64, R64, -R140 ;  /* 0x8000008c40407221 */ /* 0x000fc80000010000 */
[----:B------:R-:W-:Y:S01]  /*7760*/  MUFU.EX2 R122, R122 ;  /* 0x0000007a007a7308 */ /* 0x000fe20000000800 */
[----:B------:R-:W1:Y:S01]  /*7770*/  SHFL.IDX PT, R225, R225, R227, 0x1f ;  /* 0x00001fe3e1e17589 */ /* 0x000e6200000e0000 */
[----:B------:R-:W-:Y:S01]  /*7780*/  FADD.FTZ R143, R82, -R143 ;  /* 0x8000008f528f7221 */ /* 0x000fe20000010000 */
[----:B------:R-:W-:-:S05]  /*7790*/  FMUL.FTZ R82, R17, R137 ;  /* 0x0000008911527220 */ /* 0x000fca0000410000 */
[----:B------:R-:W-:Y:S01]  /*77a0*/  MUFU.EX2 R121, R121 ;  /* 0x0000007900797308 */ /* 0x000fe20000000800 */
[--C-:B---3--:R-:W-:Y:S01]  /*77b0*/  FADD.FTZ R53, R53, -R33.reuse ;  /* 0x8000002135357221 */ /* 0x108fe20000010000 */
[----:B------:R-:W-:Y:S01]  /*77c0*/  FADD.FTZ R55, R55, -R33 ;  /* 0x8000002137377221 */ /* 0x000fe20000010000 */
[--C-:B----4-:R-:W-:Y:S01]  /*77d0*/  FADD.FTZ R125, R67, -R138.reuse ;  /* 0x8000008a437d7221 */ /* 0x110fe20000010000 */
[----:B------:R-:W-:Y:S01]  /*77e0*/  FADD.FTZ R65, R65, -R138 ;  /* 0x8000008a41417221 */ /* 0x000fe20000010000 */
[----:B------:R-:W-:Y:S01]  /*77f0*/  F2FP.BF16.F32.PACK_AB R82, R37, R82 ;  /* 0x000000522552723e */ /* 0x000fe200000010ff */
[--C-:B-----5:R-:W-:Y:S01]  /*7800*/  FADD.FTZ R126, R68, -R36.reuse ;  /* 0x80000024447e7221 */ /* 0x120fe20000010000 */
[----:B------:R-:W-:Y:S01]  /*7810*/  FADD.FTZ R67, R70, -R36 ;  /* 0x8000002446437221 */ /* 0x000fe20000010000 */
[----:B------:R3:W4:Y:S01]  /*7820*/  MUFU.EX2 R33, R127 ;  /* 0x0000007f00217308 */ /* 0x0007220000000800 */
[----:B------:R-:W-:Y:S01]  /*7830*/  FMUL.FTZ R38, R18, R38 ;  /* 0x0000002612267220 */ /* 0x000fe20000410000 */
[--C-:B------:R-:W-:Y:S01]  /*7840*/  FADD.FTZ R150, R85, -R224.reuse ;  /* 0x800000e055967221 */ /* 0x100fe20000010000 */
[----:B------:R-:W-:Y:S01]  /*7850*/  FMUL.FTZ R85, R8, R130 ;  /* 0x0000008208557220 */ /* 0x000fe20000410000 */
[----:B------:R-:W-:Y:S01]  /*7860*/  FADD.FTZ R224, R87, -R224 ;  /* 0x800000e057e07221 */ /* 0x000fe20000010000 */
[----:B------:R-:W-:-:S03]  /*7870*/  F2FP.BF16.F32.PACK_AB R87, R27, R25 ;  /* 0x000000191b57723e */ /* 0x000fc600000010ff */
[----:B------:R-:W-:Y:S01]  /*7880*/  MUFU.EX2 R120, R120 ;  /* 0x0000007800787308 */ /* 0x000fe20000000800 */
[----:B-1----:R-:W-:Y:S01]  /*7890*/  FADD.FTZ R70, R69, -R225 ;  /* 0x800000e145467221 */ /* 0x002fe20000010000 */
[----:B------:R-:W-:Y:S01]  /*78a0*/  FMUL.FTZ R25, R111, R65 ;  /* 0x000000416f197220 */ /* 0x000fe20000410000 */
[----:B------:R-:W-:Y:S01]  /*78b0*/  F2FP.BF16.F32.PACK_AB R85, R85, R26 ;  /* 0x0000001a5555723e */ /* 0x000fe200000010ff */
[----:B------:R-:W-:-:S04]  /*78c0*/  FMUL.FTZ R65, R110, R66 ;  /* 0x000000426e417220 */ /* 0x000fc80000410000 */
[----:B------:R-:W-:Y:S01]  /*78d0*/  MUFU.EX2 R119, R119 ;  /* 0x0000007700777308 */ /* 0x000fe20000000800 */
[----:B------:R-:W-:Y:S01]  /*78e0*/  FMUL.FTZ R39, R20, R39 ;  /* 0x0000002714277220 */ /* 0x000fe20000410000 */
[----:B------:R-:W-:Y:S01]  /*78f0*/  FMUL.FTZ R60, R105, R60 ;  /* 0x0000003c693c7220 */ /* 0x000fe20000410000 */
[----:B------:R-:W-:-:S05]  /*7900*/  FMUL.FTZ R61, R107, R61 ;  /* 0x0000003d6b3d7220 */ /* 0x000fca0000410000 */
[----:B------:R-:W-:Y:S01]  /*7910*/  MUFU.EX2 R118, R118 ;  /* 0x0000007600767308 */ /* 0x000fe20000000800 */
[----:B------:R-:W-:Y:S01]  /*7920*/  FMUL.FTZ R62, R106, R62 ;  /* 0x0000003e6a3e7220 */ /* 0x000fe20000410000 */
[----:B------:R-:W-:Y:S01]  /*7930*/  FMUL.FTZ R63, R108, R63 ;  /* 0x0000003f6c3f7220 */ /* 0x000fe20000410000 */
[----:B------:R-:W-:Y:S01]  /*7940*/  FMUL.FTZ R64, R109, R64 ;  /* 0x000000406d407220 */ /* 0x000fe20000410000 */
[--C-:B------:R-:W-:Y:S01]  /*7950*/  FADD.FTZ R41, R41, -R144.reuse ;  /* 0x8000009029297221 */ /* 0x100fe20000010000 */
[----:B------:R-:W-:-:S03]  /*7960*/  FADD.FTZ R43, R43, -R144 ;  /* 0x800000902b2b7221 */ /* 0x000fc60000010000 */
[----:B------:R1:W5:Y:S01]  /*7970*/  MUFU.EX2 R36, R124 ;  /* 0x0000007c00247308 */ /* 0x0003620000000800 */
[----:B------:R-:W-:Y:S01]  /*7980*/  FMUL.FTZ R26, R112, R125 ;  /* 0x0000007d701a7220 */ /* 0x000fe20000410000 */
[----:B------:R-:W-:Y:S01]  /*7990*/  FMUL.FTZ R66, R113, R126 ;  /* 0x0000007e71427220 */ /* 0x000fe20000410000 */
[----:B------:R-:W-:-:S05]  /*79a0*/  FMUL.FTZ R27, R115, R70 ;  /* 0x00000046731b7220 */ /* 0x000fca0000410000 */
[----:B------:R-:W5:Y:S01]  /*79b0*/  MUFU.EX2 R37, R117 ;  /* 0x0000007500257308 */ /* 0x000f620000000800 */
[----:B---3--:R-:W-:Y:S01]  /*79c0*/  FADD.FTZ R127, R72, -R129 ;  /* 0x80000081487f7221 */ /* 0x008fe20000010000 */
[----:B------:R-:W-:Y:S01]  /*79d0*/  FADD.FTZ R138, R73, -R139 ;  /* 0x8000008b498a7221 */ /* 0x000fe20000010000 */
[----:B------:R-:W-:Y:S01]  /*79e0*/  FADD.FTZ R129, R74, -R129 ;  /* 0x800000814a817221 */ /* 0x000fe20000010000 */
[----:B------:R-:W-:Y:S01]  /*79f0*/  FADD.FTZ R139, R75, -R139 ;  /* 0x8000008b4b8b7221 */ /* 0x000fe20000010000 */
[--C-:B------:R-:W-:Y:S01]  /*7a00*/  FADD.FTZ R140, R76, -R142.reuse ;  /* 0x8000008e4c8c7221 */ /* 0x100fe20000010000 */
[----:B------:R-:W-:Y:S01]  /*7a10*/  FADD.FTZ R146, R77, -R147 ;  /* 0x800000934d927221 */ /* 0x000fe20000010000 */
[----:B------:R-:W-:Y:S01]  /*7a20*/  FADD.FTZ R144, R81, -R145 ;  /* 0x8000009151907221 */ /* 0x000fe20000010000 */
[----:B------:R-:W-:Y:S01]  /*7a30*/  FADD.FTZ R148, R84, -R149 ;  /* 0x8000009554947221 */ /* 0x000fe20000010000 */
[----:B-1----:R-:W-:Y:S01]  /*7a40*/  FADD.FTZ R124, R71, -R225 ;  /* 0x800000e1477c7221 */ /* 0x002fe20000010000 */
[----:B------:R-:W-:Y:S01]  /*7a50*/  FADD.FTZ R145, R83, -R145 ;  /* 0x8000009153917221 */ /* 0x000fe20000010000 */
[----:B------:R-:W-:Y:S01]  /*7a60*/  FADD.FTZ R149, R86, -R149 ;  /* 0x8000009556957221 */ /* 0x000fe20000010000 */
        /* <DEDUP_REMOVED lines=47> */
[----:B----4-:R-:W-:Y:S01]  /*7d60*/  FMUL.FTZ R63, R33, R142 ;  /* 0x0000008e213f7220 */ /* 0x010fe20000410000 */
[----:B------:R-:W-:Y:S01]  /*7d70*/  F2FP.BF16.F32.PACK_AB R81, R136, R81 ;  /* 0x000000518851723e */ /* 0x000fe200000010ff */
[----:B------:R-:W-:Y:S01]  /*7d80*/  FMUL.FTZ R38, R35, R147 ;  /* 0x0000009323267220 */ /* 0x000fe20000410000 */
[----:B------:R-:W-:Y:S01]  /*7d90*/  F2FP.BF16.F32.PACK_AB R68, R57, R56 ;  /* 0x000000383944723e */ /* 0x000fe200000010ff */
[----:B-----5:R-:W-:Y:S01]  /*7da0*/  FMUL.FTZ R56, R36, R141 ;  /* 0x0000008d24387220 */ /* 0x020fe20000410000 */
        /* <DEDUP_REMOVED lines=108> */
[----:B---3--:R-:W-:-:S05]  /*8470*/  IMAD R7, R0, 0x800, R38 ;  /* 0x0000080000077824 */ /* 0x008fca00078e0226 */
        /* <DEDUP_REMOVED lines=65> */
.L_x_4757:
[----:B------:R-:W-:Y:S01]  /*8890*/  IMAD R220, R0, 0x400, R220 ;  /* 0x0000040000dc7824 */ /* 0x000fe200078e02dc */
[----:B------:R-:W-:Y:S01]  /*88a0*/  UMOV UR7, 0x40000040 ;  /* 0x4000004000077882 */ /* 0x000fe20000000000 */
[----:B------:R-:W-:Y:S01]  /*88b0*/  VIADD R7, R6, 0x30c40 ;  /* 0x00030c4006077836 */ /* 0x000fe20000000000 */
[----:B------:R-:W1:Y:S02]  /*88c0*/  S2R R8, SR_TID.X ;  /* 0x0000000000087919 */ /* 0x000e640000002100 */
[----:B------:R-:W-:Y:S02]  /*88d0*/  R2UR UR4, R220 ;  /* 0x00000000dc0472ca */ /* 0x000fe400000e0000 */
[----:B------:R-:W-:-:S04]  /*88e0*/  PRMT R7, RZ, 0x654, R7 ;  /* 0x00000654ff077816 */ /* 0x000fc80000000007 */
[----:B------:R2:W-:Y:S01]  /*88f0*/  SYNCS.ARRIVE.TRANS64.RED.A1T0 RZ, [R7+URZ], RZ ;  /* 0x000000ff07ff79a7 */ /* 0x0005e2000810043f */
[----:B------:R-:W-:-:S06]  /*8900*/  WARPGROUP.ARRIVE ;  /* 0x00000000000079c5 */ /* 0x000fcc0000000000 */
[----:B------:R-:W-:Y:S02]  /*8910*/  UMOV UR6, UR4 ;  /* 0x0000000400067c82 */ /* 0x000fe40008000000 */
        /* <DEDUP_REMOVED lines=61> */
.L_x_4758:
        /* <DEDUP_REMOVED lines=12> */
.L_x_4748:
[----:B------:R-:W-:-:S06]  /*8db0*/  UISETP.GE.AND UP0, UPT, UR38, UR37, UPT ;  /* 0x000000252600728c */ /* 0x000fcc000bf06270 */
[----:B------:R-:W-:-:S13]  /*8dc0*/  PLOP3.LUT P0, PT, PT, PT, UP0, 0x80, 0x0 ;  /* 0x000000000000781c */ /* 0x000fda0003f0f008 */
[----:B------:R-:W-:Y:S05]  /*8dd0*/  @P0 BRA `(.L_x_4760) ;  /* 0x0000004000bc0947 */ /* 0x000fea0003800000 */
[----:B------:R-:W2:Y:S01]  /*8de0*/  LDL.LU R9, [R1+0x38] ;  /* 0x0000380001097983 */ /* 0x000ea20000300800 */
[----:B------:R-:W1:Y:S03]  /*8df0*/  LDC R20, c[0x0][0x290] ;  /* 0x0000a400ff147b82 */ /* 0x000e660000000800 */
[----:B------:R-:W3:Y:S04]  /*8e00*/  LDL R14, [R1+0x34] ;  /* 0x00003400010e7983 */ /* 0x000ee80000100800 */
[----:B------:R-:W3:Y:S01]  /*8e10*/  LDL.LU R13, [R1+0x3c] ;  /* 0x00003c00010d7983 */ /* 0x000ee20000300800 */
[----:B------:R-:W-:Y:S02]  /*8e20*/  IMAD R233, R233, 0x2000, R222 ;  /* 0x00002000e9e97824 */ /* 0x000fe400078e02de */
[----:B------:R-:W-:Y:S01]  /*8e30*/  IMAD.MOV.U32 R237, RZ, RZ, 0x40000040 ;  /* 0x40000040ffed7424 */ /* 0x000fe200078e00ff */
[----:B------:R-:W4:Y:S01]  /*8e40*/  S2R R5, SR_TID.X ;  /* 0x0000000000057919 */ /* 0x000f220000002100 */
[----:B------:R-:W-:-:S02]  /*8e50*/  IMAD.MOV.U32 R235, RZ, RZ, 0x40000040 ;  /* 0x40000040ffeb7424 */ /* 0x000fc400078e00ff */
[----:B------:R-:W-:Y:S01]  /*8e60*/  IMAD.MOV.U32 R231, RZ, RZ, 0x40000040 ;  /* 0x40000040ffe77424 */ /* 0x000fe200078e00ff */
[----:B------:R-:W5:Y:S01]  /*8e70*/  S2R R12, SR_TID.X ;  /* 0x00000000000c7919 */ /* 0x000f620000002100 */
[----:B------:R-:W1:Y:S01]  /*8e80*/  S2R R229, SR_CTAID.X ;  /* 0x0000000000e57919 */ /* 0x000e620000002500 */
[----:B----4-:R-:W-:Y:S02]  /*8e90*/  VIADD R5, R5, 0xffffff80 ;  /* 0xffffff8005057836 */ /* 0x010fe40000000000 */
[----:B-----5:R-:W-:-:S03]  /*8ea0*/  VIADD R15, R12, 0xffffff80 ;  /* 0xffffff800c0f7836 */ /* 0x020fc60000000000 */
[----:B------:R-:W-:Y:S01]  /*8eb0*/  SHF.R.S32.HI R6, RZ, 0x1f, R5 ;  /* 0x0000001fff067819 */ /* 0x000fe20000011405 */
[----:B------:R-:W-:-:S03]  /*8ec0*/  VIADD R16, R12, 0xffffff80 ;  /* 0xffffff800c107836 */ /* 0x000fc60000000000 */
[----:B------:R-:W-:Y:S02]  /*8ed0*/  LEA.HI R7, R6, R5, RZ, 0x5 ;  /* 0x0000000506077211 */ /* 0x000fe400078f28ff */
[----:B------:R-:W-:Y:S02]  /*8ee0*/  SHF.R.S32.HI R15, RZ, 0x1f, R15 ;  /* 0x0000001fff0f7819 */ /* 0x000fe4000001140f */
[----:B------:R-:W-:Y:S02]  /*8ef0*/  LOP3.LUT R8, R7, 0xffffffe0, RZ, 0xc0, !PT ;  /* 0xffffffe007087812 */ /* 0x000fe400078ec0ff */
[----:B------:R-:W-:-:S03]  /*8f00*/  LEA.HI R15, R15, R16, RZ, 0x7 ;  /* 0x000000100f0f7211 */ /* 0x000fc600078f38ff */
[----:B------:R-:W-:Y:S01]  /*8f10*/  IMAD.IADD R8, R5, 0x1, -R8 ;  /* 0x0000000105087824 */ /* 0x000fe200078e0a08 */
[----:B------:R-:W-:-:S04]  /*8f20*/  SHF.R.S32.HI R15, RZ, 0x7, R15 ;  /* 0x00000007ff0f7819 */ /* 0x000fc8000001140f */
[----:B------:R-:W-:Y:S02]  /*8f30*/  SHF.R.S32.HI R7, RZ, 0x1f, R8 ;  /* 0x0000001fff077819 */ /* 0x000fe40000011408 */
[--C-:B--2---:R-:W-:Y:S02]  /*8f40*/  SHF.R.S32.HI R11, RZ, 0x2, R9.reuse ;  /* 0x00000002ff0b7819 */ /* 0x104fe40000011409 */
[----:B------:R-:W-:Y:S02]  /*8f50*/  SHF.R.S32.HI R10, RZ, 0x1f, R9 ;  /* 0x0000001fff0a7819 */ /* 0x000fe40000011409 */
[CC--:B------:R-:W-:Y:S02]  /*8f60*/  LEA.HI R9, R7.reuse, R8.reuse, RZ, 0x3 ;  /* 0x0000000807097211 */ /* 0x0c0fe400078f18ff */
[----:B------:R-:W-:Y:S02]  /*8f70*/  LEA.HI R10, R10, R11, RZ, 0x3 ;  /* 0x0000000b0a0a7211 */ /* 0x000fe400078f18ff */
[----:B------:R-:W-:-:S02]  /*8f80*/  LEA.HI R7, R7, R8, RZ, 0x2 ;  /* 0x0000000807077211 */ /* 0x000fc400078f10ff */
[----:B------:R-:W-:Y:S02]  /*8f90*/  LOP3.LUT R12, R10, 0xfffffff8, RZ, 0xc0, !PT ;  /* 0xfffffff80a0c7812 */ /* 0x000fe400078ec0ff */
[--C-:B------:R-:W-:Y:S02]  /*8fa0*/  SHF.R.S32.HI R10, RZ, 0x3, R9.reuse ;  /* 0x00000003ff0a7819 */ /* 0x100fe40000011409 */
[----:B------:R-:W-:Y:S01]  /*8fb0*/  SHF.R.S32.HI R9, RZ, 0x1f, R9 ;  /* 0x0000001fff097819 */ /* 0x000fe20000011409 */
[----:B------:R-:W-:Y:S01]  /*8fc0*/  IMAD.IADD R12, R11, 0x1, -R12 ;  /* 0x000000010b0c7824 */ /* 0x000fe200078e0a0c */
[----:B------:R-:W-:Y:S02]  /*8fd0*/  SHF.R.S32.HI R8, RZ, 0x2, R7 ;  /* 0x00000002ff087819 */ /* 0x000fe40000011407 */
[----:B------:R-:W-:Y:S02]  /*8fe0*/  LEA.HI R9, R9, R10, RZ, 0x4 ;  /* 0x0000000a09097211 */ /* 0x000fe400078f20ff */
[----:B------:R-:W-:-:S02]  /*8ff0*/  LEA.HI R7, R7, R8, RZ, 0x1 ;  /* 0x0000000807077211 */ /* 0x000fc400078f08ff */
[----:B---3--:R-:W-:Y:S02]  /*9000*/  LEA.HI R13, R13, R14, RZ, 0x5 ;  /* 0x0000000e0d0d7211 */ /* 0x008fe400078f28ff */
[----:B------:R-:W-:Y:S02]  /*9010*/  LOP3.LUT R9, R9, 0x1ffffff0, RZ, 0xc0, !PT ;  /* 0x1ffffff009097812 */ /* 0x000fe400078ec0ff */
[----:B------:R-:W-:Y:S02]  /*9020*/  LEA.HI R14, R15, R15, RZ, 0x1 ;  /* 0x0000000f0f0e7211 */ /* 0x000fe400078f08ff */
[----:B------:R-:W-:Y:S01]  /*9030*/  LOP3.LUT R7, R7, 0xfffffffe, RZ, 0xc0, !PT ;  /* 0xfffffffe07077812 */ /* 0x000fe200078ec0ff */
[----:B------:R-:W-:Y:S01]  /*9040*/  IMAD.IADD R10, R10, 0x1, -R9 ;  /* 0x000000010a0a7824 */ /* 0x000fe200078e0a09 */
[----:B------:R-:W-:Y:S01]  /*9050*/  SHF.R.S32.HI R13, RZ, 0x5, R13 ;  /* 0x00000005ff0d7819 */ /* 0x000fe2000001140d */
[----:B------:R-:W-:Y:S01]  /*9060*/  VIADD R9, R8, 0x8 ;  /* 0x0000000808097836 */ /* 0x000fe20000000000 */
[----:B------:R-:W-:Y:S01]  /*9070*/  LOP3.LUT R14, R14, 0x3fffffe, RZ, 0xc0, !PT ;  /* 0x03fffffe0e0e7812 */ /* 0x000fe200078ec0ff */
[----:B------:R-:W-:-:S02]  /*9080*/  IMAD.IADD R7, R8, 0x1, -R7 ;  /* 0x0000000108077824 */ /* 0x000fc400078e0a07 */
[----:B------:R-:W-:Y:S01]  /*9090*/  IMAD R12, R13, 0x10, R12 ;  /* 0x000000100d0c7824 */ /* 0x000fe200078e020c */
[----:B------:R-:W-:Y:S01]  /*90a0*/  LEA.HI R13, R6, R5, RZ, 0x2 ;  /* 0x00000005060d7211 */ /* 0x000fe200078f10ff */
[----:B------:R-:W-:Y:S01]  /*90b0*/  IMAD.IADD R11, R15, 0x1, -R14 ;  /* 0x000000010f0b7824 */ /* 0x000fe200078e0a0e */
[----:B------:R-:W-:Y:S01]  /*90c0*/  LEA.HI R6, R9, R9, RZ, 0x1 ;  /* 0x0000000909067211 */ /* 0x000fe200078f08ff */
[----:B------:R-:W-:Y:S01]  /*90d0*/  IMAD R7, R10, 0x8, R7 ;  /* 0x000000080a077824 */ /* 0x000fe200078e0207 */
[----:B------:R-:W-:Y:S01]  /*90e0*/  LOP3.LUT R14, R13, 0xfffffffc, RZ, 0xc0, !PT ;  /* 0xfffffffc0d0e7812 */ /* 0x000fe200078ec0ff */
[----:B------:R-:W-:Y:S02]  /*90f0*/  VIADD R10, R8, 0x10 ;  /* 0x00000010080a7836 */ /* 0x000fe40000000000 */
[----:B------:R-:W-:Y:S01]  /*9100*/  IMAD R18, R11, 0x40, R12 ;  /* 0x000000400b127824 */ /* 0x000fe200078e020c */
[----:B------:R-:W-:Y:S01]  /*9110*/  LOP3.LUT R12, R6, 0xfffffffe, RZ, 0xc0, !PT ;  /* 0xfffffffe060c7812 */ /* 0x000fe200078ec0ff */
[----:B------:R-:W-:Y:S01]  /*9120*/  VIADD R13, R8, 0x18 ;  /* 0x00000018080d7836 */ /* 0x000fe20000000000 */
[----:B------:R2:W-:Y:S01]  /*9130*/  STL [R1+0x30], R7 ;  /* 0x0000300701007387 */ /* 0x0005e20000100800 */
[----:B------:R-:W-:Y:S01]  /*9140*/  LEA.HI R8, R10, R10, RZ, 0x1 ;  /* 0x0000000a0a087211 */ /* 0x000fe200078f08ff */
[----:B------:R-:W-:-:S02]  /*9150*/  IMAD.IADD R5, R5, 0x1, -R14 ;  /* 0x0000000105057824 */ /* 0x000fc400078e0a0e */
[----:B------:R-:W-:Y:S01]  /*9160*/  LEA.HI R14, R13, R13, RZ, 0x1 ;  /* 0x0000000d0d0e7211 */ /* 0x000fe200078f08ff */
[----:B------:R-:W-:Y:S01]  /*9170*/  IMAD.IADD R12, R9, 0x1, -R12 ;  /* 0x00000001090c7824 */ /* 0x000fe200078e0a0c */
[----:B------:R-:W-:Y:S02]  /*9180*/  LOP3.LUT R11, R8, 0xfffffffe, RZ, 0xc0, !PT ;  /* 0xfffffffe080b7812 */ /* 0x000fe400078ec0ff */
[----:B------:R-:W-:Y:S02]  /*9190*/  SHF.R.S32.HI R9, RZ, 0x1, R8 ;  /* 0x00000001ff097819 */ /* 0x000fe40000011408 */
[--C-:B--2---:R-:W-:Y:S01]  /*91a0*/  SHF.R.S32.HI R7, RZ, 0x1, R6.reuse ;  /* 0x00000001ff077819 */ /* 0x104fe20000011406 */
[----:B------:R-:W-:Y:S01]  /*91b0*/  IMAD.IADD R11, R10, 0x1, -R11 ;  /* 0x000000010a0b7824 */ /* 0x000fe200078e0a0b */
[----:B------:R-:W-:Y:S02]  /*91c0*/  SHF.R.S32.HI R6, RZ, 0x1f, R6 ;  /* 0x0000001fff067819 */ /* 0x000fe40000011406 */
[----:B------:R-:W-:-:S02]  /*91d0*/  SHF.R.S32.HI R8, RZ, 0x1f, R8 ;  /* 0x0000001fff087819 */ /* 0x000fc40000011408 */
[----:B------:R-:W-:Y:S02]  /*91e0*/  LEA.HI R6, R6, R7, RZ, 0x4 ;  /* 0x0000000706067211 */ /* 0x000fe400078f20ff */
[--C-:B------:R-:W-:Y:S02]  /*91f0*/  SHF.R.S32.HI R15, RZ, 0x1, R14.reuse ;  /* 0x00000001ff0f7819 */ /* 0x100fe4000001140e */
[----:B------:R-:W-:Y:S02]  /*9200*/  SHF.R.S32.HI R16, RZ, 0x1f, R14 ;  /* 0x0000001fff107819 */ /* 0x000fe4000001140e */
[----:B------:R-:W-:Y:S02]  /*9210*/  LOP3.LUT R6, R6, 0x1ffffff0, RZ, 0xc0, !PT ;  /* 0x1ffffff006067812 */ /* 0x000fe400078ec0ff */
[----:B------:R-:W-:Y:S02]  /*9220*/  LEA.HI R8, R8, R9, RZ, 0x4 ;  /* 0x0000000908087211 */ /* 0x000fe400078f20ff */
[----:B------:R-:W-:Y:S01]  /*9230*/  LEA.HI R16, R16, R15, RZ, 0x4 ;  /* 0x0000000f10107211 */ /* 0x000fe200078f20ff */
[----:B------:R-:W-:Y:S01]  /*9240*/  IMAD.IADD R7, R7, 0x1, -R6 ;  /* 0x0000000107077824 */ /* 0x000fe200078e0a06 */
[----:B------:R-:W-:-:S02]  /*9250*/  LOP3.LUT R8, R8, 0x1ffffff0, RZ, 0xc0, !PT ;  /* 0x1ffffff008087812 */ /* 0x000fc400078ec0ff */
[----:B------:R-:W-:Y:S01]  /*9260*/  LOP3.LUT R14, R14, 0xfffffffe, RZ, 0xc0, !PT ;  /* 0xfffffffe0e0e7812 */ /* 0x000fe200078ec0ff */
[----:B------:R-:W-:Y:S01]  /*9270*/  IMAD R6, R7, 0x8, R12 ;  /* 0x0000000807067824 */ /* 0x000fe200078e020c */
[----:B------:R-:W-:Y:S01]  /*9280*/  LOP3.LUT R16, R16, 0x1ffffff0, RZ, 0xc0, !PT ;  /* 0x1ffffff010107812 */ /* 0x000fe200078ec0ff */
[----:B------:R-:W-:Y:S02]  /*9290*/  IMAD.IADD R8, R9, 0x1, -R8 ;  /* 0x0000000109087824 */ /* 0x000fe400078e0a08 */
[----:B------:R-:W-:Y:S01]  /*92a0*/  IMAD.IADD R14, R13, 0x1, -R14 ;  /* 0x000000010d0e7824 */ /* 0x000fe200078e0a0e */
[----:B------:R2:W-:Y:S01]  /*92b0*/  STL [R1+0x2c], R6 ;  /* 0x00002c0601007387 */ /* 0x0005e20000100800 */
[----:B------:R-:W-:Y:S02]  /*92c0*/  IMAD.IADD R15, R15, 0x1, -R16 ;  /* 0x000000010f0f7824 */ /* 0x000fe400078e0a10 */
[----:B------:R-:W-:Y:S02]  /*92d0*/  IMAD R8, R8, 0x8, R11 ;  /* 0x0000000808087824 */ /* 0x000fe400078e020b */
[----:B-1----:R-:W-:-:S02]  /*92e0*/  IMAD R7, R229, -0x80, R20 ;  /* 0xffffff80e5077824 */ /* 0x002fc400078e0214 */
[----:B------:R-:W-:Y:S01]  /*92f0*/  IMAD.MOV.U32 R13, RZ, RZ, 0x40000040 ;  /* 0x40000040ff0d7424 */ /* 0x000fe200078e00ff */
[----:B------:R1:W-:Y:S01]  /*9300*/  STL [R1+0x28], R8 ;  /* 0x0000280801007387 */ /* 0x0003e20000100800 */
[----:B------:R-:W-:Y:S02]  /*9310*/  IMAD.MOV.U32 R11, RZ, RZ, 0x40000040 ;  /* 0x40000040ff0b7424 */ /* 0x000fe400078e00ff */
[----:B--2---:R-:W-:Y:S02]  /*9320*/  IMAD R6, R15, 0x8, R14 ;  /* 0x000000080f067824 */ /* 0x004fe400078e020e */
[----:B------:R-:W-:Y:S02]  /*9330*/  IMAD.MOV.U32 R9, RZ, RZ, 0x40000040 ;  /* 0x40000040ff097424 */ /* 0x000fe400078e00ff */
[----:B------:R-:W-:Y:S01]  /*9340*/  VIADD R15, R5, 0x8 ;  /* 0x00000008050f7836 */ /* 0x000fe20000000000 */
[----:B------:R2:W-:Y:S01]  /*9350*/  STL [R1+0x24], R6 ;  /* 0x0000240601007387 */ /* 0x0005e20000100800 */
[----:B------:R-:W-:-:S02]  /*9360*/  IMAD R229, R229, -0x80, -R18 ;  /* 0xffffff80e5e57824 */ /* 0x000fc400078e0a12 */
[----:B-1----:R-:W-:Y:S02]  /*9370*/  VIADD R8, R233, 0x20c00 ;  /* 0x00020c00e9087836 */ /* 0x002fe40000000000 */
[----:B------:R-:W-:-:S03]  /*9380*/  VIADD R15, R5, 0x14 ;  /* 0x00000014050f7836 */ /* 0x000fc60000000000 */
[----:B------:R-:W-:Y:S01]  /*9390*/  SHF.R.U32.HI R8, RZ, 0x4, R8 ;  /* 0x00000004ff087819 */ /* 0x000fe20000011608 */
[----:B--2---:R-:W-:Y:S02]  /*93a0*/  IMAD.IADD R6, R7, 0x1, -R18 ;  /* 0x0000000107067824 */ /* 0x004fe400078e0a12 */
[----:B------:R-:W-:Y:S01]  /*93b0*/  VIADD R7, R233, 0x4000 ;  /* 0x00004000e9077836 */ /* 0x000fe20000000000 */
[----:B------:R-:W-:Y:S02]  /*93c0*/  SHF.R.U32.HI R233, RZ, 0x4, R233 ;  /* 0x00000004ffe97819 */ /* 0x000fe400000116e9 */
[----:B------:R-:W-:Y:S02]  /*93d0*/  LOP3.LUT R8, R8, 0x3fff, RZ, 0xc0, !PT ;  /* 0x00003fff08087812 */ /* 0x000fe400078ec0ff */
[----:B------:R-:W-:Y:S02]  /*93e0*/  SHF.R.U32.HI R7, RZ, 0x4, R7 ;  /* 0x00000004ff077819 */ /* 0x000fe40000011607 */
[----:B------:R-:W-:-:S02]  /*93f0*/  LOP3.LUT R233, R233, 0x3fff, RZ, 0xc0, !PT ;  /* 0x00003fffe9e97812 */ /* 0x000fc400078ec0ff */
[----:B------:R-:W-:Y:S02]  /*9400*/  LOP3.LUT R7, R7, 0x3fff, RZ, 0xc0, !PT ;  /* 0x00003fff07077812 */ /* 0x000fe400078ec0ff */
[----:B------:R-:W-:Y:S02]  /*9410*/  LOP3.LUT R14, R233, 0x10000, RZ, 0xfc, !PT ;  /* 0x00010000e90e7812 */ /* 0x000fe400078efcff */
[----:B------:R-:W-:Y:S02]  /*9420*/  LOP3.LUT R233, R7, 0x10000, RZ, 0xfc, !PT ;  /* 0x0001000007e97812 */ /* 0x000fe400078efcff */
[----:B------:R-:W-:Y:S01]  /*9430*/  LOP3.LUT R7, R8, 0x10000, RZ, 0xfc, !PT ;  /* 0x0001000008077812 */ /* 0x000fe200078efcff */
[C---:B------:R-:W-:Y:S01]  /*9440*/  VIADD R12, R14.reuse, 0x2 ;  /* 0x000000020e0c7836 */ /* 0x040fe20000000000 */
[----:B------:R1:W-:Y:S01]  /*9450*/  STL [R1+0x18], R14 ;  /* 0x0000180e01007387 */ /* 0x0003e20000100800 */
[C---:B------:R-:W-:Y:S02]  /*9460*/  VIADD R10, R14.reuse, 0x4 ;  /* 0x000000040e0a7836 */ /* 0x040fe40000000000 */
[----:B------:R-:W-:Y:S01]  /*9470*/  VIADD R8, R14, 0x6 ;  /* 0x000000060e087836 */ /* 0x000fe20000000000 */
[----:B------:R2:W-:Y:S01]  /*9480*/  STL [R1+0x20], R7 ;  /* 0x0000200701007387 */ /* 0x0005e20000100800 */
[----:B------:R-:W-:-:S02]  /*9490*/  VIADD R236, R233, 0x2 ;  /* 0x00000002e9ec7836 */ /* 0x000fc40000000000 */
[C---:B------:R-:W-:Y:S01]  /*94a0*/  VIADD R234, R233.reuse, 0x4 ;  /* 0x00000004e9ea7836 */ /* 0x040fe20000000000 */
[----:B------:R3:W-:Y:S01]  /*94b0*/  STL.64 [R1+0x10], R12 ;  /* 0x0000100c01007387 */ /* 0x0007e20000100a00 */
[----:B------:R-:W-:Y:S02]  /*94c0*/  VIADD R230, R233, 0x6 ;  /* 0x00000006e9e67836 */ /* 0x000fe40000000000 */
[C---:B-1----:R-:W-:Y:S01]  /*94d0*/  VIADD R14, R5.reuse, 0xc ;  /* 0x0000000c050e7836 */ /* 0x042fe20000000000 */
[----:B------:R3:W-:Y:S01]  /*94e0*/  STL.64 [R1+0x8], R10 ;  /* 0x0000080a01007387 */ /* 0x0007e20000100a00 */
[C---:B------:R-:W-:Y:S02]  /*94f0*/  VIADD R14, R5.reuse, 0x18 ;  /* 0x00000018050e7836 */ /* 0x040fe40000000000 */
[C---:B--2---:R-:W-:Y:S01]  /*9500*/  VIADD R7, R5.reuse, 0x4 ;  /* 0x0000000405077836 */ /* 0x044fe20000000000 */
[----:B------:R3:W-:Y:S01]  /*9510*/  STL.64 [R1], R8 ;  /* 0x0000000801007387 */ /* 0x0007e20000100a00 */
[----:B------:R-:W-:-:S02]  /*9520*/  VIADD R7, R5, 0x10 ;  /* 0x0000001005077836 */ /* 0x000fc40000000000 */
[----:B------:R-:W-:-:S07]  /*9530*/  VIADD R7, R5, 0x1c ;  /* 0x0000001c05077836 */ /* 0x000fce0000000000 */
.L_x_4771:
[----:B------:R-:W-:Y:S01]  /*9540*/  IMAD.U32 R7, RZ, RZ, UR36 ;  /* 0x00000024ff077e24 */ /* 0x000fe2000f8e00ff */
[----:B------:R-:W-:Y:S05]  /*9550*/  YIELD ;  /* 0x0000000000007946 */ /* 0x000fea0003800000 */
[----:B------:R-:W-:-:S04]  /*9560*/  LOP3.LUT R7, R7, 0x1, RZ, 0xfc, !PT ;  /* 0x0000000107077812 */ /* 0x000fc800078efcff */
[----:B------:R-:W-:-:S13]  /*9570*/  ISETP.NE.AND P6, PT, R7, 0x3, PT ;  /* 0x000000030700780c */ /* 0x000fda0003fc5270 */
[----:B--2---:R-:W-:Y:S05]  /*9580*/  @!P6 BRA `(.L_x_4761) ;  /* 0x000000000004e947 */ /* 0x004fea0003800000 */
[----:B------:R-:W-:Y:S01]  /*9590*/  BPT.TRAP 0x1 ;  /* 0x000000040000795c */ /* 0x000fe20000300000 */
.L_x_4761:
[----:B------:R-:W-:Y:S01]  /*95a0*/  IMAD R7, R0, 0x8, R222 ;  /* 0x0000000800077824 */ /* 0x000fe200078e02de */
[----:B------:R-:W-:-:S04]  /*95b0*/  SHF.L.U32 R18, R4, 0x1f, RZ ;  /* 0x0000001f04127819 */ /* 0x000fc800000006ff */
[----:B------:R1:W2:Y:S01]  /*95c0*/  SYNCS.PHASECHK.TRANS64.TRYWAIT P0, [R7+URZ+0x30c10], R18 ;  /* 0x030c1012070075a7 */ /* 0x0002a2000800017f */
[----:B------:R-:W-:Y:S05]  /*95d0*/  @!P6 BRA `(.L_x_4762) ;  /* 0x000000000004e947 */ /* 0x000fea0003800000 */
[----:B------:R-:W-:Y:S01]  /*95e0*/  BPT.TRAP 0x1 ;  /* 0x000000040000795c */ /* 0x000fe20000300000 */
.L_x_4762:
[----:B---3--:R-:W-:-:S05]  /*95f0*/  VIADD R8, R222, 0x10000 ;  /* 0x00010000de087836 */ /* 0x008fca0000000000 */
[----:B------:R-:W-:-:S04]  /*9600*/  SHF.R.U32.HI R8, RZ, 0x4, R8 ;  /* 0x00000004ff087819 */ /* 0x000fc80000011608 */
[----:B------:R-:W-:-:S04]  /*9610*/  LOP3.LUT R8, R8, 0x3fff, RZ, 0xc0, !PT ;  /* 0x00003fff08087812 */ /* 0x000fc800078ec0ff */
[----:B------:R-:W-:Y:S01]  /*9620*/  LOP3.LUT R9, R8, 0x10000, RZ, 0xfc, !PT ;  /* 0x0001000008097812 */ /* 0x000fe200078efcff */
[----:B--2---:R-:W-:Y:S06]  /*9630*/  @P0 BRA `(.L_x_4763) ;  /* 0x0000000000080947 */ /* 0x004fec0003800000 */
[----:B------:R-:W2:Y:S02]  /*9640*/  SYNCS.PHASECHK.TRANS64.TRYWAIT P0, [R7+URZ+0x30c10], R18 ;  /* 0x030c1012070075a7 */ /* 0x000ea4000800017f */
[----:B--2---:R-:W-:Y:S05]  /*9650*/  @!P0 BRA `(.L_x_4764) ;  /* 0x0000007c00e48947 */ /* 0x004fea0003800000 */
.L_x_4763:
        /* <DEDUP_REMOVED lines=9> */
[----:B------:R-:W2:Y:S01]  /*96f0*/  LDL.64 R14, [R1] ;  /* 0x00000000010e7983 */ /* 0x000ea20000100a00 */
[----:B------:R-:W-:-:S03]  /*9700*/  UMOV UR11, 0x40000040 ;  /* 0x40000040000b7882 */ /* 0x000fc60000000000 */
[----:B------:R-:W5:Y:S04]  /*9710*/  LDL R10, [R1+0x30] ;  /* 0x00003000010a7983 */ /* 0x000f680000100800 */
        /* <DEDUP_REMOVED lines=15> */
[----:B------:R-:W-:Y:S02]  /*9810*/  IMAD R12, R0, 0x80, R12 ;  /* 0x00000080000c7824 */ /* 0x000fe400078e020c */
[C---:B------:R-:W-:Y:S02]  /*9820*/  IMAD R9, R3.reuse, 0x2, R10 ;  /* 0x0000000203097824 */ /* 0x040fe400078e020a */
[----:B------:R-:W-:Y:S02]  /*9830*/  IMAD R219, R3, 0x2, R12 ;  /* 0x0000000203db7824 */ /* 0x000fe400078e020c */
[----:B------:R-:W-:-:S02]  /*9840*/  IMAD R224, R9, 0x4, R216 ;  /* 0x0000000409e07824 */ /* 0x000fc400078e02d8 */
[C---:B------:R-:W-:Y:S02]  /*9850*/  IMAD R232, R219.reuse, 0x4, R222 ;  /* 0x00000004dbe87824 */ /* 0x040fe400078e02de */
        /* <DEDUP_REMOVED lines=9> */
[C---:B------:R-:W-:Y:S02]  /*98f0*/  IMAD R14, R0.reuse, 0x80, R13 ;  /* 0x00000080000e7824 */ /* 0x040fe400078e020d */
[----:B------:R-:W-:Y:S02]  /*9900*/  IMAD R16, R0, 0x80, R11 ;  /* 0x0000008000107824 */ /* 0x000fe400078e020b */
[----:B------:R-:W-:-:S02]  /*9910*/  IMAD R217, R3, 0x2, R14 ;  /* 0x0000000203d97824 */ /* 0x000fc400078e020e */
[----:B------:R-:W-:Y:S02]  /*9920*/  IMAD R11, R3, 0x2, R16 ;  /* 0x00000002030b7824 */ /* 0x000fe400078e0210 */
[--C-:B------:R-:W-:Y:S02]  /*9930*/  IMAD R16, R9, 0x4, R222.reuse ;  /* 0x0000000409107824 */ /* 0x100fe400078e02de */
[--C-:B------:R-:W-:Y:S02]  /*9940*/  IMAD R220, R217, 0x4, R222.reuse ;  /* 0x00000004d9dc7824 */ /* 0x100fe400078e02de */
[----:B------:R-:W-:Y:S02]  /*9950*/  IMAD R221, R11, 0x4, R222 ;  /* 0x000000040bdd7824 */ /* 0x000fe400078e02de */
[--C-:B------:R-:W-:Y:S02]  /*9960*/  IMAD R217, R217, 0x4, R216.reuse ;  /* 0x00000004d9d97824 */ /* 0x100fe400078e02d8 */
[----:B------:R-:W-:Y:S01]  /*9970*/  IMAD R216, R11, 0x4, R216 ;  /* 0x000000040bd87824 */ /* 0x000fe200078e02d8 */
[----:B------:R-:W-:-:S02]  /*9980*/  WARPGROUP.DEPBAR.LE gsb0, 0x0 ;  /* 0x00008000000079c5 */ /* 0x000fc40000010000 */
        /* <DEDUP_REMOVED lines=12> */
.L_x_4765:
[----:B------:R1:W1:Y:S01]  /*9a50*/  SYNCS.PHASECHK.TRANS64.TRYWAIT P0, [R7+URZ+0x30c30], R18 ;  /* 0x030c3012070075a7 */ /* 0x000262000800017f */
[----:B------:R-:W-:Y:S05]  /*9a60*/  @!P6 BRA `(.L_x_4766) ;  /* 0x000000000004e947 */ /* 0x000fea0003800000 */
[----:B------:R-:W-:Y:S01]  /*9a70*/  BPT.TRAP 0x1 ;  /* 0x000000040000795c */ /* 0x000fe20000300000 */
.L_x_4766:
        /* <DEDUP_REMOVED lines=8> */
.L_x_4767:
[----:B------:R-:W-:Y:S01]  /*9b00*/  R2UR UR4, R233 ;  /* 0x00000000e90472ca */ /* 0x000fe200000e0000 */
[----:B------:R-:W-:Y:S01]  /*9b10*/  WARPGROUP.ARRIVE ;  /* 0x00000000000079c5 */ /* 0x000fe20000000000 */
[----:B------:R-:W-:Y:S01]  /*9b20*/  R2UR UR6, R11 ;  /* 0x000000000b0672ca */ /* 0x000fe200000e0000 */
[----:B------:R-:W-:Y:S01]  /*9b30*/  UMOV UR5, 0x40000040 ;  /* 0x4000004000057882 */ /* 0x000fe20000000000 */
[----:B------:R-:W-:Y:S01]  /*9b40*/  UMOV UR7, 0x40000040 ;  /* 0x4000004000077882 */ /* 0x000fe20000000000 */
[----:B------:R-:W-:Y:S01]  /*9b50*/  R2UR UR12, R236 ;  /* 0x00000000ec0c72ca */ /* 0x000fe200000e0000 */
[----:B------:R-:W-:Y:S01]  /*9b60*/  UMOV UR15, 0x40000040 ;  /* 0x40000040000f7882 */ /* 0x000fe20000000000 */
[----:B------:R-:W-:Y:S01]  /*9b70*/  R2UR UR13, R237 ;  /* 0x00000000ed0d72ca */ /* 0x000fe200000e0000 */
[----:B------:R-:W1:Y:S01]  /*9b80*/  LDC.64 R10, c[0x0][0x748] ;  /* 0x0001d200ff0a7b82 */ /* 0x000e620000000a00 */
[----:B------:R-:W-:Y:S01]  /*9b90*/  VIADD R22, R5, 0x4 ;  /* 0x0000000405167836 */ /* 0x000fe20000000000 */
[C---:B------:R-:W-:Y:S01]  /*9ba0*/  ISETP.GT.AND P2, PT, R229.reuse, RZ, PT ;  /* 0x000000ffe500720c */ /* 0x040fe20003f44270 */
[----:B------:R-:W-:Y:S01]  /*9bb0*/  IMAD R9, R0, 0x400, R9 ;  /* 0x0000040000097824 */ /* 0x000fe200078e0209 */
[----:B------:R-:W-:Y:S01]  /*9bc0*/  ISETP.GT.AND P0, PT, R229, 0x8, PT ;  /* 0x00000008e500780c */ /* 0x000fe20003f04270 */
[----:B------:R-:W-:Y:S01]  /*9bd0*/  VIADD R20, R5, 0x1c ;  /* 0x0000001c05147836 */ /* 0x000fe20000000000 */
[C---:B------:R-:W-:Y:S01]  /*9be0*/  ISETP.GT.AND P1, PT, R6.reuse, RZ, PT ;  /* 0x000000ff0600720c */ /* 0x040fe20003f24270 */
[----:B------:R-:W-:Y:S01]  /*9bf0*/  HGMMA.64x128x16.F32.BF16 R24, gdesc[UR4], RZ, !UPT, gsb0 ;  /* 0x01e00000041879f0 */ /* 0x000fe2000c0018ff */
[----:B------:R-:W-:Y:S01]  /*9c00*/  ULDC UR4, c[0x0][0x280] ;  /* 0x0000a00000047ab9 */ /* 0x000fe20000000800 */
[----:B------:R-:W5:Y:S01]  /*9c10*/  LDC R13, c[0x0][0x74c] ;  /* 0x0001d300ff0d7b82 */ /* 0x000f620000000800 */
[----:B------:R-:W-:Y:S01]  /*9c20*/  ULEA UR4, UR38, -UR4, 0x7 ;  /* 0x8000000426047291 */ /* 0x000fe2000f8e383f */
[C---:B------:R-:W-:Y:S01]  /*9c30*/  ISETP.GT.AND P3, PT, R6.reuse, 0x8, PT ;  /* 0x000000080600780c */ /* 0x040fe20003f64270 */
[----:B------:R-:W-:Y:S01]  /*9c40*/  ULDC UR5, c[0x0][0x744] ;  /* 0x0001d10000057ab9 */ /* 0x000fe20000000800 */
[----:B------:R-:W-:Y:S01]  /*9c50*/  R2UR UR8, R9 ;  /* 0x00000000090872ca */ /* 0x000fe200000e0000 */
[----:B--2---:R-:W-:Y:S01]  /*9c60*/  SHFL.IDX PT, R23, R16, R20, 0x1f ;  /* 0x00001f1410177589 */ /* 0x004fe200000e0000 */
[----:B------:R-:W-:Y:S01]  /*9c70*/  VIADD R19, R5, 0x18 ;  /* 0x0000001805137836 */ /* 0x000fe20000000000 */
[----:B------:R-:W-:Y:S01]  /*9c80*/  LEA R12, R3, UR4, 0x1 ;  /* 0x00000004030c7c11 */ /* 0x000fe2000f8e08ff */
[----:B------:R-:W-:Y:S01]  /*9c90*/  UIADD3 UR4, UR6, 0x2, URZ ;  /* 0x0000000206047890 */ /* 0x000fe2000fffe03f */
[----:B------:R-:W-:Y:S03]  /*9ca0*/  SHFL.IDX PT, R9, R16, R5, 0x1f ;  /* 0x00001f0510097589 */ /* 0x000fe600000e0000 */
[----:B------:R-:W-:Y:S01]  /*9cb0*/  IMAD.IADD R12, R6, 0x1, R12 ;  /* 0x00000001060c7824 */ /* 0x000fe200078e020c */
[----:B------:R-:W-:Y:S02]  /*9cc0*/  SHFL.IDX PT, R19, R16, R19, 0x1f ;  /* 0x00001f1310137589 */ /* 0x000fe400000e0000 */
[----:B------:R-:W-:Y:S01]  /*9cd0*/  UMOV UR14, UR4 ;  /* 0x00000004000e7c82 */ /* 0x000fe20008000000 */
[----:B------:R-:W-:Y:S01]  /*9ce0*/  UIADD3 UR4, UR6, 0x4, URZ ;  /* 0x0000000406047890 */ /* 0x000fe2000fffe03f */
[----:B-1----:R-:W-:Y:S01]  /*9cf0*/  IADD3 R225, RZ, -R12, -R11 ;  /* 0x8000000cffe17210 */ /* 0x002fe20007ffe80b */
[C-C-:B------:R-:W-:Y:S01]  /*9d00*/  IMAD.IADD R226, R10.reuse, 0x1, -R12.reuse ;  /* 0x000000010ae27824 */ /* 0x140fe200078e0a0c */
[----:B------:R-:W1:Y:S01]  /*9d10*/  SHFL.IDX PT, R11, R16, R22, 0x1f ;  /* 0x00001f16100b7589 */ /* 0x000e6200000e0000 */
[----:B------:R-:W-:Y:S01]  /*9d20*/  IADD3 R218, R10, 0x8, -R12 ;  /* 0x000000080ada7810 */ /* 0x000fe20007ffe80c */
[----:B------:R-:W-:Y:S01]  /*9d30*/  UIADD3 UR6, UR6, 0x6, URZ ;  /* 0x0000000606067890 */ /* 0x000fe2000fffe03f */
[----:B------:R-:W-:-:S02]  /*9d40*/  SEL R225, R225, 0x80, P1 ;  /* 0x00000080e1e17807 */ /* 0x000fc40000800000 */
[----:B-----5:R-:W-:Y:S02]  /*9d50*/  IADD3 R13, -R13, 0x8, RZ ;  /* 0x000000080d0d7810 */ /* 0x020fe40007ffe1ff */
[----:B------:R-:W-:Y:S02]  /*9d60*/  SEL R226, R226, 0x80, !P2 ;  /* 0x00000080e2e27807 */ /* 0x000fe40005000000 */
[----:B------:R-:W-:Y:S01]  /*9d70*/  SEL R218, R218, 0x80, !P0 ;  /* 0x00000080dada7807 */ /* 0x000fe20004000000 */
[----:B------:R-:W-:Y:S01]  /*9d80*/  IMAD.IADD R223, R13, 0x1, -R12 ;  /* 0x000000010ddf7824 */ /* 0x000fe200078e0a0c */
[C---:B------:R-:W-:Y:S01]  /*9d90*/  ISETP.GE.AND P2, PT, R226.reuse, 0x1, PT ;  /* 0x00000001e200780c */ /* 0x040fe20003f46270 */
[----:B------:R-:W-:Y:S01]  /*9da0*/  VIADD R13, R5, 0x10 ;  /* 0x00000010050d7836 */ /* 0x000fe20000000000 */
[----:B------:R-:W-:Y:S02]  /*9db0*/  ISETP.GE.AND P1, PT, R226, RZ, PT ;  /* 0x000000ffe200720c */ /* 0x000fe40003f26270 */
[----:B------:R-:W-:-:S02]  /*9dc0*/  SEL R223, R223, 0x80, P3 ;  /* 0x00000080dfdf7807 */ /* 0x000fc40001800000 */
[----:B------:R-:W-:Y:S01]  /*9dd0*/  ISETP.GE.AND P0, PT, R218, 0x1, PT ;  /* 0x00000001da00780c */ /* 0x000fe20003f06270 */
[----:B------:R-:W-:Y:S01]  /*9de0*/  SHFL.IDX PT, R17, R16, R13, 0x1f ;  /* 0x00001f0d10117589 */ /* 0x000fe200000e0000 */
[C---:B------:R-:W-:Y:S02]  /*9df0*/  ISETP.GT.OR P2, PT, R225.reuse, 0x1, !P2 ;  /* 0x00000001e100780c */ /* 0x040fe40005744670 */
[----:B------:R-:W-:Y:S02]  /*9e00*/  ISETP.GT.OR P1, PT, R225, RZ, !P1 ;  /* 0x000000ffe100720c */ /* 0x000fe40004f24670 */
[----:B------:R-:W-:Y:S02]  /*9e10*/  ISETP.GT.OR P0, PT, R223, 0x1, !P0 ;  /* 0x00000001df00780c */ /* 0x000fe40004704670 */
[----:B------:R-:W-:Y:S01]  /*9e20*/  FSEL R227, R89, -INF , !P2 ;  /* 0xff80000059e37808 */ /* 0x000fe20005000000 */
[----:B------:R-:W-:Y:S01]  /*9e30*/  VIADD R89, R5, 0x8 ;  /* 0x0000000805597836 */ /* 0x000fe20000000000 */
[----:B------:R-:W-:-:S02]  /*9e40*/  FSEL R88, R88, -INF , !P1 ;  /* 0xff80000058587808 */ /* 0x000fc40004800000 */
[----:B------:R-:W-:Y:S01]  /*9e50*/  FSEL R91, R91, -INF , !P0 ;  /* 0xff8000005b5b7808 */ /* 0x000fe20004000000 */
[--C-:B-1----:R-:W-:Y:S01]  /*9e60*/  FFMA.FTZ R227, R227, UR5, -R11.reuse ;  /* 0x00000005e3e37c23 */ /* 0x102fe2000801080b */
[----:B------:R-:W-:Y:S01]  /*9e70*/  ISETP.GE.AND P1, PT, R226, 0x8, PT ;  /* 0x00000008e200780c */ /* 0x000fe20003f26270 */
[----:B------:R-:W1:Y:S01]  /*9e80*/  SHFL.IDX PT, R12, R16, R89, 0x1f ;  /* 0x00001f59100c7589 */ /* 0x000e6200000e0000 */
[C---:B------:R-:W-:Y:S01]  /*9e90*/  ISETP.GE.AND P0, PT, R218.reuse, 0x9, PT ;  /* 0x00000009da00780c */ /* 0x040fe20003f06270 */
[----:B------:R-:W-:Y:S01]  /*9ea0*/  FFMA.FTZ R11, R91, UR5, -R11 ;  /* 0x000000055b0b7c23 */ /* 0x000fe2000801080b */
[----:B------:R-:W-:Y:S01]  /*9eb0*/  ISETP.GT.OR P1, PT, R225, 0x8, !P1 ;  /* 0x00000008e100780c */ /* 0x000fe20004f24670 */
[----:B------:R-:W-:Y:S01]  /*9ec0*/  VIADD R91, R5, 0xc ;  /* 0x0000000c055b7836 */ /* 0x000fe20000000000 */
[----:B------:R-:W-:Y:S01]  /*9ed0*/  ISETP.GE.AND P3, PT, R218, RZ, PT ;  /* 0x000000ffda00720c */ /* 0x000fe20003f66270 */
[----:B------:R-:W-:Y:S01]  /*9ee0*/  FFMA.FTZ R88, R88, UR5, -R9 ;  /* 0x0000000558587c23 */ /* 0x000fe20008010809 */
[C---:B------:R-:W-:Y:S01]  /*9ef0*/  ISETP.GT.OR P0, PT, R223.reuse, 0x9, !P0 ;  /* 0x00000009df00780c */ /* 0x040fe20004704670 */
[----:B------:R-:W-:Y:S01]  /*9f00*/  MUFU.EX2 R11, R11 ;  /* 0x0000000b000b7308 */ /* 0x000fe20000000800 */
[----:B------:R-:W-:Y:S01]  /*9f10*/  FSEL R92, R92, -INF , !P1 ;  /* 0xff8000005c5c7808 */ /* 0x000fe20004800000 */
[----:B------:R-:W2:Y:S01]  /*9f20*/  SHFL.IDX PT, R10, R16, R91, 0x1f ;  /* 0x00001f5b100a7589 */ /* 0x000ea200000e0000 */
[----:B------:R-:W-:-:S02]  /*9f30*/  ISETP.GT.OR P3, PT, R223, RZ, !P3 ;  /* 0x000000ffdf00720c */ /* 0x000fc40005f64670 */
[----:B------:R-:W-:Y:S02]  /*9f40*/  ISETP.GE.AND P1, PT, R218, 0x10, PT ;  /* 0x00000010da00780c */ /* 0x000fe40003f26270 */
[----:B------:R-:W-:Y:S01]  /*9f50*/  FSEL R95, R95, -INF , !P0 ;  /* 0xff8000005f5f7808 */ /* 0x000fe20004000000 */
[----:B------:R5:W-:Y:S01]  /*9f60*/  MUFU.EX2 R228, R88 ;  /* 0x0000005800e47308 */ /* 0x000be20000000800 */
[----:B------:R-:W-:Y:S02]  /*9f70*/  FSEL R90, R90, -INF , !P3 ;  /* 0xff8000005a5a7808 */ /* 0x000fe40005800000 */
[----:B------:R-:W-:Y:S02]  /*9f80*/  ISETP.GE.AND P0, PT, R226, 0x10, PT ;  /* 0x00000010e200780c */ /* 0x000fe40003f06270 */
[----:B------:R-:W-:Y:S01]  /*9f90*/  ISETP.GT.OR P1, PT, R223, 0x10, !P1 ;  /* 0x00000010df00780c */ /* 0x000fe20004f24670 */
[----:B------:R-:W-:Y:S01]  /*9fa0*/  FFMA.FTZ R9, R90, UR5, -R9 ;  /* 0x000000055a097c23 */ /* 0x000fe20008010809 */
[----:B------:R-:W-:Y:S01]  /*9fb0*/  ISETP.GE.AND P3, PT, R218, 0x8, PT ;  /* 0x00000008da00780c */ /* 0x000fe20003f66270 */
[----:B---3--:R-:W-:Y:S01]  /*9fc0*/  SHFL.IDX PT, R90, R232, R22, 0x1f ;  /* 0x00001f16e85a7589 */ /* 0x008fe200000e0000 */
[----:B------:R-:W-:Y:S01]  /*9fd0*/  ISETP.GT.OR P0, PT, R225, 0x10, !P0 ;  /* 0x00000010e100780c */ /* 0x000fe20004704670 */
[----:B-1----:R-:W-:Y:S01]  /*9fe0*/  FFMA.FTZ R92, R92, UR5, -R12 ;  /* 0x000000055c5c7c23 */ /* 0x002fe2000801080c */
[----:B------:R-:W-:Y:S01]  /*9ff0*/  FSEL R98, R98, -INF , !P1 ;  /* 0xff80000062627808 */ /* 0x000fe20004800000 */
[----:B-----5:R-:W-:Y:S01]  /*a000*/  SHFL.IDX PT, R88, R232, R5, 0x1f ;  /* 0x00001f05e8587589 */ /* 0x020fe200000e0000 */
[----:B------:R-:W-:Y:S01]  /*a010*/  ISETP.GE.AND P2, PT, R226, 0x9, PT ;  /* 0x00000009e200780c */ /* 0x000fe20003f46270 */
[----:B------:R-:W1:Y:S01]  /*a020*/  MUFU.EX2 R9, R9 ;  /* 0x0000000900097308 */ /* 0x000e620000000800 */
[----:B------:R-:W-:-:S02]  /*a030*/  ISETP.GT.OR P3, PT, R223, 0x8, !P3 ;  /* 0x00000008df00780c */ /* 0x000fc40005f64670 */
[----:B------:R-:W-:Y:S01]  /*a040*/  ISETP.GE.AND P1, PT, R218, 0x11, PT ;  /* 0x00000011da00780c */ /* 0x000fe20003f26270 */
[----:B--2---:R-:W-:Y:S01]  /*a050*/  FFMA.FTZ R14, R95, UR5, -R10 ;  /* 0x000000055f0e7c23 */ /* 0x004fe2000801080a */
[----:B------:R-:W-:Y:S01]  /*a060*/  FSEL R15, R96, -INF , !P0 ;  /* 0xff800000600f7808 */ /* 0x000fe20004000000 */
[----:B------:R-:W-:Y:S01]  /*a070*/  VIADD R95, R5, 0x14 ;  /* 0x00000014055f7836 */ /* 0x000fe20000000000 */
[----:B------:R-:W-:Y:S01]  /*a080*/  ISETP.GT.OR P2, PT, R225, 0x9, !P2 ;  /* 0x00000009e100780c */ /* 0x000fe20005744670 */
[----:B------:R-:W-:Y:S01]  /*a090*/  MUFU.EX2 R227, R227 ;  /* 0x000000e300e37308 */ /* 0x000fe20000000800 */
[----:B------:R-:W-:Y:S01]  /*a0a0*/  FSEL R94, R94, -INF , !P3 ;  /* 0xff8000005e5e7808 */ /* 0x000fe20005800000 */
[--C-:B------:R-:W-:Y:S01]  /*a0b0*/  FFMA.FTZ R15, R15, UR5, -R17.reuse ;  /* 0x000000050f0f7c23 */ /* 0x100fe20008010811 */
[----:B------:R-:W-:Y:S01]  /*a0c0*/  ISETP.GE.AND P0, PT, R226, 0x11, PT ;  /* 0x00000011e200780c */ /* 0x000fe20003f06270 */
[----:B------:R-:W2:Y:S01]  /*a0d0*/  SHFL.IDX PT, R18, R16, R95, 0x1f ;  /* 0x00001f5f10127589 */ /* 0x000ea200000e0000 */
[----:B------:R-:W-:Y:S01]  /*a0e0*/  ISETP.GT.OR P1, PT, R223, 0x11, !P1 ;  /* 0x00000011df00780c */ /* 0x000fe20004f24670 */
[----:B------:R-:W-:Y:S01]  /*a0f0*/  FFMA.FTZ R12, R94, UR5, -R12 ;  /* 0x000000055e0c7c23 */ /* 0x000fe2000801080c */
[----:B------:R-:W-:Y:S01]  /*a100*/  ISETP.GE.AND P3, PT, R218, 0x18, PT ;  /* 0x00000018da00780c */ /* 0x000fe20003f66270 */
[----:B------:R-:W-:Y:S01]  /*a110*/  SHFL.IDX PT, R94, R232, R91, 0x1f ;  /* 0x00001f5be85e7589 */ /* 0x000fe200000e0000 */
[----:B------:R-:W-:Y:S01]  /*a120*/  FSEL R93, R93, -INF , !P2 ;  /* 0xff8000005d5d7808 */ /* 0x000fe20005000000 */
[----:B------:R-:W-:Y:S01]  /*a130*/  FFMA.FTZ R17, R98, UR5, -R17 ;  /* 0x0000000562117c23 */ /* 0x000fe20008010811 */
[----:B------:R-:W-:Y:S01]  /*a140*/  ISETP.GT.OR P0, PT, R225, 0x11, !P0 ;  /* 0x00000011e100780c */ /* 0x000fe20004704670 */
[----:B------:R-:W-:Y:S01]  /*a150*/  SHFL.IDX PT, R98, R232, R95, 0x1f ;  /* 0x00001f5fe8627589 */ /* 0x000fe200000e0000 */
[----:B------:R-:W-:Y:S01]  /*a160*/  FSEL R99, R99, -INF , !P1 ;  /* 0xff80000063637808 */ /* 0x000fe20004800000 */
[----:B------:R-:W-:Y:S01]  /*a170*/  FFMA.FTZ R13, R93, UR5, -R10 ;  /* 0x000000055d0d7c23 */ /* 0x000fe2000801080a */
[----:B------:R-:W-:Y:S01]  /*a180*/  ISETP.GE.AND P2, PT, R226, 0x18, PT ;  /* 0x00000018e200780c */ /* 0x000fe20003f46270 */
[----:B------:R3:W-:Y:S01]  /*a190*/  MUFU.EX2 R10, R92 ;  /* 0x0000005c000a7308 */ /* 0x0007e20000000800 */
[----:B------:R-:W-:Y:S01]  /*a1a0*/  ISETP.GT.OR P1, PT, R223, 0x18, !P3 ;  /* 0x00000018df00780c */ /* 0x000fe20005f24670 */
[----:B------:R-:W-:Y:S01]  /*a1b0*/  VIADD R93, R5, 0x10 ;  /* 0x00000010055d7836 */ /* 0x000fe20000000000 */
[----:B------:R-:W-:-:S02]  /*a1c0*/  FSEL R97, R97, -INF , !P0 ;  /* 0xff80000061617808 */ /* 0x000fc40004000000 */
[----:B------:R-:W-:Y:S02]  /*a1d0*/  ISETP.GT.OR P0, PT, R225, 0x18, !P2 ;  /* 0x00000018e100780c */ /* 0x000fe40005704670 */
[----:B------:R-:W-:Y:S01]  /*a1e0*/  FSEL R102, R102, -INF , !P1 ;  /* 0xff80000066667808 */ /* 0x000fe20004800000 */
[----:B------:R-:W-:Y:S01]  /*a1f0*/  SHFL.IDX PT, R96, R232, R93, 0x1f ;  /* 0x00001f5de8607589 */ /* 0x000fe200000e0000 */
[----:B------:R-:W-:Y:S01]  /*a200*/  ISETP.GE.AND P1, PT, R226, 0x20, PT ;  /* 0x00000020e200780c */ /* 0x000fe20003f26270 */
[----:B------:R-:W5:Y:S01]  /*a210*/  MUFU.EX2 R12, R12 ;  /* 0x0000000c000c7308 */ /* 0x000f620000000800 */
[----:B------:R-:W-:Y:S01]  /*a220*/  FSEL R20, R100, -INF , !P0 ;  /* 0xff80000064147808 */ /* 0x000fe20004000000 */
[----:B---3--:R3:W1:Y:S01]  /*a230*/  SHFL.IDX PT, R92, R232, R89, 0x1f ;  /* 0x00001f59e85c7589 */ /* 0x00866200000e0000 */
[----:B------:R-:W-:Y:S01]  /*a240*/  ISETP.GE.AND P0, PT, R226, 0x19, PT ;  /* 0x00000019e200780c */ /* 0x000fe20003f06270 */
[--C-:B--2---:R-:W-:Y:S01]  /*a250*/  FFMA.FTZ R16, R97, UR5, -R18.reuse ;  /* 0x0000000561107c23 */ /* 0x104fe20008010812 */
[----:B------:R-:W-:Y:S01]  /*a260*/  ISETP.GT.OR P1, PT, R225, 0x20, !P1 ;  /* 0x00000020e100780c */ /* 0x000fe20004f24670 */
[----:B------:R-:W-:Y:S01]  /*a270*/  VIADD R97, R5, 0x18 ;  /* 0x0000001805617836 */ /* 0x000fe20000000000 */
[----:B------:R-:W-:Y:S01]  /*a280*/  ISETP.GT.OR P0, PT, R225, 0x19, !P0 ;  /* 0x00000019e100780c */ /* 0x000fe20004704670 */
[----:B------:R-:W-:Y:S01]  /*a290*/  FFMA.FTZ R18, R99, UR5, -R18 ;  /* 0x0000000563127c23 */ /* 0x000fe20008010812 */
[----:B------:R-:W-:Y:S01]  /*a2a0*/  FSEL R22, R104, -INF , !P1 ;  /* 0xff80000068167808 */ /* 0x000fe20004800000 */
[--C-:B------:R-:W-:Y:S01]  /*a2b0*/  FFMA.FTZ R20, R20, UR5, -R19.reuse ;  /* 0x0000000514147c23 */ /* 0x100fe20008010813 */
[C---:B------:R-:W-:Y:S01]  /*a2c0*/  ISETP.GE.AND P3, PT, R218.reuse, 0x20, PT ;  /* 0x00000020da00780c */ /* 0x040fe20003f66270 */
[----:B------:R2:W5:Y:S01]  /*a2d0*/  SHFL.IDX PT, R100, R232, R97, 0x1f ;  /* 0x00001f61e8647589 */ /* 0x00056200000e0000 */
[----:B------:R-:W-:Y:S01]  /*a2e0*/  ISETP.GE.AND P1, PT, R218, 0x21, PT ;  /* 0x00000021da00780c */ /* 0x000fe20003f26270 */
[----:B------:R-:W-:Y:S01]  /*a2f0*/  FFMA.FTZ R19, R102, UR5, -R19 ;  /* 0x0000000566137c23 */ /* 0x000fe20008010813 */
[----:B------:R-:W-:Y:S01]  /*a300*/  FSEL R21, R101, -INF , !P0 ;  /* 0xff80000065157808 */ /* 0x000fe20004000000 */
[----:B------:R-:W-:Y:S01]  /*a310*/  VIADD R102, R5, 0x1c ;  /* 0x0000001c05667836 */ /* 0x000fe20000000000 */
[----:B------:R-:W-:-:S02]  /*a320*/  WARPGROUP.DEPBAR.LE gsb0, 0x0 ;  /* 0x00008000000079c5 */ /* 0x000fc40000010000 */
[----:B------:R-:W-:Y:S01]  /*a330*/  WARPGROUP.ARRIVE ;  /* 0x00000000000079c5 */ /* 0x000fe20000000000 */
[C---:B------:R-:W-:Y:S01]  /*a340*/  ISETP.GT.OR P0, PT, R223.reuse, 0x20, !P3 ;  /* 0x00000020df00780c */ /* 0x040fe20005f04670 */
[----:B------:R-:W-:Y:S01]  /*a350*/  SHFL.IDX PT, R232, R232, R102, 0x1f ;  /* 0x00001f66e8e87589 */ /* 0x000fe200000e0000 */
[----:B------:R-:W-:Y:S01]  /*a360*/  ISETP.GT.OR P1, PT, R223, 0x21, !P1 ;  /* 0x00000021df00780c */ /* 0x000fe20004f24670 */
[----:B------:R-:W-:Y:S01]  /*a370*/  FFMA.FTZ R21, R21, UR5, -R23 ;  /* 0x0000000515157c23 */ /* 0x000fe20008010817 */
[----:B------:R-:W-:Y:S01]  /*a380*/  ISETP.GE.AND P2, PT, R218, 0x19, PT ;  /* 0x00000019da00780c */ /* 0x000fe20003f46270 */
[----:B------:R-:W-:Y:S01]  /*a390*/  HGMMA.64x128x16.F32.BF16 R24, gdesc[UR12], R24, gsb0 ;  /* 0x01e000000c1879f0 */ /* 0x000fe20008001818 */
[----:B------:R-:W-:Y:S01]  /*a3a0*/  R2UR UR12, R234 ;  /* 0x00000000ea0c72ca */ /* 0x000fe200000e0000 */
[----:B------:R-:W-:Y:S01]  /*a3b0*/  UMOV UR14, UR4 ;  /* 0x00000004000e7c82 */ /* 0x000fe20008000000 */
[----:B------:R-:W-:Y:S01]  /*a3c0*/  R2UR UR13, R235 ;  /* 0x00000000eb0d72ca */ /* 0x000fe200000e0000 */
[----:B------:R-:W-:Y:S01]  /*a3d0*/  UMOV UR15, 0x40000040 ;  /* 0x40000040000f7882 */ /* 0x000fe20000000000 */
[----:B------:R-:W-:Y:S01]  /*a3e0*/  ISETP.GE.AND P3, PT, R218, 0x28, PT ;  /* 0x00000028da00780c */ /* 0x000fe20003f66270 */
[----:B------:R-:W-:Y:S01]  /*a3f0*/  FFMA.FTZ R22, R22, UR5, -R88 ;  /* 0x0000000516167c23 */ /* 0x000fe20008010858 */
[----:B------:R-:W-:Y:S01]  /*a400*/  FSEL R106, R106, -INF , !P0 ;  /* 0xff8000006a6a7808 */ /* 0x000fe20004000000 */
[----:B------:R-:W-:Y:S01]  /*a410*/  MUFU.EX2 R14, R14 ;  /* 0x0000000e000e7308 */ /* 0x000fe20000000800 */
[----:B------:R-:W-:-:S02]  /*a420*/  FSEL R107, R107, -INF , !P1 ;  /* 0xff8000006b6b7808 */ /* 0x000fc40004800000 */
[C---:B------:R-:W-:Y:S01]  /*a430*/  ISETP.GT.OR P2, PT, R223.reuse, 0x19, !P2 ;  /* 0x00000019df00780c */ /* 0x040fe20005744670 */
[----:B------:R-:W-:Y:S01]  /*a440*/  FFMA.FTZ R88, R106, UR5, -R88 ;  /* 0x000000056a587c23 */ /* 0x000fe20008010858 */
[----:B------:R-:W-:Y:S02]  /*a450*/  ISETP.GE.AND P0, PT, R226, 0x21, PT ;  /* 0x00000021e200780c */ /* 0x000fe40003f06270 */
[----:B------:R-:W-:Y:S01]  /*a460*/  ISETP.GT.OR P1, PT, R223, 0x28, !P3 ;  /* 0x00000028df00780c */ /* 0x000fe20005f24670 */
[----:B------:R-:W-:Y:S01]  /*a470*/  MUFU.EX2 R15, R15 ;  /* 0x0000000f000f7308 */ /* 0x000fe20000000800 */
[----:B------:R-:W-:Y:S02]  /*a480*/  FSEL R103, R103, -INF , !P2 ;  /* 0xff80000067677808 */ /* 0x000fe40005000000 */
[----:B------:R-:W-:Y:S02]  /*a490*/  ISETP.GT.OR P0, PT, R225, 0x21, !P0 ;  /* 0x00000021e100780c */ /* 0x000fe40004704670 */
[----:B------:R-:W-:Y:S01]  /*a4a0*/  FSEL R110, R110, -INF , !P1 ;  /* 0xff8000006e6e7808 */ /* 0x000fe20004800000 */
[----:B------:R-:W-:Y:S01]  /*a4b0*/  FFMA.FTZ R23, R103, UR5, -R23 ;  /* 0x0000000567177c23 */ /* 0x000fe20008010817 */
[----:B------:R-:W-:Y:S01]  /*a4c0*/  ISETP.GE.AND P2, PT, R226, 0x28, PT ;  /* 0x00000028e200780c */ /* 0x000fe20003f46270 */
[----:B----4-:R-:W-:Y:S01]  /*a4d0*/  SHFL.IDX PT, R103, R220, R5, 0x1f ;  /* 0x00001f05dc677589 */ /* 0x010fe200000e0000 */
[----:B------:R-:W-:Y:S01]  /*a4e0*/  ISETP.GE.AND P1, PT, R218, 0x29, PT ;  /* 0x00000029da00780c */ /* 0x000fe20003f26270 */
[----:B------:R-:W-:Y:S01]  /*a4f0*/  MUFU.EX2 R16, R16 ;  /* 0x0000001000107308 */ /* 0x000fe20000000800 */
[----:B---3--:R-:W-:-:S02]  /*a500*/  FSEL R89, R105, -INF , !P0 ;  /* 0xff80000069597808 */ /* 0x008fc40004000000 */
[----:B------:R-:W-:Y:S02]  /*a510*/  ISETP.GT.OR P0, PT, R225, 0x28, !P2 ;  /* 0x00000028e100780c */ /* 0x000fe40005704670 */
[----:B------:R-:W-:Y:S01]  /*a520*/  ISETP.GT.OR P1, PT, R223, 0x29, !P1 ;  /* 0x00000029df00780c */ /* 0x000fe20004f24670 */
[--C-:B------:R-:W-:Y:S01]  /*a530*/  FFMA.FTZ R89, R89, UR5, -R90.reuse ;  /* 0x0000000559597c23 */ /* 0x100fe2000801085a */
[----:B------:R-:W-:Y:S01]  /*a540*/  FSEL R91, R108, -INF , !P0 ;  /* 0xff8000006c5b7808 */ /* 0x000fe20004000000 */
[----:B------:R-:W-:Y:S01]  /*a550*/  FFMA.FTZ R90, R107, UR5, -R90 ;  /* 0x000000056b5a7c23 */ /* 0x000fe2000801085a */
[----:B------:R-:W-:Y:S01]  /*a560*/  FSEL R111, R111, -INF , !P1 ;  /* 0xff8000006f6f7808 */ /* 0x000fe20004800000 */
[----:B------:R-:W3:Y:S01]  /*a570*/  MUFU.EX2 R19, R19 ;  /* 0x0000001300137308 */ /* 0x000ee20000000800 */
[----:B------:R-:W-:Y:S01]  /*a580*/  ISETP.GE.AND P0, PT, R226, 0x29, PT ;  /* 0x00000029e200780c */ /* 0x000fe20003f06270 */
[--C-:B-1----:R-:W-:Y:S01]  /*a590*/  FFMA.FTZ R91, R91, UR5, -R92.reuse ;  /* 0x000000055b5b7c23 */ /* 0x102fe2000801085c */
[----:B------:R-:W-:Y:S01]  /*a5a0*/  ISETP.GE.AND P1, PT, R218, 0x30, PT ;  /* 0x00000030da00780c */ /* 0x000fe20003f26270 */
[----:B------:R-:W-:Y:S01]  /*a5b0*/  FFMA.FTZ R92, R110, UR5, -R92 ;  /* 0x000000056e5c7c23 */ /* 0x000fe2000801085c */
[----:B------:R-:W-:Y:S01]  /*a5c0*/  ISETP.GT.OR P0, PT, R225, 0x29, !P0 ;  /* 0x00000029e100780c */ /* 0x000fe20004704670 */
[----:B------:R-:W-:Y:S01]  /*a5d0*/  VIADD R110, R5, 0xc ;  /* 0x0000000c056e7836 */ /* 0x000fe20000000000 */
[----:B------:R-:W-:Y:S01]  /*a5e0*/  ISETP.GT.OR P1, PT, R223, 0x30, !P1 ;  /* 0x00000030df00780c */ /* 0x000fe20004f24670 */
[----:B------:R-:W-:Y:S01]  /*a5f0*/  MUFU.EX2 R23, R23 ;  /* 0x0000001700177308 */ /* 0x000fe20000000800 */
[----:B------:R-:W-:-:S02]  /*a600*/  FSEL R93, R109, -INF , !P0 ;  /* 0xff8000006d5d7808 */ /* 0x000fc40004000000 */
[----:B------:R-:W-:Y:S01]  /*a610*/  FSEL R114, R114, -INF , !P1 ;  /* 0xff80000072727808 */ /* 0x000fe20004800000 */
[----:B------:R-:W-:Y:S01]  /*a620*/  SHFL.IDX PT, R110, R220, R110, 0x1f ;  /* 0x00001f6edc6e7589 */ /* 0x000fe200000e0000 */
[C---:B------:R-:W-:Y:S01]  /*a630*/  ISETP.GE.AND P0, PT, R226.reuse, 0x30, PT ;  /* 0x00000030e200780c */ /* 0x040fe20003f06270 */
[--C-:B------:R-:W-:Y:S01]  /*a640*/  FFMA.FTZ R93, R93, UR5, -R94.reuse ;  /* 0x000000055d5d7c23 */ /* 0x100fe2000801085e */
[----:B------:R-:W-:Y:S01]  /*a650*/  ISETP.GE.AND P1, PT, R226, 0x31, PT ;  /* 0x00000031e200780c */ /* 0x000fe20003f26270 */
[----:B------:R-:W-:Y:S01]  /*a660*/  FFMA.FTZ R94, R111, UR5, -R94 ;  /* 0x000000056f5e7c23 */ /* 0x000fe2000801085e */
[----:B------:R-:W-:Y:S01]  /*a670*/  ISETP.GT.OR P0, PT, R225, 0x30, !P0 ;  /* 0x00000030e100780c */ /* 0x000fe20004704670 */
[----:B------:R-:W-:Y:S01]  /*a680*/  VIADD R111, R5, 0x8 ;  /* 0x00000008056f7836 */ /* 0x000fe20000000000 */
[----:B------:R-:W-:Y:S01]  /*a690*/  ISETP.GT.OR P1, PT, R225, 0x31, !P1 ;  /* 0x00000031e100780c */ /* 0x000fe20004f24670 */
[----:B------:R-:W-:Y:S01]  /*a6a0*/  MUFU.EX2 R13, R13 ;  /* 0x0000000d000d7308 */ /* 0x000fe20000000800 */
[----:B------:R-:W-:Y:S01]  /*a6b0*/  FSEL R95, R112, -INF , !P0 ;  /* 0xff800000705f7808 */ /* 0x000fe20004000000 */
[----:B------:R-:W-:Y:S01]  /*a6c0*/  VIADD R112, R5, 0x10 ;  /* 0x0000001005707836 */ /* 0x000fe20000000000 */
[----:B------:R-:W-:Y:S01]  /*a6d0*/  ISETP.GE.AND P2, PT, R226, 0x38, PT ;  /* 0x00000038e200780c */ /* 0x000fe20003f46270 */
[----:B------:R-:W1:Y:S01]  /*a6e0*/  SHFL.IDX PT, R109, R220, R111, 0x1f ;  /* 0x00001f6fdc6d7589 */ /* 0x000e6200000e0000 */
[----:B--2---:R-:W-:Y:S01]  /*a6f0*/  FSEL R97, R113, -INF , !P1 ;  /* 0xff80000071617808 */ /* 0x004fe20004800000 */
[--C-:B------:R-:W-:Y:S01]  /*a700*/  FFMA.FTZ R95, R95, UR5, -R96.reuse ;  /* 0x000000055f5f7c23 */ /* 0x100fe20008010860 */
[----:B------:R-:W-:Y:S01]  /*a710*/  ISETP.GE.AND P3, PT, R218, 0x31, PT ;  /* 0x00000031da00780c */ /* 0x000fe20003f66270 */
[----:B------:R-:W-:Y:S01]  /*a720*/  FFMA.FTZ R96, R114, UR5, -R96 ;  /* 0x0000000572607c23 */ /* 0x000fe20008010860 */
[----:B------:R-:W-:Y:S01]  /*a730*/  ISETP.GE.AND P0, PT, R218, 0x38, PT ;  /* 0x00000038da00780c */ /* 0x000fe20003f06270 */
[----:B------:R-:W-:Y:S01]  /*a740*/  FFMA.FTZ R97, R97, UR5, -R98 ;  /* 0x0000000561617c23 */ /* 0x000fe20008010862 */
[----:B------:R-:W-:Y:S01]  /*a750*/  ISETP.GE.AND P1, PT, R226, 0x41, PT ;  /* 0x00000041e200780c */ /* 0x000fe20003f26270 */
[----:B------:R-:W-:Y:S01]  /*a760*/  SHFL.IDX PT, R112, R220, R112, 0x1f ;  /* 0x00001f70dc707589 */ /* 0x000fe200000e0000 */
[----:B------:R-:W-:Y:S01]  /*a770*/  ISETP.GT.OR P2, PT, R225, 0x38, !P2 ;  /* 0x00000038e100780c */ /* 0x000fe20005744670 */
[----:B------:R-:W-:Y:S01]  /*a780*/  MUFU.EX2 R17, R17 ;  /* 0x0000001100117308 */ /* 0x000fe20000000800 */
[----:B------:R-:W-:-:S02]  /*a790*/  ISETP.GT.OR P3, PT, R223, 0x31, !P3 ;  /* 0x00000031df00780c */ /* 0x000fc40005f64670 */
[----:B------:R-:W-:Y:S02]  /*a7a0*/  ISETP.GT.OR P0, PT, R223, 0x38, !P0 ;  /* 0x00000038df00780c */ /* 0x000fe40004704670 */
[----:B------:R-:W-:Y:S02]  /*a7b0*/  ISETP.GT.OR P1, PT, R225, 0x41, !P1 ;  /* 0x00000041e100780c */ /* 0x000fe40004f24670 */
[----:B------:R-:W-:Y:S01]  /*a7c0*/  FSEL R99, R116, -INF , !P2 ;  /* 0xff80000074637808 */ /* 0x000fe20005000000 */
[----:B------:R-:W-:Y:S01]  /*a7d0*/  MUFU.EX2 R18, R18 ;  /* 0x0000001200127308 */ /* 0x000fe20000000800 */
[----:B------:R-:W-:Y:S02]  /*a7e0*/  FSEL R115, R115, -INF , !P3 ;  /* 0xff80000073737808 */ /* 0x000fe40005800000 */
[----:B------:R-:W-:Y:S01]  /*a7f0*/  FSEL R118, R118, -INF , !P0 ;  /* 0xff80000076767808 */ /* 0x000fe20004000000 */
[----:B-----5:R-:W-:Y:S01]  /*a800*/  FFMA.FTZ R99, R99, UR5, -R100 ;  /* 0x0000000563637c23 */ /* 0x020fe20008010864 */
[----:B------:R-:W-:Y:S01]  /*a810*/  FSEL R121, R121, -INF , !P1 ;  /* 0xff80000079797808 */ /* 0x000fe20004800000 */
[----:B------:R-:W-:Y:S01]  /*a820*/  FFMA.FTZ R98, R115, UR5, -R98 ;  /* 0x0000000573627c23 */ /* 0x000fe20008010862 */
[----:B------:R-:W-:Y:S01]  /*a830*/  ISETP.GE.AND P2, PT, R226, 0x48, PT ;  /* 0x00000048e200780c */ /* 0x000fe20003f46270 */
[----:B------:R-:W-:Y:S01]  /*a840*/  FFMA.FTZ R100, R118, UR5, -R100 ;  /* 0x0000000576647c23 */ /* 0x000fe20008010864 */
[C---:B------:R-:W-:Y:S01]  /*a850*/  ISETP.GE.AND P3, PT, R226.reuse, 0x49, PT ;  /* 0x00000049e200780c */ /* 0x040fe20003f66270 */
[----:B------:R-:W-:Y:S01]  /*a860*/  VIADD R118, R5, 0x4 ;  /* 0x0000000405767836 */ /* 0x000fe20000000000 */
[----:B------:R-:W-:Y:S01]  /*a870*/  ISETP.GE.AND P1, PT, R226, 0x59, PT ;  /* 0x00000059e200780c */ /* 0x000fe20003f26270 */
[----:B------:R-:W-:Y:S01]  /*a880*/  MUFU.EX2 R20, R20 ;  /* 0x0000001400147308 */ /* 0x000fe20000000800 */
[----:B------:R-:W-:-:S02]  /*a890*/  ISETP.GT.OR P2, PT, R225, 0x48, !P2 ;  /* 0x00000048e100780c */ /* 0x000fc40005744670 */
[C---:B------:R-:W-:Y:S01]  /*a8a0*/  ISETP.GT.OR P3, PT, R225.reuse, 0x49, !P3 ;  /* 0x00000049e100780c */ /* 0x040fe20005f64670 */
[----:B------:R-:W2:Y:S01]  /*a8b0*/  SHFL.IDX PT, R102, R220, R118, 0x1f ;  /* 0x00001f76dc667589 */ /* 0x000ea200000e0000 */
[----:B------:R-:W-:Y:S02]  /*a8c0*/  ISETP.GT.OR P1, PT, R225, 0x59, !P1 ;  /* 0x00000059e100780c */ /* 0x000fe40004f24670 */
[----:B------:R-:W-:Y:S01]  /*a8d0*/  FSEL R124, R124, -INF , !P2 ;  /* 0xff8000007c7c7808 */ /* 0x000fe20005000000 */
[----:B------:R-:W-:Y:S01]  /*a8e0*/  MUFU.EX2 R21, R21 ;  /* 0x0000001500157308 */ /* 0x000fe20000000800 */
[----:B------:R-:W-:Y:S02]  /*a8f0*/  FSEL R108, R125, -INF , !P3 ;  /* 0xff8000007d6c7808 */ /* 0x000fe40005800000 */
[----:B------:R-:W-:Y:S01]  /*a900*/  FSEL R133, R133, -INF , !P1 ;  /* 0xff80000085857808 */ /* 0x000fe20004800000 */
[----:B-1----:R-:W-:Y:S01]  /*a910*/  FFMA.FTZ R107, R124, UR5, -R109 ;  /* 0x000000057c6b7c23 */ /* 0x002fe2000801086d */
[----:B------:R-:W-:Y:S01]  /*a920*/  ISETP.GE.AND P5, PT, R226, 0x39, PT ;  /* 0x00000039e200780c */ /* 0x000fe20003fa6270 */
[----:B------:R-:W-:Y:S01]  /*a930*/  FFMA.FTZ R108, R108, UR5, -R110 ;  /* 0x000000056c6c7c23 */ /* 0x000fe2000801086e */
[C---:B------:R-:W-:Y:S01]  /*a940*/  ISETP.GE.AND P4, PT, R226.reuse, 0x40, PT ;  /* 0x00000040e200780c */ /* 0x040fe20003f86270 */
[----:B------:R-:W-:Y:S01]  /*a950*/  MUFU.EX2 R22, R22 ;  /* 0x0000001600167308 */ /* 0x000fe20000000800 */
[----:B------:R-:W-:-:S02]  /*a960*/  ISETP.GE.AND P0, PT, R226, 0x50, PT ;  /* 0x00000050e200780c */ /* 0x000fc40003f06270 */
[C---:B------:R-:W-:Y:S02]  /*a970*/  ISETP.GE.AND P2, PT, R226.reuse, 0x60, PT ;  /* 0x00000060e200780c */ /* 0x040fe40003f46270 */
[----:B------:R-:W-:Y:S02]  /*a980*/  ISETP.GE.AND P3, PT, R226, 0x61, PT ;  /* 0x00000061e200780c */ /* 0x000fe40003f66270 */
[----:B------:R-:W-:Y:S01]  /*a990*/  ISETP.GE.AND P1, PT, R218, 0x39, PT ;  /* 0x00000039da00780c */ /* 0x000fe20003f26270 */
[----:B------:R-:W1:Y:S01]  /*a9a0*/  MUFU.EX2 R107, R107 ;  /* 0x0000006b006b7308 */ /* 0x000e620000000800 */
[C---:B------:R-:W-:Y:S02]  /*a9b0*/  ISETP.GT.OR P5, PT, R225.reuse, 0x39, !P5 ;  /* 0x00000039e100780c */ /* 0x040fe40006fa4670 */
[----:B------:R-:W-:Y:S01]  /*a9c0*/  ISETP.GT.OR P4, PT, R225, 0x40, !P4 ;  /* 0x00000040e100780c */ /* 0x000fe20006784670 */
[----:B--2---:R-:W-:Y:S01]  /*a9d0*/  FFMA.FTZ R105, R121, UR5, -R102 ;  /* 0x0000000579697c23 */ /* 0x004fe20008010866 */
[----:B------:R-:W-:-:S02]  /*a9e0*/  ISETP.GT.OR P0, PT, R225, 0x50, !P0 ;  /* 0x00000050e100780c */ /* 0x000fc40004704670 */
[C---:B------:R-:W-:Y:S01]  /*a9f0*/  ISETP.GT.OR P2, PT, R225.reuse, 0x60, !P2 ;  /* 0x00000060e100780c */ /* 0x040fe20005744670 */
[----:B------:R-:W-:Y:S01]  /*aa00*/  MUFU.EX2 R108, R108 ;  /* 0x0000006c006c7308 */ /* 0x000fe20000000800 */
[----:B------:R-:W-:Y:S02]  /*aa10*/  ISETP.GT.OR P3, PT, R225, 0x61, !P3 ;  /* 0x00000061e100780c */ /* 0x000fe40005f64670 */
[----:B------:R-:W-:Y:S02]  /*aa20*/  ISETP.GT.OR P1, PT, R223, 0x39, !P1 ;  /* 0x00000039df00780c */ /* 0x000fe40004f24670 */
[----:B------:R-:W-:Y:S02]  /*aa30*/  FSEL R117, R117, -INF , !P5 ;  /* 0xff80000075757808 */ /* 0x000fe40006800000 */
[----:B------:R-:W-:Y:S01]  /*aa40*/  FSEL R120, R120, -INF , !P4 ;  /* 0xff80000078787808 */ /* 0x000fe20006000000 */
[----:B------:R-:W-:Y:S01]  /*aa50*/  MUFU.EX2 R105, R105 ;  /* 0x0000006900697308 */ /* 0x000fe20000000800 */
[----:B------:R-:W-:Y:S01]  /*aa60*/  FSEL R128, R128, -INF , !P0 ;  /* 0xff80000080807808 */ /* 0x000fe20004000000 */
[----:B------:R-:W-:Y:S01]  /*aa70*/  FFMA.FTZ R101, R117, UR5, -R232 ;  /* 0x0000000575657c23 */ /* 0x000fe200080108e8 */
[----:B------:R-:W-:Y:S01]  /*aa80*/  FSEL R136, R136, -INF , !P2 ;  /* 0xff80000088887808 */ /* 0x000fe20005000000 */
[----:B------:R-:W-:-:S02]  /*aa90*/  WARPGROUP.DEPBAR.LE gsb0, 0x0 ;  /* 0x00008000000079c5 */ /* 0x000fc40000010000 */
[----:B------:R-:W-:Y:S01]  /*aaa0*/  WARPGROUP.ARRIVE ;  /* 0x00000000000079c5 */ /* 0x000fe20000000000 */
[----:B------:R-:W-:Y:S01]  /*aab0*/  FSEL R137, R137, -INF , !P3 ;  /* 0xff80000089897808 */ /* 0x000fe20005800000 */
[----:B------:R-:W-:Y:S01]  /*aac0*/  FFMA.FTZ R120, R120, UR5, -R103 ;  /* 0x0000000578787c23 */ /* 0x000fe20008010867 */
[----:B------:R-:W-:Y:S01]  /*aad0*/  FSEL R119, R119, -INF , !P1 ;  /* 0xff80000077777808 */ /* 0x000fe20004800000 */
[----:B------:R-:W-:Y:S01]  /*aae0*/  MUFU.EX2 R88, R88 ;  /* 0x0000005800587308 */ /* 0x000fe20000000800 */
[----:B------:R-:W-:Y:S01]  /*aaf0*/  ISETP.GE.AND P5, PT, R226, 0x51, PT ;  /* 0x00000051e200780c */ /* 0x000fe20003fa6270 */
[----:B------:R-:W-:Y:S01]  /*ab00*/  HGMMA.64x128x16.F32.BF16 R24, gdesc[UR12], R24, gsb0 ;  /* 0x01e000000c1879f0 */ /* 0x000fe20008001818 */
[----:B------:R-:W-:Y:S01]  /*ab10*/  R2UR UR12, R230 ;  /* 0x00000000e60c72ca */ /* 0x000fe200000e0000 */
[----:B------:R-:W-:Y:S01]  /*ab20*/  UMOV UR14, UR6 ;  /* 0x00000006000e7c82 */ /* 0x000fe20008000000 */
[----:B------:R-:W-:Y:S01]  /*ab30*/  R2UR UR13, R231 ;  /* 0x00000000e70d72ca */ /* 0x000fe200000e0000 */
[----:B------:R-:W-:Y:S01]  /*ab40*/  UMOV UR15, 0x40000040 ;  /* 0x40000040000f7882 */ /* 0x000fe20000000000 */
[C---:B------:R-:W-:Y:S01]  /*ab50*/  ISETP.GE.AND P4, PT, R226.reuse, 0x58, PT ;  /* 0x00000058e200780c */ /* 0x040fe20003f86270 */
[----:B------:R-:W-:Y:S01]  /*ab60*/  FFMA.FTZ R119, R119, UR5, -R232 ;  /* 0x0000000577777c23 */ /* 0x000fe200080108e8 */
[----:B------:R-:W-:Y:S01]  /*ab70*/  ISETP.GE.AND P0, PT, R226, 0x68, PT ;  /* 0x00000068e200780c */ /* 0x000fe20003f06270 */
[----:B------:R-:W-:Y:S01]  /*ab80*/  VIADD R232, R5, 0x14 ;  /* 0x0000001405e87836 */ /* 0x000fe20000000000 */
[C---:B------:R-:W-:Y:S01]  /*ab90*/  ISETP.GE.AND P2, PT, R218.reuse, 0x40, PT ;  /* 0x00000040da00780c */ /* 0x040fe20003f46270 */
[----:B------:R-:W-:Y:S01]  /*aba0*/  MUFU.EX2 R89, R89 ;  /* 0x0000005900597308 */ /* 0x000fe20000000800 */
[----:B------:R-:W-:-:S02]  /*abb0*/  ISETP.GE.AND P3, PT, R218, 0x41, PT ;  /* 0x00000041da00780c */ /* 0x000fc40003f66270 */
[----:B------:R-:W-:Y:S02]  /*abc0*/  ISETP.GE.AND P1, PT, R218, 0x48, PT ;  /* 0x00000048da00780c */ /* 0x000fe40003f26270 */
[C---:B------:R-:W-:Y:S02]  /*abd0*/  ISETP.GT.OR P5, PT, R225.reuse, 0x51, !P5 ;  /* 0x00000051e100780c */ /* 0x040fe40006fa4670 */
[----:B------:R-:W-:Y:S01]  /*abe0*/  ISETP.GT.OR P4, PT, R225, 0x58, !P4 ;  /* 0x00000058e100780c */ /* 0x000fe20006784670 */
[----:B------:R-:W-:Y:S01]  /*abf0*/  MUFU.EX2 R90, R90 ;  /* 0x0000005a005a7308 */ /* 0x000fe20000000800 */
[C---:B------:R-:W-:Y:S02]  /*ac00*/  ISETP.GT.OR P2, PT, R223.reuse, 0x40, !P2 ;  /* 0x00000040df00780c */ /* 0x040fe40005744670 */
[C---:B------:R-:W-:Y:S02]  /*ac10*/  ISETP.GT.OR P3, PT, R223.reuse, 0x41, !P3 ;  /* 0x00000041df00780c */ /* 0x040fe40005f64670 */
[----:B------:R-:W-:-:S02]  /*ac20*/  ISETP.GT.OR P1, PT, R223, 0x48, !P1 ;  /* 0x00000048df00780c */ /* 0x000fc40004f24670 */
[----:B------:R-:W-:Y:S01]  /*ac30*/  ISETP.GT.OR P0, PT, R225, 0x68, !P0 ;  /* 0x00000068e100780c */ /* 0x000fe20004704670 */
[----:B------:R-:W-:Y:S01]  /*ac40*/  MUFU.EX2 R91, R91 ;  /* 0x0000005b005b7308 */ /* 0x000fe20000000800 */
[----:B------:R-:W-:Y:S02]  /*ac50*/  FSEL R129, R129, -INF , !P5 ;  /* 0xff80000081817808 */ /* 0x000fe40006800000 */
[----:B------:R-:W-:Y:S02]  /*ac60*/  FSEL R132, R132, -INF , !P4 ;  /* 0xff80000084847808 */ /* 0x000fe40006000000 */
[----:B------:R-:W-:Y:S02]  /*ac70*/  FSEL R104, R122, -INF , !P2 ;  /* 0xff8000007a687808 */ /* 0x000fe40005000000 */
[----:B------:R-:W-:Y:S01]  /*ac80*/  FSEL R106, R123, -INF , !P3 ;  /* 0xff8000007b6a7808 */ /* 0x000fe20005800000 */
[----:B------:R-:W-:Y:S01]  /*ac90*/  MUFU.EX2 R92, R92 ;  /* 0x0000005c005c7308 */ /* 0x000fe20000000800 */
[----:B------:R-:W-:Y:S01]  /*aca0*/  FSEL R126, R126, -INF , !P1 ;  /* 0xff8000007e7e7808 */ /* 0x000fe20004800000 */
[----:B------:R-:W-:Y:S01]  /*acb0*/  FFMA.FTZ R104, R104, UR5, -R103 ;  /* 0x0000000568687c23 */ /* 0x000fe20008010867 */
[----:B------:R-:W-:Y:S01]  /*acc0*/  FSEL R113, R140, -INF , !P0 ;  /* 0xff8000008c717808 */ /* 0x000fe20004000000 */
[----:B------:R-:W-:Y:S01]  /*acd0*/  FFMA.FTZ R106, R106, UR5, -R102 ;  /* 0x000000056a6a7c23 */ /* 0x000fe20008010866 */
[----:B------:R-:W-:Y:S01]  /*ace0*/  ISETP.GE.AND P5, PT, R226, 0x69, PT ;  /* 0x00000069e200780c */ /* 0x000fe20003fa6270 */
[----:B------:R-:W-:Y:S01]  /*acf0*/  FFMA.FTZ R109, R126, UR5, -R109 ;  /* 0x000000057e6d7c23 */ /* 0x000fe2000801086d */
[C---:B------:R-:W-:Y:S01]  /*ad00*/  ISETP.GE.AND P4, PT, R226.reuse, 0x70, PT ;  /* 0x00000070e200780c */ /* 0x040fe20003f86270 */
[----:B------:R2:W-:Y:S01]  /*ad10*/  MUFU.EX2 R103, R119 ;  /* 0x0000007700677308 */ /* 0x0005e20000000800 */
[----:B------:R-:W-:-:S02]  /*ad20*/  ISETP.GE.AND P2, PT, R226, 0x71, PT ;  /* 0x00000071e200780c */ /* 0x000fc40003f46270 */
[C---:B------:R-:W-:Y:S02]  /*ad30*/  ISETP.GE.AND P3, PT, R226.reuse, 0x78, PT ;  /* 0x00000078e200780c */ /* 0x040fe40003f66270 */
[----:B------:R-:W-:Y:S01]  /*ad40*/  ISETP.GE.AND P1, PT, R226, 0x79, PT ;  /* 0x00000079e200780c */ /* 0x000fe20003f26270 */
[----:B------:R-:W-:Y:S01]  /*ad50*/  VIADD R226, R5, 0x1c ;  /* 0x0000001c05e27836 */ /* 0x000fe20000000000 */
[----:B------:R-:W-:Y:S01]  /*ad60*/  ISETP.GE.AND P0, PT, R218, 0x49, PT ;  /* 0x00000049da00780c */ /* 0x000fe20003f06270 */
[----:B------:R4:W-:Y:S01]  /*ad70*/  MUFU.EX2 R102, R120 ;  /* 0x0000007800667308 */ /* 0x0009e20000000800 */
[C---:B------:R-:W-:Y:S02]  /*ad80*/  ISETP.GT.OR P5, PT, R225.reuse, 0x69, !P5 ;  /* 0x00000069e100780c */ /* 0x040fe40006fa4670 */
[C---:B------:R-:W-:Y:S02]  /*ad90*/  ISETP.GT.OR P4, PT, R225.reuse, 0x70, !P4 ;  /* 0x00000070e100780c */ /* 0x040fe40006784670 */
[----:B------:R-:W-:-:S02]  /*ada0*/  ISETP.GT.OR P2, PT, R225, 0x71, !P2 ;  /* 0x00000071e100780c */ /* 0x000fc40005744670 */
[C---:B------:R-:W-:Y:S01]  /*adb0*/  ISETP.GT.OR P3, PT, R225.reuse, 0x78, !P3 ;  /* 0x00000078e100780c */ /* 0x040fe20005f64670 */
[----:B------:R-:W-:Y:S01]  /*adc0*/  MUFU.EX2 R109, R109 ;  /* 0x0000006d006d7308 */ /* 0x000fe20000000800 */
[----:B------:R-:W-:Y:S01]  /*add0*/  ISETP.GT.OR P1, PT, R225, 0x79, !P1 ;  /* 0x00000079e100780c */ /* 0x000fe20004f24670 */
[----:B------:R-:W-:Y:S01]  /*ade0*/  VIADD R225, R5, 0x18 ;  /* 0x0000001805e17836 */ /* 0x000fe20000000000 */
[----:B------:R-:W-:Y:S02]  /*adf0*/  ISETP.GT.OR P0, PT, R223, 0x49, !P0 ;  /* 0x00000049df00780c */ /* 0x000fe40004704670 */
[----:B------:R-:W-:Y:S02]  /*ae00*/  FSEL R115, R141, -INF , !P5 ;  /* 0xff8000008d737808 */ /* 0x000fe40006800000 */
[----:B------:R-:W-:Y:S01]  /*ae10*/  FSEL R125, R144, -INF , !P4 ;  /* 0xff800000907d7808 */ /* 0x000fe20006000000 */
[----:B------:R-:W-:Y:S01]  /*ae20*/  MUFU.EX2 R104, R104 ;  /* 0x0000006800687308 */ /* 0x000fe20000000800 */
[----:B------:R-:W-:-:S02]  /*ae30*/  FSEL R123, R145, -INF , !P2 ;  /* 0xff800000917b7808 */ /* 0x000fc40005000000 */
[----:B------:R-:W-:Y:S02]  /*ae40*/  FSEL R121, R148, -INF , !P3 ;  /* 0xff80000094797808 */ /* 0x000fe40005800000 */
[----:B--2---:R-:W-:Y:S02]  /*ae50*/  FSEL R119, R149, -INF , !P1 ;  /* 0xff80000095777808 */ /* 0x004fe40004800000 */
[----:B------:R-:W-:Y:S01]  /*ae60*/  FSEL R127, R127, -INF , !P0 ;  /* 0xff8000007f7f7808 */ /* 0x000fe20004000000 */
[----:B------:R-:W-:Y:S01]  /*ae70*/  MUFU.EX2 R106, R106 ;  /* 0x0000006a006a7308 */ /* 0x000fe20000000800 */
[C---:B------:R-:W-:Y:S02]  /*ae80*/  ISETP.GE.AND P5, PT, R218.reuse, 0x50, PT ;  /* 0x00000050da00780c */ /* 0x040fe40003fa6270 */
[C---:B------:R-:W-:Y:S01]  /*ae90*/  ISETP.GE.AND P4, PT, R218.reuse, 0x51, PT ;  /* 0x00000051da00780c */ /* 0x040fe20003f86270 */
[----:B------:R-:W-:Y:S01]  /*aea0*/  FFMA.FTZ R110, R127, UR5, -R110 ;  /* 0x000000057f6e7c23 */ /* 0x000fe2000801086e */
[C---:B------:R-:W-:Y:S01]  /*aeb0*/  ISETP.GE.AND P2, PT, R218.reuse, 0x58, PT ;  /* 0x00000058da00780c */ /* 0x040fe20003f46270 */
[----:B------:R2:W-:Y:S01]  /*aec0*/  SHFL.IDX PT, R127, R221, R111, 0x1f ;  /* 0x00001f6fdd7f7589 */ /* 0x0005e200000e0000 */
[C---:B------:R-:W-:Y:S01]  /*aed0*/  ISETP.GE.AND P3, PT, R218.reuse, 0x59, PT ;  /* 0x00000059da00780c */ /* 0x040fe20003f66270 */
[----:B------:R-:W-:Y:S01]  /*aee0*/  MUFU.EX2 R93, R93 ;  /* 0x0000005d005d7308 */ /* 0x000fe20000000800 */
[----:B------:R-:W-:-:S02]  /*aef0*/  ISETP.GE.AND P1, PT, R218, 0x60, PT ;  /* 0x00000060da00780c */ /* 0x000fc40003f26270 */
[----:B------:R-:W-:Y:S02]  /*af00*/  ISETP.GE.AND P0, PT, R218, 0x61, PT ;  /* 0x00000061da00780c */ /* 0x000fe40003f06270 */
[C---:B------:R-:W-:Y:S02]  /*af10*/  ISETP.GT.OR P5, PT, R223.reuse, 0x50, !P5 ;  /* 0x00000050df00780c */ /* 0x040fe40006fa4670 */
[C---:B------:R-:W-:Y:S01]  /*af20*/  ISETP.GT.OR P4, PT, R223.reuse, 0x51, !P4 ;  /* 0x00000051df00780c */ /* 0x040fe20006784670 */
[----:B--2---:R-:W-:Y:S01]  /*af30*/  FFMA.FTZ R111, R128, UR5, -R112 ;  /* 0x00000005806f7c23 */ /* 0x004fe20008010870 */
[C---:B------:R-:W-:Y:S01]  /*af40*/  ISETP.GT.OR P2, PT, R223.reuse, 0x58, !P2 ;  /* 0x00000058df00780c */ /* 0x040fe20005744670 */
[----:B------:R-:W-:Y:S01]  /*af50*/  MUFU.EX2 R110, R110 ;  /* 0x0000006e006e7308 */ /* 0x000fe20000000800 */
[C---:B------:R-:W-:Y:S02]  /*af60*/  ISETP.GT.OR P3, PT, R223.reuse, 0x59, !P3 ;  /* 0x00000059df00780c */ /* 0x040fe40005f64670 */
[----:B------:R-:W-:-:S02]  /*af70*/  ISETP.GT.OR P1, PT, R223, 0x60, !P1 ;  /* 0x00000060df00780c */ /* 0x000fc40004f24670 */
[----:B------:R-:W-:Y:S02]  /*af80*/  ISETP.GT.OR P0, PT, R223, 0x61, !P0 ;  /* 0x00000061df00780c */ /* 0x000fe40004704670 */
[----:B------:R-:W-:Y:S01]  /*af90*/  FSEL R114, R130, -INF , !P5 ;  /* 0xff80000082727808 */ /* 0x000fe20006800000 */
[----:B------:R-:W-:Y:S01]  /*afa0*/  MUFU.EX2 R111, R111 ;  /* 0x0000006f006f7308 */ /* 0x000fe20000000800 */
[----:B------:R-:W-:Y:S01]  /*afb0*/  FSEL R117, R131, -INF , !P4 ;  /* 0xff80000083757808 */ /* 0x000fe20006000000 */
[----:B------:R-:W2:Y:S01]  /*afc0*/  SHFL.IDX PT, R130, R221, R118, 0x1f ;  /* 0x00001f76dd827589 */ /* 0x000ea200000e0000 */
[----:B------:R-:W-:Y:S01]  /*afd0*/  FSEL R116, R134, -INF , !P2 ;  /* 0xff80000086747808 */ /* 0x000fe20005000000 */
[----:B------:R-:W-:Y:S01]  /*afe0*/  FFMA.FTZ R112, R114, UR5, -R112 ;  /* 0x0000000572707c23 */ /* 0x000fe20008010870 */
[----:B------:R-:W-:Y:S01]  /*aff0*/  FSEL R135, R135, -INF , !P3 ;  /* 0xff80000087877808 */ /* 0x000fe20005800000 */
[----:B------:R-:W5:Y:S01]  /*b000*/  SHFL.IDX PT, R134, R220, R232, 0x1f ;  /* 0x00001fe8dc867589 */ /* 0x000f6200000e0000 */
[----:B------:R-:W-:Y:S01]  /*b010*/  FSEL R145, R138, -INF , !P1 ;  /* 0xff8000008a917808 */ /* 0x000fe20004800000 */
[----:B------:R-:W-:Y:S01]  /*b020*/  MUFU.EX2 R94, R94 ;  /* 0x0000005e005e7308 */ /* 0x000fe20000000800 */
[----:B------:R-:W-:Y:S01]  /*b030*/  FSEL R140, R139, -INF , !P0 ;  /* 0xff8000008b8c7808 */ /* 0x000fe20004000000 */
[----:B------:R-:W3:Y:S01]  /*b040*/  SHFL.IDX PT, R138, R220, R225, 0x1f ;  /* 0x00001fe1dc8a7589 */ /* 0x000ee200000e0000 */
[----:B------:R-:W-:-:S02]  /*b050*/  ISETP.GE.AND P5, PT, R218, 0x68, PT ;  /* 0x00000068da00780c */ /* 0x000fc40003fa6270 */
[C---:B------:R-:W-:Y:S01]  /*b060*/  ISETP.GE.AND P4, PT, R218.reuse, 0x69, PT ;  /* 0x00000069da00780c */ /* 0x040fe20003f86270 */
[----:B------:R-:W1:Y:S01]  /*b070*/  SHFL.IDX PT, R131, R221, R5, 0x1f ;  /* 0x00001f05dd837589 */ /* 0x000e6200000e0000 */
[C---:B------:R-:W-:Y:S01]  /*b080*/  ISETP.GE.AND P2, PT, R218.reuse, 0x70, PT ;  /* 0x00000070da00780c */ /* 0x040fe20003f46270 */
[----:B------:R-:W-:Y:S01]  /*b090*/  MUFU.EX2 R112, R112 ;  /* 0x0000007000707308 */ /* 0x000fe20000000800 */
[C---:B------:R-:W-:Y:S01]  /*b0a0*/  ISETP.GE.AND P3, PT, R218.reuse, 0x71, PT ;  /* 0x00000071da00780c */ /* 0x040fe20003f66270 */
[----:B------:R-:W4:Y:S01]  /*b0b0*/  SHFL.IDX PT, R220, R220, R226, 0x1f ;  /* 0x00001fe2dcdc7589 */ /* 0x000f2200000e0000 */
[C---:B------:R-:W-:Y:S02]  /*b0c0*/  ISETP.GE.AND P1, PT, R218.reuse, 0x78, PT ;  /* 0x00000078da00780c */ /* 0x040fe40003f26270 */
[----:B------:R-:W-:Y:S01]  /*b0d0*/  ISETP.GE.AND P0, PT, R218, 0x79, PT ;  /* 0x00000079da00780c */ /* 0x000fe20003f06270 */
[----:B------:R-:W-:Y:S01]  /*b0e0*/  VIADD R218, R5, 0x10 ;  /* 0x0000001005da7836 */ /* 0x000fe20000000000 */
[C---:B------:R-:W-:Y:S01]  /*b0f0*/  ISETP.GT.OR P5, PT, R223.reuse, 0x68, !P5 ;  /* 0x00000068df00780c */ /* 0x040fe20006fa4670 */
[----:B------:R-:W-:Y:S01]  /*b100*/  MUFU.EX2 R95, R95 ;  /* 0x0000005f005f7308 */ /* 0x000fe20000000800 */
[----:B------:R-:W-:Y:S01]  /*b110*/  ISETP.GT.OR P4, PT, R223, 0x69, !P4 ;  /* 0x00000069df00780c */ /* 0x000fe20006784670 */
[----:B--2---:R-:W-:Y:S01]  /*b120*/  FFMA.FTZ R141, R137, UR5, -R130 ;  /* 0x00000005898d7c23 */ /* 0x004fe20008010882 */
[C---:B------:R-:W-:Y:S01]  /*b130*/  ISETP.GT.OR P2, PT, R223.reuse, 0x70, !P2 ;  /* 0x00000070df00780c */ /* 0x040fe20005744670 */
[----:B------:R-:W2:Y:S01]  /*b140*/  SHFL.IDX PT, R139, R221, R218, 0x1f ;  /* 0x00001fdadd8b7589 */ /* 0x000ea200000e0000 */
[----:B------:R-:W-:Y:S01]  /*b150*/  ISETP.GT.OR P3, PT, R223, 0x71, !P3 ;  /* 0x00000071df00780c */ /* 0x000fe20005f64670 */
[----:B-----5:R-:W-:Y:S01]  /*b160*/  FFMA.FTZ R114, R129, UR5, -R134 ;  /* 0x0000000581727c23 */ /* 0x020fe20008010886 */
[C---:B------:R-:W-:Y:S01]  /*b170*/  ISETP.GT.OR P1, PT, R223.reuse, 0x78, !P1 ;  /* 0x00000078df00780c */ /* 0x040fe20004f24670 */
[----:B------:R-:W-:Y:S01]  /*b180*/  FFMA.FTZ R140, R140, UR5, -R130 ;  /* 0x000000058c8c7c23 */ /* 0x000fe20008010882 */
[----:B------:R-:W-:Y:S01]  /*b190*/  ISETP.GT.OR P0, PT, R223, 0x79, !P0 ;  /* 0x00000079df00780c */ /* 0x000fe20004704670 */
[----:B------:R-:W-:-:S02]  /*b1a0*/  WARPGROUP.DEPBAR.LE gsb0, 0x0 ;  /* 0x00008000000079c5 */ /* 0x000fc40000010000 */
[----:B------:R-:W-:Y:S01]  /*b1b0*/  WARPGROUP.ARRIVE ;  /* 0x00000000000079c5 */ /* 0x000fe20000000000 */
[----:B------:R-:W-:Y:S01]  /*b1c0*/  VIADD R223, R5, 0xc ;  /* 0x0000000c05df7836 */ /* 0x000fe20000000000 */
[----:B------:R-:W-:Y:S01]  /*b1d0*/  FSEL R142, R142, -INF , !P5 ;  /* 0xff8000008e8e7808 */ /* 0x000fe20006800000 */
[--C-:B---3--:R-:W-:Y:S01]  /*b1e0*/  FFMA.FTZ R116, R116, UR5, -R138.reuse ;  /* 0x0000000574747c23 */ /* 0x108fe2000801088a */
[----:B------:R-:W-:Y:S01]  /*b1f0*/  FSEL R126, R143, -INF , !P4 ;  /* 0xff8000008f7e7808 */ /* 0x000fe20006000000 */
[----:B------:R-:W-:Y:S01]  /*b200*/  FFMA.FTZ R143, R132, UR5, -R138 ;  /* 0x00000005848f7c23 */ /* 0x000fe2000801088a */
[----:B------:R-:W-:Y:S01]  /*b210*/  HGMMA.64x128x16.F32.BF16 R24, gdesc[UR12], R24, gsb0 ;  /* 0x01e000000c1879f0 */ /* 0x000fe20008001818 */
[----:B------:R-:W3:Y:S01]  /*b220*/  SHFL.IDX PT, R144, R221, R223, 0x1f ;  /* 0x00001fdfdd907589 */ /* 0x000ee200000e0000 */
[--C-:B-1----:R-:W-:Y:S01]  /*b230*/  FFMA.FTZ R138, R136, UR5, -R131.reuse ;  /* 0x00000005888a7c23 */ /* 0x102fe20008010883 */
[----:B------:R-:W-:Y:S01]  /*b240*/  FFMA.FTZ R145, R145, UR5, -R131 ;  /* 0x0000000591917c23 */ /* 0x000fe20008010883 */
[----:B------:R-:W-:Y:S01]  /*b250*/  FSEL R124, R146, -INF , !P2 ;  /* 0xff800000927c7808 */ /* 0x000fe20005000000 */
[--C-:B------:R-:W-:Y:S01]  /*b260*/  FFMA.FTZ R131, R113, UR5, -R127.reuse ;  /* 0x0000000571837c23 */ /* 0x100fe2000801087f */
[----:B------:R-:W-:Y:S01]  /*b270*/  FFMA.FTZ R129, R142, UR5, -R127 ;  /* 0x000000058e817c23 */ /* 0x000fe2000801087f */
[----:B------:R-:W-:Y:S01]  /*b280*/  FFMA.FTZ R146, R117, UR5, -R134 ;  /* 0x0000000575927c23 */ /* 0x000fe20008010886 */
[----:B----4-:R-:W-:Y:S01]  /*b290*/  FSEL R120, R150, -INF , !P1 ;  /* 0xff80000096787808 */ /* 0x010fe20004800000 */
[----:B------:R-:W1:Y:S01]  /*b2a0*/  SHFL.IDX PT, R134, R221, R232, 0x1f ;  /* 0x00001fe8dd867589 */ /* 0x000e6200000e0000 */
[----:B------:R-:W-:Y:S01]  /*b2b0*/  VIADD R150, R5, 0x8 ;  /* 0x0000000805967836 */ /* 0x000fe20000000000 */
[----:B------:R-:W-:Y:S01]  /*b2c0*/  FSEL R122, R147, -INF , !P3 ;  /* 0xff800000937a7808 */ /* 0x000fe20005800000 */
[--C-:B------:R-:W-:Y:S01]  /*b2d0*/  FFMA.FTZ R117, R133, UR5, -R220.reuse ;  /* 0x0000000585757c23 */ /* 0x100fe200080108dc */
[----:B------:R-:W4:Y:S01]  /*b2e0*/  SHFL.IDX PT, R132, R221, R225, 0x1f ;  /* 0x00001fe1dd847589 */ /* 0x000f2200000e0000 */
[----:B------:R-:W-:Y:S01]  /*b2f0*/  FFMA.FTZ R133, R135, UR5, -R220 ;  /* 0x0000000587857c23 */ /* 0x000fe200080108dc */
[----:B------:R-:W-:Y:S01]  /*b300*/  FSEL R118, R151, -INF , !P0 ;  /* 0xff80000097767808 */ /* 0x000fe20004000000 */
[----:B------:R-:W-:-:S02]  /*b310*/  VIADD R151, R5, 0x4 ;  /* 0x0000000405977836 */ /* 0x000fc40000000000 */
[--C-:B--2---:R-:W-:Y:S01]  /*b320*/  FFMA.FTZ R125, R125, UR5, -R139.reuse ;  /* 0x000000057d7d7c23 */ /* 0x104fe2000801088b */
[----:B------:R-:W-:Y:S01]  /*b330*/  FFMA.FTZ R124, R124, UR5, -R139 ;  /* 0x000000057c7c7c23 */ /* 0x000fe2000801088b */
[----:B------:R-:W2:Y:S01]  /*b340*/  SHFL.IDX PT, R221, R221, R226, 0x1f ;  /* 0x00001fe2dddd7589 */ /* 0x000ea200000e0000 */
[----:B------:R-:W-:Y:S01]  /*b350*/  MUFU.EX2 R113, R146 ;  /* 0x0000009200717308 */ /* 0x000fe20000000800 */
[--C-:B---3--:R-:W-:Y:S01]  /*b360*/  FFMA.FTZ R127, R115, UR5, -R144.reuse ;  /* 0x00000005737f7c23 */ /* 0x108fe20008010890 */
[----:B------:R-:W-:-:S06]  /*b370*/  FFMA.FTZ R126, R126, UR5, -R144 ;  /* 0x000000057e7e7c23 */ /* 0x000fcc0008010890 */
[----:B------:R3:W-:Y:S01]  /*b380*/  MUFU.EX2 R115, R143 ;  /* 0x0000008f00737308 */ /* 0x0007e20000000800 */
[--C-:B-1----:R-:W-:Y:S01]  /*b390*/  FFMA.FTZ R123, R123, UR5, -R134.reuse ;  /* 0x000000057b7b7c23 */ /* 0x102fe20008010886 */
[----:B------:R-:W-:-:S06]  /*b3a0*/  FFMA.FTZ R122, R122, UR5, -R134 ;  /* 0x000000057a7a7c23 */ /* 0x000fcc0008010886 */
[----:B------:R-:W1:Y:S01]  /*b3b0*/  MUFU.EX2 R114, R114 ;  /* 0x0000007200727308 */ /* 0x000e620000000800 */
[--C-:B----4-:R-:W-:Y:S01]  /*b3c0*/  FFMA.FTZ R121, R121, UR5, -R132.reuse ;  /* 0x0000000579797c23 */ /* 0x110fe20008010884 */
[----:B------:R-:W-:Y:S01]  /*b3d0*/  FFMA.FTZ R120, R120, UR5, -R132 ;  /* 0x0000000578787c23 */ /* 0x000fe20008010884 */
[----:B--2---:R-:W-:-:S05]  /*b3e0*/  FFMA.FTZ R119, R119, UR5, -R221 ;  /* 0x0000000577777c23 */ /* 0x004fca00080108dd */
[----:B------:R-:W2:Y:S01]  /*b3f0*/  MUFU.EX2 R117, R117 ;  /* 0x0000007500757308 */ /* 0x000ea20000000800 */
[----:B------:R-:W-:-:S07]  /*b400*/  FFMA.FTZ R118, R118, UR5, -R221 ;  /* 0x0000000576767c23 */ /* 0x000fce00080108dd */
        /* <DEDUP_REMOVED lines=9> */
[----:B------:R-:W5:Y:S04]  /*b4a0*/  LDS R224, [R224+0x400] ;  /* 0x00040000e0e07984 */ /* 0x000f680000000800 */
[----:B------:R-:W-:Y:S04]  /*b4b0*/  LDS R217, [R217+0x400] ;  /* 0x00040000d9d97984 */ /* 0x000fe80000000800 */
[----:B------:R-:W-:Y:S04]  /*b4c0*/  LDS R216, [R216+0x400] ;  /* 0x00040000d8d87984 */ /* 0x000fe80000000800 */
[----:B----4-:R-:W4:Y:S04]  /*b4d0*/  SHFL.IDX PT, R144, R219, R223, 0x1f ;  /* 0x00001fdfdb907589 */ /* 0x010f2800000e0000 */
[----:B-----5:R-:W5:Y:S04]  /*b4e0*/  SHFL.IDX PT, R135, R224, R150, 0x1f ;  /* 0x00001f96e0877589 */ /* 0x020f6800000e0000 */
[----:B------:R-:W-:Y:S04]  /*b4f0*/  SHFL.IDX PT, R134, R224, R218, 0x1f ;  /* 0x00001fdae0867589 */ /* 0x000fe800000e0000 */
[----:B---3--:R-:W3:Y:S04]  /*b500*/  SHFL.IDX PT, R143, R219, R232, 0x1f ;  /* 0x00001fe8db8f7589 */ /* 0x008ee800000e0000 */
[----:B------:R-:W1:Y:S04]  /*b510*/  SHFL.IDX PT, R128, R224, R5, 0x1f ;  /* 0x00001f05e0807589 */ /* 0x000e6800000e0000 */
[----:B------:R-:W2:Y:S01]  /*b520*/  SHFL.IDX PT, R130, R224, R151, 0x1f ;  /* 0x00001f97e0827589 */ /* 0x000ea200000e0000 */
[--C-:B----4-:R-:W-:Y:S01]  /*b530*/  FADD.FTZ R45, R45, -R144.reuse ;  /* 0x800000902d2d7221 */ /* 0x110fe20000010000 */
[----:B------:R-:W-:-:S02]  /*b540*/  FADD.FTZ R47, R47, -R144 ;  /* 0x800000902f2f7221 */ /* 0x000fc40000010000 */
[----:B------:R-:W4:Y:S01]  /*b550*/  SHFL.IDX PT, R136, R224, R223, 0x1f ;  /* 0x00001fdfe0887589 */ /* 0x000f2200000e0000 */
[----:B-----5:R-:W-:-:S03]  /*b560*/  FADD.FTZ R132, R28, -R135 ;  /* 0x800000871c847221 */ /* 0x020fc60000010000 */
[----:B------:R-:W5:Y:S01]  /*b570*/  SHFL.IDX PT, R144, R217, R150, 0x1f ;  /* 0x00001f96d9907589 */ /* 0x000f6200000e0000 */
[----:B------:R1:W-:Y:S03]  /*b580*/  MUFU.EX2 R28, R133 ;  /* 0x00000085001c7308 */ /* 0x0003e60000000800 */
[----:B------:R-:W5:Y:S01]  /*b590*/  SHFL.IDX PT, R137, R224, R232, 0x1f ;  /* 0x00001fe8e0897589 */ /* 0x000f6200000e0000 */
[--C-:B---3--:R-:W-:Y:S01]  /*b5a0*/  FADD.FTZ R49, R49, -R143.reuse ;  /* 0x8000008f31317221 */ /* 0x108fe20000010000 */
[----:B------:R-:W-:Y:S02]  /*b5b0*/  FADD.FTZ R51, R51, -R143 ;  /* 0x8000008f33337221 */ /* 0x000fe40000010000 */
[----:B------:R-:W3:Y:S01]  /*b5c0*/  SHFL.IDX PT, R139, R224, R225, 0x1f ;  /* 0x00001fe1e08b7589 */ /* 0x000ee200000e0000 */
[----:B-1----:R-:W-:Y:S01]  /*b5d0*/  FADD.FTZ R133, R32, -R134 ;  /* 0x8000008620857221 */ /* 0x002fe20000010000 */
[----:B------:R-:W-:-:S02]  /*b5e0*/  FADD.FTZ R24, R24, -R128 ;  /* 0x8000008018187221 */ /* 0x000fc40000010000 */
[----:B------:R-:W1:Y:S01]  /*b5f0*/  SHFL.IDX PT, R32, R219, R218, 0x1f ;  /* 0x00001fdadb207589 */ /* 0x000e6200000e0000 */
[----:B------:R-:W-:Y:S01]  /*b600*/  FADD.FTZ R26, R26, -R128 ;  /* 0x800000801a1a7221 */ /* 0x000fe20000010000 */
[--C-:B--2---:R-:W-:Y:S01]  /*b610*/  FADD.FTZ R128, R25, -R130.reuse ;  /* 0x8000008219807221 */ /* 0x104fe20000010000 */
[----:B------:R-:W-:Y:S01]  /*b620*/  FADD.FTZ R130, R27, -R130 ;  /* 0x800000821b827221 */ /* 0x000fe20000010000 */
[----:B------:R-:W-:Y:S01]  /*b630*/  SHFL.IDX PT, R143, R217, R218, 0x1f ;  /* 0x00001fdad98f7589 */ /* 0x000fe200000e0000 */
[----:B------:R-:W-:Y:S01]  /*b640*/  FADD.FTZ R25, R30, -R135 ;  /* 0x800000871e197221 */ /* 0x000fe20000010000 */
[----:B------:R-:W-:Y:S01]  /*b650*/  FADD.FTZ R134, R34, -R134 ;  /* 0x8000008622867221 */ /* 0x000fe20000010000 */
[----:B------:R-:W-:Y:S01]  /*b660*/  MUFU.EX2 R30, R145 ;  /* 0x00000091001e7308 */ /* 0x000fe20000000800 */
[--C-:B----4-:R-:W-:Y:S01]  /*b670*/  FADD.FTZ R135, R29, -R136.reuse ;  /* 0x800000881d877221 */ /* 0x110fe20000010000 */
[----:B------:R-:W-:Y:S01]  /*b680*/  FADD.FTZ R27, R31, -R136 ;  /* 0x800000881f1b7221 */ /* 0x000fe20000010000 */
[----:B------:R-:W2:Y:S01]  /*b690*/  SHFL.IDX PT, R149, R224, R226, 0x1f ;  /* 0x00001fe2e0957589 */ /* 0x000ea200000e0000 */
[--C-:B-----5:R-:W-:Y:S01]  /*b6a0*/  FADD.FTZ R60, R60, -R144.reuse ;  /* 0x800000903c3c7221 */ /* 0x120fe20000010000 */
[----:B------:R-:W-:-:S02]  /*b6b0*/  FADD.FTZ R62, R62, -R144 ;  /* 0x800000903e3e7221 */ /* 0x000fc40000010000 */
[----:B------:R-:W4:Y:S01]  /*b6c0*/  SHFL.IDX PT, R142, R219, R225, 0x1f ;  /* 0x00001fe1db8e7589 */ /* 0x000f2200000e0000 */
[----:B------:R5:W4:Y:S01]  /*b6d0*/  MUFU.EX2 R29, R138 ;  /* 0x0000008a001d7308 */ /* 0x000b220000000800 */
[--C-:B------:R-:W-:Y:S01]  /*b6e0*/  FADD.FTZ R136, R33, -R137.reuse ;  /* 0x8000008921887221 */ /* 0x100fe20000010000 */
[----:B------:R-:W-:Y:S01]  /*b6f0*/  FADD.FTZ R137, R35, -R137 ;  /* 0x8000008923897221 */ /* 0x000fe20000010000 */
[----:B------:R2:W-:Y:S01]  /*b700*/  SHFL.IDX PT, R144, R216, R218, 0x1f ;  /* 0x00001fdad8907589 */ /* 0x0005e200000e0000 */
[----:B---3--:R-:W-:-:S03]  /*b710*/  FADD.FTZ R38, R38, -R139 ;  /* 0x8000008b26267221 */ /* 0x008fc60000010000 */
[----:B------:R-:W3:Y:S01]  /*b720*/  SHFL.IDX PT, R33, R219, R226, 0x1f ;  /* 0x00001fe2db217589 */ /* 0x000ee200000e0000 */
[----:B------:R-:W3:Y:S01]  /*b730*/  MUFU.EX2 R31, R141 ;  /* 0x0000008d001f7308 */ /* 0x000ee20000000800 */
[----:B-----5:R-:W-:Y:S01]  /*b740*/  FADD.FTZ R138, R36, -R139 ;  /* 0x8000008b248a7221 */ /* 0x020fe20000010000 */
[--C-:B-1----:R-:W-:Y:S01]  /*b750*/  FADD.FTZ R48, R48, -R32.reuse ;  /* 0x8000002030307221 */ /* 0x102fe20000010000 */
[----:B------:R-:W1:Y:S01]  /*b760*/  SHFL.IDX PT, R148, R219, R5, 0x1f ;  /* 0x00001f05db947589 */ /* 0x000e6200000e0000 */
[----:B------:R-:W-:-:S03]  /*b770*/  FADD.FTZ R50, R50, -R32 ;  /* 0x8000002032327221 */ /* 0x000fc60000010000 */
[----:B------:R-:W-:Y:S01]  /*b780*/  SHFL.IDX PT, R147, R219, R151, 0x1f ;  /* 0x00001f97db937589 */ /* 0x000fe200000e0000 */
[----:B------:R-:W5:Y:S03]  /*b790*/  MUFU.EX2 R32, R140 ;  /* 0x0000008c00207308 */ /* 0x000f660000000800 */
[----:B------:R-:W5:Y:S01]  /*b7a0*/  SHFL.IDX PT, R146, R219, R150, 0x1f ;  /* 0x00001f96db927589 */ /* 0x000f6200000e0000 */
[--C-:B--2---:R-:W-:Y:S01]  /*b7b0*/  FADD.FTZ R139, R37, -R149.reuse ;  /* 0x80000095258b7221 */ /* 0x104fe20000010000 */
[----:B------:R-:W-:Y:S01]  /*b7c0*/  FADD.FTZ R39, R39, -R149 ;  /* 0x8000009527277221 */ /* 0x000fe20000010000 */
[----:B------:R-:W-:Y:S01]  /*b7d0*/  FMUL.FTZ R26, R9, R26 ;  /* 0x0000001a091a7220 */ /* 0x000fe20000410000 */
[----:B------:R-:W2:Y:S01]  /*b7e0*/  LDL R218, [R1+0x1c] ;  /* 0x00001c0001da7983 */ /* 0x000ea20000100800 */
[--C-:B----4-:R-:W-:Y:S01]  /*b7f0*/  FADD.FTZ R52, R52, -R142.reuse ;  /* 0x8000008e34347221 */ /* 0x110fe20000010000 */
[----:B------:R-:W-:Y:S01]  /*b800*/  FADD.FTZ R54, R54, -R142 ;  /* 0x8000008e36367221 */ /* 0x000fe20000010000 */
[----:B------:R-:W-:Y:S01]  /*b810*/  MUFU.EX2 R124, R124 ;  /* 0x0000007c007c7308 */ /* 0x000fe20000000800 */
[----:B------:R-:W4:Y:S01]  /*b820*/  SHFL.IDX PT, R34, R217, R5, 0x1f ;  /* 0x00001f05d9227589 */ /* 0x000f2200000e0000 */
[--C-:B------:R-:W-:Y:S01]  /*b830*/  FADD.FTZ R64, R64, -R143.reuse ;  /* 0x8000008f40407221 */ /* 0x100fe20000010000 */
[----:B------:R-:W-:Y:S01]  /*b840*/  FADD.FTZ R66, R66, -R143 ;  /* 0x8000008f42427221 */ /* 0x000fe20000010000 */
[--C-:B---3--:R-:W-:Y:S01]  /*b850*/  FADD.FTZ R53, R53, -R33.reuse ;  /* 0x8000002135357221 */ /* 0x108fe20000010000 */
[----:B------:R-:W-:Y:S01]  /*b860*/  FADD.FTZ R55, R55, -R33 ;  /* 0x8000002137377221 */ /* 0x000fe20000010000 */
[----:B------:R-:W3:Y:S02]  /*b870*/  SHFL.IDX PT, R35, R217, R151, 0x1f ;  /* 0x00001f97d9237589 */ /* 0x000ee400000e0000 */
[----:B------:R5:W-:Y:S01]  /*b880*/  MUFU.EX2 R33, R131 ;  /* 0x0000008300217308 */ /* 0x000be20000000800 */
[--C-:B-1----:R-:W-:Y:S01]  /*b890*/  FADD.FTZ R40, R40, -R148.reuse ;  /* 0x8000009428287221 */ /* 0x102fe20000010000 */
[----:B------:R-:W-:Y:S01]  /*b8a0*/  FADD.FTZ R42, R42, -R148 ;  /* 0x800000942a2a7221 */ /* 0x000fe20000010000 */
[----:B------:R-:W1:Y:S04]  /*b8b0*/  SHFL.IDX PT, R36, R217, R223, 0x1f ;  /* 0x00001fdfd9247589 */ /* 0x000e6800000e0000 */
[----:B------:R-:W-:Y:S01]  /*b8c0*/  SHFL.IDX PT, R145, R216, R150, 0x1f ;  /* 0x00001f96d8917589 */ /* 0x000fe200000e0000 */
[----:B------:R-:W-:Y:S01]  /*b8d0*/  FMUL.FTZ R25, R12, R25 ;  /* 0x000000190c197220 */ /* 0x000fe20000410000 */
[----:B------:R-:W-:Y:S01]  /*b8e0*/  MUFU.EX2 R123, R123 ;  /* 0x0000007b007b7308 */ /* 0x000fe20000000800 */
[----:B------:R-:W-:Y:S01]  /*b8f0*/  FMUL.FTZ R38, R19, R38 ;  /* 0x0000002613267220 */ /* 0x000fe20000410000 */
[----:B-----5:R-:W5:Y:S01]  /*b900*/  SHFL.IDX PT, R131, R217, R232, 0x1f ;  /* 0x00001fe8d9837589 */ /* 0x020f6200000e0000 */
[----:B------:R-:W-:Y:S01]  /*b910*/  FMUL.FTZ R60, R107, R60 ;  /* 0x0000003c6b3c7220 */ /* 0x000fe20000410000 */
[--C-:B------:R-:W-:Y:S01]  /*b920*/  FADD.FTZ R44, R44, -R146.reuse ;  /* 0x800000922c2c7221 */ /* 0x100fe20000010000 */
[----:B------:R-:W-:Y:S01]  /*b930*/  FADD.FTZ R46, R46, -R146 ;  /* 0x800000922e2e7221 */ /* 0x000fe20000010000 */
[----:B------:R-:W-:Y:S01]  /*b940*/  SHFL.IDX PT, R37, R217, R225, 0x1f ;  /* 0x00001fe1d9257589 */ /* 0x000fe200000e0000 */
[--C-:B------:R-:W-:Y:S01]  /*b950*/  FADD.FTZ R41, R41, -R147.reuse ;  /* 0x8000009329297221 */ /* 0x100fe20000010000 */
[--C-:B----4-:R-:W-:Y:S01]  /*b960*/  FADD.FTZ R56, R56, -R34.reuse ;  /* 0x8000002238387221 */ /* 0x110fe20000010000 */
[----:B------:R-:W-:Y:S01]  /*b970*/  FADD.FTZ R58, R58, -R34 ;  /* 0x800000223a3a7221 */ /* 0x000fe20000010000 */
[----:B------:R-:W-:Y:S01]  /*b980*/  SHFL.IDX PT, R142, R217, R226, 0x1f ;  /* 0x00001fe2d98e7589 */ /* 0x000fe200000e0000 */
[----:B------:R4:W-:Y:S01]  /*b990*/  MUFU.EX2 R34, R129 ;  /* 0x0000008100227308 */ /* 0x0009e20000000800 */
[----:B------:R-:W-:-:S02]  /*b9a0*/  FADD.FTZ R43, R43, -R147 ;  /* 0x800000932b2b7221 */ /* 0x000fc40000010000 */
[----:B------:R-:W4:Y:S01]  /*b9b0*/  SHFL.IDX PT, R217, R216, R226, 0x1f ;  /* 0x00001fe2d8d97589 */ /* 0x000f2200000e0000 */
[--C-:B---3--:R-:W-:Y:S01]  /*b9c0*/  FADD.FTZ R57, R57, -R35.reuse ;  /* 0x8000002339397221 */ /* 0x108fe20000010000 */
[----:B------:R-:W-:Y:S02]  /*b9d0*/  FADD.FTZ R59, R59, -R35 ;  /* 0x800000233b3b7221 */ /* 0x000fe40000010000 */
[----:B------:R-:W3:Y:S01]  /*b9e0*/  SHFL.IDX PT, R140, R216, R5, 0x1f ;  /* 0x00001f05d88c7589 */ /* 0x000ee200000e0000 */
[--C-:B-1----:R-:W-:Y:S01]  /*b9f0*/  FADD.FTZ R61, R61, -R36.reuse ;  /* 0x800000243d3d7221 */ /* 0x102fe20000010000 */
[----:B------:R-:W-:Y:S01]  /*ba00*/  FADD.FTZ R63, R63, -R36 ;  /* 0x800000243f3f7221 */ /* 0x000fe20000010000 */
[----:B------:R3:W1:Y:S01]  /*ba10*/  MUFU.EX2 R35, R127 ;  /* 0x0000007f00237308 */ /* 0x0006620000000800 */
[----:B------:R-:W1:Y:S04]  /*ba20*/  SHFL.IDX PT, R141, R216, R151, 0x1f ;  /* 0x00001f97d88d7589 */ /* 0x000e6800000e0000 */
[----:B------:R-:W1:Y:S04]  /*ba30*/  SHFL.IDX PT, R149, R216, R232, 0x1f ;  /* 0x00001fe8d8957589 */ /* 0x000e6800000e0000 */
[----:B------:R-:W1:Y:S04]  /*ba40*/  SHFL.IDX PT, R151, R216, R225, 0x1f ;  /* 0x00001fe1d8977589 */ /* 0x000e6800000e0000 */
[----:B------:R3:W1:Y:S01]  /*ba50*/  SHFL.IDX PT, R148, R216, R223, 0x1f ;  /* 0x00001fdfd8947589 */ /* 0x00066200000e0000 */
[--C-:B-----5:R-:W-:Y:S01]  /*ba60*/  FADD.FTZ R65, R65, -R131.reuse ;  /* 0x8000008341417221 */ /* 0x120fe20000010000 */
[----:B----4-:R-:W-:Y:S01]  /*ba70*/  FADD.FTZ R129, R67, -R131 ;  /* 0x8000008343817221 */ /* 0x010fe20000010000 */
[----:B---3--:R-:W-:Y:S01]  /*ba80*/  FADD.FTZ R216, R85, -R217 ;  /* 0x800000d955d87221 */ /* 0x008fe20000010000 */
[----:B------:R-:W-:Y:S01]  /*ba90*/  FMUL.FTZ R85, R11, R130 ;  /* 0x000000820b557220 */ /* 0x000fe20000410000 */
[----:B------:R-:W3:Y:S01]  /*baa0*/  MUFU.EX2 R36, R126 ;  /* 0x0000007e00247308 */ /* 0x000ee20000000800 */
[--C-:B------:R-:W-:Y:S01]  /*bab0*/  FADD.FTZ R131, R68, -R37.reuse ;  /* 0x8000002544837221 */ /* 0x100fe20000010000 */
[----:B------:R-:W-:-:S02]  /*bac0*/  FADD.FTZ R67, R70, -R37 ;  /* 0x8000002546437221 */ /* 0x000fc40000010000 */
[----:B------:R-:W-:Y:S01]  /*bad0*/  F2FP.BF16.F32.PACK_AB R85, R85, R26 ;  /* 0x0000001a5555723e */ /* 0x000fe200000010ff */
[----:B------:R-:W-:Y:S01]  /*bae0*/  FMUL.FTZ R26, R14, R27 ;  /* 0x0000001b0e1a7220 */ /* 0x000fe20000410000 */
[----:B------:R-:W-:Y:S02]  /*baf0*/  FADD.FTZ R143, R80, -R144 ;  /* 0x80000090508f7221 */ /* 0x000fe40000010000 */
[----:B------:R4:W5:Y:S01]  /*bb00*/  MUFU.EX2 R37, R125 ;  /* 0x0000007d00257308 */ /* 0x0009620000000800 */
[----:B------:R-:W-:Y:S01]  /*bb10*/  FADD.FTZ R217, R87, -R217 ;  /* 0x800000d957d97221 */ /* 0x000fe20000010000 */
[----:B------:R-:W-:Y:S01]  /*bb20*/  FMUL.FTZ R80, R15, R133 ;  /* 0x000000850f507220 */ /* 0x000fe20000410000 */
[----:B------:R-:W-:Y:S01]  /*bb30*/  FMUL.FTZ R27, R16, R136 ;  /* 0x00000088101b7220 */ /* 0x000fe20000410000 */
[----:B------:R-:W-:-:S04]  /*bb40*/  F2FP.BF16.F32.PACK_AB R87, R26, R25 ;  /* 0x000000191a57723e */ /* 0x000fc800000010ff */
[----:B------:R-:W5:Y:S01]  /*bb50*/  MUFU.EX2 R122, R122 ;  /* 0x0000007a007a7308 */ /* 0x000f620000000800 */
[----:B------:R-:W-:Y:S01]  /*bb60*/  FMUL.FTZ R25, R114, R65 ;  /* 0x0000004172197220 */ /* 0x000fe20000410000 */
[----:B------:R-:W-:Y:S01]  /*bb70*/  FADD.FTZ R70, R69, -R142 ;  /* 0x8000008e45467221 */ /* 0x000fe20000010000 */
[----:B------:R-:W-:-:S05]  /*bb80*/  FADD.FTZ R127, R72, -R140 ;  /* 0x8000008c487f7221 */ /* 0x000fca0000010000 */
[----:B------:R-:W5:Y:S01]  /*bb90*/  MUFU.EX2 R121, R121 ;  /* 0x0000007900797308 */ /* 0x000f620000000800 */
[----:B----4-:R-:W-:Y:S01]  /*bba0*/  FADD.FTZ R125, R74, -R140 ;  /* 0x8000008c4a7d7221 */ /* 0x010fe20000010000 */
[----:B------:R-:W-:Y:S01]  /*bbb0*/  FMUL.FTZ R39, R23, R39 ;  /* 0x0000002717277220 */ /* 0x000fe20000410000 */
[----:B------:R-:W-:-:S05]  /*bbc0*/  FMUL.FTZ R61, R108, R61 ;  /* 0x0000003d6c3d7220 */ /* 0x000fca0000410000 */
[----:B------:R-:W4:Y:S01]  /*bbd0*/  MUFU.EX2 R120, R120 ;  /* 0x0000007800787308 */ /* 0x000f220000000800 */
[----:B------:R-:W-:Y:S01]  /*bbe0*/  FMUL.FTZ R64, R111, R64 ;  /* 0x000000406f407220 */ /* 0x000fe20000410000 */
[----:B------:R-:W-:Y:S01]  /*bbf0*/  FMUL.FTZ R65, R112, R66 ;  /* 0x0000004270417220 */ /* 0x000fe20000410000 */
[----:B------:R-:W-:-:S05]  /*bc00*/  FMUL.FTZ R26, R113, R129 ;  /* 0x00000081711a7220 */ /* 0x000fca0000410000 */
[----:B------:R-:W4:Y:S01]  /*bc10*/  MUFU.EX2 R119, R119 ;  /* 0x0000007700777308 */ /* 0x000f220000000800 */
[----:B-1----:R-:W-:-:S07]  /*bc20*/  FADD.FTZ R140, R73, -R141 ;  /* 0x8000008d498c7221 */ /* 0x002fce0000010000 */
[----:B------:R-:W1:Y:S01]  /*bc30*/  MUFU.EX2 R118, R118 ;  /* 0x0000007600767308 */ /* 0x000e620000000800 */
[----:B------:R-:W-:Y:S01]  /*bc40*/  FADD.FTZ R141, R75, -R141 ;  /* 0x8000008d4b8d7221 */ /* 0x000fe20000010000 */
[----:B------:R-:W-:Y:S01]  /*bc50*/  FADD.FTZ R146, R81, -R149 ;  /* 0x8000009551927221 */ /* 0x000fe20000010000 */
[----:B------:R-:W-:Y:S01]  /*bc60*/  FADD.FTZ R150, R84, -R151 ;  /* 0x8000009754967221 */ /* 0x000fe20000010000 */
[----:B------:R-:W-:Y:S01]  /*bc70*/  F2FP.BF16.F32.PACK_AB R80, R27, R80 ;  /* 0x000000501b50723e */ /* 0x000fe200000010ff */
[----:B------:R-:W-:Y:S01]  /*bc80*/  FADD.FTZ R149, R83, -R149 ;  /* 0x8000009553957221 */ /* 0x000fe20000010000 */
[----:B------:R-:W-:Y:S01]  /*bc90*/  FADD.FTZ R151, R86, -R151 ;  /* 0x8000009756977221 */ /* 0x000fe20000010000 */
        /* <DEDUP_REMOVED lines=13> */
[--C-:B------:R-:W-:Y:S01]  /*bd70*/  FADD.FTZ R142, R76, -R145.reuse ;  /* 0x800000914c8e7221 */ /* 0x100fe20000010000 */
[----:B------:R-:W-:Y:S01]  /*bd80*/  F2FP.BF16.F32.PACK_AB R64, R25, R64 ;  /* 0x000000401940723e */ /* 0x000fe200000010ff */
[--C-:B------:R-:W-:Y:S01]  /*bd90*/  FADD.FTZ R147, R77, -R148.reuse ;  /* 0x800000944d937221 */ /* 0x100fe20000010000 */
        /* <DEDUP_REMOVED lines=41> */
[----:B---3--:R-:W-:Y:S01]  /*c030*/  FMUL.FTZ R148, R36, R148 ;  /* 0x0000009424947220 */ /* 0x008fe20000410000 */
        /* <DEDUP_REMOVED lines=15> */
[----:B-1----:R-:W-:Y:S01]  /*c130*/  FMUL.FTZ R38, R118, R217 ;  /* 0x000000d976267220 */ /* 0x002fe20000410000 */
        /* <DEDUP_REMOVED lines=167> */
.L_x_4769:
        /* <DEDUP_REMOVED lines=70> */
.L_x_4770:
        /* <DEDUP_REMOVED lines=12> */
.L_x_4760:
        /* <DEDUP_REMOVED lines=34> */
.L_x_4728:
        /* <DEDUP_REMOVED lines=9> */
[----:B------:R-:W-:Y:S01]  /*d380*/  IMAD.U32 R4, RZ, RZ, UR4 ;  /* 0x00000004ff047e24 */ /* 0x000fe2000f8e00ff */
[----:B--2---:R1:W2:Y:S01]  /*d390*/  LDC.64 R2, c[0x4][R0] ;  /* 0x0100000000027b82 */ /* 0x0042a20000000a00 */
        /* <DEDUP_REMOVED lines=11> */
.L_x_4773:
[----:B------:R-:W-:-:S05]  /*d450*/  VIADD R16, R17, 0x4000 ;  /* 0x0000400011107836 */ /* 0x000fca0000000000 */
        /* <DEDUP_REMOVED lines=18> */
.L_x_4774:
        /* <DEDUP_REMOVED lines=18> */
.L_x_4775:
        /* <DEDUP_REMOVED lines=18> */
.L_x_4776:
        /* <DEDUP_REMOVED lines=21> */
[----:B--2---:R-:W-:Y:S02]  /*d910*/  SHF.R.S32.HI R2, RZ, 0x1f, R7 ;  /* 0x0000001fff027819 */ /* 0x004fe40000011407 */
        /* <DEDUP_REMOVED lines=17> */
[----:B------:R-:W-:Y:S01]  /*da30*/  F2FP.BF16.F32.PACK_AB R163, R167, R166 ;  /* 0x000000a6a7a3723e */ /* 0x000fe200000010ff */
[----:B------:R-:W-:Y:S01]  /*da40*/  IMAD.IADD R5, R0, 0x1, -R5 ;  /* 0x0000000100057824 */ /* 0x000fe200078e0a05 */
[----:B------:R-:W-:Y:S02]  /*da50*/  LOP3.LUT R3, R3, 0x7ffffe00, RZ, 0xc0, !PT ;  /* 0x7ffffe0003037812 */ /* 0x000fe400078ec0ff */
[----:B------:R-:W-:Y:S01]  /*da60*/  F2FP.BF16.F32.PACK_AB R169, R171, R170 ;  /* 0x000000aaaba9723e */ /* 0x000fe200000010ff */
[C---:B------:R-:W-:Y:S01]  /*da70*/  IMAD.SHL.U32 R0, R5.reuse, 0x40, RZ ;  /* 0x0000004005007824 */ /* 0x040fe200078e00ff */
[----:B------:R-:W-:Y:S01]  /*da80*/  R2P PR, R5, 0x6 ;  /* 0x0000000605007804 */ /* 0x000fe20000000000 */
[----:B------:R-:W-:Y:S01]  /*da90*/  IMAD R3, R2, 0x400, R3 ;  /* 0x0000040002037824 */ /* 0x000fe200078e0203 */
[----:B------:R-:W-:Y:S01]  /*daa0*/  F2FP.BF16.F32.PACK_AB R176, R177, R176 ;  /* 0x000000b0b1b0723e */ /* 0x000fe200000010ff */
[----:B------:R-:W-:Y:S01]  /*dab0*/  IMAD.MOV.U32 R5, RZ, RZ, 0x40 ;  /* 0x00000040ff057424 */ /* 0x000fe200078e00ff */
[----:B------:R-:W-:Y:S01]  /*dac0*/  LOP3.LUT R0, R0, 0x1c0, RZ, 0xc0, !PT ;  /* 0x000001c000007812 */ /* 0x000fe200078ec0ff */
[----:B------:R-:W1:Y:S01]  /*dad0*/  SHFL.IDX PT, R2, R2, RZ, 0x1f ;  /* 0x00001fff02027589 */ /* 0x000e6200000e0000 */
[----:B------:R-:W-:-:S02]  /*dae0*/  F2FP.BF16.F32.PACK_AB R170, R173, R172 ;  /* 0x000000acadaa723e */ /* 0x000fc400000010ff */
[----:B------:R-:W-:Y:S02]  /*daf0*/  LOP3.LUT R7, R0, 0x8, R7, 0xf8, !PT ;  /* 0x0000000800077812 */ /* 0x000fe400078ef807 */
[----:B------:R-:W-:Y:S02]  /*db00*/  SHF.R.U32.HI R0, RZ, 0x3, R0 ;  /* 0x00000003ff007819 */ /* 0x000fe40000011600 */
[----:B------:R-:W-:Y:S02]  /*db10*/  SEL R5, R5, 0xffffffc0, !P2 ;  /* 0xffffffc005057807 */ /* 0x000fe40005000000 */
[----:B------:R-:W-:Y:S02]  /*db20*/  LOP3.LUT R0, R7, R0, RZ, 0x3c, !PT ;  /* 0x0000000007007212 */ /* 0x000fe400078e3cff */
[----:B------:R-:W-:Y:S02]  /*db30*/  F2FP.BF16.F32.PACK_AB R171, R175, R174 ;  /* 0x000000aeafab723e */ /* 0x000fe400000010ff */
[----:B------:R-:W-:Y:S01]  /*db40*/  F2FP.BF16.F32.PACK_AB R177, R179, R178 ;  /* 0x000000b2b3b1723e */ /* 0x000fe200000010ff */
[----:B------:R-:W-:Y:S01]  /*db50*/  IMAD.IADD R0, R0, 0x1, R3 ;  /* 0x0000000100007824 */ /* 0x000fe200078e0203 */
[----:B------:R-:W-:Y:S01]  /*db60*/  F2FP.BF16.F32.PACK_AB R178, R181, R180 ;  /* 0x000000b4b5b2723e */ /* 0x000fe200000010ff */
[----:B------:R-:W-:Y:S01]  /*db70*/  IMAD.MOV.U32 R3, RZ, RZ, 0x20 ;  /* 0x00000020ff037424 */ /* 0x000fe200078e00ff */
[----:B------:R-:W-:Y:S01]  /*db80*/  F2FP.BF16.F32.PACK_AB R179, R183, R182 ;  /* 0x000000b6b7b3723e */ /* 0x000fe200000010ff */
[----:B------:R-:W-:-:S03]  /*db90*/  IMAD R0, R0, 0x2, R17 ;  /* 0x0000000200007824 */ /* 0x000fc600078e0211 */
[----:B------:R-:W-:Y:S02]  /*dba0*/  SEL R3, R3, 0xffffffe0, !P1 ;  /* 0xffffffe003037807 */ /* 0x000fe40004800000 */
[--C-:B------:R-:W-:Y:S01]  /*dbb0*/  IADD3 R6, R5, 0x4000, R0.reuse ;  /* 0x0000400005067810 */ /* 0x100fe20007ffe000 */
[----:B------:R2:W-:Y:S01]  /*dbc0*/  STSM.16.M88.4 [R0+0x4000], R184 ;  /* 0x004000b800007844 */ /* 0x0005e20000000200 */
[C---:B------:R-:W-:Y:S02]  /*dbd0*/  IADD3 R4, R3.reuse, 0x4000, R0 ;  /* 0x0000400003047810 */ /* 0x040fe40007ffe000 */
[----:B-1----:R-:W-:Y:S01]  /*dbe0*/  ISETP.NE.AND P0, PT, R2, 0x7, PT ;  /* 0x000000070200780c */ /* 0x002fe20003f05270 */
        /* <DEDUP_REMOVED lines=30> */
[----:B-1----:R-:W-:-:S09]  /*ddd0*/  USHF.L.U32 UR10, UR10, 0x7, URZ ;  /* 0x000000070a0a7899 */ /* 0x002fd2000800063f */
[----:B---3--:R1:W-:Y:S02]  /*dde0*/  UTMASTG.4D [UR8], [UR4] ;  /* 0x00000008040073b5 */ /* 0x0083e40008018000 */
[----:B-1----:R-:W-:Y:S02]  /*ddf0*/  UMOV UR8, UR6 ;  /* 0x0000000600087c82 */ /* 0x002fe40008000000 */
[----:B------:R1:W-:Y:S02]  /*de00*/  UTMASTG.4D [UR8], [UR14] ;  /* 0x000000080e0073b5 */ /* 0x0003e40008018000 */
[----:B-1----:R0:W-:Y:S02]  /*de10*/  UTMACMDFLUSH ;  /* 0x00000000000079b7 */ /* 0x0021e40000000000 */
.L_x_4778:
[----:B------:R-:W-:Y:S05]  /*de20*/  BSYNC B0 ;  /* 0x0000000000007941 */ /* 0x000fea0003800000 */
.L_x_4777:
[----:B------:R-:W-:-:S04]  /*de30*/  DEPBAR.LE SB0, 0x0 ;  /* 0x000080000000791a */ /* 0x000fc80000000000 */
[----:B------:R-:W-:Y:S05]  /*de40*/  BRA `(.L_x_4726) ;  /* 0x00000034005c7947 */ /* 0x000fea0003800000 */
.L_x_4772:
[----:B------:R-:W1:Y:S01]  /*de50*/  S2R R0, SR_TID.X ;  /* 0x0000000000007919 */ /* 0x000e620000002100 */
[----:B------:R-:W3:Y:S01]  /*de60*/  LDC.64 R16, c[0x0][0x808] ;  /* 0x00020200ff107b82 */ /* 0x000ee20000000a00 */
[----:B------:R-:W-:Y:S01]  /*de70*/  ULDC.64 UR4, c[0x0][0x820] ;  /* 0x0002080000047ab9 */ /* 0x000fe20000000a00 */
[----:B------:R-:W-:Y:S01]  /*de80*/  BSSY B0, `(.L_x_4779) ;  /* 0x0000033000007945 */ /* 0x000fe20003800000 */
[----:B------:R-:W4:Y:S01]  /*de90*/  S2R R23, SR_CTAID.Y ;  /* 0x0000000000177919 */ /* 0x000f220000002600 */
[----:B------:R-:W3:Y:S04]  /*dea0*/  S2R R15, SR_CTAID.X ;  /* 0x00000000000f7919 */ /* 0x000ee80000002500 */
[----:B------:R-:W3:Y:S01]  /*deb0*/  LDC R19, c[0x0][0x83c] ;  /* 0x00020f00ff137b82 */ /* 0x000ee20000000800 */
[----:B------:R-:W5:Y:S07]  /*dec0*/  S2R R21, SR_CTAID.Z ;  /* 0x0000000000157919 */ /* 0x000f6e0000002700 */
[----:B--2---:R-:W2:Y:S01]  /*ded0*/  LDC.64 R24, c[0x0][0x208] ;  /* 0x00008200ff187b82 */ /* 0x004ea20000000a00 */
[----:B-1----:R-:W-:Y:S01]  /*dee0*/  VIADD R3, R0, 0xffffff80 ;  /* 0xffffff8000037836 */ /* 0x002fe20000000000 */
[----:B----4-:R-:W-:-:S04]  /*def0*/  SHF.R.S32.HI R13, RZ, 0x1f, R23 ;  /* 0x0000001fff0d7819 */ /* 0x010fc80000011417 */
[----:B------:R-:W-:-:S04]  /*df00*/  SHF.R.S32.HI R0, RZ, 0x1f, R3 ;  /* 0x0000001fff007819 */ /* 0x000fc80000011403 */
[----:B------:R-:W-:Y:S02]  /*df10*/  LEA.HI R2, R0, R3, RZ, 0x3 ;  /* 0x0000000300027211 */ /* 0x000fe400078f18ff */
[----:B-----5:R-:W-:Y:S02]  /*df20*/  SHF.R.S32.HI R12, RZ, 0x1f, R21 ;  /* 0x0000001fff0c7819 */ /* 0x020fe40000011415 */
[----:B------:R-:W-:Y:S02]  /*df30*/  LOP3.LUT R0, R2, 0x1ffffff8, RZ, 0xc0, !PT ;  /* 0x1ffffff802007812 */ /* 0x000fe400078ec0ff */
[----:B------:R-:W-:-:S03]  /*df40*/  SHF.R.S32.HI R2, RZ, 0x3, R2 ;  /* 0x00000003ff027819 */ /* 0x000fc60000011402 */
[----:B------:R-:W-:Y:S02]  /*df50*/  IMAD.IADD R0, R3, 0x1, -R0 ;  /* 0x0000000103007824 */ /* 0x000fe400078e0a00 */
[----:B---3--:R-:W-:Y:S02]  /*df60*/  IMAD R3, R15, -0x80, R16 ;  /* 0xffffff800f037824 */ /* 0x008fe400078e0210 */
[----:B------:R-:W-:Y:S02]  /*df70*/  IMAD.SHL.U32 R6, R0, 0x8, RZ ;  /* 0x0000000800067824 */ /* 0x000fe400078e00ff */
[----:B------:R-:W-:Y:S01]  /*df80*/  IMAD R0, R13, UR4, RZ ;  /* 0x000000040d007c24 */ /* 0x000fe2000f8e02ff */
[C---:B------:R-:W-:Y:S01]  /*df90*/  ISETP.GE.AND P3, PT, R2.reuse, R3, PT ;  /* 0x000000030200720c */ /* 0x040fe20003f66270 */
[----:B------:R-:W-:Y:S01]  /*dfa0*/  VIADD R8, R2, 0x60 ;  /* 0x0000006002087836 */ /* 0x000fe20000000000 */
        /* <DEDUP_REMOVED lines=8> */
[----:B------:R-:W-:Y:S02]  /*e030*/  VIADD R0, R2, 0x40 ;  /* 0x0000004002007836 */ /* 0x000fe40000000000 */
[----:B------:R-:W-:Y:S01]  /*e040*/  IMAD.IADD R5, R5, 0x1, R9 ;  /* 0x0000000105057824 */ /* 0x000fe200078e0209 */
        /* <DEDUP_REMOVED lines=9> */
[----:B--2---:R-:W-:Y:S06]  /*e0e0*/  @P6 BRA `(.L_x_4780) ;  /* 0x0000000000306947 */ /* 0x004fec0003800000 */
        /* <DEDUP_REMOVED lines=12> */
.L_x_4780:
[----:B------:R-:W-:Y:S05]  /*e1b0*/  BSYNC B0 ;  /* 0x0000000000007941 */ /* 0x000fea0003800000 */
.L_x_4779:
[----:B------:R-:W-:Y:S01]  /*e1c0*/  BSSY B0, `(.L_x_4781) ;  /* 0x0000012000007945 */ /* 0x000fe20003800000 */
[----:B------:R-:W-:-:S03]  /*e1d0*/  ISETP.GE.OR P6, PT, R6, R17, P0 ;  /* 0x000000110600720c */ /* 0x000fc600007c6670 */
[----:B------:R-:W-:Y:S10]  /*e1e0*/  @P5 BRA `(.L_x_4782) ;  /* 0x00000000003c5947 */ /* 0x000ff40003800000 */
[----:B-1----:R-:W-:Y:S01]  /*e1f0*/  IADD3 R15, P5, R2, 0x20, RZ ;  /* 0x00000020020f7810 */ /* 0x002fe20007fbe0ff */
[----:B------:R-:W-:Y:S01]  /*e200*/  ULDC.64 UR4, c[0x0][0x818] ;  /* 0x0002060000047ab9 */ /* 0x000fe20000000a00 */
[----:B------:R-:W-:Y:S01]  /*e210*/  IMAD.MOV.U32 R8, RZ, RZ, R4 ;  /* 0x000000ffff087224 */ /* 0x000fe200078e0004 */
[----:B------:R-:W-:Y:S01]  /*e220*/  R2UR UR6, R24 ;  /* 0x00000000180672ca */ /* 0x000fe200000e0000 */
[----:B------:R-:W-:Y:S01]  /*e230*/  IMAD.MOV.U32 R9, RZ, RZ, R11 ;  /* 0x000000ffff097224 */ /* 0x000fe200078e000b */
[----:B------:R-:W-:Y:S01]  /*e240*/  R2UR UR7, R25 ;  /* 0x00000000190772ca */ /* 0x000fe200000e0000 */
        /* <DEDUP_REMOVED lines=9> */
.L_x_4782:
[----:B------:R-:W-:Y:S05]  /*e2e0*/  BSYNC B0 ;  /* 0x0000000000007941 */ /* 0x000fea0003800000 */
.L_x_4781:
[----:B------:R-:W-:Y:S04]  /*e2f0*/  BSSY B0, `(.L_x_4783) ;  /* 0x0000011000007945 */ /* 0x000fe80003800000 */
[----:B------:R-:W-:Y:S05]  /*e300*/  @P4 BRA `(.L_x_4784) ;  /* 0x00000000003c4947 */ /* 0x000fea0003800000 */
[----:B-12---:R-:W-:Y:S01]  /*e310*/  IADD3 R15, P4, R2, 0x40, RZ ;  /* 0x00000040020f7810 */ /* 0x006fe20007f9e0ff */
        /* <DEDUP_REMOVED lines=14> */
.L_x_4784:
[----:B------:R-:W-:Y:S05]  /*e400*/  BSYNC B0 ;  /* 0x0000000000007941 */ /* 0x000fea0003800000 */
.L_x_4783:
[----:B------:R-:W-:Y:S04]  /*e410*/  BSSY B0, `(.L_x_4785) ;  /* 0x0000010000007945 */ /* 0x000fe80003800000 */
[----:B------:R-:W-:Y:S05]  /*e420*/  @P6 BRA `(.L_x_4786) ;  /* 0x0000000000386947 */ /* 0x000fea0003800000 */
[----:B------:R-:W-:Y:S01]  /*e430*/  IADD3 R9, P4, R2, 0x60, RZ ;  /* 0x0000006002097810 */ /* 0x000fe20007f9e0ff */
[----:B------:R-:W-:Y:S01]  /*e440*/  ULDC.64 UR4, c[0x0][0x818] ;  /* 0x0002060000047ab9 */ /* 0x000fe20000000a00 */
[----:B------:R-:W-:Y:S01]  /*e450*/  IMAD.MOV.U32 R5, RZ, RZ, R11 ;  /* 0x000000ffff057224 */ /* 0x000fe200078e000b */
[----:B------:R-:W-:Y:S02]  /*e460*/  R2UR UR6, R24 ;  /* 0x00000000180672ca */ /* 0x000fe400000e0000 */
        /* <DEDUP_REMOVED lines=10> */
.L_x_4786:
[----:B------:R-:W-:Y:S05]  /*e510*/  BSYNC B0 ;  /* 0x0000000000007941 */ /* 0x000fea0003800000 */
.L_x_4785:
        /* <DEDUP_REMOVED lines=13> */
[----:B------:R-:W-:-:S04]  /*e5f0*/  IMAD.WIDE.U32 R4, R21, UR4, R4 ;  /* 0x0000000415047c25 */ /* 0x000fc8000f8e0004 */
[----:B------:R-:W-:Y:S01]  /*e600*/  IMAD.IADD R9, R5, 0x1, R9 ;  /* 0x0000000105097824 */ /* 0x000fe200078e0209 */
        /* <DEDUP_REMOVED lines=13> */
.L_x_4788:
[----:B------:R-:W-:Y:S05]  /*e6e0*/  BSYNC B0 ;  /* 0x0000000000007941 */ /* 0x000fea0003800000 */
.L_x_4787:
[----:B------:R-:W-:Y:S04]  /*e6f0*/  BSSY B0, `(.L_x_4789) ;  /* 0x0000011000007945 */ /* 0x000fe80003800000 */
[----:B------:R-:W-:Y:S05]  /*e700*/  @P2 BRA `(.L_x_4790) ;  /* 0x00000000003c2947 */ /* 0x000fea0003800000 */
[----:B----4-:R-:W-:Y:S01]  /*e710*/  IADD3 R11, P2, R2, 0x20, RZ ;  /* 0x00000020020b7810 */ /* 0x010fe20007f5e0ff */
        /* <DEDUP_REMOVED lines=14> */
.L_x_4790:
[----:B------:R-:W-:Y:S05]  /*e800*/  BSYNC B0 ;  /* 0x0000000000007941 */ /* 0x000fea0003800000 */
.L_x_4789:
        /* <DEDUP_REMOVED lines=17> */
.L_x_4792:
[----:B------:R-:W-:Y:S05]  /*e920*/  BSYNC B0 ;  /* 0x0000000000007941 */ /* 0x000fea0003800000 */
.L_x_4791:
[----:B------:R-:W-:Y:S05]  /*e930*/  @P0 BRA `(.L_x_4726) ;  /* 0x0000002800a00947 */ /* 0x000fea0003800000 */
[----:B------:R-:W-:Y:S01]  /*e940*/  IADD3 R5, P0, R2, 0x60, RZ ;  /* 0x0000006002057810 */ /* 0x000fe20007f1e0ff */
[----:B------:R-:W-:Y:S01]  /*e950*/  ULDC.64 UR4, c[0x0][0x848] ;  /* 0x0002120000047ab9 */ /* 0x000fe20000000a00 */
[----:B------:R-:W-:Y:S01]  /*e960*/  IMAD.MOV.U32 R2, RZ, RZ, R4 ;  /* 0x000000ffff027224 */ /* 0x000fe200078e0004 */
[----:B------:R-:W-:Y:S02]  /*e970*/  R2UR UR6, R24 ;  /* 0x00000000180672ca */ /* 0x000fe400000e0000 */
[----:B------:R-:W-:Y:S01]  /*e980*/  IMAD.X R0, RZ, RZ, R3, P0 ;  /* 0x000000ffff007224 */ /* 0x000fe200000e0603 */
[----:B------:R-:W-:Y:S01]  /*e990*/  R2UR UR7, R25 ;  /* 0x00000000190772ca */ /* 0x000fe200000e0000 */
        /* <DEDUP_REMOVED lines=10> */
.L_x_4724:
        /* <DEDUP_REMOVED lines=41> */
.L_x_4794:
[----:B------:R-:W-:Y:S01]  /*ecd0*/  ISETP.GT.AND P0, PT, R0, UR5, PT ;  /* 0x0000000500007c0c */ /* 0x000fe2000bf04270 */
[----:B------:R-:W-:-:S12]  /*ece0*/  USHF.R.S32.HI UR4, URZ, 0x1f, UR11 ;  /* 0x0000001f3f047899 */ /* 0x000fd8000801140b */
[----:B------:R-:W-:Y:S05]  /*ecf0*/  @!P0 BRA `(.L_x_4726) ;  /* 0x0000002400b08947 */ /* 0x000fea0003800000 */
[----:B------:R-:W-:Y:S01]  /*ed00*/  VIADD R2, R0, -UR5 ;  /* 0x8000000500027c36 */ /* 0x000fe20008000000 */
[----:B------:R-:W-:Y:S01]  /*ed10*/  ULDC.64 UR8, c[0x0][0x2d8] ;  /* 0x0000b60000087ab9 */ /* 0x000fe20000000a00 */
[----:B------:R-:W-:Y:S01]  /*ed20*/  ELECT P0, URZ, PT ;  /* 0x00000000003f782f */ /* 0x000fe20003800000 */
[----:B------:R-:W-:Y:S02]  /*ed30*/  UIMAD UR4, UR4, UR8, URZ ;  /* 0x00000008040472a4 */ /* 0x000fe4000f8e023f */
        /* <DEDUP_REMOVED lines=29> */
.L_x_4797:
[----:B------:R-:W-:Y:S05]  /*ef10*/  BSYNC B0 ;  /* 0x0000000000007941 */ /* 0x000fea0003800000 */
.L_x_4796:
        /* <DEDUP_REMOVED lines=19> */
.L_x_4799:
[----:B------:R-:W-:Y:S05]  /*f050*/  BSYNC B0 ;  /* 0x0000000000007941 */ /* 0x000fea0003800000 */
.L_x_4798:
[----:B------:R-:W-:Y:S06]  /*f060*/  BAR.ARV 0xa, 0xa0 ;  /* 0x0282800000007b1d */ /* 0x000fec0000002000 */
[----:B------:R-:W-:Y:S04]  /*f070*/  BSSY B0, `(.L_x_4800) ;  /* 0x0000003000007945 */ /* 0x000fe80003800000 */
[----:B------:R-:W-:Y:S05]  /*f080*/  @!P0 BRA `(.L_x_4801) ;  /* 0x0000000000048947 */ /* 0x000fea0003800000 */
[----:B------:R-:W-:-:S04]  /*f090*/  DEPBAR.LE SB0, 0x0 ;  /* 0x000080000000791a */ /* 0x000fc80000000000 */
.L_x_4801:
[----:B------:R-:W-:Y:S05]  /*f0a0*/  BSYNC B0 ;  /* 0x0000000000007941 */ /* 0x000fea0003800000 */
.L_x_4800:
[----:B------:R-:W-:Y:S06]  /*f0b0*/  BAR.ARV 0xb, 0xa0 ;  /* 0x02c2800000007b1d */ /* 0x000fec0000002000 */
[----:B------:R-:W-:Y:S01]  /*f0c0*/  UIADD3 UR9, UR5, 0x1, URZ ;  /* 0x0000000105097890 */ /* 0x000fe2000fffe03f */
[----:B------:R-:W-:Y:S11]  /*f0d0*/  BRA `(.L_x_4802) ;  /* 0x0000000000047947 */ /* 0x000ff60003800000 */
.L_x_4795:
[----:B------:R-:W-:-:S05]  /*f0e0*/  UMOV UR9, UR5 ;  /* 0x0000000500097c82 */ /* 0x000fca0008000000 */
.L_x_4802:
        /* <DEDUP_REMOVED lines=16> */
.L_x_4815:
        /* <DEDUP_REMOVED lines=20> */
.L_x_4804:
[----:B------:R-:W-:Y:S05]  /*f330*/  BSYNC B0 ;  /* 0x0000000000007941 */ /* 0x000fea0003800000 */
.L_x_4803:
        /* <DEDUP_REMOVED lines=13> */
.L_x_4806:
[----:B------:R-:W-:Y:S05]  /*f410*/  BSYNC B0 ;  /* 0x0000000000007941 */ /* 0x000fea0003800000 */
.L_x_4805:
[----:B------:R-:W-:Y:S06]  /*f420*/  BAR.ARV 0xa, 0xa0 ;  /* 0x0282800000007b1d */ /* 0x000fec0000002000 */
[----:B------:R-:W-:Y:S04]  /*f430*/  BSSY B0, `(.L_x_4807) ;  /* 0x0000003000007945 */ /* 0x000fe80003800000 */
[----:B------:R-:W-:Y:S05]  /*f440*/  @!P0 BRA `(.L_x_4808) ;  /* 0x0000000000048947 */ /* 0x000fea0003800000 */
[----:B------:R-:W-:-:S04]  /*f450*/  DEPBAR.LE SB0, 0x0 ;  /* 0x000080000000791a */ /* 0x000fc80000000000 */
.L_x_4808:
[----:B------:R-:W-:Y:S05]  /*f460*/  BSYNC B0 ;  /* 0x0000000000007941 */ /* 0x000fea0003800000 */
.L_x_4807:
        /* <DEDUP_REMOVED lines=13> */
.L_x_4810:
[----:B------:R-:W-:Y:S05]  /*f540*/  BSYNC B0 ;  /* 0x0000000000007941 */ /* 0x000fea0003800000 */
.L_x_4809:
        /* <DEDUP_REMOVED lines=13> */
.L_x_4812:
[----:B------:R-:W-:Y:S05]  /*f620*/  BSYNC B0 ;  /* 0x0000000000007941 */ /* 0x000fea0003800000 */
.L_x_4811:
[----:B------:R-:W-:Y:S01]  /*f630*/  UIADD3 UR9, UR9, 0x2, URZ ;  /* 0x0000000209097890 */ /* 0x000fe2000fffe03f */
[----:B------:R-:W-:Y:S06]  /*f640*/  BAR.ARV 0xa, 0xa0 ;  /* 0x0282800000007b1d */ /* 0x000fec0000002000 */
[----:B------:R-:W-:Y:S01]  /*f650*/  BSSY B0, `(.L_x_4813) ;  /* 0x0000004000007945 */ /* 0x000fe20003800000 */
[----:B------:R-:W-:-:S03]  /*f660*/  ISETP.LE.AND P1, PT, R0, UR9, PT ;  /* 0x0000000900007c0c */ /* 0x000fc6000bf23270 */
[----:B------:R-:W-:Y:S10]  /*f670*/  @!P0 BRA `(.L_x_4814) ;  /* 0x0000000000048947 */ /* 0x000ff40003800000 */
[----:B------:R-:W-:-:S04]  /*f680*/  DEPBAR.LE SB0, 0x0 ;  /* 0x000080000000791a */ /* 0x000fc80000000000 */
.L_x_4814:
[----:B------:R-:W-:Y:S05]  /*f690*/  BSYNC B0 ;  /* 0x0000000000007941 */ /* 0x000fea0003800000 */
.L_x_4813:
[----:B------:R-:W-:Y:S06]  /*f6a0*/  BAR.ARV 0xb, 0xa0 ;  /* 0x02c2800000007b1d */ /* 0x000fec0000002000 */
[----:B------:R-:W-:Y:S02]  /*f6b0*/  UIADD3 UR13, UR13, 0x4000, URZ ;  /* 0x000040000d0d7890 */ /* 0x000fe4000fffe03f */
[----:B------:R-:W-:Y:S01]  /*f6c0*/  UIADD3 UR4, UR4, 0x4000, URZ ;  /* 0x0000400004047890 */ /* 0x000fe2000fffe03f */
[----:B------:R-:W-:Y:S11]  /*f6d0*/  @!P1 BRA `(.L_x_4815) ;  /* 0xfffffff800c49947 */ /* 0x000ff6000383ffff */
[----:B------:R-:W-:Y:S05]  /*f6e0*/  BRA `(.L_x_4726) ;  /* 0x0000001c00347947 */ /* 0x000fea0003800000 */
.L_x_4793:
        /* <DEDUP_REMOVED lines=33> */
.L_x_4817:
        /* <DEDUP_REMOVED lines=42> */
.L_x_4847:
[----:B------:R-:W2:Y:S01]  /*fba0*/  S2R R2, SR_TID.X ;  /* 0x0000000000027919 */ /* 0x000ea20000002100 */
[----:B------:R-:W-:Y:S02]  /*fbb0*/  IMAD.U32 R15, RZ, RZ, UR15 ;  /* 0x0000000fff0f7e24 */ /* 0x000fe4000f8e00ff */
[----:B------:R-:W-:Y:S02]  /*fbc0*/  IMAD.U32 R14, RZ, RZ, UR7 ;  /* 0x00000007ff0e7e24 */ /* 0x000fe4000f8e00ff */
[----:B------:R-:W-:Y:S02]  /*fbd0*/  VIADD R15, R15, UR5 ;  /* 0x000000050f0f7c36 */ /* 0x000fe40008000000 */
[----:B------:R-:W-:Y:S02]  /*fbe0*/  VIADD R14, R14, UR4 ;  /* 0x000000040e0e7c36 */ /* 0x000fe40008000000 */
[----:B------:R-:W-:Y:S01]  /*fbf0*/  IMAD.MOV.U32 R11, RZ, RZ, 0x1 ;  /* 0x00000001ff0b7424 */ /* 0x000fe200078e00ff */
        /* <DEDUP_REMOVED lines=9> */
.L_x_4820:
        /* <DEDUP_REMOVED lines=23> */
[----:B--2---:R-:W-:Y:S02]  /*fe00*/  IMAD.MOV.U32 R8, RZ, RZ, R12 ;  /* 0x000000ffff087224 */ /* 0x004fe400078e000c */
[----:B------:R-:W-:Y:S01]  /*fe10*/  IMAD.U32 R6, RZ, RZ, UR9 ;  /* 0x00000009ff067e24 */ /* 0x000fe2000f8e00ff */
[----:B------:R-:W-:Y:S01]  /*fe20*/  LEA R2, P1, R3, R10, 0x2 ;  /* 0x0000000a03027211 */ /* 0x000fe200078210ff */
[----:B------:R-:W-:Y:S01]  /*fe30*/  IMAD.U32 R3, RZ, RZ, UR8 ;  /* 0x00000008ff037e24 */ /* 0x000fe2000f8e00ff */
[----:B------:R-:W-:Y:S01]  /*fe40*/  R2UR UR8, R16 ;  /* 0x00000000100872ca */ /* 0x000fe200000e0000 */
[----:B------:R-:W-:Y:S01]  /*fe50*/  IMAD.MOV.U32 R7, RZ, RZ, R13 ;  /* 0x000000ffff077224 */ /* 0x000fe200078e000d */
[----:B------:R-:W-:-:S02]  /*fe60*/  R2UR UR22, R2 ;  /* 0x00000000021672ca */ /* 0x000fc400000e0000 */
[----:B------:R-:W-:Y:S02]  /*fe70*/  IADD3 R2, P2, R8, 0x2f0, RZ ;  /* 0x000002f008027810 */ /* 0x000fe40007f5e0ff */
[----:B------:R-:W-:Y:S01]  /*fe80*/  LEA.HI.X R3, R6, R9, R3, 0x2, P1 ;  /* 0x0000000906037211 */ /* 0x000fe200008f1403 */
[----:B------:R-:W-:Y:S01]  /*fe90*/  VIADD R6, R0, 0xffffffff ;  /* 0xffffffff00067836 */ /* 0x000fe20000000000 */
[----:B------:R-:W-:Y:S01]  /*fea0*/  R2UR UR40, R2 ;  /* 0x00000000022872ca */ /* 0x000fe200000e0000 */
[--C-:B------:R-:W-:Y:S01]  /*feb0*/  IMAD.X R5, RZ, RZ, R7.reuse, P2 ;  /* 0x000000ffff057224 */ /* 0x100fe200010e0607 */
[----:B------:R-:W-:Y:S02]  /*fec0*/  IADD3 R2, P3, R8, 0x3f0, RZ ;  /* 0x000003f008027810 */ /* 0x000fe40007f7e0ff */
[----:B------:R-:W-:Y:S01]  /*fed0*/  R2UR UR23, R3 ;  /* 0x00000000031772ca */ /* 0x000fe200000e0000 */
[----:B------:R1:W-:Y:S01]  /*fee0*/  STL [R1], R6 ;  /* 0x0000000601007387 */ /* 0x0003e20000100800 */
[----:B------:R-:W-:Y:S01]  /*fef0*/  R2UR UR42, R2 ;  /* 0x00000000022a72ca */ /* 0x000fe200000e0000 */
[----:B------:R-:W-:Y:S01]  /*ff00*/  UIADD3 UR16, UR8, 0x10000, URZ ;  /* 0x0001000008107890 */ /* 0x000fe2000fffe03f */
[----:B------:R-:W-:Y:S01]  /*ff10*/  IADD3 R2, P1, R8, 0xf0, RZ ;  /* 0x000000f008027810 */ /* 0x000fe20007f3e0ff */
[----:B------:R-:W-:Y:S01]  /*ff20*/  UIADD3 UR17, UR8, 0x30c10, URZ ;  /* 0x00030c1008117890 */ /* 0x000fe2000fffe03f */
[----:B------:R-:W-:Y:S01]  /*ff30*/  R2UR UR41, R5 ;  /* 0x00000000052972ca */ /* 0x000fe200000e0000 */
[--C-:B------:R-:W-:Y:S01]  /*ff40*/  IMAD.X R5, RZ, RZ, R7.reuse, P3 ;  /* 0x000000ffff057224 */ /* 0x100fe200018e0607 */
[----:B------:R-:W-:Y:S01]  /*ff50*/  R2UR UR30, R2 ;  /* 0x00000000021e72ca */ /* 0x000fe200000e0000 */
[----:B------:R-:W-:Y:S01]  /*ff60*/  IMAD.X R3, RZ, RZ, R7, P1 ;  /* 0x000000ffff037224 */ /* 0x000fe200008e0607 */
[----:B------:R-:W-:Y:S01]  /*ff70*/  UIADD3 UR38, UR8, 0x20000, URZ ;  /* 0x0002000008267890 */ /* 0x000fe2000fffe03f */
[----:B------:R-:W-:Y:S01]  /*ff80*/  ISETP.GE.AND P1, PT, R4, R6, PT ;  /* 0x000000060400720c */ /* 0x000fe20003f26270 */
[----:B------:R-:W-:Y:S01]  /*ff90*/  UIADD3 UR9, UR8, 0x30c00, URZ ;  /* 0x00030c0008097890 */ /* 0x000fe2000fffe03f */
[----:B------:R-:W-:Y:S01]  /*ffa0*/  R2UR UR43, R5 ;  /* 0x00000000052b72ca */ /* 0x000fe200000e0000 */
[----:B------:R-:W-:Y:S01]  /*ffb0*/  UIADD3 UR24, UR8, 0x4000, URZ ;  /* 0x0000400008187890 */ /* 0x000fe2000fffe03f */
[----:B------:R-:W-:Y:S01]  /*ffc0*/  R2UR UR31, R3 ;  /* 0x00000000031f72ca */ /* 0x000fe200000e0000 */
[----:B------:R-:W-:Y:S01]  /*ffd0*/  IMAD.MOV.U32 R5, RZ, RZ, 0x8000 ;  /* 0x00008000ff057424 */ /* 0x000fe200078e00ff */
[----:B------:R-:W-:-:S11]  /*ffe0*/  UMOV UR39, UR17 ;  /* 0x0000001100277c82 */ /* 0x000fd60008000000 */
        /* <DEDUP_REMOVED lines=10> */
[----:B------:R-:W-:Y:S02]  /*10090*/  IMAD.IADD R20, R5, 0x1, R0 ;  /* 0x0000000105147824 */ /* 0x000fe400078e0200 */
[----:B------:R-:W-:Y:S02]  /*100a0*/  VIADD R5, R0, 0xfffffffe ;  /* 0xfffffffe00057836 */ /* 0x000fe40000000000 */
[----:B------:R-:W-:-:S03]  /*100b0*/  IMAD.MOV.U32 R0, RZ, RZ, R4 ;  /* 0x000000ffff007224 */ /* 0x000fc600078e0004 */
[----:B------:R-:W-:Y:S02]  /*100c0*/  ISETP.NE.AND P1, PT, R5, R4, PT ;  /* 0x000000040500720c */ /* 0x000fe40003f25270 */
[----:B------:R-:W-:-:S05]  /*100d0*/  LOP3.LUT R5, R20, 0x1, RZ, 0xc0, !PT ;  /* 0x0000000114057812 */ /* 0x000fca00078ec0ff */
[----:B------:R2:W-:Y:S01]  /*100e0*/  STL [R1+0x4], R5 ;  /* 0x0000040501007387 */ /* 0x0005e20000100800 */
[----:B-1----:R-:W-:-:S05]  /*100f0*/  LOP3.LUT R6, R12, 0x1f, RZ, 0xc0, !PT ;  /* 0x0000001f0c067812 */ /* 0x002fca00078ec0ff */
[----:B--2---:R-:W-:Y:S05]  /*10100*/  @!P1 BRA `(.L_x_4822) ;  /* 0x0000000800389947 */ /* 0x004fea0003800000 */
[----:B------:R-:W-:Y:S02]  /*10110*/  IMAD.IADD R20, R20, 0x1, -R5 ;  /* 0x0000000114147824 */ /* 0x000fe400078e0a05 */
[----:B------:R-:W-:Y:S02]  /*10120*/  IMAD.MOV.U32 R0, RZ, RZ, R4 ;  /* 0x000000ffff007224 */ /* 0x000fe400078e0004 */
[----:B------:R-:W-:-:S07]  /*10130*/  IMAD.MOV.U32 R11, RZ, RZ, 0x1 ;  /* 0x00000001ff0b7424 */ /* 0x000fce00078e00ff */
.L_x_4831:
[----:B--234-:R-:W-:-:S04]  /*10140*/  SHF.L.U32 R21, R11, 0x1f, RZ ;  /* 0x0000001f0b157819 */ /* 0x01cfc800000006ff */
[----:B------:R-:W1:Y:S02]  /*10150*/  SYNCS.PHASECHK.TRANS64.TRYWAIT P1, [R16+URZ+0x30c40], R21 ;  /* 0x030c4015100075a7 */ /* 0x000e64000802017f */
[----:B-1----:R-:W-:Y:S05]  /*10160*/  @!P1 BRA `(.L_x_4823) ;  /* 0x00000014005c9947 */ /* 0x002fea0003800000 */
.L_x_4848:
[----:B------:R-:W-:Y:S05]  /*10170*/  @P0 BRA `(.L_x_4824) ;  /* 0x0000000000140947 */ /* 0x000fea0003800000 */
[----:B------:R-:W-:Y:S01]  /*10180*/  ISETP.NE.AND P1, PT, R6, RZ, PT ;  /* 0x000000ff0600720c */ /* 0x000fe20003f25270 */
[----:B------:R-:W-:-:S04]  /*10190*/  IMAD.MOV.U32 R3, RZ, RZ, 0x4200 ;  /* 0x00004200ff037424 */ /* 0x000fc800078e00ff */
[----:B------:R2:W-:Y:S08]  /*101a0*/  SYNCS.ARRIVE.TRANS64 RZ, [R16+URZ+0x30c30], R3 ;  /* 0x030c300310ff79a7 */ /* 0x0005f0000800003f */
[----:B------:R-:W-:Y:S05]  /*101b0*/  @!P1 BRA `(.L_x_4824) ;  /* 0x0000000000049947 */ /* 0x000fea0003800000 */
[----:B------:R-:W-:Y:S01]  /*101c0*/  BPT.TRAP 0x1 ;  /* 0x000000040000795c */ /* 0x000fe20000300000 */
.L_x_4824:
        /* <DEDUP_REMOVED lines=29> */
.L_x_4849:
[----:B------:R-:W-:Y:S05]  /*103a0*/  @P0 BRA `(.L_x_4826) ;  /* 0x0000000000140947 */ /* 0x000fea0003800000 */
[----:B------:R-:W-:Y:S01]  /*103b0*/  ISETP.NE.AND P1, PT, R6, RZ, PT ;  /* 0x000000ff0600720c */ /* 0x000fe20003f25270 */
[----:B------:R-:W-:-:S04]  /*103c0*/  IMAD.MOV.U32 R2, RZ, RZ, 0x4200 ;  /* 0x00004200ff027424 */ /* 0x000fc800078e00ff */
[----:B------:R3:W-:Y:S08]  /*103d0*/  SYNCS.ARRIVE.TRANS64 RZ, [R16+URZ+0x30c18], R2 ;  /* 0x030c180210ff79a7 */ /* 0x0007f0000800003f */
[----:B------:R-:W-:Y:S05]  /*103e0*/  @!P1 BRA `(.L_x_4826) ;  /* 0x0000000000049947 */ /* 0x000fea0003800000 */
[----:B------:R-:W-:Y:S01]  /*103f0*/  BPT.TRAP 0x1 ;  /* 0x000000040000795c */ /* 0x000fe20000300000 */
.L_x_4826:
[----:B------:R-:W-:Y:S01]  /*10400*/  VIADD R18, R18, 0x80 ;  /* 0x0000008012127836 */ /* 0x000fe20000000000 */
[----:B------:R-:W-:Y:S01]  /*10410*/  ULDC.64 UR8, c[0x0][0x700] ;  /* 0x0001c00000087ab9 */ /* 0x000fe20000000a00 */
[----:B------:R-:W-:Y:S01]  /*10420*/  R2UR UR24, R16 ;  /* 0x00000000101872ca */ /* 0x000fe200000e0000 */
[----:B------:R-:W-:Y:S01]  /*10430*/  IMAD.U32 R10, RZ, RZ, UR8 ;  /* 0x00000008ff0a7e24 */ /* 0x000fe2000f8e00ff */
[----:B------:R-:W-:Y:S01]  /*10440*/  UMOV UR22, 0x0 ;  /* 0x0000000000167882 */ /* 0x000fe20000000000 */
[----:B---3--:R-:W-:Y:S01]  /*10450*/  IADD3 R2, P1, R18, UR14, RZ ;  /* 0x0000000e12027c10 */ /* 0x008fe2000ff3e0ff */
[----:B------:R-:W-:Y:S01]  /*10460*/  IMAD.U32 R9, RZ, RZ, UR9 ;  /* 0x00000009ff097e24 */ /* 0x000fe2000f8e00ff */
        /* <DEDUP_REMOVED lines=22> */
.L_x_4850:
[----:B------:R-:W-:Y:S05]  /*105d0*/  @P0 BRA `(.L_x_4828) ;  /* 0x0000000000140947 */ /* 0x000fea0003800000 */
[----:B------:R-:W-:Y:S01]  /*105e0*/  ISETP.NE.AND P1, PT, R6, RZ, PT ;  /* 0x000000ff0600720c */ /* 0x000fe20003f25270 */
[----:B-123--:R-:W-:-:S04]  /*105f0*/  IMAD.MOV.U32 R21, RZ, RZ, 0x4200 ;  /* 0x00004200ff157424 */ /* 0x00efc800078e00ff */
[----:B------:R4:W-:Y:S08]  /*10600*/  SYNCS.ARRIVE.TRANS64 RZ, [R16+URZ+0x30c38], R21 ;  /* 0x030c381510ff79a7 */ /* 0x0009f0000800003f */
[----:B------:R-:W-:Y:S05]  /*10610*/  @!P1 BRA `(.L_x_4828) ;  /* 0x0000000000049947 */ /* 0x000fea0003800000 */
[----:B------:R-:W-:Y:S01]  /*10620*/  BPT.TRAP 0x1 ;  /* 0x000000040000795c */ /* 0x000fe20000300000 */
.L_x_4828:
        /* <DEDUP_REMOVED lines=24> */
.L_x_4852:
[----:B------:R-:W-:Y:S05]  /*107b0*/  @P0 BRA `(.L_x_4830) ;  /* 0x0000000000140947 */ /* 0x000fea0003800000 */
[----:B------:R-:W-:Y:S01]  /*107c0*/  ISETP.NE.AND P1, PT, R6, RZ, PT ;  /* 0x000000ff0600720c */ /* 0x000fe20003f25270 */
[----:B------:R-:W-:-:S04]  /*107d0*/  IMAD.MOV.U32 R5, RZ, RZ, 0x4200 ;  /* 0x00004200ff057424 */ /* 0x000fc800078e00ff */
[----:B------:R1:W-:Y:S08]  /*107e0*/  SYNCS.ARRIVE.TRANS64 RZ, [R16+URZ+0x30c10], R5 ;  /* 0x030c100510ff79a7 */ /* 0x0003f0000800003f */
[----:B------:R-:W-:Y:S05]  /*107f0*/  @!P1 BRA `(.L_x_4830) ;  /* 0x0000000000049947 */ /* 0x000fea0003800000 */
[----:B------:R-:W-:Y:S01]  /*10800*/  BPT.TRAP 0x1 ;  /* 0x000000040000795c */ /* 0x000fe20000300000 */
.L_x_4830:
        /* <DEDUP_REMOVED lines=20> */
[----:B------:R-:W-:Y:S01]  /*10950*/  R2UR UR26, R0 ;  /* 0x00000000001a72ca */ /* 0x000fe200000e0000 */
[----:B------:R-:W-:Y:S01]  /*10960*/  IMAD.U32 R0, RZ, RZ, UR9 ;  /* 0x00000009ff007e24 */ /* 0x000fe2000f8e00ff */
[----:B------:R-:W-:-:S04]  /*10970*/  R2UR UR9, R3 ;  /* 0x00000000030972ca */ /* 0x000fc800000e0000 */
[----:B------:R-:W-:Y:S02]  /*10980*/  LEA.HI.X R0, R0, R9, R4, 0x2, P1 ;  /* 0x0000000900007211 */ /* 0x000fe400008f1404 */
[----:B------:R-:W-:Y:S02]  /*10990*/  ISETP.NE.AND P1, PT, R20, RZ, PT ;  /* 0x000000ff1400720c */ /* 0x000fe40003f25270 */
[----:B------:R-:W-:Y:S01]  /*109a0*/  R2UR UR27, R0 ;  /* 0x00000000001b72ca */ /* 0x000fe200000e0000 */
[----:B------:R-:W-:-:S04]  /*109b0*/  IMAD.U32 R0, RZ, RZ, UR10 ;  /* 0x0000000aff007e24 */ /* 0x000fc8000f8e00ff */
[----:B------:R1:W-:Y:S08]  /*109c0*/  UTMALDG.4D [UR16], [UR8], desc[UR22] ;  /* 0x00001610080075b4 */ /* 0x0003f00008019000 */
[----:B------:R1:W-:Y:S02]  /*109d0*/  UBLKCP.S.G [UR24], [UR26], UR13 ;  /* 0x000000181a0073ba */ /* 0x0003e4000800020d */
[----:B-1----:R-:W-:Y:S05]  /*109e0*/  @P1 BRA `(.L_x_4831) ;  /* 0xfffffff400d41947 */ /* 0x002fea000383ffff */
.L_x_4822:
[----:B------:R-:W2:Y:S02]  /*109f0*/  LDL.LU R4, [R1+0x4] ;  /* 0x0000040001047983 */ /* 0x000ea40000300800 */
[----:B--2---:R-:W-:Y:S02]  /*10a00*/  ISETP.NE.AND P1, PT, R4, RZ, PT ;  /* 0x000000ff0400720c */ /* 0x004fe40003f25270 */
[----:B------:R2:W5:Y:S11]  /*10a10*/  LDL R4, [R1] ;  /* 0x0000000001047983 */ /* 0x0005760000100800 */
[----:B--2---:R-:W-:Y:S05]  /*10a20*/  @!P1 BRA `(.L_x_4821) ;  /* 0x0000000400109947 */ /* 0x004fea0003800000 */
[----:B------:R-:W-:-:S04]  /*10a30*/  SHF.L.U32 R13, R11, 0x1f, RZ ;  /* 0x0000001f0b0d7819 */ /* 0x000fc800000006ff */
[----:B------:R-:W1:Y:S02]  /*10a40*/  SYNCS.PHASECHK.TRANS64.TRYWAIT P1, [R16+URZ+0x30c40], R13 ;  /* 0x030c400d100075a7 */ /* 0x000e64000802017f */
[----:B-1----:R-:W-:Y:S05]  /*10a50*/  @!P1 BRA `(.L_x_4832) ;  /* 0x0000000c00749947 */ /* 0x002fea0003800000 */
.L_x_4853:
[----:B------:R-:W-:Y:S05]  /*10a60*/  @P0 BRA `(.L_x_4833) ;  /* 0x0000000000140947 */ /* 0x000fea0003800000 */
[----:B------:R-:W-:Y:S01]  /*10a70*/  ISETP.NE.AND P1, PT, R6, RZ, PT ;  /* 0x000000ff0600720c */ /* 0x000fe20003f25270 */
[----:B------:R-:W-:-:S04]  /*10a80*/  IMAD.MOV.U32 R5, RZ, RZ, 0x4200 ;  /* 0x00004200ff057424 */ /* 0x000fc800078e00ff */
[----:B------:R2:W-:Y:S08]  /*10a90*/  SYNCS.ARRIVE.TRANS64 RZ, [R16+URZ+0x30c30], R5 ;  /* 0x030c300510ff79a7 */ /* 0x0005f0000800003f */
[----:B------:R-:W-:Y:S05]  /*10aa0*/  @!P1 BRA `(.L_x_4833) ;  /* 0x0000000000049947 */ /* 0x000fea0003800000 */
[----:B------:R-:W-:Y:S01]  /*10ab0*/  BPT.TRAP 0x1 ;  /* 0x000000040000795c */ /* 0x000fe20000300000 */
.L_x_4833:
        /* <DEDUP_REMOVED lines=26> */
.L_x_4854:
[----:B------:R-:W-:Y:S05]  /*10c60*/  @P0 BRA `(.L_x_4835) ;  /* 0x0000000000140947 */ /* 0x000fea0003800000 */
[----:B------:R-:W-:Y:S01]  /*10c70*/  ISETP.NE.AND P0, PT, R6, RZ, PT ;  /* 0x000000ff0600720c */ /* 0x000fe20003f05270 */
[----:B------:R-:W-:-:S04]  /*10c80*/  IMAD.MOV.U32 R5, RZ, RZ, 0x4200 ;  /* 0x00004200ff057424 */ /* 0x000fc800078e00ff */
[----:B------:R2:W-:Y:S08]  /*10c90*/  SYNCS.ARRIVE.TRANS64 RZ, [R16+URZ+0x30c18], R5 ;  /* 0x030c180510ff79a7 */ /* 0x0005f0000800003f */
[----:B------:R-:W-:Y:S05]  /*10ca0*/  @!P0 BRA `(.L_x_4835) ;  /* 0x0000000000048947 */ /* 0x000fea0003800000 */
[----:B------:R-:W-:Y:S01]  /*10cb0*/  BPT.TRAP 0x1 ;  /* 0x000000040000795c */ /* 0x000fe20000300000 */
.L_x_4835:
        /* <DEDUP_REMOVED lines=12> */
[----:B------:R-:W-:Y:S01]  /*10d80*/  UIADD3 UR17, UR24, 0x30c18, URZ ;  /* 0x00030c1818117890 */ /* 0x000fe2000fffe03f */
[----:B------:R-:W-:Y:S01]  /*10d90*/  IMAD.U32 R0, RZ, RZ, UR9 ;  /* 0x00000009ff007e24 */ /* 0x000fe2000f8e00ff */
[----:B------:R-:W-:Y:S01]  /*10da0*/  R2UR UR9, R3 ;  /* 0x00000000030972ca */ /* 0x000fe200000e0000 */
[----:B------:R-:W-:Y:S01]  /*10db0*/  IMAD.U32 R4, RZ, RZ, UR8 ;  /* 0x00000008ff047e24 */ /* 0x000fe2000f8e00ff */
[----:B------:R-:W-:Y:S01]  /*10dc0*/  LEA R10, P0, R5, R10, 0x2 ;  /* 0x0000000a050a7211 */ /* 0x000fe200078010ff */
[----:B------:R-:W-:Y:S01]  /*10dd0*/  UIADD3 UR24, UR24, 0x20200, URZ ;  /* 0x0002020018187890 */ /* 0x000fe2000fffe03f */
[----:B------:R-:W-:Y:S01]  /*10de0*/  R2UR UR8, R2 ;  /* 0x00000000020872ca */ /* 0x000fe200000e0000 */
[----:B------:R-:W-:Y:S01]  /*10df0*/  UMOV UR25, UR17 ;  /* 0x0000001100197c82 */ /* 0x000fe20008000000 */
[----:B------:R-:W-:-:S02]  /*10e00*/  LEA.HI.X R9, R0, R9, R4, 0x2, P0 ;  /* 0x0000000900097211 */ /* 0x000fc400000f1404 */
[----:B------:R2:W5:Y:S01]  /*10e10*/  LDL.LU R4, [R1] ;  /* 0x0000000001047983 */ /* 0x0005620000300800 */
[----:B------:R-:W-:Y:S02]  /*10e20*/  R2UR UR26, R10 ;  /* 0x000000000a1a72ca */ /* 0x000fe400000e0000 */
[----:B------:R-:W-:-:S06]  /*10e30*/  R2UR UR27, R9 ;  /* 0x00000000091b72ca */ /* 0x000fcc00000e0000 */
[----:B------:R2:W-:Y:S07]  /*10e40*/  UTMALDG.4D [UR16], [UR8], desc[UR22] ;  /* 0x00001610080075b4 */ /* 0x0005ee0008019000 */
[----:B------:R2:W-:Y:S02]  /*10e50*/  UBLKCP.S.G [UR24], [UR26], UR10 ;  /* 0x000000181a0073ba */ /* 0x0005e4000800020a */
[----:B--2---:R-:W-:-:S07]  /*10e60*/  IMAD.MOV.U32 R19, RZ, RZ, 0x1 ;  /* 0x00000001ff137424 */ /* 0x004fce00078e00ff */
.L_x_4821:
[----:B------:R-:W2:Y:S01]  /*10e70*/  S2R R0, SR_TID.X ;  /* 0x0000000000007919 */ /* 0x000ea20000002100 */
[----:B------:R-:W-:Y:S01]  /*10e80*/  IMAD R3, R19, 0x8, R16 ;  /* 0x0000000813037824 */ /* 0x000fe200078e0210 */
[----:B--2---:R-:W-:Y:S02]  /*10e90*/  LOP3.LUT R2, R0, 0x7f, RZ, 0xc0, !PT ;  /* 0x0000007f00027812 */ /* 0x004fe400078ec0ff */
[----:B------:R-:W-:Y:S02]  /*10ea0*/  SHF.L.U32 R0, R11, 0x1f, RZ ;  /* 0x0000001f0b007819 */ /* 0x000fe400000006ff */
[----:B------:R-:W-:Y:S02]  /*10eb0*/  ISETP.NE.AND P1, PT, R2, RZ, PT ;  /* 0x000000ff0200720c */ /* 0x000fe40003f25270 */
[----:B------:R-:W2:Y:S02]  /*10ec0*/  SYNCS.PHASECHK.TRANS64.TRYWAIT P0, [R3+URZ+0x30c40], R0 ;  /* 0x030c4000030075a7 */ /* 0x000ea4000800017f */
[----:B--2---:R-:W-:Y:S09]  /*10ed0*/  @!P0 BRA `(.L_x_4836) ;  /* 0x00000008007c8947 */ /* 0x004ff20003800000 */
.L_x_4855:
[----:B------:R-:W-:Y:S05]  /*10ee0*/  @P1 BRA `(.L_x_4837) ;  /* 0x0000000000181947 */ /* 0x000fea0003800000 */
[----:B------:R-:W1:Y:S01]  /*10ef0*/  S2R R2, SR_TID.X ;  /* 0x0000000000027919 */ /* 0x000e620000002100 */
[----:B--2---:R-:W-:-:S04]  /*10f00*/  IMAD.MOV.U32 R0, RZ, RZ, 0x4200 ;  /* 0x00004200ff007424 */ /* 0x004fc800078e00ff */
[----:B------:R2:W-:Y:S01]  /*10f10*/  SYNCS.ARRIVE.TRANS64 RZ, [R3+URZ+0x30c30], R0 ;  /* 0x030c300003ff79a7 */ /* 0x0005e2000800003f */
[----:B-1----:R-:W-:-:S13]  /*10f20*/  LOP3.LUT P0, RZ, R2, 0x1f, RZ, 0xc0, !PT ;  /* 0x0000001f02ff7812 */ /* 0x002fda000780c0ff */
[----:B--2---:R-:W-:Y:S05]  /*10f30*/  @!P0 BRA `(.L_x_4837) ;  /* 0x0000000000048947 */ /* 0x004fea0003800000 */
[----:B------:R-:W-:Y:S01]  /*10f40*/  BPT.TRAP 0x1 ;  /* 0x000000040000795c */ /* 0x000fe20000300000 */
.L_x_4837:
[----:B-----5:R-:W-:Y:S01]  /*10f50*/  R2UR UR19, R4 ;  /* 0x00000000041372ca */ /* 0x020fe200000e0000 */
[C-C-:B--2---:R-:W-:Y:S01]  /*10f60*/  IMAD R0, R19.reuse, 0x4000, R16.reuse ;  /* 0x0000400013007824 */ /* 0x144fe200078e0210 */
[----:B-1----:R-:W-:Y:S01]  /*10f70*/  R2UR UR9, R14 ;  /* 0x000000000e0972ca */ /* 0x002fe200000e0000 */
[----:B---34-:R-:W-:Y:S01]  /*10f80*/  IMAD R16, R19, 0x200, R16 ;  /* 0x0000020013107824 */ /* 0x018fe200078e0210 */
[----:B------:R-:W-:Y:S01]  /*10f90*/  IADD3 R8, P0, R8, 0x1f0, RZ ;  /* 0x000001f008087810 */ /* 0x000fe20007f1e0ff */
[----:B------:R-:W-:Y:S01]  /*10fa0*/  ULDC.64 UR24, c[0x0][0x728] ;  /* 0x0001ca0000187ab9 */ /* 0x000fe20000000a00 */
[----:B------:R-:W-:Y:S01]  /*10fb0*/  R2UR UR17, R3 ;  /* 0x00000000031172ca */ /* 0x000fe200000e0000 */
[----:B------:R-:W-:Y:S01]  /*10fc0*/  UMOV UR18, URZ ;  /* 0x0000003f00127c82 */ /* 0x000fe20008000000 */
[----:B------:R-:W-:Y:S01]  /*10fd0*/  R2UR UR16, R0 ;  /* 0x00000000001072ca */ /* 0x000fe200000e0000 */
[----:B------:R-:W-:Y:S01]  /*10fe0*/  IMAD.X R7, RZ, RZ, R7, P0 ;  /* 0x000000ffff077224 */ /* 0x000fe200000e0607 */
[----:B------:R-:W-:Y:S01]  /*10ff0*/  R2UR UR10, R16 ;  /* 0x00000000100a72ca */ /* 0x000fe200000e0000 */
[----:B------:R-:W-:Y:S01]  /*11000*/  VIADD R2, R19, 0x1 ;  /* 0x0000000113027836 */ /* 0x000fe20000000000 */
[----:B------:R-:W-:Y:S01]  /*11010*/  R2UR UR22, R8 ;  /* 0x00000000081672ca */ /* 0x000fe200000e0000 */
[----:B------:R-:W-:Y:S01]  /*11020*/  USHF.L.U32 UR19, UR19, 0x7, URZ ;  /* 0x0000000713137899 */ /* 0x000fe2000800063f */
[----:B------:R-:W-:-:S02]  /*11030*/  R2UR UR23, R7 ;  /* 0x00000000071772ca */ /* 0x000fc400000e0000 */
[C---:B------:R-:W-:Y:S01]  /*11040*/  ISETP.NE.AND P0, PT, R2.reuse, 0x2, PT ;  /* 0x000000020200780c */ /* 0x040fe20003f05270 */
[----:B------:R-:W-:Y:S02]  /*11050*/  UIADD3 UR13, UP0, UR19, UR6, URZ ;  /* 0x00000006130d7290 */ /* 0x000fe4000ff1e03f */
[----:B------:R-:W-:Y:S01]  /*11060*/  UIADD3 UR17, UR17, 0x30c30, URZ ;  /* 0x00030c3011117890 */ /* 0x000fe2000fffe03f */
[----:B------:R-:W-:Y:S01]  /*11070*/  SEL R0, RZ, 0x1, P0 ;  /* 0x00000001ff007807 */ /* 0x000fe20000000000 */
[----:B------:R-:W-:Y:S01]  /*11080*/  ULEA UR8, UP1, UR13, UR24, 0x2 ;  /* 0x000000180d087291 */ /* 0x000fe2000f82103f */
[----:B------:R-:W-:Y:S01]  /*11090*/  SEL R2, R2, RZ, P0 ;  /* 0x000000ff02027207 */ /* 0x000fe20000000000 */
[----:B------:R-:W-:Y:S01]  /*110a0*/  ULEA.HI.X.SX32 UR9, UR19, UR9, 0x1, UP0 ;  /* 0x0000000913097291 */ /* 0x000fe200080f0e3f */
[----:B------:R-:W-:Y:S01]  /*110b0*/  LOP3.LUT R11, R11, R0, RZ, 0x3c, !PT ;  /* 0x000000000b0b7212 */ /* 0x000fe200078e3cff */
[----:B------:R-:W-:Y:S02]  /*110c0*/  UIADD3 UR16, UR16, 0x18000, URZ ;  /* 0x0001800010107890 */ /* 0x000fe4000fffe03f */
[----:B------:R-:W-:-:S02]  /*110d0*/  ULEA.HI.X UR9, UR13, UR25, UR9, 0x2, UP1 ;  /* 0x000000190d097291 */ /* 0x000fc400088f1409 */
        /* <DEDUP_REMOVED lines=8> */
.L_x_4818:
[----:B------:R-:W-:Y:S05]  /*11160*/  BSYNC B0 ;  /* 0x0000000000007941 */ /* 0x000fea0003800000 */
.L_x_4816:
[----:B------:R-:W-:-:S03]  /*11170*/  UMOV UR8, 0xffffffff ;  /* 0xffffffff00087882 */ /* 0x000fc60000000000 */
[----:B------:R-:W-:Y:S05]  /*11180*/  BRA.DIV UR8, `(.L_x_4838) ;  /* 0x0000000608e47947 */ /* 0x000fea000b800000 */
[----:B------:R-:W-:-:S13]  /*11190*/  ELECT P6, URZ, PT ;  /* 0x00000000003f782f */ /* 0x000fda00038c0000 */
.L_x_4858:
[----:B------:R-:W-:Y:S05]  /*111a0*/  @!P6 BRA `(.L_x_4726) ;  /* 0x000000000084e947 */ /* 0x000fea0003800000 */
[----:B------:R-:W-:-:S06]  /*111b0*/  ULOP3.LUT UR8, UR36, 0x2, URZ, 0xfc, !UPT ;  /* 0x0000000224087892 */ /* 0x000fcc000f8efc3f */
[----:B------:R-:W-:-:S05]  /*111c0*/  IMAD.U32 R0, RZ, RZ, UR8 ;  /* 0x00000008ff007e24 */ /* 0x000fca000f8e00ff */
[----:B------:R-:W-:-:S13]  /*111d0*/  ISETP.NE.AND P2, PT, R0, 0x3, PT ;  /* 0x000000030000780c */ /* 0x000fda0003f45270 */
[----:B------:R-:W-:Y:S05]  /*111e0*/  @!P2 BRA `(.L_x_4839) ;  /* 0x000000000004a947 */ /* 0x000fea0003800000 */
[----:B------:R-:W-:Y:S01]  /*111f0*/  BPT.TRAP 0x1 ;  /* 0x000000040000795c */ /* 0x000fe20000300000 */
.L_x_4839:
        /* <DEDUP_REMOVED lines=15> */
.L_x_4859:
[----:B------:R-:W2:Y:S02]  /*112f0*/  SYNCS.PHASECHK.TRANS64.TRYWAIT P0, [R3+URZ], R0 ;  /* 0x00000000030075a7 */ /* 0x000ea4000800017f */
[----:B--2---:R-:W-:Y:S05]  /*11300*/  @!P0 BRA `(.L_x_4841) ;  /* 0x0000000400b88947 */ /* 0x004fea0003800000 */
.L_x_4860:
[----:B------:R-:W-:Y:S05]  /*11310*/  @!P2 BRA `(.L_x_4842) ;  /* 0x000000000004a947 */ /* 0x000fea0003800000 */
[----:B------:R-:W-:Y:S01]  /*11320*/  BPT.TRAP 0x1 ;  /* 0x000000040000795c */ /* 0x000fe20000300000 */
.L_x_4842:
[----:B--2---:R-:W-:-:S04]  /*11330*/  VIADD R3, R7, 0x30c40 ;  /* 0x00030c4007037836 */ /* 0x004fc80000000000 */
[----:B------:R-:W-:-:S04]  /*11340*/  IMAD R2, R2, 0x8, R3 ;  /* 0x0000000802027824 */ /* 0x000fc800078e0203 */
[----:B------:R-:W2:Y:S02]  /*11350*/  SYNCS.PHASECHK.TRANS64.TRYWAIT P0, [R2+URZ], R5 ;  /* 0x00000005020075a7 */ /* 0x000ea4000800017f */
[----:B--2---:R-:W-:Y:S05]  /*11360*/  @!P0 BRA `(.L_x_4843) ;  /* 0x0000000400b48947 */ /* 0x004fea0003800000 */
.L_x_4861:
[----:B------:R-:W-:-:S07]  /*11370*/  IMAD R3, R4, 0x8, R3 ;  /* 0x0000000804037824 */ /* 0x000fce00078e0203 */
.L_x_4844:
[----:B---3--:R3:W4:Y:S02]  /*11380*/  SYNCS.PHASECHK.TRANS64.TRYWAIT P0, [R3+URZ], R0 ;  /* 0x00000000030075a7 */ /* 0x008724000800017f */
[----:B----4-:R-:W-:Y:S05]  /*11390*/  @!P0 NANOSLEEP.SYNCS 0x989680 ;  /* 0x009896800000895d */ /* 0x010fea0003900000 */
[----:B------:R-:W4:Y:S02]  /*113a0*/  @!P0 SYNCS.PHASECHK.TRANS64 P0, [R3+URZ], R0 ;  /* 0x00000000030085a7 */ /* 0x000f24000800007f */
[----:B----4-:R-:W-:Y:S05]  /*113b0*/  @!P0 BRA `(.L_x_4844) ;  /* 0xfffffffc00f08947 */ /* 0x010fea000383ffff */
.L_x_4726:
[----:B------:R-:W-:Y:S05]  /*113c0*/  BSYNC B6 ;  /* 0x0000000000067941 */ /* 0x000fea0003800000 */
.L_x_4723:
[----:B------:R-:W-:Y:S05]  /*113d0*/  EXIT ;  /* 0x000000000000794d */ /* 0x000fea0003800000 */
.L_x_4733:
[----:B------:R-:W-:Y:S02]  /*113e0*/  IMAD.MOV.U32 R13, RZ, RZ, R10 ;  /* 0x000000ffff0d7224 */ /* 0x000fe400078e000a */
[----:B------:R-:W-:Y:S02]  /*113f0*/  IMAD.MOV.U32 R12, RZ, RZ, RZ ;  /* 0x000000ffff0c7224 */ /* 0x000fe400078e00ff */
[----:B------:R-:W-:Y:S02]  /*11400*/  IMAD.MOV.U32 R11, RZ, RZ, 0x1f ;  /* 0x0000001fff0b7424 */ /* 0x000fe400078e00ff */
[----:B------:R-:W-:-:S07]  /*11410*/  IMAD.MOV.U32 R15, RZ, RZ, -0x1 ;  /* 0xffffffffff0f7424 */ /* 0x000fce00078e00ff */
[----:B------:R-:W-:Y:S05]  /*11420*/  WARPSYNC.COLLECTIVE R15, `(.L_x_4845) ;  /* 0x000000000f087348 */ /* 0x000fea0003c00000 */
[----:B------:R1:W2:Y:S02]  /*11430*/  SHFL.IDX P6, R14, R13, R12, R11 ;  /* 0x0000000c0d0e7389 */ /* 0x0002a400000c000b */
[----:B-12---:R-:W-:Y:S01]  /*11440*/  ENDCOLLECTIVE ;  /* 0x000000000000791b */ /* 0x006fe20003800000 */
.L_x_4845:
[----:B------:R-:W-:Y:S05]  /*11450*/  BRA `(.L_x_4846) ;  /* 0xfffffef800d87947 */ /* 0x000fea000383ffff */
.L_x_4735:
[----:B--2---:R2:W3:Y:S02]  /*11460*/  SYNCS.PHASECHK.TRANS64.TRYWAIT P0, [R222+URZ+0x30c00], R11 ;  /* 0x030c000bde0075a7 */ /* 0x0044e4000800017f */
[----:B---3--:R-:W-:Y:S05]  /*11470*/  @!P0 NANOSLEEP.SYNCS 0x989680 ;  /* 0x009896800000895d */ /* 0x008fea0003900000 */
[----:B------:R-:W3:Y:S02]  /*11480*/  @!P0 SYNCS.PHASECHK.TRANS64 P0, [R222+URZ+0x30c00], R11 ;  /* 0x030c000bde0085a7 */ /* 0x000ee4000800007f */
[----:B---3--:R-:W-:Y:S05]  /*11490*/  @!P0 BRA `(.L_x_4735) ;  /* 0xfffffffc00f08947 */ /* 0x008fea000383ffff */
[----:B------:R-:W-:Y:S05]  /*114a0*/  BRA `(.L_x_4734) ;  /* 0xfffffefc00207947 */ /* 0x000fea000383ffff */
.L_x_4740:
[----:B--2---:R2:W3:Y:S02]  /*114b0*/  SYNCS.PHASECHK.TRANS64.TRYWAIT P0, [R8+URZ+0x30c10], R21 ;  /* 0x030c1015080075a7 */ /* 0x0044e4000800017f */
[----:B---3--:R-:W-:Y:S05]  /*114c0*/  @!P0 NANOSLEEP.SYNCS 0x989680 ;  /* 0x009896800000895d */ /* 0x008fea0003900000 */
[----:B------:R-:W3:Y:S02]  /*114d0*/  @!P0 SYNCS.PHASECHK.TRANS64 P0, [R8+URZ+0x30c10], R21 ;  /* 0x030c1015080085a7 */ /* 0x000ee4000800007f */
[----:B---3--:R-:W-:Y:S05]  /*114e0*/  @!P0 BRA `(.L_x_4740) ;  /* 0xfffffffc00f08947 */ /* 0x008fea000383ffff */
[----:B------:R-:W-:Y:S05]  /*114f0*/  BRA `(.L_x_4739) ;  /* 0xffffff0400547947 */ /* 0x000fea000383ffff */
.L_x_4744:
[----:B------:R1:W1:Y:S02]  /*11500*/  SYNCS.PHASECHK.TRANS64.TRYWAIT P0, [R8+URZ+0x30c30], R21 ;  /* 0x030c3015080075a7 */ /* 0x000264000800017f */
[----:B-1----:R-:W-:Y:S05]  /*11510*/  @!P0 NANOSLEEP.SYNCS 0x989680 ;  /* 0x009896800000895d */ /* 0x002fea0003900000 */
[----:B------:R-:W1:Y:S02]  /*11520*/  @!P0 SYNCS.PHASECHK.TRANS64 P0, [R8+URZ+0x30c30], R21 ;  /* 0x030c3015080085a7 */ /* 0x000e64000800007f */
[----:B-1----:R-:W-:Y:S05]  /*11530*/  @!P0 BRA `(.L_x_4744) ;  /* 0xfffffffc00f08947 */ /* 0x002fea000383ffff */
[----:B------:R-:W-:Y:S05]  /*11540*/  BRA `(.L_x_4743) ;  /* 0xffffff0800587947 */ /* 0x000fea000383ffff */
.L_x_4752:
[----:B--2---:R2:W3:Y:S02]  /*11550*/  SYNCS.PHASECHK.TRANS64.TRYWAIT P1, [R6+URZ+0x30c10], R11 ;  /* 0x030c100b060075a7 */ /* 0x0044e4000802017f */
[----:B---3--:R-:W-:Y:S05]  /*11560*/  @!P1 NANOSLEEP.SYNCS 0x989680 ;  /* 0x009896800000995d */ /* 0x008fea0003900000 */
[----:B------:R-:W3:Y:S02]  /*11570*/  @!P1 SYNCS.PHASECHK.TRANS64 P1, [R6+URZ+0x30c10], R11 ;  /* 0x030c100b060095a7 */ /* 0x000ee4000802007f */
[----:B---3--:R-:W-:Y:S05]  /*11580*/  @!P1 BRA `(.L_x_4752) ;  /* 0xfffffffc00f09947 */ /* 0x008fea000383ffff */
[----:B------:R-:W-:Y:S05]  /*11590*/  BRA `(.L_x_4751) ;  /* 0xffffff4400c47947 */ /* 0x000fea000383ffff */
.L_x_4756:
[----:B------:R1:W1:Y:S02]  /*115a0*/  SYNCS.PHASECHK.TRANS64.TRYWAIT P1, [R6+URZ+0x30c30], R11 ;  /* 0x030c300b060075a7 */ /* 0x000264000802017f */
[----:B-1----:R-:W-:Y:S05]  /*115b0*/  @!P1 NANOSLEEP.SYNCS 0x989680 ;  /* 0x009896800000995d */ /* 0x002fea0003900000 */
[----:B------:R-:W1:Y:S02]  /*115c0*/  @!P1 SYNCS.PHASECHK.TRANS64 P1, [R6+URZ+0x30c30], R11 ;  /* 0x030c300b060095a7 */ /* 0x000e64000802007f */
[----:B-1----:R-:W-:Y:S05]  /*115d0*/  @!P1 BRA `(.L_x_4756) ;  /* 0xfffffffc00f09947 */ /* 0x002fea000383ffff */
[----:B------:R-:W-:Y:S05]  /*115e0*/  BRA `(.L_x_4755) ;  /* 0xffffff4800d47947 */ /* 0x000fea000383ffff */
.L_x_4764:
[----:B--2---:R2:W3:Y:S02]  /*115f0*/  SYNCS.PHASECHK.TRANS64.TRYWAIT P0, [R7+URZ+0x30c10], R18 ;  /* 0x030c1012070075a7 */ /* 0x0044e4000800017f */
[----:B---3--:R-:W-:Y:S05]  /*11600*/  @!P0 NANOSLEEP.SYNCS 0x989680 ;  /* 0x009896800000895d */ /* 0x008fea0003900000 */
[----:B------:R-:W3:Y:S02]  /*11610*/  @!P0 SYNCS.PHASECHK.TRANS64 P0, [R7+URZ+0x30c10], R18 ;  /* 0x030c1012070085a7 */ /* 0x000ee4000800007f */
[----:B---3--:R-:W-:Y:S05]  /*11620*/  @!P0 BRA `(.L_x_4764) ;  /* 0xfffffffc00f08947 */ /* 0x008fea000383ffff */
[----:B------:R-:W-:Y:S05]  /*11630*/  BRA `(.L_x_4763) ;  /* 0xffffff8000087947 */ /* 0x000fea000383ffff */
.L_x_4768:
[----:B------:R1:W1:Y:S02]  /*11640*/  SYNCS.PHASECHK.TRANS64.TRYWAIT P0, [R7+URZ+0x30c30], R18 ;  /* 0x030c3012070075a7 */ /* 0x000264000800017f */
[----:B-1----:R-:W-:Y:S05]  /*11650*/  @!P0 NANOSLEEP.SYNCS 0x989680 ;  /* 0x009896800000895d */ /* 0x002fea0003900000 */
[----:B------:R-:W1:Y:S02]  /*11660*/  @!P0 SYNCS.PHASECHK.TRANS64 P0, [R7+URZ+0x30c30], R18 ;  /* 0x030c3012070085a7 */ /* 0x000e64000800007f */
[----:B-1----:R-:W-:Y:S05]  /*11670*/  @!P0 BRA `(.L_x_4768) ;  /* 0xfffffffc00f08947 */ /* 0x002fea000383ffff */
[----:B------:R-:W-:Y:S05]  /*11680*/  BRA `(.L_x_4767) ;  /* 0xffffff84001c7947 */ /* 0x000fea000383ffff */
.L_x_4819:
[----:B-1----:R1:W2:Y:S02]  /*11690*/  SYNCS.PHASECHK.TRANS64.TRYWAIT P0, [R16+URZ+0x30c20], R3 ;  /* 0x030c2003100075a7 */ /* 0x0022a4000800017f */
[----:B--2---:R-:W-:Y:S05]  /*116a0*/  @!P0 NANOSLEEP.SYNCS 0x989680 ;  /* 0x009896800000895d */ /* 0x004fea0003900000 */
[----:B------:R-:W2:Y:S02]  /*116b0*/  @!P0 SYNCS.PHASECHK.TRANS64 P0, [R16+URZ+0x30c20], R3 ;  /* 0x030c2003100085a7 */ /* 0x000ea4000800007f */
[----:B--2---:R-:W-:Y:S05]  /*116c0*/  @!P0 BRA `(.L_x_4819) ;  /* 0xfffffffc00f08947 */ /* 0x004fea000383ffff */
[----:B------:R-:W-:Y:S05]  /*116d0*/  BRA `(.L_x_4847) ;  /* 0xffffffe400307947 */ /* 0x000fea000383ffff */
.L_x_4823:
[----:B-1----:R1:W2:Y:S02]  /*116e0*/  SYNCS.PHASECHK.TRANS64.TRYWAIT P1, [R16+URZ+0x30c40], R21 ;  /* 0x030c4015100075a7 */ /* 0x0022a4000802017f */
[----:B--2---:R-:W-:Y:S05]  /*116f0*/  @!P1 NANOSLEEP.SYNCS 0x989680 ;  /* 0x009896800000995d */ /* 0x004fea0003900000 */
[----:B------:R-:W2:Y:S02]  /*11700*/  @!P1 SYNCS.PHASECHK.TRANS64 P1, [R16+URZ+0x30c40], R21 ;  /* 0x030c4015100095a7 */ /* 0x000ea4000802007f */
[----:B--2---:R-:W-:Y:S05]  /*11710*/  @!P1 BRA `(.L_x_4823) ;  /* 0xfffffffc00f09947 */ /* 0x004fea000383ffff */
[----:B------:R-:W-:Y:S05]  /*11720*/  BRA `(.L_x_4848) ;  /* 0xffffffe800907947 */ /* 0x000fea000383ffff */
.L_x_4825:
[----:B--2---:R2:W3:Y:S02]  /*11730*/  SYNCS.PHASECHK.TRANS64.TRYWAIT P1, [R16+URZ+0x30c28], R21 ;  /* 0x030c2815100075a7 */ /* 0x0044e4000802017f */
[----:B---3--:R-:W-:Y:S05]  /*11740*/  @!P1 NANOSLEEP.SYNCS 0x989680 ;  /* 0x009896800000995d */ /* 0x008fea0003900000 */
[----:B------:R-:W3:Y:S02]  /*11750*/  @!P1 SYNCS.PHASECHK.TRANS64 P1, [R16+URZ+0x30c28], R21 ;  /* 0x030c2815100095a7 */ /* 0x000ee4000802007f */
[----:B---3--:R-:W-:Y:S05]  /*11760*/  @!P1 BRA `(.L_x_4825) ;  /* 0xfffffffc00f09947 */ /* 0x008fea000383ffff */
[----:B------:R-:W-:Y:S05]  /*11770*/  BRA `(.L_x_4849) ;  /* 0xffffffec00087947 */ /* 0x000fea000383ffff */
.L_x_4827:
[----:B---3--:R3:W4:Y:S02]  /*11780*/  SYNCS.PHASECHK.TRANS64.TRYWAIT P1, [R16+URZ+0x30c48], R21 ;  /* 0x030c4815100075a7 */ /* 0x008724000802017f */
[----:B----4-:R-:W-:Y:S05]  /*11790*/  @!P1 NANOSLEEP.SYNCS 0x989680 ;  /* 0x009896800000995d */ /* 0x010fea0003900000 */
[----:B------:R-:W4:Y:S02]  /*117a0*/  @!P1 SYNCS.PHASECHK.TRANS64 P1, [R16+URZ+0x30c48], R21 ;  /* 0x030c4815100095a7 */ /* 0x000f24000802007f */
[----:B----4-:R-:W-:Y:S05]  /*117b0*/  @!P1 BRA `(.L_x_4827) ;  /* 0xfffffffc00f09947 */ /* 0x010fea000383ffff */
[----:B------:R-:W-:Y:S05]  /*117c0*/  BRA `(.L_x_4850) ;  /* 0xffffffec00807947 */ /* 0x000fea000383ffff */
.L_x_4829:
[----:B------:R-:W-:-:S07]  /*117d0*/  SHF.L.U32 R5, R11, 0x1f, RZ ;  /* 0x0000001f0b057819 */ /* 0x000fce00000006ff */
.L_x_4851:
[----:B------:R1:W1:Y:S02]  /*117e0*/  SYNCS.PHASECHK.TRANS64.TRYWAIT P1, [R16+URZ+0x30c20], R5 ;  /* 0x030c2005100075a7 */ /* 0x000264000802017f */
[----:B-1----:R-:W-:Y:S05]  /*117f0*/  @!P1 NANOSLEEP.SYNCS 0x989680 ;  /* 0x009896800000995d */ /* 0x002fea0003900000 */
[----:B------:R-:W1:Y:S02]  /*11800*/  @!P1 SYNCS.PHASECHK.TRANS64 P1, [R16+URZ+0x30c20], R5 ;  /* 0x030c2005100095a7 */ /* 0x000e64000802007f */
[----:B-1----:R-:W-:Y:S05]  /*11810*/  @!P1 BRA `(.L_x_4851) ;  /* 0xfffffffc00f09947 */ /* 0x002fea000383ffff */
[----:B------:R-:W-:Y:S05]  /*11820*/  BRA `(.L_x_4852) ;  /* 0xffffffec00e07947 */ /* 0x000fea000383ffff */
.L_x_4832:
[----:B-1----:R1:W2:Y:S02]  /*11830*/  SYNCS.PHASECHK.TRANS64.TRYWAIT P1, [R16+URZ+0x30c40], R13 ;  /* 0x030c400d100075a7 */ /* 0x0022a4000802017f */
[----:B--2---:R-:W-:Y:S05]  /*11840*/  @!P1 NANOSLEEP.SYNCS 0x989680 ;  /* 0x009896800000995d */ /* 0x004fea0003900000 */
[----:B------:R-:W2:Y:S02]  /*11850*/  @!P1 SYNCS.PHASECHK.TRANS64 P1, [R16+URZ+0x30c40], R13 ;  /* 0x030c400d100095a7 */ /* 0x000ea4000802007f */
[----:B--2---:R-:W-:Y:S05]  /*11860*/  @!P1 BRA `(.L_x_4832) ;  /* 0xfffffffc00f09947 */ /* 0x004fea000383ffff */
[----:B------:R-:W-:Y:S05]  /*11870*/  BRA `(.L_x_4853) ;  /* 0xfffffff000787947 */ /* 0x000fea000383ffff */
.L_x_4834:
[----:B-1----:R1:W2:Y:S02]  /*11880*/  SYNCS.PHASECHK.TRANS64.TRYWAIT P1, [R16+URZ+0x30c28], R13 ;  /* 0x030c280d100075a7 */ /* 0x0022a4000802017f */
[----:B--2---:R-:W-:Y:S05]  /*11890*/  @!P1 NANOSLEEP.SYNCS 0x989680 ;  /* 0x009896800000995d */ /* 0x004fea0003900000 */
[----:B------:R-:W2:Y:S02]  /*118a0*/  @!P1 SYNCS.PHASECHK.TRANS64 P1, [R16+URZ+0x30c28], R13 ;  /* 0x030c280d100095a7 */ /* 0x000ea4000802007f */
[----:B--2---:R-:W-:Y:S05]  /*118b0*/  @!P1 BRA `(.L_x_4834) ;  /* 0xfffffffc00f09947 */ /* 0x004fea000383ffff */
[----:B------:R-:W-:Y:S05]  /*118c0*/  BRA `(.L_x_4854) ;  /* 0xfffffff000e47947 */ /* 0x000fea000383ffff */
.L_x_4836:
[----:B--2---:R2:W1:Y:S02]  /*118d0*/  SYNCS.PHASECHK.TRANS64.TRYWAIT P0, [R3+URZ+0x30c40], R0 ;  /* 0x030c4000030075a7 */ /* 0x004464000800017f */
[----:B-1----:R-:W-:Y:S05]  /*118e0*/  @!P0 NANOSLEEP.SYNCS 0x989680 ;  /* 0x009896800000895d */ /* 0x002fea0003900000 */
[----:B------:R-:W1:Y:S02]  /*118f0*/  @!P0 SYNCS.PHASECHK.TRANS64 P0, [R3+URZ+0x30c40], R0 ;  /* 0x030c4000030085a7 */ /* 0x000e64000800007f */
[----:B-1----:R-:W-:Y:S05]  /*11900*/  @!P0 BRA `(.L_x_4836) ;  /* 0xfffffffc00f08947 */ /* 0x002fea000383ffff */
[----:B------:R-:W-:Y:S05]  /*11910*/  BRA `(.L_x_4855) ;  /* 0xfffffff400707947 */ /* 0x000fea000383ffff */
.L_x_4838:
[----:B------:R-:W-:Y:S01]  /*11920*/  BSSY B0, `(.L_x_4856) ;  /* 0x0000006000007945 */ /* 0x000fe20003800000 */
[----:B------:R-:W-:-:S07]  /*11930*/  IMAD.MOV.U32 R15, RZ, RZ, -0x1 ;  /* 0xffffffffff0f7424 */ /* 0x000fce00078e00ff */
[----:B------:R-:W-:Y:S05]  /*11940*/  WARPSYNC.COLLECTIVE R15, `(.L_x_4857) ;  /* 0x000000000f0c7348 */ /* 0x000fea0003c00000 */
[----:B------:R-:W-:Y:S02]  /*11950*/  ELECT P6, UR62, PT ;  /* 0x00000000003e782f */ /* 0x000fe400038c0000 */
[----:B------:R-:W-:Y:S01]  /*11960*/  MOV R14, UR62 ;  /* 0x0000003e000e7c02 */ /* 0x000fe20008000f00 */
[----:B------:R-:W-:Y:S10]  /*11970*/  ENDCOLLECTIVE ;  /* 0x000000000000791b */ /* 0x000ff40003800000 */
.L_x_4857:
[----:B------:R-:W-:Y:S05]  /*11980*/  BSYNC B0 ;  /* 0x0000000000007941 */ /* 0x000fea0003800000 */
.L_x_4856:
[----:B------:R-:W-:Y:S05]  /*11990*/  BRA `(.L_x_4858) ;  /* 0xfffffff800007947 */ /* 0x000fea000383ffff */
.L_x_4840:
[----:B-1----:R1:W2:Y:S02]  /*119a0*/  SYNCS.PHASECHK.TRANS64.TRYWAIT P0, [R6+URZ], R5 ;  /* 0x00000005060075a7 */ /* 0x0022a4000800017f */
[----:B--2---:R-:W-:Y:S05]  /*119b0*/  @!P0 NANOSLEEP.SYNCS 0x989680 ;  /* 0x009896800000895d */ /* 0x004fea0003900000 */
[----:B------:R-:W2:Y:S02]  /*119c0*/  @!P0 SYNCS.PHASECHK.TRANS64 P0, [R6+URZ], R5 ;  /* 0x00000005060085a7 */ /* 0x000ea4000800007f */
[----:B--2---:R-:W-:Y:S05]  /*119d0*/  @!P0 BRA `(.L_x_4840) ;  /* 0xfffffffc00f08947 */ /* 0x004fea000383ffff */
[----:B------:R-:W-:Y:S05]  /*119e0*/  BRA `(.L_x_4859) ;  /* 0xfffffff800407947 */ /* 0x000fea000383ffff */
.L_x_4841:
[----:B--2---:R2:W3:Y:S02]  /*119f0*/  SYNCS.PHASECHK.TRANS64.TRYWAIT P0, [R3+URZ], R0 ;  /* 0x00000000030075a7 */ /* 0x0044e4000800017f */
[----:B---3--:R-:W-:Y:S05]  /*11a00*/  @!P0 NANOSLEEP.SYNCS 0x989680 ;  /* 0x009896800000895d */ /* 0x008fea0003900000 */
[----:B------:R-:W3:Y:S02]  /*11a10*/  @!P0 SYNCS.PHASECHK.TRANS64 P0, [R3+URZ], R0 ;  /* 0x00000000030085a7 */ /* 0x000ee4000800007f */
[----:B---3--:R-:W-:Y:S05]  /*11a20*/  @!P0 BRA `(.L_x_4841) ;  /* 0xfffffffc00f08947 */ /* 0x008fea000383ffff */
[----:B------:R-:W-:Y:S05]  /*11a30*/  BRA `(.L_x_4860) ;  /* 0xfffffff800347947 */ /* 0x000fea000383ffff */
.L_x_4843:
[----:B--2---:R2:W3:Y:S02]  /*11a40*/  SYNCS.PHASECHK.TRANS64.TRYWAIT P0, [R2+URZ], R5 ;  /* 0x00000005020075a7 */ /* 0x0044e4000800017f */
[----:B---3--:R-:W-:Y:S05]  /*11a50*/  @!P0 NANOSLEEP.SYNCS 0x989680 ;  /* 0x009896800000895d */ /* 0x008fea0003900000 */
[----:B------:R-:W3:Y:S02]  /*11a60*/  @!P0 SYNCS.PHASECHK.TRANS64 P0, [R2+URZ], R5 ;  /* 0x00000005020085a7 */ /* 0x000ee4000800007f */
[----:B---3--:R-:W-:Y:S05]  /*11a70*/  @!P0 BRA `(.L_x_4843) ;  /* 0xfffffffc00f08947 */ /* 0x008fea000383ffff */
[----:B------:R-:W-:Y:S05]  /*11a80*/  BRA `(.L_x_4861) ;  /* 0xfffffff800387947 */ /* 0x000fea000383ffff */
.L_x_4862:
        /* <DEDUP_REMOVED lines=15> */
.L_x_7409:


//--------------------- .text._ZN7cutlass13device_kernelIN5flash11enable_sm90INS1_16FlashAttnBwdSm90INS1_25CollectiveMainloopBwdSm90ILi2ELi2ELi2EN4cute5tupleIJNS5_1CILi1EEES8_S8_EEENS6_IJNS7_ILi128EEESA_NS7_ILi64EEEEEENS_10bfloat16_tEfNS_4arch4Sm90ELb0ELb1ELb0ELb0ELb1ELb1ELb0ELb0ELi2ELi1ELi2ELi2ELb0EEENS1_21CollectiveEpilogueBwdISC_SD_SF_Li256ELb0ELb0ELi1EEENS1_19SingleTileSchedulerILb0ELb0ELb0ELi128EEEEEEEEEvNT_6ParamsE --------------------------
	.section	.text._ZN7cutlass13device_kernelIN5flash11enable_sm90INS1_16FlashAttnBwdSm90INS1_25CollectiveMainloopBwdSm90ILi2ELi2ELi2EN4cute5tupleIJNS5_1CILi1EEES8_S8_EEENS6_IJNS7_ILi128EEESA_NS7_ILi64EEEEEENS_10bfloat16_tEfNS_4arch4Sm90ELb0ELb1ELb0ELb0ELb1ELb1ELb0ELb0ELi2ELi1ELi2ELi2ELb0EEENS1_21CollectiveEpilogueBwdISC_SD_SF_Li256ELb0ELb0ELi1EEENS1_19SingleTileSchedulerILb0ELb0ELb0ELi128EEEEEEEEEvNT_6ParamsE,"ax",@progbits
	.align	128
.text._ZN7cutlass13device_kernelIN5flash11enable_sm90INS1_16FlashAttnBwdSm90INS1_25CollectiveMainloopBwdSm90ILi2ELi2ELi2EN4cute5tupleIJNS5_1CILi1EEES8_S8_EEENS6_IJNS7_ILi128EEESA_NS7_ILi64EEEEEENS_10bfloat16_tEfNS_4arch4Sm90ELb0ELb1ELb0ELb0ELb1ELb1ELb0ELb0ELi2ELi1ELi2ELi2ELb0EEENS1_21CollectiveEpilogueBwdISC_SD_SF_Li256ELb0ELb0ELi1EEENS1_19SingleTileSchedulerILb0ELb0ELb0ELi128EEEEEEEEEvNT_6ParamsE:
        .type           _ZN7cutlass13device_kernelIN5flash11enable_sm90INS1_16FlashAttnBwdSm90INS1_25CollectiveMainloopBwdSm90ILi2ELi2ELi2EN4cute5tupleIJNS5_1CILi1EEES8_S8_EEENS6_IJNS7_ILi128EEESA_NS7_ILi64EEEEEENS_10bfloat16_tEfNS_4arch4Sm90ELb0ELb1ELb0ELb0ELb1ELb1ELb0ELb0ELi2ELi1ELi2ELi2ELb0EEENS1_21CollectiveEpilogueBwdISC_SD_SF_Li256ELb0ELb0ELi1EEENS1_19SingleTileSchedulerILb0ELb0ELb0ELi128EEEEEEEEEvNT_6ParamsE,@function
        .size           _ZN7cutlass13device_kernelIN5flash11enable_sm90INS1_16FlashAttnBwdSm90INS1_25CollectiveMainloopBwdSm90ILi2ELi2ELi2EN4cute5tupleIJNS5_1CILi1EEES8_S8_EEENS6_IJNS7_ILi128EEESA_NS7_ILi64EEEEEENS_10bfloat16_tEfNS_4arch4Sm90ELb0ELb1ELb0ELb0ELb1ELb1ELb0ELb0ELi2ELi1ELi2ELi2ELb0EEENS1_21CollectiveEpilogueBwdISC_SD_SF_Li256ELb0ELb0ELi1EEENS1_19SingleTileSchedulerILb0ELb0ELb0ELi128EEEEEEEEEvNT_6ParamsE,(.L_x_7410 - _ZN7cutlass13device_kernelIN5flash11enable_sm90INS1_16FlashAttnBwdSm90INS1_25CollectiveMainloopBwdSm90ILi2ELi2ELi2EN4cute5tupleIJNS5_1CILi1EEES8_S8_EEENS6_IJNS7_ILi128EEESA_NS7_ILi64EEEEEENS_10bfloat16_tEfNS_4arch4Sm90ELb0ELb1ELb0ELb0ELb1ELb1ELb0ELb0ELi2ELi1ELi2ELi2ELb0EEENS1_21CollectiveEpilogueBwdISC_SD_SF_Li256ELb0ELb0ELi1EEENS1_19SingleTileSchedulerILb0ELb0ELb0ELi128EEEEEEEEEvNT_6ParamsE)
        .other          _ZN7cutlass13device_kernelIN5flash11enable_sm90INS1_16FlashAttnBwdSm90INS1_25CollectiveMainloopBwdSm90ILi2ELi2ELi2EN4cute5tupleIJNS5_1CILi1EEES8_S8_EEENS6_IJNS7_ILi128EEESA_NS7_ILi64EEEEEENS_10bfloat16_tEfNS_4arch4Sm90ELb0ELb1ELb0ELb0ELb1ELb1ELb0ELb0ELi2ELi1ELi2ELi2ELb0EEENS1_21CollectiveEpilogueBwdISC_SD_SF_Li256ELb0ELb0ELi1EEENS1_19SingleTileSchedulerILb0ELb0ELb0ELi128EEEEEEEEEvNT_6ParamsE,@"STO_CUDA_ENTRY STV_DEFAULT"
_ZN7cutlass13device_kernelIN5flash11enable_sm90INS1_16FlashAttnBwdSm90INS1_25CollectiveMainloopBwdSm90ILi2ELi2ELi2EN4cute5tupleIJNS5_1CILi1EEES8_S8_EEENS6_IJNS7_ILi128EEESA_NS7_ILi64EEEEEENS_10bfloat16_tEfNS_4arch4Sm90ELb0ELb1ELb0ELb0ELb1ELb1ELb0ELb0ELi2ELi1ELi2ELi2ELb0EEENS1_21CollectiveEpilogueBwdISC_SD_SF_Li256ELb0ELb0ELi1EEENS1_19SingleTileSchedulerILb0ELb0ELb0ELi128EEEEEEEEEvNT_6ParamsE:
        /* <DEDUP_REMOVED lines=30> */
.L_x_4864:
[----:B------:R-:W-:Y:S05]  /*01e0*/  BSYNC B0 ;  /* 0x0000000000007941 */ /* 0x000fea0003800000 */
.L_x_4863:
        /* <DEDUP_REMOVED lines=37> */
.L_x_4865:
        /* <DEDUP_REMOVED lines=22> */
.L_x_4866:
[----:B------:R-:W-:Y:S01]  /*05a0*/  PLOP3.LUT P0, PT, PT, PT, UP0, 0x80, 0x0 ;  /* 0x000000000000781c */ /* 0x000fe20003f0f008 */
[----:B------:R-:W-:Y:S01]  /*05b0*/  NOP ;  /* 0x0000000000007918 */ /* 0x000fe20000000000 */
[----:B------:R-:W-:Y:S01]  /*05c0*/  ULDC.64 UR38, c[0x0][0x208] ;  /* 0x0000820000267ab9 */ /* 0x000fe20000000a00 */
[----:B------:R-:W-:Y:S01]  /*05d0*/  BSSY B6, `(.L_x_4867) ;  /* 0x00011c0000067945 */ /* 0x000fe20003800000 */
[----:B-12-4-:R-:W-:Y:S09]  /*05e0*/  BAR.SYNC.DEFER_BLOCKING 0x0 ;  /* 0x0000000000007b1d */ /* 0x016ff20000010000 */
[----:B------:R-:W-:Y:S05]  /*05f0*/  @!P0 BRA `(.L_x_4868) ;  /* 0x000000e000d08947 */ /* 0x000fea0003800000 */
.L_x_4869:
        /* <DEDUP_REMOVED lines=71> */
.L_x_4871:
        /* <DEDUP_REMOVED lines=28> */
.L_x_4874:
        /* <DEDUP_REMOVED lines=15> */
.L_x_4873:
        /* <DEDUP_REMOVED lines=22> */
.L_x_4876:
        /* <DEDUP_REMOVED lines=15> */
.L_x_4875:
[----:B------:R-:W-:Y:S01]  /*0f70*/  SHF.R.S32.HI R5, RZ, 0x1f, R16 ;  /* 0x0000001fff057819 */ /* 0x000fe20000011410 */
[----:B------:R-:W-:-:S03]  /*0f80*/  UMOV UR4, 0xffffffff ;  /* 0xffffffff00047882 */ /* 0x000fc60000000000 */
[----:B------:R-:W-:-:S04]  /*0f90*/  LEA.HI R0, R5, R16, RZ, 0x7 ;  /* 0x0000001005007211 */ /* 0x000fc800078f38ff */
[----:B------:R-:W-:Y:S01]  /*0fa0*/  SHF.R.S32.HI R10, RZ, 0x7, R0 ;  /* 0x00000007ff0a7819 */ /* 0x000fe20000011400 */
[----:B------:R-:W-:Y:S06]  /*0fb0*/  BRA.DIV UR4, `(.L_x_4877) ;  /* 0x00000112048c7947 */ /* 0x000fec000b800000 */
[----:B------:R1:W2:Y:S02]  /*0fc0*/  SHFL.IDX PT, R14, R10, RZ, 0x1f ;  /* 0x00001fff0a0e7589 */ /* 0x0002a400000e0000 */
.L_x_5019:
        /* <DEDUP_REMOVED lines=23> */
.L_x_4878:
        /* <DEDUP_REMOVED lines=129> */
.L_x_4891:
[----:B------:R-:W-:Y:S05]  /*1950*/  YIELD ;  /* 0x0000000000007946 */ /* 0x000fea0003800000 */
[----:B------:R-:W-:-:S06]  /*1960*/  ULOP3.LUT UR4, UR36, 0x1, URZ, 0xfc, !UPT ;  /* 0x0000000124047892 */ /* 0x000fcc000f8efc3f */
[----:B-1----:R-:W-:-:S05]  /*1970*/  IMAD.U32 R8, RZ, RZ, UR4 ;  /* 0x00000004ff087e24 */ /* 0x002fca000f8e00ff */
[----:B------:R-:W-:-:S13]  /*1980*/  ISETP.NE.AND P6, PT, R8, 0x3, PT ;  /* 0x000000030800780c */ /* 0x000fda0003fc5270 */
[----:B------:R-:W-:Y:S05]  /*1990*/  @!P6 BRA `(.L_x_4881) ;  /* 0x000000000004e947 */ /* 0x000fea0003800000 */
[----:B------:R-:W-:Y:S01]  /*19a0*/  BPT.TRAP 0x1 ;  /* 0x000000040000795c */ /* 0x000fe20000300000 */
.L_x_4881:
[----:B------:R-:W-:Y:S01]  /*19b0*/  IMAD R8, R0, 0x8, R222 ;  /* 0x0000000800087824 */ /* 0x000fe200078e02de */
[----:B------:R-:W-:-:S04]  /*19c0*/  SHF.L.U32 R21, R4, 0x1f, RZ ;  /* 0x0000001f04157819 */ /* 0x000fc800000006ff */
[----:B------:R1:W2:Y:S01]  /*19d0*/  SYNCS.PHASECHK.TRANS64.TRYWAIT P0, [R8+URZ+0x30c10], R21 ;  /* 0x030c1015080075a7 */ /* 0x0002a2000800017f */
[----:B------:R-:W-:Y:S05]  /*19e0*/  @!P6 BRA `(.L_x_4882) ;  /* 0x000000000004e947 */ /* 0x000fea0003800000 */
[----:B------:R-:W-:Y:S01]  /*19f0*/  BPT.TRAP 0x1 ;  /* 0x000000040000795c */ /* 0x000fe20000300000 */
.L_x_4882:
[----:B------:R-:W-:-:S05]  /*1a00*/  VIADD R9, R222, 0x10000 ;  /* 0x00010000de097836 */ /* 0x000fca0000000000 */
[----:B------:R-:W-:-:S04]  /*1a10*/  SHF.R.U32.HI R9, RZ, 0x4, R9 ;  /* 0x00000004ff097819 */ /* 0x000fc80000011609 */
[----:B------:R-:W-:Y:S01]  /*1a20*/  LOP3.LUT R9, R9, 0x3fff, RZ, 0xc0, !PT ;  /* 0x00003fff09097812 */ /* 0x000fe200078ec0ff */
[----:B--2---:R-:W-:Y:S06]  /*1a30*/  @P0 BRA `(.L_x_4883) ;  /* 0x0000000000080947 */ /* 0x004fec0003800000 */
[----:B------:R-:W2:Y:S02]  /*1a40*/  SYNCS.PHASECHK.TRANS64.TRYWAIT P0, [R8+URZ+0x30c10], R21 ;  /* 0x030c1015080075a7 */ /* 0x000ea4000800017f */
[----:B--2---:R-:W-:Y:S05]  /*1a50*/  @!P0 BRA `(.L_x_4884) ;  /* 0x0000010800188947 */ /* 0x004fea0003800000 */
.L_x_4883:
        /* <DEDUP_REMOVED lines=60> */
.L_x_4885:
[----:B------:R1:W1:Y:S01]  /*1e20*/  SYNCS.PHASECHK.TRANS64.TRYWAIT P0, [R8+URZ+0x30c30], R21 ;  /* 0x030c3015080075a7 */ /* 0x000262000800017f */
[----:B------:R-:W-:Y:S05]  /*1e30*/  @!P6 BRA `(.L_x_4886) ;  /* 0x000000000004e947 */ /* 0x000fea0003800000 */
[----:B------:R-:W-:Y:S01]  /*1e40*/  BPT.TRAP 0x1 ;  /* 0x000000040000795c */ /* 0x000fe20000300000 */
.L_x_4886:
[----:B------:R-:W-:-:S05]  /*1e50*/  VIADD R13, R222, 0x18000 ;  /* 0x00018000de0d7836 */ /* 0x000fca0000000000 */
[----:B------:R-:W-:-:S04]  /*1e60*/  SHF.R.U32.HI R13, RZ, 0x4, R13 ;  /* 0x00000004ff0d7819 */ /* 0x000fc8000001160d */
[----:B------:R-:W-:-:S04]  /*1e70*/  LOP3.LUT R13, R13, 0x3fff, RZ, 0xc0, !PT ;  /* 0x00003fff0d0d7812 */ /* 0x000fc800078ec0ff */
[----:B------:R-:W-:Y:S01]  /*1e80*/  LOP3.LUT R19, R13, 0x10000, RZ, 0xfc, !PT ;  /* 0x000100000d137812 */ /* 0x000fe200078efcff */
[----:B-1----:R-:W-:Y:S06]  /*1e90*/  @P0 BRA `(.L_x_4887) ;  /* 0x0000000000080947 */ /* 0x002fec0003800000 */
[----:B------:R-:W1:Y:S02]  /*1ea0*/  SYNCS.PHASECHK.TRANS64.TRYWAIT P0, [R8+URZ+0x30c30], R21 ;  /* 0x030c3015080075a7 */ /* 0x000e64000800017f */
[----:B-1----:R-:W-:Y:S05]  /*1eb0*/  @!P0 BRA `(.L_x_4888) ;  /* 0x0000010400148947 */ /* 0x002fea0003800000 */
.L_x_4887:
        /* <DEDUP_REMOVED lines=767> */
.L_x_4889:
        /* <DEDUP_REMOVED lines=68> */
.L_x_4890:
        /* <DEDUP_REMOVED lines=11> */
.L_x_4880:
        /* <DEDUP_REMOVED lines=128> */
.L_x_4903:
[----:B------:R-:W-:Y:S01]  /*5ba0*/  IMAD.U32 R6, RZ, RZ, UR36 ;  /* 0x00000024ff067e24 */ /* 0x000fe2000f8e00ff */
[----:B------:R-:W-:Y:S05]  /*5bb0*/  YIELD ;  /* 0x0000000000007946 */ /* 0x000fea0003800000 */
[----:B------:R-:W-:-:S04]  /*5bc0*/  LOP3.LUT R6, R6, 0x1, RZ, 0xfc, !PT ;  /* 0x0000000106067812 */ /* 0x000fc800078efcff */
[----:B------:R-:W-:-:S13]  /*5bd0*/  ISETP.NE.AND P0, PT, R6, 0x3, PT ;  /* 0x000000030600780c */ /* 0x000fda0003f05270 */
[----:B------:R-:W-:Y:S05]  /*5be0*/  @!P0 BRA `(.L_x_4893) ;  /* 0x0000000000048947 */ /* 0x000fea0003800000 */
[----:B------:R-:W-:Y:S01]  /*5bf0*/  BPT.TRAP 0x1 ;  /* 0x000000040000795c */ /* 0x000fe20000300000 */
.L_x_4893:
[----:B------:R-:W-:Y:S01]  /*5c00*/  IMAD R6, R0, 0x8, R222 ;  /* 0x0000000800067824 */ /* 0x000fe200078e02de */
[----:B-1----:R-:W-:-:S04]  /*5c10*/  SHF.L.U32 R11, R4, 0x1f, RZ ;  /* 0x0000001f040b7819 */ /* 0x002fc800000006ff */
[----:B------:R1:W2:Y:S01]  /*5c20*/  SYNCS.PHASECHK.TRANS64.TRYWAIT P1, [R6+URZ+0x30c10], R11 ;  /* 0x030c100b060075a7 */ /* 0x0002a2000802017f */
[----:B------:R-:W-:Y:S05]  /*5c30*/  @!P0 BRA `(.L_x_4894) ;  /* 0x0000000000048947 */ /* 0x000fea0003800000 */
[----:B------:R-:W-:Y:S01]  /*5c40*/  BPT.TRAP 0x1 ;  /* 0x000000040000795c */ /* 0x000fe20000300000 */
.L_x_4894:
[----:B------:R-:W-:-:S05]  /*5c50*/  VIADD R7, R222, 0x10000 ;  /* 0x00010000de077836 */ /* 0x000fca0000000000 */
[----:B------:R-:W-:-:S04]  /*5c60*/  SHF.R.U32.HI R7, RZ, 0x4, R7 ;  /* 0x00000004ff077819 */ /* 0x000fc80000011607 */
[----:B------:R-:W-:-:S04]  /*5c70*/  LOP3.LUT R220, R7, 0x3fff, RZ, 0xc0, !PT ;  /* 0x00003fff07dc7812 */ /* 0x000fc800078ec0ff */
[----:B------:R-:W-:Y:S01]  /*5c80*/  LOP3.LUT R7, R220, 0x10000, RZ, 0xfc, !PT ;  /* 0x00010000dc077812 */ /* 0x000fe200078efcff */
[----:B--2---:R-:W-:Y:S06]  /*5c90*/  @P1 BRA `(.L_x_4895) ;  /* 0x0000000000081947 */ /* 0x004fec0003800000 */
[----:B------:R-:W2:Y:S02]  /*5ca0*/  SYNCS.PHASECHK.TRANS64.TRYWAIT P1, [R6+URZ+0x30c10], R11 ;  /* 0x030c100b060075a7 */ /* 0x000ea4000802017f */
[----:B--2---:R-:W-:Y:S05]  /*5cb0*/  @!P1 BRA `(.L_x_4896) ;  /* 0x000000c400a89947 */ /* 0x004fea0003800000 */
.L_x_4895:
        /* <DEDUP_REMOVED lines=62> */
.L_x_4897:
[----:B------:R1:W1:Y:S01]  /*60a0*/  SYNCS.PHASECHK.TRANS64.TRYWAIT P1, [R6+URZ+0x30c30], R11 ;  /* 0x030c300b060075a7 */ /* 0x000262000802017f */
[----:B------:R-:W-:Y:S05]  /*60b0*/  @!P0 BRA `(.L_x_4898) ;  /* 0x0000000000048947 */ /* 0x000fea0003800000 */
[----:B------:R-:W-:Y:S01]  /*60c0*/  BPT.TRAP 0x1 ;  /* 0x000000040000795c */ /* 0x000fe20000300000 */
.L_x_4898:
        /* <DEDUP_REMOVED lines=8> */
.L_x_4899:
        /* <DEDUP_REMOVED lines=629> */
.L_x_4901:
        /* <DEDUP_REMOVED lines=70> */
.L_x_4902:
        /* <DEDUP_REMOVED lines=12> */
.L_x_4892:
        /* <DEDUP_REMOVED lines=121> */
.L_x_4915:
[----:B------:R-:W-:Y:S01]  /*9550*/  IMAD.U32 R7, RZ, RZ, UR36 ;  /* 0x00000024ff077e24 */ /* 0x000fe2000f8e00ff */
[----:B------:R-:W-:Y:S05]  /*9560*/  YIELD ;  /* 0x0000000000007946 */ /* 0x000fea0003800000 */
[----:B------:R-:W-:-:S04]  /*9570*/  LOP3.LUT R7, R7, 0x1, RZ, 0xfc, !PT ;  /* 0x0000000107077812 */ /* 0x000fc800078efcff */
[----:B------:R-:W-:-:S13]  /*9580*/  ISETP.NE.AND P6, PT, R7, 0x3, PT ;  /* 0x000000030700780c */ /* 0x000fda0003fc5270 */
[----:B--2---:R-:W-:Y:S05]  /*9590*/  @!P6 BRA `(.L_x_4905) ;  /* 0x000000000004e947 */ /* 0x004fea0003800000 */
[----:B------:R-:W-:Y:S01]  /*95a0*/  BPT.TRAP 0x1 ;  /* 0x000000040000795c */ /* 0x000fe20000300000 */
.L_x_4905:
[----:B------:R-:W-:Y:S01]  /*95b0*/  IMAD R7, R0, 0x8, R222 ;  /* 0x0000000800077824 */ /* 0x000fe200078e02de */
[----:B------:R-:W-:-:S04]  /*95c0*/  SHF.L.U32 R18, R4, 0x1f, RZ ;  /* 0x0000001f04127819 */ /* 0x000fc800000006ff */
[----:B------:R1:W2:Y:S01]  /*95d0*/  SYNCS.PHASECHK.TRANS64.TRYWAIT P0, [R7+URZ+0x30c10], R18 ;  /* 0x030c1012070075a7 */ /* 0x0002a2000800017f */
[----:B------:R-:W-:Y:S05]  /*95e0*/  @!P6 BRA `(.L_x_4906) ;  /* 0x000000000004e947 */ /* 0x000fea0003800000 */
[----:B------:R-:W-:Y:S01]  /*95f0*/  BPT.TRAP 0x1 ;  /* 0x000000040000795c */ /* 0x000fe20000300000 */
.L_x_4906:
[----:B---3--:R-:W-:-:S05]  /*9600*/  VIADD R8, R222, 0x10000 ;  /* 0x00010000de087836 */ /* 0x008fca0000000000 */
[----:B------:R-:W-:-:S04]  /*9610*/  SHF.R.U32.HI R8, RZ, 0x4, R8 ;  /* 0x00000004ff087819 */ /* 0x000fc80000011608 */
[----:B------:R-:W-:-:S04]  /*9620*/  LOP3.LUT R8, R8, 0x3fff, RZ, 0xc0, !PT ;  /* 0x00003fff08087812 */ /* 0x000fc800078ec0ff */
[----:B------:R-:W-:Y:S01]  /*9630*/  LOP3.LUT R9, R8, 0x10000, RZ, 0xfc, !PT ;  /* 0x0001000008097812 */ /* 0x000fe200078efcff */
[----:B--2---:R-:W-:Y:S06]  /*9640*/  @P0 BRA `(.L_x_4907) ;  /* 0x0000000000080947 */ /* 0x004fec0003800000 */
[----:B------:R-:W2:Y:S02]  /*9650*/  SYNCS.PHASECHK.TRANS64.TRYWAIT P0, [R7+URZ+0x30c10], R18 ;  /* 0x030c1012070075a7 */ /* 0x000ea4000800017f */
[----:B--2---:R-:W-:Y:S05]  /*9660*/  @!P0 BRA `(.L_x_4908) ;  /* 0x0000008c00648947 */ /* 0x004fea0003800000 */
.L_x_4907:
        /* <DEDUP_REMOVED lines=63> */
.L_x_4909:
[----:B------:R1:W1:Y:S01]  /*9a60*/  SYNCS.PHASECHK.TRANS64.TRYWAIT P0, [R7+URZ+0x30c30], R18 ;  /* 0x030c3012070075a7 */ /* 0x000262000800017f */
[----:B------:R-:W-:Y:S05]  /*9a70*/  @!P6 BRA `(.L_x_4910) ;  /* 0x000000000004e947 */ /* 0x000fea0003800000 */
[----:B------:R-:W-:Y:S01]  /*9a80*/  BPT.TRAP 0x1 ;  /* 0x000000040000795c */ /* 0x000fe20000300000 */
.L_x_4910:
        /* <DEDUP_REMOVED lines=8> */
.L_x_4911:
        /* <DEDUP_REMOVED lines=779> */
.L_x_4913:
        /* <DEDUP_REMOVED lines=70> */
.L_x_4914:
        /* <DEDUP_REMOVED lines=12> */
.L_x_4904:
        /* <DEDUP_REMOVED lines=34> */
.L_x_4872:
        /* <DEDUP_REMOVED lines=22> */
.L_x_4917:
        /* <DEDUP_REMOVED lines=19> */
.L_x_4918:
        /* <DEDUP_REMOVED lines=18> */
.L_x_4919:
        /* <DEDUP_REMOVED lines=18> */
.L_x_4920:
        /* <DEDUP_REMOVED lines=102> */
.L_x_4922:
[----:B------:R-:W-:Y:S05]  /*de30*/  BSYNC B0 ;  /* 0x0000000000007941 */ /* 0x000fea0003800000 */
.L_x_4921:
[----:B------:R-:W-:-:S04]  /*de40*/  DEPBAR.LE SB0, 0x0 ;  /* 0x000080000000791a */ /* 0x000fc80000000000 */
[----:B------:R-:W-:Y:S05]  /*de50*/  BRA `(.L_x_4870) ;  /* 0x0000004000dc7947 */ /* 0x000fea0003800000 */
.L_x_4916:
[----:B------:R-:W1:Y:S01]  /*de60*/  S2R R0, SR_TID.X ;  /* 0x0000000000007919 */ /* 0x000e620000002100 */
[----:B------:R-:W3:Y:S01]  /*de70*/  LDC.64 R16, c[0x0][0x808] ;  /* 0x00020200ff107b82 */ /* 0x000ee20000000a00 */
[----:B------:R-:W-:Y:S01]  /*de80*/  ULDC.64 UR4, c[0x0][0x820] ;  /* 0x0002080000047ab9 */ /* 0x000fe20000000a00 */
[----:B------:R-:W-:Y:S01]  /*de90*/  BSSY B0, `(.L_x_4923) ;  /* 0x0000030000007945 */ /* 0x000fe20003800000 */
[----:B------:R-:W4:Y:S01]  /*dea0*/  S2R R23, SR_CTAID.Y ;  /* 0x0000000000177919 */ /* 0x000f220000002600 */
[----:B------:R-:W3:Y:S04]  /*deb0*/  S2R R15, SR_CTAID.X ;  /* 0x00000000000f7919 */ /* 0x000ee80000002500 */
[----:B------:R-:W3:Y:S01]  /*dec0*/  LDC R19, c[0x0][0x83c] ;  /* 0x00020f00ff137b82 */ /* 0x000ee20000000800 */
[----:B------:R-:W5:Y:S01]  /*ded0*/  S2R R21, SR_CTAID.Z ;  /* 0x0000000000157919 */ /* 0x000f620000002700 */
[----:B-1----:R-:W-:Y:S01]  /*dee0*/  VIADD R3, R0, 0xffffff80 ;  /* 0xffffff8000037836 */ /* 0x002fe20000000000 */
[----:B----4-:R-:W-:-:S04]  /*def0*/  SHF.R.S32.HI R13, RZ, 0x1f, R23 ;  /* 0x0000001fff0d7819 */ /* 0x010fc80000011417 */
[----:B------:R-:W-:-:S04]  /*df00*/  SHF.R.S32.HI R0, RZ, 0x1f, R3 ;  /* 0x0000001fff007819 */ /* 0x000fc80000011403 */
[----:B--2---:R-:W-:Y:S02]  /*df10*/  LEA.HI R2, R0, R3, RZ, 0x3 ;  /* 0x0000000300027211 */ /* 0x004fe400078f18ff */
        /* <DEDUP_REMOVED lines=39> */
.L_x_4924:
[----:B------:R-:W-:Y:S05]  /*e190*/  BSYNC B0 ;  /* 0x0000000000007941 */ /* 0x000fea0003800000 */
.L_x_4923:
[----:B------:R-:W-:Y:S01]  /*e1a0*/  BSSY B0, `(.L_x_4925) ;  /* 0x0000010000007945 */ /* 0x000fe20003800000 */
[----:B------:R-:W-:-:S03]  /*e1b0*/  ISETP.GE.OR P6, PT, R6, R17, P0 ;  /* 0x000000110600720c */ /* 0x000fc600007c6670 */
[----:B------:R-:W-:Y:S10]  /*e1c0*/  @P5 BRA `(.L_x_4926) ;  /* 0x0000000000345947 */ /* 0x000ff40003800000 */
        /* <DEDUP_REMOVED lines=13> */
.L_x_4926:
[----:B------:R-:W-:Y:S05]  /*e2a0*/  BSYNC B0 ;  /* 0x0000000000007941 */ /* 0x000fea0003800000 */
.L_x_4925:
[----:B------:R-:W-:Y:S04]  /*e2b0*/  BSSY B0, `(.L_x_4927) ;  /* 0x000000f000007945 */ /* 0x000fe80003800000 */
[----:B------:R-:W-:Y:S05]  /*e2c0*/  @P4 BRA `(.L_x_4928) ;  /* 0x0000000000344947 */ /* 0x000fea0003800000 */
[----:B-12---:R-:W-:Y:S01]  /*e2d0*/  IADD3 R15, P4, R2, 0x40, RZ ;  /* 0x00000040020f7810 */ /* 0x006fe20007f9e0ff */
        /* <DEDUP_REMOVED lines=12> */
.L_x_4928:
[----:B------:R-:W-:Y:S05]  /*e3a0*/  BSYNC B0 ;  /* 0x0000000000007941 */ /* 0x000fea0003800000 */
.L_x_4927:
[----:B------:R-:W-:Y:S04]  /*e3b0*/  BSSY B0, `(.L_x_4929) ;  /* 0x000000e000007945 */ /* 0x000fe80003800000 */
[----:B------:R-:W-:Y:S05]  /*e3c0*/  @P6 BRA `(.L_x_4930) ;  /* 0x0000000000306947 */ /* 0x000fea0003800000 */
[----:B------:R-:W-:Y:S01]  /*e3d0*/  IADD3 R9, P4, R2, 0x60, RZ ;  /* 0x0000006002097810 */ /* 0x000fe20007f9e0ff */
[----:B------:R-:W-:Y:S01]  /*e3e0*/  ULDC.64 UR4, c[0x0][0x818] ;  /* 0x0002060000047ab9 */ /* 0x000fe20000000a00 */
[----:B------:R-:W-:-:S03]  /*e3f0*/  IMAD.MOV.U32 R5, RZ, RZ, R11 ;  /* 0x000000ffff057224 */ /* 0x000fc600078e000b */
        /* <DEDUP_REMOVED lines=9> */
.L_x_4930:
[----:B------:R-:W-:Y:S05]  /*e490*/  BSYNC B0 ;  /* 0x0000000000007941 */ /* 0x000fea0003800000 */
.L_x_4929:
        /* <DEDUP_REMOVED lines=26> */
.L_x_4932:
[----:B------:R-:W-:Y:S05]  /*e640*/  BSYNC B0 ;  /* 0x0000000000007941 */ /* 0x000fea0003800000 */
.L_x_4931:
        /* <DEDUP_REMOVED lines=15> */
.L_x_4934:
[----:B------:R-:W-:Y:S05]  /*e740*/  BSYNC B0 ;  /* 0x0000000000007941 */ /* 0x000fea0003800000 */
.L_x_4933:
        /* <DEDUP_REMOVED lines=15> */
.L_x_4936:
[----:B------:R-:W-:Y:S05]  /*e840*/  BSYNC B0 ;  /* 0x0000000000007941 */ /* 0x000fea0003800000 */
.L_x_4935:
[----:B------:R-:W-:Y:S05]  /*e850*/  @P0 BRA `(.L_x_4870) ;  /* 0x00000038005c0947 */ /* 0x000fea0003800000 */
[----:B------:R-:W-:Y:S01]  /*e860*/  IADD3 R5, P0, R2, 0x60, RZ ;  /* 0x0000006002057810 */ /* 0x000fe20007f1e0ff */
[----:B------:R-:W-:Y:S01]  /*e870*/  ULDC.64 UR4, c[0x0][0x848] ;  /* 0x0002120000047ab9 */ /* 0x000fe20000000a00 */
[----:B------:R-:W-:-:S03]  /*e880*/  IMAD.MOV.U32 R2, RZ, RZ, R4 ;  /* 0x000000ffff027224 */ /* 0x000fc600078e0004 */
[----:B------:R-:W-:Y:S02]  /*e890*/  IMAD.X R0, RZ, RZ, R3, P0 ;  /* 0x000000ffff007224 */ /* 0x000fe400000e0603 */
        /* <DEDUP_REMOVED lines=10> */
.L_x_4868:
        /* <DEDUP_REMOVED lines=34> */
.L_x_4938:
[----:B------:R-:W-:-:S07]  /*eb60*/  IMAD.U32 R9, RZ, RZ, UR5 ;  /* 0x00000005ff097e24 */ /* 0x000fce000f8e00ff */
.L_x_4939:
        /* <DEDUP_REMOVED lines=46> */
.L_x_4944:
[----:B------:R-:W2:Y:S04]  /*ee50*/  LDG.E.STRONG.GPU R0, desc[UR38][R2.64] ;  /* 0x0000002602007981 */ /* 0x000ea8000c1ef900 */
[----:B--2---:R-:W-:Y:S01]  /*ee60*/  CCTL.IVALL ;  /* 0x00000000ff00798f */ /* 0x004fe20002000000 */
[----:B------:R-:W-:Y:S05]  /*ee70*/  YIELD ;  /* 0x0000000000007946 */ /* 0x000fea0003800000 */
[----:B------:R-:W-:-:S13]  /*ee80*/  ISETP.NE.AND P1, PT, R0, UR22, PT ;  /* 0x0000001600007c0c */ /* 0x000fda000bf25270 */
[----:B------:R-:W-:Y:S05]  /*ee90*/  @P1 BRA `(.L_x_4944) ;  /* 0xfffffffc00ec1947 */ /* 0x000fea000383ffff */
.L_x_4943:
[----:B------:R-:W-:Y:S05]  /*eea0*/  BSYNC B0 ;  /* 0x0000000000007941 */ /* 0x000fea0003800000 */
.L_x_4942:
[----:B------:R-:W-:-:S03]  /*eeb0*/  UMOV UR4, 0xffffffff ;  /* 0xffffffff00047882 */ /* 0x000fc60000000000 */
[----:B------:R-:W-:Y:S05]  /*eec0*/  BRA.DIV UR4, `(.L_x_4945) ;  /* 0x0000003604747947 */ /* 0x000fea000b800000 */
[----:B------:R-:W-:Y:S01]  /*eed0*/  NOP ;  /* 0x0000000000007918 */ /* 0x000fe20000000000 */
.L_x_5022:
        /* <DEDUP_REMOVED lines=22> */
.L_x_4947:
[----:B------:R-:W-:Y:S05]  /*f040*/  BSYNC B0 ;  /* 0x0000000000007941 */ /* 0x000fea0003800000 */
.L_x_4946:
        /* <DEDUP_REMOVED lines=20> */
.L_x_4949:
[----:B------:R-:W-:Y:S05]  /*f190*/  BSYNC B0 ;  /* 0x0000000000007941 */ /* 0x000fea0003800000 */
.L_x_4948:
[----:B------:R-:W-:Y:S06]  /*f1a0*/  BAR.ARV 0xa, 0xa0 ;  /* 0x0282800000007b1d */ /* 0x000fec0000002000 */
[----:B------:R-:W-:Y:S04]  /*f1b0*/  BSSY B0, `(.L_x_4950) ;  /* 0x0000003000007945 */ /* 0x000fe80003800000 */
[----:B------:R-:W-:Y:S05]  /*f1c0*/  @!P0 BRA `(.L_x_4951) ;  /* 0x0000000000048947 */ /* 0x000fea0003800000 */
[----:B------:R-:W-:-:S04]  /*f1d0*/  DEPBAR.LE SB0, 0x0 ;  /* 0x000080000000791a */ /* 0x000fc80000000000 */
.L_x_4951:
[----:B------:R-:W-:Y:S05]  /*f1e0*/  BSYNC B0 ;  /* 0x0000000000007941 */ /* 0x000fea0003800000 */
.L_x_4950:
        /* <DEDUP_REMOVED lines=19> */
.L_x_4953:
[----:B------:R-:W-:Y:S05]  /*f320*/  BSYNC B0 ;  /* 0x0000000000007941 */ /* 0x000fea0003800000 */
.L_x_4952:
[----:B------:R-:W-:Y:S01]  /*f330*/  UIADD3 UR13, UR8, 0x1, URZ ;  /* 0x00000001080d7890 */ /* 0x000fe2000fffe03f */
[----:B------:R-:W-:Y:S11]  /*f340*/  BRA `(.L_x_4954) ;  /* 0x0000000000047947 */ /* 0x000ff60003800000 */
.L_x_4941:
[----:B------:R-:W-:-:S05]  /*f350*/  UMOV UR13, UR8 ;  /* 0x00000008000d7c82 */ /* 0x000fca0008000000 */
.L_x_4954:
        /* <DEDUP_REMOVED lines=11> */
.L_x_4979:
        /* <DEDUP_REMOVED lines=11> */
.L_x_4957:
[----:B------:R-:W2:Y:S04]  /*f4c0*/  LDG.E.STRONG.GPU R0, desc[UR38][R2.64] ;  /* 0x0000002602007981 */ /* 0x000ea8000c1ef900 */
[----:B--2---:R-:W-:Y:S01]  /*f4d0*/  CCTL.IVALL ;  /* 0x00000000ff00798f */ /* 0x004fe20002000000 */
[----:B------:R-:W-:Y:S05]  /*f4e0*/  YIELD ;  /* 0x0000000000007946 */ /* 0x000fea0003800000 */
[----:B------:R-:W-:-:S13]  /*f4f0*/  ISETP.NE.AND P1, PT, R0, UR22, PT ;  /* 0x0000001600007c0c */ /* 0x000fda000bf25270 */
[----:B------:R-:W-:Y:S05]  /*f500*/  @P1 BRA `(.L_x_4957) ;  /* 0xfffffffc00ec1947 */ /* 0x000fea000383ffff */
.L_x_4956:
[----:B------:R-:W-:Y:S05]  /*f510*/  BSYNC B0 ;  /* 0x0000000000007941 */ /* 0x000fea0003800000 */
.L_x_4955:
[----:B------:R-:W-:-:S03]  /*f520*/  UMOV UR16, 0xffffffff ;  /* 0xffffffff00107882 */ /* 0x000fc60000000000 */
[----:B------:R-:W-:Y:S05]  /*f530*/  BRA.DIV UR16, `(.L_x_4958) ;  /* 0x0000002e10f47947 */ /* 0x000fea000b800000 */
[----:B------:R-:W-:Y:S01]  /*f540*/  NOP ;  /* 0x0000000000007918 */ /* 0x000fe20000000000 */
.L_x_5025:
        /* <DEDUP_REMOVED lines=19> */
.L_x_4960:
[----:B------:R-:W-:Y:S05]  /*f680*/  BSYNC B0 ;  /* 0x0000000000007941 */ /* 0x000fea0003800000 */
.L_x_4959:
        /* <DEDUP_REMOVED lines=15> */
.L_x_4962:
[----:B------:R-:W-:Y:S05]  /*f780*/  BSYNC B0 ;  /* 0x0000000000007941 */ /* 0x000fea0003800000 */
.L_x_4961:
[----:B------:R-:W-:Y:S06]  /*f790*/  BAR.ARV 0xa, 0xa0 ;  /* 0x0282800000007b1d */ /* 0x000fec0000002000 */
[----:B------:R-:W-:Y:S04]  /*f7a0*/  BSSY B0, `(.L_x_4963) ;  /* 0x0000003000007945 */ /* 0x000fe80003800000 */
[----:B------:R-:W-:Y:S05]  /*f7b0*/  @!P0 BRA `(.L_x_4964) ;  /* 0x0000000000048947 */ /* 0x000fea0003800000 */
[----:B------:R-:W-:-:S04]  /*f7c0*/  DEPBAR.LE SB0, 0x0 ;  /* 0x000080000000791a */ /* 0x000fc80000000000 */
.L_x_4964:
[----:B------:R-:W-:Y:S05]  /*f7d0*/  BSYNC B0 ;  /* 0x0000000000007941 */ /* 0x000fea0003800000 */
.L_x_4963:
        /* <DEDUP_REMOVED lines=19> */
.L_x_4966:
[----:B------:R-:W-:Y:S05]  /*f910*/  BSYNC B0 ;  /* 0x0000000000007941 */ /* 0x000fea0003800000 */
.L_x_4965:
        /* <DEDUP_REMOVED lines=9> */
.L_x_4969:
[----:B------:R-:W2:Y:S04]  /*f9b0*/  LDG.E.STRONG.GPU R0, desc[UR38][R2.64] ;  /* 0x0000002602007981 */ /* 0x000ea8000c1ef900 */
[----:B--2---:R-:W-:Y:S01]  /*f9c0*/  CCTL.IVALL ;  /* 0x00000000ff00798f */ /* 0x004fe20002000000 */
[----:B------:R-:W-:Y:S05]  /*f9d0*/  YIELD ;  /* 0x0000000000007946 */ /* 0x000fea0003800000 */
[----:B------:R-:W-:-:S13]  /*f9e0*/  ISETP.NE.AND P1, PT, R0, UR22, PT ;  /* 0x0000001600007c0c */ /* 0x000fda000bf25270 */
[----:B------:R-:W-:Y:S05]  /*f9f0*/  @P1 BRA `(.L_x_4969) ;  /* 0xfffffffc00ec1947 */ /* 0x000fea000383ffff */
.L_x_4968:
[----:B------:R-:W-:Y:S05]  /*fa00*/  BSYNC B0 ;  /* 0x0000000000007941 */ /* 0x000fea0003800000 */
.L_x_4967:
[----:B------:R-:W-:-:S03]  /*fa10*/  UMOV UR14, 0xffffffff ;  /* 0xffffffff000e7882 */ /* 0x000fc60000000000 */
[----:B------:R-:W-:Y:S05]  /*fa20*/  BRA.DIV UR14, `(.L_x_4970) ;  /* 0x0000002a0ed47947 */ /* 0x000fea000b800000 */
[----:B------:R-:W-:Y:S01]  /*fa30*/  NOP ;  /* 0x0000000000007918 */ /* 0x000fe20000000000 */
.L_x_5028:
        /* <DEDUP_REMOVED lines=15> */
.L_x_4972:
[----:B------:R-:W-:Y:S05]  /*fb30*/  BSYNC B0 ;  /* 0x0000000000007941 */ /* 0x000fea0003800000 */
.L_x_4971:
        /* <DEDUP_REMOVED lines=15> */
.L_x_4974:
[----:B------:R-:W-:Y:S05]  /*fc30*/  BSYNC B0 ;  /* 0x0000000000007941 */ /* 0x000fea0003800000 */
.L_x_4973:
[----:B------:R-:W-:Y:S06]  /*fc40*/  BAR.ARV 0xa, 0xa0 ;  /* 0x0282800000007b1d */ /* 0x000fec0000002000 */
[----:B------:R-:W-:Y:S04]  /*fc50*/  BSSY B0, `(.L_x_4975) ;  /* 0x0000003000007945 */ /* 0x000fe80003800000 */
[----:B------:R-:W-:Y:S05]  /*fc60*/  @!P0 BRA `(.L_x_4976) ;  /* 0x0000000000048947 */ /* 0x000fea0003800000 */
[----:B------:R-:W-:-:S04]  /*fc70*/  DEPBAR.LE SB0, 0x0 ;  /* 0x000080000000791a */ /* 0x000fc80000000000 */
.L_x_4976:
[----:B------:R-:W-:Y:S05]  /*fc80*/  BSYNC B0 ;  /* 0x0000000000007941 */ /* 0x000fea0003800000 */
.L_x_4975:
        /* <DEDUP_REMOVED lines=19> */
.L_x_4978:
[----:B------:R-:W-:Y:S05]  /*fdc0*/  BSYNC B0 ;  /* 0x0000000000007941 */ /* 0x000fea0003800000 */
.L_x_4977:
[----:B------:R-:W-:Y:S02]  /*fdd0*/  UIADD3 UR8, UR8, 0x2, URZ ;  /* 0x0000000208087890 */ /* 0x000fe4000fffe03f */
[----:B------:R-:W-:-:S04]  /*fde0*/  UIADD3 UR4, UR4, 0x4000, URZ ;  /* 0x0000400004047890 */ /* 0x000fc8000fffe03f */
[----:B------:R-:W-:-:S13]  /*fdf0*/  ISETP.LE.AND P1, PT, R9, UR8, PT ;  /* 0x0000000809007c0c */ /* 0x000fda000bf23270 */
[----:B------:R-:W-:Y:S05]  /*fe00*/  @!P1 BRA `(.L_x_4979) ;  /* 0xfffffff400809947 */ /* 0x000fea000383ffff */
.L_x_4940:
        /* <DEDUP_REMOVED lines=38> */
[----:B-1----:R-:W-:Y:S01]  /*10070*/  ISETP.EQ.U32.AND P0, PT, R2, UR12, PT ;  /* 0x0000000c02007c0c */ /* 0x002fe2000bf02070 */
[----:B------:R-:W-:-:S12]  /*10080*/  IMAD.U32 R2, RZ, RZ, UR11 ;  /* 0x0000000bff027e24 */ /* 0x000fd8000f8e00ff */
[----:B--2---:R2:W-:Y:S02]  /*10090*/  @P0 REDG.E.ADD.S32.STRONG.GPU desc[UR38][R2.64], R5 ;  /* 0x000000050200098e */ /* 0x0045e4000c10e3a6 */
.L_x_4982:
[----:B------:R-:W-:Y:S05]  /*100a0*/  BSYNC B0 ;  /* 0x0000000000007941 */ /* 0x000fea0003800000 */
.L_x_4981:
[----:B------:R-:W-:Y:S05]  /*100b0*/  BRA `(.L_x_4983) ;  /* 0x0000000000047947 */ /* 0x000fea0003800000 */
.L_x_4980:
[----:B------:R-:W-:-:S05]  /*100c0*/  UMOV UR4, UR8 ;  /* 0x0000000800047c82 */ /* 0x000fca0008000000 */
.L_x_4983:
        /* <DEDUP_REMOVED lines=11> */
.L_x_4988:
        /* <DEDUP_REMOVED lines=24> */
.L_x_4985:
[----:B------:R-:W-:Y:S05]  /*10300*/  BSYNC B0 ;  /* 0x0000000000007941 */ /* 0x000fea0003800000 */
.L_x_4984:
        /* <DEDUP_REMOVED lines=18> */
[----:B-123--:R-:W-:Y:S01]  /*10430*/  IMAD.U32 R2, RZ, RZ, UR15 ;  /* 0x0000000fff027e24 */ /* 0x00efe2000f8e00ff */
[----:B------:R-:W-:-:S02]  /*10440*/  UFLO.U32 UR14, UR12 ;  /* 0x0000000c000e72bd */ /* 0x000fc400080e0000 */
[----:B------:R-:W1:Y:S01]  /*10450*/  POPC R5, UR12 ;  /* 0x0000000c00057d09 */ /* 0x000e620008000000 */
[----:B------:R-:W-:-:S03]  /*10460*/  IMAD.U32 R3, RZ, RZ, UR13 ;  /* 0x0000000dff037e24 */ /* 0x000fc6000f8e00ff */
[----:B----4-:R-:W-:-:S13]  /*10470*/  ISETP.EQ.U32.AND P0, PT, R0, UR14, PT ;  /* 0x0000000e00007c0c */ /* 0x010fda000bf02070 */
[----:B-1----:R4:W-:Y:S02]  /*10480*/  @P0 REDG.E.ADD.S32.STRONG.GPU desc[UR38][R2.64], R5 ;  /* 0x000000050200098e */ /* 0x0029e4000c10e3a6 */
.L_x_4987:
[----:B------:R-:W-:Y:S05]  /*10490*/  BSYNC B0 ;  /* 0x0000000000007941 */ /* 0x000fea0003800000 */
.L_x_4986:
[----:B------:R-:W-:Y:S02]  /*104a0*/  UIADD3 UR11, UR11, 0x2, URZ ;  /* 0x000000020b0b7890 */ /* 0x000fe4000fffe03f */
[----:B------:R-:W-:Y:S02]  /*104b0*/  ULEA UR6, UR18, UR6, 0x1 ;  /* 0x0000000612067291 */ /* 0x000fe4000f8e083f */
[----:B------:R-:W-:Y:S02]  /*104c0*/  ULEA UR7, UR18, UR7, 0x1 ;  /* 0x0000000712077291 */ /* 0x000fe4000f8e083f */
[----:B------:R-:W-:-:S13]  /*104d0*/  ISETP.NE.AND P0, PT, RZ, UR11, PT ;  /* 0x0000000bff007c0c */ /* 0x000fda000bf05270 */
[----:B------:R-:W-:Y:S05]  /*104e0*/  @!P0 BRA `(.L_x_4870) ;  /* 0x0000001c00388947 */ /* 0x000fea0003800000 */
[----:B------:R-:W-:Y:S05]  /*104f0*/  BRA `(.L_x_4988) ;  /* 0xfffffffc00207947 */ /* 0x000fea000383ffff */
.L_x_4937:
        /* <DEDUP_REMOVED lines=33> */
.L_x_4990:
        /* <DEDUP_REMOVED lines=42> */
.L_x_5029:
        /* <DEDUP_REMOVED lines=15> */
.L_x_4993:
        /* <DEDUP_REMOVED lines=75> */
.L_x_5004:
[----:B--234-:R-:W-:-:S04]  /*10f50*/  SHF.L.U32 R21, R11, 0x1f, RZ ;  /* 0x0000001f0b157819 */ /* 0x01cfc800000006ff */
[----:B------:R-:W1:Y:S02]  /*10f60*/  SYNCS.PHASECHK.TRANS64.TRYWAIT P1, [R16+URZ+0x30c40], R21 ;  /* 0x030c4015100075a7 */ /* 0x000e64000802017f */
[----:B-1----:R-:W-:Y:S05]  /*10f70*/  @!P1 BRA `(.L_x_4996) ;  /* 0x0000001400b09947 */ /* 0x002fea0003800000 */
.L_x_5030:
[----:B------:R-:W-:Y:S05]  /*10f80*/  @P0 BRA `(.L_x_4997) ;  /* 0x0000000000140947 */ /* 0x000fea0003800000 */
[----:B------:R-:W-:Y:S01]  /*10f90*/  ISETP.NE.AND P1, PT, R6, RZ, PT ;  /* 0x000000ff0600720c */ /* 0x000fe20003f25270 */
[----:B------:R-:W-:-:S04]  /*10fa0*/  IMAD.MOV.U32 R3, RZ, RZ, 0x4200 ;  /* 0x00004200ff037424 */ /* 0x000fc800078e00ff */
[----:B------:R2:W-:Y:S08]  /*10fb0*/  SYNCS.ARRIVE.TRANS64 RZ, [R16+URZ+0x30c30], R3 ;  /* 0x030c300310ff79a7 */ /* 0x0005f0000800003f */
[----:B------:R-:W-:Y:S05]  /*10fc0*/  @!P1 BRA `(.L_x_4997) ;  /* 0x0000000000049947 */ /* 0x000fea0003800000 */
[----:B------:R-:W-:Y:S01]  /*10fd0*/  BPT.TRAP 0x1 ;  /* 0x000000040000795c */ /* 0x000fe20000300000 */
.L_x_4997:
        /* <DEDUP_REMOVED lines=29> */
.L_x_5031:
[----:B------:R-:W-:Y:S05]  /*111b0*/  @P0 BRA `(.L_x_4999) ;  /* 0x0000000000140947 */ /* 0x000fea0003800000 */
[----:B------:R-:W-:Y:S01]  /*111c0*/  ISETP.NE.AND P1, PT, R6, RZ, PT ;  /* 0x000000ff0600720c */ /* 0x000fe20003f25270 */
[----:B------:R-:W-:-:S04]  /*111d0*/  IMAD.MOV.U32 R2, RZ, RZ, 0x4200 ;  /* 0x00004200ff027424 */ /* 0x000fc800078e00ff */
[----:B------:R3:W-:Y:S08]  /*111e0*/  SYNCS.ARRIVE.TRANS64 RZ, [R16+URZ+0x30c18], R2 ;  /* 0x030c180210ff79a7 */ /* 0x0007f0000800003f */
[----:B------:R-:W-:Y:S05]  /*111f0*/  @!P1 BRA `(.L_x_4999) ;  /* 0x0000000000049947 */ /* 0x000fea0003800000 */
[----:B------:R-:W-:Y:S01]  /*11200*/  BPT.TRAP 0x1 ;  /* 0x000000040000795c */ /* 0x000fe20000300000 */
.L_x_4999:
        /* <DEDUP_REMOVED lines=29> */
.L_x_5032:
[----:B------:R-:W-:Y:S05]  /*113e0*/  @P0 BRA `(.L_x_5001) ;  /* 0x0000000000140947 */ /* 0x000fea0003800000 */
[----:B------:R-:W-:Y:S01]  /*113f0*/  ISETP.NE.AND P1, PT, R6, RZ, PT ;  /* 0x000000ff0600720c */ /* 0x000fe20003f25270 */
[----:B-123--:R-:W-:-:S04]  /*11400*/  IMAD.MOV.U32 R21, RZ, RZ, 0x4200 ;  /* 0x00004200ff157424 */ /* 0x00efc800078e00ff */
[----:B------:R4:W-:Y:S08]  /*11410*/  SYNCS.ARRIVE.TRANS64 RZ, [R16+URZ+0x30c38], R21 ;  /* 0x030c381510ff79a7 */ /* 0x0009f0000800003f */
[----:B------:R-:W-:Y:S05]  /*11420*/  @!P1 BRA `(.L_x_5001) ;  /* 0x0000000000049947 */ /* 0x000fea0003800000 */
[----:B------:R-:W-:Y:S01]  /*11430*/  BPT.TRAP 0x1 ;  /* 0x000000040000795c */ /* 0x000fe20000300000 */
.L_x_5001:
        /* <DEDUP_REMOVED lines=24> */
.L_x_5034:
[----:B------:R-:W-:Y:S05]  /*115c0*/  @P0 BRA `(.L_x_5003) ;  /* 0x0000000000140947 */ /* 0x000fea0003800000 */
[----:B------:R-:W-:Y:S01]  /*115d0*/  ISETP.NE.AND P1, PT, R6, RZ, PT ;  /* 0x000000ff0600720c */ /* 0x000fe20003f25270 */
[----:B------:R-:W-:-:S04]  /*115e0*/  IMAD.MOV.U32 R5, RZ, RZ, 0x4200 ;  /* 0x00004200ff057424 */ /* 0x000fc800078e00ff */
[----:B------:R1:W-:Y:S08]  /*115f0*/  SYNCS.ARRIVE.TRANS64 RZ, [R16+URZ+0x30c10], R5 ;  /* 0x030c100510ff79a7 */ /* 0x0003f0000800003f */
[----:B------:R-:W-:Y:S05]  /*11600*/  @!P1 BRA `(.L_x_5003) ;  /* 0x0000000000049947 */ /* 0x000fea0003800000 */
[----:B------:R-:W-:Y:S01]  /*11610*/  BPT.TRAP 0x1 ;  /* 0x000000040000795c */ /* 0x000fe20000300000 */
.L_x_5003:
        /* <DEDUP_REMOVED lines=30> */
.L_x_4995:
[----:B------:R-:W2:Y:S02]  /*11800*/  LDL.LU R4, [R1+0x4] ;  /* 0x0000040001047983 */ /* 0x000ea40000300800 */
[----:B--2---:R-:W-:Y:S02]  /*11810*/  ISETP.NE.AND P1, PT, R4, RZ, PT ;  /* 0x000000ff0400720c */ /* 0x004fe40003f25270 */
[----:B------:R2:W5:Y:S11]  /*11820*/  LDL R4, [R1] ;  /* 0x0000000001047983 */ /* 0x0005760000100800 */
[----:B--2---:R-:W-:Y:S05]  /*11830*/  @!P1 BRA `(.L_x_4994) ;  /* 0x0000000400109947 */ /* 0x004fea0003800000 */
[----:B------:R-:W-:-:S04]  /*11840*/  SHF.L.U32 R13, R11, 0x1f, RZ ;  /* 0x0000001f0b0d7819 */ /* 0x000fc800000006ff */
[----:B------:R-:W1:Y:S02]  /*11850*/  SYNCS.PHASECHK.TRANS64.TRYWAIT P1, [R16+URZ+0x30c40], R13 ;  /* 0x030c400d100075a7 */ /* 0x000e64000802017f */
[----:B-1----:R-:W-:Y:S05]  /*11860*/  @!P1 BRA `(.L_x_5005) ;  /* 0x0000000c00c89947 */ /* 0x002fea0003800000 */
.L_x_5035:
[----:B------:R-:W-:Y:S05]  /*11870*/  @P0 BRA `(.L_x_5006) ;  /* 0x0000000000140947 */ /* 0x000fea0003800000 */
[----:B------:R-:W-:Y:S01]  /*11880*/  ISETP.NE.AND P1, PT, R6, RZ, PT ;  /* 0x000000ff0600720c */ /* 0x000fe20003f25270 */
[----:B------:R-:W-:-:S04]  /*11890*/  IMAD.MOV.U32 R5, RZ, RZ, 0x4200 ;  /* 0x00004200ff057424 */ /* 0x000fc800078e00ff */
[----:B------:R2:W-:Y:S08]  /*118a0*/  SYNCS.ARRIVE.TRANS64 RZ, [R16+URZ+0x30c30], R5 ;  /* 0x030c300510ff79a7 */ /* 0x0005f0000800003f */
[----:B------:R-:W-:Y:S05]  /*118b0*/  @!P1 BRA `(.L_x_5006) ;  /* 0x0000000000049947 */ /* 0x000fea0003800000 */
[----:B------:R-:W-:Y:S01]  /*118c0*/  BPT.TRAP 0x1 ;  /* 0x000000040000795c */ /* 0x000fe20000300000 */
.L_x_5006:
        /* <DEDUP_REMOVED lines=26> */
.L_x_5036:
[----:B------:R-:W-:Y:S05]  /*11a70*/  @P0 BRA `(.L_x_5008) ;  /* 0x0000000000140947 */ /* 0x000fea0003800000 */
[----:B------:R-:W-:Y:S01]  /*11a80*/  ISETP.NE.AND P0, PT, R6, RZ, PT ;  /* 0x000000ff0600720c */ /* 0x000fe20003f05270 */
[----:B------:R-:W-:-:S04]  /*11a90*/  IMAD.MOV.U32 R5, RZ, RZ, 0x4200 ;  /* 0x00004200ff057424 */ /* 0x000fc800078e00ff */
[----:B------:R2:W-:Y:S08]  /*11aa0*/  SYNCS.ARRIVE.TRANS64 RZ, [R16+URZ+0x30c18], R5 ;  /* 0x030c180510ff79a7 */ /* 0x0005f0000800003f */
[----:B------:R-:W-:Y:S05]  /*11ab0*/  @!P0 BRA `(.L_x_5008) ;  /* 0x0000000000048947 */ /* 0x000fea0003800000 */
[----:B------:R-:W-:Y:S01]  /*11ac0*/  BPT.TRAP 0x1 ;  /* 0x000000040000795c */ /* 0x000fe20000300000 */
.L_x_5008:
        /* <DEDUP_REMOVED lines=27> */
.L_x_4994:
[----:B------:R-:W2:Y:S01]  /*11c80*/  S2R R0, SR_TID.X ;  /* 0x0000000000007919 */ /* 0x000ea20000002100 */
[----:B------:R-:W-:Y:S01]  /*11c90*/  IMAD R3, R19, 0x8, R16 ;  /* 0x0000000813037824 */ /* 0x000fe200078e0210 */
[----:B--2---:R-:W-:Y:S02]  /*11ca0*/  LOP3.LUT R2, R0, 0x7f, RZ, 0xc0, !PT ;  /* 0x0000007f00027812 */ /* 0x004fe400078ec0ff */
[----:B------:R-:W-:Y:S02]  /*11cb0*/  SHF.L.U32 R0, R11, 0x1f, RZ ;  /* 0x0000001f0b007819 */ /* 0x000fe400000006ff */
[----:B------:R-:W-:Y:S02]  /*11cc0*/  ISETP.NE.AND P1, PT, R2, RZ, PT ;  /* 0x000000ff0200720c */ /* 0x000fe40003f25270 */
[----:B------:R-:W2:Y:S02]  /*11cd0*/  SYNCS.PHASECHK.TRANS64.TRYWAIT P0, [R3+URZ+0x30c40], R0 ;  /* 0x030c4000030075a7 */ /* 0x000ea4000800017f */
[----:B--2---:R-:W-:Y:S09]  /*11ce0*/  @!P0 BRA `(.L_x_5009) ;  /* 0x0000000800d08947 */ /* 0x004ff20003800000 */
.L_x_5037:
[----:B------:R-:W-:Y:S05]  /*11cf0*/  @P1 BRA `(.L_x_5010) ;  /* 0x0000000000181947 */ /* 0x000fea0003800000 */
[----:B------:R-:W1:Y:S01]  /*11d00*/  S2R R2, SR_TID.X ;  /* 0x0000000000027919 */ /* 0x000e620000002100 */
[----:B--2---:R-:W-:-:S04]  /*11d10*/  IMAD.MOV.U32 R0, RZ, RZ, 0x4200 ;  /* 0x00004200ff007424 */ /* 0x004fc800078e00ff */
[----:B------:R2:W-:Y:S01]  /*11d20*/  SYNCS.ARRIVE.TRANS64 RZ, [R3+URZ+0x30c30], R0 ;  /* 0x030c300003ff79a7 */ /* 0x0005e2000800003f */
[----:B-1----:R-:W-:-:S13]  /*11d30*/  LOP3.LUT P0, RZ, R2, 0x1f, RZ, 0xc0, !PT ;  /* 0x0000001f02ff7812 */ /* 0x002fda000780c0ff */
[----:B--2---:R-:W-:Y:S05]  /*11d40*/  @!P0 BRA `(.L_x_5010) ;  /* 0x0000000000048947 */ /* 0x004fea0003800000 */
[----:B------:R-:W-:Y:S01]  /*11d50*/  BPT.TRAP 0x1 ;  /* 0x000000040000795c */ /* 0x000fe20000300000 */
.L_x_5010:
        /* <DEDUP_REMOVED lines=33> */
.L_x_4991:
[----:B------:R-:W-:Y:S05]  /*11f70*/  BSYNC B0 ;  /* 0x0000000000007941 */ /* 0x000fea0003800000 */
.L_x_4989:
[----:B------:R-:W-:-:S03]  /*11f80*/  UMOV UR8, 0xffffffff ;  /* 0xffffffff00087882 */ /* 0x000fc60000000000 */
[----:B------:R-:W-:Y:S05]  /*11f90*/  BRA.DIV UR8, `(.L_x_5011) ;  /* 0x0000000a08387947 */ /* 0x000fea000b800000 */
[----:B------:R-:W-:-:S13]  /*11fa0*/  ELECT P6, URZ, PT ;  /* 0x00000000003f782f */ /* 0x000fda00038c0000 */
.L_x_5040:
[----:B------:R-:W-:Y:S05]  /*11fb0*/  @!P6 BRA `(.L_x_4870) ;  /* 0x000000000084e947 */ /* 0x000fea0003800000 */
[----:B------:R-:W-:-:S06]  /*11fc0*/  ULOP3.LUT UR8, UR36, 0x2, URZ, 0xfc, !UPT ;  /* 0x0000000224087892 */ /* 0x000fcc000f8efc3f */
[----:B------:R-:W-:-:S05]  /*11fd0*/  IMAD.U32 R0, RZ, RZ, UR8 ;  /* 0x00000008ff007e24 */ /* 0x000fca000f8e00ff */
[----:B------:R-:W-:-:S13]  /*11fe0*/  ISETP.NE.AND P2, PT, R0, 0x3, PT ;  /* 0x000000030000780c */ /* 0x000fda0003f45270 */
[----:B------:R-:W-:Y:S05]  /*11ff0*/  @!P2 BRA `(.L_x_5012) ;  /* 0x000000000004a947 */ /* 0x000fea0003800000 */
[----:B------:R-:W-:Y:S01]  /*12000*/  BPT.TRAP 0x1 ;  /* 0x000000040000795c */ /* 0x000fe20000300000 */
.L_x_5012:
        /* <DEDUP_REMOVED lines=15> */
.L_x_5041:
[----:B------:R-:W2:Y:S02]  /*12100*/  SYNCS.PHASECHK.TRANS64.TRYWAIT P0, [R3+URZ], R0 ;  /* 0x00000000030075a7 */ /* 0x000ea4000800017f */
[----:B--2---:R-:W-:Y:S05]  /*12110*/  @!P0 BRA `(.L_x_5014) ;  /* 0x00000008000c8947 */ /* 0x004fea0003800000 */
.L_x_5042:
[----:B------:R-:W-:Y:S05]  /*12120*/  @!P2 BRA `(.L_x_5015) ;  /* 0x000000000004a947 */ /* 0x000fea0003800000 */
[----:B------:R-:W-:Y:S01]  /*12130*/  BPT.TRAP 0x1 ;  /* 0x000000040000795c */ /* 0x000fe20000300000 */
.L_x_5015:
[----:B--2---:R-:W-:-:S04]  /*12140*/  VIADD R3, R7, 0x30c40 ;  /* 0x00030c4007037836 */ /* 0x004fc80000000000 */
[----:B------:R-:W-:-:S04]  /*12150*/  IMAD R2, R2, 0x8, R3 ;  /* 0x0000000802027824 */ /* 0x000fc800078e0203 */
[----:B------:R-:W2:Y:S02]  /*12160*/  SYNCS.PHASECHK.TRANS64.TRYWAIT P0, [R2+URZ], R5 ;  /* 0x00000005020075a7 */ /* 0x000ea4000800017f */
[----:B--2---:R-:W-:Y:S05]  /*12170*/  @!P0 BRA `(.L_x_5016) ;  /* 0x0000000800088947 */ /* 0x004fea0003800000 */
.L_x_5043:
[----:B------:R-:W-:-:S07]  /*12180*/  IMAD R3, R4, 0x8, R3 ;  /* 0x0000000804037824 */ /* 0x000fce00078e0203 */
.L_x_5017:
[----:B---3--:R3:W4:Y:S02]  /*12190*/  SYNCS.PHASECHK.TRANS64.TRYWAIT P0, [R3+URZ], R0 ;  /* 0x00000000030075a7 */ /* 0x008724000800017f */
[----:B----4-:R-:W-:Y:S05]  /*121a0*/  @!P0 NANOSLEEP.SYNCS 0x989680 ;  /* 0x009896800000895d */ /* 0x010fea0003900000 */
[----:B------:R-:W4:Y:S02]  /*121b0*/  @!P0 SYNCS.PHASECHK.TRANS64 P0, [R3+URZ], R0 ;  /* 0x00000000030085a7 */ /* 0x000f24000800007f */
[----:B----4-:R-:W-:Y:S05]  /*121c0*/  @!P0 BRA `(.L_x_5017) ;  /* 0xfffffffc00f08947 */ /* 0x010fea000383ffff */
.L_x_4870:
[----:B------:R-:W-:Y:S05]  /*121d0*/  BSYNC B6 ;  /* 0x0000000000067941 */ /* 0x000fea0003800000 */
.L_x_4867:
[----:B------:R-:W-:Y:S05]  /*121e0*/  EXIT ;  /* 0x000000000000794d */ /* 0x000fea0003800000 */
.L_x_4877:
[----:B------:R-:W-:Y:S02]  /*121f0*/  IMAD.MOV.U32 R13, RZ, RZ, R10 ;  /* 0x000000ffff0d7224 */ /* 0x000fe400078e000a */
[----:B------:R-:W-:Y:S02]  /*12200*/  IMAD.MOV.U32 R12, RZ, RZ, RZ ;  /* 0x000000ffff0c7224 */ /* 0x000fe400078e00ff */
[----:B------:R-:W-:Y:S02]  /*12210*/  IMAD.MOV.U32 R11, RZ, RZ, 0x1f ;  /* 0x0000001fff0b7424 */ /* 0x000fe400078e00ff */
[----:B------:R-:W-:-:S07]  /*12220*/  IMAD.MOV.U32 R15, RZ, RZ, -0x1 ;  /* 0xffffffffff0f7424 */ /* 0x000fce00078e00ff */
[----:B------:R-:W-:Y:S05]  /*12230*/  WARPSYNC.COLLECTIVE R15, `(.L_x_5018) ;  /* 0x000000000f087348 */ /* 0x000fea0003c00000 */
[----:B------:R1:W2:Y:S02]  /*12240*/  SHFL.IDX P6, R14, R13, R12, R11 ;  /* 0x0000000c0d0e7389 */ /* 0x0002a400000c000b */
[----:B-12---:R-:W-:Y:S01]  /*12250*/  ENDCOLLECTIVE ;  /* 0x000000000000791b */ /* 0x006fe20003800000 */
.L_x_5018:
[----:B------:R-:W-:Y:S05]  /*12260*/  BRA `(.L_x_5019) ;  /* 0xfffffeec00587947 */ /* 0x000fea000383ffff */
.L_x_4879:
[----:B--2---:R2:W3:Y:S02]  /*12270*/  SYNCS.PHASECHK.TRANS64.TRYWAIT P0, [R222+URZ+0x30c00], R11 ;  /* 0x030c000bde0075a7 */ /* 0x0044e4000800017f */
[----:B---3--:R-:W-:Y:S05]  /*12280*/  @!P0 NANOSLEEP.SYNCS 0x989680 ;  /* 0x009896800000895d */ /* 0x008fea0003900000 */
[----:B------:R-:W3:Y:S02]  /*12290*/  @!P0 SYNCS.PHASECHK.TRANS64 P0, [R222+URZ+0x30c00], R11 ;  /* 0x030c000bde0085a7 */ /* 0x000ee4000800007f */
[----:B---3--:R-:W-:Y:S05]  /*122a0*/  @!P0 BRA `(.L_x_4879) ;  /* 0xfffffffc00f08947 */ /* 0x008fea000383ffff */
[----:B------:R-:W-:Y:S05]  /*122b0*/  BRA `(.L_x_4878) ;  /* 0xfffffeec00a07947 */ /* 0x000fea000383ffff */
.L_x_4884:
[----:B--2---:R2:W3:Y:S02]  /*122c0*/  SYNCS.PHASECHK.TRANS64.TRYWAIT P0, [R8+URZ+0x30c10], R21 ;  /* 0x030c1015080075a7 */ /* 0x0044e4000800017f */
[----:B---3--:R-:W-:Y:S05]  /*122d0*/  @!P0 NANOSLEEP.SYNCS 0x989680 ;  /* 0x009896800000895d */ /* 0x008fea0003900000 */
[----:B------:R-:W3:Y:S02]  /*122e0*/  @!P0 SYNCS.PHASECHK.TRANS64 P0, [R8+URZ+0x30c10], R21 ;  /* 0x030c1015080085a7 */ /* 0x000ee4000800007f */
[----:B---3--:R-:W-:Y:S05]  /*122f0*/  @!P0 BRA `(.L_x_4884) ;  /* 0xfffffffc00f08947 */ /* 0x008fea000383ffff */
[----:B------:R-:W-:Y:S05]  /*12300*/  BRA `(.L_x_4883) ;  /* 0xfffffef400d47947 */ /* 0x000fea000383ffff */
.L_x_4888:
[----:B------:R1:W1:Y:S02]  /*12310*/  SYNCS.PHASECHK.TRANS64.TRYWAIT P0, [R8+URZ+0x30c30], R21 ;  /* 0x030c3015080075a7 */ /* 0x000264000800017f */
[----:B-1----:R-:W-:Y:S05]  /*12320*/  @!P0 NANOSLEEP.SYNCS 0x989680 ;  /* 0x009896800000895d */ /* 0x002fea0003900000 */
[----:B------:R-:W1:Y:S02]  /*12330*/  @!P0 SYNCS.PHASECHK.TRANS64 P0, [R8+URZ+0x30c30], R21 ;  /* 0x030c3015080085a7 */ /* 0x000e64000800007f */
[----:B-1----:R-:W-:Y:S05]  /*12340*/  @!P0 BRA `(.L_x_4888) ;  /* 0xfffffffc00f08947 */ /* 0x002fea000383ffff */
[----:B------:R-:W-:Y:S05]  /*12350*/  BRA `(.L_x_4887) ;  /* 0xfffffef800d87947 */ /* 0x000fea000383ffff */
.L_x_4896:
[----:B--2---:R2:W3:Y:S02]  /*12360*/  SYNCS.PHASECHK.TRANS64.TRYWAIT P1, [R6+URZ+0x30c10], R11 ;  /* 0x030c100b060075a7 */ /* 0x0044e4000802017f */
[----:B---3--:R-:W-:Y:S05]  /*12370*/  @!P1 NANOSLEEP.SYNCS 0x989680 ;  /* 0x009896800000995d */ /* 0x008fea0003900000 */
[----:B------:R-:W3:Y:S02]  /*12380*/  @!P1 SYNCS.PHASECHK.TRANS64 P1, [R6+URZ+0x30c10], R11 ;  /* 0x030c100b060095a7 */ /* 0x000ee4000802007f */
[----:B---3--:R-:W-:Y:S05]  /*12390*/  @!P1 BRA `(.L_x_4896) ;  /* 0xfffffffc00f09947 */ /* 0x008fea000383ffff */
[----:B------:R-:W-:Y:S05]  /*123a0*/  BRA `(.L_x_4895) ;  /* 0xffffff3800447947 */ /* 0x000fea000383ffff */
.L_x_4900:
[----:B------:R1:W1:Y:S02]  /*123b0*/  SYNCS.PHASECHK.TRANS64.TRYWAIT P1, [R6+URZ+0x30c30], R11 ;  /* 0x030c300b060075a7 */ /* 0x000264000802017f */
[----:B-1----:R-:W-:Y:S05]  /*123c0*/  @!P1 NANOSLEEP.SYNCS 0x989680 ;  /* 0x009896800000995d */ /* 0x002fea0003900000 */
[----:B------:R-:W1:Y:S02]  /*123d0*/  @!P1 SYNCS.PHASECHK.TRANS64 P1, [R6+URZ+0x30c30], R11 ;  /* 0x030c300b060095a7 */ /* 0x000e64000802007f */
[----:B-1----:R-:W-:Y:S05]  /*123e0*/  @!P1 BRA `(.L_x_4900) ;  /* 0xfffffffc00f09947 */ /* 0x002fea000383ffff */
[----:B------:R-:W-:Y:S05]  /*123f0*/  BRA `(.L_x_4899) ;  /* 0xffffff3c00547947 */ /* 0x000fea000383ffff */
.L_x_4908:
[----:B--2---:R2:W3:Y:S02]  /*12400*/  SYNCS.PHASECHK.TRANS64.TRYWAIT P0, [R7+URZ+0x30c10], R18 ;  /* 0x030c1012070075a7 */ /* 0x0044e4000800017f */
[----:B---3--:R-:W-:Y:S05]  /*12410*/  @!P0 NANOSLEEP.SYNCS 0x989680 ;  /* 0x009896800000895d */ /* 0x008fea0003900000 */
[----:B------:R-:W3:Y:S02]  /*12420*/  @!P0 SYNCS.PHASECHK.TRANS64 P0, [R7+URZ+0x30c10], R18 ;  /* 0x030c1012070085a7 */ /* 0x000ee4000800007f */
[----:B---3--:R-:W-:Y:S05]  /*12430*/  @!P0 BRA `(.L_x_4908) ;  /* 0xfffffffc00f08947 */ /* 0x008fea000383ffff */
[----:B------:R-:W-:Y:S05]  /*12440*/  BRA `(.L_x_4907) ;  /* 0xffffff7000887947 */ /* 0x000fea000383ffff */
.L_x_4912:
[----:B------:R1:W1:Y:S02]  /*12450*/  SYNCS.PHASECHK.TRANS64.TRYWAIT P0, [R7+URZ+0x30c30], R18 ;  /* 0x030c3012070075a7 */ /* 0x000264000800017f */
[----:B-1----:R-:W-:Y:S05]  /*12460*/  @!P0 NANOSLEEP.SYNCS 0x989680 ;  /* 0x009896800000895d */ /* 0x002fea0003900000 */
[----:B------:R-:W1:Y:S02]  /*12470*/  @!P0 SYNCS.PHASECHK.TRANS64 P0, [R7+URZ+0x30c30], R18 ;  /* 0x030c3012070085a7 */ /* 0x000e64000800007f */
[----:B-1----:R-:W-:Y:S05]  /*12480*/  @!P0 BRA `(.L_x_4912) ;  /* 0xfffffffc00f08947 */ /* 0x002fea000383ffff */
[----:B------:R-:W-:Y:S05]  /*12490*/  BRA `(.L_x_4911) ;  /* 0xffffff74009c7947 */ /* 0x000fea000383ffff */
.L_x_4945:
[----:B------:R-:W-:Y:S01]  /*124a0*/  BSSY B0, `(.L_x_5020) ;  /* 0x0000005000007945 */ /* 0x000fe20003800000 */
[----:B------:R-:W-:-:S07]  /*124b0*/  IMAD.MOV.U32 R15, RZ, RZ, -0x1 ;  /* 0xffffffffff0f7424 */ /* 0x000fce00078e00ff */
[----:B------:R-:W-:Y:S05]  /*124c0*/  WARPSYNC.COLLECTIVE R15, `(.L_x_5021) ;  /* 0x000000000f087348 */ /* 0x000fea0003c00000 */
[----:B------:R-:W-:Y:S01]  /*124d0*/  NOP ;  /* 0x0000000000007918 */ /* 0x000fe20000000000 */
[----:B------:R-:W-:Y:S01]  /*124e0*/  ENDCOLLECTIVE ;  /* 0x000000000000791b */ /* 0x000fe20003800000 */
.L_x_5021:
[----:B------:R-:W-:Y:S05]  /*124f0*/  BSYNC B0 ;  /* 0x0000000000007941 */ /* 0x000fea0003800000 */
.L_x_5020:
[----:B------:R-:W-:Y:S05]  /*12500*/  BRA `(.L_x_5022) ;  /* 0xffffffc800747947 */ /* 0x000fea000383ffff */
.L_x_4958:
[----:B------:R-:W-:Y:S01]  /*12510*/  BSSY B0, `(.L_x_5023) ;  /* 0x0000005000007945 */ /* 0x000fe20003800000 */
[----:B------:R-:W-:-:S07]  /*12520*/  IMAD.MOV.U32 R15, RZ, RZ, -0x1 ;  /* 0xffffffffff0f7424 */ /* 0x000fce00078e00ff */
[----:B------:R-:W-:Y:S05]  /*12530*/  WARPSYNC.COLLECTIVE R15, `(.L_x_5024) ;  /* 0x000000000f087348 */ /* 0x000fea0003c00000 */
[----:B------:R-:W-:Y:S01]  /*12540*/  NOP ;  /* 0x0000000000007918 */ /* 0x000fe20000000000 */
[----:B------:R-:W-:Y:S01]  /*12550*/  ENDCOLLECTIVE ;  /* 0x000000000000791b */ /* 0x000fe20003800000 */
.L_x_5024:
[----:B------:R-:W-:Y:S05]  /*12560*/  BSYNC B0 ;  /* 0x0000000000007941 */ /* 0x000fea0003800000 */
.L_x_5023:
[----:B------:R-:W-:Y:S05]  /*12570*/  BRA `(.L_x_5025) ;  /* 0xffffffcc00f47947 */ /* 0x000fea000383ffff */
.L_x_4970:
[----:B------:R-:W-:Y:S01]  /*12580*/  BSSY B0, `(.L_x_5026) ;  /* 0x0000005000007945 */ /* 0x000fe20003800000 */
[----:B------:R-:W-:-:S07]  /*12590*/  IMAD.MOV.U32 R15, RZ, RZ, -0x1 ;  /* 0xffffffffff0f7424 */ /* 0x000fce00078e00ff */
[----:B------:R-:W-:Y:S05]  /*125a0*/  WARPSYNC.COLLECTIVE R15, `(.L_x_5027) ;  /* 0x000000000f087348 */ /* 0x000fea0003c00000 */
[----:B------:R-:W-:Y:S01]  /*125b0*/  NOP ;  /* 0x0000000000007918 */ /* 0x000fe20000000000 */
[----:B------:R-:W-:Y:S01]  /*125c0*/  ENDCOLLECTIVE ;  /* 0x000000000000791b */ /* 0x000fe20003800000 */
.L_x_5027:
[----:B------:R-:W-:Y:S05]  /*125d0*/  BSYNC B0 ;  /* 0x0000000000007941 */ /* 0x000fea0003800000 */
.L_x_5026:
[----:B------:R-:W-:Y:S05]  /*125e0*/  BRA `(.L_x_5028) ;  /* 0xffffffd400147947 */ /* 0x000fea000383ffff */
.L_x_4992:
[----:B-1----:R1:W2:Y:S02]  /*125f0*/  SYNCS.PHASECHK.TRANS64.TRYWAIT P0, [R16+URZ+0x30c20], R3 ;  /* 0x030c2003100075a7 */ /* 0x0022a4000800017f */
[----:B--2---:R-:W-:Y:S05]  /*12600*/  @!P0 NANOSLEEP.SYNCS 0x989680 ;  /* 0x009896800000895d */ /* 0x004fea0003900000 */
[----:B------:R-:W2:Y:S02]  /*12610*/  @!P0 SYNCS.PHASECHK.TRANS64 P0, [R16+URZ+0x30c20], R3 ;  /* 0x030c2003100085a7 */ /* 0x000ea4000800007f */
[----:B--2---:R-:W-:Y:S05]  /*12620*/  @!P0 BRA `(.L_x_4992) ;  /* 0xfffffffc00f08947 */ /* 0x004fea000383ffff */
[----:B------:R-:W-:Y:S05]  /*12630*/  BRA `(.L_x_5029) ;  /* 0xffffffe000dc7947 */ /* 0x000fea000383ffff */
.L_x_4996:
[----:B-1----:R1:W2:Y:S02]  /*12640*/  SYNCS.PHASECHK.TRANS64.TRYWAIT P1, [R16+URZ+0x30c40], R21 ;  /* 0x030c4015100075a7 */ /* 0x0022a4000802017f */
[----:B--2---:R-:W-:Y:S05]  /*12650*/  @!P1 NANOSLEEP.SYNCS 0x989680 ;  /* 0x009896800000995d */ /* 0x004fea0003900000 */
[----:B------:R-:W2:Y:S02]  /*12660*/  @!P1 SYNCS.PHASECHK.TRANS64 P1, [R16+URZ+0x30c40], R21 ;  /* 0x030c4015100095a7 */ /* 0x000ea4000802007f */
[----:B--2---:R-:W-:Y:S05]  /*12670*/  @!P1 BRA `(.L_x_4996) ;  /* 0xfffffffc00f09947 */ /* 0x004fea000383ffff */
[----:B------:R-:W-:Y:S05]  /*12680*/  BRA `(.L_x_5030) ;  /* 0xffffffe8003c7947 */ /* 0x000fea000383ffff */
.L_x_4998:
[----:B--2---:R2:W3:Y:S02]  /*12690*/  SYNCS.PHASECHK.TRANS64.TRYWAIT P1, [R16+URZ+0x30c28], R21 ;  /* 0x030c2815100075a7 */ /* 0x0044e4000802017f */
[----:B---3--:R-:W-:Y:S05]  /*126a0*/  @!P1 NANOSLEEP.SYNCS 0x989680 ;  /* 0x009896800000995d */ /* 0x008fea0003900000 */
[----:B------:R-:W3:Y:S02]  /*126b0*/  @!P1 SYNCS.PHASECHK.TRANS64 P1, [R16+URZ+0x30c28], R21 ;  /* 0x030c2815100095a7 */ /* 0x000ee4000802007f */
[----:B---3--:R-:W-:Y:S05]  /*126c0*/  @!P1 BRA `(.L_x_4998) ;  /* 0xfffffffc00f09947 */ /* 0x008fea000383ffff */
[----:B------:R-:W-:Y:S05]  /*126d0*/  BRA `(.L_x_5031) ;  /* 0xffffffe800b47947 */ /* 0x000fea000383ffff */
.L_x_5000:
[----:B---3--:R3:W4:Y:S02]  /*126e0*/  SYNCS.PHASECHK.TRANS64.TRYWAIT P1, [R16+URZ+0x30c48], R21 ;  /* 0x030c4815100075a7 */ /* 0x008724000802017f */
[----:B----4-:R-:W-:Y:S05]  /*126f0*/  @!P1 NANOSLEEP.SYNCS 0x989680 ;  /* 0x009896800000995d */ /* 0x010fea0003900000 */
[----:B------:R-:W4:Y:S02]  /*12700*/  @!P1 SYNCS.PHASECHK.TRANS64 P1, [R16+URZ+0x30c48], R21 ;  /* 0x030c4815100095a7 */ /* 0x000f24000802007f */
[----:B----4-:R-:W-:Y:S05]  /*12710*/  @!P1 BRA `(.L_x_5000) ;  /* 0xfffffffc00f09947 */ /* 0x010fea000383ffff */
[----:B------:R-:W-:Y:S05]  /*12720*/  BRA `(.L_x_5032) ;  /* 0xffffffec002c7947 */ /* 0x000fea000383ffff */
.L_x_5002:
[----:B------:R-:W-:-:S07]  /*12730*/  SHF.L.U32 R5, R11, 0x1f, RZ ;  /* 0x0000001f0b057819 */ /* 0x000fce00000006ff */
.L_x_5033:
[----:B------:R1:W1:Y:S02]  /*12740*/  SYNCS.PHASECHK.TRANS64.TRYWAIT P1, [R16+URZ+0x30c20], R5 ;  /* 0x030c2005100075a7 */ /* 0x000264000802017f */
[----:B-1----:R-:W-:Y:S05]  /*12750*/  @!P1 NANOSLEEP.SYNCS 0x989680 ;  /* 0x009896800000995d */ /* 0x002fea0003900000 */
[----:B------:R-:W1:Y:S02]  /*12760*/  @!P1 SYNCS.PHASECHK.TRANS64 P1, [R16+URZ+0x30c20], R5 ;  /* 0x030c2005100095a7 */ /* 0x000e64000802007f */
[----:B-1----:R-:W-:Y:S05]  /*12770*/  @!P1 BRA `(.L_x_5033) ;  /* 0xfffffffc00f09947 */ /* 0x002fea000383ffff */
[----:B------:R-:W-:Y:S05]  /*12780*/  BRA `(.L_x_5034) ;  /* 0xffffffec008c7947 */ /* 0x000fea000383ffff */
.L_x_5005:
[----:B-1----:R1:W2:Y:S02]  /*12790*/  SYNCS.PHASECHK.TRANS64.TRYWAIT P1, [R16+URZ+0x30c40], R13 ;  /* 0x030c400d100075a7 */ /* 0x0022a4000802017f */
[----:B--2---:R-:W-:Y:S05]  /*127a0*/  @!P1 NANOSLEEP.SYNCS 0x989680 ;  /* 0x009896800000995d */ /* 0x004fea0003900000 */
[----:B------:R-:W2:Y:S02]  /*127b0*/  @!P1 SYNCS.PHASECHK.TRANS64 P1, [R16+URZ+0x30c40], R13 ;  /* 0x030c400d100095a7 */ /* 0x000ea4000802007f */
[----:B--2---:R-:W-:Y:S05]  /*127c0*/  @!P1 BRA `(.L_x_5005) ;  /* 0xfffffffc00f09947 */ /* 0x004fea000383ffff */
[----:B------:R-:W-:Y:S05]  /*127d0*/  BRA `(.L_x_5035) ;  /* 0xfffffff000247947 */ /* 0x000fea000383ffff */
.L_x_5007:
[----:B-1----:R1:W2:Y:S02]  /*127e0*/  SYNCS.PHASECHK.TRANS64.TRYWAIT P1, [R16+URZ+0x30c28], R13 ;  /* 0x030c280d100075a7 */ /* 0x0022a4000802017f */
[----:B--2---:R-:W-:Y:S05]  /*127f0*/  @!P1 NANOSLEEP.SYNCS 0x989680 ;  /* 0x009896800000995d */ /* 0x004fea0003900000 */
[----:B------:R-:W2:Y:S02]  /*12800*/  @!P1 SYNCS.PHASECHK.TRANS64 P1, [R16+URZ+0x30c28], R13 ;  /* 0x030c280d100095a7 */ /* 0x000ea4000802007f */
[----:B--2---:R-:W-:Y:S05]  /*12810*/  @!P1 BRA `(.L_x_5007) ;  /* 0xfffffffc00f09947 */ /* 0x004fea000383ffff */
[----:B------:R-:W-:Y:S05]  /*12820*/  BRA `(.L_x_5036) ;  /* 0xfffffff000907947 */ /* 0x000fea000383ffff */
.L_x_5009:
[----:B--2---:R2:W1:Y:S02]  /*12830*/  SYNCS.PHASECHK.TRANS64.TRYWAIT P0, [R3+URZ+0x30c40], R0 ;  /* 0x030c4000030075a7 */ /* 0x004464000800017f */
[----:B-1----:R-:W-:Y:S05]  /*12840*/  @!P0 NANOSLEEP.SYNCS 0x989680 ;  /* 0x009896800000895d */ /* 0x002fea0003900000 */
[----:B------:R-:W1:Y:S02]  /*12850*/  @!P0 SYNCS.PHASECHK.TRANS64 P0, [R3+URZ+0x30c40], R0 ;  /* 0x030c4000030085a7 */ /* 0x000e64000800007f */
[----:B-1----:R-:W-:Y:S05]  /*12860*/  @!P0 BRA `(.L_x_5009) ;  /* 0xfffffffc00f08947 */ /* 0x002fea000383ffff */
[----:B------:R-:W-:Y:S05]  /*12870*/  BRA `(.L_x_5037) ;  /* 0xfffffff4001c7947 */ /* 0x000fea000383ffff */
.L_x_5011:
[----:B------:R-:W-:Y:S01]  /*12880*/  BSSY B0, `(.L_x_5038) ;  /* 0x0000006000007945 */ /* 0x000fe20003800000 */
[----:B------:R-:W-:-:S07]  /*12890*/  IMAD.MOV.U32 R15, RZ, RZ, -0x1 ;  /* 0xffffffffff0f7424 */ /* 0x000fce00078e00ff */
[----:B------:R-:W-:Y:S05]  /*128a0*/  WARPSYNC.COLLECTIVE R15, `(.L_x_5039) ;  /* 0x000000000f0c7348 */ /* 0x000fea0003c00000 */
[----:B------:R-:W-:Y:S02]  /*128b0*/  ELECT P6, UR62, PT ;  /* 0x00000000003e782f */ /* 0x000fe400038c0000 */
[----:B------:R-:W-:Y:S01]  /*128c0*/  MOV R14, UR62 ;  /* 0x0000003e000e7c02 */ /* 0x000fe20008000f00 */
[----:B------:R-:W-:Y:S10]  /*128d0*/  ENDCOLLECTIVE ;  /* 0x000000000000791b */ /* 0x000ff40003800000 */
.L_x_5039:
[----:B------:R-:W-:Y:S05]  /*128e0*/  BSYNC B0 ;  /* 0x0000000000007941 */ /* 0x000fea0003800000 */
.L_x_5038:
[----:B------:R-:W-:Y:S05]  /*128f0*/  BRA `(.L_x_5040) ;  /* 0xfffffff400ac7947 */ /* 0x000fea000383ffff */
.L_x_5013:
[----:B-1----:R1:W2:Y:S02]  /*12900*/  SYNCS.PHASECHK.TRANS64.TRYWAIT P0, [R6+URZ], R5 ;  /* 0x00000005060075a7 */ /* 0x0022a4000800017f */
[----:B--2---:R-:W-:Y:S05]  /*12910*/  @!P0 NANOSLEEP.SYNCS 0x989680 ;  /* 0x009896800000895d */ /* 0x004fea0003900000 */
[----:B------:R-:W2:Y:S02]  /*12920*/  @!P0 SYNCS.PHASECHK.TRANS64 P0, [R6+URZ], R5 ;  /* 0x00000005060085a7 */ /* 0x000ea4000800007f */
[----:B--2---:R-:W-:Y:S05]  /*12930*/  @!P0 BRA `(.L_x_5013) ;  /* 0xfffffffc00f08947 */ /* 0x004fea000383ffff */
[----:B------:R-:W-:Y:S05]  /*12940*/  BRA `(.L_x_5041) ;  /* 0xfffffff400ec7947 */ /* 0x000fea000383ffff */
.L_x_5014:
[----:B--2---:R2:W3:Y:S02]  /*12950*/  SYNCS.PHASECHK.TRANS64.TRYWAIT P0, [R3+URZ], R0 ;  /* 0x00000000030075a7 */ /* 0x0044e4000800017f */
[----:B---3--:R-:W-:Y:S05]  /*12960*/  @!P0 NANOSLEEP.SYNCS 0x989680 ;  /* 0x009896800000895d */ /* 0x008fea0003900000 */
[----:B------:R-:W3:Y:S02]  /*12970*/  @!P0 SYNCS.PHASECHK.TRANS64 P0, [R3+URZ], R0 ;  /* 0x00000000030085a7 */ /* 0x000ee4000800007f */
[----:B---3--:R-:W-:Y:S05]  /*12980*/  @!P0 BRA `(.L_x_5014) ;  /* 0xfffffffc00f08947 */ /* 0x008fea000383ffff */
[----:B------:R-:W-:Y:S05]  /*12990*/  BRA `(.L_x_5042) ;  /* 0xfffffff400e07947 */ /* 0x000fea000383ffff */
.L_x_5016:
[----:B--2---:R2:W3:Y:S02]  /*129a0*/  SYNCS.PHASECHK.TRANS64.TRYWAIT P0, [R2+URZ], R5 ;  /* 0x00000005020075a7 */ /* 0x0044e4000800017f */
[----:B---3--:R-:W-:Y:S05]  /*129b0*/  @!P0 NANOSLEEP.SYNCS 0x989680 ;  /* 0x009896800000895d */ /* 0x008fea0003900000 */
[----:B------:R-:W3:Y:S02]  /*129c0*/  @!P0 SYNCS.PHASECHK.TRANS64 P0, [R2+URZ], R5 ;  /* 0x00000005020085a7 */ /* 0x000ee4000800007f */
[----:B---3--:R-:W-:Y:S05]  /*129d0*/  @!P0 BRA `(.L_x_5016) ;  /* 0xfffffffc00f08947 */ /* 0x008fea000383ffff */
[----:B------:R-:W-:Y:S05]  /*129e0*/  BRA `(.L_x_5043) ;  /* 0xfffffff400e47947 */ /* 0x000fea000383ffff */
.L_x_5044:
        /* <DEDUP_REMOVED lines=9> */
.L_x_7410:


//--------------------- .text._ZN7cutlass13device_kernelIN5flash11enable_sm90INS1_16FlashAttnBwdSm90INS1_25CollectiveMainloopBwdSm90ILi2ELi2ELi2EN4cute5tupleIJNS5_1CILi1EEES8_S8_EEENS6_IJNS7_ILi128EEESA_NS7_ILi64EEEEEENS_10bfloat16_tEfNS_4arch4Sm90ELb0ELb1ELb0ELb0ELb0ELb1ELb0ELb0ELi2ELi1ELi2ELi2ELb0EEENS1_24CollectiveEpilogueBwdGQAISC_fSF_Li256ELb0ELb0EEENS1_19SingleTileSchedulerILb0ELb0ELb0ELi128EEEEEEEEEvNT_6ParamsE --------------------------
	.section	.text._ZN7cutlass13device_kernelIN5flash11enable_sm90INS1_16FlashAttnBwdSm90INS1_25CollectiveMainloopBwdSm90ILi2ELi2ELi2EN4cute5tupleIJNS5_1CILi1EEES8_S8_EEENS6_IJNS7_ILi128EEESA_NS7_ILi64EEEEEENS_10bfloat16_tEfNS_4arch4Sm90ELb0ELb1ELb0ELb0ELb0ELb1ELb0ELb0ELi2ELi1ELi2ELi2ELb0EEENS1_24CollectiveEpilogueBwdGQAISC_fSF_Li256ELb0ELb0EEENS1_19SingleTileSchedulerILb0ELb0ELb0ELi128EEEEEEEEEvNT_6ParamsE,"ax",@progbits
	.align	128
.text._ZN7cutlass13device_kernelIN5flash11enable_sm90INS1_16FlashAttnBwdSm90INS1_25CollectiveMainloopBwdSm90ILi2ELi2ELi2EN4cute5tupleIJNS5_1CILi1EEES8_S8_EEENS6_IJNS7_ILi128EEESA_NS7_ILi64EEEEEENS_10bfloat16_tEfNS_4arch4Sm90ELb0ELb1ELb0ELb0ELb0ELb1ELb0ELb0ELi2ELi1ELi2ELi2ELb0EEENS1_24CollectiveEpilogueBwdGQAISC_fSF_Li256ELb0ELb0EEENS1_19SingleTileSchedulerILb0ELb0ELb0ELi128EEEEEEEEEvNT_6ParamsE:
        .type           _ZN7cutlass13device_kernelIN5flash11enable_sm90INS1_16FlashAttnBwdSm90INS1_25CollectiveMainloopBwdSm90ILi2ELi2ELi2EN4cute5tupleIJNS5_1CILi1EEES8_S8_EEENS6_IJNS7_ILi128EEESA_NS7_ILi64EEEEEENS_10bfloat16_tEfNS_4arch4Sm90ELb0ELb1ELb0ELb0ELb0ELb1ELb0ELb0ELi2ELi1ELi2ELi2ELb0EEENS1_24CollectiveEpilogueBwdGQAISC_fSF_Li256ELb0ELb0EEENS1_19SingleTileSchedulerILb0ELb0ELb0ELi128EEEEEEEEEvNT_6ParamsE,@function
        .size           _ZN7cutlass13device_kernelIN5flash11enable_sm90INS1_16FlashAttnBwdSm90INS1_25CollectiveMainloopBwdSm90ILi2ELi2ELi2EN4cute5tupleIJNS5_1CILi1EEES8_S8_EEENS6_IJNS7_ILi128EEESA_NS7_ILi64EEEEEENS_10bfloat16_tEfNS_4arch4Sm90ELb0ELb1ELb0ELb0ELb0ELb1ELb0ELb0ELi2ELi1ELi2ELi2ELb0EEENS1_24CollectiveEpilogueBwdGQAISC_fSF_Li256ELb0ELb0EEENS1_19SingleTileSchedulerILb0ELb0ELb0ELi128EEEEEEEEEvNT_6ParamsE,(.L_x_7411 - _ZN7cutlass13device_kernelIN5flash11enable_sm90INS1_16FlashAttnBwdSm90INS1_25CollectiveMainloopBwdSm90ILi2ELi2ELi2EN4cute5tupleIJNS5_1CILi1EEES8_S8_EEENS6_IJNS7_ILi128EEESA_NS7_ILi64EEEEEENS_10bfloat16_tEfNS_4arch4Sm90ELb0ELb1ELb0ELb0ELb0ELb1ELb0ELb0ELi2ELi1ELi2ELi2ELb0EEENS1_24CollectiveEpilogueBwdGQAISC_fSF_Li256ELb0ELb0EEENS1_19SingleTileSchedulerILb0ELb0ELb0ELi128EEEEEEEEEvNT_6ParamsE)
        .other          _ZN7cutlass13device_kernelIN5flash11enable_sm90INS1_16FlashAttnBwdSm90INS1_25CollectiveMainloopBwdSm90ILi2ELi2ELi2EN4cute5tupleIJNS5_1CILi1EEES8_S8_EEENS6_IJNS7_ILi128EEESA_NS7_ILi64EEEEEENS_10bfloat16_tEfNS_4arch4Sm90ELb0ELb1ELb0ELb0ELb0ELb1ELb0ELb0ELi2ELi1ELi2ELi2ELb0EEENS1_24CollectiveEpilogueBwdGQAISC_fSF_Li256ELb0ELb0EEENS1_19SingleTileSchedulerILb0ELb0ELb0ELi128EEEEEEEEEvNT_6ParamsE,@"STO_CUDA_ENTRY STV_DEFAULT"
_ZN7cutlass13device_kernelIN5flash11enable_sm90INS1_16FlashAttnBwdSm90INS1_25CollectiveMainloopBwdSm90ILi2ELi2ELi2EN4cute5tupleIJNS5_1CILi1EEES8_S8_EEENS6_IJNS7_ILi128EEESA_NS7_ILi64EEEEEENS_10bfloat16_tEfNS_4arch4Sm90ELb0ELb1ELb0ELb0ELb0ELb1ELb0ELb0ELi2ELi1ELi2ELi2ELb0EEENS1_24CollectiveEpilogueBwdGQAISC_fSF_Li256ELb0ELb0EEENS1_19SingleTileSchedulerILb0ELb0ELb0ELi128EEEEEEEEEvNT_6ParamsE:
        /* <DEDUP_REMOVED lines=24> */
.L_x_5046:
[----:B------:R-:W-:Y:S05]  /*0180*/  BSYNC B0 ;  /* 0x0000000000007941 */ /* 0x000fea0003800000 */
.L_x_5045:
        /* <DEDUP_REMOVED lines=37> */
.L_x_5047:
        /* <DEDUP_REMOVED lines=22> */
.L_x_5048:
[----:B------:R-:W-:Y:S01]  /*0540*/  PLOP3.LUT P0, PT, PT, PT, UP0, 0x80, 0x0 ;  /* 0x000000000000781c */ /* 0x000fe20003f0f008 */
[----:B------:R-:W-:Y:S01]  /*0550*/  NOP ;  /* 0x0000000000007918 */ /* 0x000fe20000000000 */
[----:B------:R-:W-:Y:S01]  /*0560*/  BSSY B6, `(.L_x_5049) ;  /* 0x0001006000067945 */ /* 0x000fe20003800000 */
[----:B-12-4-:R-:W-:Y:S10]  /*0570*/  BAR.SYNC.DEFER_BLOCKING 0x0 ;  /* 0x0000000000007b1d */ /* 0x016ff40000010000 */
[----:B------:R-:W-:Y:S05]  /*0580*/  @!P0 BRA `(.L_x_5050) ;  /* 0x000000d400ac8947 */ /* 0x000fea0003800000 */
.L_x_5051:
        /* <DEDUP_REMOVED lines=71> */
.L_x_5053:
        /* <DEDUP_REMOVED lines=28> */
.L_x_5056:
        /* <DEDUP_REMOVED lines=15> */
.L_x_5055:
        /* <DEDUP_REMOVED lines=22> */
.L_x_5058:
        /* <DEDUP_REMOVED lines=15> */
.L_x_5057:
[----:B------:R-:W-:Y:S01]  /*0f00*/  SHF.R.S32.HI R5, RZ, 0x1f, R16 ;  /* 0x0000001fff057819 */ /* 0x000fe20000011410 */
[----:B------:R-:W-:-:S03]  /*0f10*/  UMOV UR4, 0xffffffff ;  /* 0xffffffff00047882 */ /* 0x000fc60000000000 */
[----:B------:R-:W-:-:S04]  /*0f20*/  LEA.HI R0, R5, R16, RZ, 0x7 ;  /* 0x0000001005007211 */ /* 0x000fc800078f38ff */
[----:B------:R-:W-:Y:S01]  /*0f30*/  SHF.R.S32.HI R10, RZ, 0x7, R0 ;  /* 0x00000007ff0a7819 */ /* 0x000fe20000011400 */
[----:B------:R-:W-:Y:S06]  /*0f40*/  BRA.DIV UR4, `(.L_x_5059) ;  /* 0x000000f604a47947 */ /* 0x000fec000b800000 */
[----:B------:R1:W2:Y:S02]  /*0f50*/  SHFL.IDX PT, R14, R10, RZ, 0x1f ;  /* 0x00001fff0a0e7589 */ /* 0x0002a400000e0000 */
.L_x_5155:
        /* <DEDUP_REMOVED lines=23> */
.L_x_5060:
        /* <DEDUP_REMOVED lines=74> */
[----:B------:R-:W-:Y:S02]  /*1570*/  LOP3.LUT R9, R9, 0xfffffff8, RZ, 0xc0, !PT ;  /* 0xfffffff809097812 */ /* 0x000fe400078ec0ff */
[----:B------:R-:W-:-:S02]  /*1580*/  CS2R R174, SRZ ;  /* 0x0000000000ae7805 */ /* 0x000fc4000001ff00 */
[CC--:B------:R-:W-:Y:S02]  /*1590*/  LEA.HI R4, R0.reuse, R7.reuse, RZ, 0x3 ;  /* 0x0000000700047211 */ /* 0x0c0fe400078f18ff */
[----:B------:R-:W-:Y:S02]  /*15a0*/  CS2R R172, SRZ ;  /* 0x0000000000ac7805 */ /* 0x000fe4000001ff00 */
[----:B------:R-:W-:Y:S01]  /*15b0*/  LEA.HI R7, R0, R7, RZ, 0x2 ;  /* 0x0000000700077211 */ /* 0x000fe200078f10ff */
[----:B------:R-:W-:Y:S01]  /*15c0*/  IMAD.IADD R6, R6, 0x1, -R9 ;  /* 0x0000000106067824 */ /* 0x000fe200078e0a09 */
[--C-:B------:R-:W-:Y:S02]  /*15d0*/  SHF.R.S32.HI R0, RZ, 0x3, R4.reuse ;  /* 0x00000003ff007819 */ /* 0x100fe40000011404 */
[----:B------:R-:W-:Y:S02]  /*15e0*/  CS2R R170, SRZ ;  /* 0x0000000000aa7805 */ /* 0x000fe4000001ff00 */
[----:B------:R-:W-:-:S02]  /*15f0*/  SHF.R.S32.HI R9, RZ, 0x1f, R4 ;  /* 0x0000001fff097819 */ /* 0x000fc40000011404 */
[----:B------:R-:W-:Y:S02]  /*1600*/  CS2R R168, SRZ ;  /* 0x0000000000a87805 */ /* 0x000fe4000001ff00 */
[----:B------:R-:W-:Y:S02]  /*1610*/  SHF.R.S32.HI R4, RZ, 0x2, R7 ;  /* 0x00000002ff047819 */ /* 0x000fe40000011407 */
[----:B------:R-:W-:Y:S02]  /*1620*/  CS2R R166, SRZ ;  /* 0x0000000000a67805 */ /* 0x000fe4000001ff00 */
[----:B------:R-:W-:Y:S02]  /*1630*/  LEA.HI R9, R9, R0, RZ, 0x4 ;  /* 0x0000000009097211 */ /* 0x000fe400078f20ff */
[----:B------:R-:W-:Y:S02]  /*1640*/  CS2R R164, SRZ ;  /* 0x0000000000a47805 */ /* 0x000fe4000001ff00 */
[----:B------:R-:W-:-:S02]  /*1650*/  LEA.HI R7, R7, R4, RZ, 0x1 ;  /* 0x0000000407077211 */ /* 0x000fc400078f08ff */
[----:B------:R-:W-:Y:S02]  /*1660*/  CS2R R162, SRZ ;  /* 0x0000000000a27805 */ /* 0x000fe4000001ff00 */
[----:B--2---:R-:W-:Y:S02]  /*1670*/  SHF.R.S32.HI R11, RZ, 0x5, R8 ;  /* 0x00000005ff0b7819 */ /* 0x004fe40000011408 */
[----:B------:R-:W-:Y:S02]  /*1680*/  CS2R R160, SRZ ;  /* 0x0000000000a07805 */ /* 0x000fe4000001ff00 */
[----:B------:R-:W-:Y:S02]  /*1690*/  LEA.HI R10, R12, R12, RZ, 0x1 ;  /* 0x0000000c0c0a7211 */ /* 0x000fe400078f08ff */
[----:B------:R-:W-:Y:S02]  /*16a0*/  CS2R R158, SRZ ;  /* 0x00000000009e7805 */ /* 0x000fe4000001ff00 */
[----:B------:R-:W-:Y:S01]  /*16b0*/  LOP3.LUT R7, R7, 0xfffffffe, RZ, 0xc0, !PT ;  /* 0xfffffffe07077812 */ /* 0x000fe200078ec0ff */
[----:B------:R-:W-:Y:S01]  /*16c0*/  IMAD R11, R11, 0x10, R6 ;  /* 0x000000100b0b7824 */ /* 0x000fe200078e0206 */
[----:B------:R-:W-:Y:S01]  /*16d0*/  LOP3.LUT R9, R9, 0x1ffffff0, RZ, 0xc0, !PT ;  /* 0x1ffffff009097812 */ /* 0x000fe200078ec0ff */
[C---:B------:R-:W-:Y:S01]  /*16e0*/  VIADD R6, R4.reuse, 0x8 ;  /* 0x0000000804067836 */ /* 0x040fe20000000000 */
[----:B------:R-:W-:Y:S01]  /*16f0*/  LEA.HI R5, R5, R16, RZ, 0x2 ;  /* 0x0000001005057211 */ /* 0x000fe200078f10ff */
[----:B------:R-:W-:Y:S01]  /*1700*/  IMAD.IADD R7, R4, 0x1, -R7 ;  /* 0x0000000104077824 */ /* 0x000fe200078e0a07 */
[----:B------:R-:W-:Y:S01]  /*1710*/  LOP3.LUT R10, R10, 0x3fffffe, RZ, 0xc0, !PT ;  /* 0x03fffffe0a0a7812 */ /* 0x000fe200078ec0ff */
[----:B------:R-:W-:Y:S01]  /*1720*/  IMAD.IADD R0, R0, 0x1, -R9 ;  /* 0x0000000100007824 */ /* 0x000fe200078e0a09 */
[----:B------:R-:W-:-:S02]  /*1730*/  LOP3.LUT R5, R5, 0xfffffffc, RZ, 0xc0, !PT ;  /* 0xfffffffc05057812 */ /* 0x000fc400078ec0ff */
[----:B------:R-:W-:Y:S02]  /*1740*/  CS2R R156, SRZ ;  /* 0x00000000009c7805 */ /* 0x000fe4000001ff00 */
[----:B------:R-:W-:Y:S01]  /*1750*/  LEA.HI R8, R6, R6, RZ, 0x1 ;  /* 0x0000000606087211 */ /* 0x000fe200078f08ff */
[----:B------:R-:W-:Y:S01]  /*1760*/  IMAD.IADD R10, R12, 0x1, -R10 ;  /* 0x000000010c0a7824 */ /* 0x000fe200078e0a0a */
[----:B------:R-:W-:Y:S01]  /*1770*/  CS2R R154, SRZ ;  /* 0x00000000009a7805 */ /* 0x000fe2000001ff00 */
[----:B------:R-:W-:Y:S01]  /*1780*/  IMAD R229, R0, 0x8, R7 ;  /* 0x0000000800e57824 */ /* 0x000fe200078e0207 */
[----:B------:R-:W-:Y:S01]  /*1790*/  LOP3.LUT R9, R8, 0xfffffffe, RZ, 0xc0, !PT ;  /* 0xfffffffe08097812 */ /* 0x000fe200078ec0ff */
[----:B------:R-:W1:Y:S01]  /*17a0*/  S2R R7, SR_CTAID.X ;  /* 0x0000000000077919 */ /* 0x000e620000002500 */
[----:B------:R-:W-:Y:S01]  /*17b0*/  IMAD.IADD R5, R16, 0x1, -R5 ;  /* 0x0000000110057824 */ /* 0x000fe200078e0a05 */
[----:B------:R-:W-:Y:S01]  /*17c0*/  CS2R R152, SRZ ;  /* 0x0000000000987805 */ /* 0x000fe2000001ff00 */
[----:B------:R-:W-:Y:S01]  /*17d0*/  IMAD R16, R10, 0x40, R11 ;  /* 0x000000400a107824 */ /* 0x000fe200078e020b */
[--C-:B------:R-:W-:Y:S01]  /*17e0*/  SHF.R.S32.HI R11, RZ, 0x1f, R8.reuse ;  /* 0x0000001fff0b7819 */ /* 0x100fe20000011408 */
[C---:B------:R-:W-:Y:S01]  /*17f0*/  VIADD R10, R4.reuse, 0x10 ;  /* 0x00000010040a7836 */ /* 0x040fe20000000000 */
[----:B------:R-:W-:Y:S01]  /*1800*/  CS2R R214, SRZ ;  /* 0x0000000000d67805 */ /* 0x000fe2000001ff00 */
[----:B------:R-:W-:Y:S01]  /*1810*/  VIADD R12, R4, 0x18 ;  /* 0x00000018040c7836 */ /* 0x000fe20000000000 */
[----:B------:R-:W-:Y:S01]  /*1820*/  SHF.R.S32.HI R4, RZ, 0x1, R8 ;  /* 0x00000001ff047819 */ /* 0x000fe20000011408 */
[----:B------:R-:W-:Y:S01]  /*1830*/  IMAD.IADD R9, R6, 0x1, -R9 ;  /* 0x0000000106097824 */ /* 0x000fe200078e0a09 */
[----:B------:R-:W-:Y:S01]  /*1840*/  LEA.HI R6, R10, R10, RZ, 0x1 ;  /* 0x0000000a0a067211 */ /* 0x000fe200078f08ff */
[----:B------:R-:W-:Y:S01]  /*1850*/  IMAD.MOV.U32 R0, RZ, RZ, RZ ;  /* 0x000000ffff007224 */ /* 0x000fe200078e00ff */
[----:B------:R-:W-:-:S02]  /*1860*/  LEA.HI R14, R12, R12, RZ, 0x1 ;  /* 0x0000000c0c0e7211 */ /* 0x000fc400078f08ff */
[----:B------:R-:W-:Y:S02]  /*1870*/  CS2R R212, SRZ ;  /* 0x0000000000d47805 */ /* 0x000fe4000001ff00 */
[----:B------:R-:W-:Y:S02]  /*1880*/  LOP3.LUT R13, R6, 0xfffffffe, RZ, 0xc0, !PT ;  /* 0xfffffffe060d7812 */ /* 0x000fe400078ec0ff */
[----:B------:R-:W-:Y:S02]  /*1890*/  CS2R R210, SRZ ;  /* 0x0000000000d27805 */ /* 0x000fe4000001ff00 */
[--C-:B------:R-:W-:Y:S02]  /*18a0*/  SHF.R.S32.HI R8, RZ, 0x1, R6.reuse ;  /* 0x00000001ff087819 */ /* 0x100fe40000011406 */
[----:B------:R-:W-:Y:S02]  /*18b0*/  CS2R R208, SRZ ;  /* 0x0000000000d07805 */ /* 0x000fe4000001ff00 */
[----:B------:R-:W-:Y:S01]  /*18c0*/  SHF.R.S32.HI R15, RZ, 0x1f, R6 ;  /* 0x0000001fff0f7819 */ /* 0x000fe20000011406 */
[----:B------:R-:W-:Y:S01]  /*18d0*/  IMAD.IADD R13, R10, 0x1, -R13 ;  /* 0x000000010a0d7824 */ /* 0x000fe200078e0a0d */
        /* <DEDUP_REMOVED lines=8> */
[----:B------:R-:W-:Y:S02]  /*1960*/  LEA.HI R15, R15, R8, RZ, 0x4 ;  /* 0x000000080f0f7211 */ /* 0x000fe400078f20ff */
[----:B------:R-:W-:Y:S02]  /*1970*/  CS2R R198, SRZ ;  /* 0x0000000000c67805 */ /* 0x000fe4000001ff00 */
[----:B------:R-:W-:Y:S02]  /*1980*/  LOP3.LUT R17, R14, 0xfffffffe, RZ, 0xc0, !PT ;  /* 0xfffffffe0e117812 */ /* 0x000fe400078ec0ff */
[----:B------:R-:W-:Y:S02]  /*1990*/  CS2R R196, SRZ ;  /* 0x0000000000c47805 */ /* 0x000fe4000001ff00 */
[----:B------:R-:W-:-:S02]  /*19a0*/  LOP3.LUT R19, R10, 0x1ffffff0, RZ, 0xc0, !PT ;  /* 0x1ffffff00a137812 */ /* 0x000fc400078ec0ff */
[----:B------:R-:W-:Y:S02]  /*19b0*/  CS2R R194, SRZ ;  /* 0x0000000000c27805 */ /* 0x000fe4000001ff00 */
[----:B------:R-:W-:Y:S01]  /*19c0*/  LOP3.LUT R11, R11, 0x1ffffff0, RZ, 0xc0, !PT ;  /* 0x1ffffff00b0b7812 */ /* 0x000fe200078ec0ff */
[----:B------:R-:W-:Y:S01]  /*19d0*/  IMAD.IADD R17, R12, 0x1, -R17 ;  /* 0x000000010c117824 */ /* 0x000fe200078e0a11 */
[----:B------:R-:W-:Y:S01]  /*19e0*/  LOP3.LUT R15, R15, 0x1ffffff0, RZ, 0xc0, !PT ;  /* 0x1ffffff00f0f7812 */ /* 0x000fe200078ec0ff */
[----:B------:R-:W-:Y:S01]  /*19f0*/  IMAD.IADD R6, R6, 0x1, -R19 ;  /* 0x0000000106067824 */ /* 0x000fe200078e0a13 */
[----:B------:R-:W-:Y:S01]  /*1a00*/  CS2R R192, SRZ ;  /* 0x0000000000c07805 */ /* 0x000fe2000001ff00 */
[----:B------:R-:W-:Y:S01]  /*1a10*/  IMAD.IADD R4, R4, 0x1, -R11 ;  /* 0x0000000104047824 */ /* 0x000fe200078e0a0b */
[----:B------:R-:W-:Y:S01]  /*1a20*/  CS2R R190, SRZ ;  /* 0x0000000000be7805 */ /* 0x000fe2000001ff00 */
[----:B------:R-:W-:Y:S01]  /*1a30*/  IMAD.IADD R226, R8, 0x1, -R15 ;  /* 0x0000000108e27824 */ /* 0x000fe200078e0a0f */
[----:B------:R-:W-:Y:S01]  /*1a40*/  CS2R R188, SRZ ;  /* 0x0000000000bc7805 */ /* 0x000fe2000001ff00 */
[----:B------:R-:W-:Y:S01]  /*1a50*/  IMAD R225, R6, 0x8, R17 ;  /* 0x0000000806e17824 */ /* 0x000fe200078e0211 */
[----:B------:R-:W-:Y:S01]  /*1a60*/  CS2R R186, SRZ ;  /* 0x0000000000ba7805 */ /* 0x000fe2000001ff00 */
[----:B------:R-:W-:Y:S01]  /*1a70*/  IMAD R227, R4, 0x8, R9 ;  /* 0x0000000804e37824 */ /* 0x000fe200078e0209 */
[----:B------:R-:W-:Y:S01]  /*1a80*/  CS2R R184, SRZ ;  /* 0x0000000000b87805 */ /* 0x000fe2000001ff00 */
[----:B-1----:R-:W-:Y:S01]  /*1a90*/  IMAD R6, R7, -0x80, -R16 ;  /* 0xffffff8007067824 */ /* 0x002fe200078e0a10 */
[----:B------:R-:W-:Y:S01]  /*1aa0*/  IADD3 R7, -R16, UR4, RZ ;  /* 0x0000000410077c10 */ /* 0x000fe2000fffe1ff */
[----:B------:R-:W-:-:S02]  /*1ab0*/  IMAD R226, R226, 0x8, R13 ;  /* 0x00000008e2e27824 */ /* 0x000fc400078e020d */
[----:B------:R-:W-:-:S07]  /*1ac0*/  IMAD.MOV.U32 R4, RZ, RZ, RZ ;  /* 0x000000ffff047224 */ /* 0x000fce00078e00ff */
.L_x_5073:
[----:B------:R-:W-:-:S06]  /*1ad0*/  ULOP3.LUT UR4, UR36, 0x1, URZ, 0xfc, !UPT ;  /* 0x0000000124047892 */ /* 0x000fcc000f8efc3f */
[----:B-1----:R-:W-:-:S05]  /*1ae0*/  IMAD.U32 R8, RZ, RZ, UR4 ;  /* 0x00000004ff087e24 */ /* 0x002fca000f8e00ff */
[----:B------:R-:W-:-:S13]  /*1af0*/  ISETP.NE.AND P6, PT, R8, 0x3, PT ;  /* 0x000000030800780c */ /* 0x000fda0003fc5270 */
[----:B------:R-:W-:Y:S05]  /*1b00*/  @!P6 BRA `(.L_x_5063) ;  /* 0x000000000004e947 */ /* 0x000fea0003800000 */
[----:B------:R-:W-:Y:S01]  /*1b10*/  BPT.TRAP 0x1 ;  /* 0x000000040000795c */ /* 0x000fe20000300000 */
.L_x_5063:
[----:B------:R-:W-:Y:S01]  /*1b20*/  IMAD R8, R0, 0x8, R222 ;  /* 0x0000000800087824 */ /* 0x000fe200078e02de */
[----:B------:R-:W-:-:S04]  /*1b30*/  SHF.L.U32 R21, R4, 0x1f, RZ ;  /* 0x0000001f04157819 */ /* 0x000fc800000006ff */
[----:B------:R1:W2:Y:S01]  /*1b40*/  SYNCS.PHASECHK.TRANS64.TRYWAIT P0, [R8+URZ+0x30c10], R21 ;  /* 0x030c1015080075a7 */ /* 0x0002a2000800017f */
[----:B------:R-:W-:Y:S05]  /*1b50*/  @!P6 BRA `(.L_x_5064) ;  /* 0x000000000004e947 */ /* 0x000fea0003800000 */
[----:B------:R-:W-:Y:S01]  /*1b60*/  BPT.TRAP 0x1 ;  /* 0x000000040000795c */ /* 0x000fe20000300000 */
.L_x_5064:
[----:B------:R-:W-:-:S05]  /*1b70*/  VIADD R9, R222, 0x10000 ;  /* 0x00010000de097836 */ /* 0x000fca0000000000 */
[----:B------:R-:W-:-:S04]  /*1b80*/  SHF.R.U32.HI R9, RZ, 0x4, R9 ;  /* 0x00000004ff097819 */ /* 0x000fc80000011609 */
[----:B------:R-:W-:Y:S01]  /*1b90*/  LOP3.LUT R9, R9, 0x3fff, RZ, 0xc0, !PT ;  /* 0x00003fff09097812 */ /* 0x000fe200078ec0ff */
[----:B--2---:R-:W-:Y:S06]  /*1ba0*/  @P0 BRA `(.L_x_5065) ;  /* 0x0000000000080947 */ /* 0x004fec0003800000 */
[----:B------:R-:W2:Y:S02]  /*1bb0*/  SYNCS.PHASECHK.TRANS64.TRYWAIT P0, [R8+URZ+0x30c10], R21 ;  /* 0x030c1015080075a7 */ /* 0x000ea4000800017f */
[----:B--2---:R-:W-:Y:S05]  /*1bc0*/  @!P0 BRA `(.L_x_5066) ;  /* 0x000000e800b88947 */ /* 0x004fea0003800000 */
.L_x_5065:
        /* <DEDUP_REMOVED lines=60> */
.L_x_5067:
[----:B------:R1:W1:Y:S01]  /*1f90*/  SYNCS.PHASECHK.TRANS64.TRYWAIT P0, [R8+URZ+0x30c30], R21 ;  /* 0x030c3015080075a7 */ /* 0x000262000800017f */
[----:B------:R-:W-:Y:S05]  /*1fa0*/  @!P6 BRA `(.L_x_5068) ;  /* 0x000000000004e947 */ /* 0x000fea0003800000 */
[----:B------:R-:W-:Y:S01]  /*1fb0*/  BPT.TRAP 0x1 ;  /* 0x000000040000795c */ /* 0x000fe20000300000 */
.L_x_5068:
[----:B------:R-:W-:-:S05]  /*1fc0*/  VIADD R13, R222, 0x18000 ;  /* 0x00018000de0d7836 */ /* 0x000fca0000000000 */
[----:B------:R-:W-:-:S04]  /*1fd0*/  SHF.R.U32.HI R13, RZ, 0x4, R13 ;  /* 0x00000004ff0d7819 */ /* 0x000fc8000001160d */
[----:B------:R-:W-:-:S04]  /*1fe0*/  LOP3.LUT R13, R13, 0x3fff, RZ, 0xc0, !PT ;  /* 0x00003fff0d0d7812 */ /* 0x000fc800078ec0ff */
[----:B------:R-:W-:Y:S01]  /*1ff0*/  LOP3.LUT R19, R13, 0x10000, RZ, 0xfc, !PT ;  /* 0x000100000d137812 */ /* 0x000fe200078efcff */
[----:B-1----:R-:W-:Y:S06]  /*2000*/  @P0 BRA `(.L_x_5069) ;  /* 0x0000000000080947 */ /* 0x002fec0003800000 */
[----:B------:R-:W1:Y:S02]  /*2010*/  SYNCS.PHASECHK.TRANS64.TRYWAIT P0, [R8+URZ+0x30c30], R21 ;  /* 0x030c3015080075a7 */ /* 0x000e64000800017f */
[----:B-1----:R-:W-:Y:S05]  /*2020*/  @!P0 BRA `(.L_x_5070) ;  /* 0x000000e400b48947 */ /* 0x002fea0003800000 */
.L_x_5069:
        /* <DEDUP_REMOVED lines=11> */
[C---:B------:R-:W-:Y:S01]  /*20e0*/  ISETP.GT.AND P2, PT, R6.reuse, RZ, PT ;  /* 0x000000ff0600720c */ /* 0x040fe20003f44270 */
[----:B------:R-:W-:Y:S01]  /*20f0*/  ULOP3.LUT UR9, UR9, 0x10000, URZ, 0xfc, !UPT ;  /* 0x0001000009097892 */ /* 0x000fe2000f8efc3f */
[----:B------:R-:W-:Y:S01]  /*2100*/  R2UR UR10, R13 ;  /* 0x000000000d0a72ca */ /* 0x000fe200000e0000 */
[----:B---3--:R-:W1:Y:S01]  /*2110*/  SHFL.IDX PT, R23, R20, R5, 0x1f ;  /* 0x00001f0514177589 */ /* 0x008e6200000e0000 */
[----:B------:R-:W-:Y:S01]  /*2120*/  ISETP.GT.AND P1, PT, R7, RZ, PT ;  /* 0x000000ff0700720c */ /* 0x000fe20003f24270 */
[----:B------:R-:W-:Y:S01]  /*2130*/  VIADD R220, R5, 0x8 ;  /* 0x0000000805dc7836 */ /* 0x000fe20000000000 */
[----:B------:R-:W-:Y:S01]  /*2140*/  ISETP.GT.AND P0, PT, R6, 0x8, PT ;  /* 0x000000080600780c */ /* 0x000fe20003f04270 */
[----:B------:R-:W-:Y:S01]  /*2150*/  ULDC UR11, c[0x0][0x744] ;  /* 0x0001d100000b7ab9 */ /* 0x000fe20000000800 */
        /* <DEDUP_REMOVED lines=18> */
[----:B------:R-:W-:-:S02]  /*2280*/  SEL R19, R217, 0x80, P1 ;  /* 0x00000080d9137807 */ /* 0x000fc40000800000 */
[----:B------:R-:W-:Y:S02]  /*2290*/  ISETP.GE.AND P1, PT, R21, RZ, PT ;  /* 0x000000ff1500720c */ /* 0x000fe40003f26270 */
[----:B------:R-:W-:Y:S02]  /*22a0*/  SEL R13, R13, 0x80, !P0 ;  /* 0x000000800d0d7807 */ /* 0x000fe40004000000 */
[----:B------:R-:W-:Y:S02]  /*22b0*/  ISETP.GT.OR P1, PT, R19, RZ, !P1 ;  /* 0x000000ff1300720c */ /* 0x000fe40004f24670 */
[----:B------:R-:W-:Y:S02]  /*22c0*/  ISETP.GE.AND P2, PT, R21, 0x1, PT ;  /* 0x000000011500780c */ /* 0x000fe40003f46270 */
[----:B------:R-:W-:Y:S02]  /*22d0*/  SEL R18, R216, 0x80, P3 ;  /* 0x00000080d8127807 */ /* 0x000fe40001800000 */
[----:B------:R-:W-:-:S02]  /*22e0*/  ISETP.GE.AND P0, PT, R13, 0x1, PT ;  /* 0x000000010d00780c */ /* 0x000fc40003f06270 */
[----:B------:R-:W-:Y:S02]  /*22f0*/  ISETP.GE.AND P3, PT, R13, RZ, PT ;  /* 0x000000ff0d00720c */ /* 0x000fe40003f66270 */
[----:B------:R-:W-:Y:S02]  /*2300*/  FSEL R216, R88, -INF , !P1 ;  /* 0xff80000058d87808 */ /* 0x000fe40004800000 */
[----:B------:R-:W-:Y:S02]  /*2310*/  ISETP.GE.AND P1, PT, R21, 0x8, PT ;  /* 0x000000081500780c */ /* 0x000fe40003f26270 */
[----:B------:R-:W-:Y:S01]  /*2320*/  ISETP.GT.OR P2, PT, R19, 0x1, !P2 ;  /* 0x000000011300780c */ /* 0x000fe20005744670 */
[----:B-1----:R-:W-:Y:S01]  /*2330*/  FFMA.FTZ R216, R216, UR11, -R23 ;  /* 0x0000000bd8d87c23 */ /* 0x002fe20008010817 */
[C---:B------:R-:W-:Y:S02]  /*2340*/  ISETP.GT.OR P0, PT, R18.reuse, 0x1, !P0 ;  /* 0x000000011200780c */ /* 0x040fe40004704670 */
[----:B------:R-:W-:-:S02]  /*2350*/  ISETP.GT.OR P3, PT, R18, RZ, !P3 ;  /* 0x000000ff1200720c */ /* 0x000fc40005f64670 */
[----:B------:R-:W-:Y:S01]  /*2360*/  ISETP.GT.OR P1, PT, R19, 0x8, !P1 ;  /* 0x000000081300780c */ /* 0x000fe20004f24670 */
[----:B------:R-:W1:Y:S01]  /*2370*/  MUFU.EX2 R216, R216 ;  /* 0x000000d800d87308 */ /* 0x000e620000000800 */
[----:B------:R-:W-:Y:S02]  /*2380*/  FSEL R89, R89, -INF , !P2 ;  /* 0xff80000059597808 */ /* 0x000fe40005000000 */
[----:B------:R-:W-:Y:S02]  /*2390*/  FSEL R91, R91, -INF , !P0 ;  /* 0xff8000005b5b7808 */ /* 0x000fe40004000000 */
[----:B------:R-:W-:Y:S01]  /*23a0*/  FSEL R88, R90, -INF , !P3 ;  /* 0xff8000005a587808 */ /* 0x000fe20005800000 */
[--C-:B--2---:R-:W-:Y:S01]  /*23b0*/  FFMA.FTZ R218, R89, UR11, -R22.reuse ;  /* 0x0000000b59da7c23 */ /* 0x104fe20008010816 */
[----:B------:R-:W-:Y:S01]  /*23c0*/  FSEL R90, R92, -INF , !P1 ;  /* 0xff8000005c5a7808 */ /* 0x000fe20004800000 */
[----:B------:R-:W-:Y:S01]  /*23d0*/  FFMA.FTZ R89, R91, UR11, -R22 ;  /* 0x0000000b5b597c23 */ /* 0x000fe20008010816 */
[----:B------:R-:W-:Y:S01]  /*23e0*/  ISETP.GE.AND P1, PT, R13, 0x10, PT ;  /* 0x000000100d00780c */ /* 0x000fe20003f26270 */
[----:B------:R-:W2:Y:S01]  /*23f0*/  SHFL.IDX PT, R91, R20, R220, 0x1f ;  /* 0x00001fdc145b7589 */ /* 0x000ea200000e0000 */
[----:B------:R-:W-:Y:S01]  /*2400*/  ISETP.GE.AND P4, PT, R21, 0x18, PT ;  /* 0x000000181500780c */ /* 0x000fe20003f86270 */
[----:B------:R-:W-:Y:S01]  /*2410*/  FFMA.FTZ R88, R88, UR11, -R23 ;  /* 0x0000000b58587c23 */ /* 0x000fe20008010817 */
[----:B------:R-:W-:Y:S01]  /*2420*/  ISETP.GT.OR P1, PT, R18, 0x10, !P1 ;  /* 0x000000101200780c */ /* 0x000fe20004f24670 */
[----:B------:R-:W-:Y:S01]  /*2430*/  VIADD R23, R5, 0x10 ;  /* 0x0000001005177836 */ /* 0x000fe20000000000 */
[----:B------:R-:W-:Y:S01]  /*2440*/  ISETP.GT.OR P4, PT, R19, 0x18, !P4 ;  /* 0x000000181300780c */ /* 0x000fe20006784670 */
[----:B------:R-:W-:Y:S01]  /*2450*/  VIADD R22, R5, 0xc ;  /* 0x0000000c05167836 */ /* 0x000fe20000000000 */
[----:B------:R-:W-:Y:S01]  /*2460*/  FSEL R98, R98, -INF , !P1 ;  /* 0xff80000062627808 */ /* 0x000fe20004800000 */
[----:B------:R-:W-:Y:S01]  /*2470*/  MUFU.EX2 R88, R88 ;  /* 0x0000005800587308 */ /* 0x000fe20000000800 */
[----:B------:R-:W-:Y:S01]  /*2480*/  ISETP.GE.AND P1, PT, R21, 0x11, PT ;  /* 0x000000111500780c */ /* 0x000fe20003f26270 */
[----:B------:R-:W3:Y:S01]  /*2490*/  SHFL.IDX PT, R217, R20, R23, 0x1f ;  /* 0x00001f1714d97589 */ /* 0x000ee200000e0000 */
[----:B------:R-:W-:-:S02]  /*24a0*/  FSEL R100, R100, -INF , !P4 ;  /* 0xff80000064647808 */ /* 0x000fc40006000000 */
[----:B------:R-:W-:Y:S01]  /*24b0*/  ISETP.GE.AND P4, PT, R21, 0x30, PT ;  /* 0x000000301500780c */ /* 0x000fe20003f86270 */
[----:B------:R-:W5:Y:S01]  /*24c0*/  SHFL.IDX PT, R219, R20, R22, 0x1f ;  /* 0x00001f1614db7589 */ /* 0x000f6200000e0000 */
[----:B------:R-:W-:Y:S01]  /*24d0*/  ISETP.GE.AND P0, PT, R13, 0x9, PT ;  /* 0x000000090d00780c */ /* 0x000fe20003f06270 */
[----:B------:R-:W-:Y:S01]  /*24e0*/  MUFU.EX2 R89, R89 ;  /* 0x0000005900597308 */ /* 0x000fe20000000800 */
[----:B------:R-:W-:Y:S02]  /*24f0*/  ISETP.GT.OR P1, PT, R19, 0x11, !P1 ;  /* 0x000000111300780c */ /* 0x000fe40004f24670 */
[----:B------:R-:W-:Y:S02]  /*2500*/  ISETP.GE.AND P3, PT, R13, 0x8, PT ;  /* 0x000000080d00780c */ /* 0x000fe40003f66270 */
[----:B------:R-:W-:Y:S02]  /*2510*/  ISETP.GT.OR P4, PT, R19, 0x30, !P4 ;  /* 0x000000301300780c */ /* 0x000fe40006784670 */
[----:B------:R-:W-:Y:S01]  /*2520*/  ISETP.GT.OR P0, PT, R18, 0x9, !P0 ;  /* 0x000000091200780c */ /* 0x000fe20004704670 */
[----:B--2---:R-:W-:Y:S01]  /*2530*/  FFMA.FTZ R90, R90, UR11, -R91 ;  /* 0x0000000b5a5a7c23 */ /* 0x004fe2000801085b */
[----:B------:R-:W-:-:S02]  /*2540*/  FSEL R97, R97, -INF , !P1 ;  /* 0xff80000061617808 */ /* 0x000fc40004800000 */
[C---:B------:R-:W-:Y:S02]  /*2550*/  ISETP.GE.AND P1, PT, R21.reuse, 0x29, PT ;  /* 0x000000291500780c */ /* 0x040fe40003f26270 */
[----:B------:R-:W-:Y:S02]  /*2560*/  ISETP.GT.OR P3, PT, R18, 0x8, !P3 ;  /* 0x000000081200780c */ /* 0x000fe40005f64670 */
[C---:B------:R-:W-:Y:S02]  /*2570*/  ISETP.GE.AND P2, PT, R21.reuse, 0x9, PT ;  /* 0x000000091500780c */ /* 0x040fe40003f46270 */
[----:B------:R-:W-:Y:S01]  /*2580*/  ISETP.GE.AND P5, PT, R21, 0x19, PT ;  /* 0x000000191500780c */ /* 0x000fe20003fa6270 */
[----:B------:R-:W-:Y:S02]  /*2590*/  WARPGROUP.DEPBAR.LE gsb0, 0x0 ;  /* 0x00008000000079c5 */ /* 0x000fe40000010000 */
[----:B------:R-:W-:Y:S01]  /*25a0*/  WARPGROUP.ARRIVE ;  /* 0x00000000000079c5 */ /* 0x000fe20000000000 */
[----:B------:R-:W-:Y:S01]  /*25b0*/  FSEL R112, R112, -INF , !P4 ;  /* 0xff80000070707808 */ /* 0x000fe20006000000 */
[----:B----4-:R-:W-:Y:S01]  /*25c0*/  SHFL.IDX PT, R230, R17, R22, 0x1f ;  /* 0x00001f1611e67589 */ /* 0x010fe200000e0000 */
[----:B------:R-:W-:Y:S01]  /*25d0*/  FSEL R224, R95, -INF , !P0 ;  /* 0xff8000005fe07808 */ /* 0x000fe20004000000 */
[----:B---3--:R-:W-:Y:S01]  /*25e0*/  FFMA.FTZ R95, R98, UR11, -R217 ;  /* 0x0000000b625f7c23 */ /* 0x008fe200080108d9 */
[C---:B------:R-:W-:Y:S01]  /*25f0*/  ISETP.GE.AND P4, PT, R21.reuse, 0x48, PT ;  /* 0x000000481500780c */ /* 0x040fe20003f86270 */
[----:B------:R-:W-:Y:S01]  /*2600*/  HGMMA.64x128x16.F32.BF16 R24, gdesc[UR4], R24, gsb0 ;  /* 0x01e00000041879f0 */ /* 0x000fe20008001818 */
[----:B------:R-:W-:Y:S01]  /*2610*/  UIADD3 UR6, UR8, 0x4, URZ ;  /* 0x0000000408067890 */ /* 0x000fe2000fffe03f */
[----:B------:R-:W-:Y:S01]  /*2620*/  ISETP.GE.AND P0, PT, R21, 0x10, PT ;  /* 0x000000101500780c */ /* 0x000fe20003f06270 */
[----:B------:R-:W-:Y:S01]  /*2630*/  UIADD3 UR4, UR9, 0x4, URZ ;  /* 0x0000000409047890 */ /* 0x000fe2000fffe03f */
[C---:B------:R-:W-:Y:S01]  /*2640*/  ISETP.GT.OR P1, PT, R19.reuse, 0x29, !P1 ;  /* 0x000000291300780c */ /* 0x040fe20004f24670 */
[----:B------:R-:W-:Y:S01]  /*2650*/  UMOV UR7, 0x40000040 ;  /* 0x4000004000077882 */ /* 0x000fe20000000000 */
[----:B------:R-:W-:Y:S01]  /*2660*/  UMOV UR5, 0x40000040 ;  /* 0x4000004000057882 */ /* 0x000fe20000000000 */
[----:B------:R-:W-:Y:S01]  /*2670*/  FSEL R94, R94, -INF , !P3 ;  /* 0xff8000005e5e7808 */ /* 0x000fe20005800000 */
[----:B------:R-:W-:Y:S01]  /*2680*/  MUFU.EX2 R90, R90 ;  /* 0x0000005a005a7308 */ /* 0x000fe20000000800 */
[----:B------:R-:W-:-:S02]  /*2690*/  ISETP.GT.OR P4, PT, R19, 0x48, !P4 ;  /* 0x000000481300780c */ /* 0x000fc40006784670 */
[----:B------:R-:W-:Y:S01]  /*26a0*/  ISETP.GT.OR P0, PT, R19, 0x10, !P0 ;  /* 0x000000101300780c */ /* 0x000fe20004704670 */
[----:B------:R-:W-:Y:S01]  /*26b0*/  FFMA.FTZ R91, R94, UR11, -R91 ;  /* 0x0000000b5e5b7c23 */ /* 0x000fe2000801085b */
[----:B------:R-:W-:Y:S02]  /*26c0*/  FSEL R109, R109, -INF , !P1 ;  /* 0xff8000006d6d7808 */ /* 0x000fe40004800000 */
[C---:B------:R-:W-:Y:S01]  /*26d0*/  ISETP.GE.AND P1, PT, R21.reuse, 0x41, PT ;  /* 0x000000411500780c */ /* 0x040fe20003f26270 */
[----:B------:R-:W-:Y:S01]  /*26e0*/  MUFU.EX2 R95, R95 ;  /* 0x0000005f005f7308 */ /* 0x000fe20000000800 */
[----:B------:R-:W-:Y:S02]  /*26f0*/  FSEL R124, R124, -INF , !P4 ;  /* 0xff8000007c7c7808 */ /* 0x000fe40006000000 */
[----:B------:R-:W-:Y:S02]  /*2700*/  FSEL R94, R96, -INF , !P0 ;  /* 0xff800000605e7808 */ /* 0x000fe40004000000 */
[----:B------:R-:W-:-:S02]  /*2710*/  ISETP.GE.AND P4, PT, R21, 0x60, PT ;  /* 0x000000601500780c */ /* 0x000fc40003f86270 */
[C---:B------:R-:W-:Y:S01]  /*2720*/  ISETP.GT.OR P1, PT, R19.reuse, 0x41, !P1 ;  /* 0x000000411300780c */ /* 0x040fe20004f24670 */
[----:B------:R-:W-:Y:S01]  /*2730*/  FFMA.FTZ R94, R94, UR11, -R217 ;  /* 0x0000000b5e5e7c23 */ /* 0x000fe200080108d9 */
[----:B------:R-:W-:Y:S01]  /*2740*/  ISETP.GT.OR P4, PT, R19, 0x60, !P4 ;  /* 0x000000601300780c */ /* 0x000fe20006784670 */
[----:B------:R-:W-:Y:S01]  /*2750*/  MUFU.EX2 R91, R91 ;  /* 0x0000005b005b7308 */ /* 0x000fe20000000800 */
[----:B------:R-:W-:Y:S02]  /*2760*/  FSEL R217, R121, -INF , !P1 ;  /* 0xff80000079d97808 */ /* 0x000fe40004800000 */
[----:B------:R-:W-:Y:S02]  /*2770*/  FSEL R136, R136, -INF , !P4 ;  /* 0xff80000088887808 */ /* 0x000fe40006000000 */
[----:B------:R-:W-:Y:S02]  /*2780*/  ISETP.GE.AND P4, PT, R13, 0x18, PT ;  /* 0x000000180d00780c */ /* 0x000fe40003f86270 */
[----:B------:R-:W-:Y:S01]  /*2790*/  ISETP.GE.AND P1, PT, R21, 0x59, PT ;  /* 0x000000591500780c */ /* 0x000fe20003f26270 */
[----:B------:R2:W3:Y:S01]  /*27a0*/  MUFU.EX2 R121, R218 ;  /* 0x000000da00797308 */ /* 0x0004e20000000800 */
[----:B------:R-:W-:-:S02]  /*27b0*/  ISETP.GT.OR P4, PT, R18, 0x18, !P4 ;  /* 0x000000181200780c */ /* 0x000fc40006784670 */
[----:B------:R-:W-:Y:S02]  /*27c0*/  ISETP.GT.OR P1, PT, R19, 0x59, !P1 ;  /* 0x000000591300780c */ /* 0x000fe40004f24670 */
[----:B------:R-:W-:Y:S02]  /*27d0*/  FSEL R96, R102, -INF , !P4 ;  /* 0xff80000066607808 */ /* 0x000fe40006000000 */
[----:B------:R-:W-:Y:S01]  /*27e0*/  ISETP.GE.AND P4, PT, R13, 0x21, PT ;  /* 0x000000210d00780c */ /* 0x000fe20003f86270 */
[----:B------:R-:W-:Y:S01]  /*27f0*/  MUFU.EX2 R94, R94 ;  /* 0x0000005e005e7308 */ /* 0x000fe20000000800 */
[----:B--2---:R-:W-:Y:S01]  /*2800*/  VIADD R218, R5, 0x14 ;  /* 0x0000001405da7836 */ /* 0x004fe20000000000 */
[C---:B------:R-:W-:Y:S02]  /*2810*/  ISETP.GT.OR P2, PT, R19.reuse, 0x9, !P2 ;  /* 0x000000091300780c */ /* 0x040fe40005744670 */
[----:B------:R-:W-:Y:S02]  /*2820*/  ISETP.GT.OR P5, PT, R19, 0x19, !P5 ;  /* 0x000000191300780c */ /* 0x000fe40006fa4670 */
[----:B------:R-:W2:Y:S01]  /*2830*/  SHFL.IDX PT, R98, R20, R218, 0x1f ;  /* 0x00001fda14627589 */ /* 0x000ea200000e0000 */
[----:B------:R-:W-:-:S02]  /*2840*/  ISETP.GT.OR P4, PT, R18, 0x21, !P4 ;  /* 0x000000211200780c */ /* 0x000fc40006784670 */
[----:B------:R-:W-:Y:S02]  /*2850*/  FSEL R133, R133, -INF , !P1 ;  /* 0xff80000085857808 */ /* 0x000fe40004800000 */
[----:B------:R-:W-:Y:S01]  /*2860*/  FSEL R92, R93, -INF , !P2 ;  /* 0xff8000005d5c7808 */ /* 0x000fe20005000000 */
[--C-:B-----5:R-:W-:Y:S01]  /*2870*/  FFMA.FTZ R93, R224, UR11, -R219.reuse ;  /* 0x0000000be05d7c23 */ /* 0x120fe200080108db */
[----:B------:R-:W-:Y:S02]  /*2880*/  ISETP.GE.AND P1, PT, R13, 0x11, PT ;  /* 0x000000110d00780c */ /* 0x000fe40003f26270 */
[----:B------:R-:W-:Y:S01]  /*2890*/  FSEL R101, R101, -INF , !P5 ;  /* 0xff80000065657808 */ /* 0x000fe20006800000 */
[----:B------:R-:W-:Y:S01]  /*28a0*/  FFMA.FTZ R92, R92, UR11, -R219 ;  /* 0x0000000b5c5c7c23 */ /* 0x000fe200080108db */
[----:B------:R-:W-:Y:S01]  /*28b0*/  ISETP.GE.AND P5, PT, R21, 0x31, PT ;  /* 0x000000311500780c */ /* 0x000fe20003fa6270 */
[----:B------:R-:W-:Y:S01]  /*28c0*/  VIADD R219, R5, 0x18 ;  /* 0x0000001805db7836 */ /* 0x000fe20000000000 */
[----:B------:R-:W-:Y:S01]  /*28d0*/  FSEL R224, R107, -INF , !P4 ;  /* 0xff8000006be07808 */ /* 0x000fe20006000000 */
[----:B------:R-:W4:Y:S01]  /*28e0*/  MUFU.EX2 R93, R93 ;  /* 0x0000005d005d7308 */ /* 0x000f220000000800 */
[----:B------:R-:W-:-:S02]  /*28f0*/  ISETP.GE.AND P4, PT, R13, 0x30, PT ;  /* 0x000000300d00780c */ /* 0x000fc40003f86270 */
[C---:B------:R-:W-:Y:S01]  /*2900*/  ISETP.GT.OR P1, PT, R18.reuse, 0x11, !P1 ;  /* 0x000000111200780c */ /* 0x040fe20004f24670 */
[----:B------:R-:W5:Y:S01]  /*2910*/  SHFL.IDX PT, R228, R20, R219, 0x1f ;  /* 0x00001fdb14e47589 */ /* 0x000f6200000e0000 */
[----:B------:R-:W-:Y:S02]  /*2920*/  ISETP.GT.OR P5, PT, R19, 0x31, !P5 ;  /* 0x000000311300780c */ /* 0x000fe40006fa4670 */
[----:B------:R-:W-:Y:S01]  /*2930*/  ISETP.GT.OR P4, PT, R18, 0x30, !P4 ;  /* 0x000000301200780c */ /* 0x000fe20006784670 */
[----:B------:R-:W-:Y:S01]  /*2940*/  MUFU.EX2 R92, R92 ;  /* 0x0000005c005c7308 */ /* 0x000fe20000000800 */
[----:B------:R-:W-:Y:S02]  /*2950*/  FSEL R99, R99, -INF , !P1 ;  /* 0xff80000063637808 */ /* 0x000fe40004800000 */
[----:B------:R-:W-:Y:S02]  /*2960*/  FSEL R113, R113, -INF , !P5 ;  /* 0xff80000071717808 */ /* 0x000fe40006800000 */
[----:B------:R-:W-:Y:S01]  /*2970*/  ISETP.GE.AND P5, PT, R21, 0x49, PT ;  /* 0x000000491500780c */ /* 0x000fe20003fa6270 */
[----:B--2---:R-:W-:Y:S01]  /*2980*/  FFMA.FTZ R235, R99, UR11, -R98 ;  /* 0x0000000b63eb7c23 */ /* 0x004fe20008010862 */
[----:B------:R-:W-:Y:S01]  /*2990*/  FSEL R102, R114, -INF , !P4 ;  /* 0xff80000072667808 */ /* 0x000fe20006000000 */
[----:B------:R-:W-:Y:S01]  /*29a0*/  VIADD R114, R5, 0x1c ;  /* 0x0000001c05727836 */ /* 0x000fe20000000000 */
[----:B------:R-:W-:-:S02]  /*29b0*/  ISETP.GT.OR P5, PT, R19, 0x49, !P5 ;  /* 0x000000491300780c */ /* 0x000fc40006fa4670 */
[----:B------:R-:W-:Y:S02]  /*29c0*/  ISETP.GE.AND P2, PT, R21, 0x20, PT ;  /* 0x000000201500780c */ /* 0x000fe40003f46270 */
[----:B------:R2:W1:Y:S01]  /*29d0*/  SHFL.IDX PT, R232, R20, R114, 0x1f ;  /* 0x00001f7214e87589 */ /* 0x00046200000e0000 */
[----:B------:R-:W-:Y:S02]  /*29e0*/  FSEL R125, R125, -INF , !P5 ;  /* 0xff8000007d7d7808 */ /* 0x000fe40006800000 */
[C---:B------:R-:W-:Y:S02]  /*29f0*/  ISETP.GE.AND P3, PT, R21.reuse, 0x21, PT ;  /* 0x000000211500780c */ /* 0x040fe40003f66270 */
[C---:B------:R-:W-:Y:S02]  /*2a00*/  ISETP.GE.AND P0, PT, R21.reuse, 0x28, PT ;  /* 0x000000281500780c */ /* 0x040fe40003f06270 */
[----:B------:R-:W-:Y:S01]  /*2a10*/  ISETP.GE.AND P5, PT, R21, 0x61, PT ;  /* 0x000000611500780c */ /* 0x000fe20003fa6270 */
[----:B-----5:R-:W-:Y:S01]  /*2a20*/  FFMA.FTZ R96, R96, UR11, -R228 ;  /* 0x0000000b60607c23 */ /* 0x020fe200080108e4 */
[C---:B------:R-:W-:Y:S01]  /*2a30*/  ISETP.GT.OR P2, PT, R19.reuse, 0x20, !P2 ;  /* 0x000000201300780c */ /* 0x040fe20005744670 */
[----:B--2---:R2:W-:Y:S01]  /*2a40*/  MUFU.EX2 R20, R235 ;  /* 0x000000eb00147308 */ /* 0x0045e20000000800 */
[----:B------:R-:W-:-:S02]  /*2a50*/  ISETP.GT.OR P3, PT, R19, 0x21, !P3 ;  /* 0x000000211300780c */ /* 0x000fc40005f64670 */
[C---:B------:R-:W-:Y:S02]  /*2a60*/  ISETP.GT.OR P0, PT, R19.reuse, 0x28, !P0 ;  /* 0x000000281300780c */ /* 0x040fe40004704670 */
[----:B------:R-:W-:Y:S02]  /*2a70*/  ISETP.GT.OR P5, PT, R19, 0x61, !P5 ;  /* 0x000000611300780c */ /* 0x000fe40006fa4670 */
[----:B------:R-:W-:Y:S01]  /*2a80*/  FSEL R104, R104, -INF , !P2 ;  /* 0xff80000068687808 */ /* 0x000fe20005000000 */
[----:B--2---:R-:W2:Y:S01]  /*2a90*/  LDL R235, [R1+0x1c] ;  /* 0x00001c0001eb7983 */ /* 0x004ea20000100800 */
        /* <DEDUP_REMOVED lines=15> */
[----:B------:R-:W-:Y:S01]  /*2b90*/  FSEL R120, R120, -INF , !P0 ;  /* 0xff80000078787808 */ /* 0x000fe20004000000 */
[----:B------:R-:W-:Y:S02]  /*2ba0*/  WARPGROUP.DEPBAR.LE gsb0, 0x0 ;  /* 0x00008000000079c5 */ /* 0x000fe40000010000 */
[----:B------:R-:W-:Y:S01]  /*2bb0*/  WARPGROUP.ARRIVE ;  /* 0x00000000000079c5 */ /* 0x000fe20000000000 */
[----:B------:R-:W-:Y:S02]  /*2bc0*/  FSEL R103, R103, -INF , !P5 ;  /* 0xff80000067677808 */ /* 0x000fe40006800000 */
[----:B------:R-:W-:Y:S02]  /*2bd0*/  FSEL R106, R106, -INF , !P1 ;  /* 0xff8000006a6a7808 */ /* 0x000fe40004800000 */
[C---:B------:R-:W-:Y:S01]  /*2be0*/  ISETP.GE.AND P2, PT, R21.reuse, 0x50, PT ;  /* 0x000000501500780c */ /* 0x040fe20003f46270 */
[----:B------:R-:W-:Y:S01]  /*2bf0*/  HGMMA.64x128x16.F32.BF16 R24, gdesc[UR4], R24, gsb0 ;  /* 0x01e00000041879f0 */ /* 0x000fe20008001818 */
[----:B------:R-:W-:-:S02]  /*2c00*/  ISETP.GE.AND P3, PT, R21, 0x51, PT ;  /* 0x000000511500780c */ /* 0x000fc40003f66270 */
[----:B------:R-:W-:Y:S02]  /*2c10*/  ISETP.GE.AND P0, PT, R21, 0x58, PT ;  /* 0x000000581500780c */ /* 0x000fe40003f06270 */
[C---:B------:R-:W-:Y:S02]  /*2c20*/  ISETP.GE.AND P5, PT, R13.reuse, 0x28, PT ;  /* 0x000000280d00780c */ /* 0x040fe40003fa6270 */
[----:B------:R-:W-:Y:S01]  /*2c30*/  ISETP.GE.AND P1, PT, R13, 0x29, PT ;  /* 0x000000290d00780c */ /* 0x000fe20003f26270 */
[----:B------:R-:W-:Y:S01]  /*2c40*/  UIADD3 UR6, UR8, 0x6, URZ ;  /* 0x0000000608067890 */ /* 0x000fe2000fffe03f */
[C---:B------:R-:W-:Y:S01]  /*2c50*/  ISETP.GT.OR P2, PT, R19.reuse, 0x50, !P2 ;  /* 0x000000501300780c */ /* 0x040fe20005744670 */
[----:B------:R-:W-:Y:S01]  /*2c60*/  UIADD3 UR4, UR9, 0x6, URZ ;  /* 0x0000000609047890 */ /* 0x000fe2000fffe03f */
        /* <DEDUP_REMOVED lines=8> */
[----:B------:R-:W-:Y:S01]  /*2cf0*/  FSEL R107, R111, -INF , !P1 ;  /* 0xff8000006f6b7808 */ /* 0x000fe20004800000 */
[----:B------:R-:W-:Y:S01]  /*2d00*/  UMOV UR7, 0x40000040 ;  /* 0x4000004000077882 */ /* 0x000fe20000000000 */
[C---:B------:R-:W-:Y:S01]  /*2d10*/  ISETP.GE.AND P2, PT, R21.reuse, 0x68, PT ;  /* 0x000000681500780c */ /* 0x040fe20003f46270 */
[----:B------:R-:W-:Y:S01]  /*2d20*/  UMOV UR5, 0x40000040 ;  /* 0x4000004000057882 */ /* 0x000fe20000000000 */
[C---:B------:R-:W-:Y:S02]  /*2d30*/  ISETP.GE.AND P3, PT, R21.reuse, 0x69, PT ;  /* 0x000000691500780c */ /* 0x040fe40003f66270 */
[C---:B------:R-:W-:Y:S02]  /*2d40*/  ISETP.GE.AND P0, PT, R21.reuse, 0x70, PT ;  /* 0x000000701500780c */ /* 0x040fe40003f06270 */
[C---:B------:R-:W-:Y:S02]  /*2d50*/  ISETP.GE.AND P5, PT, R21.reuse, 0x71, PT ;  /* 0x000000711500780c */ /* 0x040fe40003fa6270 */
[----:B------:R-:W-:-:S02]  /*2d60*/  ISETP.GE.AND P1, PT, R21, 0x78, PT ;  /* 0x000000781500780c */ /* 0x000fc40003f26270 */
[----:B------:R-:W-:Y:S01]  /*2d70*/  ISETP.GE.AND P4, PT, R21, 0x79, PT ;  /* 0x000000791500780c */ /* 0x000fe20003f86270 */
[----:B------:R-:W-:Y:S01]  /*2d80*/  FFMA.FTZ R21, R97, UR11, -R98 ;  /* 0x0000000b61157c23 */ /* 0x000fe20008010862 */
[----:B------:R-:W-:Y:S01]  /*2d90*/  SHFL.IDX PT, R99, R17, R221, 0x1f ;  /* 0x00001fdd11637589 */ /* 0x000fe200000e0000 */
[----:B------:R-:W-:-:S03]  /*2da0*/  FFMA.FTZ R97, R100, UR11, -R228 ;  /* 0x0000000b64617c23 */ /* 0x000fc600080108e4 */
[----:B------:R-:W5:Y:S01]  /*2db0*/  SHFL.IDX PT, R98, R17, R5, 0x1f ;  /* 0x00001f0511627589 */ /* 0x000f6200000e0000 */
[----:B------:R-:W-:Y:S01]  /*2dc0*/  ISETP.GT.OR P0, PT, R19, 0x70, !P0 ;  /* 0x000000701300780c */ /* 0x000fe20004704670 */
[----:B------:R-:W4:Y:S02]  /*2dd0*/  MUFU.EX2 R21, R21 ;  /* 0x0000001500157308 */ /* 0x000f240000000800 */
[----:B------:R-:W3:Y:S04]  /*2de0*/  SHFL.IDX PT, R100, R17, R220, 0x1f ;  /* 0x00001fdc11647589 */ /* 0x000ee800000e0000 */
[----:B------:R-:W4:Y:S01]  /*2df0*/  SHFL.IDX PT, R111, R17, R23, 0x1f ;  /* 0x00001f17116f7589 */ /* 0x000f2200000e0000 */
[----:B------:R-:W-:Y:S02]  /*2e00*/  FSEL R144, R144, -INF , !P0 ;  /* 0xff80000090907808 */ /* 0x000fe40004000000 */
[----:B------:R-:W-:-:S02]  /*2e10*/  ISETP.GE.AND P0, PT, R13, 0x39, PT ;  /* 0x000000390d00780c */ /* 0x000fc40003f06270 */
[----:B------:R-:W-:Y:S02]  /*2e20*/  ISETP.GT.OR P2, PT, R19, 0x68, !P2 ;  /* 0x000000681300780c */ /* 0x000fe40005744670 */
[----:B------:R-:W-:Y:S01]  /*2e30*/  ISETP.GT.OR P0, PT, R18, 0x39, !P0 ;  /* 0x000000391200780c */ /* 0x000fe20004704670 */
[----:B-1----:R-:W-:Y:S01]  /*2e40*/  FFMA.FTZ R228, R101, UR11, -R232 ;  /* 0x0000000b65e47c23 */ /* 0x002fe200080108e8 */
[----:B------:R-:W-:Y:S02]  /*2e50*/  FSEL R140, R140, -INF , !P2 ;  /* 0xff8000008c8c7808 */ /* 0x000fe40005000000 */
[----:B------:R-:W-:Y:S02]  /*2e60*/  ISETP.GE.AND P2, PT, R13, 0x31, PT ;  /* 0x000000310d00780c */ /* 0x000fe40003f46270 */
[----:B------:R-:W-:Y:S02]  /*2e70*/  FSEL R119, R119, -INF , !P0 ;  /* 0xff80000077777808 */ /* 0x000fe40004000000 */
[----:B------:R-:W-:Y:S01]  /*2e80*/  ISETP.GE.AND P0, PT, R13, 0x48, PT ;  /* 0x000000480d00780c */ /* 0x000fe20003f06270 */
[--C-:B-----5:R-:W-:Y:S01]  /*2e90*/  FFMA.FTZ R231, R104, UR11, -R98.reuse ;  /* 0x0000000b68e77c23 */ /* 0x120fe20008010862 */
[----:B------:R-:W-:Y:S01]  /*2ea0*/  FFMA.FTZ R101, R106, UR11, -R98 ;  /* 0x0000000b6a657c23 */ /* 0x000fe20008010862 */
[----:B------:R-:W-:Y:S01]  /*2eb0*/  ISETP.GT.OR P3, PT, R19, 0x69, !P3 ;  /* 0x000000691300780c */ /* 0x000fe20005f64670 */
[----:B------:R1:W-:Y:S01]  /*2ec0*/  MUFU.EX2 R98, R228 ;  /* 0x000000e400627308 */ /* 0x0003e20000000800 */
[----:B------:R-:W-:-:S02]  /*2ed0*/  ISETP.GT.OR P2, PT, R18, 0x31, !P2 ;  /* 0x000000311200780c */ /* 0x000fc40005744670 */
[----:B------:R-:W-:Y:S01]  /*2ee0*/  ISETP.GT.OR P0, PT, R18, 0x48, !P0 ;  /* 0x000000481200780c */ /* 0x000fe20004704670 */
[----:B---3--:R-:W-:Y:S01]  /*2ef0*/  FFMA.FTZ R104, R108, UR11, -R100 ;  /* 0x0000000b6c687c23 */ /* 0x008fe20008010864 */
[----:B------:R-:W-:Y:S01]  /*2f00*/  FFMA.FTZ R106, R109, UR11, -R230 ;  /* 0x0000000b6d6a7c23 */ /* 0x000fe200080108e6 */
[----:B------:R-:W-:Y:S01]  /*2f10*/  FSEL R141, R141, -INF , !P3 ;  /* 0xff8000008d8d7808 */ /* 0x000fe20005800000 */
[----:B-1----:R-:W-:Y:S01]  /*2f20*/  FFMA.FTZ R228, R105, UR11, -R99 ;  /* 0x0000000b69e47c23 */ /* 0x002fe20008010863 */
[----:B------:R-:W-:Y:S01]  /*2f30*/  FFMA.FTZ R105, R110, UR11, -R100 ;  /* 0x0000000b6e697c23 */ /* 0x000fe20008010864 */
[----:B------:R-:W-:Y:S01]  /*2f40*/  FSEL R110, R115, -INF , !P2 ;  /* 0xff800000736e7808 */ /* 0x000fe20005000000 */
[--C-:B----4-:R-:W-:Y:S01]  /*2f50*/  FFMA.FTZ R108, R112, UR11, -R111.reuse ;  /* 0x0000000b706c7c23 */ /* 0x110fe2000801086f */
[----:B------:R-:W-:Y:S01]  /*2f60*/  FFMA.FTZ R109, R102, UR11, -R111 ;  /* 0x0000000b666d7c23 */ /* 0x000fe2000801086f */
[C---:B------:R-:W-:Y:S01]  /*2f70*/  ISETP.GE.AND P3, PT, R13.reuse, 0x38, PT ;  /* 0x000000380d00780c */ /* 0x040fe20003f66270 */
[----:B------:R1:W-:Y:S01]  /*2f80*/  MUFU.EX2 R102, R228 ;  /* 0x000000e400667308 */ /* 0x0003e20000000800 */
[----:B------:R-:W-:-:S02]  /*2f90*/  ISETP.GE.AND P2, PT, R13, 0x40, PT ;  /* 0x000000400d00780c */ /* 0x000fc40003f46270 */
[----:B------:R-:W-:Y:S02]  /*2fa0*/  FSEL R111, R126, -INF , !P0 ;  /* 0xff8000007e6f7808 */ /* 0x000fe40004000000 */
[----:B------:R-:W-:Y:S02]  /*2fb0*/  ISETP.GE.AND P0, PT, R13, 0x51, PT ;  /* 0x000000510d00780c */ /* 0x000fe40003f06270 */
[----:B------:R-:W-:Y:S01]  /*2fc0*/  ISETP.GT.OR P3, PT, R18, 0x38, !P3 ;  /* 0x000000381200780c */ /* 0x000fe20005f64670 */
[----:B-1----:R-:W1:Y:S01]  /*2fd0*/  SHFL.IDX PT, R228, R17, R218, 0x1f ;  /* 0x00001fda11e47589 */ /* 0x002e6200000e0000 */
[----:B------:R-:W-:Y:S02]  /*2fe0*/  WARPGROUP.DEPBAR.LE gsb0, 0x0 ;  /* 0x00008000000079c5 */ /* 0x000fe40000010000 */
[----:B------:R-:W-:-:S06]  /*2ff0*/  WARPGROUP.ARRIVE ;  /* 0x00000000000079c5 */ /* 0x000fcc0000000000 */
[----:B------:R-:W-:Y:S01]  /*3000*/  HGMMA.64x128x16.F32.BF16 R24, gdesc[UR4], R24, gsb0 ;  /* 0x01e00000041879f0 */ /* 0x000fe20008001818 */
[C---:B------:R-:W-:Y:S02]  /*3010*/  ISETP.GT.OR P2, PT, R18.reuse, 0x40, !P2 ;  /* 0x000000401200780c */ /* 0x040fe40005744670 */
[----:B------:R-:W-:Y:S02]  /*3020*/  ISETP.GT.OR P0, PT, R18, 0x51, !P0 ;  /* 0x000000511200780c */ /* 0x000fe40004704670 */
[----:B------:R-:W-:Y:S02]  /*3030*/  FSEL R118, R118, -INF , !P3 ;  /* 0xff80000076767808 */ /* 0x000fe40005800000 */
[----:B------:R-:W-:Y:S02]  /*3040*/  FSEL R122, R122, -INF , !P2 ;  /* 0xff8000007a7a7808 */ /* 0x000fe40005000000 */
[C---:B------:R-:W-:Y:S02]  /*3050*/  ISETP.GE.AND P3, PT, R13.reuse, 0x41, PT ;  /* 0x000000410d00780c */ /* 0x040fe40003f66270 */
[----:B------:R-:W-:-:S02]  /*3060*/  ISETP.GE.AND P2, PT, R13, 0x49, PT ;  /* 0x000000490d00780c */ /* 0x000fc40003f46270 */
[----:B------:R-:W-:Y:S02]  /*3070*/  FSEL R115, R131, -INF , !P0 ;  /* 0xff80000083737808 */ /* 0x000fe40004000000 */
[----:B------:R-:W-:Y:S02]  /*3080*/  ISETP.GE.AND P0, PT, R13, 0x60, PT ;  /* 0x000000600d00780c */ /* 0x000fe40003f06270 */
[C---:B------:R-:W-:Y:S02]  /*3090*/  ISETP.GT.OR P3, PT, R18.reuse, 0x41, !P3 ;  /* 0x000000411200780c */ /* 0x040fe40005f64670 */
[C---:B------:R-:W-:Y:S01]  /*30a0*/  ISETP.GT.OR P2, PT, R18.reuse, 0x49, !P2 ;  /* 0x000000491200780c */ /* 0x040fe20005744670 */
[----:B------:R-:W-:Y:S01]  /*30b0*/  FFMA.FTZ R232, R103, UR11, -R232 ;  /* 0x0000000b67e87c23 */ /* 0x000fe200080108e8 */
[----:B------:R-:W-:Y:S01]  /*30c0*/  ISETP.GT.OR P0, PT, R18, 0x60, !P0 ;  /* 0x000000601200780c */ /* 0x000fe20004704670 */
[----:B------:R-:W-:Y:S01]  /*30d0*/  FFMA.FTZ R103, R224, UR11, -R99 ;  /* 0x0000000be0677c23 */ /* 0x000fe20008010863 */
[----:B------:R-:W-:-:S02]  /*30e0*/  FSEL R123, R123, -INF , !P3 ;  /* 0xff8000007b7b7808 */ /* 0x000fc40005800000 */
[----:B------:R-:W-:Y:S02]  /*30f0*/  FSEL R224, R127, -INF , !P2 ;  /* 0xff8000007fe07808 */ /* 0x000fe40005000000 */
[C---:B------:R-:W-:Y:S02]  /*3100*/  ISETP.GE.AND P3, PT, R13.reuse, 0x50, PT ;  /* 0x000000500d00780c */ /* 0x040fe40003f66270 */
[C---:B------:R-:W-:Y:S02]  /*3110*/  ISETP.GE.AND P2, PT, R13.reuse, 0x58, PT ;  /* 0x000000580d00780c */ /* 0x040fe40003f46270 */
[----:B------:R-:W-:Y:S02]  /*3120*/  FSEL R131, R138, -INF , !P0 ;  /* 0xff8000008a837808 */ /* 0x000fe40004000000 */
[----:B------:R-:W-:Y:S02]  /*3130*/  ISETP.GE.AND P0, PT, R13, 0x69, PT ;  /* 0x000000690d00780c */ /* 0x000fe40003f06270 */
[----:B------:R-:W-:-:S02]  /*3140*/  ISETP.GT.OR P3, PT, R18, 0x50, !P3 ;  /* 0x000000501200780c */ /* 0x000fc40005f64670 */
[C---:B------:R-:W-:Y:S01]  /*3150*/  ISETP.GT.OR P2, PT, R18.reuse, 0x58, !P2 ;  /* 0x000000581200780c */ /* 0x040fe20005744670 */
[----:B------:R-:W3:Y:S01]  /*3160*/  SHFL.IDX PT, R138, R17, R219, 0x1f ;  /* 0x00001fdb118a7589 */ /* 0x000ee200000e0000 */
[----:B------:R-:W-:Y:S01]  /*3170*/  ISETP.GT.OR P0, PT, R18, 0x69, !P0 ;  /* 0x000000691200780c */ /* 0x000fe20004704670 */
[--C-:B-1----:R-:W-:Y:S01]  /*3180*/  FFMA.FTZ R113, R113, UR11, -R228.reuse ;  /* 0x0000000b71717c23 */ /* 0x102fe200080108e4 */
[----:B------:R-:W-:Y:S01]  /*3190*/  FSEL R112, R130, -INF , !P3 ;  /* 0xff80000082707808 */ /* 0x000fe20005800000 */
[----:B------:R-:W-:Y:S01]  /*31a0*/  FFMA.FTZ R110, R110, UR11, -R228 ;  /* 0x0000000b6e6e7c23 */ /* 0x000fe200080108e4 */
[----:B------:R-:W-:Y:S01]  /*31b0*/  FSEL R134, R134, -INF , !P2 ;  /* 0xff80000086867808 */ /* 0x000fe20005000000 */
[----:B------:R-:W-:Y:S01]  /*31c0*/  SHFL.IDX PT, R228, R17, R114, 0x1f ;  /* 0x00001f7211e47589 */ /* 0x000fe200000e0000 */
[C---:B------:R-:W-:Y:S02]  /*31d0*/  ISETP.GE.AND P3, PT, R13.reuse, 0x59, PT ;  /* 0x000000590d00780c */ /* 0x040fe40003f66270 */
[----:B------:R-:W-:-:S02]  /*31e0*/  ISETP.GE.AND P2, PT, R13, 0x61, PT ;  /* 0x000000610d00780c */ /* 0x000fc40003f46270 */
[----:B------:R-:W-:Y:S02]  /*31f0*/  FSEL R127, R143, -INF , !P0 ;  /* 0xff8000008f7f7808 */ /* 0x000fe40004000000 */
[----:B------:R-:W1:Y:S01]  /*3200*/  SHFL.IDX PT, R143, R12, R5, 0x1f ;  /* 0x00001f050c8f7589 */ /* 0x000e6200000e0000 */
[C---:B------:R-:W-:Y:S02]  /*3210*/  ISETP.GT.OR P3, PT, R18.reuse, 0x59, !P3 ;  /* 0x000000591200780c */ /* 0x040fe40005f64670 */
[----:B------:R-:W-:Y:S02]  /*3220*/  ISETP.GT.OR P2, PT, R18, 0x61, !P2 ;  /* 0x000000611200780c */ /* 0x000fe40005744670 */
[----:B------:R-:W-:Y:S02]  /*3230*/  FSEL R135, R135, -INF , !P3 ;  /* 0xff80000087877808 */ /* 0x000fe40005800000 */
[----:B------:R-:W-:Y:S02]  /*3240*/  FSEL R139, R139, -INF , !P2 ;  /* 0xff8000008b8b7808 */ /* 0x000fe40005000000 */
[----:B------:R-:W-:-:S02]  /*3250*/  ISETP.GE.AND P3, PT, R13, 0x68, PT ;  /* 0x000000680d00780c */ /* 0x000fc40003f66270 */
[C---:B------:R-:W-:Y:S02]  /*3260*/  ISETP.GE.AND P2, PT, R13.reuse, 0x70, PT ;  /* 0x000000700d00780c */ /* 0x040fe40003f46270 */
[C---:B------:R-:W-:Y:S02]  /*3270*/  ISETP.GT.OR P3, PT, R18.reuse, 0x68, !P3 ;  /* 0x000000681200780c */ /* 0x040fe40005f64670 */
[----:B------:R-:W-:Y:S02]  /*3280*/  ISETP.GT.OR P2, PT, R18, 0x70, !P2 ;  /* 0x000000701200780c */ /* 0x000fe40005744670 */
        /* <DEDUP_REMOVED lines=8> */
[--C-:B---3--:R-:W-:Y:S01]  /*3310*/  FFMA.FTZ R19, R116, UR11, -R138.reuse ;  /* 0x0000000b74137c23 */ /* 0x108fe2000801088a */
[----:B------:R-:W-:Y:S01]  /*3320*/  ISETP.GT.OR P3, PT, R18, 0x71, !P3 ;  /* 0x000000711200780c */ /* 0x000fe20005f64670 */
[----:B------:R-:W-:Y:S01]  /*3330*/  FFMA.FTZ R138, R118, UR11, -R138 ;  /* 0x0000000b768a7c23 */ /* 0x000fe2000801088a */
[C---:B------:R-:W-:Y:S01]  /*3340*/  ISETP.GT.OR P0, PT, R18.reuse, 0x78, !P0 ;  /* 0x000000781200780c */ /* 0x040fe20004704670 */
[----:B------:R-:W3:Y:S01]  /*3350*/  SHFL.IDX PT, R142, R12, R221, 0x1f ;  /* 0x00001fdd0c8e7589 */ /* 0x000ee200000e0000 */
[----:B------:R-:W-:Y:S01]  /*3360*/  ISETP.GT.OR P2, PT, R18, 0x79, !P2 ;  /* 0x000000791200780c */ /* 0x000fe20005744670 */
[----:B------:R4:W-:Y:S02]  /*3370*/  MUFU.EX2 R13, R113 ;  /* 0x00000071000d7308 */ /* 0x0009e40000000800 */
[----:B------:R-:W5:Y:S01]  /*3380*/  SHFL.IDX PT, R116, R12, R220, 0x1f ;  /* 0x00001fdc0c747589 */ /* 0x000f6200000e0000 */
[----:B-1----:R-:W-:-:S03]  /*3390*/  FFMA.FTZ R120, R120, UR11, -R143 ;  /* 0x0000000b78787c23 */ /* 0x002fc6000801088f */
[----:B------:R-:W1:Y:S02]  /*33a0*/  SHFL.IDX PT, R146, R12, R23, 0x1f ;  /* 0x00001f170c927589 */ /* 0x000e6400000e0000 */
[----:B------:R3:W-:Y:S02]  /*33b0*/  MUFU.EX2 R18, R110 ;  /* 0x0000006e00127308 */ /* 0x0007e40000000800 */
[----:B----4-:R-:W4:Y:S01]  /*33c0*/  SHFL.IDX PT, R113, R12, R218, 0x1f ;  /* 0x00001fda0c717589 */ /* 0x010f2200000e0000 */
[--C-:B---3--:R-:W-:Y:S01]  /*33d0*/  FFMA.FTZ R110, R117, UR11, -R228.reuse ;  /* 0x0000000b756e7c23 */ /* 0x108fe200080108e4 */
[----:B------:R-:W-:Y:S01]  /*33e0*/  FFMA.FTZ R228, R119, UR11, -R228 ;  /* 0x0000000b77e47c23 */ /* 0x000fe200080108e4 */
[----:B------:R-:W-:-:S03]  /*33f0*/  FFMA.FTZ R119, R122, UR11, -R143 ;  /* 0x0000000b7a777c23 */ /* 0x000fc6000801088f */
[----:B------:R3:W-:Y:S01]  /*3400*/  MUFU.EX2 R17, R138 ;  /* 0x0000008a00117308 */ /* 0x0007e20000000800 */
[----:B------:R-:W-:Y:S04]  /*3410*/  SHFL.IDX PT, R143, R12, R219, 0x1f ;  /* 0x00001fdb0c8f7589 */ /* 0x000fe800000e0000 */
[----:B---3--:R-:W3:Y:S04]  /*3420*/  SHFL.IDX PT, R138, R12, R114, 0x1f ;  /* 0x00001f720c8a7589 */ /* 0x008ee800000e0000 */
[----:B------:R-:W2:Y:S01]  /*3430*/  SHFL.IDX PT, R118, R12, R22, 0x1f ;  /* 0x00001f160c767589 */ /* 0x000ea200000e0000 */
[----:B------:R-:W-:Y:S01]  /*3440*/  FFMA.FTZ R217, R217, UR11, -R142 ;  /* 0x0000000bd9d97c23 */ /* 0x000fe2000801088e */
[----:B-----5:R-:W-:Y:S01]  /*3450*/  FFMA.FTZ R117, R111, UR11, -R116 ;  /* 0x0000000b6f757c23 */ /* 0x020fe20008010874 */
[----:B-1----:R-:W-:Y:S01]  /*3460*/  FFMA.FTZ R122, R112, UR11, -R146 ;  /* 0x0000000b707a7c23 */ /* 0x002fe20008010892 */
[----:B------:R4:W-:Y:S08]  /*3470*/  MUFU.EX2 R111, R120 ;  /* 0x00000078006f7308 */ /* 0x0009f00000000800 */
[----:B------:R1:W-:Y:S01]  /*3480*/  MUFU.EX2 R112, R119 ;  /* 0x0000007700707308 */ /* 0x0003e20000000800 */
[----:B----4-:R-:W-:Y:S01]  /*3490*/  FFMA.FTZ R120, R115, UR11, -R113 ;  /* 0x0000000b73787c23 */ /* 0x010fe20008010871 */
[----:B------:R-:W-:-:S02]  /*34a0*/  WARPGROUP.DEPBAR.LE gsb0, 0x0 ;  /* 0x00008000000079c5 */ /* 0x000fc40000010000 */
[----:B-1----:R-:W-:-:S04]  /*34b0*/  FFMA.FTZ R119, R129, UR11, -R113 ;  /* 0x0000000b81777c23 */ /* 0x002fc80008010871 */
[----:B------:R1:W-:Y:S01]  /*34c0*/  MUFU.EX2 R113, R217 ;  /* 0x000000d900717308 */ /* 0x0003e20000000800 */
[----:B---3--:R-:W-:Y:S01]  /*34d0*/  FFMA.FTZ R133, R133, UR11, -R138 ;  /* 0x0000000b85857c23 */ /* 0x008fe2000801088a */
[----:B------:R-:W-:Y:S01]  /*34e0*/  FFMA.FTZ R142, R123, UR11, -R142 ;  /* 0x0000000b7b8e7c23 */ /* 0x000fe2000801088e */
[--C-:B-1----:R-:W-:Y:S01]  /*34f0*/  FFMA.FTZ R217, R132, UR11, -R143.reuse ;  /* 0x0000000b84d97c23 */ /* 0x102fe2000801088f */
[----:B------:R-:W-:Y:S02]  /*3500*/  FFMA.FTZ R132, R135, UR11, -R138 ;  /* 0x0000000b87847c23 */ /* 0x000fe4000801088a */
[----:B------:R-:W-:Y:S01]  /*3510*/  LDS R138, [R11+0x400] ;  /* 0x000400000b8a7984 */ /* 0x000fe20000000800 */
[----:B------:R-:W-:Y:S01]  /*3520*/  FFMA.FTZ R123, R128, UR11, -R146 ;  /* 0x0000000b807b7c23 */ /* 0x000fe20008010892 */
[----:B------:R-:W-:Y:S01]  /*3530*/  FFMA.FTZ R124, R124, UR11, -R116 ;  /* 0x0000000b7c7c7c23 */ /* 0x000fe20008010874 */
[----:B--2---:R-:W-:Y:S01]  /*3540*/  FFMA.FTZ R116, R125, UR11, -R118 ;  /* 0x0000000b7d747c23 */ /* 0x004fe20008010876 */
[----:B------:R-:W1:Y:S01]  /*3550*/  SHFL.IDX PT, R128, R16, R5, 0x1f ;  /* 0x00001f0510807589 */ /* 0x000e6200000e0000 */
[----:B------:R-:W-:-:S03]  /*3560*/  FFMA.FTZ R134, R134, UR11, -R143 ;  /* 0x0000000b86867c23 */ /* 0x000fc6000801088f */
[----:B------:R-:W2:Y:S04]  /*3570*/  SHFL.IDX PT, R125, R16, R23, 0x1f ;  /* 0x00001f17107d7589 */ /* 0x000ea800000e0000 */
[----:B------:R-:W3:Y:S01]  /*3580*/  SHFL.IDX PT, R143, R16, R220, 0x1f ;  /* 0x00001fdc108f7589 */ /* 0x000ee200000e0000 */
[----:B------:R4:W5:Y:S03]  /*3590*/  MUFU.EX2 R115, R124 ;  /* 0x0000007c00737308 */ /* 0x0009660000000800 */
[----:B------:R-:W5:Y:S04]  /*35a0*/  SHFL.IDX PT, R129, R16, R221, 0x1f ;  /* 0x00001fdd10817589 */ /* 0x000f6800000e0000 */
[----:B------:R-:W5:Y:S04]  /*35b0*/  SHFL.IDX PT, R135, R16, R22, 0x1f ;  /* 0x00001f1610877589 */ /* 0x000f6800000e0000 */
[----:B----4-:R-:W4:Y:S01]  /*35c0*/  SHFL.IDX PT, R124, R16, R219, 0x1f ;  /* 0x00001fdb107c7589 */ /* 0x010f2200000e0000 */
[--C-:B-1----:R-:W-:Y:S01]  /*35d0*/  FFMA.FTZ R136, R136, UR11, -R128.reuse ;  /* 0x0000000b88887c23 */ /* 0x102fe20008010880 */
[----:B------:R-:W-:-:S02]  /*35e0*/  FFMA.FTZ R131, R131, UR11, -R128 ;  /* 0x0000000b83837c23 */ /* 0x000fc40008010880 */
[----:B------:R-:W1:Y:S01]  /*35f0*/  SHFL.IDX PT, R128, R16, R218, 0x1f ;  /* 0x00001fda10807589 */ /* 0x000e6200000e0000 */
[--C-:B--2---:R-:W-:Y:S01]  /*3600*/  FFMA.FTZ R144, R144, UR11, -R125.reuse ;  /* 0x0000000b90907c23 */ /* 0x104fe2000801087d */
[----:B------:R-:W-:Y:S01]  /*3610*/  FFMA.FTZ R130, R130, UR11, -R125 ;  /* 0x0000000b82827c23 */ /* 0x000fe2000801087d */
[----:B------:R-:W-:Y:S01]  /*3620*/  FSEL R125, R148, -INF , !P1 ;  /* 0xff800000947d7808 */ /* 0x000fe20004800000 */
[----:B------:R2:W-:Y:S01]  /*3630*/  MUFU.EX2 R11, R142 ;  /* 0x0000008e000b7308 */ /* 0x0005e20000000800 */
[--C-:B---3--:R-:W-:Y:S01]  /*3640*/  FFMA.FTZ R140, R140, UR11, -R143.reuse ;  /* 0x0000000b8c8c7c23 */ /* 0x108fe2000801088f */
[----:B------:R-:W-:Y:S01]  /*3650*/  FFMA.FTZ R126, R126, UR11, -R143 ;  /* 0x0000000b7e7e7c23 */ /* 0x000fe2000801088f */
[----:B------:R-:W-:Y:S01]  /*3660*/  FSEL R143, R150, -INF , !P0 ;  /* 0xff800000968f7808 */ /* 0x000fe20004000000 */
[----:B--2---:R-:W2:Y:S01]  /*3670*/  SHFL.IDX PT, R142, R16, R114, 0x1f ;  /* 0x00001f72108e7589 */ /* 0x004ea200000e0000 */
[----:B-----5:R-:W-:Y:S01]  /*3680*/  FFMA.FTZ R137, R137, UR11, -R129 ;  /* 0x0000000b89897c23 */ /* 0x020fe20008010881 */
[--C-:B------:R-:W-:Y:S01]  /*3690*/  FFMA.FTZ R141, R141, UR11, -R135.reuse ;  /* 0x0000000b8d8d7c23 */ /* 0x100fe20008010887 */
[--C-:B----4-:R-:W-:Y:S01]  /*36a0*/  FFMA.FTZ R125, R125, UR11, -R124.reuse ;  /* 0x0000000b7d7d7c23 */ /* 0x110fe2000801087c */
[----:B------:R-:W-:Y:S01]  /*36b0*/  FFMA.FTZ R124, R143, UR11, -R124 ;  /* 0x0000000b8f7c7c23 */ /* 0x000fe2000801087c */
[----:B------:R-:W-:Y:S01]  /*36c0*/  FFMA.FTZ R127, R127, UR11, -R135 ;  /* 0x0000000b7f7f7c23 */ /* 0x000fe20008010887 */
[----:B------:R-:W3:Y:S01]  /*36d0*/  SHFL.IDX PT, R146, R138, R5, 0x1f ;  /* 0x00001f058a927589 */ /* 0x000ee200000e0000 */
[----:B------:R-:W-:Y:S01]  /*36e0*/  FFMA.FTZ R129, R139, UR11, -R129 ;  /* 0x0000000b8b817c23 */ /* 0x000fe20008010881 */
[----:B------:R-:W-:-:S02]  /*36f0*/  FSEL R135, R145, -INF , !P5 ;  /* 0xff80000091877808 */ /* 0x000fc40006800000 */
[----:B------:R-:W-:Y:S04]  /*3700*/  SHFL.IDX PT, R143, R138, R221, 0x1f ;  /* 0x00001fdd8a8f7589 */ /* 0x000fe800000e0000 */
[----:B------:R-:W4:Y:S04]  /*3710*/  SHFL.IDX PT, R148, R138, R220, 0x1f ;  /* 0x00001fdc8a947589 */ /* 0x000f2800000e0000 */
[----:B------:R5:W-:Y:S04]  /*3720*/  LDS R139, [R15+0x400] ;  /* 0x000400000f8b7984 */ /* 0x000be80000000800 */
[----:B------:R-:W4:Y:S01]  /*3730*/  SHFL.IDX PT, R145, R138, R22, 0x1f ;  /* 0x00001f168a917589 */ /* 0x000f2200000e0000 */
[----:B------:R-:W-:Y:S01]  /*3740*/  FSEL R147, R147, -INF , !P3 ;  /* 0xff80000093937808 */ /* 0x000fe20005800000 */
[--C-:B-1----:R-:W-:Y:S01]  /*3750*/  FFMA.FTZ R135, R135, UR11, -R128.reuse ;  /* 0x0000000b87877c23 */ /* 0x102fe20008010880 */
[----:B------:R-:W-:Y:S01]  /*3760*/  FSEL R149, R149, -INF , !P4 ;  /* 0xff80000095957808 */ /* 0x000fe20006000000 */
[----:B-----5:R2:W-:Y:S02]  /*3770*/  MUFU.EX2 R15, R123 ;  /* 0x0000007b000f7308 */ /* 0x0205e40000000800 */
[----:B------:R-:W-:Y:S01]  /*3780*/  FFMA.FTZ R128, R147, UR11, -R128 ;  /* 0x0000000b93807c23 */ /* 0x000fe20008010880 */
[----:B------:R-:W-:Y:S01]  /*3790*/  FSEL R151, R151, -INF , !P2 ;  /* 0xff80000097977808 */ /* 0x000fe20005000000 */
[----:B------:R-:W1:Y:S04]  /*37a0*/  SHFL.IDX PT, R147, R138, R23, 0x1f ;  /* 0x00001f178a937589 */ /* 0x000e6800000e0000 */
[----:B------:R-:W5:Y:S01]  /*37b0*/  SHFL.IDX PT, R150, R138, R218, 0x1f ;  /* 0x00001fda8a967589 */ /* 0x000f6200000e0000 */
[----:B--2---:R-:W-:Y:S01]  /*37c0*/  FFMA.FTZ R123, R149, UR11, -R142 ;  /* 0x0000000b957b7c23 */ /* 0x004fe2000801088e */
[----:B------:R2:W-:Y:S02]  /*37d0*/  MUFU.EX2 R16, R122 ;  /* 0x0000007a00107308 */ /* 0x0005e40000000800 */
[----:B------:R-:W5:Y:S01]  /*37e0*/  SHFL.IDX PT, R149, R138, R219, 0x1f ;  /* 0x00001fdb8a957589 */ /* 0x000f6200000e0000 */
[--C-:B---3--:R-:W-:Y:S01]  /*37f0*/  FADD.FTZ R24, R24, -R146.reuse ;  /* 0x8000009218187221 */ /* 0x108fe20000010000 */
[----:B------:R-:W-:Y:S01]  /*3800*/  FADD.FTZ R26, R26, -R146 ;  /* 0x800000921a1a7221 */ /* 0x000fe20000010000 */
[----:B----4-:R-:W-:Y:S01]  /*3810*/  FADD.FTZ R146, R28, -R148 ;  /* 0x800000941c927221 */ /* 0x010fe20000010000 */
[----:B--2---:R-:W-:Y:S01]  /*3820*/  FFMA.FTZ R122, R151, UR11, -R142 ;  /* 0x0000000b977a7c23 */ /* 0x004fe2000801088e */
[----:B------:R-:W-:Y:S01]  /*3830*/  FADD.FTZ R142, R25, -R143 ;  /* 0x8000008f198e7221 */ /* 0x000fe20000010000 */
[----:B------:R-:W-:Y:S01]  /*3840*/  FADD.FTZ R25, R30, -R148 ;  /* 0x800000941e197221 */ /* 0x000fe20000010000 */
[----:B------:R-:W-:-:S02]  /*3850*/  FADD.FTZ R148, R29, -R145 ;  /* 0x800000911d947221 */ /* 0x000fc40000010000 */
[----:B------:R2:W-:Y:S02]  /*3860*/  MUFU.EX2 R29, R134 ;  /* 0x00000086001d7308 */ /* 0x0005e40000000800 */
[----:B--2---:R2:W-:Y:S01]  /*3870*/  LDS R134, [R14+0x400] ;  /* 0x000400000e867984 */ /* 0x0045e20000000800 */
[----:B------:R-:W-:Y:S01]  /*3880*/  FADD.FTZ R143, R27, -R143 ;  /* 0x8000008f1b8f7221 */ /* 0x000fe20000010000 */
[----:B------:R-:W-:-:S04]  /*3890*/  FADD.FTZ R27, R31, -R145 ;  /* 0x800000911f1b7221 */ /* 0x000fc80000010000 */
[----:B--2---:R2:W-:Y:S01]  /*38a0*/  MUFU.EX2 R14, R133 ;  /* 0x00000085000e7308 */ /* 0x0045e20000000800 */
[--C-:B-1----:R-:W-:Y:S01]  /*38b0*/  FADD.FTZ R145, R32, -R147.reuse ;  /* 0x8000009320917221 */ /* 0x102fe20000010000 */
[----:B------:R-:W-:Y:S01]  /*38c0*/  FADD.FTZ R34, R34, -R147 ;  /* 0x8000009322227221 */ /* 0x000fe20000010000 */
[--C-:B-----5:R-:W-:Y:S01]  /*38d0*/  FADD.FTZ R147, R33, -R150.reuse ;  /* 0x8000009621937221 */ /* 0x120fe20000010000 */
[----:B--2---:R-:W-:Y:S01]  /*38e0*/  LDS R133, [R10+0x400] ;  /* 0x000400000a857984 */ /* 0x004fe20000000800 */
[----:B------:R-:W-:Y:S01]  /*38f0*/  FADD.FTZ R35, R35, -R150 ;  /* 0x8000009623237221 */ /* 0x000fe20000010000 */
[--C-:B------:R-:W-:Y:S02]  /*3900*/  FADD.FTZ R36, R36, -R149.reuse ;  /* 0x8000009524247221 */ /* 0x100fe40000010000 */
[----:B------:R-:W1:Y:S01]  /*3910*/  SHFL.IDX PT, R31, R139, R221, 0x1f ;  /* 0x00001fdd8b1f7589 */ /* 0x000e6200000e0000 */
[----:B------:R-:W-:-:S03]  /*3920*/  FADD.FTZ R38, R38, -R149 ;  /* 0x8000009526267221 */ /* 0x000fc60000010000 */
[----:B------:R-:W2:Y:S04]  /*3930*/  SHFL.IDX PT, R33, R139, R219, 0x1f ;  /* 0x00001fdb8b217589 */ /* 0x000ea800000e0000 */
[----:B------:R-:W3:Y:S04]  /*3940*/  SHFL.IDX PT, R30, R138, R114, 0x1f ;  /* 0x00001f728a1e7589 */ /* 0x000ee800000e0000 */
[----:B------:R-:W4:Y:S04]  /*3950*/  SHFL.IDX PT, R150, R139, R220, 0x1f ;  /* 0x00001fdc8b967589 */ /* 0x000f2800000e0000 */
[----:B------:R-:W5:Y:S04]  /*3960*/  SHFL.IDX PT, R149, R139, R22, 0x1f ;  /* 0x00001f168b957589 */ /* 0x000f6800000e0000 */
[----:B------:R-:W5:Y:S04]  /*3970*/  SHFL.IDX PT, R138, R139, R23, 0x1f ;  /* 0x00001f178b8a7589 */ /* 0x000f6800000e0000 */
[----:B------:R-:W5:Y:S01]  /*3980*/  SHFL.IDX PT, R32, R139, R218, 0x1f ;  /* 0x00001fda8b207589 */ /* 0x000f6200000e0000 */
[--C-:B-1----:R-:W-:Y:S01]  /*3990*/  FADD.FTZ R41, R41, -R31.reuse ;  /* 0x8000001f29297221 */ /* 0x102fe20000010000 */
[----:B------:R-:W-:-:S02]  /*39a0*/  FADD.FTZ R43, R43, -R31 ;  /* 0x8000001f2b2b7221 */ /* 0x000fc40000010000 */
[----:B------:R1:W-:Y:S01]  /*39b0*/  MUFU.EX2 R31, R131 ;  /* 0x00000083001f7308 */ /* 0x0003e20000000800 */
[--C-:B--2---:R-:W-:Y:S01]  /*39c0*/  FADD.FTZ R52, R52, -R33.reuse ;  /* 0x8000002134347221 */ /* 0x104fe20000010000 */
[----:B------:R-:W-:Y:S01]  /*39d0*/  FADD.FTZ R54, R54, -R33 ;  /* 0x8000002136367221 */ /* 0x000fe20000010000 */
[----:B------:R-:W-:Y:S01]  /*39e0*/  SHFL.IDX PT, R151, R139, R5, 0x1f ;  /* 0x00001f058b977589 */ /* 0x000fe200000e0000 */
[--C-:B---3--:R-:W-:Y:S01]  /*39f0*/  FADD.FTZ R37, R37, -R30.reuse ;  /* 0x8000001e25257221 */ /* 0x108fe20000010000 */
[----:B------:R-:W-:Y:S01]  /*3a00*/  FADD.FTZ R39, R39, -R30 ;  /* 0x8000001e27277221 */ /* 0x000fe20000010000 */
[--C-:B----4-:R-:W-:Y:S01]  /*3a10*/  FADD.FTZ R44, R44, -R150.reuse ;  /* 0x800000962c2c7221 */ /* 0x110fe20000010000 */
[----:B------:R-:W-:Y:S01]  /*3a20*/  FADD.FTZ R46, R46, -R150 ;  /* 0x800000962e2e7221 */ /* 0x000fe20000010000 */
[----:B------:R2:W-:Y:S01]  /*3a30*/  MUFU.EX2 R33, R129 ;  /* 0x0000008100217308 */ /* 0x0005e20000000800 */
[----:B-1----:R-:W1:Y:S01]  /*3a40*/  SHFL.IDX PT, R131, R134, R218, 0x1f ;  /* 0x00001fda86837589 */ /* 0x002e6200000e0000 */
[--C-:B-----5:R-:W-:Y:S01]  /*3a50*/  FADD.FTZ R45, R45, -R149.reuse ;  /* 0x800000952d2d7221 */ /* 0x120fe20000010000 */
[----:B------:R-:W-:-:S02]  /*3a60*/  FADD.FTZ R47, R47, -R149 ;  /* 0x800000952f2f7221 */ /* 0x000fc40000010000 */
[----:B------:R-:W-:Y:S01]  /*3a70*/  SHFL.IDX PT, R150, R139, R114, 0x1f ;  /* 0x00001f728b967589 */ /* 0x000fe200000e0000 */
[--C-:B------:R-:W-:Y:S01]  /*3a80*/  FADD.FTZ R48, R48, -R138.reuse ;  /* 0x8000008a30307221 */ /* 0x100fe20000010000 */
[----:B------:R-:W-:Y:S01]  /*3a90*/  FADD.FTZ R50, R50, -R138 ;  /* 0x8000008a32327221 */ /* 0x000fe20000010000 */
[----:B------:R-:W-:Y:S01]  /*3aa0*/  MUFU.EX2 R10, R132 ;  /* 0x00000084000a7308 */ /* 0x000fe20000000800 */
[----:B--2---:R-:W2:Y:S04]  /*3ab0*/  SHFL.IDX PT, R129, R134, R219, 0x1f ;  /* 0x00001fdb86817589 */ /* 0x004ea800000e0000 */
        /* <DEDUP_REMOVED lines=12> */
[----:B----4-:R4:W5:Y:S04]  /*3b80*/  SHFL.IDX PT, R137, R133, R22, 0x1f ;  /* 0x00001f1685897589 */ /* 0x01096800000e0000 */
[----:B------:R-:W5:Y:S04]  /*3b90*/  SHFL.IDX PT, R114, R133, R114, 0x1f ;  /* 0x00001f7285727589 */ /* 0x000f6800000e0000 */
[----:B------:R-:W-:Y:S04]  /*3ba0*/  SHFL.IDX PT, R221, R133, R221, 0x1f ;  /* 0x00001fdd85dd7589 */ /* 0x000fe800000e0000 */
[----:B------:R-:W-:Y:S04]  /*3bb0*/  SHFL.IDX PT, R220, R133, R220, 0x1f ;  /* 0x00001fdc85dc7589 */ /* 0x000fe800000e0000 */
[----:B------:R-:W-:Y:S04]  /*3bc0*/  SHFL.IDX PT, R218, R133, R218, 0x1f ;  /* 0x00001fda85da7589 */ /* 0x000fe800000e0000 */
[----:B------:R-:W5:Y:S01]  /*3bd0*/  SHFL.IDX PT, R133, R133, R5, 0x1f ;  /* 0x00001f0585857589 */ /* 0x000f6200000e0000 */
[----:B------:R-:W5:Y:S01]  /*3be0*/  MUFU.EX2 R116, R116 ;  /* 0x0000007400747308 */ /* 0x000f620000000800 */
[--C-:B-1----:R-:W-:Y:S01]  /*3bf0*/  FADD.FTZ R65, R65, -R131.reuse ;  /* 0x8000008341417221 */ /* 0x102fe20000010000 */
[----:B------:R-:W-:Y:S01]  /*3c00*/  FADD.FTZ R67, R67, -R131 ;  /* 0x8000008343437221 */ /* 0x000fe20000010000 */
[--C-:B--2---:R-:W-:Y:S01]  /*3c10*/  FADD.FTZ R131, R68, -R129.reuse ;  /* 0x8000008144837221 */ /* 0x104fe20000010000 */
[----:B------:R-:W-:-:S04]  /*3c20*/  FADD.FTZ R129, R70, -R129 ;  /* 0x8000008146817221 */ /* 0x000fc80000010000 */
[----:B------:R-:W1:Y:S01]  /*3c30*/  MUFU.EX2 R119, R119 ;  /* 0x0000007700777308 */ /* 0x000e620000000800 */
[----:B---3--:R-:W-:Y:S01]  /*3c40*/  FADD.FTZ R70, R69, -R134 ;  /* 0x8000008645467221 */ /* 0x008fe20000010000 */
[----:B------:R-:W-:Y:S01]  /*3c50*/  FFMA.FTZ R118, R224, UR11, -R118 ;  /* 0x0000000be0767c23 */ /* 0x000fe20008010876 */
[----:B------:R-:W-:Y:S01]  /*3c60*/  FMUL.FTZ R24, R216, R24 ;  /* 0x00000018d8187220 */ /* 0x000fe20000410000 */
[----:B------:R-:W-:Y:S01]  /*3c70*/  FMUL.FTZ R69, R121, R142 ;  /* 0x0000008e79457220 */ /* 0x000fe20000410000 */
[----:B------:R-:W-:Y:S01]  /*3c80*/  FFMA.FTZ R107, R107, UR11, -R230 ;  /* 0x0000000b6b6b7c23 */ /* 0x000fe200080108e6 */
[--C-:B------:R-:W-:Y:S01]  /*3c90*/  FADD.FTZ R53, R53, -R150.reuse ;  /* 0x8000009635357221 */ /* 0x100fe20000010000 */
[----:B------:R-:W-:Y:S01]  /*3ca0*/  FADD.FTZ R55, R55, -R150 ;  /* 0x8000009637377221 */ /* 0x000fe20000010000 */
[----:B----4-:R2:W-:Y:S01]  /*3cb0*/  MUFU.EX2 R22, R140 ;  /* 0x0000008c00167308 */ /* 0x0105e20000000800 */
[--C-:B------:R-:W-:Y:S01]  /*3cc0*/  FADD.FTZ R56, R56, -R139.reuse ;  /* 0x8000008b38387221 */ /* 0x100fe20000010000 */
[----:B------:R-:W-:Y:S01]  /*3cd0*/  FADD.FTZ R58, R58, -R139 ;  /* 0x8000008b3a3a7221 */ /* 0x000fe20000010000 */
[----:B-----5:R-:W-:Y:S01]  /*3ce0*/  FADD.FTZ R150, R84, -R219 ;  /* 0x800000db54967221 */ /* 0x020fe20000010000 */
[--C-:B------:R-:W-:Y:S01]  /*3cf0*/  FADD.FTZ R139, R77, -R137.reuse ;  /* 0x800000894d8b7221 */ /* 0x100fe20000010000 */
[----:B------:R-:W-:Y:S01]  /*3d00*/  F2FP.BF16.F32.PACK_AB R84, R69, R24 ;  /* 0x000000184554723e */ /* 0x000fe200000010ff */
[----:B------:R-:W-:Y:S01]  /*3d10*/  FMUL.FTZ R25, R91, R25 ;  /* 0x000000195b197220 */ /* 0x000fe20000410000 */
[----:B------:R-:W-:Y:S01]  /*3d20*/  FMUL.FTZ R24, R93, R27 ;  /* 0x0000001b5d187220 */ /* 0x000fe20000410000 */
[----:B------:R-:W3:Y:S01]  /*3d30*/  MUFU.EX2 R117, R117 ;  /* 0x0000007500757308 */ /* 0x000ee20000000800 */
[----:B--2---:R-:W-:Y:S01]  /*3d40*/  FADD.FTZ R140, R79, -R137 ;  /* 0x800000894f8c7221 */ /* 0x004fe20000010000 */
[----:B------:R-:W-:Y:S01]  /*3d50*/  FADD.FTZ R137, R80, -R23 ;  /* 0x8000001750897221 */ /* 0x000fe20000010000 */
[----:B------:R-:W-:Y:S01]  /*3d60*/  FMUL.FTZ R80, R94, R145 ;  /* 0x000000915e507220 */ /* 0x000fe20000410000 */
[----:B------:R-:W-:Y:S01]  /*3d70*/  FMUL.FTZ R147, R21, R147 ;  /* 0x0000009315937220 */ /* 0x000fe20000410000 */
[--C-:B------:R-:W-:Y:S01]  /*3d80*/  FADD.FTZ R40, R40, -R151.reuse ;  /* 0x8000009728287221 */ /* 0x100fe20000010000 */
[----:B------:R-:W-:-:S02]  /*3d90*/  FADD.FTZ R42, R42, -R151 ;  /* 0x800000972a2a7221 */ /* 0x000fc40000010000 */
[----:B------:R-:W2:Y:S01]  /*3da0*/  MUFU.EX2 R118, R118 ;  /* 0x0000007600767308 */ /* 0x000ea20000000800 */
[----:B------:R-:W-:Y:S01]  /*3db0*/  FADD.FTZ R60, R60, -R138 ;  /* 0x8000008a3c3c7221 */ /* 0x000fe20000010000 */
[----:B------:R-:W-:Y:S01]  /*3dc0*/  FADD.FTZ R61, R61, -R136 ;  /* 0x800000883d3d7221 */ /* 0x000fe20000010000 */
[----:B------:R-:W-:Y:S01]  /*3dd0*/  FADD.FTZ R64, R64, -R132 ;  /* 0x8000008440407221 */ /* 0x000fe20000010000 */
[----:B------:R-:W-:-:S04]  /*3de0*/  FADD.FTZ R151, R85, -R114 ;  /* 0x8000007255977221 */ /* 0x000fc80000010000 */
[----:B------:R-:W4:Y:S01]  /*3df0*/  MUFU.EX2 R120, R120 ;  /* 0x0000007800787308 */ /* 0x000f220000000800 */
[----:B------:R-:W-:Y:S01]  /*3e00*/  FADD.FTZ R114, R87, -R114 ;  /* 0x8000007257727221 */ /* 0x000fe20000010000 */
[----:B------:R-:W-:Y:S01]  /*3e10*/  F2FP.BF16.F32.PACK_AB R87, R24, R25 ;  /* 0x000000191857723e */ /* 0x000fe200000010ff */
[----:B------:R-:W-:-:S05]  /*3e20*/  FMUL.FTZ R60, R115, R60 ;  /* 0x0000003c733c7220 */ /* 0x000fca0000410000 */
[----:B------:R-:W5:Y:S01]  /*3e30*/  MUFU.EX2 R97, R97 ;  /* 0x0000006100617308 */ /* 0x000f620000000800 */
[----:B------:R-:W-:Y:S01]  /*3e40*/  F2FP.BF16.F32.PACK_AB R80, R147, R80 ;  /* 0x000000509350723e */ /* 0x000fe200000010ff */
[----:B------:R-:W-:Y:S01]  /*3e50*/  FMUL.FTZ R61, R116, R61 ;  /* 0x0000003d743d7220 */ /* 0x000fe20000410000 */
[----:B------:R-:W-:-:S05]  /*3e60*/  FMUL.FTZ R64, R15, R64 ;  /* 0x000000400f407220 */ /* 0x000fca0000410000 */
[----:B------:R-:W5:Y:S01]  /*3e70*/  MUFU.EX2 R96, R96 ;  /* 0x0000006000607308 */ /* 0x000f620000000800 */
[----:B-1----:R-:W-:Y:S01]  /*3e80*/  FMUL.FTZ R25, R119, R65 ;  /* 0x0000004177197220 */ /* 0x002fe20000410000 */
[----:B------:R-:W-:-:S06]  /*3e90*/  FADD.FTZ R63, R63, -R136 ;  /* 0x800000883f3f7221 */ /* 0x000fcc0000010000 */
[----:B------:R-:W1:Y:S01]  /*3ea0*/  MUFU.EX2 R99, R232 ;  /* 0x000000e800637308 */ /* 0x000e620000000800 */
[----:B------:R-:W-:Y:S01]  /*3eb0*/  FADD.FTZ R66, R66, -R132 ;  /* 0x8000008442427221 */ /* 0x000fe20000010000 */
[----:B------:R-:W-:-:S06]  /*3ec0*/  FADD.FTZ R132, R72, -R133 ;  /* 0x8000008548847221 */ /* 0x000fcc0000010000 */
[----:B------:R-:W1:Y:S01]  /*3ed0*/  MUFU.EX2 R100, R231 ;  /* 0x000000e700647308 */ /* 0x000e620000000800 */
[----:B------:R-:W-:-:S07]  /*3ee0*/  FADD.FTZ R136, R73, -R221 ;  /* 0x800000dd49887221 */ /* 0x000fce0000010000 */
        /* <DEDUP_REMOVED lines=10> */
[----:B------:R-:W1:Y:S08]  /*3f90*/  MUFU.EX2 R110, R110 ;  /* 0x0000006e006e7308 */ /* 0x000e700000000800 */
[----:B------:R-:W1:Y:S01]  /*3fa0*/  MUFU.EX2 R12, R228 ;  /* 0x000000e4000c7308 */ /* 0x000e620000000800 */
[----:B------:R-:W-:-:S07]  /*3fb0*/  F2FP.BF16.F32.PACK_AB R70, R61, R60 ;  /* 0x0000003c3d46723e */ /* 0x000fce00000010ff */
[----:B------:R-:W1:Y:S01]  /*3fc0*/  MUFU.EX2 R28, R217 ;  /* 0x000000d9001c7308 */ /* 0x000e620000000800 */
[----:B------:R-:W-:Y:S01]  /*3fd0*/  F2FP.BF16.F32.PACK_AB R64, R25, R64 ;  /* 0x000000401940723e */ /* 0x000fe200000010ff */
[----:B------:R-:W-:-:S06]  /*3fe0*/  FMUL.FTZ R60, R30, R132 ;  /* 0x000000841e3c7220 */ /* 0x000fcc0000410000 */
[----:B------:R-:W1:Y:S01]  /*3ff0*/  MUFU.EX2 R126, R126 ;  /* 0x0000007e007e7308 */ /* 0x000e620000000800 */
[----:B------:R-:W-:-:S07]  /*4000*/  FMUL.FTZ R25, R32, R136 ;  /* 0x0000008820197220 */ /* 0x000fce0000410000 */
[----:B------:R-:W1:Y:S01]  /*4010*/  MUFU.EX2 R141, R141 ;  /* 0x0000008d008d7308 */ /* 0x000e620000000800 */
[----:B------:R-:W-:-:S07]  /*4020*/  FADD.FTZ R62, R62, -R138 ;  /* 0x8000008a3e3e7221 */ /* 0x000fce0000010000 */
[----:B------:R-:W1:Y:S01]  /*4030*/  MUFU.EX2 R127, R127 ;  /* 0x0000007f007f7308 */ /* 0x000e620000000800 */
[----:B------:R-:W-:-:S07]  /*4040*/  FADD.FTZ R57, R57, -R149 ;  /* 0x8000009539397221 */ /* 0x000fce0000010000 */
[----:B------:R-:W1:Y:S01]  /*4050*/  MUFU.EX2 R144, R144 ;  /* 0x0000009000907308 */ /* 0x000e620000000800 */
[----:B------:R-:W-:-:S07]  /*4060*/  FADD.FTZ R59, R59, -R149 ;  /* 0x800000953b3b7221 */ /* 0x000fce0000010000 */
[----:B------:R-:W1:Y:S08]  /*4070*/  MUFU.EX2 R130, R130 ;  /* 0x0000008200827308 */ /* 0x000e700000000800 */
[----:B------:R-:W1:Y:S08]  /*4080*/  MUFU.EX2 R135, R135 ;  /* 0x0000008700877308 */ /* 0x000e700000000800 */
[----:B------:R-:W1:Y:S08]  /*4090*/  MUFU.EX2 R128, R128 ;  /* 0x0000008000807308 */ /* 0x000e700000000800 */
[----:B------:R-:W1:Y:S08]  /*40a0*/  MUFU.EX2 R125, R125 ;  /* 0x0000007d007d7308 */ /* 0x000e700000000800 */
[----:B------:R-:W1:Y:S08]  /*40b0*/  MUFU.EX2 R124, R124 ;  /* 0x0000007c007c7308 */ /* 0x000e700000000800 */
[----:B------:R-:W1:Y:S08]  /*40c0*/  MUFU.EX2 R123, R123 ;  /* 0x0000007b007b7308 */ /* 0x000e700000000800 */
[----:B------:R-:W1:Y:S01]  /*40d0*/  MUFU.EX2 R147, R122 ;  /* 0x0000007a00937308 */ /* 0x000e620000000800 */
        /* <DEDUP_REMOVED lines=8> */
[----:B---3--:R-:W-:Y:S01]  /*4160*/  FMUL.FTZ R62, R117, R62 ;  /* 0x0000003e753e7220 */ /* 0x008fe20000410000 */
[----:B--2---:R-:W-:Y:S01]  /*4170*/  FMUL.FTZ R63, R118, R63 ;  /* 0x0000003f763f7220 */ /* 0x004fe20000410000 */
[----:B------:R-:W-:Y:S01]  /*4180*/  FMUL.FTZ R65, R16, R66 ;  /* 0x0000004210417220 */ /* 0x000fe20000410000 */
[----:B----4-:R-:W-:Y:S01]  /*4190*/  FMUL.FTZ R24, R120, R67 ;  /* 0x0000004378187220 */ /* 0x010fe20000410000 */
[----:B------:R-:W-:Y:S01]  /*41a0*/  F2FP.BF16.F32.PACK_AB R60, R25, R60 ;  /* 0x0000003c193c723e */ /* 0x000fe200000010ff */
[----:B------:R-:W-:Y:S01]  /*41b0*/  FADD.FTZ R138, R76, -R220 ;  /* 0x800000dc4c8a7221 */ /* 0x000fe20000010000 */
        /* <DEDUP_REMOVED lines=12> */
[--C-:B------:R-:W-:Y:S01]  /*4280*/  FADD.FTZ R149, R81, -R218.reuse ;  /* 0x800000da51957221 */ /* 0x100fe20000010000 */
        /* <DEDUP_REMOVED lines=217> */
.L_x_5071:
        /* <DEDUP_REMOVED lines=68> */
.L_x_5072:
        /* <DEDUP_REMOVED lines=11> */
.L_x_5062:
        /* <DEDUP_REMOVED lines=128> */
.L_x_5085:
[----:B------:R-:W-:-:S05]  /*5d10*/  IMAD.U32 R6, RZ, RZ, UR36 ;  /* 0x00000024ff067e24 */ /* 0x000fca000f8e00ff */
[----:B------:R-:W-:-:S04]  /*5d20*/  LOP3.LUT R6, R6, 0x1, RZ, 0xfc, !PT ;  /* 0x0000000106067812 */ /* 0x000fc800078efcff */
[----:B------:R-:W-:-:S13]  /*5d30*/  ISETP.NE.AND P0, PT, R6, 0x3, PT ;  /* 0x000000030600780c */ /* 0x000fda0003f05270 */
[----:B------:R-:W-:Y:S05]  /*5d40*/  @!P0 BRA `(.L_x_5075) ;  /* 0x0000000000048947 */ /* 0x000fea0003800000 */
[----:B------:R-:W-:Y:S01]  /*5d50*/  BPT.TRAP 0x1 ;  /* 0x000000040000795c */ /* 0x000fe20000300000 */
.L_x_5075:
[----:B------:R-:W-:Y:S01]  /*5d60*/  IMAD R6, R0, 0x8, R222 ;  /* 0x0000000800067824 */ /* 0x000fe200078e02de */
[----:B-1----:R-:W-:-:S04]  /*5d70*/  SHF.L.U32 R11, R4, 0x1f, RZ ;  /* 0x0000001f040b7819 */ /* 0x002fc800000006ff */
[----:B------:R1:W2:Y:S01]  /*5d80*/  SYNCS.PHASECHK.TRANS64.TRYWAIT P1, [R6+URZ+0x30c10], R11 ;  /* 0x030c100b060075a7 */ /* 0x0002a2000802017f */
[----:B------:R-:W-:Y:S05]  /*5d90*/  @!P0 BRA `(.L_x_5076) ;  /* 0x0000000000048947 */ /* 0x000fea0003800000 */
[----:B------:R-:W-:Y:S01]  /*5da0*/  BPT.TRAP 0x1 ;  /* 0x000000040000795c */ /* 0x000fe20000300000 */
.L_x_5076:
[----:B------:R-:W-:-:S05]  /*5db0*/  VIADD R7, R222, 0x10000 ;  /* 0x00010000de077836 */ /* 0x000fca0000000000 */
[----:B------:R-:W-:-:S04]  /*5dc0*/  SHF.R.U32.HI R7, RZ, 0x4, R7 ;  /* 0x00000004ff077819 */ /* 0x000fc80000011607 */
[----:B------:R-:W-:-:S04]  /*5dd0*/  LOP3.LUT R220, R7, 0x3fff, RZ, 0xc0, !PT ;  /* 0x00003fff07dc7812 */ /* 0x000fc800078ec0ff */
[----:B------:R-:W-:Y:S01]  /*5de0*/  LOP3.LUT R7, R220, 0x10000, RZ, 0xfc, !PT ;  /* 0x00010000dc077812 */ /* 0x000fe200078efcff */
[----:B--2---:R-:W-:Y:S06]  /*5df0*/  @P1 BRA `(.L_x_5077) ;  /* 0x0000000000081947 */ /* 0x004fec0003800000 */
[----:B------:R-:W2:Y:S02]  /*5e00*/  SYNCS.PHASECHK.TRANS64.TRYWAIT P1, [R6+URZ+0x30c10], R11 ;  /* 0x030c100b060075a7 */ /* 0x000ea4000802017f */
[----:B--2---:R-:W-:Y:S05]  /*5e10*/  @!P1 BRA `(.L_x_5078) ;  /* 0x000000a8004c9947 */ /* 0x004fea0003800000 */
.L_x_5077:
        /* <DEDUP_REMOVED lines=62> */
.L_x_5079:
[----:B------:R1:W1:Y:S01]  /*6200*/  SYNCS.PHASECHK.TRANS64.TRYWAIT P1, [R6+URZ+0x30c30], R11 ;  /* 0x030c300b060075a7 */ /* 0x000262000802017f */
[----:B------:R-:W-:Y:S05]  /*6210*/  @!P0 BRA `(.L_x_5080) ;  /* 0x0000000000048947 */ /* 0x000fea0003800000 */
[----:B------:R-:W-:Y:S01]  /*6220*/  BPT.TRAP 0x1 ;  /* 0x000000040000795c */ /* 0x000fe20000300000 */
.L_x_5080:
        /* <DEDUP_REMOVED lines=8> */
.L_x_5081:
        /* <DEDUP_REMOVED lines=9> */
[----:B--2---:R-:W-:Y:S01]  /*6340*/  SHFL.IDX PT, R7, R15, R5, 0x1f ;  /* 0x00001f050f077589 */ /* 0x004fe200000e0000 */
[C---:B------:R-:W-:Y:S01]  /*6350*/  VIADD R13, R5.reuse, 0x18 ;  /* 0x00000018050d7836 */ /* 0x040fe20000000000 */
[C---:B------:R-:W-:Y:S01]  /*6360*/  ISETP.GT.AND P2, PT, R232.reuse, RZ, PT ;  /* 0x000000ffe800720c */ /* 0x040fe20003f44270 */
[C---:B------:R-:W-:Y:S01]  /*6370*/  VIADD R9, R5.reuse, 0x8 ;  /* 0x0000000805097836 */ /* 0x040fe20000000000 */
[----:B------:R-:W1:Y:S01]  /*6380*/  SHFL.IDX PT, R12, R15, R23, 0x1f ;  /* 0x00001f170f0c7589 */ /* 0x000e6200000e0000 */
[----:B------:R-:W-:Y:S01]  /*6390*/  ISETP.GT.AND P1, PT, R232, 0x8, PT ;  /* 0x00000008e800780c */ /* 0x000fe20003f24270 */
[----:B------:R-:W-:Y:S01]  /*63a0*/  VIADD R11, R5, 0x14 ;  /* 0x00000014050b7836 */ /* 0x000fe20000000000 */
[----:B------:R-:W-:Y:S01]  /*63b0*/  FSEL R93, R93, -INF , P2 ;  /* 0xff8000005d5d7808 */ /* 0x000fe20001000000 */
[----:B------:R-:W2:Y:S01]  /*63c0*/  SHFL.IDX PT, R18, R15, R13, 0x1f ;  /* 0x00001f0d0f127589 */ /* 0x000ea200000e0000 */
[----:B------:R-:W-:Y:S01]  /*63d0*/  FSEL R95, R95, -INF , P1 ;  /* 0xff8000005f5f7808 */ /* 0x000fe20000800000 */
[----:B------:R-:W-:Y:S01]  /*63e0*/  IMAD R216, R0, 0x400, R216 ;  /* 0x0000040000d87824 */ /* 0x000fe200078e02d8 */
[----:B------:R-:W-:Y:S01]  /*63f0*/  FSEL R88, R88, -INF , P2 ;  /* 0xff80000058587808 */ /* 0x000fe20001000000 */
[----:B------:R-:W4:Y:S01]  /*6400*/  SHFL.IDX PT, R10, R15, R9, 0x1f ;  /* 0x00001f090f0a7589 */ /* 0x000f2200000e0000 */
[----:B------:R-:W-:-:S02]  /*6410*/  FSEL R100, R100, -INF , P2 ;  /* 0xff80000064647808 */ /* 0x000fc40001000000 */
[----:B------:R-:W-:Y:S01]  /*6420*/  FSEL R89, R89, -INF , P2 ;  /* 0xff80000059597808 */ /* 0x000fe20001000000 */
[----:B------:R1:W-:Y:S01]  /*6430*/  SHFL.IDX PT, R16, R15, R11, 0x1f ;  /* 0x00001f0b0f107589 */ /* 0x0003e200000e0000 */
[----:B------:R-:W-:Y:S02]  /*6440*/  FSEL R92, R92, -INF , P2 ;  /* 0xff8000005c5c7808 */ /* 0x000fe40001000000 */
[----:B------:R-:W-:Y:S01]  /*6450*/  FSEL R94, R94, -INF , P1 ;  /* 0xff8000005e5e7808 */ /* 0x000fe20000800000 */
[----:B---3--:R-:W-:Y:S01]  /*6460*/  SHFL.IDX PT, R22, R227, R5, 0x1f ;  /* 0x00001f05e3167589 */ /* 0x008fe200000e0000 */
        /* <DEDUP_REMOVED lines=51> */
[--C-:B------:R-:W-:Y:S01]  /*67a0*/  FFMA.FTZ R88, R88, UR5, -R7.reuse ;  /* 0x0000000558587c23 */ /* 0x100fe20008010807 */
[----:B------:R-:W-:Y:S01]  /*67b0*/  UIADD3 UR6, UR6, 0x6, URZ ;  /* 0x0000000606067890 */ /* 0x000fe2000fffe03f */
[----:B------:R-:W1:Y:S01]  /*67c0*/  SHFL.IDX PT, R20, R15, R95, 0x1f ;  /* 0x00001f5f0f147589 */ /* 0x000e6200000e0000 */
[----:B--2---:R-:W-:Y:S01]  /*67d0*/  FFMA.FTZ R17, R100, UR5, -R18 ;  /* 0x0000000564117c23 */ /* 0x004fe20008010812 */
[----:B------:R-:W-:Y:S01]  /*67e0*/  VIADD R100, R5, 0x4 ;  /* 0x0000000405647836 */ /* 0x000fe20000000000 */
[----:B------:R2:W-:Y:S01]  /*67f0*/  MUFU.EX2 R219, R88 ;  /* 0x0000005800db7308 */ /* 0x0005e20000000800 */
[--C-:B----4-:R-:W-:Y:S01]  /*6800*/  FFMA.FTZ R9, R92, UR5, -R10.reuse ;  /* 0x000000055c097c23 */ /* 0x110fe2000801080a */
[----:B------:R-:W-:Y:S01]  /*6810*/  FFMA.FTZ R10, R94, UR5, -R10 ;  /* 0x000000055e0a7c23 */ /* 0x000fe2000801080a */
[--C-:B---3--:R-:W-:Y:S01]  /*6820*/  FFMA.FTZ R89, R89, UR5, -R8.reuse ;  /* 0x0000000559597c23 */ /* 0x108fe20008010808 */
[----:B------:R-:W-:Y:S01]  /*6830*/  FFMA.FTZ R7, R90, UR5, -R7 ;  /* 0x000000055a077c23 */ /* 0x000fe20008010807 */
[----:B------:R-:W3:Y:S01]  /*6840*/  SHFL.IDX PT, R92, R227, R23, 0x1f ;  /* 0x00001f17e35c7589 */ /* 0x000ee200000e0000 */
[----:B------:R-:W-:Y:S01]  /*6850*/  FFMA.FTZ R8, R91, UR5, -R8 ;  /* 0x000000055b087c23 */ /* 0x000fe20008010808 */
[--C-:B------:R-:W-:Y:S01]  /*6860*/  FFMA.FTZ R21, R104, UR5, -R22.reuse ;  /* 0x0000000568157c23 */ /* 0x100fe20008010816 */
        /* <DEDUP_REMOVED lines=8> */
[----:B-1----:R-:W-:-:S03]  /*68f0*/  FFMA.FTZ R19, R101, UR5, -R20 ;  /* 0x0000000565137c23 */ /* 0x002fc60008010814 */
[----:B------:R-:W1:Y:S01]  /*6900*/  SHFL.IDX PT, R94, R227, R89, 0x1f ;  /* 0x00001f59e35e7589 */ /* 0x000e6200000e0000 */
[----:B------:R-:W-:Y:S01]  /*6910*/  FFMA.FTZ R20, R103, UR5, -R20 ;  /* 0x0000000567147c23 */ /* 0x000fe20008010814 */
[----:B------:R-:W-:Y:S01]  /*6920*/  VIADD R103, R5, 0x8 ;  /* 0x0000000805677836 */ /* 0x000fe20000000000 */
[----:B------:R-:W5:Y:S01]  /*6930*/  MUFU.EX2 R10, R10 ;  /* 0x0000000a000a7308 */ /* 0x000f620000000800 */
[----:B------:R2:W5:Y:S01]  /*6940*/  SHFL.IDX PT, R14, R15, R89, 0x1f ;  /* 0x00001f590f0e7589 */ /* 0x00056200000e0000 */
[----:B---3--:R-:W-:-:S03]  /*6950*/  FFMA.FTZ R91, R109, UR5, -R92 ;  /* 0x000000056d5b7c23 */ /* 0x008fc6000801085c */
[----:B------:R-:W3:Y:S01]  /*6960*/  SHFL.IDX PT, R90, R227, R103, 0x1f ;  /* 0x00001f67e35a7589 */ /* 0x000ee200000e0000 */
[----:B------:R-:W-:Y:S01]  /*6970*/  FFMA.FTZ R92, R111, UR5, -R92 ;  /* 0x000000056f5c7c23 */ /* 0x000fe2000801085c */
[----:B------:R-:W-:Y:S01]  /*6980*/  FSEL R111, R129, -INF , P2 ;  /* 0xff800000816f7808 */ /* 0x000fe20001000000 */
[----:B--2---:R-:W-:Y:S01]  /*6990*/  FFMA.FTZ R23, R105, UR5, -R88 ;  /* 0x0000000569177c23 */ /* 0x004fe20008010858 */
[----:B------:R-:W-:Y:S01]  /*69a0*/  VIADD R105, R5, 0x14 ;  /* 0x0000001405697836 */ /* 0x000fe20000000000 */
[----:B------:R2:W3:Y:S01]  /*69b0*/  SHFL.IDX PT, R106, R218, R103, 0x1f ;  /* 0x00001f67da6a7589 */ /* 0x0004e200000e0000 */
[--C-:B------:R-:W-:Y:S01]  /*69c0*/  FFMA.FTZ R15, R97, UR5, -R16.reuse ;  /* 0x00000005610f7c23 */ /* 0x100fe20008010810 */
[----:B------:R-:W-:Y:S01]  /*69d0*/  FFMA.FTZ R16, R99, UR5, -R16 ;  /* 0x0000000563107c23 */ /* 0x000fe20008010810 */
[----:B------:R-:W-:Y:S01]  /*69e0*/  FFMA.FTZ R88, R107, UR5, -R88 ;  /* 0x000000056b587c23 */ /* 0x000fe20008010858 */
[----:B------:R-:W-:Y:S01]  /*69f0*/  VIADD R107, R5, 0xc ;  /* 0x0000000c056b7836 */ /* 0x000fe20000000000 */
[----:B------:R-:W-:Y:S01]  /*6a00*/  FSEL R129, R140, -INF , P2 ;  /* 0xff8000008c817808 */ /* 0x000fe20001000000 */
[----:B------:R-:W3:Y:S01]  /*6a10*/  MUFU.EX2 R19, R19 ;  /* 0x0000001300137308 */ /* 0x000ee20000000800 */
[----:B------:R-:W-:Y:S01]  /*6a20*/  FSEL R109, R128, -INF , P2 ;  /* 0xff800000806d7808 */ /* 0x000fe20001000000 */
[----:B----4-:R-:W-:Y:S01]  /*6a30*/  FFMA.FTZ R101, R120, UR5, -R102 ;  /* 0x0000000578657c23 */ /* 0x010fe20008010866 */
[----:B------:R-:W-:Y:S01]  /*6a40*/  FSEL R120, R148, -INF , P2 ;  /* 0xff80000094787808 */ /* 0x000fe20001000000 */
[----:B------:R-:W-:Y:S01]  /*6a50*/  SHFL.IDX PT, R107, R218, R107, 0x1f ;  /* 0x00001f6bda6b7589 */ /* 0x000fe200000e0000 */
[--C-:B-1----:R-:W-:Y:S01]  /*6a60*/  FFMA.FTZ R93, R112, UR5, -R94.reuse ;  /* 0x00000005705d7c23 */ /* 0x102fe2000801085e */
[----:B------:R-:W-:Y:S01]  /*6a70*/  FFMA.FTZ R94, R114, UR5, -R94 ;  /* 0x00000005725e7c23 */ /* 0x000fe2000801085e */
[----:B--2---:R-:W-:Y:S01]  /*6a80*/  FSEL R103, R121, -INF , P2 ;  /* 0xff80000079677808 */ /* 0x004fe20001000000 */
[----:B------:R-:W1:Y:S01]  /*6a90*/  SHFL.IDX PT, R112, R218, R105, 0x1f ;  /* 0x00001f69da707589 */ /* 0x000e6200000e0000 */
[--C-:B-----5:R-:W-:Y:S01]  /*6aa0*/  FFMA.FTZ R13, R96, UR5, -R14.reuse ;  /* 0x00000005600d7c23 */ /* 0x120fe2000801080e */
[----:B------:R-:W-:Y:S01]  /*6ab0*/  FFMA.FTZ R14, R98, UR5, -R14 ;  /* 0x00000005620e7c23 */ /* 0x000fe2000801080e */
[C---:B------:R-:W-:Y:S01]  /*6ac0*/  VIADD R148, R5.reuse, 0xc ;  /* 0x0000000c05947836 */ /* 0x040fe20000000000 */
[----:B------:R2:W4:Y:S01]  /*6ad0*/  SHFL.IDX PT, R96, R227, R105, 0x1f ;  /* 0x00001f69e3607589 */ /* 0x00052200000e0000 */
[----:B---3--:R-:W-:Y:S01]  /*6ae0*/  FFMA.FTZ R89, R108, UR5, -R90 ;  /* 0x000000056c597c23 */ /* 0x008fe2000801085a */
[----:B------:R-:W-:-:S02]  /*6af0*/  VIADD R108, R5, 0x18 ;  /* 0x00000018056c7836 */ /* 0x000fc40000000000 */
[----:B------:R-:W-:Y:S01]  /*6b00*/  FFMA.FTZ R103, R103, UR5, -R104 ;  /* 0x0000000567677c23 */ /* 0x000fe20008010868 */
[----:B------:R-:W-:Y:S01]  /*6b10*/  FFMA.FTZ R90, R110, UR5, -R90 ;  /* 0x000000056e5a7c23 */ /* 0x000fe2000801085a */
[----:B------:R-:W-:Y:S01]  /*6b20*/  FFMA.FTZ R104, R123, UR5, -R104 ;  /* 0x000000057b687c23 */ /* 0x000fe20008010868 */
[----:B------:R-:W-:Y:S01]  /*6b30*/  FFMA.FTZ R102, R122, UR5, -R102 ;  /* 0x000000057a667c23 */ /* 0x000fe20008010866 */
[----:B------:R-:W3:Y:S01]  /*6b40*/  SHFL.IDX PT, R98, R227, R108, 0x1f ;  /* 0x00001f6ce3627589 */ /* 0x000ee200000e0000 */
[----:B------:R-:W-:Y:S01]  /*6b50*/  FSEL R122, R145, -INF , P2 ;  /* 0xff800000917a7808 */ /* 0x000fe20001000000 */
[----:B------:R-:W5:Y:S01]  /*6b60*/  MUFU.EX2 R12, R12 ;  /* 0x0000000c000c7308 */ /* 0x000f620000000800 */
[----:B--2---:R-:W-:Y:S01]  /*6b70*/  FSEL R105, R124, -INF , P2 ;  /* 0xff8000007c697808 */ /* 0x004fe20001000000 */
[----:B------:R4:W2:Y:S01]  /*6b80*/  SHFL.IDX PT, R227, R227, R95, 0x1f ;  /* 0x00001f5fe3e37589 */ /* 0x0008a200000e0000 */
[----:B------:R-:W-:-:S03]  /*6b90*/  FSEL R124, R144, -INF , P2 ;  /* 0xff800000907c7808 */ /* 0x000fc60001000000 */
[----:B------:R4:W-:Y:S01]  /*6ba0*/  SHFL.IDX PT, R114, R218, R108, 0x1f ;  /* 0x00001f6cda727589 */ /* 0x0009e200000e0000 */
[--C-:B------:R-:W-:Y:S01]  /*6bb0*/  FFMA.FTZ R105, R105, UR5, -R106.reuse ;  /* 0x0000000569697c23 */ /* 0x100fe2000801086a */
[----:B------:R-:W-:Y:S01]  /*6bc0*/  FFMA.FTZ R106, R126, UR5, -R106 ;  /* 0x000000057e6a7c23 */ /* 0x000fe2000801086a */
[----:B------:R-:W-:Y:S01]  /*6bd0*/  FSEL R126, R141, -INF , P2 ;  /* 0xff8000008d7e7808 */ /* 0x000fe20001000000 */
[----:B------:R-:W5:Y:S01]  /*6be0*/  MUFU.EX2 R7, R7 ;  /* 0x0000000700077308 */ /* 0x000f620000000800 */
[--C-:B-1----:R-:W-:Y:S01]  /*6bf0*/  FFMA.FTZ R111, R111, UR5, -R112.reuse ;  /* 0x000000056f6f7c23 */ /* 0x102fe20008010870 */
[----:B------:R-:W-:Y:S01]  /*6c00*/  FFMA.FTZ R112, R131, UR5, -R112 ;  /* 0x0000000583707c23 */ /* 0x000fe20008010870 */
[----:B------:R-:W-:Y:S02]  /*6c10*/  VIADD R131, R5, 0x8 ;  /* 0x0000000805837836 */ /* 0x000fe40000000000 */
[--C-:B----4-:R-:W-:Y:S01]  /*6c20*/  FFMA.FTZ R95, R113, UR5, -R96.reuse ;  /* 0x00000005715f7c23 */ /* 0x110fe20008010860 */
[----:B------:R-:W-:Y:S01]  /*6c30*/  FSEL R108, R127, -INF , P1 ;  /* 0xff8000007f6c7808 */ /* 0x000fe20000800000 */
[----:B------:R-:W-:Y:S01]  /*6c40*/  FFMA.FTZ R96, R115, UR5, -R96 ;  /* 0x0000000573607c23 */ /* 0x000fe20008010860 */
[----:B------:R-:W1:Y:S01]  /*6c50*/  SHFL.IDX PT, R127, R217, R131, 0x1f ;  /* 0x00001f83d97f7589 */ /* 0x000e6200000e0000 */
[----:B------:R-:W-:Y:S01]  /*6c60*/  FSEL R115, R133, -INF , P2 ;  /* 0xff80000085737808 */ /* 0x000fe20001000000 */
[----:B------:R-:W-:Y:S01]  /*6c70*/  MUFU.EX2 R8, R8 ;  /* 0x0000000800087308 */ /* 0x000fe20000000800 */
[----:B------:R-:W-:Y:S01]  /*6c80*/  FSEL R113, R125, -INF , P2 ;  /* 0xff8000007d717808 */ /* 0x000fe20001000000 */
[--C-:B---3--:R-:W-:Y:S01]  /*6c90*/  FFMA.FTZ R97, R116, UR5, -R98.reuse ;  /* 0x0000000574617c23 */ /* 0x108fe20008010862 */
[----:B------:R-:W-:Y:S01]  /*6ca0*/  FFMA.FTZ R108, R108, UR5, -R107 ;  /* 0x000000056c6c7c23 */ /* 0x000fe2000801086b */
[----:B------:R-:W-:Y:S01]  /*6cb0*/  FFMA.FTZ R98, R118, UR5, -R98 ;  /* 0x0000000576627c23 */ /* 0x000fe20008010862 */
[----:B------:R-:W-:Y:S01]  /*6cc0*/  FSEL R118, R149, -INF , P2 ;  /* 0xff80000095767808 */ /* 0x000fe20001000000 */
[--C-:B--2---:R-:W-:Y:S01]  /*6cd0*/  FFMA.FTZ R99, R117, UR5, -R227.reuse ;  /* 0x0000000575637c23 */ /* 0x104fe200080108e3 */
[----:B------:R-:W-:Y:S01]  /*6ce0*/  FFMA.FTZ R100, R119, UR5, -R227 ;  /* 0x0000000577647c23 */ /* 0x000fe200080108e3 */
[----:B------:R-:W-:-:S02]  /*6cf0*/  VIADD R117, R5, 0x10 ;  /* 0x0000001005757836 */ /* 0x000fc40000000000 */
[----:B------:R-:W-:Y:S01]  /*6d00*/  FFMA.FTZ R113, R113, UR5, -R107 ;  /* 0x0000000571717c23 */ /* 0x000fe2000801086b */
[C---:B------:R-:W-:Y:S01]  /*6d10*/  VIADD R227, R5.reuse, 0x1c ;  /* 0x0000001c05e37836 */ /* 0x040fe20000000000 */
[----:B------:R-:W2:Y:S01]  /*6d20*/  SHFL.IDX PT, R125, R217, R148, 0x1f ;  /* 0x00001f94d97d7589 */ /* 0x000ea200000e0000 */
[----:B------:R-:W-:Y:S01]  /*6d30*/  VIADD R149, R5, 0x14 ;  /* 0x0000001405957836 */ /* 0x000fe20000000000 */
[----:B------:R3:W-:Y:S02]  /*6d40*/  MUFU.EX2 R107, R113 ;  /* 0x00000071006b7308 */ /* 0x0007e40000000800 */
[----:B------:R-:W4:Y:S04]  /*6d50*/  SHFL.IDX PT, R110, R218, R117, 0x1f ;  /* 0x00001f75da6e7589 */ /* 0x000f2800000e0000 */
[----:B------:R5:W4:Y:S02]  /*6d60*/  SHFL.IDX PT, R123, R217, R117, 0x1f ;  /* 0x00001f75d97b7589 */ /* 0x000b2400000e0000 */
[----:B------:R-:W-:Y:S01]  /*6d70*/  MUFU.EX2 R18, R18 ;  /* 0x0000001200127308 */ /* 0x000fe20000000800 */
[--C-:B-1----:R-:W-:Y:S01]  /*6d80*/  FFMA.FTZ R129, R129, UR5, -R127.reuse ;  /* 0x0000000581817c23 */ /* 0x102fe2000801087f */
[----:B------:R1:W4:Y:S01]  /*6d90*/  SHFL.IDX PT, R116, R218, R227, 0x1f ;  /* 0x00001fe3da747589 */ /* 0x00032200000e0000 */
[----:B------:R-:W-:Y:S01]  /*6da0*/  FFMA.FTZ R127, R142, UR5, -R127 ;  /* 0x000000058e7f7c23 */ /* 0x000fe2000801087f */
[----:B---3--:R-:W-:Y:S01]  /*6db0*/  FSEL R113, R132, -INF , P2 ;  /* 0xff80000084717808 */ /* 0x008fe20001000000 */
[----:B------:R-:W-:Y:S01]  /*6dc0*/  VIADD R132, R5, 0x4 ;  /* 0x0000000405847836 */ /* 0x000fe20000000000 */
[----:B------:R-:W3:Y:S01]  /*6dd0*/  SHFL.IDX PT, R121, R217, R149, 0x1f ;  /* 0x00001f95d9797589 */ /* 0x000ee200000e0000 */
[----:B-----5:R-:W-:Y:S01]  /*6de0*/  FSEL R117, R151, -INF , P1 ;  /* 0xff80000097757808 */ /* 0x020fe20000800000 */
[----:B------:R-:W-:-:S02]  /*6df0*/  VIADD R151, R5, 0x10 ;  /* 0x0000001005977836 */ /* 0x000fc40000000000 */
[----:B------:R-:W5:Y:S01]  /*6e00*/  SHFL.IDX PT, R128, R217, R132, 0x1f ;  /* 0x00001f84d9807589 */ /* 0x000f6200000e0000 */
[--C-:B------:R-:W-:Y:S01]  /*6e10*/  FFMA.FTZ R113, R113, UR5, -R114.reuse ;  /* 0x0000000571717c23 */ /* 0x100fe20008010872 */
[----:B-1----:R-:W-:Y:S02]  /*6e20*/  VIADD R218, R5, 0x18 ;  /* 0x0000001805da7836 */ /* 0x002fe40000000000 */
[----:B------:R-:W-:Y:S01]  /*6e30*/  FFMA.FTZ R114, R134, UR5, -R114 ;  /* 0x0000000586727c23 */ /* 0x000fe20008010872 */
[----:B------:R-:W-:Y:S01]  /*6e40*/  FSEL R134, R136, -INF , P2 ;  /* 0xff80000088867808 */ /* 0x000fe20001000000 */
[----:B--2---:R-:W-:Y:S01]  /*6e50*/  FFMA.FTZ R126, R126, UR5, -R125 ;  /* 0x000000057e7e7c23 */ /* 0x004fe2000801087d */
[----:B------:R-:W-:Y:S02]  /*6e60*/  WARPGROUP.DEPBAR.LE gsb0, 0x0 ;  /* 0x00008000000079c5 */ /* 0x000fe40000010000 */
[----:B------:R-:W-:Y:S01]  /*6e70*/  WARPGROUP.ARRIVE ;  /* 0x00000000000079c5 */ /* 0x000fe20000000000 */
[--C-:B----4-:R-:W-:Y:S01]  /*6e80*/  FFMA.FTZ R109, R109, UR5, -R110.reuse ;  /* 0x000000056d6d7c23 */ /* 0x110fe2000801086e */
[----:B------:R-:W-:Y:S01]  /*6e90*/  FFMA.FTZ R110, R130, UR5, -R110 ;  /* 0x00000005826e7c23 */ /* 0x000fe2000801086e */
[----:B------:R-:W-:Y:S01]  /*6ea0*/  FSEL R130, R139, -INF , P1 ;  /* 0xff8000008b827808 */ /* 0x000fe20000800000 */
[----:B------:R-:W1:Y:S01]  /*6eb0*/  SHFL.IDX PT, R119, R217, R218, 0x1f ;  /* 0x00001fdad9777589 */ /* 0x000e6200000e0000 */
[----:B------:R-:W-:Y:S01]  /*6ec0*/  FFMA.FTZ R124, R124, UR5, -R123 ;  /* 0x000000057c7c7c23 */ /* 0x000fe2000801087b */
[----:B------:R-:W-:Y:S01]  /*6ed0*/  HGMMA.64x128x16.F32.BF16 R24, gdesc[UR8], R24, gsb0 ;  /* 0x01e00000081879f0 */ /* 0x000fe20008001818 */
[----:B------:R-:W-:Y:S01]  /*6ee0*/  R2UR UR8, R230 ;  /* 0x00000000e60872ca */ /* 0x000fe200000e0000 */
[----:B------:R-:W-:Y:S01]  /*6ef0*/  UMOV UR10, UR4 ;  /* 0x00000004000a7c82 */ /* 0x000fe20008000000 */
[----:B------:R-:W-:Y:S01]  /*6f00*/  R2UR UR9, R231 ;  /* 0x00000000e70972ca */ /* 0x000fe200000e0000 */
[----:B------:R-:W-:Y:S01]  /*6f10*/  UMOV UR11, 0x40000040 ;  /* 0x40000040000b7882 */ /* 0x000fe20000000000 */
[--C-:B------:R-:W-:Y:S01]  /*6f20*/  FFMA.FTZ R115, R115, UR5, -R116.reuse ;  /* 0x0000000573737c23 */ /* 0x100fe20008010874 */
[----:B------:R-:W-:Y:S01]  /*6f30*/  FFMA.FTZ R116, R135, UR5, -R116 ;  /* 0x0000000587747c23 */ /* 0x000fe20008010874 */
[--C-:B---3--:R-:W-:Y:S01]  /*6f40*/  FFMA.FTZ R122, R122, UR5, -R121.reuse ;  /* 0x000000057a7a7c23 */ /* 0x108fe20008010879 */
[----:B------:R-:W2:Y:S01]  /*6f50*/  SHFL.IDX PT, R135, R217, R5, 0x1f ;  /* 0x00001f05d9877589 */ /* 0x000ea200000e0000 */
[----:B------:R-:W-:Y:S01]  /*6f60*/  FFMA.FTZ R121, R147, UR5, -R121 ;  /* 0x0000000593797c23 */ /* 0x000fe20008010879 */
[----:B-----5:R-:W-:Y:S01]  /*6f70*/  FFMA.FTZ R139, R137, UR5, -R128 ;  /* 0x00000005898b7c23 */ /* 0x020fe20008010880 */
[----:B------:R-:W-:Y:S01]  /*6f80*/  FFMA.FTZ R123, R146, UR5, -R123 ;  /* 0x00000005927b7c23 */ /* 0x000fe2000801087b */
[----:B------:R-:W3:Y:S01]  /*6f90*/  SHFL.IDX PT, R217, R217, R227, 0x1f ;  /* 0x00001fe3d9d97589 */ /* 0x000ee200000e0000 */
[----:B------:R-:W-:Y:S01]  /*6fa0*/  FFMA.FTZ R125, R143, UR5, -R125 ;  /* 0x000000058f7d7c23 */ /* 0x000fe2000801087d */
[----:B------:R-:W4:Y:S01]  /*6fb0*/  MUFU.EX2 R20, R20 ;  /* 0x0000001400147308 */ /* 0x000f220000000800 */
[----:B------:R-:W-:Y:S01]  /*6fc0*/  R2UR UR4, R216 ;  /* 0x00000000d80472ca */ /* 0x000fe200000e0000 */
[--C-:B-1----:R-:W-:Y:S01]  /*6fd0*/  FFMA.FTZ R120, R120, UR5, -R119.reuse ;  /* 0x0000000578787c23 */ /* 0x102fe20008010877 */
[----:B------:R-:W-:Y:S01]  /*6fe0*/  FFMA.FTZ R119, R150, UR5, -R119 ;  /* 0x0000000596777c23 */ /* 0x000fe20008010877 */
[----:B------:R-:W-:-:S04]  /*6ff0*/  VIADD R150, R5, 0x8 ;  /* 0x0000000805967836 */ /* 0x000fc80000000000 */
[----:B------:R-:W1:Y:S01]  /*7000*/  MUFU.EX2 R105, R105 ;  /* 0x0000006900697308 */ /* 0x000e620000000800 */
[--C-:B--2---:R-:W-:Y:S01]  /*7010*/  FFMA.FTZ R134, R134, UR5, -R135.reuse ;  /* 0x0000000586867c23 */ /* 0x104fe20008010887 */
[----:B------:R-:W-:Y:S01]  /*7020*/  FFMA.FTZ R135, R138, UR5, -R135 ;  /* 0x000000058a877c23 */ /* 0x000fe20008010887 */
[----:B------:R-:W-:-:S05]  /*7030*/  FFMA.FTZ R138, R130, UR5, -R128 ;  /* 0x00000005828a7c23 */ /* 0x000fca0008010880 */
[----:B------:R-:W2:Y:S01]  /*7040*/  MUFU.EX2 R109, R109 ;  /* 0x0000006d006d7308 */ /* 0x000ea20000000800 */
[--C-:B---3--:R-:W-:Y:S01]  /*7050*/  FFMA.FTZ R118, R118, UR5, -R217.reuse ;  /* 0x0000000576767c23 */ /* 0x108fe200080108d9 */
[----:B------:R-:W-:Y:S01]  /*7060*/  FFMA.FTZ R117, R117, UR5, -R217 ;  /* 0x0000000575757c23 */ /* 0x000fe200080108d9 */
[----:B------:R-:W-:-:S05]  /*7070*/  VIADD R217, R5, 0x4 ;  /* 0x0000000405d97836 */ /* 0x000fca0000000000 */
[----:B------:R-:W3:Y:S08]  /*7080*/  MUFU.EX2 R111, R111 ;  /* 0x0000006f006f7308 */ /* 0x000ef00000000800 */
        /* <DEDUP_REMOVED lines=9> */
[----:B------:R-:W5:Y:S08]  /*7120*/  MUFU.EX2 R15, R15 ;  /* 0x0000000f000f7308 */ /* 0x000f700000000800 */
        /* <DEDUP_REMOVED lines=9> */
[----:B------:R-:W-:Y:S08]  /*71c0*/  MUFU.EX2 R102, R102 ;  /* 0x0000006600667308 */ /* 0x000ff00000000800 */
[----:B------:R-:W5:Y:S08]  /*71d0*/  MUFU.EX2 R103, R103 ;  /* 0x0000006700677308 */ /* 0x000f700000000800 */
        /* <DEDUP_REMOVED lines=22> */
[----:B------:R-:W-:Y:S01]  /*7340*/  MUFU.EX2 R116, R116 ;  /* 0x0000007400747308 */ /* 0x000fe20000000800 */
[----:B------:R-:W-:-:S02]  /*7350*/  WARPGROUP.DEPBAR.LE gsb0, 0x0 ;  /* 0x00008000000079c5 */ /* 0x000fc40000010000 */
[----:B------:R-:W4:Y:S04]  /*7360*/  LDS R226, [R226+0x400] ;  /* 0x00040000e2e27984 */ /* 0x000f280000000800 */
[----:B------:R-:W1:Y:S04]  /*7370*/  LDS R223, [R223+0x400] ;  /* 0x00040000dfdf7984 */ /* 0x000e680000000800 */
[----:B------:R-:W-:Y:S04]  /*7380*/  LDS R225, [R225+0x400] ;  /* 0x00040000e1e17984 */ /* 0x000fe80000000800 */
[----:B------:R-:W-:Y:S04]  /*7390*/  LDS R224, [R224+0x400] ;  /* 0x00040000e0e07984 */ /* 0x000fe80000000800 */
[----:B----4-:R-:W4:Y:S04]  /*73a0*/  SHFL.IDX PT, R142, R226, R151, 0x1f ;  /* 0x00001f97e28e7589 */ /* 0x010f2800000e0000 */
[----:B------:R-:W2:Y:S04]  /*73b0*/  SHFL.IDX PT, R140, R226, R218, 0x1f ;  /* 0x00001fdae28c7589 */ /* 0x000ea800000e0000 */
[----:B-1----:R-:W-:Y:S04]  /*73c0*/  SHFL.IDX PT, R133, R223, R151, 0x1f ;  /* 0x00001f97df857589 */ /* 0x002fe800000e0000 */
[----:B------:R-:W1:Y:S04]  /*73d0*/  SHFL.IDX PT, R128, R223, R5, 0x1f ;  /* 0x00001f05df807589 */ /* 0x000e6800000e0000 */
[----:B------:R-:W3:Y:S04]  /*73e0*/  SHFL.IDX PT, R130, R223, R132, 0x1f ;  /* 0x00001f84df827589 */ /* 0x000ee800000e0000 */
[----:B------:R-:W5:Y:S01]  /*73f0*/  SHFL.IDX PT, R137, R223, R131, 0x1f ;  /* 0x00001f83df897589 */ /* 0x000f6200000e0000 */
[--C-:B----4-:R-:W-:Y:S01]  /*7400*/  FADD.FTZ R48, R48, -R142.reuse ;  /* 0x8000008e30307221 */ /* 0x110fe20000010000 */
[----:B------:R-:W-:-:S02]  /*7410*/  FADD.FTZ R50, R50, -R142 ;  /* 0x8000008e32327221 */ /* 0x000fc40000010000 */
[----:B------:R-:W4:Y:S01]  /*7420*/  SHFL.IDX PT, R131, R223, R148, 0x1f ;  /* 0x00001f94df837589 */ /* 0x000f2200000e0000 */
[--C-:B--2---:R-:W-:Y:S01]  /*7430*/  FADD.FTZ R52, R52, -R140.reuse ;  /* 0x8000008c34347221 */ /* 0x104fe20000010000 */
[----:B------:R-:W-:Y:S02]  /*7440*/  FADD.FTZ R54, R54, -R140 ;  /* 0x8000008c36367221 */ /* 0x000fe40000010000 */
[----:B------:R-:W-:Y:S04]  /*7450*/  SHFL.IDX PT, R142, R224, R151, 0x1f ;  /* 0x00001f97e08e7589 */ /* 0x000fe800000e0000 */
[----:B------:R2:W4:Y:S01]  /*7460*/  SHFL.IDX PT, R140, R225, R151, 0x1f ;  /* 0x00001f97e18c7589 */ /* 0x00052200000e0000 */
[--C-:B-1----:R-:W-:Y:S01]  /*7470*/  FADD.FTZ R24, R24, -R128.reuse ;  /* 0x8000008018187221 */ /* 0x102fe20000010000 */
[----:B------:R-:W-:-:S02]  /*7480*/  FADD.FTZ R26, R26, -R128 ;  /* 0x800000801a1a7221 */ /* 0x000fc40000010000 */
[----:B------:R-:W1:Y:S01]  /*7490*/  SHFL.IDX PT, R141, R226, R148, 0x1f ;  /* 0x00001f94e28d7589 */ /* 0x000e6200000e0000 */
[--C-:B---3--:R-:W-:Y:S01]  /*74a0*/  FADD.FTZ R128, R25, -R130.reuse ;  /* 0x8000008219807221 */ /* 0x108fe20000010000 */
[----:B------:R-:W-:Y:S02]  /*74b0*/  FADD.FTZ R130, R27, -R130 ;  /* 0x800000821b827221 */ /* 0x000fe40000010000 */
[----:B------:R-:W3:Y:S01]  /*74c0*/  SHFL.IDX PT, R136, R223, R149, 0x1f ;  /* 0x00001f95df887589 */ /* 0x000ee200000e0000 */
[--C-:B-----5:R-:W-:Y:S01]  /*74d0*/  FADD.FTZ R132, R28, -R137.reuse ;  /* 0x800000891c847221 */ /* 0x120fe20000010000 */
[----:B------:R-:W-:Y:S02]  /*74e0*/  FADD.FTZ R25, R30, -R137 ;  /* 0x800000891e197221 */ /* 0x000fe40000010000 */
[----:B--2---:R-:W2:Y:S01]  /*74f0*/  LDL R151, [R1+0x1c] ;  /* 0x00001c0001977983 */ /* 0x004ea20000100800 */
[----:B------:R5:W3:Y:S01]  /*7500*/  MUFU.EX2 R28, R134 ;  /* 0x00000086001c7308 */ /* 0x000ae20000000800 */
[----:B----4-:R-:W-:-:S02]  /*7510*/  FADD.FTZ R27, R31, -R131 ;  /* 0x800000831f1b7221 */ /* 0x010fc40000010000 */
[----:B------:R-:W4:Y:S04]  /*7520*/  SHFL.IDX PT, R147, R223, R218, 0x1f ;  /* 0x00001fdadf937589 */ /* 0x000f2800000e0000 */
[----:B------:R-:W4:Y:S01]  /*7530*/  SHFL.IDX PT, R146, R223, R227, 0x1f ;  /* 0x00001fe3df927589 */ /* 0x000f2200000e0000 */
[----:B-----5:R-:W-:Y:S01]  /*7540*/  FADD.FTZ R134, R29, -R131 ;  /* 0x800000831d867221 */ /* 0x020fe20000010000 */
[--C-:B------:R-:W-:Y:S01]  /*7550*/  FADD.FTZ R131, R32, -R133.reuse ;  /* 0x8000008520837221 */ /* 0x100fe20000010000 */
[----:B------:R5:W4:Y:S01]  /*7560*/  MUFU.EX2 R30, R139 ;  /* 0x0000008b001e7308 */ /* 0x000b220000000800 */
[----:B------:R-:W4:Y:S01]  /*7570*/  SHFL.IDX PT, R32, R226, R149, 0x1f ;  /* 0x00001f95e2207589 */ /* 0x000f2200000e0000 */
[----:B------:R-:W-:Y:S01]  /*7580*/  FADD.FTZ R133, R34, -R133 ;  /* 0x8000008522857221 */ /* 0x000fe20000010000 */
[--C-:B------:R-:W-:Y:S01]  /*7590*/  FADD.FTZ R64, R64, -R140.reuse ;  /* 0x8000008c40407221 */ /* 0x100fe20000010000 */
[--C-:B-1----:R-:W-:Y:S01]  /*75a0*/  FADD.FTZ R45, R45, -R141.reuse ;  /* 0x8000008d2d2d7221 */ /* 0x102fe20000010000 */
[----:B------:R-:W1:Y:S01]  /*75b0*/  SHFL.IDX PT, R143, R226, R150, 0x1f ;  /* 0x00001f96e28f7589 */ /* 0x000e6200000e0000 */
[----:B------:R-:W-:Y:S01]  /*75c0*/  FADD.FTZ R47, R47, -R141 ;  /* 0x8000008d2f2f7221 */ /* 0x000fe20000010000 */
[----:B------:R-:W-:Y:S01]  /*75d0*/  FADD.FTZ R66, R66, -R140 ;  /* 0x8000008c42427221 */ /* 0x000fe20000010000 */
[----:B------:R3:W1:Y:S01]  /*75e0*/  MUFU.EX2 R29, R135 ;  /* 0x00000087001d7308 */ /* 0x0006620000000800 */
[----:B-----5:R-:W5:Y:S04]  /*75f0*/  SHFL.IDX PT, R139, R225, R5, 0x1f ;  /* 0x00001f05e18b7589 */ /* 0x020f6800000e0000 */
[----:B------:R-:W5:Y:S03]  /*7600*/  SHFL.IDX PT, R141, R225, R150, 0x1f ;  /* 0x00001f96e18d7589 */ /* 0x000f6600000e0000 */
[----:B------:R5:W5:Y:S01]  /*7610*/  MUFU.EX2 R31, R138 ;  /* 0x0000008a001f7308 */ /* 0x000b620000000800 */
[--C-:B---3--:R-:W-:Y:S01]  /*7620*/  FADD.FTZ R135, R33, -R136.reuse ;  /* 0x8000008821877221 */ /* 0x108fe20000010000 */
[----:B------:R-:W-:Y:S01]  /*7630*/  FADD.FTZ R136, R35, -R136 ;  /* 0x8000008823887221 */ /* 0x000fe20000010000 */
[----:B------:R-:W3:Y:S01]  /*7640*/  SHFL.IDX PT, R33, R226, R227, 0x1f ;  /* 0x00001fe3e2217589 */ /* 0x000ee200000e0000 */
[----:B----4-:R-:W-:Y:S01]  /*7650*/  FADD.FTZ R137, R36, -R147 ;  /* 0x8000009324897221 */ /* 0x010fe20000010000 */
[--C-:B------:R-:W-:Y:S01]  /*7660*/  FADD.FTZ R37, R37, -R146.reuse ;  /* 0x8000009225257221 */ /* 0x100fe20000010000 */
[----:B------:R-:W-:Y:S01]  /*7670*/  FADD.FTZ R39, R39, -R146 ;  /* 0x8000009227277221 */ /* 0x000fe20000010000 */
[----:B------:R-:W4:Y:S04]  /*7680*/  SHFL.IDX PT, R35, R225, R148, 0x1f ;  /* 0x00001f94e1237589 */ /* 0x000f2800000e0000 */
[----:B------:R-:W-:Y:S01]  /*7690*/  SHFL.IDX PT, R144, R226, R217, 0x1f ;  /* 0x00001fd9e2907589 */ /* 0x000fe200000e0000 */
[--C-:B------:R-:W-:Y:S01]  /*76a0*/  FADD.FTZ R49, R49, -R32.reuse ;  /* 0x8000002031317221 */ /* 0x100fe20000010000 */
[----:B------:R-:W-:Y:S01]  /*76b0*/  FADD.FTZ R51, R51, -R32 ;  /* 0x8000002033337221 */ /* 0x000fe20000010000 */
[--C-:B-1----:R-:W-:Y:S01]  /*76c0*/  FADD.FTZ R44, R44, -R143.reuse ;  /* 0x8000008f2c2c7221 */ /* 0x102fe20000010000 */
[----:B------:R-:W1:Y:S01]  /*76d0*/  SHFL.IDX PT, R34, R225, R217, 0x1f ;  /* 0x00001fd9e1227589 */ /* 0x000e6200000e0000 */
[----:B------:R-:W-:Y:S01]  /*76e0*/  FADD.FTZ R46, R46, -R143 ;  /* 0x8000008f2e2e7221 */ /* 0x000fe20000010000 */
[----:B------:R4:W1:Y:S01]  /*76f0*/  MUFU.EX2 R32, R129 ;  /* 0x0000008100207308 */ /* 0x0008620000000800 */
[--C-:B-----5:R-:W-:Y:S01]  /*7700*/  FADD.FTZ R56, R56, -R139.reuse ;  /* 0x8000008b38387221 */ /* 0x120fe20000010000 */
[----:B------:R-:W5:Y:S01]  /*7710*/  SHFL.IDX PT, R138, R225, R149, 0x1f ;  /* 0x00001f95e18a7589 */ /* 0x000f6200000e0000 */
[----:B------:R-:W-:Y:S01]  /*7720*/  FADD.FTZ R58, R58, -R139 ;  /* 0x8000008b3a3a7221 */ /* 0x000fe20000010000 */
[--C-:B------:R-:W-:Y:S01]  /*7730*/  FADD.FTZ R60, R60, -R141.reuse ;  /* 0x8000008d3c3c7221 */ /* 0x100fe20000010000 */
[----:B------:R-:W-:Y:S01]  /*7740*/  FADD.FTZ R62, R62, -R141 ;  /* 0x8000008d3e3e7221 */ /* 0x000fe20000010000 */
[----:B------:R-:W-:Y:S04]  /*7750*/  SHFL.IDX PT, R36, R225, R218, 0x1f ;  /* 0x00001fdae1247589 */ /* 0x000fe800000e0000 */
[----:B------:R-:W5:Y:S01]  /*7760*/  SHFL.IDX PT, R145, R226, R5, 0x1f ;  /* 0x00001f05e2917589 */ /* 0x000f6200000e0000 */
[--C-:B---3--:R-:W-:Y:S01]  /*7770*/  FADD.FTZ R53, R53, -R33.reuse ;  /* 0x8000002135357221 */ /* 0x108fe20000010000 */
[----:B------:R-:W-:Y:S01]  /*7780*/  FADD.FTZ R55, R55, -R33 ;  /* 0x8000002137377221 */ /* 0x000fe20000010000 */
[----:B------:R-:W-:Y:S01]  /*7790*/  FMUL.FTZ R25, R10, R25 ;  /* 0x000000190a197220 */ /* 0x000fe20000410000 */
[----:B------:R-:W-:Y:S01]  /*77a0*/  SHFL.IDX PT, R146, R224, R149, 0x1f ;  /* 0x00001f95e0927589 */ /* 0x000fe200000e0000 */
[----:B------:R-:W-:Y:S01]  /*77b0*/  FMUL.FTZ R37, R19, R37 ;  /* 0x0000002513257220 */ /* 0x000fe20000410000 */
[--C-:B----4-:R-:W-:Y:S01]  /*77c0*/  FADD.FTZ R61, R61, -R35.reuse ;  /* 0x800000233d3d7221 */ /* 0x110fe20000010000 */
[----:B------:R-:W-:Y:S01]  /*77d0*/  FADD.FTZ R63, R63, -R35 ;  /* 0x800000233f3f7221 */ /* 0x000fe20000010000 */
[----:B------:R-:W-:Y:S01]  /*77e0*/  SHFL.IDX PT, R129, R224, R5, 0x1f ;  /* 0x00001f05e0817589 */ /* 0x000fe200000e0000 */
[----:B------:R-:W-:Y:S01]  /*77f0*/  FMUL.FTZ R27, R12, R27 ;  /* 0x0000001b0c1b7220 */ /* 0x000fe20000410000 */
[----:B------:R-:W-:Y:S01]  /*7800*/  MUFU.EX2 R123, R123 ;  /* 0x0000007b007b7308 */ /* 0x000fe20000000800 */
[----:B------:R-:W-:Y:S01]  /*7810*/  FADD.FTZ R38, R38, -R147 ;  /* 0x8000009326267221 */ /* 0x000fe20000010000 */
[----:B------:R-:W-:Y:S01]  /*7820*/  SHFL.IDX PT, R139, R224, R217, 0x1f ;  /* 0x00001fd9e08b7589 */ /* 0x000fe200000e0000 */
[--C-:B-1----:R-:W-:Y:S01]  /*7830*/  FADD.FTZ R57, R57, -R34.reuse ;  /* 0x8000002239397221 */ /* 0x102fe20000010000 */
[----:B------:R-:W-:-:S04]  /*7840*/  FADD.FTZ R59, R59, -R34 ;  /* 0x800000223b3b7221 */ /* 0x000fc80000010000 */
[----:B------:R-:W-:Y:S01]  /*7850*/  MUFU.EX2 R122, R122 ;  /* 0x0000007a007a7308 */ /* 0x000fe20000000800 */
[----:B------:R-:W-:Y:S01]  /*7860*/  SHFL.IDX PT, R143, R224, R150, 0x1f ;  /* 0x00001f96e08f7589 */ /* 0x000fe200000e0000 */
[----:B------:R-:W-:Y:S01]  /*7870*/  FMUL.FTZ R26, R7, R26 ;  /* 0x0000001a071a7220 */ /* 0x000fe20000410000 */
[----:B------:R-:W-:-:S05]  /*7880*/  FMUL.FTZ R39, R20, R39 ;  /* 0x0000002714277220 */ /* 0x000fca0000410000 */
[----:B------:R-:W-:Y:S01]  /*7890*/  MUFU.EX2 R121, R121 ;  /* 0x0000007900797308 */ /* 0x000fe20000000800 */
[----:B------:R-:W-:Y:S01]  /*78a0*/  SHFL.IDX PT, R148, R224, R148, 0x1f ;  /* 0x00001f94e0947589 */ /* 0x000fe200000e0000 */
[----:B------:R-:W-:Y:S01]  /*78b0*/  FADD.FTZ R141, R80, -R142 ;  /* 0x8000008e508d7221 */ /* 0x000fe20000010000 */
[----:B-----5:R-:W-:-:S05]  /*78c0*/  FADD.FTZ R65, R65, -R138 ;  /* 0x8000008a41417221 */ /* 0x020fca0000010000 */
[----:B------:R-:W-:Y:S01]  /*78d0*/  MUFU.EX2 R120, R120 ;  /* 0x0000007800787308 */ /* 0x000fe20000000800 */
[----:B------:R-:W-:Y:S01]  /*78e0*/  SHFL.IDX PT, R149, R224, R218, 0x1f ;  /* 0x00001fdae0957589 */ /* 0x000fe200000e0000 */
[----:B------:R-:W-:Y:S01]  /*78f0*/  FMUL.FTZ R60, R105, R60 ;  /* 0x0000003c693c7220 */ /* 0x000fe20000410000 */
[----:B------:R-:W-:Y:S01]  /*7900*/  FMUL.FTZ R64, R109, R64 ;  /* 0x000000406d407220 */ /* 0x000fe20000410000 */
[--C-:B------:R-:W-:Y:S01]  /*7910*/  FADD.FTZ R41, R41, -R144.reuse ;  /* 0x8000009029297221 */ /* 0x100fe20000010000 */
[----:B------:R-:W1:Y:S01]  /*7920*/  SHFL.IDX PT, R224, R224, R227, 0x1f ;  /* 0x00001fe3e0e07589 */ /* 0x000e6200000e0000 */
[----:B------:R-:W-:-:S03]  /*7930*/  FADD.FTZ R43, R43, -R144 ;  /* 0x800000902b2b7221 */ /* 0x000fc60000010000 */
[----:B------:R-:W3:Y:S01]  /*7940*/  SHFL.IDX PT, R225, R225, R227, 0x1f ;  /* 0x00001fe3e1e17589 */ /* 0x000ee200000e0000 */
[----:B------:R-:W-:Y:S01]  /*7950*/  FADD.FTZ R142, R82, -R142 ;  /* 0x8000008e528e7221 */ /* 0x000fe20000010000 */
[----:B------:R-:W-:Y:S01]  /*7960*/  FMUL.FTZ R82, R17, R137 ;  /* 0x0000008911527220 */ /* 0x000fe20000410000 */
[----:B------:R4:W-:Y:S01]  /*7970*/  MUFU.EX2 R35, R125 ;  /* 0x0000007d00237308 */ /* 0x0009e20000000800 */
[--C-:B------:R-:W-:Y:S01]  /*7980*/  FADD.FTZ R40, R40, -R145.reuse ;  /* 0x8000009128287221 */ /* 0x100fe20000010000 */
[----:B------:R-:W-:Y:S02]  /*7990*/  FADD.FTZ R42, R42, -R145 ;  /* 0x800000912a2a7221 */ /* 0x000fe40000010000 */
[----:B------:R-:W-:-:S04]  /*79a0*/  F2FP.BF16.F32.PACK_AB R82, R37, R82 ;  /* 0x000000522552723e */ /* 0x000fc800000010ff */
[----:B------:R5:W3:Y:S01]  /*79b0*/  MUFU.EX2 R33, R127 ;  /* 0x0000007f00217308 */ /* 0x000ae20000000800 */
[----:B----4-:R-:W-:Y:S01]  /*79c0*/  FADD.FTZ R125, R67, -R138 ;  /* 0x8000008a437d7221 */ /* 0x010fe20000010000 */
[----:B------:R-:W-:-:S06]  /*79d0*/  FADD.FTZ R67, R70, -R36 ;  /* 0x8000002446437221 */ /* 0x000fcc0000010000 */
[----:B------:R4:W4:Y:S01]  /*79e0*/  MUFU.EX2 R34, R126 ;  /* 0x0000007e00227308 */ /* 0x0009220000000800 */
[----:B-----5:R-:W-:Y:S01]  /*79f0*/  FADD.FTZ R127, R68, -R36 ;  /* 0x80000024447f7221 */ /* 0x020fe20000010000 */
[--C-:B-1----:R-:W-:Y:S01]  /*7a00*/  FADD.FTZ R150, R85, -R224.reuse ;  /* 0x800000e055967221 */ /* 0x102fe20000010000 */
[----:B------:R-:W-:Y:S01]  /*7a10*/  FADD.FTZ R224, R87, -R224 ;  /* 0x800000e057e07221 */ /* 0x000fe20000010000 */
[----:B------:R-:W-:-:S04]  /*7a20*/  FMUL.FTZ R85, R8, R130 ;  /* 0x0000008208557220 */ /* 0x000fc80000410000 */
[----:B------:R1:W5:Y:S01]  /*7a30*/  MUFU.EX2 R36, R124 ;  /* 0x0000007c00247308 */ /* 0x0003620000000800 */
[----:B------:R-:W-:Y:S01]  /*7a40*/  F2FP.BF16.F32.PACK_AB R87, R27, R25 ;  /* 0x000000191b57723e */ /* 0x000fe200000010ff */
[----:B---3--:R-:W-:Y:S01]  /*7a50*/  FADD.FTZ R70, R69, -R225 ;  /* 0x800000e145467221 */ /* 0x008fe20000010000 */
[----:B------:R-:W-:-:S05]  /*7a60*/  FMUL.FTZ R38, R18, R38 ;  /* 0x0000002612267220 */ /* 0x000fca0000410000 */
[----:B------:R-:W3:Y:S01]  /*7a70*/  MUFU.EX2 R119, R119 ;  /* 0x0000007700777308 */ /* 0x000ee20000000800 */
[----:B------:R-:W-:Y:S01]  /*7a80*/  FMUL.FTZ R61, R107, R61 ;  /* 0x0000003d6b3d7220 */ /* 0x000fe20000410000 */
[----:B------:R-:W-:-:S06]  /*7a90*/  FMUL.FTZ R25, R111, R65 ;  /* 0x000000416f197220 */ /* 0x000fcc0000410000 */
[----:B------:R-:W3:Y:S01]  /*7aa0*/  MUFU.EX2 R118, R118 ;  /* 0x0000007600767308 */ /* 0x000ee20000000800 */
[----:B----4-:R-:W-:-:S07]  /*7ab0*/  FADD.FTZ R126, R72, -R129 ;  /* 0x80000081487e7221 */ /* 0x010fce0000010000 */
[----:B------:R-:W4:Y:S01]  /*7ac0*/  MUFU.EX2 R37, R117 ;  /* 0x0000007500257308 */ /* 0x000f220000000800 */
[----:B------:R-:W-:Y:S01]  /*7ad0*/  FADD.FTZ R138, R73, -R139 ;  /* 0x8000008b498a7221 */ /* 0x000fe20000010000 */
[--C-:B------:R-:W-:Y:S01]  /*7ae0*/  FADD.FTZ R144, R81, -R146.reuse ;  /* 0x8000009251907221 */ /* 0x100fe20000010000 */
[--C-:B------:R-:W-:Y:S01]  /*7af0*/  FADD.FTZ R147, R84, -R149.reuse ;  /* 0x8000009554937221 */ /* 0x100fe20000010000 */
[----:B------:R-:W-:Y:S01]  /*7b00*/  FADD.FTZ R146, R83, -R146 ;  /* 0x8000009253927221 */ /* 0x000fe20000010000 */
[----:B------:R-:W-:Y:S01]  /*7b10*/  FADD.FTZ R149, R86, -R149 ;  /* 0x8000009556957221 */ /* 0x000fe20000010000 */
        /* <DEDUP_REMOVED lines=75> */
[----:B------:R-:W-:Y:S01]  /*7fd0*/  FMUL.FTZ R27, R118, R150 ;  /* 0x00000096761b7220 */ /* 0x000fe20000410000 */
[----:B----4-:R-:W-:Y:S01]  /*7fe0*/  FMUL.FTZ R224, R37, R224 ;  /* 0x000000e025e07220 */ /* 0x010fe20000410000 */
[----:B------:R-:W-:Y:S01]  /*7ff0*/  F2FP.BF16.F32.PACK_AB R72, R49, R48 ;  /* 0x000000303148723e */ /* 0x000fe200000010ff */
[----:B------:R-:W-:Y:S01]  /*8000*/  UMOV UR6, UR4 ;  /* 0x0000000400067c82 */ /* 0x000fe20008000000 */
[----:B------:R-:W-:Y:S01]  /*8010*/  F2FP.BF16.F32.PACK_AB R73, R51, R50 ;  /* 0x000000323349723e */ /* 0x000fe200000010ff */
[----:B------:R-:W-:Y:S01]  /*8020*/  UMOV UR7, 0x40000040 ;  /* 0x4000004000077882 */ /* 0x000fe20000000000 */
        /* <DEDUP_REMOVED lines=157> */
.L_x_5083:
        /* <DEDUP_REMOVED lines=70> */
.L_x_5084:
        /* <DEDUP_REMOVED lines=12> */
.L_x_5074:
        /* <DEDUP_REMOVED lines=121> */
.L_x_5097:
[----:B------:R-:W-:-:S05]  /*96b0*/  IMAD.U32 R7, RZ, RZ, UR36 ;  /* 0x00000024ff077e24 */ /* 0x000fca000f8e00ff */
[----:B------:R-:W-:-:S04]  /*96c0*/  LOP3.LUT R7, R7, 0x1, RZ, 0xfc, !PT ;  /* 0x0000000107077812 */ /* 0x000fc800078efcff */
[----:B------:R-:W-:-:S13]  /*96d0*/  ISETP.NE.AND P6, PT, R7, 0x3, PT ;  /* 0x000000030700780c */ /* 0x000fda0003fc5270 */
[----:B--2---:R-:W-:Y:S05]  /*96e0*/  @!P6 BRA `(.L_x_5087) ;  /* 0x000000000004e947 */ /* 0x004fea0003800000 */
[----:B------:R-:W-:Y:S01]  /*96f0*/  BPT.TRAP 0x1 ;  /* 0x000000040000795c */ /* 0x000fe20000300000 */
.L_x_5087:
[----:B------:R-:W-:Y:S01]  /*9700*/  IMAD R7, R0, 0x8, R222 ;  /* 0x0000000800077824 */ /* 0x000fe200078e02de */
[----:B------:R-:W-:-:S04]  /*9710*/  SHF.L.U32 R18, R4, 0x1f, RZ ;  /* 0x0000001f04127819 */ /* 0x000fc800000006ff */
[----:B------:R1:W2:Y:S01]  /*9720*/  SYNCS.PHASECHK.TRANS64.TRYWAIT P0, [R7+URZ+0x30c10], R18 ;  /* 0x030c1012070075a7 */ /* 0x0002a2000800017f */
[----:B------:R-:W-:Y:S05]  /*9730*/  @!P6 BRA `(.L_x_5088) ;  /* 0x000000000004e947 */ /* 0x000fea0003800000 */
[----:B------:R-:W-:Y:S01]  /*9740*/  BPT.TRAP 0x1 ;  /* 0x000000040000795c */ /* 0x000fe20000300000 */
.L_x_5088:
[----:B---3--:R-:W-:-:S05]  /*9750*/  VIADD R8, R222, 0x10000 ;  /* 0x00010000de087836 */ /* 0x008fca0000000000 */
[----:B------:R-:W-:-:S04]  /*9760*/  SHF.R.U32.HI R8, RZ, 0x4, R8 ;  /* 0x00000004ff087819 */ /* 0x000fc80000011608 */
[----:B------:R-:W-:-:S04]  /*9770*/  LOP3.LUT R8, R8, 0x3fff, RZ, 0xc0, !PT ;  /* 0x00003fff08087812 */ /* 0x000fc800078ec0ff */
[----:B------:R-:W-:Y:S01]  /*9780*/  LOP3.LUT R9, R8, 0x10000, RZ, 0xfc, !PT ;  /* 0x0001000008097812 */ /* 0x000fe200078efcff */
[----:B--2---:R-:W-:Y:S06]  /*9790*/  @P0 BRA `(.L_x_5089) ;  /* 0x0000000000080947 */ /* 0x004fec0003800000 */
[----:B------:R-:W2:Y:S02]  /*97a0*/  SYNCS.PHASECHK.TRANS64.TRYWAIT P0, [R7+URZ+0x30c10], R18 ;  /* 0x030c1012070075a7 */ /* 0x000ea4000800017f */
[----:B--2---:R-:W-:Y:S05]  /*97b0*/  @!P0 BRA `(.L_x_5090) ;  /* 0x00000070000c8947 */ /* 0x004fea0003800000 */
.L_x_5089:
        /* <DEDUP_REMOVED lines=27> */
[----:B------:R-:W-:Y:S02]  /*9970*/  IMAD R9, R3, 0x2, R10 ;  /* 0x0000000203097824 */ /* 0x000fe400078e020a */
[----:B------:R-:W-:-:S04]  /*9980*/  VIADD R10, R222, 0x20000 ;  /* 0x00020000de0a7836 */ /* 0x000fc80000000000 */
        /* <DEDUP_REMOVED lines=12> */
[C---:B------:R-:W-:Y:S02]  /*9a50*/  IMAD R13, R3.reuse, 0x2, R14 ;  /* 0x00000002030d7824 */ /* 0x040fe400078e020e */
[----:B------:R-:W-:Y:S02]  /*9a60*/  IMAD R219, R3, 0x2, R16 ;  /* 0x0000000203db7824 */ /* 0x000fe400078e0210 */
[--C-:B------:R-:W-:Y:S02]  /*9a70*/  IMAD R16, R9, 0x4, R222.reuse ;  /* 0x0000000409107824 */ /* 0x100fe400078e02de */
[--C-:B------:R-:W-:Y:S02]  /*9a80*/  IMAD R232, R11, 0x4, R222.reuse ;  /* 0x000000040be87824 */ /* 0x100fe400078e02de */
[--C-:B------:R-:W-:Y:S02]  /*9a90*/  IMAD R220, R13, 0x4, R222.reuse ;  /* 0x000000040ddc7824 */ /* 0x100fe400078e02de */
[----:B------:R-:W-:-:S02]  /*9aa0*/  IMAD R221, R219, 0x4, R222 ;  /* 0x00000004dbdd7824 */ /* 0x000fc400078e02de */
[--C-:B------:R-:W-:Y:S02]  /*9ab0*/  IMAD R216, R11, 0x4, R10.reuse ;  /* 0x000000040bd87824 */ /* 0x100fe400078e020a */
[--C-:B------:R-:W-:Y:S02]  /*9ac0*/  IMAD R218, R13, 0x4, R10.reuse ;  /* 0x000000040dda7824 */ /* 0x100fe400078e020a */
        /* <DEDUP_REMOVED lines=14> */
.L_x_5091:
[----:B------:R1:W1:Y:S01]  /*9bb0*/  SYNCS.PHASECHK.TRANS64.TRYWAIT P0, [R7+URZ+0x30c30], R18 ;  /* 0x030c3012070075a7 */ /* 0x000262000800017f */
[----:B------:R-:W-:Y:S05]  /*9bc0*/  @!P6 BRA `(.L_x_5092) ;  /* 0x000000000004e947 */ /* 0x000fea0003800000 */
[----:B------:R-:W-:Y:S01]  /*9bd0*/  BPT.TRAP 0x1 ;  /* 0x000000040000795c */ /* 0x000fe20000300000 */
.L_x_5092:
        /* <DEDUP_REMOVED lines=8> */
.L_x_5093:
        /* <DEDUP_REMOVED lines=41> */
[----:B------:R-:W-:Y:S01]  /*9ef0*/  ISETP.GE.AND P2, PT, R226, 0x1, PT ;  /* 0x00000001e200780c */ /* 0x000fe20003f46270 */
[----:B------:R-:W-:Y:S01]  /*9f00*/  VIADD R13, R5, 0x10 ;  /* 0x00000010050d7836 */ /* 0x000fe20000000000 */
[----:B------:R-:W-:Y:S02]  /*9f10*/  ISETP.GE.AND P0, PT, R217, 0x1, PT ;  /* 0x00000001d900780c */ /* 0x000fe40003f06270 */
[----:B------:R-:W-:-:S02]  /*9f20*/  SEL R223, R223, 0x80, P3 ;  /* 0x00000080dfdf7807 */ /* 0x000fc40001800000 */
[----:B------:R-:W-:Y:S01]  /*9f30*/  ISETP.GE.AND P1, PT, R226, RZ, PT ;  /* 0x000000ffe200720c */ /* 0x000fe20003f26270 */
[----:B------:R-:W-:Y:S01]  /*9f40*/  SHFL.IDX PT, R17, R16, R13, 0x1f ;  /* 0x00001f0d10117589 */ /* 0x000fe200000e0000 */
[----:B------:R-:W-:Y:S02]  /*9f50*/  ISETP.GT.OR P2, PT, R225, 0x1, !P2 ;  /* 0x00000001e100780c */ /* 0x000fe40005744670 */
[----:B------:R-:W-:Y:S02]  /*9f60*/  ISETP.GT.OR P0, PT, R223, 0x1, !P0 ;  /* 0x00000001df00780c */ /* 0x000fe40004704670 */
[----:B------:R-:W-:Y:S02]  /*9f70*/  ISETP.GT.OR P1, PT, R225, RZ, !P1 ;  /* 0x000000ffe100720c */ /* 0x000fe40004f24670 */
[----:B------:R-:W-:Y:S01]  /*9f80*/  FSEL R227, R89, -INF , !P2 ;  /* 0xff80000059e37808 */ /* 0x000fe20005000000 */
[----:B------:R-:W-:Y:S01]  /*9f90*/  VIADD R89, R5, 0x8 ;  /* 0x0000000805597836 */ /* 0x000fe20000000000 */
[----:B------:R-:W-:-:S02]  /*9fa0*/  FSEL R91, R91, -INF , !P0 ;  /* 0xff8000005b5b7808 */ /* 0x000fc40004000000 */
[----:B------:R-:W-:Y:S01]  /*9fb0*/  FSEL R88, R88, -INF , !P1 ;  /* 0xff80000058587808 */ /* 0x000fe20004800000 */
[--C-:B-1----:R-:W-:Y:S01]  /*9fc0*/  FFMA.FTZ R227, R227, UR5, -R11.reuse ;  /* 0x00000005e3e37c23 */ /* 0x102fe2000801080b */
[----:B------:R-:W-:Y:S01]  /*9fd0*/  ISETP.GE.AND P1, PT, R226, 0x8, PT ;  /* 0x00000008e200780c */ /* 0x000fe20003f26270 */
[----:B------:R-:W-:Y:S01]  /*9fe0*/  FFMA.FTZ R11, R91, UR5, -R11 ;  /* 0x000000055b0b7c23 */ /* 0x000fe2000801080b */
[----:B------:R-:W-:Y:S01]  /*9ff0*/  ISETP.GE.AND P0, PT, R217, 0x9, PT ;  /* 0x00000009d900780c */ /* 0x000fe20003f06270 */
[----:B------:R-:W-:Y:S01]  /*a000*/  VIADD R91, R5, 0xc ;  /* 0x0000000c055b7836 */ /* 0x000fe20000000000 */
[----:B------:R-:W-:Y:S01]  /*a010*/  ISETP.GT.OR P1, PT, R225, 0x8, !P1 ;  /* 0x00000008e100780c */ /* 0x000fe20004f24670 */
[----:B------:R-:W1:Y:S01]  /*a020*/  SHFL.IDX PT, R12, R16, R89, 0x1f ;  /* 0x00001f59100c7589 */ /* 0x000e6200000e0000 */
[----:B------:R-:W-:Y:S01]  /*a030*/  ISETP.GE.AND P3, PT, R217, RZ, PT ;  /* 0x000000ffd900720c */ /* 0x000fe20003f66270 */
[----:B------:R-:W-:Y:S01]  /*a040*/  FFMA.FTZ R88, R88, UR5, -R9 ;  /* 0x0000000558587c23 */ /* 0x000fe20008010809 */
[C---:B------:R-:W-:Y:S01]  /*a050*/  ISETP.GT.OR P0, PT, R223.reuse, 0x9, !P0 ;  /* 0x00000009df00780c */ /* 0x040fe20004704670 */
[----:B------:R-:W2:Y:S01]  /*a060*/  SHFL.IDX PT, R10, R16, R91, 0x1f ;  /* 0x00001f5b100a7589 */ /* 0x000ea200000e0000 */
[----:B------:R-:W-:Y:S01]  /*a070*/  FSEL R92, R92, -INF , !P1 ;  /* 0xff8000005c5c7808 */ /* 0x000fe20004800000 */
[----:B------:R3:W-:Y:S01]  /*a080*/  MUFU.EX2 R228, R88 ;  /* 0x0000005800e47308 */ /* 0x0007e20000000800 */
[----:B------:R-:W-:-:S02]  /*a090*/  ISETP.GT.OR P3, PT, R223, RZ, !P3 ;  /* 0x000000ffdf00720c */ /* 0x000fc40005f64670 */
[----:B------:R-:W-:Y:S02]  /*a0a0*/  ISETP.GE.AND P1, PT, R217, 0x10, PT ;  /* 0x00000010d900780c */ /* 0x000fe40003f26270 */
[----:B------:R-:W-:Y:S02]  /*a0b0*/  FSEL R95, R95, -INF , !P0 ;  /* 0xff8000005f5f7808 */ /* 0x000fe40004000000 */
[----:B------:R-:W-:Y:S01]  /*a0c0*/  ISETP.GE.AND P0, PT, R226, 0x10, PT ;  /* 0x00000010e200780c */ /* 0x000fe20003f06270 */
[----:B------:R-:W-:Y:S01]  /*a0d0*/  MUFU.EX2 R11, R11 ;  /* 0x0000000b000b7308 */ /* 0x000fe20000000800 */
[----:B------:R-:W-:Y:S01]  /*a0e0*/  FSEL R90, R90, -INF , !P3 ;  /* 0xff8000005a5a7808 */ /* 0x000fe20005800000 */
[----:B---3--:R-:W-:Y:S01]  /*a0f0*/  SHFL.IDX PT, R88, R232, R5, 0x1f ;  /* 0x00001f05e8587589 */ /* 0x008fe200000e0000 */
[----:B------:R-:W-:Y:S02]  /*a100*/  ISETP.GT.OR P1, PT, R223, 0x10, !P1 ;  /* 0x00000010df00780c */ /* 0x000fe40004f24670 */
[----:B------:R-:W-:Y:S01]  /*a110*/  ISETP.GE.AND P3, PT, R217, 0x8, PT ;  /* 0x00000008d900780c */ /* 0x000fe20003f66270 */
[----:B------:R-:W-:Y:S01]  /*a120*/  FFMA.FTZ R9, R90, UR5, -R9 ;  /* 0x000000055a097c23 */ /* 0x000fe20008010809 */
[----:B------:R-:W-:Y:S01]  /*a130*/  ISETP.GT.OR P0, PT, R225, 0x10, !P0 ;  /* 0x00000010e100780c */ /* 0x000fe20004704670 */
[----:B------:R-:W-:Y:S01]  /*a140*/  SHFL.IDX PT, R90, R232, R22, 0x1f ;  /* 0x00001f16e85a7589 */ /* 0x000fe200000e0000 */
[----:B------:R-:W-:Y:S01]  /*a150*/  ISETP.GE.AND P2, PT, R226, 0x9, PT ;  /* 0x00000009e200780c */ /* 0x000fe20003f46270 */
[----:B-1----:R-:W-:Y:S01]  /*a160*/  FFMA.FTZ R92, R92, UR5, -R12 ;  /* 0x000000055c5c7c23 */ /* 0x002fe2000801080c */
[----:B------:R-:W-:Y:S01]  /*a170*/  FSEL R98, R98, -INF , !P1 ;  /* 0xff80000062627808 */ /* 0x000fe20004800000 */
[----:B------:R-:W1:Y:S01]  /*a180*/  MUFU.EX2 R9, R9 ;  /* 0x0000000900097308 */ /* 0x000e620000000800 */
[----:B------:R-:W-:Y:S01]  /*a190*/  ISETP.GT.OR P3, PT, R223, 0x8, !P3 ;  /* 0x00000008df00780c */ /* 0x000fe20005f64670 */
[----:B--2---:R-:W-:Y:S01]  /*a1a0*/  FFMA.FTZ R14, R95, UR5, -R10 ;  /* 0x000000055f0e7c23 */ /* 0x004fe2000801080a */
[----:B------:R-:W-:Y:S01]  /*a1b0*/  ISETP.GE.AND P1, PT, R217, 0x11, PT ;  /* 0x00000011d900780c */ /* 0x000fe20003f26270 */
[----:B------:R-:W-:Y:S01]  /*a1c0*/  VIADD R95, R5, 0x14 ;  /* 0x00000014055f7836 */ /* 0x000fe20000000000 */
[----:B------:R-:W-:-:S02]  /*a1d0*/  FSEL R15, R96, -INF , !P0 ;  /* 0xff800000600f7808 */ /* 0x000fc40004000000 */
[----:B------:R-:W-:Y:S01]  /*a1e0*/  ISETP.GT.OR P2, PT, R225, 0x9, !P2 ;  /* 0x00000009e100780c */ /* 0x000fe20005744670 */
[----:B------:R-:W-:Y:S01]  /*a1f0*/  MUFU.EX2 R14, R14 ;  /* 0x0000000e000e7308 */ /* 0x000fe20000000800 */
[----:B------:R-:W-:Y:S01]  /*a200*/  ISETP.GE.AND P0, PT, R226, 0x11, PT ;  /* 0x00000011e200780c */ /* 0x000fe20003f06270 */
[----:B------:R-:W2:Y:S01]  /*a210*/  SHFL.IDX PT, R18, R16, R95, 0x1f ;  /* 0x00001f5f10127589 */ /* 0x000ea200000e0000 */
[----:B------:R-:W-:Y:S01]  /*a220*/  FSEL R94, R94, -INF , !P3 ;  /* 0xff8000005e5e7808 */ /* 0x000fe20005800000 */
[--C-:B------:R-:W-:Y:S01]  /*a230*/  FFMA.FTZ R15, R15, UR5, -R17.reuse ;  /* 0x000000050f0f7c23 */ /* 0x100fe20008010811 */
[----:B------:R-:W-:Y:S01]  /*a240*/  ISETP.GT.OR P1, PT, R223, 0x11, !P1 ;  /* 0x00000011df00780c */ /* 0x000fe20004f24670 */
[----:B------:R-:W-:Y:S01]  /*a250*/  FFMA.FTZ R17, R98, UR5, -R17 ;  /* 0x0000000562117c23 */ /* 0x000fe20008010811 */
[----:B------:R-:W-:Y:S01]  /*a260*/  ISETP.GE.AND P3, PT, R217, 0x18, PT ;  /* 0x00000018d900780c */ /* 0x000fe20003f66270 */
[----:B------:R-:W-:Y:S01]  /*a270*/  FFMA.FTZ R12, R94, UR5, -R12 ;  /* 0x000000055e0c7c23 */ /* 0x000fe2000801080c */
[----:B------:R-:W-:Y:S01]  /*a280*/  FSEL R93, R93, -INF , !P2 ;  /* 0xff8000005d5d7808 */ /* 0x000fe20005000000 */
[----:B------:R-:W-:Y:S01]  /*a290*/  SHFL.IDX PT, R94, R232, R91, 0x1f ;  /* 0x00001f5be85e7589 */ /* 0x000fe200000e0000 */
[----:B------:R-:W-:Y:S01]  /*a2a0*/  ISETP.GT.OR P0, PT, R225, 0x11, !P0 ;  /* 0x00000011e100780c */ /* 0x000fe20004704670 */
[----:B------:R-:W-:Y:S01]  /*a2b0*/  MUFU.EX2 R15, R15 ;  /* 0x0000000f000f7308 */ /* 0x000fe20000000800 */
[----:B------:R-:W-:Y:S01]  /*a2c0*/  ISETP.GE.AND P2, PT, R226, 0x18, PT ;  /* 0x00000018e200780c */ /* 0x000fe20003f46270 */
[----:B------:R-:W-:Y:S01]  /*a2d0*/  FFMA.FTZ R13, R93, UR5, -R10 ;  /* 0x000000055d0d7c23 */ /* 0x000fe2000801080a */
[----:B------:R-:W-:Y:S01]  /*a2e0*/  FSEL R99, R99, -INF , !P1 ;  /* 0xff80000063637808 */ /* 0x000fe20004800000 */
[----:B------:R-:W-:Y:S01]  /*a2f0*/  VIADD R93, R5, 0x10 ;  /* 0x00000010055d7836 */ /* 0x000fe20000000000 */
[----:B------:R-:W-:Y:S01]  /*a300*/  ISETP.GT.OR P1, PT, R223, 0x18, !P3 ;  /* 0x00000018df00780c */ /* 0x000fe20005f24670 */
[----:B------:R-:W-:Y:S01]  /*a310*/  SHFL.IDX PT, R98, R232, R95, 0x1f ;  /* 0x00001f5fe8627589 */ /* 0x000fe200000e0000 */
[----:B------:R-:W-:Y:S01]  /*a320*/  FSEL R97, R97, -INF , !P0 ;  /* 0xff80000061617808 */ /* 0x000fe20004000000 */
[----:B------:R3:W-:Y:S01]  /*a330*/  MUFU.EX2 R10, R92 ;  /* 0x0000005c000a7308 */ /* 0x0007e20000000800 */
[----:B------:R-:W-:Y:S01]  /*a340*/  ISETP.GT.OR P0, PT, R225, 0x18, !P2 ;  /* 0x00000018e100780c */ /* 0x000fe20005704670 */
[----:B------:R-:W-:Y:S01]  /*a350*/  SHFL.IDX PT, R96, R232, R93, 0x1f ;  /* 0x00001f5de8607589 */ /* 0x000fe200000e0000 */
[----:B------:R-:W-:-:S02]  /*a360*/  FSEL R102, R102, -INF , !P1 ;  /* 0xff80000066667808 */ /* 0x000fc40004800000 */
[----:B------:R-:W-:Y:S01]  /*a370*/  ISETP.GE.AND P1, PT, R226, 0x20, PT ;  /* 0x00000020e200780c */ /* 0x000fe20003f26270 */
[--C-:B--2---:R-:W-:Y:S01]  /*a380*/  FFMA.FTZ R16, R97, UR5, -R18.reuse ;  /* 0x0000000561107c23 */ /* 0x104fe20008010812 */
[----:B------:R-:W-:Y:S01]  /*a390*/  FSEL R20, R100, -INF , !P0 ;  /* 0xff80000064147808 */ /* 0x000fe20004000000 */
[----:B------:R-:W-:Y:S01]  /*a3a0*/  VIADD R97, R5, 0x18 ;  /* 0x0000001805617836 */ /* 0x000fe20000000000 */
[----:B------:R-:W-:Y:S01]  /*a3b0*/  ISETP.GE.AND P0, PT, R226, 0x19, PT ;  /* 0x00000019e200780c */ /* 0x000fe20003f06270 */
[----:B---3--:R2:W3:Y:S01]  /*a3c0*/  SHFL.IDX PT, R92, R232, R89, 0x1f ;  /* 0x00001f59e85c7589 */ /* 0x0084e200000e0000 */
[----:B------:R-:W-:Y:S01]  /*a3d0*/  ISETP.GT.OR P1, PT, R225, 0x20, !P1 ;  /* 0x00000020e100780c */ /* 0x000fe20004f24670 */
[----:B------:R-:W-:Y:S01]  /*a3e0*/  FFMA.FTZ R18, R99, UR5, -R18 ;  /* 0x0000000563127c23 */ /* 0x000fe20008010812 */
[----:B------:R-:W-:Y:S01]  /*a3f0*/  ISETP.GT.OR P0, PT, R225, 0x19, !P0 ;  /* 0x00000019e100780c */ /* 0x000fe20004704670 */
[----:B------:R-:W5:Y:S01]  /*a400*/  SHFL.IDX PT, R100, R232, R97, 0x1f ;  /* 0x00001f61e8647589 */ /* 0x000f6200000e0000 */
[C---:B------:R-:W-:Y:S01]  /*a410*/  ISETP.GE.AND P3, PT, R217.reuse, 0x20, PT ;  /* 0x00000020d900780c */ /* 0x040fe20003f66270 */
[--C-:B------:R-:W-:Y:S01]  /*a420*/  FFMA.FTZ R20, R20, UR5, -R19.reuse ;  /* 0x0000000514147c23 */ /* 0x100fe20008010813 */
[----:B------:R-:W-:Y:S01]  /*a430*/  FSEL R22, R104, -INF , !P1 ;  /* 0xff80000068167808 */ /* 0x000fe20004800000 */
[----:B------:R-:W-:Y:S01]  /*a440*/  FFMA.FTZ R19, R102, UR5, -R19 ;  /* 0x0000000566137c23 */ /* 0x000fe20008010813 */
[----:B------:R-:W-:Y:S01]  /*a450*/  ISETP.GE.AND P1, PT, R217, 0x21, PT ;  /* 0x00000021d900780c */ /* 0x000fe20003f26270 */
[----:B------:R-:W-:Y:S01]  /*a460*/  VIADD R102, R5, 0x1c ;  /* 0x0000001c05667836 */ /* 0x000fe20000000000 */
[----:B------:R-:W-:Y:S01]  /*a470*/  FSEL R21, R101, -INF , !P0 ;  /* 0xff80000065157808 */ /* 0x000fe20004000000 */
[----:B------:R-:W-:Y:S01]  /*a480*/  FFMA.FTZ R22, R22, UR5, -R88 ;  /* 0x0000000516167c23 */ /* 0x000fe20008010858 */
[----:B------:R-:W-:-:S02]  /*a490*/  WARPGROUP.DEPBAR.LE gsb0, 0x0 ;  /* 0x00008000000079c5 */ /* 0x000fc40000010000 */
[----:B------:R-:W-:Y:S01]  /*a4a0*/  WARPGROUP.ARRIVE ;  /* 0x00000000000079c5 */ /* 0x000fe20000000000 */
[----:B------:R-:W-:Y:S01]  /*a4b0*/  ISETP.GT.OR P0, PT, R223, 0x20, !P3 ;  /* 0x00000020df00780c */ /* 0x000fe20005f04670 */
[----:B------:R-:W-:Y:S01]  /*a4c0*/  SHFL.IDX PT, R232, R232, R102, 0x1f ;  /* 0x00001f66e8e87589 */ /* 0x000fe200000e0000 */
[----:B------:R-:W-:Y:S01]  /*a4d0*/  ISETP.GE.AND P2, PT, R217, 0x19, PT ;  /* 0x00000019d900780c */ /* 0x000fe20003f46270 */
[----:B------:R-:W-:Y:S01]  /*a4e0*/  FFMA.FTZ R21, R21, UR5, -R23 ;  /* 0x0000000515157c23 */ /* 0x000fe20008010817 */
[----:B------:R-:W-:Y:S01]  /*a4f0*/  ISETP.GT.OR P1, PT, R223, 0x21, !P1 ;  /* 0x00000021df00780c */ /* 0x000fe20004f24670 */
[----:B------:R-:W-:Y:S01]  /*a500*/  HGMMA.64x128x16.F32.BF16 R24, gdesc[UR12], R24, gsb0 ;  /* 0x01e000000c1879f0 */ /* 0x000fe20008001818 */
[----:B------:R-:W-:Y:S01]  /*a510*/  R2UR UR12, R234 ;  /* 0x00000000ea0c72ca */ /* 0x000fe200000e0000 */
[----:B------:R-:W-:Y:S01]  /*a520*/  UMOV UR14, UR4 ;  /* 0x00000004000e7c82 */ /* 0x000fe20008000000 */
[----:B------:R-:W-:Y:S01]  /*a530*/  R2UR UR13, R235 ;  /* 0x00000000eb0d72ca */ /* 0x000fe200000e0000 */
[----:B------:R-:W-:Y:S01]  /*a540*/  UMOV UR15, 0x40000040 ;  /* 0x40000040000f7882 */ /* 0x000fe20000000000 */
[----:B------:R-:W-:Y:S01]  /*a550*/  ISETP.GE.AND P3, PT, R217, 0x28, PT ;  /* 0x00000028d900780c */ /* 0x000fe20003f66270 */
[----:B------:R-:W1:Y:S01]  /*a560*/  MUFU.EX2 R12, R12 ;  /* 0x0000000c000c7308 */ /* 0x000e620000000800 */
[----:B------:R-:W-:-:S02]  /*a570*/  FSEL R106, R106, -INF , !P0 ;  /* 0xff8000006a6a7808 */ /* 0x000fc40004000000 */
[----:B------:R-:W-:Y:S02]  /*a580*/  ISETP.GT.OR P2, PT, R223, 0x19, !P2 ;  /* 0x00000019df00780c */ /* 0x000fe40005744670 */
[----:B------:R-:W-:Y:S01]  /*a590*/  ISETP.GE.AND P0, PT, R226, 0x21, PT ;  /* 0x00000021e200780c */ /* 0x000fe20003f06270 */
[----:B------:R-:W-:Y:S01]  /*a5a0*/  FFMA.FTZ R88, R106, UR5, -R88 ;  /* 0x000000056a587c23 */ /* 0x000fe20008010858 */
[----:B------:R-:W-:Y:S01]  /*a5b0*/  FSEL R107, R107, -INF , !P1 ;  /* 0xff8000006b6b7808 */ /* 0x000fe20004800000 */
[----:B------:R-:W-:Y:S01]  /*a5c0*/  MUFU.EX2 R16, R16 ;  /* 0x0000001000107308 */ /* 0x000fe20000000800 */
[----:B------:R-:W-:Y:S02]  /*a5d0*/  ISETP.GT.OR P1, PT, R223, 0x28, !P3 ;  /* 0x00000028df00780c */ /* 0x000fe40005f24670 */
[----:B------:R-:W-:Y:S02]  /*a5e0*/  FSEL R103, R103, -INF , !P2 ;  /* 0xff80000067677808 */ /* 0x000fe40005000000 */
[----:B------:R-:W-:-:S02]  /*a5f0*/  ISETP.GT.OR P0, PT, R225, 0x21, !P0 ;  /* 0x00000021e100780c */ /* 0x000fc40004704670 */
[----:B------:R-:W-:Y:S01]  /*a600*/  ISETP.GE.AND P2, PT, R226, 0x28, PT ;  /* 0x00000028e200780c */ /* 0x000fe20003f46270 */
[----:B------:R-:W-:Y:S01]  /*a610*/  FFMA.FTZ R23, R103, UR5, -R23 ;  /* 0x0000000567177c23 */ /* 0x000fe20008010817 */
[----:B------:R-:W-:Y:S01]  /*a620*/  FSEL R110, R110, -INF , !P1 ;  /* 0xff8000006e6e7808 */ /* 0x000fe20004800000 */
[----:B----4-:R-:W-:Y:S01]  /*a630*/  SHFL.IDX PT, R103, R220, R5, 0x1f ;  /* 0x00001f05dc677589 */ /* 0x010fe200000e0000 */
[----:B------:R-:W-:Y:S01]  /*a640*/  ISETP.GE.AND P1, PT, R217, 0x29, PT ;  /* 0x00000029d900780c */ /* 0x000fe20003f26270 */
[----:B------:R-:W4:Y:S01]  /*a650*/  MUFU.EX2 R19, R19 ;  /* 0x0000001300137308 */ /* 0x000f220000000800 */
[----:B--2---:R-:W-:Y:S02]  /*a660*/  FSEL R89, R105, -INF , !P0 ;  /* 0xff80000069597808 */ /* 0x004fe40004000000 */
[----:B------:R-:W-:Y:S02]  /*a670*/  ISETP.GT.OR P0, PT, R225, 0x28, !P2 ;  /* 0x00000028e100780c */ /* 0x000fe40005704670 */
[----:B------:R-:W-:Y:S01]  /*a680*/  ISETP.GT.OR P1, PT, R223, 0x29, !P1 ;  /* 0x00000029df00780c */ /* 0x000fe20004f24670 */
[--C-:B------:R-:W-:Y:S01]  /*a690*/  FFMA.FTZ R89, R89, UR5, -R90.reuse ;  /* 0x0000000559597c23 */ /* 0x100fe2000801085a */
[----:B------:R-:W-:Y:S01]  /*a6a0*/  FSEL R91, R108, -INF , !P0 ;  /* 0xff8000006c5b7808 */ /* 0x000fe20004000000 */
[----:B------:R-:W-:Y:S01]  /*a6b0*/  FFMA.FTZ R90, R107, UR5, -R90 ;  /* 0x000000056b5a7c23 */ /* 0x000fe2000801085a */
[----:B------:R-:W-:Y:S01]  /*a6c0*/  ISETP.GE.AND P0, PT, R226, 0x29, PT ;  /* 0x00000029e200780c */ /* 0x000fe20003f06270 */
[----:B------:R-:W2:Y:S01]  /*a6d0*/  MUFU.EX2 R23, R23 ;  /* 0x0000001700177308 */ /* 0x000ea20000000800 */
[----:B------:R-:W-:Y:S01]  /*a6e0*/  FSEL R111, R111, -INF , !P1 ;  /* 0xff8000006f6f7808 */ /* 0x000fe20004800000 */
[--C-:B---3--:R-:W-:Y:S01]  /*a6f0*/  FFMA.FTZ R91, R91, UR5, -R92.reuse ;  /* 0x000000055b5b7c23 */ /* 0x108fe2000801085c */
[----:B------:R-:W-:Y:S01]  /*a700*/  ISETP.GE.AND P1, PT, R217, 0x30, PT ;  /* 0x00000030d900780c */ /* 0x000fe20003f26270 */
[----:B------:R-:W-:Y:S01]  /*a710*/  FFMA.FTZ R92, R110, UR5, -R92 ;  /* 0x000000056e5c7c23 */ /* 0x000fe2000801085c */
[----:B------:R-:W-:Y:S01]  /*a720*/  ISETP.GE.AND P2, PT, R226, 0x38, PT ;  /* 0x00000038e200780c */ /* 0x000fe20003f46270 */
[----:B------:R-:W-:Y:S01]  /*a730*/  VIADD R110, R5, 0xc ;  /* 0x0000000c056e7836 */ /* 0x000fe20000000000 */
[----:B------:R-:W-:Y:S01]  /*a740*/  ISETP.GT.OR P0, PT, R225, 0x29, !P0 ;  /* 0x00000029e100780c */ /* 0x000fe20004704670 */
[----:B------:R-:W-:Y:S01]  /*a750*/  MUFU.EX2 R227, R227 ;  /* 0x000000e300e37308 */ /* 0x000fe20000000800 */
[----:B------:R-:W-:-:S02]  /*a760*/  ISETP.GT.OR P1, PT, R223, 0x30, !P1 ;  /* 0x00000030df00780c */ /* 0x000fc40004f24670 */
[----:B------:R-:W-:Y:S01]  /*a770*/  ISETP.GT.OR P2, PT, R225, 0x38, !P2 ;  /* 0x00000038e100780c */ /* 0x000fe20005744670 */
[----:B------:R-:W-:Y:S01]  /*a780*/  SHFL.IDX PT, R110, R220, R110, 0x1f ;  /* 0x00001f6edc6e7589 */ /* 0x000fe200000e0000 */
[----:B------:R-:W-:Y:S02]  /*a790*/  FSEL R93, R109, -INF , !P0 ;  /* 0xff8000006d5d7808 */ /* 0x000fe40004000000 */
[----:B------:R-:W-:Y:S01]  /*a7a0*/  ISETP.GE.AND P0, PT, R226, 0x30, PT ;  /* 0x00000030e200780c */ /* 0x000fe20003f06270 */
[----:B------:R-:W-:Y:S01]  /*a7b0*/  MUFU.EX2 R13, R13 ;  /* 0x0000000d000d7308 */ /* 0x000fe20000000800 */
[----:B------:R-:W-:Y:S01]  /*a7c0*/  FSEL R114, R114, -INF , !P1 ;  /* 0xff80000072727808 */ /* 0x000fe20004800000 */
[--C-:B------:R-:W-:Y:S01]  /*a7d0*/  FFMA.FTZ R93, R93, UR5, -R94.reuse ;  /* 0x000000055d5d7c23 */ /* 0x100fe2000801085e */
[----:B------:R-:W-:Y:S01]  /*a7e0*/  ISETP.GE.AND P1, PT, R226, 0x31, PT ;  /* 0x00000031e200780c */ /* 0x000fe20003f26270 */
[----:B------:R-:W-:Y:S01]  /*a7f0*/  FFMA.FTZ R94, R111, UR5, -R94 ;  /* 0x000000056f5e7c23 */ /* 0x000fe2000801085e */
[----:B------:R-:W-:Y:S01]  /*a800*/  ISETP.GE.AND P3, PT, R217, 0x31, PT ;  /* 0x00000031d900780c */ /* 0x000fe20003f66270 */
[----:B------:R-:W-:Y:S01]  /*a810*/  VIADD R111, R5, 0x8 ;  /* 0x00000008056f7836 */ /* 0x000fe20000000000 */
[----:B------:R-:W-:Y:S01]  /*a820*/  FSEL R99, R116, -INF , !P2 ;  /* 0xff80000074637808 */ /* 0x000fe20005000000 */
[----:B------:R-:W-:Y:S01]  /*a830*/  MUFU.EX2 R17, R17 ;  /* 0x0000001100117308 */ /* 0x000fe20000000800 */
[----:B------:R-:W-:-:S02]  /*a840*/  ISETP.GE.AND P2, PT, R226, 0x48, PT ;  /* 0x00000048e200780c */ /* 0x000fc40003f46270 */
[----:B------:R-:W-:Y:S01]  /*a850*/  ISETP.GT.OR P0, PT, R225, 0x30, !P0 ;  /* 0x00000030e100780c */ /* 0x000fe20004704670 */
[----:B-----5:R-:W-:Y:S01]  /*a860*/  FFMA.FTZ R99, R99, UR5, -R100 ;  /* 0x0000000563637c23 */ /* 0x020fe20008010864 */
[----:B------:R-:W-:Y:S01]  /*a870*/  ISETP.GT.OR P1, PT, R225, 0x31, !P1 ;  /* 0x00000031e100780c */ /* 0x000fe20004f24670 */
[----:B------:R-:W3:Y:S01]  /*a880*/  SHFL.IDX PT, R109, R220, R111, 0x1f ;  /* 0x00001f6fdc6d7589 */ /* 0x000ee200000e0000 */
[----:B------:R-:W-:Y:S01]  /*a890*/  ISETP.GT.OR P3, PT, R223, 0x31, !P3 ;  /* 0x00000031df00780c */ /* 0x000fe20005f64670 */
[----:B------:R-:W-:Y:S01]  /*a8a0*/  MUFU.EX2 R18, R18 ;  /* 0x0000001200127308 */ /* 0x000fe20000000800 */
[----:B------:R-:W-:Y:S02]  /*a8b0*/  ISETP.GT.OR P2, PT, R225, 0x48, !P2 ;  /* 0x00000048e100780c */ /* 0x000fe40005744670 */
[----:B------:R-:W-:Y:S01]  /*a8c0*/  FSEL R95, R112, -INF , !P0 ;  /* 0xff800000705f7808 */ /* 0x000fe20004000000 */
[----:B------:R-:W-:Y:S01]  /*a8d0*/  VIADD R112, R5, 0x10 ;  /* 0x0000001005707836 */ /* 0x000fe20000000000 */
[----:B------:R-:W-:-:S02]  /*a8e0*/  ISETP.GE.AND P0, PT, R217, 0x38, PT ;  /* 0x00000038d900780c */ /* 0x000fc40003f06270 */
[----:B------:R-:W-:Y:S01]  /*a8f0*/  FSEL R97, R113, -INF , !P1 ;  /* 0xff80000071617808 */ /* 0x000fe20004800000 */
[----:B------:R-:W-:Y:S01]  /*a900*/  FFMA.FTZ R95, R95, UR5, -R96 ;  /* 0x000000055f5f7c23 */ /* 0x000fe20008010860 */
[----:B------:R-:W-:Y:S01]  /*a910*/  FSEL R115, R115, -INF , !P3 ;  /* 0xff80000073737808 */ /* 0x000fe20005800000 */
[----:B------:R-:W-:Y:S01]  /*a920*/  SHFL.IDX PT, R112, R220, R112, 0x1f ;  /* 0x00001f70dc707589 */ /* 0x000fe200000e0000 */
[C---:B------:R-:W-:Y:S01]  /*a930*/  ISETP.GE.AND P1, PT, R226.reuse, 0x41, PT ;  /* 0x00000041e200780c */ /* 0x040fe20003f26270 */
[--C-:B------:R-:W-:Y:S01]  /*a940*/  FFMA.FTZ R97, R97, UR5, -R98.reuse ;  /* 0x0000000561617c23 */ /* 0x100fe20008010862 */
[----:B------:R-:W-:Y:S01]  /*a950*/  ISETP.GE.AND P3, PT, R226, 0x49, PT ;  /* 0x00000049e200780c */ /* 0x000fe20003f66270 */
[----:B------:R-:W-:Y:S01]  /*a960*/  FFMA.FTZ R98, R115, UR5, -R98 ;  /* 0x0000000573627c23 */ /* 0x000fe20008010862 */
[----:B------:R-:W-:Y:S01]  /*a970*/  FSEL R124, R124, -INF , !P2 ;  /* 0xff8000007c7c7808 */ /* 0x000fe20005000000 */
[----:B------:R-:W-:Y:S01]  /*a980*/  FFMA.FTZ R96, R114, UR5, -R96 ;  /* 0x0000000572607c23 */ /* 0x000fe20008010860 */
[----:B------:R-:W-:Y:S01]  /*a990*/  ISETP.GE.AND P2, PT, R226, 0x60, PT ;  /* 0x00000060e200780c */ /* 0x000fe20003f46270 */
[----:B------:R-:W-:Y:S01]  /*a9a0*/  MUFU.EX2 R20, R20 ;  /* 0x0000001400147308 */ /* 0x000fe20000000800 */
[----:B------:R-:W-:-:S02]  /*a9b0*/  ISETP.GT.OR P0, PT, R223, 0x38, !P0 ;  /* 0x00000038df00780c */ /* 0x000fc40004704670 */
[C---:B------:R-:W-:Y:S01]  /*a9c0*/  ISETP.GT.OR P1, PT, R225.reuse, 0x41, !P1 ;  /* 0x00000041e100780c */ /* 0x040fe20004f24670 */
[----:B---3--:R-:W-:Y:S01]  /*a9d0*/  FFMA.FTZ R107, R124, UR5, -R109 ;  /* 0x000000057c6b7c23 */ /* 0x008fe2000801086d */
[C---:B------:R-:W-:Y:S02]  /*a9e0*/  ISETP.GT.OR P3, PT, R225.reuse, 0x49, !P3 ;  /* 0x00000049e100780c */ /* 0x040fe40005f64670 */
[----:B------:R-:W-:Y:S01]  /*a9f0*/  ISETP.GT.OR P2, PT, R225, 0x60, !P2 ;  /* 0x00000060e100780c */ /* 0x000fe20005744670 */
[----:B------:R-:W-:Y:S01]  /*aa00*/  MUFU.EX2 R21, R21 ;  /* 0x0000001500157308 */ /* 0x000fe20000000800 */
[----:B------:R-:W-:Y:S02]  /*aa10*/  FSEL R118, R118, -INF , !P0 ;  /* 0xff80000076767808 */ /* 0x000fe40004000000 */
[----:B------:R-:W-:Y:S02]  /*aa20*/  FSEL R121, R121, -INF , !P1 ;  /* 0xff80000079797808 */ /* 0x000fe40004800000 */
[----:B------:R-:W-:Y:S01]  /*aa30*/  FSEL R108, R125, -INF , !P3 ;  /* 0xff8000007d6c7808 */ /* 0x000fe20005800000 */
[----:B------:R-:W-:Y:S01]  /*aa40*/  FFMA.FTZ R100, R118, UR5, -R100 ;  /* 0x0000000576647c23 */ /* 0x000fe20008010864 */
[C---:B------:R-:W-:Y:S01]  /*aa50*/  ISETP.GE.AND P1, PT, R226.reuse, 0x59, PT ;  /* 0x00000059e200780c */ /* 0x040fe20003f26270 */
[----:B------:R-:W-:Y:S01]  /*aa60*/  VIADD R118, R5, 0x4 ;  /* 0x0000000405767836 */ /* 0x000fe20000000000 */
[----:B------:R-:W-:Y:S01]  /*aa70*/  ISETP.GE.AND P3, PT, R226, 0x61, PT ;  /* 0x00000061e200780c */ /* 0x000fe20003f66270 */
[----:B------:R-:W-:Y:S01]  /*aa80*/  FFMA.FTZ R108, R108, UR5, -R110 ;  /* 0x000000056c6c7c23 */ /* 0x000fe2000801086e */
[----:B------:R-:W-:Y:S01]  /*aa90*/  FSEL R136, R136, -INF , !P2 ;  /* 0xff80000088887808 */ /* 0x000fe20005000000 */
[----:B------:R-:W-:Y:S01]  /*aaa0*/  MUFU.EX2 R107, R107 ;  /* 0x0000006b006b7308 */ /* 0x000fe20000000800 */
[----:B------:R-:W-:Y:S01]  /*aab0*/  ISETP.GE.AND P2, PT, R217, 0x40, PT ;  /* 0x00000040d900780c */ /* 0x000fe20003f46270 */
[----:B------:R-:W3:Y:S01]  /*aac0*/  SHFL.IDX PT, R102, R220, R118, 0x1f ;  /* 0x00001f76dc667589 */ /* 0x000ee200000e0000 */
[----:B------:R-:W-:-:S02]  /*aad0*/  ISETP.GT.OR P1, PT, R225, 0x59, !P1 ;  /* 0x00000059e100780c */ /* 0x000fc40004f24670 */
[----:B------:R-:W-:Y:S02]  /*aae0*/  ISETP.GT.OR P3, PT, R225, 0x61, !P3 ;  /* 0x00000061e100780c */ /* 0x000fe40005f64670 */
[----:B------:R-:W-:Y:S01]  /*aaf0*/  ISETP.GT.OR P2, PT, R223, 0x40, !P2 ;  /* 0x00000040df00780c */ /* 0x000fe20005744670 */
[----:B------:R-:W-:Y:S01]  /*ab00*/  MUFU.EX2 R108, R108 ;  /* 0x0000006c006c7308 */ /* 0x000fe20000000800 */
[----:B------:R-:W-:Y:S02]  /*ab10*/  FSEL R133, R133, -INF , !P1 ;  /* 0xff80000085857808 */ /* 0x000fe40004800000 */
[----:B------:R-:W-:Y:S02]  /*ab20*/  FSEL R137, R137, -INF , !P3 ;  /* 0xff80000089897808 */ /* 0x000fe40005800000 */
[----:B------:R-:W-:Y:S02]  /*ab30*/  ISETP.GE.AND P5, PT, R226, 0x39, PT ;  /* 0x00000039e200780c */ /* 0x000fe40003fa6270 */
[C---:B------:R-:W-:Y:S01]  /*ab40*/  ISETP.GE.AND P1, PT, R217.reuse, 0x39, PT ;  /* 0x00000039d900780c */ /* 0x040fe20003f26270 */
[----:B------:R-:W-:Y:S01]  /*ab50*/  MUFU.EX2 R22, R22 ;  /* 0x0000001600167308 */ /* 0x000fe20000000800 */
[----:B------:R-:W-:-:S02]  /*ab60*/  ISETP.GE.AND P3, PT, R217, 0x41, PT ;  /* 0x00000041d900780c */ /* 0x000fc40003f66270 */
[----:B------:R-:W-:Y:S02]  /*ab70*/  FSEL R104, R122, -INF , !P2 ;  /* 0xff8000007a687808 */ /* 0x000fe40005000000 */
[C---:B------:R-:W-:Y:S02]  /*ab80*/  ISETP.GE.AND P2, PT, R226.reuse, 0x71, PT ;  /* 0x00000071e200780c */ /* 0x040fe40003f46270 */
[----:B------:R-:W-:Y:S01]  /*ab90*/  ISETP.GE.AND P4, PT, R226, 0x40, PT ;  /* 0x00000040e200780c */ /* 0x000fe20003f86270 */
[----:B------:R-:W-:Y:S01]  /*aba0*/  FFMA.FTZ R104, R104, UR5, -R103 ;  /* 0x0000000568687c23 */ /* 0x000fe20008010867 */
[----:B------:R-:W-:Y:S01]  /*abb0*/  ISETP.GT.OR P5, PT, R225, 0x39, !P5 ;  /* 0x00000039e100780c */ /* 0x000fe20006fa4670 */
[----:B---3--:R-:W-:Y:S01]  /*abc0*/  FFMA.FTZ R105, R121, UR5, -R102 ;  /* 0x0000000579697c23 */ /* 0x008fe20008010866 */
[C---:B------:R-:W-:Y:S01]  /*abd0*/  ISETP.GT.OR P1, PT, R223.reuse, 0x39, !P1 ;  /* 0x00000039df00780c */ /* 0x040fe20004f24670 */
[----:B------:R-:W-:Y:S02]  /*abe0*/  WARPGROUP.DEPBAR.LE gsb0, 0x0 ;  /* 0x00008000000079c5 */ /* 0x000fe40000010000 */
[----:B------:R-:W-:Y:S01]  /*abf0*/  WARPGROUP.ARRIVE ;  /* 0x00000000000079c5 */ /* 0x000fe20000000000 */
[----:B------:R-:W-:Y:S01]  /*ac00*/  ISETP.GT.OR P3, PT, R223, 0x41, !P3 ;  /* 0x00000041df00780c */ /* 0x000fe20005f64670 */
[----:B------:R-:W-:Y:S01]  /*ac10*/  MUFU.EX2 R104, R104 ;  /* 0x0000006800687308 */ /* 0x000fe20000000800 */
[----:B------:R-:W-:-:S02]  /*ac20*/  ISETP.GT.OR P2, PT, R225, 0x71, !P2 ;  /* 0x00000071e100780c */ /* 0x000fc40005744670 */
[----:B------:R-:W-:Y:S01]  /*ac30*/  ISETP.GT.OR P4, PT, R225, 0x40, !P4 ;  /* 0x00000040e100780c */ /* 0x000fe20006784670 */
[----:B------:R-:W-:Y:S01]  /*ac40*/  HGMMA.64x128x16.F32.BF16 R24, gdesc[UR12], R24, gsb0 ;  /* 0x01e000000c1879f0 */ /* 0x000fe20008001818 */
[----:B------:R-:W-:Y:S01]  /*ac50*/  R2UR UR12, R230 ;  /* 0x00000000e60c72ca */ /* 0x000fe200000e0000 */
[----:B------:R-:W-:Y:S01]  /*ac60*/  UMOV UR14, UR6 ;  /* 0x00000006000e7c82 */ /* 0x000fe20008000000 */
[----:B------:R-:W-:Y:S01]  /*ac70*/  R2UR UR13, R231 ;  /* 0x00000000e70d72ca */ /* 0x000fe200000e0000 */
[----:B------:R-:W-:Y:S01]  /*ac80*/  UMOV UR15, 0x40000040 ;  /* 0x40000040000f7882 */ /* 0x000fe20000000000 */
[----:B------:R-:W-:Y:S01]  /*ac90*/  ISETP.GE.AND P0, PT, R226, 0x50, PT ;  /* 0x00000050e200780c */ /* 0x000fe20003f06270 */
[----:B------:R-:W-:Y:S01]  /*aca0*/  MUFU.EX2 R105, R105 ;  /* 0x0000006900697308 */ /* 0x000fe20000000800 */
[----:B------:R-:W-:Y:S02]  /*acb0*/  FSEL R117, R117, -INF , !P5 ;  /* 0xff80000075757808 */ /* 0x000fe40006800000 */
[----:B------:R-:W-:-:S02]  /*acc0*/  FSEL R119, R119, -INF , !P1 ;  /* 0xff80000077777808 */ /* 0x000fc40004800000 */
[----:B------:R-:W-:Y:S01]  /*acd0*/  FSEL R106, R123, -INF , !P3 ;  /* 0xff8000007b6a7808 */ /* 0x000fe20005800000 */
[--C-:B------:R-:W-:Y:S01]  /*ace0*/  FFMA.FTZ R101, R117, UR5, -R232.reuse ;  /* 0x0000000575657c23 */ /* 0x100fe200080108e8 */
[----:B------:R-:W-:Y:S01]  /*acf0*/  FSEL R123, R145, -INF , !P2 ;  /* 0xff800000917b7808 */ /* 0x000fe20005000000 */
[----:B------:R-:W-:Y:S01]  /*ad00*/  FFMA.FTZ R119, R119, UR5, -R232 ;  /* 0x0000000577777c23 */ /* 0x000fe200080108e8 */
[----:B------:R-:W-:Y:S01]  /*ad10*/  ISETP.GE.AND P2, PT, R217, 0x58, PT ;  /* 0x00000058d900780c */ /* 0x000fe20003f46270 */
[----:B------:R-:W-:Y:S01]  /*ad20*/  VIADD R232, R5, 0x14 ;  /* 0x0000001405e87836 */ /* 0x000fe20000000000 */
[----:B------:R-:W-:Y:S01]  /*ad30*/  ISETP.GE.AND P5, PT, R226, 0x51, PT ;  /* 0x00000051e200780c */ /* 0x000fe20003fa6270 */
[----:B------:R-:W-:Y:S01]  /*ad40*/  FFMA.FTZ R106, R106, UR5, -R102 ;  /* 0x000000056a6a7c23 */ /* 0x000fe20008010866 */
[----:B------:R-:W-:Y:S01]  /*ad50*/  FSEL R120, R120, -INF , !P4 ;  /* 0xff80000078787808 */ /* 0x000fe20006000000 */
[----:B------:R-:W-:Y:S01]  /*ad60*/  MUFU.EX2 R88, R88 ;  /* 0x0000005800587308 */ /* 0x000fe20000000800 */
[----:B------:R-:W-:-:S02]  /*ad70*/  ISETP.GE.AND P4, PT, R226, 0x58, PT ;  /* 0x00000058e200780c */ /* 0x000fc40003f86270 */
[----:B------:R-:W-:Y:S01]  /*ad80*/  ISETP.GT.OR P0, PT, R225, 0x50, !P0 ;  /* 0x00000050e100780c */ /* 0x000fe20004704670 */
[----:B------:R-:W-:Y:S01]  /*ad90*/  FFMA.FTZ R120, R120, UR5, -R103 ;  /* 0x0000000578787c23 */ /* 0x000fe20008010867 */
[----:B------:R-:W-:Y:S02]  /*ada0*/  ISETP.GE.AND P1, PT, R217, 0x48, PT ;  /* 0x00000048d900780c */ /* 0x000fe40003f26270 */
[----:B------:R-:W-:Y:S01]  /*adb0*/  ISETP.GT.OR P2, PT, R223, 0x58, !P2 ;  /* 0x00000058df00780c */ /* 0x000fe20005744670 */
[----:B------:R3:W-:Y:S01]  /*adc0*/  MUFU.EX2 R103, R119 ;  /* 0x0000007700677308 */ /* 0x0007e20000000800 */
[C---:B------:R-:W-:Y:S02]  /*add0*/  ISETP.GT.OR P5, PT, R225.reuse, 0x51, !P5 ;  /* 0x00000051e100780c */ /* 0x040fe40006fa4670 */
[----:B------:R-:W-:Y:S02]  /*ade0*/  FSEL R128, R128, -INF , !P0 ;  /* 0xff80000080807808 */ /* 0x000fe40004000000 */
[----:B------:R-:W-:-:S02]  /*adf0*/  ISETP.GT.OR P4, PT, R225, 0x58, !P4 ;  /* 0x00000058e100780c */ /* 0x000fc40006784670 */
[C---:B------:R-:W-:Y:S01]  /*ae00*/  ISETP.GE.AND P3, PT, R226.reuse, 0x78, PT ;  /* 0x00000078e200780c */ /* 0x040fe20003f66270 */
[----:B------:R5:W-:Y:S01]  /*ae10*/  MUFU.EX2 R102, R120 ;  /* 0x0000007800667308 */ /* 0x000be20000000800 */
[----:B------:R-:W-:Y:S02]  /*ae20*/  ISETP.GE.AND P0, PT, R226, 0x68, PT ;  /* 0x00000068e200780c */ /* 0x000fe40003f06270 */
[----:B------:R-:W-:Y:S02]  /*ae30*/  ISETP.GT.OR P1, PT, R223, 0x48, !P1 ;  /* 0x00000048df00780c */ /* 0x000fe40004f24670 */
[----:B------:R-:W-:Y:S02]  /*ae40*/  FSEL R116, R134, -INF , !P2 ;  /* 0xff80000086747808 */ /* 0x000fe40005000000 */
[----:B------:R-:W-:Y:S01]  /*ae50*/  FSEL R129, R129, -INF , !P5 ;  /* 0xff80000081817808 */ /* 0x000fe20006800000 */
[----:B------:R-:W1:Y:S01]  /*ae60*/  SHFL.IDX PT, R134, R220, R232, 0x1f ;  /* 0x00001fe8dc867589 */ /* 0x000e6200000e0000 */
[----:B------:R-:W-:Y:S01]  /*ae70*/  ISETP.GE.AND P5, PT, R226, 0x69, PT ;  /* 0x00000069e200780c */ /* 0x000fe20003fa6270 */
[----:B------:R-:W-:Y:S01]  /*ae80*/  MUFU.EX2 R106, R106 ;  /* 0x0000006a006a7308 */ /* 0x000fe20000000800 */
[----:B------:R-:W-:-:S02]  /*ae90*/  FSEL R132, R132, -INF , !P4 ;  /* 0xff80000084847808 */ /* 0x000fc40006000000 */
[C---:B------:R-:W-:Y:S02]  /*aea0*/  ISETP.GT.OR P3, PT, R225.reuse, 0x78, !P3 ;  /* 0x00000078e100780c */ /* 0x040fe40005f64670 */
[----:B------:R-:W-:Y:S02]  /*aeb0*/  ISETP.GE.AND P4, PT, R226, 0x70, PT ;  /* 0x00000070e200780c */ /* 0x000fe40003f86270 */
[----:B------:R-:W-:Y:S01]  /*aec0*/  ISETP.GT.OR P0, PT, R225, 0x68, !P0 ;  /* 0x00000068e100780c */ /* 0x000fe20004704670 */
[----:B------:R-:W-:Y:S01]  /*aed0*/  MUFU.EX2 R89, R89 ;  /* 0x0000005900597308 */ /* 0x000fe20000000800 */
[----:B------:R-:W-:Y:S02]  /*aee0*/  FSEL R126, R126, -INF , !P1 ;  /* 0xff8000007e7e7808 */ /* 0x000fe40004800000 */
[----:B------:R-:W-:Y:S01]  /*aef0*/  ISETP.GE.AND P1, PT, R226, 0x79, PT ;  /* 0x00000079e200780c */ /* 0x000fe20003f26270 */
[----:B------:R-:W-:Y:S01]  /*af00*/  VIADD R226, R5, 0x1c ;  /* 0x0000001c05e27836 */ /* 0x000fe20000000000 */
[C---:B------:R-:W-:Y:S01]  /*af10*/  ISETP.GT.OR P5, PT, R225.reuse, 0x69, !P5 ;  /* 0x00000069e100780c */ /* 0x040fe20006fa4670 */
[----:B------:R-:W-:Y:S01]  /*af20*/  FFMA.FTZ R109, R126, UR5, -R109 ;  /* 0x000000057e6d7c23 */ /* 0x000fe2000801086d */
[----:B------:R-:W-:Y:S01]  /*af30*/  FSEL R121, R148, -INF , !P3 ;  /* 0xff80000094797808 */ /* 0x000fe20005800000 */
[----:B------:R-:W-:Y:S01]  /*af40*/  MUFU.EX2 R90, R90 ;  /* 0x0000005a005a7308 */ /* 0x000fe20000000800 */
[----:B------:R-:W-:-:S02]  /*af50*/  ISETP.GT.OR P4, PT, R225, 0x70, !P4 ;  /* 0x00000070e100780c */ /* 0x000fc40006784670 */
[----:B------:R-:W-:Y:S02]  /*af60*/  FSEL R113, R140, -INF , !P0 ;  /* 0xff8000008c717808 */ /* 0x000fe40004000000 */
[C---:B------:R-:W-:Y:S02]  /*af70*/  ISETP.GE.AND P3, PT, R217.reuse, 0x59, PT ;  /* 0x00000059d900780c */ /* 0x040fe40003f66270 */
[----:B------:R-:W-:Y:S01]  /*af80*/  ISETP.GE.AND P0, PT, R217, 0x49, PT ;  /* 0x00000049d900780c */ /* 0x000fe20003f06270 */
[----:B------:R-:W-:Y:S01]  /*af90*/  MUFU.EX2 R109, R109 ;  /* 0x0000006d006d7308 */ /* 0x000fe20000000800 */
[----:B------:R-:W-:Y:S01]  /*afa0*/  ISETP.GT.OR P1, PT, R225, 0x79, !P1 ;  /* 0x00000079e100780c */ /* 0x000fe20004f24670 */
[----:B------:R-:W-:Y:S01]  /*afb0*/  VIADD R225, R5, 0x18 ;  /* 0x0000001805e17836 */ /* 0x000fe20000000000 */
[----:B------:R-:W-:Y:S02]  /*afc0*/  FSEL R115, R141, -INF , !P5 ;  /* 0xff8000008d737808 */ /* 0x000fe40006800000 */
[----:B------:R-:W-:-:S02]  /*afd0*/  ISETP.GE.AND P5, PT, R217, 0x50, PT ;  /* 0x00000050d900780c */ /* 0x000fc40003fa6270 */
[----:B------:R-:W-:Y:S01]  /*afe0*/  FSEL R125, R144, -INF , !P4 ;  /* 0xff800000907d7808 */ /* 0x000fe20006000000 */
[----:B------:R-:W-:Y:S01]  /*aff0*/  MUFU.EX2 R91, R91 ;  /* 0x0000005b005b7308 */ /* 0x000fe20000000800 */
[----:B------:R-:W-:Y:S02]  /*b000*/  ISETP.GT.OR P3, PT, R223, 0x59, !P3 ;  /* 0x00000059df00780c */ /* 0x000fe40005f64670 */
[----:B------:R-:W-:Y:S02]  /*b010*/  ISETP.GE.AND P4, PT, R217, 0x51, PT ;  /* 0x00000051d900780c */ /* 0x000fe40003f86270 */
[----:B------:R-:W-:Y:S02]  /*b020*/  ISETP.GT.OR P0, PT, R223, 0x49, !P0 ;  /* 0x00000049df00780c */ /* 0x000fe40004704670 */
[----:B---3--:R-:W-:Y:S01]  /*b030*/  FSEL R119, R149, -INF , !P1 ;  /* 0xff80000095777808 */ /* 0x008fe20004800000 */
[----:B------:R-:W-:Y:S01]  /*b040*/  MUFU.EX2 R92, R92 ;  /* 0x0000005c005c7308 */ /* 0x000fe20000000800 */
[----:B------:R-:W-:-:S02]  /*b050*/  ISETP.GE.AND P1, PT, R217, 0x60, PT ;  /* 0x00000060d900780c */ /* 0x000fc40003f26270 */
[----:B------:R-:W-:Y:S02]  /*b060*/  ISETP.GT.OR P5, PT, R223, 0x50, !P5 ;  /* 0x00000050df00780c */ /* 0x000fe40006fa4670 */
[----:B------:R-:W-:Y:S02]  /*b070*/  FSEL R135, R135, -INF , !P3 ;  /* 0xff80000087877808 */ /* 0x000fe40005800000 */
[----:B------:R-:W-:Y:S01]  /*b080*/  FSEL R127, R127, -INF , !P0 ;  /* 0xff8000007f7f7808 */ /* 0x000fe20004000000 */
[----:B------:R-:W-:Y:S01]  /*b090*/  MUFU.EX2 R93, R93 ;  /* 0x0000005d005d7308 */ /* 0x000fe20000000800 */
[----:B------:R-:W-:Y:S02]  /*b0a0*/  ISETP.GT.OR P4, PT, R223, 0x51, !P4 ;  /* 0x00000051df00780c */ /* 0x000fe40006784670 */
[----:B------:R-:W-:Y:S01]  /*b0b0*/  ISETP.GE.AND P3, PT, R217, 0x71, PT ;  /* 0x00000071d900780c */ /* 0x000fe20003f66270 */
[----:B------:R-:W-:Y:S01]  /*b0c0*/  FFMA.FTZ R110, R127, UR5, -R110 ;  /* 0x000000057f6e7c23 */ /* 0x000fe2000801086e */
[----:B------:R-:W-:Y:S01]  /*b0d0*/  ISETP.GT.OR P1, PT, R223, 0x60, !P1 ;  /* 0x00000060df00780c */ /* 0x000fe20004f24670 */
[----:B------:R3:W-:Y:S01]  /*b0e0*/  SHFL.IDX PT, R127, R221, R111, 0x1f ;  /* 0x00001f6fdd7f7589 */ /* 0x0007e200000e0000 */
[----:B------:R-:W-:Y:S01]  /*b0f0*/  FSEL R114, R130, -INF , !P5 ;  /* 0xff80000082727808 */ /* 0x000fe20006800000 */
[----:B------:R-:W-:Y:S01]  /*b100*/  MUFU.EX2 R94, R94 ;  /* 0x0000005e005e7308 */ /* 0x000fe20000000800 */
[----:B------:R-:W-:Y:S01]  /*b110*/  FSEL R117, R131, -INF , !P4 ;  /* 0xff80000083757808 */ /* 0x000fe20006000000 */
[----:B------:R-:W4:Y:S01]  /*b120*/  SHFL.IDX PT, R130, R221, R118, 0x1f ;  /* 0x00001f76dd827589 */ /* 0x000f2200000e0000 */
[----:B------:R-:W-:-:S02]  /*b130*/  ISETP.GT.OR P3, PT, R223, 0x71, !P3 ;  /* 0x00000071df00780c */ /* 0x000fc40005f64670 */
[----:B------:R-:W-:Y:S01]  /*b140*/  FSEL R145, R138, -INF , !P1 ;  /* 0xff8000008a917808 */ /* 0x000fe20004800000 */
[----:B------:R-:W2:Y:S01]  /*b150*/  SHFL.IDX PT, R131, R221, R5, 0x1f ;  /* 0x00001f05dd837589 */ /* 0x000ea200000e0000 */
[----:B------:R-:W-:Y:S01]  /*b160*/  FSEL R122, R147, -INF , !P3 ;  /* 0xff800000937a7808 */ /* 0x000fe20005800000 */
[--C-:B---3--:R-:W-:Y:S01]  /*b170*/  FFMA.FTZ R111, R128, UR5, -R112.reuse ;  /* 0x00000005806f7c23 */ /* 0x108fe20008010870 */
[----:B------:R-:W-:Y:S01]  /*b180*/  FFMA.FTZ R112, R114, UR5, -R112 ;  /* 0x0000000572707c23 */ /* 0x000fe20008010870 */
[----:B------:R-:W3:Y:S01]  /*b190*/  SHFL.IDX PT, R138, R220, R225, 0x1f ;  /* 0x00001fe1dc8a7589 */ /* 0x000ee200000e0000 */
[--C-:B-1----:R-:W-:Y:S01]  /*b1a0*/  FFMA.FTZ R114, R129, UR5, -R134.reuse ;  /* 0x0000000581727c23 */ /* 0x102fe20008010886 */
[----:B------:R-:W-:Y:S01]  /*b1b0*/  FFMA.FTZ R147, R117, UR5, -R134 ;  /* 0x0000000575937c23 */ /* 0x000fe20008010886 */
[C---:B------:R-:W-:Y:S01]  /*b1c0*/  ISETP.GE.AND P0, PT, R217.reuse, 0x61, PT ;  /* 0x00000061d900780c */ /* 0x040fe20003f06270 */
[----:B------:R-:W1:Y:S01]  /*b1d0*/  SHFL.IDX PT, R220, R220, R226, 0x1f ;  /* 0x00001fe2dcdc7589 */ /* 0x000e6200000e0000 */
[----:B------:R-:W-:Y:S01]  /*b1e0*/  ISETP.GE.AND P1, PT, R217, 0x78, PT ;  /* 0x00000078d900780c */ /* 0x000fe20003f26270 */
[----:B------:R-:W-:Y:S01]  /*b1f0*/  MUFU.EX2 R111, R111 ;  /* 0x0000006f006f7308 */ /* 0x000fe20000000800 */
[----:B------:R-:W-:Y:S01]  /*b200*/  ISETP.GT.OR P0, PT, R223, 0x61, !P0 ;  /* 0x00000061df00780c */ /* 0x000fe20004704670 */
[----:B------:R-:W1:Y:S01]  /*b210*/  SHFL.IDX PT, R134, R221, R232, 0x1f ;  /* 0x00001fe8dd867589 */ /* 0x000e6200000e0000 */
[----:B------:R-:W-:-:S02]  /*b220*/  ISETP.GE.AND P5, PT, R217, 0x68, PT ;  /* 0x00000068d900780c */ /* 0x000fc40003fa6270 */
[----:B------:R-:W-:Y:S02]  /*b230*/  FSEL R140, R139, -INF , !P0 ;  /* 0xff8000008b8c7808 */ /* 0x000fe40004000000 */
[----:B------:R-:W-:Y:S01]  /*b240*/  ISETP.GE.AND P0, PT, R217, 0x79, PT ;  /* 0x00000079d900780c */ /* 0x000fe20003f06270 */
[----:B------:R-:W1:Y:S01]  /*b250*/  SHFL.IDX PT, R139, R221, R225, 0x1f ;  /* 0x00001fe1dd8b7589 */ /* 0x000e6200000e0000 */
[----:B------:R-:W-:Y:S01]  /*b260*/  ISETP.GT.OR P1, PT, R223, 0x78, !P1 ;  /* 0x00000078df00780c */ /* 0x000fe20004f24670 */
[--C-:B----4-:R-:W-:Y:S01]  /*b270*/  FFMA.FTZ R141, R137, UR5, -R130.reuse ;  /* 0x00000005898d7c23 */ /* 0x110fe20008010882 */
[C---:B------:R-:W-:Y:S01]  /*b280*/  ISETP.GT.OR P0, PT, R223.reuse, 0x79, !P0 ;  /* 0x00000079df00780c */ /* 0x040fe20004704670 */
[----:B------:R-:W-:Y:S01]  /*b290*/  FFMA.FTZ R140, R140, UR5, -R130 ;  /* 0x000000058c8c7c23 */ /* 0x000fe20008010882 */
[----:B------:R-:W-:Y:S01]  /*b2a0*/  ISETP.GT.OR P5, PT, R223, 0x68, !P5 ;  /* 0x00000068df00780c */ /* 0x000fe20006fa4670 */
[----:B--2---:R-:W-:Y:S01]  /*b2b0*/  FFMA.FTZ R145, R145, UR5, -R131 ;  /* 0x0000000591917c23 */ /* 0x004fe20008010883 */
[----:B-----5:R-:W-:Y:S01]  /*b2c0*/  FSEL R120, R150, -INF , !P1 ;  /* 0xff80000096787808 */ /* 0x020fe20004800000 */
[----:B------:R-:W-:-:S02]  /*b2d0*/  WARPGROUP.DEPBAR.LE gsb0, 0x0 ;  /* 0x00008000000079c5 */ /* 0x000fc40000010000 */
[----:B------:R-:W-:Y:S01]  /*b2e0*/  WARPGROUP.ARRIVE ;  /* 0x00000000000079c5 */ /* 0x000fe20000000000 */
[----:B------:R-:W-:Y:S01]  /*b2f0*/  FSEL R118, R151, -INF , !P0 ;  /* 0xff80000097767808 */ /* 0x000fe20004000000 */
[----:B------:R-:W-:Y:S01]  /*b300*/  VIADD R151, R5, 0x4 ;  /* 0x0000000405977836 */ /* 0x000fe20000000000 */
[----:B------:R-:W-:Y:S01]  /*b310*/  ISETP.GE.AND P4, PT, R217, 0x69, PT ;  /* 0x00000069d900780c */ /* 0x000fe20003f86270 */
[----:B------:R-:W-:Y:S01]  /*b320*/  VIADD R150, R5, 0x8 ;  /* 0x0000000805967836 */ /* 0x000fe20000000000 */
[----:B------:R-:W-:Y:S01]  /*b330*/  ISETP.GE.AND P2, PT, R217, 0x70, PT ;  /* 0x00000070d900780c */ /* 0x000fe20003f46270 */
[----:B------:R-:W-:Y:S01]  /*b340*/  HGMMA.64x128x16.F32.BF16 R24, gdesc[UR12], R24, gsb0 ;  /* 0x01e000000c1879f0 */ /* 0x000fe20008001818 */
[----:B------:R-:W-:Y:S01]  /*b350*/  FSEL R142, R142, -INF , !P5 ;  /* 0xff8000008e8e7808 */ /* 0x000fe20006800000 */
[----:B------:R-:W-:Y:S02]  /*b360*/  VIADD R217, R5, 0x10 ;  /* 0x0000001005d97836 */ /* 0x000fe40000000000 */
[----:B---3--:R-:W-:Y:S01]  /*b370*/  FFMA.FTZ R144, R132, UR5, -R138 ;  /* 0x0000000584907c23 */ /* 0x008fe2000801088a */
[----:B-1----:R-:W-:Y:S01]  /*b380*/  FFMA.FTZ R132, R135, UR5, -R220 ;  /* 0x0000000587847c23 */ /* 0x002fe200080108dc */
[--C-:B------:R-:W-:Y:S01]  /*b390*/  FFMA.FTZ R123, R123, UR5, -R134.reuse ;  /* 0x000000057b7b7c23 */ /* 0x100fe20008010886 */
[----:B------:R-:W-:Y:S01]  /*b3a0*/  FFMA.FTZ R129, R142, UR5, -R127 ;  /* 0x000000058e817c23 */ /* 0x000fe2000801087f */
[----:B------:R-:W-:Y:S01]  /*b3b0*/  FFMA.FTZ R122, R122, UR5, -R134 ;  /* 0x000000057a7a7c23 */ /* 0x000fe20008010886 */
[----:B------:R-:W-:Y:S01]  /*b3c0*/  ISETP.GT.OR P4, PT, R223, 0x69, !P4 ;  /* 0x00000069df00780c */ /* 0x000fe20006784670 */
[----:B------:R-:W-:Y:S01]  /*b3d0*/  FFMA.FTZ R117, R133, UR5, -R220 ;  /* 0x0000000585757c23 */ /* 0x000fe200080108dc */
[----:B------:R-:W-:Y:S01]  /*b3e0*/  ISETP.GT.OR P2, PT, R223, 0x70, !P2 ;  /* 0x00000070df00780c */ /* 0x000fe20005744670 */
[----:B------:R-:W-:Y:S01]  /*b3f0*/  VIADD R223, R5, 0xc ;  /* 0x0000000c05df7836 */ /* 0x000fe20000000000 */
[----:B------:R-:W-:Y:S01]  /*b400*/  FSEL R126, R143, -INF , !P4 ;  /* 0xff8000008f7e7808 */ /* 0x000fe20006000000 */
[----:B------:R-:W-:Y:S01]  /*b410*/  FFMA.FTZ R116, R116, UR5, -R138 ;  /* 0x0000000574747c23 */ /* 0x000fe2000801088a */
[----:B------:R-:W1:Y:S01]  /*b420*/  SHFL.IDX PT, R143, R221, R217, 0x1f ;  /* 0x00001fd9dd8f7589 */ /* 0x000e6200000e0000 */
[----:B------:R-:W-:Y:S01]  /*b430*/  FSEL R124, R146, -INF , !P2 ;  /* 0xff800000927c7808 */ /* 0x000fe20005000000 */
[----:B------:R-:W-:Y:S01]  /*b440*/  FFMA.FTZ R138, R136, UR5, -R131 ;  /* 0x00000005888a7c23 */ /* 0x000fe20008010883 */
[----:B------:R-:W-:Y:S01]  /*b450*/  FFMA.FTZ R131, R113, UR5, -R127 ;  /* 0x0000000571837c23 */ /* 0x000fe2000801087f */
[----:B------:R-:W2:Y:S01]  /*b460*/  SHFL.IDX PT, R146, R221, R223, 0x1f ;  /* 0x00001fdfdd927589 */ /* 0x000ea200000e0000 */
[--C-:B------:R-:W-:Y:S01]  /*b470*/  FFMA.FTZ R121, R121, UR5, -R139.reuse ;  /* 0x0000000579797c23 */ /* 0x100fe2000801088b */
[----:B------:R-:W-:Y:S01]  /*b480*/  FFMA.FTZ R120, R120, UR5, -R139 ;  /* 0x0000000578787c23 */ /* 0x000fe2000801088b */
[----:B------:R-:W-:Y:S01]  /*b490*/  MUFU.EX2 R113, R147 ;  /* 0x0000009300717308 */ /* 0x000fe20000000800 */
[----:B------:R-:W3:Y:S07]  /*b4a0*/  SHFL.IDX PT, R221, R221, R226, 0x1f ;  /* 0x00001fe2dddd7589 */ /* 0x000eee00000e0000 */
[----:B------:R-:W4:Y:S08]  /*b4b0*/  MUFU.EX2 R114, R114 ;  /* 0x0000007200727308 */ /* 0x000f300000000800 */
[----:B------:R-:W5:Y:S01]  /*b4c0*/  MUFU.EX2 R112, R112 ;  /* 0x0000007000707308 */ /* 0x000f620000000800 */
[--C-:B-1----:R-:W-:Y:S01]  /*b4d0*/  FFMA.FTZ R125, R125, UR5, -R143.reuse ;  /* 0x000000057d7d7c23 */ /* 0x102fe2000801088f */
[----:B------:R-:W-:Y:S01]  /*b4e0*/  FFMA.FTZ R124, R124, UR5, -R143 ;  /* 0x000000057c7c7c23 */ /* 0x000fe2000801088f */
[--C-:B--2---:R-:W-:Y:S01]  /*b4f0*/  FFMA.FTZ R127, R115, UR5, -R146.reuse ;  /* 0x00000005737f7c23 */ /* 0x104fe20008010892 */
[----:B------:R-:W-:-:S04]  /*b500*/  FFMA.FTZ R126, R126, UR5, -R146 ;  /* 0x000000057e7e7c23 */ /* 0x000fc80008010892 */
[----:B------:R-:W-:Y:S01]  /*b510*/  MUFU.EX2 R115, R144 ;  /* 0x0000009000737308 */ /* 0x000fe20000000800 */
[--C-:B---3--:R-:W-:Y:S01]  /*b520*/  FFMA.FTZ R119, R119, UR5, -R221.reuse ;  /* 0x0000000577777c23 */ /* 0x108fe200080108dd */
[----:B------:R-:W-:-:S06]  /*b530*/  FFMA.FTZ R118, R118, UR5, -R221 ;  /* 0x0000000576767c23 */ /* 0x000fcc00080108dd */
[----:B------:R-:W1:Y:S08]  /*b540*/  MUFU.EX2 R117, R117 ;  /* 0x0000007500757308 */ /* 0x000e700000000800 */
[----:B------:R-:W2:Y:S08]  /*b550*/  MUFU.EX2 R110, R110 ;  /* 0x0000006e006e7308 */ /* 0x000eb00000000800 */
        /* <DEDUP_REMOVED lines=10> */
[----:B------:R-:W4:Y:S04]  /*b600*/  LDS R216, [R216+0x400] ;  /* 0x00040000d8d87984 */ /* 0x000f280000000800 */
[----:B------:R-:W-:Y:S04]  /*b610*/  LDS R218, [R218+0x400] ;  /* 0x00040000dada7984 */ /* 0x000fe80000000800 */
[----:B------:R-:W-:Y:S04]  /*b620*/  LDS R219, [R219+0x400] ;  /* 0x00040000dbdb7984 */ /* 0x000fe80000000800 */
[----:B---3--:R-:W3:Y:S04]  /*b630*/  SHFL.IDX PT, R128, R224, R5, 0x1f ;  /* 0x00001f05e0807589 */ /* 0x008ee800000e0000 */
[----:B------:R-:W5:Y:S04]  /*b640*/  SHFL.IDX PT, R130, R224, R151, 0x1f ;  /* 0x00001f97e0827589 */ /* 0x000f6800000e0000 */
[----:B------:R-:W1:Y:S04]  /*b650*/  SHFL.IDX PT, R135, R224, R150, 0x1f ;  /* 0x00001f96e0877589 */ /* 0x000e6800000e0000 */
[----:B------:R-:W-:Y:S04]  /*b660*/  SHFL.IDX PT, R134, R224, R217, 0x1f ;  /* 0x00001fd9e0867589 */ /* 0x000fe800000e0000 */
[----:B----4-:R-:W4:Y:S04]  /*b670*/  SHFL.IDX PT, R142, R216, R225, 0x1f ;  /* 0x00001fe1d88e7589 */ /* 0x010f2800000e0000 */
[----:B------:R-:W2:Y:S01]  /*b680*/  SHFL.IDX PT, R136, R224, R223, 0x1f ;  /* 0x00001fdfe0887589 */ /* 0x000ea200000e0000 */
[--C-:B---3--:R-:W-:Y:S01]  /*b690*/  FADD.FTZ R24, R24, -R128.reuse ;  /* 0x8000008018187221 */ /* 0x108fe20000010000 */
[----:B------:R-:W-:-:S02]  /*b6a0*/  FADD.FTZ R26, R26, -R128 ;  /* 0x800000801a1a7221 */ /* 0x000fc40000010000 */
[----:B------:R-:W3:Y:S01]  /*b6b0*/  SHFL.IDX PT, R137, R224, R232, 0x1f ;  /* 0x00001fe8e0897589 */ /* 0x000ee200000e0000 */
[--C-:B-----5:R-:W-:Y:S01]  /*b6c0*/  FADD.FTZ R128, R25, -R130.reuse ;  /* 0x8000008219807221 */ /* 0x120fe20000010000 */
[----:B------:R-:W-:Y:S02]  /*b6d0*/  FADD.FTZ R130, R27, -R130 ;  /* 0x800000821b827221 */ /* 0x000fe40000010000 */
[----:B------:R-:W5:Y:S01]  /*b6e0*/  SHFL.IDX PT, R139, R224, R225, 0x1f ;  /* 0x00001fe1e08b7589 */ /* 0x000f6200000e0000 */
[--C-:B-1----:R-:W-:Y:S01]  /*b6f0*/  FADD.FTZ R133, R28, -R135.reuse ;  /* 0x800000871c857221 */ /* 0x102fe20000010000 */
[----:B------:R-:W-:Y:S01]  /*b700*/  FADD.FTZ R25, R30, -R135 ;  /* 0x800000871e197221 */ /* 0x000fe20000010000 */
[----:B------:R1:W-:Y:S01]  /*b710*/  MUFU.EX2 R28, R132 ;  /* 0x00000084001c7308 */ /* 0x0003e20000000800 */
[----:B------:R-:W5:Y:S04]  /*b720*/  SHFL.IDX PT, R149, R224, R226, 0x1f ;  /* 0x00001fe2e0957589 */ /* 0x000f6800000e0000 */
[----:B------:R-:W5:Y:S01]  /*b730*/  SHFL.IDX PT, R148, R216, R5, 0x1f ;  /* 0x00001f05d8947589 */ /* 0x000f6200000e0000 */
[--C-:B----4-:R-:W-:Y:S01]  /*b740*/  FADD.FTZ R52, R52, -R142.reuse ;  /* 0x8000008e34347221 */ /* 0x110fe20000010000 */
[----:B------:R-:W-:Y:S01]  /*b750*/  FADD.FTZ R54, R54, -R142 ;  /* 0x8000008e36367221 */ /* 0x000fe20000010000 */
[----:B------:R4:W-:Y:S01]  /*b760*/  MUFU.EX2 R30, R145 ;  /* 0x00000091001e7308 */ /* 0x0009e20000000800 */
[----:B-1----:R-:W-:Y:S01]  /*b770*/  FADD.FTZ R132, R32, -R134 ;  /* 0x8000008620847221 */ /* 0x002fe20000010000 */
[----:B------:R-:W-:Y:S01]  /*b780*/  SHFL.IDX PT, R142, R218, R217, 0x1f ;  /* 0x00001fd9da8e7589 */ /* 0x000fe200000e0000 */
[--C-:B--2---:R-:W-:Y:S01]  /*b790*/  FADD.FTZ R135, R29, -R136.reuse ;  /* 0x800000881d877221 */ /* 0x104fe20000010000 */
[----:B------:R-:W-:Y:S01]  /*b7a0*/  FADD.FTZ R27, R31, -R136 ;  /* 0x800000881f1b7221 */ /* 0x000fe20000010000 */
[----:B------:R-:W-:Y:S01]  /*b7b0*/  FADD.FTZ R134, R34, -R134 ;  /* 0x8000008622867221 */ /* 0x000fe20000010000 */
[----:B------:R-:W1:Y:S01]  /*b7c0*/  SHFL.IDX PT, R32, R216, R217, 0x1f ;  /* 0x00001fd9d8207589 */ /* 0x000e6200000e0000 */
[--C-:B---3--:R-:W-:Y:S01]  /*b7d0*/  FADD.FTZ R136, R33, -R137.reuse ;  /* 0x8000008921887221 */ /* 0x108fe20000010000 */
[----:B------:R2:W3:Y:S02]  /*b7e0*/  MUFU.EX2 R29, R138 ;  /* 0x0000008a001d7308 */ /* 0x0004e40000000800 */
[----:B----4-:R4:W-:Y:S01]  /*b7f0*/  SHFL.IDX PT, R145, R219, R217, 0x1f ;  /* 0x00001fd9db917589 */ /* 0x0109e200000e0000 */
[----:B------:R-:W-:Y:S01]  /*b800*/  FADD.FTZ R137, R35, -R137 ;  /* 0x8000008923897221 */ /* 0x000fe20000010000 */
[----:B-----5:R-:W-:-:S02]  /*b810*/  FADD.FTZ R38, R38, -R139 ;  /* 0x8000008b26267221 */ /* 0x020fc40000010000 */
[----:B------:R-:W5:Y:S02]  /*b820*/  SHFL.IDX PT, R144, R216, R232, 0x1f ;  /* 0x00001fe8d8907589 */ /* 0x000f6400000e0000 */
[----:B------:R3:W3:Y:S02]  /*b830*/  MUFU.EX2 R31, R141 ;  /* 0x0000008d001f7308 */ /* 0x0006e40000000800 */
[----:B------:R-:W3:Y:S01]  /*b840*/  SHFL.IDX PT, R33, R216, R226, 0x1f ;  /* 0x00001fe2d8217589 */ /* 0x000ee200000e0000 */
[----:B--2---:R-:W-:Y:S01]  /*b850*/  FADD.FTZ R138, R36, -R139 ;  /* 0x8000008b248a7221 */ /* 0x004fe20000010000 */
[--C-:B------:R-:W-:Y:S01]  /*b860*/  FADD.FTZ R139, R37, -R149.reuse ;  /* 0x80000095258b7221 */ /* 0x100fe20000010000 */
[----:B------:R-:W-:Y:S01]  /*b870*/  FADD.FTZ R39, R39, -R149 ;  /* 0x8000009527277221 */ /* 0x000fe20000010000 */
[----:B----4-:R-:W2:Y:S01]  /*b880*/  LDL R217, [R1+0x1c] ;  /* 0x00001c0001d97983 */ /* 0x010ea20000100800 */
[--C-:B------:R-:W-:Y:S01]  /*b890*/  FADD.FTZ R40, R40, -R148.reuse ;  /* 0x8000009428287221 */ /* 0x100fe20000010000 */
[----:B------:R-:W-:-:S02]  /*b8a0*/  FADD.FTZ R42, R42, -R148 ;  /* 0x800000942a2a7221 */ /* 0x000fc40000010000 */
[----:B------:R-:W4:Y:S04]  /*b8b0*/  SHFL.IDX PT, R143, R216, R223, 0x1f ;  /* 0x00001fdfd88f7589 */ /* 0x000f2800000e0000 */
[----:B------:R-:W-:Y:S01]  /*b8c0*/  SHFL.IDX PT, R147, R216, R151, 0x1f ;  /* 0x00001f97d8937589 */ /* 0x000fe200000e0000 */
[--C-:B-1----:R-:W-:Y:S01]  /*b8d0*/  FADD.FTZ R48, R48, -R32.reuse ;  /* 0x8000002030307221 */ /* 0x102fe20000010000 */
[----:B------:R-:W-:Y:S02]  /*b8e0*/  FADD.FTZ R50, R50, -R32 ;  /* 0x8000002032327221 */ /* 0x000fe40000010000 */
[----:B------:R-:W-:Y:S01]  /*b8f0*/  SHFL.IDX PT, R146, R216, R150, 0x1f ;  /* 0x00001f96d8927589 */ /* 0x000fe200000e0000 */
[----:B------:R1:W4:Y:S01]  /*b900*/  MUFU.EX2 R32, R140 ;  /* 0x0000008c00207308 */ /* 0x0003220000000800 */
[----:B------:R-:W-:Y:S01]  /*b910*/  FMUL.FTZ R26, R9, R26 ;  /* 0x0000001a091a7220 */ /* 0x000fe20000410000 */
[----:B------:R-:W-:Y:S01]  /*b920*/  FMUL.FTZ R25, R12, R25 ;  /* 0x000000190c197220 */ /* 0x000fe20000410000 */
[----:B------:R-:W4:Y:S01]  /*b930*/  SHFL.IDX PT, R35, R218, R151, 0x1f ;  /* 0x00001f97da237589 */ /* 0x000f2200000e0000 */
[--C-:B-----5:R-:W-:Y:S01]  /*b940*/  FADD.FTZ R49, R49, -R144.reuse ;  /* 0x8000009031317221 */ /* 0x120fe20000010000 */
[----:B------:R-:W-:Y:S01]  /*b950*/  FADD.FTZ R51, R51, -R144 ;  /* 0x8000009033337221 */ /* 0x000fe20000010000 */
[--C-:B------:R-:W-:Y:S01]  /*b960*/  FADD.FTZ R64, R64, -R142.reuse ;  /* 0x8000008e40407221 */ /* 0x100fe20000010000 */
[----:B---3--:R-:W-:Y:S01]  /*b970*/  SHFL.IDX PT, R141, R219, R151, 0x1f ;  /* 0x00001f97db8d7589 */ /* 0x008fe200000e0000 */
[--C-:B------:R-:W-:Y:S01]  /*b980*/  FADD.FTZ R53, R53, -R33.reuse ;  /* 0x8000002135357221 */ /* 0x100fe20000010000 */
[----:B------:R-:W-:Y:S01]  /*b990*/  FADD.FTZ R55, R55, -R33 ;  /* 0x8000002137377221 */ /* 0x000fe20000010000 */
[----:B------:R-:W-:Y:S01]  /*b9a0*/  MUFU.EX2 R124, R124 ;  /* 0x0000007c007c7308 */ /* 0x000fe20000000800 */
[----:B-1----:R-:W-:Y:S01]  /*b9b0*/  SHFL.IDX PT, R140, R219, R5, 0x1f ;  /* 0x00001f05db8c7589 */ /* 0x002fe200000e0000 */
[----:B------:R-:W-:-:S03]  /*b9c0*/  FADD.FTZ R66, R66, -R142 ;  /* 0x8000008e42427221 */ /* 0x000fc60000010000 */
[----:B------:R-:W-:Y:S01]  /*b9d0*/  SHFL.IDX PT, R144, R219, R150, 0x1f ;  /* 0x00001f96db907589 */ /* 0x000fe200000e0000 */
[--C-:B----4-:R-:W-:Y:S01]  /*b9e0*/  FADD.FTZ R45, R45, -R143.reuse ;  /* 0x8000008f2d2d7221 */ /* 0x110fe20000010000 */
[----:B------:R-:W-:Y:S01]  /*b9f0*/  FADD.FTZ R47, R47, -R143 ;  /* 0x8000008f2f2f7221 */ /* 0x000fe20000010000 */
[----:B------:R1:W-:Y:S01]  /*ba00*/  MUFU.EX2 R33, R131 ;  /* 0x0000008300217308 */ /* 0x0003e20000000800 */
[----:B------:R-:W-:Y:S04]  /*ba10*/  SHFL.IDX PT, R149, R219, R223, 0x1f ;  /* 0x00001fdfdb957589 */ /* 0x000fe800000e0000 */
[----:B------:R-:W3:Y:S04]  /*ba20*/  SHFL.IDX PT, R34, R218, R5, 0x1f ;  /* 0x00001f05da227589 */ /* 0x000ee800000e0000 */
[----:B------:R-:W4:Y:S01]  /*ba30*/  SHFL.IDX PT, R36, R218, R223, 0x1f ;  /* 0x00001fdfda247589 */ /* 0x000f2200000e0000 */
[--C-:B------:R-:W-:Y:S01]  /*ba40*/  FADD.FTZ R57, R57, -R35.reuse ;  /* 0x8000002339397221 */ /* 0x100fe20000010000 */
[----:B------:R-:W-:-:S02]  /*ba50*/  FADD.FTZ R59, R59, -R35 ;  /* 0x800000233b3b7221 */ /* 0x000fc40000010000 */
[----:B------:R-:W-:Y:S01]  /*ba60*/  SHFL.IDX PT, R37, R218, R225, 0x1f ;  /* 0x00001fe1da257589 */ /* 0x000fe200000e0000 */
[----:B------:R-:W5:Y:S01]  /*ba70*/  MUFU.EX2 R35, R127 ;  /* 0x0000007f00237308 */ /* 0x000f620000000800 */
[----:B------:R-:W-:Y:S01]  /*ba80*/  FMUL.FTZ R38, R19, R38 ;  /* 0x0000002613267220 */ /* 0x000fe20000410000 */
[----:B------:R-:W-:Y:S01]  /*ba90*/  FMUL.FTZ R39, R23, R39 ;  /* 0x0000002717277220 */ /* 0x000fe20000410000 */
[----:B------:R-:W-:Y:S01]  /*baa0*/  SHFL.IDX PT, R148, R219, R232, 0x1f ;  /* 0x00001fe8db947589 */ /* 0x000fe200000e0000 */
[--C-:B------:R-:W-:Y:S01]  /*bab0*/  FADD.FTZ R44, R44, -R146.reuse ;  /* 0x800000922c2c7221 */ /* 0x100fe20000010000 */
[----:B------:R-:W-:Y:S01]  /*bac0*/  FADD.FTZ R46, R46, -R146 ;  /* 0x800000922e2e7221 */ /* 0x000fe20000010000 */
[--C-:B------:R-:W-:Y:S01]  /*bad0*/  FADD.FTZ R41, R41, -R147.reuse ;  /* 0x8000009329297221 */ /* 0x100fe20000010000 */
[----:B------:R-:W-:Y:S01]  /*bae0*/  SHFL.IDX PT, R151, R219, R225, 0x1f ;  /* 0x00001fe1db977589 */ /* 0x000fe200000e0000 */
[----:B------:R-:W-:Y:S01]  /*baf0*/  MUFU.EX2 R123, R123 ;  /* 0x0000007b007b7308 */ /* 0x000fe20000000800 */
[----:B------:R-:W-:-:S02]  /*bb00*/  FADD.FTZ R43, R43, -R147 ;  /* 0x800000932b2b7221 */ /* 0x000fc40000010000 */
[----:B------:R-:W5:Y:S04]  /*bb10*/  SHFL.IDX PT, R219, R219, R226, 0x1f ;  /* 0x00001fe2dbdb7589 */ /* 0x000f6800000e0000 */
[----:B-1----:R-:W1:Y:S01]  /*bb20*/  SHFL.IDX PT, R131, R218, R232, 0x1f ;  /* 0x00001fe8da837589 */ /* 0x002e6200000e0000 */
[--C-:B---3--:R-:W-:Y:S01]  /*bb30*/  FADD.FTZ R56, R56, -R34.reuse ;  /* 0x8000002238387221 */ /* 0x108fe20000010000 */
[----:B------:R-:W-:Y:S02]  /*bb40*/  FADD.FTZ R58, R58, -R34 ;  /* 0x800000223a3a7221 */ /* 0x000fe40000010000 */
[----:B------:R-:W3:Y:S01]  /*bb50*/  SHFL.IDX PT, R143, R218, R150, 0x1f ;  /* 0x00001f96da8f7589 */ /* 0x000ee200000e0000 */
[----:B------:R1:W3:Y:S01]  /*bb60*/  MUFU.EX2 R34, R129 ;  /* 0x0000008100227308 */ /* 0x0002e20000000800 */
[--C-:B----4-:R-:W-:Y:S01]  /*bb70*/  FADD.FTZ R61, R61, -R36.reuse ;  /* 0x800000243d3d7221 */ /* 0x110fe20000010000 */
[----:B------:R-:W-:Y:S01]  /*bb80*/  FADD.FTZ R63, R63, -R36 ;  /* 0x800000243f3f7221 */ /* 0x000fe20000010000 */
[----:B------:R-:W4:Y:S01]  /*bb90*/  SHFL.IDX PT, R218, R218, R226, 0x1f ;  /* 0x00001fe2dada7589 */ /* 0x000f2200000e0000 */
[----:B------:R-:W-:Y:S01]  /*bba0*/  FADD.FTZ R142, R80, -R145 ;  /* 0x80000091508e7221 */ /* 0x000fe20000010000 */
[----:B-----5:R-:W-:Y:S01]  /*bbb0*/  FADD.FTZ R216, R85, -R219 ;  /* 0x800000db55d87221 */ /* 0x020fe20000010000 */
[----:B------:R-:W-:-:S02]  /*bbc0*/  FMUL.FTZ R85, R11, R130 ;  /* 0x000000820b557220 */ /* 0x000fc40000410000 */
[----:B------:R-:W5:Y:S01]  /*bbd0*/  MUFU.EX2 R36, R126 ;  /* 0x0000007e00247308 */ /* 0x000f620000000800 */
[--C-:B-1----:R-:W-:Y:S01]  /*bbe0*/  FADD.FTZ R65, R65, -R131.reuse ;  /* 0x8000008341417221 */ /* 0x102fe20000010000 */
[----:B------:R-:W-:Y:S01]  /*bbf0*/  FADD.FTZ R129, R67, -R131 ;  /* 0x8000008343817221 */ /* 0x000fe20000010000 */
[----:B------:R-:W-:Y:S01]  /*bc00*/  F2FP.BF16.F32.PACK_AB R85, R85, R26 ;  /* 0x0000001a5555723e */ /* 0x000fe200000010ff */
[----:B------:R-:W-:Y:S01]  /*bc10*/  FMUL.FTZ R26, R14, R27 ;  /* 0x0000001b0e1a7220 */ /* 0x000fe20000410000 */
[--C-:B------:R-:W-:Y:S01]  /*bc20*/  FADD.FTZ R131, R68, -R37.reuse ;  /* 0x8000002544837221 */ /* 0x100fe20000010000 */
[----:B------:R-:W-:Y:S02]  /*bc30*/  FADD.FTZ R67, R70, -R37 ;  /* 0x8000002546437221 */ /* 0x000fe40000010000 */
[----:B------:R-:W-:Y:S01]  /*bc40*/  MUFU.EX2 R122, R122 ;  /* 0x0000007a007a7308 */ /* 0x000fe20000000800 */
[----:B---3--:R-:W-:Y:S01]  /*bc50*/  FADD.FTZ R60, R60, -R143 ;  /* 0x8000008f3c3c7221 */ /* 0x008fe20000010000 */
[----:B------:R-:W-:Y:S01]  /*bc60*/  FADD.FTZ R219, R87, -R219 ;  /* 0x800000db57db7221 */ /* 0x000fe20000010000 */
[----:B------:R-:W-:Y:S01]  /*bc70*/  FMUL.FTZ R80, R15, R132 ;  /* 0x000000840f507220 */ /* 0x000fe20000410000 */
[----:B------:R-:W-:Y:S01]  /*bc80*/  FMUL.FTZ R27, R16, R136 ;  /* 0x00000088101b7220 */ /* 0x000fe20000410000 */
[----:B------:R-:W-:-:S03]  /*bc90*/  F2FP.BF16.F32.PACK_AB R87, R26, R25 ;  /* 0x000000191a57723e */ /* 0x000fc600000010ff */
[----:B------:R-:W-:Y:S01]  /*bca0*/  MUFU.EX2 R121, R121 ;  /* 0x0000007900797308 */ /* 0x000fe20000000800 */
[----:B------:R-:W-:Y:S01]  /*bcb0*/  FMUL.FTZ R25, R114, R65 ;  /* 0x0000004172197220 */ /* 0x000fe20000410000 */
[----:B----4-:R-:W-:Y:S01]  /*bcc0*/  FADD.FTZ R70, R69, -R218 ;  /* 0x800000da45467221 */ /* 0x010fe20000010000 */
[----:B------:R-:W-:-:S05]  /*bcd0*/  FADD.FTZ R127, R72, -R140 ;  /* 0x8000008c487f7221 */ /* 0x000fca0000010000 */
[----:B------:R-:W-:Y:S01]  /*bce0*/  MUFU.EX2 R120, R120 ;  /* 0x0000007800787308 */ /* 0x000fe20000000800 */
[----:B------:R-:W-:Y:S01]  /*bcf0*/  FMUL.FTZ R60, R107, R60 ;  /* 0x0000003c6b3c7220 */ /* 0x000fe20000410000 */
[----:B------:R-:W-:Y:S01]  /*bd00*/  FMUL.FTZ R61, R108, R61 ;  /* 0x0000003d6c3d7220 */ /* 0x000fe20000410000 */
[----:B------:R-:W-:Y:S01]  /*bd10*/  FMUL.FTZ R64, R111, R64 ;  /* 0x000000406f407220 */ /* 0x000fe20000410000 */
[----:B------:R-:W-:-:S04]  /*bd20*/  FADD.FTZ R62, R62, -R143 ;  /* 0x8000008f3e3e7221 */ /* 0x000fc80000010000 */
[----:B------:R1:W3:Y:S01]  /*bd30*/  MUFU.EX2 R37, R125 ;  /* 0x0000007d00257308 */ /* 0x0002e20000000800 */
[----:B------:R-:W-:Y:S01]  /*bd40*/  FMUL.FTZ R65, R112, R66 ;  /* 0x0000004270417220 */ /* 0x000fe20000410000 */
[----:B------:R-:W-:-:S06]  /*bd50*/  FMUL.FTZ R26, R113, R129 ;  /* 0x00000081711a7220 */ /* 0x000fcc0000410000 */
[----:B------:R-:W4:Y:S01]  /*bd60*/  MUFU.EX2 R119, R119 ;  /* 0x0000007700777308 */ /* 0x000f220000000800 */
[----:B-1----:R-:W-:Y:S01]  /*bd70*/  FADD.FTZ R125, R74, -R140 ;  /* 0x8000008c4a7d7221 */ /* 0x002fe20000010000 */
[----:B------:R-:W-:-:S06]  /*bd80*/  FADD.FTZ R140, R73, -R141 ;  /* 0x8000008d498c7221 */ /* 0x000fcc0000010000 */
[----:B------:R-:W1:Y:S01]  /*bd90*/  MUFU.EX2 R118, R118 ;  /* 0x0000007600767308 */ /* 0x000e620000000800 */
[----:B------:R-:W-:Y:S01]  /*bda0*/  FADD.FTZ R141, R75, -R141 ;  /* 0x8000008d4b8d7221 */ /* 0x000fe20000010000 */
[--C-:B------:R-:W-:Y:S01]  /*bdb0*/  FADD.FTZ R146, R81, -R148.reuse ;  /* 0x8000009451927221 */ /* 0x100fe20000010000 */
[--C-:B------:R-:W-:Y:S01]  /*bdc0*/  FADD.FTZ R150, R84, -R151.reuse ;  /* 0x8000009754967221 */ /* 0x100fe20000010000 */
[----:B------:R-:W-:Y:S01]  /*bdd0*/  F2FP.BF16.F32.PACK_AB R80, R27, R80 ;  /* 0x000000501b50723e */ /* 0x000fe200000010ff */
[----:B------:R-:W-:Y:S01]  /*bde0*/  FADD.FTZ R148, R83, -R148 ;  /* 0x8000009453947221 */ /* 0x000fe20000010000 */
[----:B------:R-:W-:Y:S01]  /*bdf0*/  FADD.FTZ R151, R86, -R151 ;  /* 0x8000009756977221 */ /* 0x000fe20000010000 */
        /* <DEDUP_REMOVED lines=12> */
[----:B------:R-:W-:Y:S01]  /*bec0*/  FADD.FTZ R126, R71, -R218 ;  /* 0x800000da477e7221 */ /* 0x000fe20000010000 */
[----:B------:R-:W-:Y:S01]  /*bed0*/  F2FP.BF16.F32.PACK_AB R64, R25, R64 ;  /* 0x000000401940723e */ /* 0x000fe200000010ff */
[--C-:B------:R-:W-:Y:S01]  /*bee0*/  FADD.FTZ R143, R76, -R144.reuse ;  /* 0x800000904c8f7221 */ /* 0x100fe20000010000 */
[----:B------:R-:W-:Y:S01]  /*bef0*/  F2FP.BF16.F32.PACK_AB R65, R26, R65 ;  /* 0x000000411a41723e */ /* 0x000fe200000010ff */
        /* <DEDUP_REMOVED lines=43> */
[----:B---3--:R-:W-:Y:S01]  /*c1b0*/  FMUL.FTZ R56, R37, R142 ;  /* 0x0000008e25387220 */ /* 0x008fe20000410000 */
        /* <DEDUP_REMOVED lines=13> */
[----:B-1----:R-:W-:Y:S01]  /*c290*/  FMUL.FTZ R26, R118, R219 ;  /* 0x000000db761a7220 */ /* 0x002fe20000410000 */
        /* <DEDUP_REMOVED lines=167> */
.L_x_5095:
        /* <DEDUP_REMOVED lines=70> */
.L_x_5096:
        /* <DEDUP_REMOVED lines=12> */
.L_x_5086:
        /* <DEDUP_REMOVED lines=34> */
.L_x_5054:
[----:B------:R-:W-:Y:S05]  /*d450*/  @P0 BRA `(.L_x_5052) ;  /* 0x0000003000580947 */ /* 0x000fea0003800000 */
[----:B------:R-:W1:Y:S01]  /*d460*/  S2UR UR8, SR_CTAID.Y ;  /* 0x00000000000879c3 */ /* 0x000e620000002600 */
        /* <DEDUP_REMOVED lines=9> */
[----:B------:R-:W4:Y:S01]  /*d500*/  S2UR UR14, SR_CTAID.Z ;  /* 0x00000000000e79c3 */ /* 0x000f220000002700 */
[----:B-1----:R-:W-:-:S07]  /*d510*/  UIMAD.WIDE.U32 UR4, UR8, UR4, URZ ;  /* 0x00000004080472a5 */ /* 0x002fce000f8e003f */
[----:B--2---:R-:W1:Y:S01]  /*d520*/  LDC.64 R10, c[0x0][0x820] ;  /* 0x00020800ff0a7b82 */ /* 0x004e620000000a00 */
[----:B------:R-:W-:Y:S02]  /*d530*/  @UP0 USHF.R.U32.HI UR8, URZ, UR7, UR5 ;  /* 0x000000073f080299 */ /* 0x000fe40008011605 */
[----:B-----5:R-:W-:-:S05]  /*d540*/  USHF.L.U32 UR6, UR6, 0xd, URZ ;  /* 0x0000000d06067899 */ /* 0x020fca000800063f */
[----:B------:R-:W2:Y:S01]  /*d550*/  LDC.64 R12, c[0x0][0x848] ;  /* 0x00021200ff0c7b82 */ /* 0x000ea20000000a00 */
[----:B------:R-:W-:Y:S01]  /*d560*/  USHF.R.S32.HI UR9, URZ, 0x1f, UR8 ;  /* 0x0000001f3f097899 */ /* 0x000fe20008011408 */
[----:B---3--:R-:W-:Y:S01]  /*d570*/  VIADD R15, R14, 0xffffff80 ;  /* 0xffffff800e0f7836 */ /* 0x008fe20000000000 */
[----:B------:R-:W-:Y:S01]  /*d580*/  USHF.R.S32.HI UR7, URZ, 0x1f, UR6 ;  /* 0x0000001f3f077899 */ /* 0x000fe20008011406 */
[----:B----4-:R-:W-:Y:S01]  /*d590*/  LEA R17, R4, R3, 0x18 ;  /* 0x0000000304117211 */ /* 0x010fe200078ec0ff */
[----:B------:R-:W-:Y:S02]  /*d5a0*/  UIMAD UR10, UR9, UR12, URZ ;  /* 0x0000000c090a72a4 */ /* 0x000fe4000f8e023f */
[----:B------:R-:W-:Y:S01]  /*d5b0*/  UIMAD.WIDE.U32 UR4, UR8, UR12, UR6 ;  /* 0x0000000c080472a5 */ /* 0x000fe2000f8e0006 */
[----:B------:R-:W-:Y:S01]  /*d5c0*/  SHF.R.S32.HI R0, RZ, 0x1f, R15 ;  /* 0x0000001fff007819 */ /* 0x000fe2000001140f */
[----:B------:R-:W-:Y:S02]  /*d5d0*/  UIMAD UR10, UR8, UR13, UR10 ;  /* 0x0000000d080a72a4 */ /* 0x000fe4000f8e020a */
[----:B------:R-:W-:Y:S01]  /*d5e0*/  USHF.R.S32.HI UR11, URZ, 0x1f, UR14 ;  /* 0x0000001f3f0b7899 */ /* 0x000fe2000801140e */
[----:B------:R-:W-:Y:S01]  /*d5f0*/  LEA.HI R2, R0, R15, RZ, 0x7 ;  /* 0x0000000f00027211 */ /* 0x000fe200078f38ff */
[----:B------:R-:W-:Y:S01]  /*d600*/  ULDC.64 UR12, c[0x0][0x840] ;  /* 0x00021000000c7ab9 */ /* 0x000fe20000000a00 */
[----:B------:R-:W-:Y:S01]  /*d610*/  IMAD.U32 R3, RZ, RZ, UR5 ;  /* 0x00000005ff037e24 */ /* 0x000fe2000f8e00ff */
[----:B------:R-:W-:Y:S01]  /*d620*/  UIMAD UR9, UR9, UR12, URZ ;  /* 0x0000000c090972a4 */ /* 0x000fe2000f8e023f */
[C---:B------:R-:W-:Y:S01]  /*d630*/  LOP3.LUT R0, R2.reuse, 0xfffff80, RZ, 0xc0, !PT ;  /* 0x0fffff8002007812 */ /* 0x040fe200078ec0ff */
[----:B------:R-:W-:Y:S01]  /*d640*/  UIMAD.WIDE.U32 UR6, UR8, UR12, UR6 ;  /* 0x0000000c080672a5 */ /* 0x000fe2000f8e0006 */
[----:B------:R-:W-:Y:S01]  /*d650*/  IMAD.SHL.U32 R2, R2, 0x20, RZ ;  /* 0x0000002002027824 */ /* 0x000fe200078e00ff */
[----:B------:R-:W-:Y:S01]  /*d660*/  UIMAD UR8, UR8, UR13, UR9 ;  /* 0x0000000d080872a4 */ /* 0x000fe2000f8e0209 */
[----:B-1----:R-:W-:Y:S01]  /*d670*/  IMAD R6, R10, UR11, RZ ;  /* 0x0000000b0a067c24 */ /* 0x002fe2000f8e02ff */
[----:B------:R-:W-:Y:S01]  /*d680*/  UIADD3 UR9, UR5, UR10, URZ ;  /* 0x0000000a05097290 */ /* 0x000fe2000fffe03f */
[----:B------:R-:W-:Y:S01]  /*d690*/  IMAD.IADD R0, R15, 0x1, -R0 ;  /* 0x000000010f007824 */ /* 0x000fe200078e0a00 */
[----:B------:R-:W-:Y:S01]  /*d6a0*/  UIADD3 UR8, UR7, UR8, URZ ;  /* 0x0000000807087290 */ /* 0x000fe2000fffe03f */
[----:B------:R-:W-:Y:S01]  /*d6b0*/  LOP3.LUT R7, R2, 0x3ffff000, RZ, 0xc0, !PT ;  /* 0x3ffff00002077812 */ /* 0x000fe200078ec0ff */
[----:B------:R-:W-:-:S02]  /*d6c0*/  IMAD.U32 R5, RZ, RZ, UR7 ;  /* 0x00000007ff057e24 */ /* 0x000fc4000f8e00ff */
[----:B------:R-:W-:Y:S02]  /*d6d0*/  IMAD.U32 R2, RZ, RZ, UR4 ;  /* 0x00000004ff027e24 */ /* 0x000fe4000f8e00ff */
[----:B------:R-:W-:Y:S02]  /*d6e0*/  IMAD.U32 R3, RZ, RZ, UR9 ;  /* 0x00000009ff037e24 */ /* 0x000fe4000f8e00ff */
[----:B------:R-:W-:Y:S02]  /*d6f0*/  IMAD.U32 R4, RZ, RZ, UR6 ;  /* 0x00000006ff047e24 */ /* 0x000fe4000f8e00ff */
[----:B------:R-:W-:Y:S02]  /*d700*/  IMAD.U32 R5, RZ, RZ, UR8 ;  /* 0x00000008ff057e24 */ /* 0x000fe4000f8e00ff */
[----:B--2---:R-:W-:Y:S02]  /*d710*/  IMAD R8, R12, UR11, RZ ;  /* 0x0000000b0c087c24 */ /* 0x004fe4000f8e02ff */
[----:B------:R-:W-:-:S02]  /*d720*/  IMAD R0, R0, 0x4, R7 ;  /* 0x0000000400007824 */ /* 0x000fc400078e0207 */
[----:B------:R-:W-:Y:S02]  /*d730*/  IMAD R7, R11, UR14, R6 ;  /* 0x0000000e0b077c24 */ /* 0x000fe4000f8e0206 */
[----:B------:R-:W-:-:S04]  /*d740*/  IMAD.WIDE.U32 R2, R10, UR14, R2 ;  /* 0x0000000e0a027c25 */ /* 0x000fc8000f8e0002 */
[----:B------:R-:W-:Y:S02]  /*d750*/  IMAD R9, R13, UR14, R8 ;  /* 0x0000000e0d097c24 */ /* 0x000fe4000f8e0208 */
[----:B------:R-:W-:Y:S01]  /*d760*/  IMAD.WIDE.U32 R4, R12, UR14, R4 ;  /* 0x0000000e0c047c25 */ /* 0x000fe2000f8e0004 */
[----:B------:R-:W-:Y:S05]  /*d770*/  WARPSYNC.ALL ;  /* 0x0000000000007948 */ /* 0x000fea0003800000 */
[----:B------:R-:W-:Y:S02]  /*d780*/  IMAD R0, R0, 0x4, R17 ;  /* 0x0000000400007824 */ /* 0x000fe400078e0211 */
[----:B------:R-:W-:-:S02]  /*d790*/  IMAD.IADD R7, R3, 0x1, R7 ;  /* 0x0000000103077824 */ /* 0x000fc400078e0207 */
        /* <DEDUP_REMOVED lines=33> */
.L_x_5100:
[----:B------:R-:W-:Y:S01]  /*d9b0*/  @P0 ELECT P1, URZ, PT ;  /* 0x00000000003f082f */ /* 0x000fe20003820000 */
[----:B------:R1:W-:-:S12]  /*d9c0*/  UBLKRED.G.S.ADD.F32.RN [UR4], [UR6], UR7, desc[UR8] ;  /* 0x00000804060073bb */ /* 0x0003d800080a1407 */
[----:B------:R-:W-:Y:S02]  /*d9d0*/  @P1 PLOP3.LUT P0, PT, P1, PT, PT, 0x8, 0x0 ;  /* 0x000000000000181c */ /* 0x000fe40000f0e170 */
[----:B------:R-:W-:-:S11]  /*d9e0*/  PLOP3.LUT P1, PT, PT, PT, PT, 0x8, 0x0 ;  /* 0x000000000000781c */ /* 0x000fd60003f2e170 */
[----:B-1----:R-:W-:Y:S05]  /*d9f0*/  @P0 BRA.U.ANY `(.L_x_5100) ;  /* 0xfffffffd00ec0947 */ /* 0x002fea000393ffff */
[----:B------:R0:W-:Y:S01]  /*da00*/  UTMACMDFLUSH ;  /* 0x00000000000079b7 */ /* 0x0001e20000000000 */
[----:B------:R-:W-:-:S04]  /*da10*/  DEPBAR.LE SB0, 0x0 ;  /* 0x000080000000791a */ /* 0x000fc80000000000 */
.L_x_5099:
[----:B------:R-:W-:Y:S05]  /*da20*/  BSYNC B0 ;  /* 0x0000000000007941 */ /* 0x000fea0003800000 */
.L_x_5098:
        /* <DEDUP_REMOVED lines=25> */
.L_x_5101:
        /* <DEDUP_REMOVED lines=8> */
.L_x_5050:
        /* <DEDUP_REMOVED lines=41> */
.L_x_5103:
        /* <DEDUP_REMOVED lines=36> */
.L_x_5106:
[----:B------:R-:W-:Y:S05]  /*e110*/  BSYNC B0 ;  /* 0x0000000000007941 */ /* 0x000fea0003800000 */
.L_x_5105:
        /* <DEDUP_REMOVED lines=19> */
.L_x_5108:
[----:B------:R-:W-:Y:S05]  /*e250*/  BSYNC B0 ;  /* 0x0000000000007941 */ /* 0x000fea0003800000 */
.L_x_5107:
[----:B------:R-:W-:Y:S06]  /*e260*/  BAR.ARV 0xa, 0xa0 ;  /* 0x0282800000007b1d */ /* 0x000fec0000002000 */
[----:B------:R-:W-:Y:S04]  /*e270*/  BSSY B0, `(.L_x_5109) ;  /* 0x0000003000007945 */ /* 0x000fe80003800000 */
[----:B------:R-:W-:Y:S05]  /*e280*/  @!P0 BRA `(.L_x_5110) ;  /* 0x0000000000048947 */ /* 0x000fea0003800000 */
[----:B------:R-:W-:-:S04]  /*e290*/  DEPBAR.LE SB0, 0x0 ;  /* 0x000080000000791a */ /* 0x000fc80000000000 */
.L_x_5110:
[----:B------:R-:W-:Y:S05]  /*e2a0*/  BSYNC B0 ;  /* 0x0000000000007941 */ /* 0x000fea0003800000 */
.L_x_5109:
[----:B------:R-:W-:Y:S06]  /*e2b0*/  BAR.ARV 0xb, 0xa0 ;  /* 0x02c2800000007b1d */ /* 0x000fec0000002000 */
[----:B------:R-:W-:Y:S01]  /*e2c0*/  UIADD3 UR9, UR5, 0x1, URZ ;  /* 0x0000000105097890 */ /* 0x000fe2000fffe03f */
[----:B------:R-:W-:Y:S11]  /*e2d0*/  BRA `(.L_x_5111) ;  /* 0x0000000000047947 */ /* 0x000ff60003800000 */
.L_x_5104:
[----:B------:R-:W-:-:S05]  /*e2e0*/  UMOV UR9, UR5 ;  /* 0x0000000500097c82 */ /* 0x000fca0008000000 */
.L_x_5111:
        /* <DEDUP_REMOVED lines=16> */
.L_x_5124:
        /* <DEDUP_REMOVED lines=20> */
.L_x_5113:
[----:B------:R-:W-:Y:S05]  /*e530*/  BSYNC B0 ;  /* 0x0000000000007941 */ /* 0x000fea0003800000 */
.L_x_5112:
        /* <DEDUP_REMOVED lines=13> */
.L_x_5115:
[----:B------:R-:W-:Y:S05]  /*e610*/  BSYNC B0 ;  /* 0x0000000000007941 */ /* 0x000fea0003800000 */
.L_x_5114:
[----:B------:R-:W-:Y:S06]  /*e620*/  BAR.ARV 0xa, 0xa0 ;  /* 0x0282800000007b1d */ /* 0x000fec0000002000 */
[----:B------:R-:W-:Y:S04]  /*e630*/  BSSY B0, `(.L_x_5116) ;  /* 0x0000003000007945 */ /* 0x000fe80003800000 */
[----:B------:R-:W-:Y:S05]  /*e640*/  @!P0 BRA `(.L_x_5117) ;  /* 0x0000000000048947 */ /* 0x000fea0003800000 */
[----:B------:R-:W-:-:S04]  /*e650*/  DEPBAR.LE SB0, 0x0 ;  /* 0x000080000000791a */ /* 0x000fc80000000000 */
.L_x_5117:
[----:B------:R-:W-:Y:S05]  /*e660*/  BSYNC B0 ;  /* 0x0000000000007941 */ /* 0x000fea0003800000 */
.L_x_5116:
        /* <DEDUP_REMOVED lines=13> */
.L_x_5119:
[----:B------:R-:W-:Y:S05]  /*e740*/  BSYNC B0 ;  /* 0x0000000000007941 */ /* 0x000fea0003800000 */
.L_x_5118:
        /* <DEDUP_REMOVED lines=13> */
.L_x_5121:
[----:B------:R-:W-:Y:S05]  /*e820*/  BSYNC B0 ;  /* 0x0000000000007941 */ /* 0x000fea0003800000 */
.L_x_5120:
[----:B------:R-:W-:Y:S01]  /*e830*/  UIADD3 UR9, UR9, 0x2, URZ ;  /* 0x0000000209097890 */ /* 0x000fe2000fffe03f */
[----:B------:R-:W-:Y:S06]  /*e840*/  BAR.ARV 0xa, 0xa0 ;  /* 0x0282800000007b1d */ /* 0x000fec0000002000 */
[----:B------:R-:W-:Y:S01]  /*e850*/  BSSY B0, `(.L_x_5122) ;  /* 0x0000004000007945 */ /* 0x000fe20003800000 */
[----:B------:R-:W-:-:S03]  /*e860*/  ISETP.LE.AND P1, PT, R0, UR9, PT ;  /* 0x0000000900007c0c */ /* 0x000fc6000bf23270 */
[----:B------:R-:W-:Y:S10]  /*e870*/  @!P0 BRA `(.L_x_5123) ;  /* 0x0000000000048947 */ /* 0x000ff40003800000 */
[----:B------:R-:W-:-:S04]  /*e880*/  DEPBAR.LE SB0, 0x0 ;  /* 0x000080000000791a */ /* 0x000fc80000000000 */
.L_x_5123:
[----:B------:R-:W-:Y:S05]  /*e890*/  BSYNC B0 ;  /* 0x0000000000007941 */ /* 0x000fea0003800000 */
.L_x_5122:
[----:B------:R-:W-:Y:S06]  /*e8a0*/  BAR.ARV 0xb, 0xa0 ;  /* 0x02c2800000007b1d */ /* 0x000fec0000002000 */
[----:B------:R-:W-:Y:S02]  /*e8b0*/  UIADD3 UR13, UR13, 0x4000, URZ ;  /* 0x000040000d0d7890 */ /* 0x000fe4000fffe03f */
[----:B------:R-:W-:Y:S01]  /*e8c0*/  UIADD3 UR4, UR4, 0x4000, URZ ;  /* 0x0000400004047890 */ /* 0x000fe2000fffe03f */
[----:B------:R-:W-:Y:S11]  /*e8d0*/  @!P1 BRA `(.L_x_5124) ;  /* 0xfffffff800c49947 */ /* 0x000ff6000383ffff */
[----:B------:R-:W-:Y:S05]  /*e8e0*/  BRA `(.L_x_5052) ;  /* 0x0000001c00347947 */ /* 0x000fea0003800000 */
.L_x_5102:
        /* <DEDUP_REMOVED lines=33> */
.L_x_5126:
        /* <DEDUP_REMOVED lines=42> */
.L_x_5156:
        /* <DEDUP_REMOVED lines=15> */
.L_x_5129:
        /* <DEDUP_REMOVED lines=75> */
.L_x_5140:
[----:B--234-:R-:W-:-:S04]  /*f340*/  SHF.L.U32 R21, R11, 0x1f, RZ ;  /* 0x0000001f0b157819 */ /* 0x01cfc800000006ff */
[----:B------:R-:W1:Y:S02]  /*f350*/  SYNCS.PHASECHK.TRANS64.TRYWAIT P1, [R16+URZ+0x30c40], R21 ;  /* 0x030c4015100075a7 */ /* 0x000e64000802017f */
[----:B-1----:R-:W-:Y:S05]  /*f360*/  @!P1 BRA `(.L_x_5132) ;  /* 0x00000014005c9947 */ /* 0x002fea0003800000 */
.L_x_5157:
[----:B------:R-:W-:Y:S05]  /*f370*/  @P0 BRA `(.L_x_5133) ;  /* 0x0000000000140947 */ /* 0x000fea0003800000 */
[----:B------:R-:W-:Y:S01]  /*f380*/  ISETP.NE.AND P1, PT, R6, RZ, PT ;  /* 0x000000ff0600720c */ /* 0x000fe20003f25270 */
[----:B------:R-:W-:-:S04]  /*f390*/  IMAD.MOV.U32 R3, RZ, RZ, 0x4200 ;  /* 0x00004200ff037424 */ /* 0x000fc800078e00ff */
[----:B------:R2:W-:Y:S08]  /*f3a0*/  SYNCS.ARRIVE.TRANS64 RZ, [R16+URZ+0x30c30], R3 ;  /* 0x030c300310ff79a7 */ /* 0x0005f0000800003f */
[----:B------:R-:W-:Y:S05]  /*f3b0*/  @!P1 BRA `(.L_x_5133) ;  /* 0x0000000000049947 */ /* 0x000fea0003800000 */
[----:B------:R-:W-:Y:S01]  /*f3c0*/  BPT.TRAP 0x1 ;  /* 0x000000040000795c */ /* 0x000fe20000300000 */
.L_x_5133:
        /* <DEDUP_REMOVED lines=29> */
.L_x_5158:
[----:B------:R-:W-:Y:S05]  /*f5a0*/  @P0 BRA `(.L_x_5135) ;  /* 0x0000000000140947 */ /* 0x000fea0003800000 */
[----:B------:R-:W-:Y:S01]  /*f5b0*/  ISETP.NE.AND P1, PT, R6, RZ, PT ;  /* 0x000000ff0600720c */ /* 0x000fe20003f25270 */
[----:B------:R-:W-:-:S04]  /*f5c0*/  IMAD.MOV.U32 R2, RZ, RZ, 0x4200 ;  /* 0x00004200ff027424 */ /* 0x000fc800078e00ff */
[----:B------:R3:W-:Y:S08]  /*f5d0*/  SYNCS.ARRIVE.TRANS64 RZ, [R16+URZ+0x30c18], R2 ;  /* 0x030c180210ff79a7 */ /* 0x0007f0000800003f */
[----:B------:R-:W-:Y:S05]  /*f5e0*/  @!P1 BRA `(.L_x_5135) ;  /* 0x0000000000049947 */ /* 0x000fea0003800000 */
[----:B------:R-:W-:Y:S01]  /*f5f0*/  BPT.TRAP 0x1 ;  /* 0x000000040000795c */ /* 0x000fe20000300000 */
.L_x_5135:
        /* <DEDUP_REMOVED lines=29> */
.L_x_5159:
[----:B------:R-:W-:Y:S05]  /*f7d0*/  @P0 BRA `(.L_x_5137) ;  /* 0x0000000000140947 */ /* 0x000fea0003800000 */
[----:B------:R-:W-:Y:S01]  /*f7e0*/  ISETP.NE.AND P1, PT, R6, RZ, PT ;  /* 0x000000ff0600720c */ /* 0x000fe20003f25270 */
[----:B-123--:R-:W-:-:S04]  /*f7f0*/  IMAD.MOV.U32 R21, RZ, RZ, 0x4200 ;  /* 0x00004200ff157424 */ /* 0x00efc800078e00ff */
[----:B------:R4:W-:Y:S08]  /*f800*/  SYNCS.ARRIVE.TRANS64 RZ, [R16+URZ+0x30c38], R21 ;  /* 0x030c381510ff79a7 */ /* 0x0009f0000800003f */
[----:B------:R-:W-:Y:S05]  /*f810*/  @!P1 BRA `(.L_x_5137) ;  /* 0x0000000000049947 */ /* 0x000fea0003800000 */
[----:B------:R-:W-:Y:S01]  /*f820*/  BPT.TRAP 0x1 ;  /* 0x000000040000795c */ /* 0x000fe20000300000 */
.L_x_5137:
        /* <DEDUP_REMOVED lines=24> */
.L_x_5161:
[----:B------:R-:W-:Y:S05]  /*f9b0*/  @P0 BRA `(.L_x_5139) ;  /* 0x0000000000140947 */ /* 0x000fea0003800000 */
[----:B------:R-:W-:Y:S01]  /*f9c0*/  ISETP.NE.AND P1, PT, R6, RZ, PT ;  /* 0x000000ff0600720c */ /* 0x000fe20003f25270 */
[----:B------:R-:W-:-:S04]  /*f9d0*/  IMAD.MOV.U32 R5, RZ, RZ, 0x4200 ;  /* 0x00004200ff057424 */ /* 0x000fc800078e00ff */
[----:B------:R1:W-:Y:S08]  /*f9e0*/  SYNCS.ARRIVE.TRANS64 RZ, [R16+URZ+0x30c10], R5 ;  /* 0x030c100510ff79a7 */ /* 0x0003f0000800003f */
[----:B------:R-:W-:Y:S05]  /*f9f0*/  @!P1 BRA `(.L_x_5139) ;  /* 0x0000000000049947 */ /* 0x000fea0003800000 */
[----:B------:R-:W-:Y:S01]  /*fa00*/  BPT.TRAP 0x1 ;  /* 0x000000040000795c */ /* 0x000fe20000300000 */
.L_x_5139:
        /* <DEDUP_REMOVED lines=30> */
.L_x_5131:
[----:B------:R-:W2:Y:S02]  /*fbf0*/  LDL.LU R4, [R1+0x4] ;  /* 0x0000040001047983 */ /* 0x000ea40000300800 */
[----:B--2---:R-:W-:Y:S02]  /*fc00*/  ISETP.NE.AND P1, PT, R4, RZ, PT ;  /* 0x000000ff0400720c */ /* 0x004fe40003f25270 */
[----:B------:R2:W5:Y:S11]  /*fc10*/  LDL R4, [R1] ;  /* 0x0000000001047983 */ /* 0x0005760000100800 */
[----:B--2---:R-:W-:Y:S05]  /*fc20*/  @!P1 BRA `(.L_x_5130) ;  /* 0x0000000400109947 */ /* 0x004fea0003800000 */
[----:B------:R-:W-:-:S04]  /*fc30*/  SHF.L.U32 R13, R11, 0x1f, RZ ;  /* 0x0000001f0b0d7819 */ /* 0x000fc800000006ff */
[----:B------:R-:W1:Y:S02]  /*fc40*/  SYNCS.PHASECHK.TRANS64.TRYWAIT P1, [R16+URZ+0x30c40], R13 ;  /* 0x030c400d100075a7 */ /* 0x000e64000802017f */
[----:B-1----:R-:W-:Y:S05]  /*fc50*/  @!P1 BRA `(.L_x_5141) ;  /* 0x0000000c00749947 */ /* 0x002fea0003800000 */
.L_x_5162:
[----:B------:R-:W-:Y:S05]  /*fc60*/  @P0 BRA `(.L_x_5142) ;  /* 0x0000000000140947 */ /* 0x000fea0003800000 */
[----:B------:R-:W-:Y:S01]  /*fc70*/  ISETP.NE.AND P1, PT, R6, RZ, PT ;  /* 0x000000ff0600720c */ /* 0x000fe20003f25270 */
[----:B------:R-:W-:-:S04]  /*fc80*/  IMAD.MOV.U32 R5, RZ, RZ, 0x4200 ;  /* 0x00004200ff057424 */ /* 0x000fc800078e00ff */
[----:B------:R2:W-:Y:S08]  /*fc90*/  SYNCS.ARRIVE.TRANS64 RZ, [R16+URZ+0x30c30], R5 ;  /* 0x030c300510ff79a7 */ /* 0x0005f0000800003f */
[----:B------:R-:W-:Y:S05]  /*fca0*/  @!P1 BRA `(.L_x_5142) ;  /* 0x0000000000049947 */ /* 0x000fea0003800000 */
[----:B------:R-:W-:Y:S01]  /*fcb0*/  BPT.TRAP 0x1 ;  /* 0x000000040000795c */ /* 0x000fe20000300000 */
.L_x_5142:
        /* <DEDUP_REMOVED lines=26> */
.L_x_5163:
[----:B------:R-:W-:Y:S05]  /*fe60*/  @P0 BRA `(.L_x_5144) ;  /* 0x0000000000140947 */ /* 0x000fea0003800000 */
[----:B------:R-:W-:Y:S01]  /*fe70*/  ISETP.NE.AND P0, PT, R6, RZ, PT ;  /* 0x000000ff0600720c */ /* 0x000fe20003f05270 */
[----:B------:R-:W-:-:S04]  /*fe80*/  IMAD.MOV.U32 R5, RZ, RZ, 0x4200 ;  /* 0x00004200ff057424 */ /* 0x000fc800078e00ff */
[----:B------:R2:W-:Y:S08]  /*fe90*/  SYNCS.ARRIVE.TRANS64 RZ, [R16+URZ+0x30c18], R5 ;  /* 0x030c180510ff79a7 */ /* 0x0005f0000800003f */
[----:B------:R-:W-:Y:S05]  /*fea0*/  @!P0 BRA `(.L_x_5144) ;  /* 0x0000000000048947 */ /* 0x000fea0003800000 */
[----:B------:R-:W-:Y:S01]  /*feb0*/  BPT.TRAP 0x1 ;  /* 0x000000040000795c */ /* 0x000fe20000300000 */
.L_x_5144:
        /* <DEDUP_REMOVED lines=27> */
.L_x_5130:
[----:B------:R-:W2:Y:S01]  /*10070*/  S2R R0, SR_TID.X ;  /* 0x0000000000007919 */ /* 0x000ea20000002100 */
[----:B------:R-:W-:Y:S01]  /*10080*/  IMAD R3, R19, 0x8, R16 ;  /* 0x0000000813037824 */ /* 0x000fe200078e0210 */
[----:B--2---:R-:W-:Y:S02]  /*10090*/  LOP3.LUT R2, R0, 0x7f, RZ, 0xc0, !PT ;  /* 0x0000007f00027812 */ /* 0x004fe400078ec0ff */
[----:B------:R-:W-:Y:S02]  /*100a0*/  SHF.L.U32 R0, R11, 0x1f, RZ ;  /* 0x0000001f0b007819 */ /* 0x000fe400000006ff */
[----:B------:R-:W-:Y:S02]  /*100b0*/  ISETP.NE.AND P1, PT, R2, RZ, PT ;  /* 0x000000ff0200720c */ /* 0x000fe40003f25270 */
[----:B------:R-:W2:Y:S02]  /*100c0*/  SYNCS.PHASECHK.TRANS64.TRYWAIT P0, [R3+URZ+0x30c40], R0 ;  /* 0x030c4000030075a7 */ /* 0x000ea4000800017f */
[----:B--2---:R-:W-:Y:S09]  /*100d0*/  @!P0 BRA `(.L_x_5145) ;  /* 0x00000008007c8947 */ /* 0x004ff20003800000 */
.L_x_5164:
[----:B------:R-:W-:Y:S05]  /*100e0*/  @P1 BRA `(.L_x_5146) ;  /* 0x0000000000181947 */ /* 0x000fea0003800000 */
[----:B------:R-:W1:Y:S01]  /*100f0*/  S2R R2, SR_TID.X ;  /* 0x0000000000027919 */ /* 0x000e620000002100 */
[----:B--2---:R-:W-:-:S04]  /*10100*/  IMAD.MOV.U32 R0, RZ, RZ, 0x4200 ;  /* 0x00004200ff007424 */ /* 0x004fc800078e00ff */
[----:B------:R2:W-:Y:S01]  /*10110*/  SYNCS.ARRIVE.TRANS64 RZ, [R3+URZ+0x30c30], R0 ;  /* 0x030c300003ff79a7 */ /* 0x0005e2000800003f */
[----:B-1----:R-:W-:-:S13]  /*10120*/  LOP3.LUT P0, RZ, R2, 0x1f, RZ, 0xc0, !PT ;  /* 0x0000001f02ff7812 */ /* 0x002fda000780c0ff */
[----:B--2---:R-:W-:Y:S05]  /*10130*/  @!P0 BRA `(.L_x_5146) ;  /* 0x0000000000048947 */ /* 0x004fea0003800000 */
[----:B------:R-:W-:Y:S01]  /*10140*/  BPT.TRAP 0x1 ;  /* 0x000000040000795c */ /* 0x000fe20000300000 */
.L_x_5146:
        /* <DEDUP_REMOVED lines=33> */
.L_x_5127:
[----:B------:R-:W-:Y:S05]  /*10360*/  BSYNC B0 ;  /* 0x0000000000007941 */ /* 0x000fea0003800000 */
.L_x_5125:
[----:B------:R-:W-:-:S03]  /*10370*/  UMOV UR8, 0xffffffff ;  /* 0xffffffff00087882 */ /* 0x000fc60000000000 */
[----:B------:R-:W-:Y:S05]  /*10380*/  BRA.DIV UR8, `(.L_x_5147) ;  /* 0x0000000608e47947 */ /* 0x000fea000b800000 */
[----:B------:R-:W-:-:S13]  /*10390*/  ELECT P6, URZ, PT ;  /* 0x00000000003f782f */ /* 0x000fda00038c0000 */
.L_x_5167:
[----:B------:R-:W-:Y:S05]  /*103a0*/  @!P6 BRA `(.L_x_5052) ;  /* 0x000000000084e947 */ /* 0x000fea0003800000 */
[----:B------:R-:W-:-:S06]  /*103b0*/  ULOP3.LUT UR8, UR36, 0x2, URZ, 0xfc, !UPT ;  /* 0x0000000224087892 */ /* 0x000fcc000f8efc3f */
[----:B------:R-:W-:-:S05]  /*103c0*/  IMAD.U32 R0, RZ, RZ, UR8 ;  /* 0x00000008ff007e24 */ /* 0x000fca000f8e00ff */
[----:B------:R-:W-:-:S13]  /*103d0*/  ISETP.NE.AND P2, PT, R0, 0x3, PT ;  /* 0x000000030000780c */ /* 0x000fda0003f45270 */
[----:B------:R-:W-:Y:S05]  /*103e0*/  @!P2 BRA `(.L_x_5148) ;  /* 0x000000000004a947 */ /* 0x000fea0003800000 */
[----:B------:R-:W-:Y:S01]  /*103f0*/  BPT.TRAP 0x1 ;  /* 0x000000040000795c */ /* 0x000fe20000300000 */
.L_x_5148:
        /* <DEDUP_REMOVED lines=15> */
.L_x_5168:
[----:B------:R-:W2:Y:S02]  /*104f0*/  SYNCS.PHASECHK.TRANS64.TRYWAIT P0, [R3+URZ], R0 ;  /* 0x00000000030075a7 */ /* 0x000ea4000800017f */
[----:B--2---:R-:W-:Y:S05]  /*10500*/  @!P0 BRA `(.L_x_5150) ;  /* 0x0000000400b88947 */ /* 0x004fea0003800000 */
.L_x_5169:
[----:B------:R-:W-:Y:S05]  /*10510*/  @!P2 BRA `(.L_x_5151) ;  /* 0x000000000004a947 */ /* 0x000fea0003800000 */
[----:B------:R-:W-:Y:S01]  /*10520*/  BPT.TRAP 0x1 ;  /* 0x000000040000795c */ /* 0x000fe20000300000 */
.L_x_5151:
[----:B--2---:R-:W-:-:S04]  /*10530*/  VIADD R3, R7, 0x30c40 ;  /* 0x00030c4007037836 */ /* 0x004fc80000000000 */
[----:B------:R-:W-:-:S04]  /*10540*/  IMAD R2, R2, 0x8, R3 ;  /* 0x0000000802027824 */ /* 0x000fc800078e0203 */
[----:B------:R-:W2:Y:S02]  /*10550*/  SYNCS.PHASECHK.TRANS64.TRYWAIT P0, [R2+URZ], R5 ;  /* 0x00000005020075a7 */ /* 0x000ea4000800017f */
[----:B--2---:R-:W-:Y:S05]  /*10560*/  @!P0 BRA `(.L_x_5152) ;  /* 0x0000000400b48947 */ /* 0x004fea0003800000 */
.L_x_5170:
[----:B------:R-:W-:-:S07]  /*10570*/  IMAD R3, R4, 0x8, R3 ;  /* 0x0000000804037824 */ /* 0x000fce00078e0203 */
.L_x_5153:
[----:B---3--:R3:W4:Y:S02]  /*10580*/  SYNCS.PHASECHK.TRANS64.TRYWAIT P0, [R3+URZ], R0 ;  /* 0x00000000030075a7 */ /* 0x008724000800017f */
[----:B----4-:R-:W-:Y:S05]  /*10590*/  @!P0 NANOSLEEP.SYNCS 0x989680 ;  /* 0x009896800000895d */ /* 0x010fea0003900000 */
[----:B------:R-:W4:Y:S02]  /*105a0*/  @!P0 SYNCS.PHASECHK.TRANS64 P0, [R3+URZ], R0 ;  /* 0x00000000030085a7 */ /* 0x000f24000800007f */
[----:B----4-:R-:W-:Y:S05]  /*105b0*/  @!P0 BRA `(.L_x_5153) ;  /* 0xfffffffc00f08947 */ /* 0x010fea000383ffff */
.L_x_5052:
[----:B------:R-:W-:Y:S05]  /*105c0*/  BSYNC B6 ;  /* 0x0000000000067941 */ /* 0x000fea0003800000 */
.L_x_5049:
[----:B------:R-:W-:Y:S05]  /*105d0*/  EXIT ;  /* 0x000000000000794d */ /* 0x000fea0003800000 */
.L_x_5059:
[----:B------:R-:W-:Y:S02]  /*105e0*/  IMAD.MOV.U32 R13, RZ, RZ, R10 ;  /* 0x000000ffff0d7224 */ /* 0x000fe400078e000a */
[----:B------:R-:W-:Y:S02]  /*105f0*/  IMAD.MOV.U32 R12, RZ, RZ, RZ ;  /* 0x000000ffff0c7224 */ /* 0x000fe400078e00ff */
[----:B------:R-:W-:Y:S02]  /*10600*/  IMAD.MOV.U32 R11, RZ, RZ, 0x1f ;  /* 0x0000001fff0b7424 */ /* 0x000fe400078e00ff */
[----:B------:R-:W-:-:S07]  /*10610*/  IMAD.MOV.U32 R15, RZ, RZ, -0x1 ;  /* 0xffffffffff0f7424 */ /* 0x000fce00078e00ff */
[----:B------:R-:W-:Y:S05]  /*10620*/  WARPSYNC.COLLECTIVE R15, `(.L_x_5154) ;  /* 0x000000000f087348 */ /* 0x000fea0003c00000 */
[----:B------:R1:W2:Y:S02]  /*10630*/  SHFL.IDX P6, R14, R13, R12, R11 ;  /* 0x0000000c0d0e7389 */ /* 0x0002a400000c000b */
[----:B-12---:R-:W-:Y:S01]  /*10640*/  ENDCOLLECTIVE ;  /* 0x000000000000791b */ /* 0x006fe20003800000 */
.L_x_5154:
[----:B------:R-:W-:Y:S05]  /*10650*/  BRA `(.L_x_5155) ;  /* 0xffffff0800407947 */ /* 0x000fea000383ffff */
.L_x_5061:
[----:B--2---:R2:W3:Y:S02]  /*10660*/  SYNCS.PHASECHK.TRANS64.TRYWAIT P0, [R222+URZ+0x30c00], R11 ;  /* 0x030c000bde0075a7 */ /* 0x0044e4000800017f */
[----:B---3--:R-:W-:Y:S05]  /*10670*/  @!P0 NANOSLEEP.SYNCS 0x989680 ;  /* 0x009896800000895d */ /* 0x008fea0003900000 */
[----:B------:R-:W3:Y:S02]  /*10680*/  @!P0 SYNCS.PHASECHK.TRANS64 P0, [R222+URZ+0x30c00], R11 ;  /* 0x030c000bde0085a7 */ /* 0x000ee4000800007f */
[----:B---3--:R-:W-:Y:S05]  /*10690*/  @!P0 BRA `(.L_x_5061) ;  /* 0xfffffffc00f08947 */ /* 0x008fea000383ffff */
[----:B------:R-:W-:Y:S05]  /*106a0*/  BRA `(.L_x_5060) ;  /* 0xffffff0800887947 */ /* 0x000fea000383ffff */
.L_x_5066:
[----:B--2---:R2:W3:Y:S02]  /*106b0*/  SYNCS.PHASECHK.TRANS64.TRYWAIT P0, [R8+URZ+0x30c10], R21 ;  /* 0x030c1015080075a7 */ /* 0x0044e4000800017f */
[----:B---3--:R-:W-:Y:S05]  /*106c0*/  @!P0 NANOSLEEP.SYNCS 0x989680 ;  /* 0x009896800000895d */ /* 0x008fea0003900000 */
[----:B------:R-:W3:Y:S02]  /*106d0*/  @!P0 SYNCS.PHASECHK.TRANS64 P0, [R8+URZ+0x30c10], R21 ;  /* 0x030c1015080085a7 */ /* 0x000ee4000800007f */
[----:B---3--:R-:W-:Y:S05]  /*106e0*/  @!P0 BRA `(.L_x_5066) ;  /* 0xfffffffc00f08947 */ /* 0x008fea000383ffff */
[----:B------:R-:W-:Y:S05]  /*106f0*/  BRA `(.L_x_5065) ;  /* 0xffffff1400347947 */ /* 0x000fea000383ffff */
.L_x_5070:
[----:B------:R1:W1:Y:S02]  /*10700*/  SYNCS.PHASECHK.TRANS64.TRYWAIT P0, [R8+URZ+0x30c30], R21 ;  /* 0x030c3015080075a7 */ /* 0x000264000800017f */
[----:B-1----:R-:W-:Y:S05]  /*10710*/  @!P0 NANOSLEEP.SYNCS 0x989680 ;  /* 0x009896800000895d */ /* 0x002fea0003900000 */
[----:B------:R-:W1:Y:S02]  /*10720*/  @!P0 SYNCS.PHASECHK.TRANS64 P0, [R8+URZ+0x30c30], R21 ;  /* 0x030c3015080085a7 */ /* 0x000e64000800007f */
[----:B-1----:R-:W-:Y:S05]  /*10730*/  @!P0 BRA `(.L_x_5070) ;  /* 0xfffffffc00f08947 */ /* 0x002fea000383ffff */
[----:B------:R-:W-:Y:S05]  /*10740*/  BRA `(.L_x_5069) ;  /* 0xffffff1800387947 */ /* 0x000fea000383ffff */
.L_x_5078:
[----:B--2---:R2:W3:Y:S02]  /*10750*/  SYNCS.PHASECHK.TRANS64.TRYWAIT P1, [R6+URZ+0x30c10], R11 ;  /* 0x030c100b060075a7 */ /* 0x0044e4000802017f */
[----:B---3--:R-:W-:Y:S05]  /*10760*/  @!P1 NANOSLEEP.SYNCS 0x989680 ;  /* 0x009896800000995d */ /* 0x008fea0003900000 */
[----:B------:R-:W3:Y:S02]  /*10770*/  @!P1 SYNCS.PHASECHK.TRANS64 P1, [R6+URZ+0x30c10], R11 ;  /* 0x030c100b060095a7 */ /* 0x000ee4000802007f */
[----:B---3--:R-:W-:Y:S05]  /*10780*/  @!P1 BRA `(.L_x_5078) ;  /* 0xfffffffc00f09947 */ /* 0x008fea000383ffff */
[----:B------:R-:W-:Y:S05]  /*10790*/  BRA `(.L_x_5077) ;  /* 0xffffff5400a07947 */ /* 0x000fea000383ffff */
.L_x_5082:
[----:B------:R1:W1:Y:S02]  /*107a0*/  SYNCS.PHASECHK.TRANS64.TRYWAIT P1, [R6+URZ+0x30c30], R11 ;  /* 0x030c300b060075a7 */ /* 0x000264000802017f */
[----:B-1----:R-:W-:Y:S05]  /*107b0*/  @!P1 NANOSLEEP.SYNCS 0x989680 ;  /* 0x009896800000995d */ /* 0x002fea0003900000 */
[----:B------:R-:W1:Y:S02]  /*107c0*/  @!P1 SYNCS.PHASECHK.TRANS64 P1, [R6+URZ+0x30c30], R11 ;  /* 0x030c300b060095a7 */ /* 0x000e64000802007f */
[----:B-1----:R-:W-:Y:S05]  /*107d0*/  @!P1 BRA `(.L_x_5082) ;  /* 0xfffffffc00f09947 */ /* 0x002fea000383ffff */
[----:B------:R-:W-:Y:S05]  /*107e0*/  BRA `(.L_x_5081) ;  /* 0xffffff5800b07947 */ /* 0x000fea000383ffff */
.L_x_5090:
[----:B--2---:R2:W3:Y:S02]  /*107f0*/  SYNCS.PHASECHK.TRANS64.TRYWAIT P0, [R7+URZ+0x30c10], R18 ;  /* 0x030c1012070075a7 */ /* 0x0044e4000800017f */
[----:B---3--:R-:W-:Y:S05]  /*10800*/  @!P0 NANOSLEEP.SYNCS 0x989680 ;  /* 0x009896800000895d */ /* 0x008fea0003900000 */
[----:B------:R-:W3:Y:S02]  /*10810*/  @!P0 SYNCS.PHASECHK.TRANS64 P0, [R7+URZ+0x30c10], R18 ;  /* 0x030c1012070085a7 */ /* 0x000ee4000800007f */
[----:B---3--:R-:W-:Y:S05]  /*10820*/  @!P0 BRA `(.L_x_5090) ;  /* 0xfffffffc00f08947 */ /* 0x008fea000383ffff */
[----:B------:R-:W-:Y:S05]  /*10830*/  BRA `(.L_x_5089) ;  /* 0xffffff8c00e07947 */ /* 0x000fea000383ffff */
.L_x_5094:
[----:B------:R1:W1:Y:S02]  /*10840*/  SYNCS.PHASECHK.TRANS64.TRYWAIT P0, [R7+URZ+0x30c30], R18 ;  /* 0x030c3012070075a7 */ /* 0x000264000800017f */
[----:B-1----:R-:W-:Y:S05]  /*10850*/  @!P0 NANOSLEEP.SYNCS 0x989680 ;  /* 0x009896800000895d */ /* 0x002fea0003900000 */
[----:B------:R-:W1:Y:S02]  /*10860*/  @!P0 SYNCS.PHASECHK.TRANS64 P0, [R7+URZ+0x30c30], R18 ;  /* 0x030c3012070085a7 */ /* 0x000e64000800007f */
[----:B-1----:R-:W-:Y:S05]  /*10870*/  @!P0 BRA `(.L_x_5094) ;  /* 0xfffffffc00f08947 */ /* 0x002fea000383ffff */
[----:B------:R-:W-:Y:S05]  /*10880*/  BRA `(.L_x_5093) ;  /* 0xffffff9000f47947 */ /* 0x000fea000383ffff */
.L_x_5128:
[----:B-1----:R1:W2:Y:S02]  /*10890*/  SYNCS.PHASECHK.TRANS64.TRYWAIT P0, [R16+URZ+0x30c20], R3 ;  /* 0x030c2003100075a7 */ /* 0x0022a4000800017f */
[----:B--2---:R-:W-:Y:S05]  /*108a0*/  @!P0 NANOSLEEP.SYNCS 0x989680 ;  /* 0x009896800000895d */ /* 0x004fea0003900000 */
[----:B------:R-:W2:Y:S02]  /*108b0*/  @!P0 SYNCS.PHASECHK.TRANS64 P0, [R16+URZ+0x30c20], R3 ;  /* 0x030c2003100085a7 */ /* 0x000ea4000800007f */
[----:B--2---:R-:W-:Y:S05]  /*108c0*/  @!P0 BRA `(.L_x_5128) ;  /* 0xfffffffc00f08947 */ /* 0x004fea000383ffff */
[----:B------:R-:W-:Y:S05]  /*108d0*/  BRA `(.L_x_5156) ;  /* 0xffffffe400307947 */ /* 0x000fea000383ffff */
.L_x_5132:
[----:B-1----:R1:W2:Y:S02]  /*108e0*/  SYNCS.PHASECHK.TRANS64.TRYWAIT P1, [R16+URZ+0x30c40], R21 ;  /* 0x030c4015100075a7 */ /* 0x0022a4000802017f */
[----:B--2---:R-:W-:Y:S05]  /*108f0*/  @!P1 NANOSLEEP.SYNCS 0x989680 ;  /* 0x009896800000995d */ /* 0x004fea0003900000 */
[----:B------:R-:W2:Y:S02]  /*10900*/  @!P1 SYNCS.PHASECHK.TRANS64 P1, [R16+URZ+0x30c40], R21 ;  /* 0x030c4015100095a7 */ /* 0x000ea4000802007f */
[----:B--2---:R-:W-:Y:S05]  /*10910*/  @!P1 BRA `(.L_x_5132) ;  /* 0xfffffffc00f09947 */ /* 0x004fea000383ffff */
[----:B------:R-:W-:Y:S05]  /*10920*/  BRA `(.L_x_5157) ;  /* 0xffffffe800907947 */ /* 0x000fea000383ffff */
.L_x_5134:
[----:B--2---:R2:W3:Y:S02]  /*10930*/  SYNCS.PHASECHK.TRANS64.TRYWAIT P1, [R16+URZ+0x30c28], R21 ;  /* 0x030c2815100075a7 */ /* 0x0044e4000802017f */
[----:B---3--:R-:W-:Y:S05]  /*10940*/  @!P1 NANOSLEEP.SYNCS 0x989680 ;  /* 0x009896800000995d */ /* 0x008fea0003900000 */
[----:B------:R-:W3:Y:S02]  /*10950*/  @!P1 SYNCS.PHASECHK.TRANS64 P1, [R16+URZ+0x30c28], R21 ;  /* 0x030c2815100095a7 */ /* 0x000ee4000802007f */
[----:B---3--:R-:W-:Y:S05]  /*10960*/  @!P1 BRA `(.L_x_5134) ;  /* 0xfffffffc00f09947 */ /* 0x008fea000383ffff */
[----:B------:R-:W-:Y:S05]  /*10970*/  BRA `(.L_x_5158) ;  /* 0xffffffec00087947 */ /* 0x000fea000383ffff */
.L_x_5136:
[----:B---3--:R3:W4:Y:S02]  /*10980*/  SYNCS.PHASECHK.TRANS64.TRYWAIT P1, [R16+URZ+0x30c48], R21 ;  /* 0x030c4815100075a7 */ /* 0x008724000802017f */
[----:B----4-:R-:W-:Y:S05]  /*10990*/  @!P1 NANOSLEEP.SYNCS 0x989680 ;  /* 0x009896800000995d */ /* 0x010fea0003900000 */
[----:B------:R-:W4:Y:S02]  /*109a0*/  @!P1 SYNCS.PHASECHK.TRANS64 P1, [R16+URZ+0x30c48], R21 ;  /* 0x030c4815100095a7 */ /* 0x000f24000802007f */
[----:B----4-:R-:W-:Y:S05]  /*109b0*/  @!P1 BRA `(.L_x_5136) ;  /* 0xfffffffc00f09947 */ /* 0x010fea000383ffff */
[----:B------:R-:W-:Y:S05]  /*109c0*/  BRA `(.L_x_5159) ;  /* 0xffffffec00807947 */ /* 0x000fea000383ffff */
.L_x_5138:
[----:B------:R-:W-:-:S07]  /*109d0*/  SHF.L.U32 R5, R11, 0x1f, RZ ;  /* 0x0000001f0b057819 */ /* 0x000fce00000006ff */
.L_x_5160:
[----:B------:R1:W1:Y:S02]  /*109e0*/  SYNCS.PHASECHK.TRANS64.TRYWAIT P1, [R16+URZ+0x30c20], R5 ;  /* 0x030c2005100075a7 */ /* 0x000264000802017f */
[----:B-1----:R-:W-:Y:S05]  /*109f0*/  @!P1 NANOSLEEP.SYNCS 0x989680 ;  /* 0x009896800000995d */ /* 0x002fea0003900000 */
[----:B------:R-:W1:Y:S02]  /*10a00*/  @!P1 SYNCS.PHASECHK.TRANS64 P1, [R16+URZ+0x30c20], R5 ;  /* 0x030c2005100095a7 */ /* 0x000e64000802007f */
[----:B-1----:R-:W-:Y:S05]  /*10a10*/  @!P1 BRA `(.L_x_5160) ;  /* 0xfffffffc00f09947 */ /* 0x002fea000383ffff */
[----:B------:R-:W-:Y:S05]  /*10a20*/  BRA `(.L_x_5161) ;  /* 0xffffffec00e07947 */ /* 0x000fea000383ffff */
.L_x_5141:
[----:B-1----:R1:W2:Y:S02]  /*10a30*/  SYNCS.PHASECHK.TRANS64.TRYWAIT P1, [R16+URZ+0x30c40], R13 ;  /* 0x030c400d100075a7 */ /* 0x0022a4000802017f */
[----:B--2---:R-:W-:Y:S05]  /*10a40*/  @!P1 NANOSLEEP.SYNCS 0x989680 ;  /* 0x009896800000995d */ /* 0x004fea0003900000 */
[----:B------:R-:W2:Y:S02]  /*10a50*/  @!P1 SYNCS.PHASECHK.TRANS64 P1, [R16+URZ+0x30c40], R13 ;  /* 0x030c400d100095a7 */ /* 0x000ea4000802007f */
[----:B--2---:R-:W-:Y:S05]  /*10a60*/  @!P1 BRA `(.L_x_5141) ;  /* 0xfffffffc00f09947 */ /* 0x004fea000383ffff */
[----:B------:R-:W-:Y:S05]  /*10a70*/  BRA `(.L_x_5162) ;  /* 0xfffffff000787947 */ /* 0x000fea000383ffff */
.L_x_5143:
[----:B-1----:R1:W2:Y:S02]  /*10a80*/  SYNCS.PHASECHK.TRANS64.TRYWAIT P1, [R16+URZ+0x30c28], R13 ;  /* 0x030c280d100075a7 */ /* 0x0022a4000802017f */
[----:B--2---:R-:W-:Y:S05]  /*10a90*/  @!P1 NANOSLEEP.SYNCS 0x989680 ;  /* 0x009896800000995d */ /* 0x004fea0003900000 */
[----:B------:R-:W2:Y:S02]  /*10aa0*/  @!P1 SYNCS.PHASECHK.TRANS64 P1, [R16+URZ+0x30c28], R13 ;  /* 0x030c280d100095a7 */ /* 0x000ea4000802007f */
[----:B--2---:R-:W-:Y:S05]  /*10ab0*/  @!P1 BRA `(.L_x_5143) ;  /* 0xfffffffc00f09947 */ /* 0x004fea000383ffff */
[----:B------:R-:W-:Y:S05]  /*10ac0*/  BRA `(.L_x_5163) ;  /* 0xfffffff000e47947 */ /* 0x000fea000383ffff */
.L_x_5145:
[----:B--2---:R2:W1:Y:S02]  /*10ad0*/  SYNCS.PHASECHK.TRANS64.TRYWAIT P0, [R3+URZ+0x30c40], R0 ;  /* 0x030c4000030075a7 */ /* 0x004464000800017f */
[----:B-1----:R-:W-:Y:S05]  /*10ae0*/  @!P0 NANOSLEEP.SYNCS 0x989680 ;  /* 0x009896800000895d */ /* 0x002fea0003900000 */
[----:B------:R-:W1:Y:S02]  /*10af0*/  @!P0 SYNCS.PHASECHK.TRANS64 P0, [R3+URZ+0x30c40], R0 ;  /* 0x030c4000030085a7 */ /* 0x000e64000800007f */
[----:B-1----:R-:W-:Y:S05]  /*10b00*/  @!P0 BRA `(.L_x_5145) ;  /* 0xfffffffc00f08947 */ /* 0x002fea000383ffff */
[----:B------:R-:W-:Y:S05]  /*10b10*/  BRA `(.L_x_5164) ;  /* 0xfffffff400707947 */ /* 0x000fea000383ffff */
.L_x_5147:
[----:B------:R-:W-:Y:S01]  /*10b20*/  BSSY B0, `(.L_x_5165) ;  /* 0x0000006000007945 */ /* 0x000fe20003800000 */
[----:B------:R-:W-:-:S07]  /*10b30*/  IMAD.MOV.U32 R15, RZ, RZ, -0x1 ;  /* 0xffffffffff0f7424 */ /* 0x000fce00078e00ff */
[----:B------:R-:W-:Y:S05]  /*10b40*/  WARPSYNC.COLLECTIVE R15, `(.L_x_5166) ;  /* 0x000000000f0c7348 */ /* 0x000fea0003c00000 */
[----:B------:R-:W-:Y:S02]  /*10b50*/  ELECT P6, UR62, PT ;  /* 0x00000000003e782f */ /* 0x000fe400038c0000 */
[----:B------:R-:W-:Y:S01]  /*10b60*/  MOV R14, UR62 ;  /* 0x0000003e000e7c02 */ /* 0x000fe20008000f00 */
[----:B------:R-:W-:Y:S10]  /*10b70*/  ENDCOLLECTIVE ;  /* 0x000000000000791b */ /* 0x000ff40003800000 */
.L_x_5166:
[----:B------:R-:W-:Y:S05]  /*10b80*/  BSYNC B0 ;  /* 0x0000000000007941 */ /* 0x000fea0003800000 */
.L_x_5165:
[----:B------:R-:W-:Y:S05]  /*10b90*/  BRA `(.L_x_5167) ;  /* 0xfffffff800007947 */ /* 0x000fea000383ffff */
.L_x_5149:
[----:B-1----:R1:W2:Y:S02]  /*10ba0*/  SYNCS.PHASECHK.TRANS64.TRYWAIT P0, [R6+URZ], R5 ;  /* 0x00000005060075a7 */ /* 0x0022a4000800017f */
[----:B--2---:R-:W-:Y:S05]  /*10bb0*/  @!P0 NANOSLEEP.SYNCS 0x989680 ;  /* 0x009896800000895d */ /* 0x004fea0003900000 */
[----:B------:R-:W2:Y:S02]  /*10bc0*/  @!P0 SYNCS.PHASECHK.TRANS64 P0, [R6+URZ], R5 ;  /* 0x00000005060085a7 */ /* 0x000ea4000800007f */
[----:B--2---:R-:W-:Y:S05]  /*10bd0*/  @!P0 BRA `(.L_x_5149) ;  /* 0xfffffffc00f08947 */ /* 0x004fea000383ffff */
[----:B------:R-:W-:Y:S05]  /*10be0*/  BRA `(.L_x_5168) ;  /* 0xfffffff800407947 */ /* 0x000fea000383ffff */
.L_x_5150:
[----:B--2---:R2:W3:Y:S02]  /*10bf0*/  SYNCS.PHASECHK.TRANS64.TRYWAIT P0, [R3+URZ], R0 ;  /* 0x00000000030075a7 */ /* 0x0044e4000800017f */
[----:B---3--:R-:W-:Y:S05]  /*10c00*/  @!P0 NANOSLEEP.SYNCS 0x989680 ;  /* 0x009896800000895d */ /* 0x008fea0003900000 */
[----:B------:R-:W3:Y:S02]  /*10c10*/  @!P0 SYNCS.PHASECHK.TRANS64 P0, [R3+URZ], R0 ;  /* 0x00000000030085a7 */ /* 0x000ee4000800007f */
[----:B---3--:R-:W-:Y:S05]  /*10c20*/  @!P0 BRA `(.L_x_5150) ;  /* 0xfffffffc00f08947 */ /* 0x008fea000383ffff */
[----:B------:R-:W-:Y:S05]  /*10c30*/  BRA `(.L_x_5169) ;  /* 0xfffffff800347947 */ /* 0x000fea000383ffff */
.L_x_5152:
[----:B--2---:R2:W3:Y:S02]  /*10c40*/  SYNCS.PHASECHK.TRANS64.TRYWAIT P0, [R2+URZ], R5 ;  /* 0x00000005020075a7 */ /* 0x0044e4000800017f */
[----:B---3--:R-:W-:Y:S05]  /*10c50*/  @!P0 NANOSLEEP.SYNCS 0x989680 ;  /* 0x009896800000895d */ /* 0x008fea0003900000 */
[----:B------:R-:W3:Y:S02]  /*10c60*/  @!P0 SYNCS.PHASECHK.TRANS64 P0, [R2+URZ], R5 ;  /* 0x00000005020085a7 */ /* 0x000ee4000800007f */
[----:B---3--:R-:W-:Y:S05]  /*10c70*/  @!P0 BRA `(.L_x_5152) ;  /* 0xfffffffc00f08947 */ /* 0x008fea000383ffff */
[----:B------:R-:W-:Y:S05]  /*10c80*/  BRA `(.L_x_5170) ;  /* 0xfffffff800387947 */ /* 0x000fea000383ffff */
.L_x_5171:
        /* <DEDUP_REMOVED lines=15> */
.L_x_7411:


//--------------------- .text._ZN7cutlass13device_kernelIN5flash11enable_sm90INS1_16FlashAttnBwdSm90INS1_25CollectiveMainloopBwdSm90ILi2ELi2ELi2EN4cute5tupleIJNS5_1CILi1EEES8_S8_EEENS6_IJNS7_ILi128EEESA_NS7_ILi64EEEEEENS_10bfloat16_tEfNS_4arch4Sm90ELb0ELb1ELb0ELb0ELb1ELb1ELb0ELb0ELi2ELi1ELi2ELi2ELb0EEENS1_24CollectiveEpilogueBwdGQAISC_fSF_Li256ELb0ELb1EEENS1_19SingleTileSchedulerILb0ELb0ELb0ELi128EEEEEEEEEvNT_6ParamsE --------------------------
	.section	.text._ZN7cutlass13device_kernelIN5flash11enable_sm90INS1_16FlashAttnBwdSm90INS1_25CollectiveMainloopBwdSm90ILi2ELi2ELi2EN4cute5tupleIJNS5_1CILi1EEES8_S8_EEENS6_IJNS7_ILi128EEESA_NS7_ILi64EEEEEENS_10bfloat16_tEfNS_4arch4Sm90ELb0ELb1ELb0ELb0ELb1ELb1ELb0ELb0ELi2ELi1ELi2ELi2ELb0EEENS1_24CollectiveEpilogueBwdGQAISC_fSF_Li256ELb0ELb1EEENS1_19SingleTileSchedulerILb0ELb0ELb0ELi128EEEEEEEEEvNT_6ParamsE,"ax",@progbits
	.align	128
.text._ZN7cutlass13device_kernelIN5flash11enable_sm90INS1_16FlashAttnBwdSm90INS1_25CollectiveMainloopBwdSm90ILi2ELi2ELi2EN4cute5tupleIJNS5_1CILi1EEES8_S8_EEENS6_IJNS7_ILi128EEESA_NS7_ILi64EEEEEENS_10bfloat16_tEfNS_4arch4Sm90ELb0ELb1ELb0ELb0ELb1ELb1ELb0ELb0ELi2ELi1ELi2ELi2ELb0EEENS1_24CollectiveEpilogueBwdGQAISC_fSF_Li256ELb0ELb1EEENS1_19SingleTileSchedulerILb0ELb0ELb0ELi128EEEEEEEEEvNT_6ParamsE:
        .type           _ZN7cutlass13device_kernelIN5flash11enable_sm90INS1_16FlashAttnBwdSm90INS1_25CollectiveMainloopBwdSm90ILi2ELi2ELi2EN4cute5tupleIJNS5_1CILi1EEES8_S8_EEENS6_IJNS7_ILi128EEESA_NS7_ILi64EEEEEENS_10bfloat16_tEfNS_4arch4Sm90ELb0ELb1ELb0ELb0ELb1ELb1ELb0ELb0ELi2ELi1ELi2ELi2ELb0EEENS1_24CollectiveEpilogueBwdGQAISC_fSF_Li256ELb0ELb1EEENS1_19SingleTileSchedulerILb0ELb0ELb0ELi128EEEEEEEEEvNT_6ParamsE,@function
        .size           _ZN7cutlass13device_kernelIN5flash11enable_sm90INS1_16FlashAttnBwdSm90INS1_25CollectiveMainloopBwdSm90ILi2ELi2ELi2EN4cute5tupleIJNS5_1CILi1EEES8_S8_EEENS6_IJNS7_ILi128EEESA_NS7_ILi64EEEEEENS_10bfloat16_tEfNS_4arch4Sm90ELb0ELb1ELb0ELb0ELb1ELb1ELb0ELb0ELi2ELi1ELi2ELi2ELb0EEENS1_24CollectiveEpilogueBwdGQAISC_fSF_Li256ELb0ELb1EEENS1_19SingleTileSchedulerILb0ELb0ELb0ELi128EEEEEEEEEvNT_6ParamsE,(.L_x_7412 - _ZN7cutlass13device_kernelIN5flash11enable_sm90INS1_16FlashAttnBwdSm90INS1_25CollectiveMainloopBwdSm90ILi2ELi2ELi2EN4cute5tupleIJNS5_1CILi1EEES8_S8_EEENS6_IJNS7_ILi128EEESA_NS7_ILi64EEEEEENS_10bfloat16_tEfNS_4arch4Sm90ELb0ELb1ELb0ELb0ELb1ELb1ELb0ELb0ELi2ELi1ELi2ELi2ELb0EEENS1_24CollectiveEpilogueBwdGQAISC_fSF_Li256ELb0ELb1EEENS1_19SingleTileSchedulerILb0ELb0ELb0ELi128EEEEEEEEEvNT_6ParamsE)
        .other          _ZN7cutlass13device_kernelIN5flash11enable_sm90INS1_16FlashAttnBwdSm90INS1_25CollectiveMainloopBwdSm90ILi2ELi2ELi2EN4cute5tupleIJNS5_1CILi1EEES8_S8_EEENS6_IJNS7_ILi128EEESA_NS7_ILi64EEEEEENS_10bfloat16_tEfNS_4arch4Sm90ELb0ELb1ELb0ELb0ELb1ELb1ELb0ELb0ELi2ELi1ELi2ELi2ELb0EEENS1_24CollectiveEpilogueBwdGQAISC_fSF_Li256ELb0ELb1EEENS1_19SingleTileSchedulerILb0ELb0ELb0ELi128EEEEEEEEEvNT_6ParamsE,@"STO_CUDA_ENTRY STV_DEFAULT"
_ZN7cutlass13device_kernelIN5flash11enable_sm90INS1_16FlashAttnBwdSm90INS1_25CollectiveMainloopBwdSm90ILi2ELi2ELi2EN4cute5tupleIJNS5_1CILi1EEES8_S8_EEENS6_IJNS7_ILi128EEESA_NS7_ILi64EEEEEENS_10bfloat16_tEfNS_4arch4Sm90ELb0ELb1ELb0ELb0ELb1ELb1ELb0ELb0ELi2ELi1ELi2ELi2ELb0EEENS1_24CollectiveEpilogueBwdGQAISC_fSF_Li256ELb0ELb1EEENS1_19SingleTileSchedulerILb0ELb0ELb0ELi128EEEEEEEEEvNT_6ParamsE:
        /* <DEDUP_REMOVED lines=24> */
.L_x_5173:
[----:B------:R-:W-:Y:S05]  /*0180*/  BSYNC B0 ;  /* 0x0000000000007941 */ /* 0x000fea0003800000 */
.L_x_5172:
        /* <DEDUP_REMOVED lines=37> */
.L_x_5174:
        /* <DEDUP_REMOVED lines=22> */
.L_x_5175:
[----:B------:R-:W-:Y:S01]  /*0540*/  PLOP3.LUT P0, PT, PT, PT, UP0, 0x80, 0x0 ;  /* 0x000000000000781c */ /* 0x000fe20003f0f008 */
[----:B------:R-:W-:Y:S01]  /*0550*/  NOP ;  /* 0x0000000000007918 */ /* 0x000fe20000000000 */
[----:B------:R-:W-:Y:S01]  /*0560*/  ULDC.64 UR38, c[0x0][0x208] ;  /* 0x0000820000267ab9 */ /* 0x000fe20000000a00 */
[----:B------:R-:W-:Y:S01]  /*0570*/  BSSY B6, `(.L_x_5176) ;  /* 0x000113b000067945 */ /* 0x000fe20003800000 */
[----:B-12-4-:R-:W-:Y:S09]  /*0580*/  BAR.SYNC.DEFER_BLOCKING 0x0 ;  /* 0x0000000000007b1d */ /* 0x016ff20000010000 */
[----:B------:R-:W-:Y:S05]  /*0590*/  @!P0 BRA `(.L_x_5177) ;  /* 0x000000d800bc8947 */ /* 0x000fea0003800000 */
.L_x_5178:
        /* <DEDUP_REMOVED lines=71> */
.L_x_5180:
        /* <DEDUP_REMOVED lines=28> */
.L_x_5183:
        /* <DEDUP_REMOVED lines=15> */
.L_x_5182:
        /* <DEDUP_REMOVED lines=22> */
.L_x_5185:
        /* <DEDUP_REMOVED lines=15> */
.L_x_5184:
[----:B------:R-:W-:Y:S01]  /*0f10*/  SHF.R.S32.HI R5, RZ, 0x1f, R16 ;  /* 0x0000001fff057819 */ /* 0x000fe20000011410 */
[----:B------:R-:W-:-:S03]  /*0f20*/  UMOV UR4, 0xffffffff ;  /* 0xffffffff00047882 */ /* 0x000fc60000000000 */
[----:B------:R-:W-:-:S04]  /*0f30*/  LEA.HI R0, R5, R16, RZ, 0x7 ;  /* 0x0000001005007211 */ /* 0x000fc800078f38ff */
[----:B------:R-:W-:Y:S01]  /*0f40*/  SHF.R.S32.HI R10, RZ, 0x7, R0 ;  /* 0x00000007ff0a7819 */ /* 0x000fe20000011400 */
[----:B------:R-:W-:Y:S06]  /*0f50*/  BRA.DIV UR4, `(.L_x_5186) ;  /* 0x0000010a04787947 */ /* 0x000fec000b800000 */
[----:B------:R1:W2:Y:S02]  /*0f60*/  SHFL.IDX PT, R14, R10, RZ, 0x1f ;  /* 0x00001fff0a0e7589 */ /* 0x0002a400000e0000 */
.L_x_5323:
        /* <DEDUP_REMOVED lines=23> */
.L_x_5187:
        /* <DEDUP_REMOVED lines=160> */
.L_x_5200:
[----:B------:R-:W-:-:S06]  /*1ae0*/  ULOP3.LUT UR4, UR36, 0x1, URZ, 0xfc, !UPT ;  /* 0x0000000124047892 */ /* 0x000fcc000f8efc3f */
[----:B-1----:R-:W-:-:S05]  /*1af0*/  IMAD.U32 R8, RZ, RZ, UR4 ;  /* 0x00000004ff087e24 */ /* 0x002fca000f8e00ff */
[----:B------:R-:W-:-:S13]  /*1b00*/  ISETP.NE.AND P6, PT, R8, 0x3, PT ;  /* 0x000000030800780c */ /* 0x000fda0003fc5270 */
[----:B------:R-:W-:Y:S05]  /*1b10*/  @!P6 BRA `(.L_x_5190) ;  /* 0x000000000004e947 */ /* 0x000fea0003800000 */
[----:B------:R-:W-:Y:S01]  /*1b20*/  BPT.TRAP 0x1 ;  /* 0x000000040000795c */ /* 0x000fe20000300000 */
.L_x_5190:
[----:B------:R-:W-:Y:S01]  /*1b30*/  IMAD R8, R0, 0x8, R222 ;  /* 0x0000000800087824 */ /* 0x000fe200078e02de */
[----:B------:R-:W-:-:S04]  /*1b40*/  SHF.L.U32 R21, R4, 0x1f, RZ ;  /* 0x0000001f04157819 */ /* 0x000fc800000006ff */
[----:B------:R1:W2:Y:S01]  /*1b50*/  SYNCS.PHASECHK.TRANS64.TRYWAIT P0, [R8+URZ+0x30c10], R21 ;  /* 0x030c1015080075a7 */ /* 0x0002a2000800017f */
[----:B------:R-:W-:Y:S05]  /*1b60*/  @!P6 BRA `(.L_x_5191) ;  /* 0x000000000004e947 */ /* 0x000fea0003800000 */
[----:B------:R-:W-:Y:S01]  /*1b70*/  BPT.TRAP 0x1 ;  /* 0x000000040000795c */ /* 0x000fe20000300000 */
.L_x_5191:
[----:B------:R-:W-:-:S05]  /*1b80*/  VIADD R9, R222, 0x10000 ;  /* 0x00010000de097836 */ /* 0x000fca0000000000 */
[----:B------:R-:W-:-:S04]  /*1b90*/  SHF.R.U32.HI R9, RZ, 0x4, R9 ;  /* 0x00000004ff097819 */ /* 0x000fc80000011609 */
[----:B------:R-:W-:Y:S01]  /*1ba0*/  LOP3.LUT R9, R9, 0x3fff, RZ, 0xc0, !PT ;  /* 0x00003fff09097812 */ /* 0x000fe200078ec0ff */
[----:B--2---:R-:W-:Y:S06]  /*1bb0*/  @P0 BRA `(.L_x_5192) ;  /* 0x0000000000080947 */ /* 0x004fec0003800000 */
[----:B------:R-:W2:Y:S02]  /*1bc0*/  SYNCS.PHASECHK.TRANS64.TRYWAIT P0, [R8+URZ+0x30c10], R21 ;  /* 0x030c1015080075a7 */ /* 0x000ea4000800017f */
[----:B--2---:R-:W-:Y:S05]  /*1bd0*/  @!P0 BRA `(.L_x_5193) ;  /* 0x000000fc008c8947 */ /* 0x004fea0003800000 */
.L_x_5192:
        /* <DEDUP_REMOVED lines=60> */
.L_x_5194:
[----:B------:R1:W1:Y:S01]  /*1fa0*/  SYNCS.PHASECHK.TRANS64.TRYWAIT P0, [R8+URZ+0x30c30], R21 ;  /* 0x030c3015080075a7 */ /* 0x000262000800017f */
[----:B------:R-:W-:Y:S05]  /*1fb0*/  @!P6 BRA `(.L_x_5195) ;  /* 0x000000000004e947 */ /* 0x000fea0003800000 */
[----:B------:R-:W-:Y:S01]  /*1fc0*/  BPT.TRAP 0x1 ;  /* 0x000000040000795c */ /* 0x000fe20000300000 */
.L_x_5195:
[----:B------:R-:W-:-:S05]  /*1fd0*/  VIADD R13, R222, 0x18000 ;  /* 0x00018000de0d7836 */ /* 0x000fca0000000000 */
[----:B------:R-:W-:-:S04]  /*1fe0*/  SHF.R.U32.HI R13, RZ, 0x4, R13 ;  /* 0x00000004ff0d7819 */ /* 0x000fc8000001160d */
[----:B------:R-:W-:-:S04]  /*1ff0*/  LOP3.LUT R13, R13, 0x3fff, RZ, 0xc0, !PT ;  /* 0x00003fff0d0d7812 */ /* 0x000fc800078ec0ff */
[----:B------:R-:W-:Y:S01]  /*2000*/  LOP3.LUT R19, R13, 0x10000, RZ, 0xfc, !PT ;  /* 0x000100000d137812 */ /* 0x000fe200078efcff */
[----:B-1----:R-:W-:Y:S06]  /*2010*/  @P0 BRA `(.L_x_5196) ;  /* 0x0000000000080947 */ /* 0x002fec0003800000 */
[----:B------:R-:W1:Y:S02]  /*2020*/  SYNCS.PHASECHK.TRANS64.TRYWAIT P0, [R8+URZ+0x30c30], R21 ;  /* 0x030c3015080075a7 */ /* 0x000e64000800017f */
[----:B-1----:R-:W-:Y:S05]  /*2030*/  @!P0 BRA `(.L_x_5197) ;  /* 0x000000f800888947 */ /* 0x002fea0003800000 */
.L_x_5196:
        /* <DEDUP_REMOVED lines=767> */
.L_x_5198:
        /* <DEDUP_REMOVED lines=68> */
.L_x_5199:
        /* <DEDUP_REMOVED lines=11> */
.L_x_5189:
        /* <DEDUP_REMOVED lines=128> */
.L_x_5212:
[----:B------:R-:W-:-:S05]  /*5d20*/  IMAD.U32 R6, RZ, RZ, UR36 ;  /* 0x00000024ff067e24 */ /* 0x000fca000f8e00ff */
[----:B------:R-:W-:-:S04]  /*5d30*/  LOP3.LUT R6, R6, 0x1, RZ, 0xfc, !PT ;  /* 0x0000000106067812 */ /* 0x000fc800078efcff */
[----:B------:R-:W-:-:S13]  /*5d40*/  ISETP.NE.AND P0, PT, R6, 0x3, PT ;  /* 0x000000030600780c */ /* 0x000fda0003f05270 */
[----:B------:R-:W-:Y:S05]  /*5d50*/  @!P0 BRA `(.L_x_5202) ;  /* 0x0000000000048947 */ /* 0x000fea0003800000 */
[----:B------:R-:W-:Y:S01]  /*5d60*/  BPT.TRAP 0x1 ;  /* 0x000000040000795c */ /* 0x000fe20000300000 */
.L_x_5202:
[----:B------:R-:W-:Y:S01]  /*5d70*/  IMAD R6, R0, 0x8, R222 ;  /* 0x0000000800067824 */ /* 0x000fe200078e02de */
[----:B-1----:R-:W-:-:S04]  /*5d80*/  SHF.L.U32 R11, R4, 0x1f, RZ ;  /* 0x0000001f040b7819 */ /* 0x002fc800000006ff */
[----:B------:R1:W2:Y:S01]  /*5d90*/  SYNCS.PHASECHK.TRANS64.TRYWAIT P1, [R6+URZ+0x30c10], R11 ;  /* 0x030c100b060075a7 */ /* 0x0002a2000802017f */
[----:B------:R-:W-:Y:S05]  /*5da0*/  @!P0 BRA `(.L_x_5203) ;  /* 0x0000000000048947 */ /* 0x000fea0003800000 */
[----:B------:R-:W-:Y:S01]  /*5db0*/  BPT.TRAP 0x1 ;  /* 0x000000040000795c */ /* 0x000fe20000300000 */
.L_x_5203:
[----:B------:R-:W-:-:S05]  /*5dc0*/  VIADD R7, R222, 0x10000 ;  /* 0x00010000de077836 */ /* 0x000fca0000000000 */
[----:B------:R-:W-:-:S04]  /*5dd0*/  SHF.R.U32.HI R7, RZ, 0x4, R7 ;  /* 0x00000004ff077819 */ /* 0x000fc80000011607 */
[----:B------:R-:W-:-:S04]  /*5de0*/  LOP3.LUT R220, R7, 0x3fff, RZ, 0xc0, !PT ;  /* 0x00003fff07dc7812 */ /* 0x000fc800078ec0ff */
[----:B------:R-:W-:Y:S01]  /*5df0*/  LOP3.LUT R7, R220, 0x10000, RZ, 0xfc, !PT ;  /* 0x00010000dc077812 */ /* 0x000fe200078efcff */
[----:B--2---:R-:W-:Y:S06]  /*5e00*/  @P1 BRA `(.L_x_5204) ;  /* 0x0000000000081947 */ /* 0x004fec0003800000 */
[----:B------:R-:W2:Y:S02]  /*5e10*/  SYNCS.PHASECHK.TRANS64.TRYWAIT P1, [R6+URZ+0x30c10], R11 ;  /* 0x030c100b060075a7 */ /* 0x000ea4000802017f */
[----:B--2---:R-:W-:Y:S05]  /*5e20*/  @!P1 BRA `(.L_x_5205) ;  /* 0x000000bc00209947 */ /* 0x004fea0003800000 */
.L_x_5204:
        /* <DEDUP_REMOVED lines=62> */
.L_x_5206:
[----:B------:R1:W1:Y:S01]  /*6210*/  SYNCS.PHASECHK.TRANS64.TRYWAIT P1, [R6+URZ+0x30c30], R11 ;  /* 0x030c300b060075a7 */ /* 0x000262000802017f */
[----:B------:R-:W-:Y:S05]  /*6220*/  @!P0 BRA `(.L_x_5207) ;  /* 0x0000000000048947 */ /* 0x000fea0003800000 */
[----:B------:R-:W-:Y:S01]  /*6230*/  BPT.TRAP 0x1 ;  /* 0x000000040000795c */ /* 0x000fe20000300000 */
.L_x_5207:
        /* <DEDUP_REMOVED lines=8> */
.L_x_5208:
        /* <DEDUP_REMOVED lines=629> */
.L_x_5210:
        /* <DEDUP_REMOVED lines=70> */
.L_x_5211:
        /* <DEDUP_REMOVED lines=12> */
.L_x_5201:
        /* <DEDUP_REMOVED lines=121> */
.L_x_5224:
[----:B------:R-:W-:-:S05]  /*96c0*/  IMAD.U32 R7, RZ, RZ, UR36 ;  /* 0x00000024ff077e24 */ /* 0x000fca000f8e00ff */
[----:B------:R-:W-:-:S04]  /*96d0*/  LOP3.LUT R7, R7, 0x1, RZ, 0xfc, !PT ;  /* 0x0000000107077812 */ /* 0x000fc800078efcff */
[----:B------:R-:W-:-:S13]  /*96e0*/  ISETP.NE.AND P6, PT, R7, 0x3, PT ;  /* 0x000000030700780c */ /* 0x000fda0003fc5270 */
[----:B--2---:R-:W-:Y:S05]  /*96f0*/  @!P6 BRA `(.L_x_5214) ;  /* 0x000000000004e947 */ /* 0x004fea0003800000 */
[----:B------:R-:W-:Y:S01]  /*9700*/  BPT.TRAP 0x1 ;  /* 0x000000040000795c */ /* 0x000fe20000300000 */
.L_x_5214:
[----:B------:R-:W-:Y:S01]  /*9710*/  IMAD R7, R0, 0x8, R222 ;  /* 0x0000000800077824 */ /* 0x000fe200078e02de */
[----:B------:R-:W-:-:S04]  /*9720*/  SHF.L.U32 R18, R4, 0x1f, RZ ;  /* 0x0000001f04127819 */ /* 0x000fc800000006ff */
[----:B------:R1:W2:Y:S01]  /*9730*/  SYNCS.PHASECHK.TRANS64.TRYWAIT P0, [R7+URZ+0x30c10], R18 ;  /* 0x030c1012070075a7 */ /* 0x0002a2000800017f */
[----:B------:R-:W-:Y:S05]  /*9740*/  @!P6 BRA `(.L_x_5215) ;  /* 0x000000000004e947 */ /* 0x000fea0003800000 */
[----:B------:R-:W-:Y:S01]  /*9750*/  BPT.TRAP 0x1 ;  /* 0x000000040000795c */ /* 0x000fe20000300000 */
.L_x_5215:
[----:B---3--:R-:W-:-:S05]  /*9760*/  VIADD R8, R222, 0x10000 ;  /* 0x00010000de087836 */ /* 0x008fca0000000000 */
[----:B------:R-:W-:-:S04]  /*9770*/  SHF.R.U32.HI R8, RZ, 0x4, R8 ;  /* 0x00000004ff087819 */ /* 0x000fc80000011608 */
[----:B------:R-:W-:-:S04]  /*9780*/  LOP3.LUT R8, R8, 0x3fff, RZ, 0xc0, !PT ;  /* 0x00003fff08087812 */ /* 0x000fc800078ec0ff */
[----:B------:R-:W-:Y:S01]  /*9790*/  LOP3.LUT R9, R8, 0x10000, RZ, 0xfc, !PT ;  /* 0x0001000008097812 */ /* 0x000fe200078efcff */
[----:B--2---:R-:W-:Y:S06]  /*97a0*/  @P0 BRA `(.L_x_5216) ;  /* 0x0000000000080947 */ /* 0x004fec0003800000 */
[----:B------:R-:W2:Y:S02]  /*97b0*/  SYNCS.PHASECHK.TRANS64.TRYWAIT P0, [R7+URZ+0x30c10], R18 ;  /* 0x030c1012070075a7 */ /* 0x000ea4000800017f */
[----:B--2---:R-:W-:Y:S05]  /*97c0*/  @!P0 BRA `(.L_x_5217) ;  /* 0x0000008000e08947 */ /* 0x004fea0003800000 */
.L_x_5216:
        /* <DEDUP_REMOVED lines=63> */
.L_x_5218:
[----:B------:R1:W1:Y:S01]  /*9bc0*/  SYNCS.PHASECHK.TRANS64.TRYWAIT P0, [R7+URZ+0x30c30], R18 ;  /* 0x030c3012070075a7 */ /* 0x000262000800017f */
[----:B------:R-:W-:Y:S05]  /*9bd0*/  @!P6 BRA `(.L_x_5219) ;  /* 0x000000000004e947 */ /* 0x000fea0003800000 */
[----:B------:R-:W-:Y:S01]  /*9be0*/  BPT.TRAP 0x1 ;  /* 0x000000040000795c */ /* 0x000fe20000300000 */
.L_x_5219:
        /* <DEDUP_REMOVED lines=8> */
.L_x_5220:
        /* <DEDUP_REMOVED lines=779> */
.L_x_5222:
        /* <DEDUP_REMOVED lines=70> */
.L_x_5223:
        /* <DEDUP_REMOVED lines=12> */
.L_x_5213:
        /* <DEDUP_REMOVED lines=34> */
.L_x_5181:
[----:B------:R-:W-:Y:S05]  /*d460*/  @P0 BRA `(.L_x_5179) ;  /* 0x00000044002c0947 */ /* 0x000fea0003800000 */
[----:B------:R-:W1:Y:S01]  /*d470*/  LDC R17, c[0x0][0x850] ;  /* 0x00021400ff117b82 */ /* 0x000e620000000800 */
[----:B------:R-:W3:Y:S01]  /*d480*/  S2R R14, SR_TID.X ;  /* 0x00000000000e7919 */ /* 0x000ee20000002100 */
[----:B------:R-:W-:Y:S01]  /*d490*/  MOV R4, 0x400 ;  /* 0x0000040000047802 */ /* 0x000fe20000000f00 */
[----:B------:R-:W-:Y:S01]  /*d4a0*/  ULDC.64 UR4, c[0x0][0x818] ;  /* 0x0002060000047ab9 */ /* 0x000fe20000000a00 */
[----:B------:R-:W-:Y:S01]  /*d4b0*/  ULDC.64 UR6, c[0x0][0x840] ;  /* 0x0002100000067ab9 */ /* 0x000fe20000000a00 */
[----:B------:R-:W4:Y:S01]  /*d4c0*/  S2R R10, SR_CTAID.Y ;  /* 0x00000000000a7919 */ /* 0x000f220000002600 */
[----:B--2---:R-:W2:Y:S01]  /*d4d0*/  S2R R9, SR_CgaCtaId ;  /* 0x0000000000097919 */ /* 0x004ea20000008800 */
[----:B------:R-:W5:Y:S01]  /*d4e0*/  S2R R12, SR_CTAID.X ;  /* 0x00000000000c7919 */ /* 0x000f620000002500 */
[----:B------:R-:W5:Y:S01]  /*d4f0*/  S2R R21, SR_CTAID.Z ;  /* 0x0000000000157919 */ /* 0x000f620000002700 */
[----:B-1----:R-:W-:Y:S01]  /*d500*/  ISETP.NE.AND P0, PT, R17, 0x1, PT ;  /* 0x000000011100780c */ /* 0x002fe20003f05270 */
[----:B---3--:R-:W-:-:S12]  /*d510*/  VIADD R19, R14, 0xffffff80 ;  /* 0xffffff800e137836 */ /* 0x008fd80000000000 */
[----:B------:R-:W1:Y:S01]  /*d520*/  @P0 LDC R3, c[0x0][0x854] ;  /* 0x00021500ff030b82 */ /* 0x000e620000000800 */
[----:B----4-:R-:W-:Y:S01]  /*d530*/  IMAD.MOV.U32 R7, RZ, RZ, R10 ;  /* 0x000000ffff077224 */ /* 0x010fe200078e000a */
[----:B------:R-:W-:Y:S02]  /*d540*/  SHF.R.S32.HI R2, RZ, 0x1f, R19 ;  /* 0x0000001fff027819 */ /* 0x000fe40000011413 */
[----:B--2---:R-:W-:Y:S02]  /*d550*/  LEA R23, R9, R4, 0x18 ;  /* 0x0000000409177211 */ /* 0x004fe400078ec0ff */
[----:B------:R-:W-:Y:S02]  /*d560*/  LEA.HI R2, R2, R19, RZ, 0x7 ;  /* 0x0000001302027211 */ /* 0x000fe400078f38ff */
[----:B------:R-:W2:Y:S01]  /*d570*/  @P0 LDC R5, c[0x0][0x858] ;  /* 0x00021600ff050b82 */ /* 0x000ea20000000800 */
[----:B-----5:R-:W-:Y:S02]  /*d580*/  IMAD.SHL.U32 R4, R12, 0x2000, RZ ;  /* 0x000020000c047824 */ /* 0x020fe400078e00ff */
[----:B-1----:R-:W-:-:S05]  /*d590*/  @P0 IMAD.HI.U32 R0, R10, R3, RZ ;  /* 0x000000030a000227 */ /* 0x002fca00078e00ff */
[----:B--2---:R-:W-:Y:S02]  /*d5a0*/  @P0 SHF.R.U32.HI R7, RZ, R5, R0 ;  /* 0x00000005ff070219 */ /* 0x004fe40000011600 */
[C---:B------:R-:W-:Y:S01]  /*d5b0*/  LOP3.LUT R0, R2.reuse, 0xfffff80, RZ, 0xc0, !PT ;  /* 0x0fffff8002007812 */ /* 0x040fe200078ec0ff */
[----:B------:R-:W-:Y:S01]  /*d5c0*/  IMAD.SHL.U32 R2, R2, 0x20, RZ ;  /* 0x0000002002027824 */ /* 0x000fe200078e00ff */
[----:B------:R-:W-:Y:S02]  /*d5d0*/  SHF.R.S32.HI R11, RZ, 0x1f, R7 ;  /* 0x0000001fff0b7819 */ /* 0x000fe40000011407 */
[----:B------:R-:W-:Y:S01]  /*d5e0*/  SHF.R.S32.HI R5, RZ, 0x1f, R4 ;  /* 0x0000001fff057819 */ /* 0x000fe20000011404 */
[----:B------:R-:W-:Y:S01]  /*d5f0*/  IMAD.IADD R0, R19, 0x1, -R0 ;  /* 0x0000000113007824 */ /* 0x000fe200078e0a00 */
[----:B------:R-:W-:Y:S01]  /*d600*/  LOP3.LUT R9, R2, 0x3ffff000, RZ, 0xc0, !PT ;  /* 0x3ffff00002097812 */ /* 0x000fe200078ec0ff */
[C---:B------:R-:W-:Y:S02]  /*d610*/  IMAD R6, R11.reuse, UR4, RZ ;  /* 0x000000040b067c24 */ /* 0x040fe4000f8e02ff */
[----:B------:R-:W-:-:S02]  /*d620*/  IMAD R8, R11, UR6, RZ ;  /* 0x000000060b087c24 */ /* 0x000fc4000f8e02ff */
[C---:B------:R-:W-:Y:S01]  /*d630*/  IMAD R13, R7.reuse, UR5, R6 ;  /* 0x00000005070d7c24 */ /* 0x040fe2000f8e0206 */
[----:B------:R-:W-:Y:S01]  /*d640*/  SHF.R.S32.HI R6, RZ, 0x1f, R21 ;  /* 0x0000001fff067819 */ /* 0x000fe20000011415 */
[----:B------:R-:W-:Y:S01]  /*d650*/  IMAD.WIDE.U32 R2, R7, UR4, R4 ;  /* 0x0000000407027c25 */ /* 0x000fe2000f8e0004 */
[----:B------:R-:W-:-:S03]  /*d660*/  ULDC.64 UR4, c[0x0][0x820] ;  /* 0x0002080000047ab9 */ /* 0x000fc60000000a00 */
[----:B------:R-:W-:-:S04]  /*d670*/  IMAD.WIDE.U32 R4, R7, UR6, R4 ;  /* 0x0000000607047c25 */ /* 0x000fc8000f8e0004 */
[----:B------:R-:W-:Y:S01]  /*d680*/  IMAD R15, R7, UR7, R8 ;  /* 0x00000007070f7c24 */ /* 0x000fe2000f8e0208 */
[----:B------:R-:W-:Y:S01]  /*d690*/  ULDC.64 UR6, c[0x0][0x848] ;  /* 0x0002120000067ab9 */ /* 0x000fe20000000a00 */
[C---:B------:R-:W-:Y:S02]  /*d6a0*/  IMAD R8, R6.reuse, UR4, RZ ;  /* 0x0000000406087c24 */ /* 0x040fe4000f8e02ff */
[----:B------:R-:W-:Y:S02]  /*d6b0*/  IMAD.IADD R3, R3, 0x1, R13 ;  /* 0x0000000103037824 */ /* 0x000fe400078e020d */
[----:B------:R-:W-:Y:S02]  /*d6c0*/  IMAD.IADD R5, R5, 0x1, R15 ;  /* 0x0000000105057824 */ /* 0x000fe400078e020f */
[----:B------:R-:W-:Y:S02]  /*d6d0*/  IMAD R6, R6, UR6, RZ ;  /* 0x0000000606067c24 */ /* 0x000fe4000f8e02ff */
[----:B------:R-:W-:-:S02]  /*d6e0*/  IMAD R0, R0, 0x4, R9 ;  /* 0x0000000400007824 */ /* 0x000fc400078e0209 */
[C---:B------:R-:W-:Y:S02]  /*d6f0*/  IMAD R13, R21.reuse, UR5, R8 ;  /* 0x00000005150d7c24 */ /* 0x040fe4000f8e0208 */
[----:B------:R-:W-:-:S04]  /*d700*/  IMAD.WIDE.U32 R2, R21, UR4, R2 ;  /* 0x0000000415027c25 */ /* 0x000fc8000f8e0002 */
[C---:B------:R-:W-:Y:S02]  /*d710*/  IMAD R9, R21.reuse, UR7, R6 ;  /* 0x0000000715097c24 */ /* 0x040fe4000f8e0206 */
[----:B------:R-:W-:Y:S01]  /*d720*/  IMAD.WIDE.U32 R4, R21, UR6, R4 ;  /* 0x0000000615047c25 */ /* 0x000fe2000f8e0004 */
[----:B------:R-:W-:Y:S05]  /*d730*/  WARPSYNC.ALL ;  /* 0x0000000000007948 */ /* 0x000fea0003800000 */
[----:B------:R-:W-:Y:S02]  /*d740*/  IMAD R0, R0, 0x4, R23 ;  /* 0x0000000400007824 */ /* 0x000fe400078e0217 */
[----:B------:R-:W-:-:S02]  /*d750*/  IMAD.IADD R13, R3, 0x1, R13 ;  /* 0x00000001030d7824 */ /* 0x000fc400078e020d */
        /* <DEDUP_REMOVED lines=18> */
[C---:B------:R-:W-:Y:S01]  /*d880*/  IMAD.SHL.U32 R12, R6.reuse, 0x4, RZ ;  /* 0x00000004060c7824 */ /* 0x040fe200078e00ff */
[----:B------:R3:W-:Y:S02]  /*d890*/  STS.128 [R0+0x800], R188 ;  /* 0x000800bc00007388 */ /* 0x0007e40000000c00 */
[----:B------:R-:W-:Y:S01]  /*d8a0*/  SHF.L.U64.HI R11, R6, 0x2, R11 ;  /* 0x00000002060b7819 */ /* 0x000fe2000001020b */
[----:B------:R-:W-:Y:S01]  /*d8b0*/  IMAD.MOV R8, RZ, RZ, -R7 ;  /* 0x000000ffff087224 */ /* 0x000fe200078e0a07 */
[----:B------:R-:W-:Y:S01]  /*d8c0*/  IADD3 R6, P4, R12, UR4, RZ ;  /* 0x000000040c067c10 */ /* 0x000fe2000ff9e0ff */
[----:B------:R3:W-:Y:S01]  /*d8d0*/  STS.128 [R0+0x1000], R192 ;  /* 0x001000c000007388 */ /* 0x0007e20000000c00 */
[----:B-1----:R-:W-:Y:S01]  /*d8e0*/  LEA R14, P2, R2, R14, 0x2 ;  /* 0x0000000e020e7211 */ /* 0x002fe200078410ff */
[----:B------:R-:W-:Y:S01]  /*d8f0*/  IMAD R17, R17, R8, R10 ;  /* 0x0000000811117224 */ /* 0x000fe200078e020a */
        /* <DEDUP_REMOVED lines=8> */
.L_x_5227:
[----:B------:R-:W2:Y:S04]  /*d980*/  LDG.E.STRONG.GPU R8, desc[UR38][R6.64] ;  /* 0x0000002606087981 */ /* 0x000ea8000c1ef900 */
[----:B--2---:R-:W-:Y:S01]  /*d990*/  CCTL.IVALL ;  /* 0x00000000ff00798f */ /* 0x004fe20002000000 */
[----:B------:R-:W-:Y:S05]  /*d9a0*/  YIELD ;  /* 0x0000000000007946 */ /* 0x000fea0003800000 */
[----:B------:R-:W-:-:S13]  /*d9b0*/  ISETP.NE.AND P0, PT, R8, R17, PT ;  /* 0x000000110800720c */ /* 0x000fda0003f05270 */
[----:B------:R-:W-:Y:S05]  /*d9c0*/  @P0 BRA `(.L_x_5227) ;  /* 0xfffffffc00ec0947 */ /* 0x000fea000383ffff */
.L_x_5226:
[----:B------:R-:W-:Y:S05]  /*d9d0*/  BSYNC B0 ;  /* 0x0000000000007941 */ /* 0x000fea0003800000 */
.L_x_5225:
[----:B------:R-:W-:Y:S01]  /*d9e0*/  UMOV UR4, 0xffffffff ;  /* 0xffffffff00047882 */ /* 0x000fe20000000000 */
[----:B------:R-:W-:Y:S02]  /*d9f0*/  LEA.HI.X R13, R2, R15, R13, 0x2, P2 ;  /* 0x0000000f020d7211 */ /* 0x000fe400010f140d */
[----:B------:R-:W-:Y:S01]  /*da00*/  LEA.HI.X R9, R4, R19, R9, 0x2, P3 ;  /* 0x0000001304097211 */ /* 0x000fe200018f1409 */
[----:B------:R-:W-:Y:S06]  /*da10*/  BRA.DIV UR4, `(.L_x_5228) ;  /* 0x0000004204747947 */ /* 0x000fec000b800000 */
[----:B------:R-:W-:Y:S01]  /*da20*/  NOP ;  /* 0x0000000000007918 */ /* 0x000fe20000000000 */
.L_x_5326:
        /* <DEDUP_REMOVED lines=17> */
.L_x_5231:
[----:B------:R-:W-:Y:S01]  /*db40*/  @P0 ELECT P2, URZ, PT ;  /* 0x00000000003f082f */ /* 0x000fe20003840000 */
[----:B------:R1:W-:-:S12]  /*db50*/  UBLKRED.G.S.ADD.F32.RN [UR4], [UR6], UR7, desc[UR8] ;  /* 0x00000804060073bb */ /* 0x0003d800080a1407 */
[----:B------:R-:W-:Y:S02]  /*db60*/  @P2 PLOP3.LUT P0, PT, P2, PT, PT, 0x8, 0x0 ;  /* 0x000000000000281c */ /* 0x000fe4000170e170 */
[----:B------:R-:W-:-:S11]  /*db70*/  PLOP3.LUT P2, PT, PT, PT, PT, 0x8, 0x0 ;  /* 0x000000000000781c */ /* 0x000fd60003f4e170 */
[----:B-1----:R-:W-:Y:S05]  /*db80*/  @P0 BRA.U.ANY `(.L_x_5231) ;  /* 0xfffffffd00ec0947 */ /* 0x002fea000393ffff */
[----:B------:R0:W-:Y:S01]  /*db90*/  UTMACMDFLUSH ;  /* 0x00000000000079b7 */ /* 0x0001e20000000000 */
[----:B------:R-:W-:-:S04]  /*dba0*/  DEPBAR.LE SB0, 0x0 ;  /* 0x000080000000791a */ /* 0x000fc80000000000 */
.L_x_5230:
[----:B------:R-:W-:Y:S05]  /*dbb0*/  BSYNC B0 ;  /* 0x0000000000007941 */ /* 0x000fea0003800000 */
.L_x_5229:
        /* <DEDUP_REMOVED lines=14> */
.L_x_5233:
[----:B------:R-:W-:Y:S05]  /*dca0*/  BSYNC B0 ;  /* 0x0000000000007941 */ /* 0x000fea0003800000 */
.L_x_5232:
        /* <DEDUP_REMOVED lines=14> */
.L_x_5236:
[----:B-1-3--:R-:W2:Y:S04]  /*dd90*/  LDG.E.STRONG.GPU R0, desc[UR38][R2.64] ;  /* 0x0000002602007981 */ /* 0x00aea8000c1ef900 */
[----:B--2---:R-:W-:Y:S01]  /*dda0*/  CCTL.IVALL ;  /* 0x00000000ff00798f */ /* 0x004fe20002000000 */
[----:B------:R-:W-:Y:S05]  /*ddb0*/  YIELD ;  /* 0x0000000000007946 */ /* 0x000fea0003800000 */
[----:B------:R-:W-:-:S13]  /*ddc0*/  ISETP.NE.AND P0, PT, R0, R17, PT ;  /* 0x000000110000720c */ /* 0x000fda0003f05270 */
[----:B------:R-:W-:Y:S05]  /*ddd0*/  @P0 BRA `(.L_x_5236) ;  /* 0xfffffffc00ec0947 */ /* 0x000fea000383ffff */
.L_x_5235:
[----:B------:R-:W-:Y:S05]  /*dde0*/  BSYNC B0 ;  /* 0x0000000000007941 */ /* 0x000fea0003800000 */
.L_x_5234:
[----:B------:R-:W-:-:S03]  /*ddf0*/  UMOV UR4, 0xffffffff ;  /* 0xffffffff00047882 */ /* 0x000fc60000000000 */
[----:B------:R-:W-:Y:S05]  /*de00*/  BRA.DIV UR4, `(.L_x_5237) ;  /* 0x0000003e04947947 */ /* 0x000fea000b800000 */
[----:B------:R-:W-:Y:S01]  /*de10*/  NOP ;  /* 0x0000000000007918 */ /* 0x000fe20000000000 */
.L_x_5329:
        /* <DEDUP_REMOVED lines=17> */
.L_x_5240:
[----:B------:R-:W-:Y:S01]  /*df30*/  @P0 ELECT P2, URZ, PT ;  /* 0x00000000003f082f */ /* 0x000fe20003840000 */
[----:B------:R2:W-:-:S12]  /*df40*/  UBLKRED.G.S.ADD.F32.RN [UR4], [UR6], UR7, desc[UR8] ;  /* 0x00000804060073bb */ /* 0x0005d800080a1407 */
[----:B------:R-:W-:Y:S02]  /*df50*/  @P2 PLOP3.LUT P0, PT, P2, PT, PT, 0x8, 0x0 ;  /* 0x000000000000281c */ /* 0x000fe4000170e170 */
[----:B------:R-:W-:-:S11]  /*df60*/  PLOP3.LUT P2, PT, PT, PT, PT, 0x8, 0x0 ;  /* 0x000000000000781c */ /* 0x000fd60003f4e170 */
[----:B--2---:R-:W-:Y:S05]  /*df70*/  @P0 BRA.U.ANY `(.L_x_5240) ;  /* 0xfffffffd00ec0947 */ /* 0x004fea000393ffff */
[----:B------:R0:W-:Y:S01]  /*df80*/  UTMACMDFLUSH ;  /* 0x00000000000079b7 */ /* 0x0001e20000000000 */
[----:B------:R-:W-:-:S04]  /*df90*/  DEPBAR.LE SB0, 0x0 ;  /* 0x000080000000791a */ /* 0x000fc80000000000 */
.L_x_5239:
[----:B------:R-:W-:Y:S05]  /*dfa0*/  BSYNC B0 ;  /* 0x0000000000007941 */ /* 0x000fea0003800000 */
.L_x_5238:
        /* <DEDUP_REMOVED lines=14> */
.L_x_5177:
        /* <DEDUP_REMOVED lines=34> */
.L_x_5242:
[----:B------:R-:W-:-:S07]  /*e2b0*/  IMAD.U32 R9, RZ, RZ, UR5 ;  /* 0x00000005ff097e24 */ /* 0x000fce000f8e00ff */
.L_x_5243:
        /* <DEDUP_REMOVED lines=46> */
.L_x_5248:
[----:B------:R-:W2:Y:S04]  /*e5a0*/  LDG.E.STRONG.GPU R0, desc[UR38][R2.64] ;  /* 0x0000002602007981 */ /* 0x000ea8000c1ef900 */
[----:B--2---:R-:W-:Y:S01]  /*e5b0*/  CCTL.IVALL ;  /* 0x00000000ff00798f */ /* 0x004fe20002000000 */
[----:B------:R-:W-:Y:S05]  /*e5c0*/  YIELD ;  /* 0x0000000000007946 */ /* 0x000fea0003800000 */
[----:B------:R-:W-:-:S13]  /*e5d0*/  ISETP.NE.AND P1, PT, R0, UR22, PT ;  /* 0x0000001600007c0c */ /* 0x000fda000bf25270 */
[----:B------:R-:W-:Y:S05]  /*e5e0*/  @P1 BRA `(.L_x_5248) ;  /* 0xfffffffc00ec1947 */ /* 0x000fea000383ffff */
.L_x_5247:
[----:B------:R-:W-:Y:S05]  /*e5f0*/  BSYNC B0 ;  /* 0x0000000000007941 */ /* 0x000fea0003800000 */
.L_x_5246:
[----:B------:R-:W-:-:S03]  /*e600*/  UMOV UR4, 0xffffffff ;  /* 0xffffffff00047882 */ /* 0x000fc60000000000 */
[----:B------:R-:W-:Y:S05]  /*e610*/  BRA.DIV UR4, `(.L_x_5249) ;  /* 0x0000003604ac7947 */ /* 0x000fea000b800000 */
[----:B------:R-:W-:Y:S01]  /*e620*/  NOP ;  /* 0x0000000000007918 */ /* 0x000fe20000000000 */
.L_x_5332:
        /* <DEDUP_REMOVED lines=22> */
.L_x_5251:
[----:B------:R-:W-:Y:S05]  /*e790*/  BSYNC B0 ;  /* 0x0000000000007941 */ /* 0x000fea0003800000 */
.L_x_5250:
        /* <DEDUP_REMOVED lines=20> */
.L_x_5253:
[----:B------:R-:W-:Y:S05]  /*e8e0*/  BSYNC B0 ;  /* 0x0000000000007941 */ /* 0x000fea0003800000 */
.L_x_5252:
[----:B------:R-:W-:Y:S06]  /*e8f0*/  BAR.ARV 0xa, 0xa0 ;  /* 0x0282800000007b1d */ /* 0x000fec0000002000 */
[----:B------:R-:W-:Y:S04]  /*e900*/  BSSY B0, `(.L_x_5254) ;  /* 0x0000003000007945 */ /* 0x000fe80003800000 */
[----:B------:R-:W-:Y:S05]  /*e910*/  @!P0 BRA `(.L_x_5255) ;  /* 0x0000000000048947 */ /* 0x000fea0003800000 */
[----:B------:R-:W-:-:S04]  /*e920*/  DEPBAR.LE SB0, 0x0 ;  /* 0x000080000000791a */ /* 0x000fc80000000000 */
.L_x_5255:
[----:B------:R-:W-:Y:S05]  /*e930*/  BSYNC B0 ;  /* 0x0000000000007941 */ /* 0x000fea0003800000 */
.L_x_5254:
        /* <DEDUP_REMOVED lines=19> */
.L_x_5257:
[----:B------:R-:W-:Y:S05]  /*ea70*/  BSYNC B0 ;  /* 0x0000000000007941 */ /* 0x000fea0003800000 */
.L_x_5256:
[----:B------:R-:W-:Y:S01]  /*ea80*/  UIADD3 UR13, UR6, 0x1, URZ ;  /* 0x00000001060d7890 */ /* 0x000fe2000fffe03f */
[----:B------:R-:W-:Y:S11]  /*ea90*/  BRA `(.L_x_5258) ;  /* 0x0000000000047947 */ /* 0x000ff60003800000 */
.L_x_5245:
[----:B------:R-:W-:-:S05]  /*eaa0*/  UMOV UR13, UR6 ;  /* 0x00000006000d7c82 */ /* 0x000fca0008000000 */
.L_x_5258:
        /* <DEDUP_REMOVED lines=11> */
.L_x_5283:
        /* <DEDUP_REMOVED lines=11> */
.L_x_5261:
[----:B------:R-:W2:Y:S04]  /*ec10*/  LDG.E.STRONG.GPU R0, desc[UR38][R2.64] ;  /* 0x0000002602007981 */ /* 0x000ea8000c1ef900 */
[----:B--2---:R-:W-:Y:S01]  /*ec20*/  CCTL.IVALL ;  /* 0x00000000ff00798f */ /* 0x004fe20002000000 */
[----:B------:R-:W-:Y:S05]  /*ec30*/  YIELD ;  /* 0x0000000000007946 */ /* 0x000fea0003800000 */
[----:B------:R-:W-:-:S13]  /*ec40*/  ISETP.NE.AND P1, PT, R0, UR22, PT ;  /* 0x0000001600007c0c */ /* 0x000fda000bf25270 */
[----:B------:R-:W-:Y:S05]  /*ec50*/  @P1 BRA `(.L_x_5261) ;  /* 0xfffffffc00ec1947 */ /* 0x000fea000383ffff */
.L_x_5260:
[----:B------:R-:W-:Y:S05]  /*ec60*/  BSYNC B0 ;  /* 0x0000000000007941 */ /* 0x000fea0003800000 */
.L_x_5259:
[----:B------:R-:W-:-:S03]  /*ec70*/  UMOV UR16, 0xffffffff ;  /* 0xffffffff00107882 */ /* 0x000fc60000000000 */
[----:B------:R-:W-:Y:S05]  /*ec80*/  BRA.DIV UR16, `(.L_x_5262) ;  /* 0x00000032102c7947 */ /* 0x000fea000b800000 */
[----:B------:R-:W-:Y:S01]  /*ec90*/  NOP ;  /* 0x0000000000007918 */ /* 0x000fe20000000000 */
.L_x_5335:
        /* <DEDUP_REMOVED lines=19> */
.L_x_5264:
[----:B------:R-:W-:Y:S05]  /*edd0*/  BSYNC B0 ;  /* 0x0000000000007941 */ /* 0x000fea0003800000 */
.L_x_5263:
        /* <DEDUP_REMOVED lines=15> */
.L_x_5266:
[----:B------:R-:W-:Y:S05]  /*eed0*/  BSYNC B0 ;  /* 0x0000000000007941 */ /* 0x000fea0003800000 */
.L_x_5265:
[----:B------:R-:W-:Y:S06]  /*eee0*/  BAR.ARV 0xa, 0xa0 ;  /* 0x0282800000007b1d */ /* 0x000fec0000002000 */
[----:B------:R-:W-:Y:S04]  /*eef0*/  BSSY B0, `(.L_x_5267) ;  /* 0x0000003000007945 */ /* 0x000fe80003800000 */
[----:B------:R-:W-:Y:S05]  /*ef00*/  @!P0 BRA `(.L_x_5268) ;  /* 0x0000000000048947 */ /* 0x000fea0003800000 */
[----:B------:R-:W-:-:S04]  /*ef10*/  DEPBAR.LE SB0, 0x0 ;  /* 0x000080000000791a */ /* 0x000fc80000000000 */
.L_x_5268:
[----:B------:R-:W-:Y:S05]  /*ef20*/  BSYNC B0 ;  /* 0x0000000000007941 */ /* 0x000fea0003800000 */
.L_x_5267:
        /* <DEDUP_REMOVED lines=19> */
.L_x_5270:
[----:B------:R-:W-:Y:S05]  /*f060*/  BSYNC B0 ;  /* 0x0000000000007941 */ /* 0x000fea0003800000 */
.L_x_5269:
        /* <DEDUP_REMOVED lines=9> */
.L_x_5273:
[----:B------:R-:W2:Y:S04]  /*f100*/  LDG.E.STRONG.GPU R0, desc[UR38][R2.64] ;  /* 0x0000002602007981 */ /* 0x000ea8000c1ef900 */
[----:B--2---:R-:W-:Y:S01]  /*f110*/  CCTL.IVALL ;  /* 0x00000000ff00798f */ /* 0x004fe20002000000 */
[----:B------:R-:W-:Y:S05]  /*f120*/  YIELD ;  /* 0x0000000000007946 */ /* 0x000fea0003800000 */
[----:B------:R-:W-:-:S13]  /*f130*/  ISETP.NE.AND P1, PT, R0, UR22, PT ;  /* 0x0000001600007c0c */ /* 0x000fda000bf25270 */
[----:B------:R-:W-:Y:S05]  /*f140*/  @P1 BRA `(.L_x_5273) ;  /* 0xfffffffc00ec1947 */ /* 0x000fea000383ffff */
.L_x_5272:
[----:B------:R-:W-:Y:S05]  /*f150*/  BSYNC B0 ;  /* 0x0000000000007941 */ /* 0x000fea0003800000 */
.L_x_5271:
[----:B------:R-:W-:-:S03]  /*f160*/  UMOV UR14, 0xffffffff ;  /* 0xffffffff000e7882 */ /* 0x000fc60000000000 */
[----:B------:R-:W-:Y:S05]  /*f170*/  BRA.DIV UR14, `(.L_x_5274) ;  /* 0x0000002e0e0c7947 */ /* 0x000fea000b800000 */
[----:B------:R-:W-:Y:S01]  /*f180*/  NOP ;  /* 0x0000000000007918 */ /* 0x000fe20000000000 */
.L_x_5338:
        /* <DEDUP_REMOVED lines=15> */
.L_x_5276:
[----:B------:R-:W-:Y:S05]  /*f280*/  BSYNC B0 ;  /* 0x0000000000007941 */ /* 0x000fea0003800000 */
.L_x_5275:
        /* <DEDUP_REMOVED lines=15> */
.L_x_5278:
[----:B------:R-:W-:Y:S05]  /*f380*/  BSYNC B0 ;  /* 0x0000000000007941 */ /* 0x000fea0003800000 */
.L_x_5277:
[----:B------:R-:W-:Y:S06]  /*f390*/  BAR.ARV 0xa, 0xa0 ;  /* 0x0282800000007b1d */ /* 0x000fec0000002000 */
[----:B------:R-:W-:Y:S04]  /*f3a0*/  BSSY B0, `(.L_x_5279) ;  /* 0x0000003000007945 */ /* 0x000fe80003800000 */
[----:B------:R-:W-:Y:S05]  /*f3b0*/  @!P0 BRA `(.L_x_5280) ;  /* 0x0000000000048947 */ /* 0x000fea0003800000 */
[----:B------:R-:W-:-:S04]  /*f3c0*/  DEPBAR.LE SB0, 0x0 ;  /* 0x000080000000791a */ /* 0x000fc80000000000 */
.L_x_5280:
[----:B------:R-:W-:Y:S05]  /*f3d0*/  BSYNC B0 ;  /* 0x0000000000007941 */ /* 0x000fea0003800000 */
.L_x_5279:
        /* <DEDUP_REMOVED lines=19> */
.L_x_5282:
[----:B------:R-:W-:Y:S05]  /*f510*/  BSYNC B0 ;  /* 0x0000000000007941 */ /* 0x000fea0003800000 */
.L_x_5281:
[----:B------:R-:W-:Y:S02]  /*f520*/  UIADD3 UR6, UR6, 0x2, URZ ;  /* 0x0000000206067890 */ /* 0x000fe4000fffe03f */
[----:B------:R-:W-:-:S04]  /*f530*/  UIADD3 UR4, UR4, 0x4000, URZ ;  /* 0x0000400004047890 */ /* 0x000fc8000fffe03f */
[----:B------:R-:W-:-:S13]  /*f540*/  ISETP.LE.AND P1, PT, R9, UR6, PT ;  /* 0x0000000609007c0c */ /* 0x000fda000bf23270 */
[----:B------:R-:W-:Y:S05]  /*f550*/  @!P1 BRA `(.L_x_5283) ;  /* 0xfffffff400809947 */ /* 0x000fea000383ffff */
.L_x_5244:
        /* <DEDUP_REMOVED lines=41> */
.L_x_5286:
[----:B------:R-:W-:Y:S05]  /*f7f0*/  BSYNC B0 ;  /* 0x0000000000007941 */ /* 0x000fea0003800000 */
.L_x_5285:
[----:B------:R-:W-:Y:S05]  /*f800*/  BRA `(.L_x_5287) ;  /* 0x0000000000047947 */ /* 0x000fea0003800000 */
.L_x_5284:
[----:B------:R-:W-:-:S05]  /*f810*/  UMOV UR4, UR6 ;  /* 0x0000000600047c82 */ /* 0x000fca0008000000 */
.L_x_5287:
        /* <DEDUP_REMOVED lines=11> */
.L_x_5292:
        /* <DEDUP_REMOVED lines=24> */
.L_x_5289:
[----:B------:R-:W-:Y:S05]  /*fa50*/  BSYNC B0 ;  /* 0x0000000000007941 */ /* 0x000fea0003800000 */
.L_x_5288:
        /* <DEDUP_REMOVED lines=24> */
.L_x_5291:
[----:B------:R-:W-:Y:S05]  /*fbe0*/  BSYNC B0 ;  /* 0x0000000000007941 */ /* 0x000fea0003800000 */
.L_x_5290:
[----:B------:R-:W-:Y:S02]  /*fbf0*/  UIADD3 UR11, UR11, 0x2, URZ ;  /* 0x000000020b0b7890 */ /* 0x000fe4000fffe03f */
[----:B------:R-:W-:Y:S02]  /*fc00*/  ULEA UR8, UR18, UR8, 0x1 ;  /* 0x0000000812087291 */ /* 0x000fe4000f8e083f */
[----:B------:R-:W-:Y:S02]  /*fc10*/  ULEA UR9, UR18, UR9, 0x1 ;  /* 0x0000000912097291 */ /* 0x000fe4000f8e083f */
[----:B------:R-:W-:-:S13]  /*fc20*/  ISETP.NE.AND P0, PT, RZ, UR11, PT ;  /* 0x0000000bff007c0c */ /* 0x000fda000bf05270 */
[----:B------:R-:W-:Y:S05]  /*fc30*/  @!P0 BRA `(.L_x_5179) ;  /* 0x0000001c00388947 */ /* 0x000fea0003800000 */
[----:B------:R-:W-:Y:S05]  /*fc40*/  BRA `(.L_x_5292) ;  /* 0xfffffffc00207947 */ /* 0x000fea000383ffff */
.L_x_5241:
        /* <DEDUP_REMOVED lines=33> */
.L_x_5294:
        /* <DEDUP_REMOVED lines=42> */
.L_x_5339:
        /* <DEDUP_REMOVED lines=15> */
.L_x_5297:
        /* <DEDUP_REMOVED lines=75> */
.L_x_5308:
[----:B--234-:R-:W-:-:S04]  /*106a0*/  SHF.L.U32 R21, R11, 0x1f, RZ ;  /* 0x0000001f0b157819 */ /* 0x01cfc800000006ff */
[----:B------:R-:W1:Y:S02]  /*106b0*/  SYNCS.PHASECHK.TRANS64.TRYWAIT P1, [R16+URZ+0x30c40], R21 ;  /* 0x030c4015100075a7 */ /* 0x000e64000802017f */
[----:B-1----:R-:W-:Y:S05]  /*106c0*/  @!P1 BRA `(.L_x_5300) ;  /* 0x0000001400e89947 */ /* 0x002fea0003800000 */
.L_x_5340:
[----:B------:R-:W-:Y:S05]  /*106d0*/  @P0 BRA `(.L_x_5301) ;  /* 0x0000000000140947 */ /* 0x000fea0003800000 */
[----:B------:R-:W-:Y:S01]  /*106e0*/  ISETP.NE.AND P1, PT, R6, RZ, PT ;  /* 0x000000ff0600720c */ /* 0x000fe20003f25270 */
[----:B------:R-:W-:-:S04]  /*106f0*/  IMAD.MOV.U32 R3, RZ, RZ, 0x4200 ;  /* 0x00004200ff037424 */ /* 0x000fc800078e00ff */
[----:B------:R2:W-:Y:S08]  /*10700*/  SYNCS.ARRIVE.TRANS64 RZ, [R16+URZ+0x30c30], R3 ;  /* 0x030c300310ff79a7 */ /* 0x0005f0000800003f */
[----:B------:R-:W-:Y:S05]  /*10710*/  @!P1 BRA `(.L_x_5301) ;  /* 0x0000000000049947 */ /* 0x000fea0003800000 */
[----:B------:R-:W-:Y:S01]  /*10720*/  BPT.TRAP 0x1 ;  /* 0x000000040000795c */ /* 0x000fe20000300000 */
.L_x_5301:
        /* <DEDUP_REMOVED lines=29> */
.L_x_5341:
[----:B------:R-:W-:Y:S05]  /*10900*/  @P0 BRA `(.L_x_5303) ;  /* 0x0000000000140947 */ /* 0x000fea0003800000 */
[----:B------:R-:W-:Y:S01]  /*10910*/  ISETP.NE.AND P1, PT, R6, RZ, PT ;  /* 0x000000ff0600720c */ /* 0x000fe20003f25270 */
[----:B------:R-:W-:-:S04]  /*10920*/  IMAD.MOV.U32 R2, RZ, RZ, 0x4200 ;  /* 0x00004200ff027424 */ /* 0x000fc800078e00ff */
[----:B------:R3:W-:Y:S08]  /*10930*/  SYNCS.ARRIVE.TRANS64 RZ, [R16+URZ+0x30c18], R2 ;  /* 0x030c180210ff79a7 */ /* 0x0007f0000800003f */
[----:B------:R-:W-:Y:S05]  /*10940*/  @!P1 BRA `(.L_x_5303) ;  /* 0x0000000000049947 */ /* 0x000fea0003800000 */
[----:B------:R-:W-:Y:S01]  /*10950*/  BPT.TRAP 0x1 ;  /* 0x000000040000795c */ /* 0x000fe20000300000 */
.L_x_5303:
        /* <DEDUP_REMOVED lines=29> */
.L_x_5342:
[----:B------:R-:W-:Y:S05]  /*10b30*/  @P0 BRA `(.L_x_5305) ;  /* 0x0000000000140947 */ /* 0x000fea0003800000 */
[----:B------:R-:W-:Y:S01]  /*10b40*/  ISETP.NE.AND P1, PT, R6, RZ, PT ;  /* 0x000000ff0600720c */ /* 0x000fe20003f25270 */
[----:B-123--:R-:W-:-:S04]  /*10b50*/  IMAD.MOV.U32 R21, RZ, RZ, 0x4200 ;  /* 0x00004200ff157424 */ /* 0x00efc800078e00ff */
[----:B------:R4:W-:Y:S08]  /*10b60*/  SYNCS.ARRIVE.TRANS64 RZ, [R16+URZ+0x30c38], R21 ;  /* 0x030c381510ff79a7 */ /* 0x0009f0000800003f */
[----:B------:R-:W-:Y:S05]  /*10b70*/  @!P1 BRA `(.L_x_5305) ;  /* 0x0000000000049947 */ /* 0x000fea0003800000 */
[----:B------:R-:W-:Y:S01]  /*10b80*/  BPT.TRAP 0x1 ;  /* 0x000000040000795c */ /* 0x000fe20000300000 */
.L_x_5305:
        /* <DEDUP_REMOVED lines=24> */
.L_x_5344:
[----:B------:R-:W-:Y:S05]  /*10d10*/  @P0 BRA `(.L_x_5307) ;  /* 0x0000000000140947 */ /* 0x000fea0003800000 */
[----:B------:R-:W-:Y:S01]  /*10d20*/  ISETP.NE.AND P1, PT, R6, RZ, PT ;  /* 0x000000ff0600720c */ /* 0x000fe20003f25270 */
[----:B------:R-:W-:-:S04]  /*10d30*/  IMAD.MOV.U32 R5, RZ, RZ, 0x4200 ;  /* 0x00004200ff057424 */ /* 0x000fc800078e00ff */
[----:B------:R1:W-:Y:S08]  /*10d40*/  SYNCS.ARRIVE.TRANS64 RZ, [R16+URZ+0x30c10], R5 ;  /* 0x030c100510ff79a7 */ /* 0x0003f0000800003f */
[----:B------:R-:W-:Y:S05]  /*10d50*/  @!P1 BRA `(.L_x_5307) ;  /* 0x0000000000049947 */ /* 0x000fea0003800000 */
[----:B------:R-:W-:Y:S01]  /*10d60*/  BPT.TRAP 0x1 ;  /* 0x000000040000795c */ /* 0x000fe20000300000 */
.L_x_5307:
        /* <DEDUP_REMOVED lines=30> */
.L_x_5299:
[----:B------:R-:W2:Y:S02]  /*10f50*/  LDL.LU R4, [R1+0x4] ;  /* 0x0000040001047983 */ /* 0x000ea40000300800 */
[----:B--2---:R-:W-:Y:S02]  /*10f60*/  ISETP.NE.AND P1, PT, R4, RZ, PT ;  /* 0x000000ff0400720c */ /* 0x004fe40003f25270 */
[----:B------:R2:W5:Y:S11]  /*10f70*/  LDL R4, [R1] ;  /* 0x0000000001047983 */ /* 0x0005760000100800 */
[----:B--2---:R-:W-:Y:S05]  /*10f80*/  @!P1 BRA `(.L_x_5298) ;  /* 0x0000000400109947 */ /* 0x004fea0003800000 */
[----:B------:R-:W-:-:S04]  /*10f90*/  SHF.L.U32 R13, R11, 0x1f, RZ ;  /* 0x0000001f0b0d7819 */ /* 0x000fc800000006ff */
[----:B------:R-:W1:Y:S02]  /*10fa0*/  SYNCS.PHASECHK.TRANS64.TRYWAIT P1, [R16+URZ+0x30c40], R13 ;  /* 0x030c400d100075a7 */ /* 0x000e64000802017f */
[----:B-1----:R-:W-:Y:S05]  /*10fb0*/  @!P1 BRA `(.L_x_5309) ;  /* 0x0000001000009947 */ /* 0x002fea0003800000 */
.L_x_5345:
[----:B------:R-:W-:Y:S05]  /*10fc0*/  @P0 BRA `(.L_x_5310) ;  /* 0x0000000000140947 */ /* 0x000fea0003800000 */
[----:B------:R-:W-:Y:S01]  /*10fd0*/  ISETP.NE.AND P1, PT, R6, RZ, PT ;  /* 0x000000ff0600720c */ /* 0x000fe20003f25270 */
[----:B------:R-:W-:-:S04]  /*10fe0*/  IMAD.MOV.U32 R5, RZ, RZ, 0x4200 ;  /* 0x00004200ff057424 */ /* 0x000fc800078e00ff */
[----:B------:R2:W-:Y:S08]  /*10ff0*/  SYNCS.ARRIVE.TRANS64 RZ, [R16+URZ+0x30c30], R5 ;  /* 0x030c300510ff79a7 */ /* 0x0005f0000800003f */
[----:B------:R-:W-:Y:S05]  /*11000*/  @!P1 BRA `(.L_x_5310) ;  /* 0x0000000000049947 */ /* 0x000fea0003800000 */
[----:B------:R-:W-:Y:S01]  /*11010*/  BPT.TRAP 0x1 ;  /* 0x000000040000795c */ /* 0x000fe20000300000 */
.L_x_5310:
        /* <DEDUP_REMOVED lines=26> */
.L_x_5346:
[----:B------:R-:W-:Y:S05]  /*111c0*/  @P0 BRA `(.L_x_5312) ;  /* 0x0000000000140947 */ /* 0x000fea0003800000 */
[----:B------:R-:W-:Y:S01]  /*111d0*/  ISETP.NE.AND P0, PT, R6, RZ, PT ;  /* 0x000000ff0600720c */ /* 0x000fe20003f05270 */
[----:B------:R-:W-:-:S04]  /*111e0*/  IMAD.MOV.U32 R5, RZ, RZ, 0x4200 ;  /* 0x00004200ff057424 */ /* 0x000fc800078e00ff */
[----:B------:R2:W-:Y:S08]  /*111f0*/  SYNCS.ARRIVE.TRANS64 RZ, [R16+URZ+0x30c18], R5 ;  /* 0x030c180510ff79a7 */ /* 0x0005f0000800003f */
[----:B------:R-:W-:Y:S05]  /*11200*/  @!P0 BRA `(.L_x_5312) ;  /* 0x0000000000048947 */ /* 0x000fea0003800000 */
[----:B------:R-:W-:Y:S01]  /*11210*/  BPT.TRAP 0x1 ;  /* 0x000000040000795c */ /* 0x000fe20000300000 */
.L_x_5312:
        /* <DEDUP_REMOVED lines=27> */
.L_x_5298:
[----:B------:R-:W2:Y:S01]  /*113d0*/  S2R R0, SR_TID.X ;  /* 0x0000000000007919 */ /* 0x000ea20000002100 */
[----:B------:R-:W-:Y:S01]  /*113e0*/  IMAD R3, R19, 0x8, R16 ;  /* 0x0000000813037824 */ /* 0x000fe200078e0210 */
[----:B--2---:R-:W-:Y:S02]  /*113f0*/  LOP3.LUT R2, R0, 0x7f, RZ, 0xc0, !PT ;  /* 0x0000007f00027812 */ /* 0x004fe400078ec0ff */
[----:B------:R-:W-:Y:S02]  /*11400*/  SHF.L.U32 R0, R11, 0x1f, RZ ;  /* 0x0000001f0b007819 */ /* 0x000fe400000006ff */
[----:B------:R-:W-:Y:S02]  /*11410*/  ISETP.NE.AND P1, PT, R2, RZ, PT ;  /* 0x000000ff0200720c */ /* 0x000fe40003f25270 */
[----:B------:R-:W2:Y:S02]  /*11420*/  SYNCS.PHASECHK.TRANS64.TRYWAIT P0, [R3+URZ+0x30c40], R0 ;  /* 0x030c4000030075a7 */ /* 0x000ea4000800017f */
[----:B--2---:R-:W-:Y:S09]  /*11430*/  @!P0 BRA `(.L_x_5313) ;  /* 0x0000000c00088947 */ /* 0x004ff20003800000 */
.L_x_5347:
[----:B------:R-:W-:Y:S05]  /*11440*/  @P1 BRA `(.L_x_5314) ;  /* 0x0000000000181947 */ /* 0x000fea0003800000 */
[----:B------:R-:W1:Y:S01]  /*11450*/  S2R R2, SR_TID.X ;  /* 0x0000000000027919 */ /* 0x000e620000002100 */
[----:B--2---:R-:W-:-:S04]  /*11460*/  IMAD.MOV.U32 R0, RZ, RZ, 0x4200 ;  /* 0x00004200ff007424 */ /* 0x004fc800078e00ff */
[----:B------:R2:W-:Y:S01]  /*11470*/  SYNCS.ARRIVE.TRANS64 RZ, [R3+URZ+0x30c30], R0 ;  /* 0x030c300003ff79a7 */ /* 0x0005e2000800003f */
[----:B-1----:R-:W-:-:S13]  /*11480*/  LOP3.LUT P0, RZ, R2, 0x1f, RZ, 0xc0, !PT ;  /* 0x0000001f02ff7812 */ /* 0x002fda000780c0ff */
[----:B--2---:R-:W-:Y:S05]  /*11490*/  @!P0 BRA `(.L_x_5314) ;  /* 0x0000000000048947 */ /* 0x004fea0003800000 */
[----:B------:R-:W-:Y:S01]  /*114a0*/  BPT.TRAP 0x1 ;  /* 0x000000040000795c */ /* 0x000fe20000300000 */
.L_x_5314:
        /* <DEDUP_REMOVED lines=33> */
.L_x_5295:
[----:B------:R-:W-:Y:S05]  /*116c0*/  BSYNC B0 ;  /* 0x0000000000007941 */ /* 0x000fea0003800000 */
.L_x_5293:
[----:B------:R-:W-:-:S03]  /*116d0*/  UMOV UR8, 0xffffffff ;  /* 0xffffffff00087882 */ /* 0x000fc60000000000 */
[----:B------:R-:W-:Y:S05]  /*116e0*/  BRA.DIV UR8, `(.L_x_5315) ;  /* 0x0000000a08707947 */ /* 0x000fea000b800000 */
[----:B------:R-:W-:-:S13]  /*116f0*/  ELECT P6, URZ, PT ;  /* 0x00000000003f782f */ /* 0x000fda00038c0000 */
.L_x_5350:
[----:B------:R-:W-:Y:S05]  /*11700*/  @!P6 BRA `(.L_x_5179) ;  /* 0x000000000084e947 */ /* 0x000fea0003800000 */
[----:B------:R-:W-:-:S06]  /*11710*/  ULOP3.LUT UR8, UR36, 0x2, URZ, 0xfc, !UPT ;  /* 0x0000000224087892 */ /* 0x000fcc000f8efc3f */
[----:B------:R-:W-:-:S05]  /*11720*/  IMAD.U32 R0, RZ, RZ, UR8 ;  /* 0x00000008ff007e24 */ /* 0x000fca000f8e00ff */
[----:B------:R-:W-:-:S13]  /*11730*/  ISETP.NE.AND P2, PT, R0, 0x3, PT ;  /* 0x000000030000780c */ /* 0x000fda0003f45270 */
[----:B------:R-:W-:Y:S05]  /*11740*/  @!P2 BRA `(.L_x_5316) ;  /* 0x000000000004a947 */ /* 0x000fea0003800000 */
[----:B------:R-:W-:Y:S01]  /*11750*/  BPT.TRAP 0x1 ;  /* 0x000000040000795c */ /* 0x000fe20000300000 */
.L_x_5316:
        /* <DEDUP_REMOVED lines=15> */
.L_x_5351:
[----:B------:R-:W2:Y:S02]  /*11850*/  SYNCS.PHASECHK.TRANS64.TRYWAIT P0, [R3+URZ], R0 ;  /* 0x00000000030075a7 */ /* 0x000ea4000800017f */
[----:B--2---:R-:W-:Y:S05]  /*11860*/  @!P0 BRA `(.L_x_5318) ;  /* 0x0000000800448947 */ /* 0x004fea0003800000 */
.L_x_5352:
[----:B------:R-:W-:Y:S05]  /*11870*/  @!P2 BRA `(.L_x_5319) ;  /* 0x000000000004a947 */ /* 0x000fea0003800000 */
[----:B------:R-:W-:Y:S01]  /*11880*/  BPT.TRAP 0x1 ;  /* 0x000000040000795c */ /* 0x000fe20000300000 */
.L_x_5319:
[----:B--2---:R-:W-:-:S04]  /*11890*/  VIADD R3, R7, 0x30c40 ;  /* 0x00030c4007037836 */ /* 0x004fc80000000000 */
[----:B------:R-:W-:-:S04]  /*118a0*/  IMAD R2, R2, 0x8, R3 ;  /* 0x0000000802027824 */ /* 0x000fc800078e0203 */
[----:B------:R-:W2:Y:S02]  /*118b0*/  SYNCS.PHASECHK.TRANS64.TRYWAIT P0, [R2+URZ], R5 ;  /* 0x00000005020075a7 */ /* 0x000ea4000800017f */
[----:B--2---:R-:W-:Y:S05]  /*118c0*/  @!P0 BRA `(.L_x_5320) ;  /* 0x0000000800408947 */ /* 0x004fea0003800000 */
.L_x_5353:
[----:B------:R-:W-:-:S07]  /*118d0*/  IMAD R3, R4, 0x8, R3 ;  /* 0x0000000804037824 */ /* 0x000fce00078e0203 */
.L_x_5321:
[----:B---3--:R3:W4:Y:S02]  /*118e0*/  SYNCS.PHASECHK.TRANS64.TRYWAIT P0, [R3+URZ], R0 ;  /* 0x00000000030075a7 */ /* 0x008724000800017f */
[----:B----4-:R-:W-:Y:S05]  /*118f0*/  @!P0 NANOSLEEP.SYNCS 0x989680 ;  /* 0x009896800000895d */ /* 0x010fea0003900000 */
[----:B------:R-:W4:Y:S02]  /*11900*/  @!P0 SYNCS.PHASECHK.TRANS64 P0, [R3+URZ], R0 ;  /* 0x00000000030085a7 */ /* 0x000f24000800007f */
[----:B----4-:R-:W-:Y:S05]  /*11910*/  @!P0 BRA `(.L_x_5321) ;  /* 0xfffffffc00f08947 */ /* 0x010fea000383ffff */
.L_x_5179:
[----:B------:R-:W-:Y:S05]  /*11920*/  BSYNC B6 ;  /* 0x0000000000067941 */ /* 0x000fea0003800000 */
.L_x_5176:
[----:B------:R-:W-:Y:S05]  /*11930*/  EXIT ;  /* 0x000000000000794d */ /* 0x000fea0003800000 */
.L_x_5186:
[----:B------:R-:W-:Y:S02]  /*11940*/  IMAD.MOV.U32 R13, RZ, RZ, R10 ;  /* 0x000000ffff0d7224 */ /* 0x000fe400078e000a */
[----:B------:R-:W-:Y:S02]  /*11950*/  IMAD.MOV.U32 R12, RZ, RZ, RZ ;  /* 0x000000ffff0c7224 */ /* 0x000fe400078e00ff */
[----:B------:R-:W-:Y:S02]  /*11960*/  IMAD.MOV.U32 R11, RZ, RZ, 0x1f ;  /* 0x0000001fff0b7424 */ /* 0x000fe400078e00ff */
[----:B------:R-:W-:-:S07]  /*11970*/  IMAD.MOV.U32 R15, RZ, RZ, -0x1 ;  /* 0xffffffffff0f7424 */ /* 0x000fce00078e00ff */
[----:B------:R-:W-:Y:S05]  /*11980*/  WARPSYNC.COLLECTIVE R15, `(.L_x_5322) ;  /* 0x000000000f087348 */ /* 0x000fea0003c00000 */
[----:B------:R1:W2:Y:S02]  /*11990*/  SHFL.IDX P6, R14, R13, R12, R11 ;  /* 0x0000000c0d0e7389 */ /* 0x0002a400000c000b */
[----:B-12---:R-:W-:Y:S01]  /*119a0*/  ENDCOLLECTIVE ;  /* 0x000000000000791b */ /* 0x006fe20003800000 */
.L_x_5322:
[----:B------:R-:W-:Y:S05]  /*119b0*/  BRA `(.L_x_5323) ;  /* 0xfffffef4006c7947 */ /* 0x000fea000383ffff */
.L_x_5188:
[----:B--2---:R2:W3:Y:S02]  /*119c0*/  SYNCS.PHASECHK.TRANS64.TRYWAIT P0, [R222+URZ+0x30c00], R11 ;  /* 0x030c000bde0075a7 */ /* 0x0044e4000800017f */
[----:B---3--:R-:W-:Y:S05]  /*119d0*/  @!P0 NANOSLEEP.SYNCS 0x989680 ;  /* 0x009896800000895d */ /* 0x008fea0003900000 */
[----:B------:R-:W3:Y:S02]  /*119e0*/  @!P0 SYNCS.PHASECHK.TRANS64 P0, [R222+URZ+0x30c00], R11 ;  /* 0x030c000bde0085a7 */ /* 0x000ee4000800007f */
[----:B---3--:R-:W-:Y:S05]  /*119f0*/  @!P0 BRA `(.L_x_5188) ;  /* 0xfffffffc00f08947 */ /* 0x008fea000383ffff */
[----:B------:R-:W-:Y:S05]  /*11a00*/  BRA `(.L_x_5187) ;  /* 0xfffffef400b47947 */ /* 0x000fea000383ffff */
.L_x_5193:
[----:B--2---:R2:W3:Y:S02]  /*11a10*/  SYNCS.PHASECHK.TRANS64.TRYWAIT P0, [R8+URZ+0x30c10], R21 ;  /* 0x030c1015080075a7 */ /* 0x0044e4000800017f */
[----:B---3--:R-:W-:Y:S05]  /*11a20*/  @!P0 NANOSLEEP.SYNCS 0x989680 ;  /* 0x009896800000895d */ /* 0x008fea0003900000 */
[----:B------:R-:W3:Y:S02]  /*11a30*/  @!P0 SYNCS.PHASECHK.TRANS64 P0, [R8+URZ+0x30c10], R21 ;  /* 0x030c1015080085a7 */ /* 0x000ee4000800007f */
[----:B---3--:R-:W-:Y:S05]  /*11a40*/  @!P0 BRA `(.L_x_5193) ;  /* 0xfffffffc00f08947 */ /* 0x008fea000383ffff */
[----:B------:R-:W-:Y:S05]  /*11a50*/  BRA `(.L_x_5192) ;  /* 0xffffff0000607947 */ /* 0x000fea000383ffff */
.L_x_5197:
[----:B------:R1:W1:Y:S02]  /*11a60*/  SYNCS.PHASECHK.TRANS64.TRYWAIT P0, [R8+URZ+0x30c30], R21 ;  /* 0x030c3015080075a7 */ /* 0x000264000800017f */
[----:B-1----:R-:W-:Y:S05]  /*11a70*/  @!P0 NANOSLEEP.SYNCS 0x989680 ;  /* 0x009896800000895d */ /* 0x002fea0003900000 */
[----:B------:R-:W1:Y:S02]  /*11a80*/  @!P0 SYNCS.PHASECHK.TRANS64 P0, [R8+URZ+0x30c30], R21 ;  /* 0x030c3015080085a7 */ /* 0x000e64000800007f */
[----:B-1----:R-:W-:Y:S05]  /*11a90*/  @!P0 BRA `(.L_x_5197) ;  /* 0xfffffffc00f08947 */ /* 0x002fea000383ffff */
[----:B------:R-:W-:Y:S05]  /*11aa0*/  BRA `(.L_x_5196) ;  /* 0xffffff0400647947 */ /* 0x000fea000383ffff */
.L_x_5205:
[----:B--2---:R2:W3:Y:S02]  /*11ab0*/  SYNCS.PHASECHK.TRANS64.TRYWAIT P1, [R6+URZ+0x30c10], R11 ;  /* 0x030c100b060075a7 */ /* 0x0044e4000802017f */
[----:B---3--:R-:W-:Y:S05]  /*11ac0*/  @!P1 NANOSLEEP.SYNCS 0x989680 ;  /* 0x009896800000995d */ /* 0x008fea0003900000 */
[----:B------:R-:W3:Y:S02]  /*11ad0*/  @!P1 SYNCS.PHASECHK.TRANS64 P1, [R6+URZ+0x30c10], R11 ;  /* 0x030c100b060095a7 */ /* 0x000ee4000802007f */
[----:B---3--:R-:W-:Y:S05]  /*11ae0*/  @!P1 BRA `(.L_x_5205) ;  /* 0xfffffffc00f09947 */ /* 0x008fea000383ffff */
[----:B------:R-:W-:Y:S05]  /*11af0*/  BRA `(.L_x_5204) ;  /* 0xffffff4000cc7947 */ /* 0x000fea000383ffff */
.L_x_5209:
[----:B------:R1:W1:Y:S02]  /*11b00*/  SYNCS.PHASECHK.TRANS64.TRYWAIT P1, [R6+URZ+0x30c30], R11 ;  /* 0x030c300b060075a7 */ /* 0x000264000802017f */
[----:B-1----:R-:W-:Y:S05]  /*11b10*/  @!P1 NANOSLEEP.SYNCS 0x989680 ;  /* 0x009896800000995d */ /* 0x002fea0003900000 */
[----:B------:R-:W1:Y:S02]  /*11b20*/  @!P1 SYNCS.PHASECHK.TRANS64 P1, [R6+URZ+0x30c30], R11 ;  /* 0x030c300b060095a7 */ /* 0x000e64000802007f */
[----:B-1----:R-:W-:Y:S05]  /*11b30*/  @!P1 BRA `(.L_x_5209) ;  /* 0xfffffffc00f09947 */ /* 0x002fea000383ffff */
[----:B------:R-:W-:Y:S05]  /*11b40*/  BRA `(.L_x_5208) ;  /* 0xffffff4400dc7947 */ /* 0x000fea000383ffff */
.L_x_5217:
[----:B--2---:R2:W3:Y:S02]  /*11b50*/  SYNCS.PHASECHK.TRANS64.TRYWAIT P0, [R7+URZ+0x30c10], R18 ;  /* 0x030c1012070075a7 */ /* 0x0044e4000800017f */
[----:B---3--:R-:W-:Y:S05]  /*11b60*/  @!P0 NANOSLEEP.SYNCS 0x989680 ;  /* 0x009896800000895d */ /* 0x008fea0003900000 */
[----:B------:R-:W3:Y:S02]  /*11b70*/  @!P0 SYNCS.PHASECHK.TRANS64 P0, [R7+URZ+0x30c10], R18 ;  /* 0x030c1012070085a7 */ /* 0x000ee4000800007f */
[----:B---3--:R-:W-:Y:S05]  /*11b80*/  @!P0 BRA `(.L_x_5217) ;  /* 0xfffffffc00f08947 */ /* 0x008fea000383ffff */
[----:B------:R-:W-:Y:S05]  /*11b90*/  BRA `(.L_x_5216) ;  /* 0xffffff7c000c7947 */ /* 0x000fea000383ffff */
.L_x_5221:
[----:B------:R1:W1:Y:S02]  /*11ba0*/  SYNCS.PHASECHK.TRANS64.TRYWAIT P0, [R7+URZ+0x30c30], R18 ;  /* 0x030c3012070075a7 */ /* 0x000264000800017f */
[----:B-1----:R-:W-:Y:S05]  /*11bb0*/  @!P0 NANOSLEEP.SYNCS 0x989680 ;  /* 0x009896800000895d */ /* 0x002fea0003900000 */
[----:B------:R-:W1:Y:S02]  /*11bc0*/  @!P0 SYNCS.PHASECHK.TRANS64 P0, [R7+URZ+0x30c30], R18 ;  /* 0x030c3012070085a7 */ /* 0x000e64000800007f */
[----:B-1----:R-:W-:Y:S05]  /*11bd0*/  @!P0 BRA `(.L_x_5221) ;  /* 0xfffffffc00f08947 */ /* 0x002fea000383ffff */
[----:B------:R-:W-:Y:S05]  /*11be0*/  BRA `(.L_x_5220) ;  /* 0xffffff8000207947 */ /* 0x000fea000383ffff */
.L_x_5228:
[----:B------:R-:W-:Y:S01]  /*11bf0*/  BSSY B0, `(.L_x_5324) ;  /* 0x0000005000007945 */ /* 0x000fe20003800000 */
[----:B------:R-:W-:-:S07]  /*11c00*/  IMAD.MOV.U32 R15, RZ, RZ, -0x1 ;  /* 0xffffffffff0f7424 */ /* 0x000fce00078e00ff */
[----:B---3--:R-:W-:Y:S05]  /*11c10*/  WARPSYNC.COLLECTIVE R15, `(.L_x_5325) ;  /* 0x000000000f087348 */ /* 0x008fea0003c00000 */
[----:B------:R-:W-:Y:S01]  /*11c20*/  NOP ;  /* 0x0000000000007918 */ /* 0x000fe20000000000 */
[----:B---3--:R-:W-:Y:S01]  /*11c30*/  ENDCOLLECTIVE ;  /* 0x000000000000791b */ /* 0x008fe20003800000 */
.L_x_5325:
[----:B------:R-:W-:Y:S05]  /*11c40*/  BSYNC B0 ;  /* 0x0000000000007941 */ /* 0x000fea0003800000 */
.L_x_5324:
[----:B------:R-:W-:Y:S05]  /*11c50*/  BRA `(.L_x_5326) ;  /* 0xffffffbc00747947 */ /* 0x000fea000383ffff */
.L_x_5237:
[----:B------:R-:W-:Y:S01]  /*11c60*/  BSSY B0, `(.L_x_5327) ;  /* 0x0000005000007945 */ /* 0x000fe20003800000 */
[----:B------:R-:W-:-:S07]  /*11c70*/  IMAD.MOV.U32 R15, RZ, RZ, -0x1 ;  /* 0xffffffffff0f7424 */ /* 0x000fce00078e00ff */
[----:B-1-3--:R-:W-:Y:S05]  /*11c80*/  WARPSYNC.COLLECTIVE R15, `(.L_x_5328) ;  /* 0x000000000f087348 */ /* 0x00afea0003c00000 */
[----:B------:R-:W-:Y:S01]  /*11c90*/  NOP ;  /* 0x0000000000007918 */ /* 0x000fe20000000000 */
[----:B-1-3--:R-:W-:Y:S01]  /*11ca0*/  ENDCOLLECTIVE ;  /* 0x000000000000791b */ /* 0x00afe20003800000 */
.L_x_5328:
[----:B------:R-:W-:Y:S05]  /*11cb0*/  BSYNC B0 ;  /* 0x0000000000007941 */ /* 0x000fea0003800000 */
.L_x_5327:
[----:B------:R-:W-:Y:S05]  /*11cc0*/  BRA `(.L_x_5329) ;  /* 0xffffffc000547947 */ /* 0x000fea000383ffff */
.L_x_5249:
[----:B------:R-:W-:Y:S01]  /*11cd0*/  BSSY B0, `(.L_x_5330) ;  /* 0x0000005000007945 */ /* 0x000fe20003800000 */
[----:B------:R-:W-:-:S07]  /*11ce0*/  IMAD.MOV.U32 R15, RZ, RZ, -0x1 ;  /* 0xffffffffff0f7424 */ /* 0x000fce00078e00ff */
[----:B------:R-:W-:Y:S05]  /*11cf0*/  WARPSYNC.COLLECTIVE R15, `(.L_x_5331) ;  /* 0x000000000f087348 */ /* 0x000fea0003c00000 */
[----:B------:R-:W-:Y:S01]  /*11d00*/  NOP ;  /* 0x0000000000007918 */ /* 0x000fe20000000000 */
[----:B------:R-:W-:Y:S01]  /*11d10*/  ENDCOLLECTIVE ;  /* 0x000000000000791b */ /* 0x000fe20003800000 */
.L_x_5331:
[----:B------:R-:W-:Y:S05]  /*11d20*/  BSYNC B0 ;  /* 0x0000000000007941 */ /* 0x000fea0003800000 */
.L_x_5330:
[----:B------:R-:W-:Y:S05]  /*11d30*/  BRA `(.L_x_5332) ;  /* 0xffffffc8003c7947 */ /* 0x000fea000383ffff */
.L_x_5262:
[----:B------:R-:W-:Y:S01]  /*11d40*/  BSSY B0, `(.L_x_5333) ;  /* 0x0000005000007945 */ /* 0x000fe20003800000 */
[----:B------:R-:W-:-:S07]  /*11d50*/  IMAD.MOV.U32 R15, RZ, RZ, -0x1 ;  /* 0xffffffffff0f7424 */ /* 0x000fce00078e00ff */
[----:B------:R-:W-:Y:S05]  /*11d60*/  WARPSYNC.COLLECTIVE R15, `(.L_x_5334) ;  /* 0x000000000f087348 */ /* 0x000fea0003c00000 */
[----:B------:R-:W-:Y:S01]  /*11d70*/  NOP ;  /* 0x0000000000007918 */ /* 0x000fe20000000000 */
[----:B------:R-:W-:Y:S01]  /*11d80*/  ENDCOLLECTIVE ;  /* 0x000000000000791b */ /* 0x000fe20003800000 */
.L_x_5334:
[----:B------:R-:W-:Y:S05]  /*11d90*/  BSYNC B0 ;  /* 0x0000000000007941 */ /* 0x000fea0003800000 */
.L_x_5333:
[----:B------:R-:W-:Y:S05]  /*11da0*/  BRA `(.L_x_5335) ;  /* 0xffffffcc00bc7947 */ /* 0x000fea000383ffff */
.L_x_5274:
[----:B------:R-:W-:Y:S01]  /*11db0*/  BSSY B0, `(.L_x_5336) ;  /* 0x0000005000007945 */ /* 0x000fe20003800000 */
[----:B------:R-:W-:-:S07]  /*11dc0*/  IMAD.MOV.U32 R15, RZ, RZ, -0x1 ;  /* 0xffffffffff0f7424 */ /* 0x000fce00078e00ff */
[----:B------:R-:W-:Y:S05]  /*11dd0*/  WARPSYNC.COLLECTIVE R15, `(.L_x_5337) ;  /* 0x000000000f087348 */ /* 0x000fea0003c00000 */
[----:B------:R-:W-:Y:S01]  /*11de0*/  NOP ;  /* 0x0000000000007918 */ /* 0x000fe20000000000 */
[----:B------:R-:W-:Y:S01]  /*11df0*/  ENDCOLLECTIVE ;  /* 0x000000000000791b */ /* 0x000fe20003800000 */
.L_x_5337:
[----:B------:R-:W-:Y:S05]  /*11e00*/  BSYNC B0 ;  /* 0x0000000000007941 */ /* 0x000fea0003800000 */
.L_x_5336:
[----:B------:R-:W-:Y:S05]  /*11e10*/  BRA `(.L_x_5338) ;  /* 0xffffffd000dc7947 */ /* 0x000fea000383ffff */
.L_x_5296:
[----:B-1----:R1:W2:Y:S02]  /*11e20*/  SYNCS.PHASECHK.TRANS64.TRYWAIT P0, [R16+URZ+0x30c20], R3 ;  /* 0x030c2003100075a7 */ /* 0x0022a4000800017f */
[----:B--2---:R-:W-:Y:S05]  /*11e30*/  @!P0 NANOSLEEP.SYNCS 0x989680 ;  /* 0x009896800000895d */ /* 0x004fea0003900000 */
[----:B------:R-:W2:Y:S02]  /*11e40*/  @!P0 SYNCS.PHASECHK.TRANS64 P0, [R16+URZ+0x30c20], R3 ;  /* 0x030c2003100085a7 */ /* 0x000ea4000800007f */
[----:B--2---:R-:W-:Y:S05]  /*11e50*/  @!P0 BRA `(.L_x_5296) ;  /* 0xfffffffc00f08947 */ /* 0x004fea000383ffff */
[----:B------:R-:W-:Y:S05]  /*11e60*/  BRA `(.L_x_5339) ;  /* 0xffffffe000a47947 */ /* 0x000fea000383ffff */
.L_x_5300:
[----:B-1----:R1:W2:Y:S02]  /*11e70*/  SYNCS.PHASECHK.TRANS64.TRYWAIT P1, [R16+URZ+0x30c40], R21 ;  /* 0x030c4015100075a7 */ /* 0x0022a4000802017f */
[----:B--2---:R-:W-:Y:S05]  /*11e80*/  @!P1 NANOSLEEP.SYNCS 0x989680 ;  /* 0x009896800000995d */ /* 0x004fea0003900000 */
[----:B------:R-:W2:Y:S02]  /*11e90*/  @!P1 SYNCS.PHASECHK.TRANS64 P1, [R16+URZ+0x30c40], R21 ;  /* 0x030c4015100095a7 */ /* 0x000ea4000802007f */
[----:B--2---:R-:W-:Y:S05]  /*11ea0*/  @!P1 BRA `(.L_x_5300) ;  /* 0xfffffffc00f09947 */ /* 0x004fea000383ffff */
[----:B------:R-:W-:Y:S05]  /*11eb0*/  BRA `(.L_x_5340) ;  /* 0xffffffe800047947 */ /* 0x000fea000383ffff */
.L_x_5302:
[----:B--2---:R2:W3:Y:S02]  /*11ec0*/  SYNCS.PHASECHK.TRANS64.TRYWAIT P1, [R16+URZ+0x30c28], R21 ;  /* 0x030c2815100075a7 */ /* 0x0044e4000802017f */
[----:B---3--:R-:W-:Y:S05]  /*11ed0*/  @!P1 NANOSLEEP.SYNCS 0x989680 ;  /* 0x009896800000995d */ /* 0x008fea0003900000 */
[----:B------:R-:W3:Y:S02]  /*11ee0*/  @!P1 SYNCS.PHASECHK.TRANS64 P1, [R16+URZ+0x30c28], R21 ;  /* 0x030c2815100095a7 */ /* 0x000ee4000802007f */
[----:B---3--:R-:W-:Y:S05]  /*11ef0*/  @!P1 BRA `(.L_x_5302) ;  /* 0xfffffffc00f09947 */ /* 0x008fea000383ffff */
[----:B------:R-:W-:Y:S05]  /*11f00*/  BRA `(.L_x_5341) ;  /* 0xffffffe8007c7947 */ /* 0x000fea000383ffff */
.L_x_5304:
[----:B---3--:R3:W4:Y:S02]  /*11f10*/  SYNCS.PHASECHK.TRANS64.TRYWAIT P1, [R16+URZ+0x30c48], R21 ;  /* 0x030c4815100075a7 */ /* 0x008724000802017f */
[----:B----4-:R-:W-:Y:S05]  /*11f20*/  @!P1 NANOSLEEP.SYNCS 0x989680 ;  /* 0x009896800000995d */ /* 0x010fea0003900000 */
[----:B------:R-:W4:Y:S02]  /*11f30*/  @!P1 SYNCS.PHASECHK.TRANS64 P1, [R16+URZ+0x30c48], R21 ;  /* 0x030c4815100095a7 */ /* 0x000f24000802007f */
[----:B----4-:R-:W-:Y:S05]  /*11f40*/  @!P1 BRA `(.L_x_5304) ;  /* 0xfffffffc00f09947 */ /* 0x010fea000383ffff */
[----:B------:R-:W-:Y:S05]  /*11f50*/  BRA `(.L_x_5342) ;  /* 0xffffffe800f47947 */ /* 0x000fea000383ffff */
.L_x_5306:
[----:B------:R-:W-:-:S07]  /*11f60*/  SHF.L.U32 R5, R11, 0x1f, RZ ;  /* 0x0000001f0b057819 */ /* 0x000fce00000006ff */
.L_x_5343:
[----:B------:R1:W1:Y:S02]  /*11f70*/  SYNCS.PHASECHK.TRANS64.TRYWAIT P1, [R16+URZ+0x30c20], R5 ;  /* 0x030c2005100075a7 */ /* 0x000264000802017f */
[----:B-1----:R-:W-:Y:S05]  /*11f80*/  @!P1 NANOSLEEP.SYNCS 0x989680 ;  /* 0x009896800000995d */ /* 0x002fea0003900000 */
[----:B------:R-:W1:Y:S02]  /*11f90*/  @!P1 SYNCS.PHASECHK.TRANS64 P1, [R16+URZ+0x30c20], R5 ;  /* 0x030c2005100095a7 */ /* 0x000e64000802007f */
[----:B-1----:R-:W-:Y:S05]  /*11fa0*/  @!P1 BRA `(.L_x_5343) ;  /* 0xfffffffc00f09947 */ /* 0x002fea000383ffff */
[----:B------:R-:W-:Y:S05]  /*11fb0*/  BRA `(.L_x_5344) ;  /* 0xffffffec00547947 */ /* 0x000fea000383ffff */
.L_x_5309:
[----:B-1----:R1:W2:Y:S02]  /*11fc0*/  SYNCS.PHASECHK.TRANS64.TRYWAIT P1, [R16+URZ+0x30c40], R13 ;  /* 0x030c400d100075a7 */ /* 0x0022a4000802017f */
[----:B--2---:R-:W-:Y:S05]  /*11fd0*/  @!P1 NANOSLEEP.SYNCS 0x989680 ;  /* 0x009896800000995d */ /* 0x004fea0003900000 */
[----:B------:R-:W2:Y:S02]  /*11fe0*/  @!P1 SYNCS.PHASECHK.TRANS64 P1, [R16+URZ+0x30c40], R13 ;  /* 0x030c400d100095a7 */ /* 0x000ea4000802007f */
[----:B--2---:R-:W-:Y:S05]  /*11ff0*/  @!P1 BRA `(.L_x_5309) ;  /* 0xfffffffc00f09947 */ /* 0x004fea000383ffff */
[----:B------:R-:W-:Y:S05]  /*12000*/  BRA `(.L_x_5345) ;  /* 0xffffffec00ec7947 */ /* 0x000fea000383ffff */
.L_x_5311:
[----:B-1----:R1:W2:Y:S02]  /*12010*/  SYNCS.PHASECHK.TRANS64.TRYWAIT P1, [R16+URZ+0x30c28], R13 ;  /* 0x030c280d100075a7 */ /* 0x0022a4000802017f */
[----:B--2---:R-:W-:Y:S05]  /*12020*/  @!P1 NANOSLEEP.SYNCS 0x989680 ;  /* 0x009896800000995d */ /* 0x004fea0003900000 */
[----:B------:R-:W2:Y:S02]  /*12030*/  @!P1 SYNCS.PHASECHK.TRANS64 P1, [R16+URZ+0x30c28], R13 ;  /* 0x030c280d100095a7 */ /* 0x000ea4000802007f */
[----:B--2---:R-:W-:Y:S05]  /*12040*/  @!P1 BRA `(.L_x_5311) ;  /* 0xfffffffc00f09947 */ /* 0x004fea000383ffff */
[----:B------:R-:W-:Y:S05]  /*12050*/  BRA `(.L_x_5346) ;  /* 0xfffffff000587947 */ /* 0x000fea000383ffff */
.L_x_5313:
[----:B--2---:R2:W1:Y:S02]  /*12060*/  SYNCS.PHASECHK.TRANS64.TRYWAIT P0, [R3+URZ+0x30c40], R0 ;  /* 0x030c4000030075a7 */ /* 0x004464000800017f */
[----:B-1----:R-:W-:Y:S05]  /*12070*/  @!P0 NANOSLEEP.SYNCS 0x989680 ;  /* 0x009896800000895d */ /* 0x002fea0003900000 */
[----:B------:R-:W1:Y:S02]  /*12080*/  @!P0 SYNCS.PHASECHK.TRANS64 P0, [R3+URZ+0x30c40], R0 ;  /* 0x030c4000030085a7 */ /* 0x000e64000800007f */
[----:B-1----:R-:W-:Y:S05]  /*12090*/  @!P0 BRA `(.L_x_5313) ;  /* 0xfffffffc00f08947 */ /* 0x002fea000383ffff */
[----:B------:R-:W-:Y:S05]  /*120a0*/  BRA `(.L_x_5347) ;  /* 0xfffffff000e47947 */ /* 0x000fea000383ffff */
.L_x_5315:
[----:B------:R-:W-:Y:S01]  /*120b0*/  BSSY B0, `(.L_x_5348) ;  /* 0x0000006000007945 */ /* 0x000fe20003800000 */
[----:B------:R-:W-:-:S07]  /*120c0*/  IMAD.MOV.U32 R15, RZ, RZ, -0x1 ;  /* 0xffffffffff0f7424 */ /* 0x000fce00078e00ff */
[----:B------:R-:W-:Y:S05]  /*120d0*/  WARPSYNC.COLLECTIVE R15, `(.L_x_5349) ;  /* 0x000000000f0c7348 */ /* 0x000fea0003c00000 */
[----:B------:R-:W-:Y:S02]  /*120e0*/  ELECT P6, UR62, PT ;  /* 0x00000000003e782f */ /* 0x000fe400038c0000 */
[----:B------:R-:W-:Y:S01]  /*120f0*/  MOV R14, UR62 ;  /* 0x0000003e000e7c02 */ /* 0x000fe20008000f00 */
[----:B------:R-:W-:Y:S10]  /*12100*/  ENDCOLLECTIVE ;  /* 0x000000000000791b */ /* 0x000ff40003800000 */
.L_x_5349:
[----:B------:R-:W-:Y:S05]  /*12110*/  BSYNC B0 ;  /* 0x0000000000007941 */ /* 0x000fea0003800000 */
.L_x_5348:
[----:B------:R-:W-:Y:S05]  /*12120*/  BRA `(.L_x_5350) ;  /* 0xfffffff400747947 */ /* 0x000fea000383ffff */
.L_x_5317:
[----:B-1----:R1:W2:Y:S02]  /*12130*/  SYNCS.PHASECHK.TRANS64.TRYWAIT P0, [R6+URZ], R5 ;  /* 0x00000005060075a7 */ /* 0x0022a4000800017f */
[----:B--2---:R-:W-:Y:S05]  /*12140*/  @!P0 NANOSLEEP.SYNCS 0x989680 ;  /* 0x009896800000895d */ /* 0x004fea0003900000 */
[----:B------:R-:W2:Y:S02]  /*12150*/  @!P0 SYNCS.PHASECHK.TRANS64 P0, [R6+URZ], R5 ;  /* 0x00000005060085a7 */ /* 0x000ea4000800007f */
[----:B--2---:R-:W-:Y:S05]  /*12160*/  @!P0 BRA `(.L_x_5317) ;  /* 0xfffffffc00f08947 */ /* 0x004fea000383ffff */
[----:B------:R-:W-:Y:S05]  /*12170*/  BRA `(.L_x_5351) ;  /* 0xfffffff400b47947 */ /* 0x000fea000383ffff */
.L_x_5318:
[----:B--2---:R2:W3:Y:S02]  /*12180*/  SYNCS.PHASECHK.TRANS64.TRYWAIT P0, [R3+URZ], R0 ;  /* 0x00000000030075a7 */ /* 0x0044e4000800017f */
[----:B---3--:R-:W-:Y:S05]  /*12190*/  @!P0 NANOSLEEP.SYNCS 0x989680 ;  /* 0x009896800000895d */ /* 0x008fea0003900000 */
[----:B------:R-:W3:Y:S02]  /*121a0*/  @!P0 SYNCS.PHASECHK.TRANS64 P0, [R3+URZ], R0 ;  /* 0x00000000030085a7 */ /* 0x000ee4000800007f */
[----:B---3--:R-:W-:Y:S05]  /*121b0*/  @!P0 BRA `(.L_x_5318) ;  /* 0xfffffffc00f08947 */ /* 0x008fea000383ffff */
[----:B------:R-:W-:Y:S05]  /*121c0*/  BRA `(.L_x_5352) ;  /* 0xfffffff400a87947 */ /* 0x000fea000383ffff */
.L_x_5320:
[----:B--2---:R2:W3:Y:S02]  /*121d0*/  SYNCS.PHASECHK.TRANS64.TRYWAIT P0, [R2+URZ], R5 ;  /* 0x00000005020075a7 */ /* 0x0044e4000800017f */
[----:B---3--:R-:W-:Y:S05]  /*121e0*/  @!P0 NANOSLEEP.SYNCS 0x989680 ;  /* 0x009896800000895d */ /* 0x008fea0003900000 */
[----:B------:R-:W3:Y:S02]  /*121f0*/  @!P0 SYNCS.PHASECHK.TRANS64 P0, [R2+URZ], R5 ;  /* 0x00000005020085a7 */ /* 0x000ee4000800007f */
[----:B---3--:R-:W-:Y:S05]  /*12200*/  @!P0 BRA `(.L_x_5320) ;  /* 0xfffffffc00f08947 */ /* 0x008fea000383ffff */
[----:B------:R-:W-:Y:S05]  /*12210*/  BRA `(.L_x_5353) ;  /* 0xfffffff400ac7947 */ /* 0x000fea000383ffff */
.L_x_5354:
        /* <DEDUP_REMOVED lines=14> */
.L_x_7412:


//--------------------- .text._ZN7cutlass13device_kernelIN5flash11enable_sm90INS1_16FlashAttnBwdSm90INS1_25CollectiveMainloopBwdSm90ILi2ELi2ELi2EN4cute5tupleIJNS5_1CILi1EEES8_S8_EEENS6_IJNS7_ILi128EEESA_NS7_ILi64EEEEEENS_10bfloat16_tEfNS_4arch4Sm90ELb0ELb1ELb0ELb1ELb0ELb1ELb0ELb0ELi2ELi1ELi2ELi2ELb0EEENS1_21CollectiveEpilogueBwdISC_SD_SF_Li256ELb1ELb0ELi1EEENS1_19SingleTileSchedulerILb1ELb0ELb0ELi128EEEEEEEEEvNT_6ParamsE --------------------------
	.section	.text._ZN7cutlass13device_kernelIN5flash11enable_sm90INS1_16FlashAttnBwdSm90INS1_25CollectiveMainloopBwdSm90ILi2ELi2ELi2EN4cute5tupleIJNS5_1CILi1EEES8_S8_EEENS6_IJNS7_ILi128EEESA_NS7_ILi64EEEEEENS_10bfloat16_tEfNS_4arch4Sm90ELb0ELb1ELb0ELb1ELb0ELb1ELb0ELb0ELi2ELi1ELi2ELi2ELb0EEENS1_21CollectiveEpilogueBwdISC_SD_SF_Li256ELb1ELb0ELi1EEENS1_19SingleTileSchedulerILb1ELb0ELb0ELi128EEEEEEEEEvNT_6ParamsE,"ax",@progbits
	.align	128
.text._ZN7cutlass13device_kernelIN5flash11enable_sm90INS1_16FlashAttnBwdSm90INS1_25CollectiveMainloopBwdSm90ILi2ELi2ELi2EN4cute5tupleIJNS5_1CILi1EEES8_S8_EEENS6_IJNS7_ILi128EEESA_NS7_ILi64EEEEEENS_10bfloat16_tEfNS_4arch4Sm90ELb0ELb1ELb0ELb1ELb0ELb1ELb0ELb0ELi2ELi1ELi2ELi2ELb0EEENS1_21CollectiveEpilogueBwdISC_SD_SF_Li256ELb1ELb0ELi1EEENS1_19SingleTileSchedulerILb1ELb0ELb0ELi128EEEEEEEEEvNT_6ParamsE:
        .type           _ZN7cutlass13device_kernelIN5flash11enable_sm90INS1_16FlashAttnBwdSm90INS1_25CollectiveMainloopBwdSm90ILi2ELi2ELi2EN4cute5tupleIJNS5_1CILi1EEES8_S8_EEENS6_IJNS7_ILi128EEESA_NS7_ILi64EEEEEENS_10bfloat16_tEfNS_4arch4Sm90ELb0ELb1ELb0ELb1ELb0ELb1ELb0ELb0ELi2ELi1ELi2ELi2ELb0EEENS1_21CollectiveEpilogueBwdISC_SD_SF_Li256ELb1ELb0ELi1EEENS1_19SingleTileSchedulerILb1ELb0ELb0ELi128EEEEEEEEEvNT_6ParamsE,@function
        .size           _ZN7cutlass13device_kernelIN5flash11enable_sm90INS1_16FlashAttnBwdSm90INS1_25CollectiveMainloopBwdSm90ILi2ELi2ELi2EN4cute5tupleIJNS5_1CILi1EEES8_S8_EEENS6_IJNS7_ILi128EEESA_NS7_ILi64EEEEEENS_10bfloat16_tEfNS_4arch4Sm90ELb0ELb1ELb0ELb1ELb0ELb1ELb0ELb0ELi2ELi1ELi2ELi2ELb0EEENS1_21CollectiveEpilogueBwdISC_SD_SF_Li256ELb1ELb0ELi1EEENS1_19SingleTileSchedulerILb1ELb0ELb0ELi128EEEEEEEEEvNT_6ParamsE,(.L_x_7413 - _ZN7cutlass13device_kernelIN5flash11enable_sm90INS1_16FlashAttnBwdSm90INS1_25CollectiveMainloopBwdSm90ILi2ELi2ELi2EN4cute5tupleIJNS5_1CILi1EEES8_S8_EEENS6_IJNS7_ILi128EEESA_NS7_ILi64EEEEEENS_10bfloat16_tEfNS_4arch4Sm90ELb0ELb1ELb0ELb1ELb0ELb1ELb0ELb0ELi2ELi1ELi2ELi2ELb0EEENS1_21CollectiveEpilogueBwdISC_SD_SF_Li256ELb1ELb0ELi1EEENS1_19SingleTileSchedulerILb1ELb0ELb0ELi128EEEEEEEEEvNT_6ParamsE)
        .other          _ZN7cutlass13device_kernelIN5flash11enable_sm90INS1_16FlashAttnBwdSm90INS1_25CollectiveMainloopBwdSm90ILi2ELi2ELi2EN4cute5tupleIJNS5_1CILi1EEES8_S8_EEENS6_IJNS7_ILi128EEESA_NS7_ILi64EEEEEENS_10bfloat16_tEfNS_4arch4Sm90ELb0ELb1ELb0ELb1ELb0ELb1ELb0ELb0ELi2ELi1ELi2ELi2ELb0EEENS1_21CollectiveEpilogueBwdISC_SD_SF_Li256ELb1ELb0ELi1EEENS1_19SingleTileSchedulerILb1ELb0ELb0ELi128EEEEEEEEEvNT_6ParamsE,@"STO_CUDA_ENTRY STV_DEFAULT"
_ZN7cutlass13device_kernelIN5flash11enable_sm90INS1_16FlashAttnBwdSm90INS1_25CollectiveMainloopBwdSm90ILi2ELi2ELi2EN4cute5tupleIJNS5_1CILi1EEES8_S8_EEENS6_IJNS7_ILi128EEESA_NS7_ILi64EEEEEENS_10bfloat16_tEfNS_4arch4Sm90ELb0ELb1ELb0ELb1ELb0ELb1ELb0ELb0ELi2ELi1ELi2ELi2ELb0EEENS1_21CollectiveEpilogueBwdISC_SD_SF_Li256ELb1ELb0ELi1EEENS1_19SingleTileSchedulerILb1ELb0ELb0ELi128EEEEEEEEEvNT_6ParamsE:
        /* <DEDUP_REMOVED lines=24> */
.L_x_5356:
[----:B------:R-:W-:Y:S05]  /*0180*/  BSYNC B0 ;  /* 0x0000000000007941 */ /* 0x000fea0003800000 */
.L_x_5355:
        /* <DEDUP_REMOVED lines=37> */
.L_x_5357:
        /* <DEDUP_REMOVED lines=22> */
.L_x_5358:
[----:B------:R-:W-:Y:S01]  /*0540*/  PLOP3.LUT P0, PT, PT, PT, UP0, 0x80, 0x0 ;  /* 0x000000000000781c */ /* 0x000fe20003f0f008 */
[----:B------:R-:W-:Y:S01]  /*0550*/  NOP ;  /* 0x0000000000007918 */ /* 0x000fe20000000000 */
[----:B------:R-:W-:Y:S01]  /*0560*/  ULDC.64 UR38, c[0x0][0x208] ;  /* 0x0000820000267ab9 */ /* 0x000fe20000000a00 */
[----:B------:R-:W-:Y:S01]  /*0570*/  BSSY B6, `(.L_x_5359) ;  /* 0x0001283000067945 */ /* 0x000fe20003800000 */
[----:B-12-4-:R-:W-:Y:S09]  /*0580*/  BAR.SYNC.DEFER_BLOCKING 0x0 ;  /* 0x0000000000007b1d */ /* 0x016ff20000010000 */
[----:B------:R-:W-:Y:S05]  /*0590*/  @!P0 BRA `(.L_x_5360) ;  /* 0x000000f0003c8947 */ /* 0x000fea0003800000 */
.L_x_5361:
        /* <DEDUP_REMOVED lines=19> */
[----:B------:R-:W-:Y:S02]  /*06d0*/  IMAD.U32 R2, RZ, RZ, UR4 ;  /* 0x00000004ff027e24 */ /* 0x000fe4000f8e00ff */
[----:B------:R-:W-:-:S05]  /*06e0*/  IMAD.U32 R3, RZ, RZ, UR5 ;  /* 0x00000005ff037e24 */ /* 0x000fca000f8e00ff */
[----:B------:R-:W2:Y:S02]  /*06f0*/  LDG.E R2, desc[UR38][R2.64] ;  /* 0x0000002602027981 */ /* 0x000ea4000c1e1900 */
[----:B--2---:R-:W-:Y:S01]  /*0700*/  R2UR UR4, R2 ;  /* 0x00000000020472ca */ /* 0x004fe200000e0000 */
[----:B------:R-:W-:-:S14]  /*0710*/  BRA `(.L_x_5363) ;  /* 0x00000000003c7947 */ /* 0x000fdc0003800000 */
.L_x_5362:
        /* <DEDUP_REMOVED lines=14> */
.L_x_5364:
[----:B------:R-:W-:-:S05]  /*0800*/  ULDC UR4, c[0x0][0x8bc] ;  /* 0x00022f0000047ab9 */ /* 0x000fca0000000800 */
.L_x_5363:
        /* <DEDUP_REMOVED lines=19> */
.L_x_5366:
        /* <DEDUP_REMOVED lines=14> */
.L_x_5367:
        /* <DEDUP_REMOVED lines=11> */
.L_x_5368:
        /* <DEDUP_REMOVED lines=13> */
.L_x_5369:
        /* <DEDUP_REMOVED lines=50> */
.L_x_5370:
        /* <DEDUP_REMOVED lines=28> */
.L_x_5373:
        /* <DEDUP_REMOVED lines=15> */
.L_x_5372:
        /* <DEDUP_REMOVED lines=22> */
.L_x_5375:
        /* <DEDUP_REMOVED lines=15> */
.L_x_5374:
[----:B------:R-:W-:Y:S01]  /*13c0*/  SHF.R.S32.HI R6, RZ, 0x1f, R17 ;  /* 0x0000001fff067819 */ /* 0x000fe20000011411 */
[----:B------:R-:W-:-:S03]  /*13d0*/  UMOV UR4, 0xffffffff ;  /* 0xffffffff00047882 */ /* 0x000fc60000000000 */
[----:B------:R-:W-:-:S04]  /*13e0*/  LEA.HI R0, R6, R17, RZ, 0x7 ;  /* 0x0000001106007211 */ /* 0x000fc800078f38ff */
[----:B------:R-:W-:Y:S01]  /*13f0*/  SHF.R.S32.HI R10, RZ, 0x7, R0 ;  /* 0x00000007ff0a7819 */ /* 0x000fe20000011400 */
[----:B------:R-:W-:Y:S06]  /*1400*/  BRA.DIV UR4, `(.L_x_5376) ;  /* 0x0000011a046c7947 */ /* 0x000fec000b800000 */
[----:B------:R1:W2:Y:S02]  /*1410*/  SHFL.IDX PT, R14, R10, RZ, 0x1f ;  /* 0x00001fff0a0e7589 */ /* 0x0002a400000e0000 */
.L_x_5511:
        /* <DEDUP_REMOVED lines=23> */
.L_x_5377:
[----:B------:R-:W-:Y:S01]  /*1590*/  UIADD3 UR4, UR44, UR45, -UR41 ;  /* 0x0000002d2c047290 */ /* 0x000fe2000fffe829 */
[----:B------:R-:W-:Y:S01]  /*15a0*/  IMAD.U32 R3, R2, 0x200, R3 ;  /* 0x0000020002037824 */ /* 0x000fe200078e0003 */
[----:B------:R-:W-:Y:S01]  /*15b0*/  ULDC UR5, c[0x0][0x74c] ;  /* 0x0001d30000057ab9 */ /* 0x000fe20000000800 */
[----:B------:R-:W-:Y:S01]  /*15c0*/  LOP3.LUT R2, R0, 0xffffff80, RZ, 0xc0, !PT ;  /* 0xffffff8000027812 */ /* 0x000fe200078ec0ff */
[----:B------:R-:W-:Y:S01]  /*15d0*/  UIADD3 UR4, UR4, -UR5, URZ ;  /* 0x8000000504047290 */ /* 0x000fe2000fffe03f */
[----:B------:R-:W-:Y:S01]  /*15e0*/  LEA.HI R12, R6, R17, RZ, 0x7 ;  /* 0x00000011060c7211 */ /* 0x000fe200078f38ff */
[----:B------:R3:W-:Y:S01]  /*15f0*/  STL [R1+0x2c], R3 ;  /* 0x00002c0301007387 */ /* 0x0007e20000100800 */
[----:B------:R-:W-:Y:S01]  /*1600*/  IMAD.MOV.U32 R0, RZ, RZ, RZ ;  /* 0x000000ffff007224 */ /* 0x000fe200078e00ff */
[----:B------:R-:W-:Y:S01]  /*1610*/  USHF.R.S32.HI UR5, URZ, 0x1f, UR4 ;  /* 0x0000001f3f057899 */ /* 0x000fe20008011404 */
[----:B--2---:R-:W-:Y:S01]  /*1620*/  IMAD.IADD R11, R17, 0x1, -R2 ;  /* 0x00000001110b7824 */ /* 0x004fe200078e0a02 */
[----:B------:R-:W-:Y:S01]  /*1630*/  SHF.R.S32.HI R12, RZ, 0x7, R12 ;  /* 0x00000007ff0c7819 */ /* 0x000fe2000001140c */
[----:B------:R-:W-:Y:S01]  /*1640*/  IMAD.MOV.U32 R4, RZ, RZ, RZ ;  /* 0x000000ffff047224 */ /* 0x000fe200078e00ff */
[----:B------:R-:W-:Y:S01]  /*1650*/  ULEA.HI UR5, UR5, UR4, URZ, 0x7 ;  /* 0x0000000405057291 */ /* 0x000fe2000f8f383f */
[----:B------:R-:W-:-:S02]  /*1660*/  CS2R R182, SRZ ;  /* 0x0000000000b67805 */ /* 0x000fc4000001ff00 */
[--C-:B-1----:R-:W-:Y:S01]  /*1670*/  SHF.R.S32.HI R10, RZ, 0x1f, R11.reuse ;  /* 0x0000001fff0a7819 */ /* 0x102fe2000001140b */
[----:B------:R1:W-:Y:S01]  /*1680*/  STL [R1+0x44], R11 ;  /* 0x0000440b01007387 */ /* 0x0003e20000100800 */
[----:B------:R-:W-:Y:S01]  /*1690*/  ULEA.HI.SX32 UR5, UR5, 0x1, 0x19 ;  /* 0x0000000105057891 */ /* 0x000fe2000f8fca3f */
[----:B------:R-:W-:Y:S01]  /*16a0*/  IMAD R7, R12, 0x400, R11 ;  /* 0x000004000c077824 */ /* 0x000fe200078e020b */
[----:B------:R-:W-:Y:S01]  /*16b0*/  LEA.HI R9, R10, R11, RZ, 0x2 ;  /* 0x0000000b0a097211 */ /* 0x000fe200078f10ff */
[----:B------:R1:W-:Y:S01]  /*16c0*/  STL [R1+0x4c], R10 ;  /* 0x00004c0a01007387 */ /* 0x0003e20000100800 */
[----:B------:R-:W-:Y:S01]  /*16d0*/  CS2R R180, SRZ ;  /* 0x0000000000b47805 */ /* 0x000fe2000001ff00 */
[----:B------:R-:W-:Y:S01]  /*16e0*/  IMAD.SHL.U32 R7, R7, 0x4, RZ ;  /* 0x0000000407077824 */ /* 0x000fe200078e00ff */
[----:B---3--:R-:W-:Y:S01]  /*16f0*/  LOP3.LUT R3, R9, 0x7ffffffc, RZ, 0xc0, !PT ;  /* 0x7ffffffc09037812 */ /* 0x008fe200078ec0ff */
[----:B------:R-:W-:Y:S01]  /*1700*/  IMAD.U32 R224, RZ, RZ, UR5 ;  /* 0x00000005ffe07e24 */ /* 0x000fe2000f8e00ff */
[----:B------:R1:W-:Y:S01]  /*1710*/  STL [R1+0x48], R9 ;  /* 0x0000480901007387 */ /* 0x0003e20000100800 */
[----:B------:R-:W-:-:S02]  /*1720*/  CS2R R178, SRZ ;  /* 0x0000000000b27805 */ /* 0x000fc4000001ff00 */
[----:B------:R-:W-:Y:S02]  /*1730*/  CS2R R176, SRZ ;  /* 0x0000000000b07805 */ /* 0x000fe4000001ff00 */
[----:B------:R-:W-:Y:S02]  /*1740*/  CS2R R174, SRZ ;  /* 0x0000000000ae7805 */ /* 0x000fe4000001ff00 */
[----:B------:R-:W-:Y:S02]  /*1750*/  VIMNMX R224, R224, UR42, PT ;  /* 0x0000002ae0e07c48 */ /* 0x000fe4000bfe0100 */
[----:B------:R-:W-:Y:S02]  /*1760*/  CS2R R172, SRZ ;  /* 0x0000000000ac7805 */ /* 0x000fe4000001ff00 */
[----:B------:R-:W-:Y:S02]  /*1770*/  CS2R R170, SRZ ;  /* 0x0000000000aa7805 */ /* 0x000fe4000001ff00 */
[----:B------:R-:W-:-:S02]  /*1780*/  CS2R R168, SRZ ;  /* 0x0000000000a87805 */ /* 0x000fc4000001ff00 */
[----:B------:R-:W-:Y:S02]  /*1790*/  ISETP.LE.AND P0, PT, R224, UR43, PT ;  /* 0x0000002be0007c0c */ /* 0x000fe4000bf03270 */
        /* <DEDUP_REMOVED lines=24> */
[----:B------:R-:W-:Y:S02]  /*1920*/  IMAD R2, R7, 0x4, R16 ;  /* 0x0000000407027824 */ /* 0x000fe400078e0210 */
[----:B------:R-:W-:Y:S01]  /*1930*/  IMAD.IADD R3, R11, 0x1, -R3 ;  /* 0x000000010b037824 */ /* 0x000fe200078e0a03 */
[----:B-1----:R-:W-:Y:S06]  /*1940*/  @P0 BRA `(.L_x_5379) ;  /* 0x0000003c009c0947 */ /* 0x002fec0003800000 */
        /* <DEDUP_REMOVED lines=9> */
[----:B------:R-:W-:Y:S01]  /*19e0*/  LOP3.LUT R9, R5, 0xfffffff8, RZ, 0xc0, !PT ;  /* 0xfffffff805097812 */ /* 0x000fe200078ec0ff */
[----:B------:R-:W-:Y:S01]  /*19f0*/  IMAD.IADD R5, R17, 0x1, -R6 ;  /* 0x0000000111057824 */ /* 0x000fe200078e0a06 */
[CC--:B------:R-:W-:Y:S02]  /*1a00*/  LEA.HI R4, R7.reuse, R0.reuse, RZ, 0x3 ;  /* 0x0000000007047211 */ /* 0x0c0fe400078f18ff */
[----:B------:R-:W-:Y:S01]  /*1a10*/  LEA.HI R7, R7, R0, RZ, 0x2 ;  /* 0x0000000007077211 */ /* 0x000fe200078f10ff */
[----:B------:R-:W-:Y:S01]  /*1a20*/  IMAD.IADD R8, R8, 0x1, -R9 ;  /* 0x0000000108087824 */ /* 0x000fe200078e0a09 */
[----:B------:R-:W-:Y:S02]  /*1a30*/  LEA.HI R6, R10, R11, RZ, 0x5 ;  /* 0x0000000b0a067211 */ /* 0x000fe400078f28ff */
[----:B------:R-:W-:-:S02]  /*1a40*/  LEA.HI R10, R12, R12, RZ, 0x1 ;  /* 0x0000000c0c0a7211 */ /* 0x000fc400078f08ff */
[--C-:B------:R-:W-:Y:S02]  /*1a50*/  SHF.R.S32.HI R0, RZ, 0x3, R4.reuse ;  /* 0x00000003ff007819 */ /* 0x100fe40000011404 */
[----:B------:R-:W-:Y:S02]  /*1a60*/  SHF.R.S32.HI R9, RZ, 0x1f, R4 ;  /* 0x0000001fff097819 */ /* 0x000fe40000011404 */
[----:B------:R-:W-:Y:S02]  /*1a70*/  SHF.R.S32.HI R4, RZ, 0x2, R7 ;  /* 0x00000002ff047819 */ /* 0x000fe40000011407 */
[----:B------:R-:W-:Y:S02]  /*1a80*/  SHF.R.S32.HI R11, RZ, 0x5, R6 ;  /* 0x00000005ff0b7819 */ /* 0x000fe40000011406 */
[----:B------:R-:W-:Y:S01]  /*1a90*/  LOP3.LUT R10, R10, 0x3fffffe, RZ, 0xc0, !PT ;  /* 0x03fffffe0a0a7812 */ /* 0x000fe200078ec0ff */
[----:B------:R-:W-:Y:S01]  /*1aa0*/  VIADD R6, R4, 0x8 ;  /* 0x0000000804067836 */ /* 0x000fe20000000000 */
[----:B------:R-:W-:Y:S01]  /*1ab0*/  LEA.HI R9, R9, R0, RZ, 0x4 ;  /* 0x0000000009097211 */ /* 0x000fe200078f20ff */
[----:B------:R-:W-:Y:S01]  /*1ac0*/  IMAD R11, R11, 0x10, R8 ;  /* 0x000000100b0b7824 */ /* 0x000fe200078e0208 */
[----:B------:R-:W-:Y:S01]  /*1ad0*/  LEA.HI R7, R7, R4, RZ, 0x1 ;  /* 0x0000000407077211 */ /* 0x000fe200078f08ff */
[----:B------:R-:W-:Y:S01]  /*1ae0*/  IMAD.IADD R10, R12, 0x1, -R10 ;  /* 0x000000010c0a7824 */ /* 0x000fe200078e0a0a */
[----:B------:R-:W-:Y:S01]  /*1af0*/  LOP3.LUT R9, R9, 0x1ffffff0, RZ, 0xc0, !PT ;  /* 0x1ffffff009097812 */ /* 0x000fe200078ec0ff */
[----:B------:R-:W-:Y:S01]  /*1b00*/  VIADD R12, R4, 0x18 ;  /* 0x00000018040c7836 */ /* 0x000fe20000000000 */
[----:B------:R-:W-:Y:S01]  /*1b10*/  LEA.HI R8, R6, R6, RZ, 0x1 ;  /* 0x0000000606087211 */ /* 0x000fe200078f08ff */
[----:B------:R-:W-:Y:S01]  /*1b20*/  IMAD R18, R10, 0x40, R11 ;  /* 0x000000400a127824 */ /* 0x000fe200078e020b */
[----:B------:R-:W-:Y:S01]  /*1b30*/  LOP3.LUT R7, R7, 0xfffffffe, RZ, 0xc0, !PT ;  /* 0xfffffffe07077812 */ /* 0x000fe200078ec0ff */
        /* <DEDUP_REMOVED lines=10> */
[--C-:B------:R-:W-:Y:S01]  /*1be0*/  SHF.R.S32.HI R6, RZ, 0x1, R4.reuse ;  /* 0x00000001ff067819 */ /* 0x100fe20000011404 */
[----:B------:R-:W-:Y:S01]  /*1bf0*/  IMAD.U32 R7, RZ, RZ, UR44 ;  /* 0x0000002cff077e24 */ /* 0x000fe2000f8e00ff */
[----:B------:R-:W-:Y:S01]  /*1c00*/  SHF.R.S32.HI R15, RZ, 0x1f, R4 ;  /* 0x0000001fff0f7819 */ /* 0x000fe20000011404 */
[----:B------:R-:W-:Y:S01]  /*1c10*/  IMAD.IADD R13, R10, 0x1, -R13 ;  /* 0x000000010a0d7824 */ /* 0x000fe200078e0a0d */
[----:B------:R-:W-:Y:S02]  /*1c20*/  SHF.R.S32.HI R11, RZ, 0x1f, R8 ;  /* 0x0000001fff0b7819 */ /* 0x000fe40000011408 */
        /* <DEDUP_REMOVED lines=10> */
[----:B------:R-:W-:Y:S02]  /*1cd0*/  IMAD.IADD R0, R0, 0x1, -R11 ;  /* 0x0000000100007824 */ /* 0x000fe400078e0a0b */
[----:B------:R-:W-:Y:S02]  /*1ce0*/  IMAD.IADD R4, R4, 0x1, -R19 ;  /* 0x0000000104047824 */ /* 0x000fe400078e0a13 */
[----:B------:R-:W-:Y:S01]  /*1cf0*/  IMAD.IADD R226, R6, 0x1, -R15 ;  /* 0x0000000106e27824 */ /* 0x000fe200078e0a0f */
[----:B------:R-:W-:Y:S01]  /*1d00*/  IADD3 R6, -R18, UR41, -R7 ;  /* 0x0000002912067c10 */ /* 0x000fe2000fffe907 */
[----:B------:R-:W-:Y:S01]  /*1d10*/  IMAD R227, R0, 0x8, R9 ;  /* 0x0000000800e37824 */ /* 0x000fe200078e0209 */
[----:B------:R-:W-:Y:S01]  /*1d20*/  IADD3 R7, RZ, -UR44, -R18 ;  /* 0x8000002cff077c10 */ /* 0x000fe2000fffe812 */
[----:B------:R-:W-:-:S02]  /*1d30*/  IMAD R225, R4, 0x8, R17 ;  /* 0x0000000804e17824 */ /* 0x000fc400078e0211 */
[----:B------:R-:W-:Y:S02]  /*1d40*/  IMAD R226, R226, 0x8, R13 ;  /* 0x00000008e2e27824 */ /* 0x000fe400078e020d */
[----:B------:R-:W-:Y:S02]  /*1d50*/  IMAD.MOV.U32 R4, RZ, RZ, RZ ;  /* 0x000000ffff047224 */ /* 0x000fe400078e00ff */
[----:B------:R-:W-:-:S07]  /*1d60*/  IMAD.MOV.U32 R0, RZ, RZ, RZ ;  /* 0x000000ffff007224 */ /* 0x000fce00078e00ff */
.L_x_5390:
[----:B------:R-:W-:-:S06]  /*1d70*/  ULOP3.LUT UR4, UR36, 0x1, URZ, 0xfc, !UPT ;  /* 0x0000000124047892 */ /* 0x000fcc000f8efc3f */
[----:B-1----:R-:W-:-:S05]  /*1d80*/  IMAD.U32 R8, RZ, RZ, UR4 ;  /* 0x00000004ff087e24 */ /* 0x002fca000f8e00ff */
[----:B------:R-:W-:-:S13]  /*1d90*/  ISETP.NE.AND P6, PT, R8, 0x3, PT ;  /* 0x000000030800780c */ /* 0x000fda0003fc5270 */
[----:B------:R-:W-:Y:S05]  /*1da0*/  @!P6 BRA `(.L_x_5380) ;  /* 0x000000000004e947 */ /* 0x000fea0003800000 */
[----:B------:R-:W-:Y:S01]  /*1db0*/  BPT.TRAP 0x1 ;  /* 0x000000040000795c */ /* 0x000fe20000300000 */
.L_x_5380:
[----:B------:R-:W-:Y:S01]  /*1dc0*/  IMAD R8, R0, 0x8, R16 ;  /* 0x0000000800087824 */ /* 0x000fe200078e0210 */
[----:B------:R-:W-:-:S04]  /*1dd0*/  SHF.L.U32 R23, R4, 0x1f, RZ ;  /* 0x0000001f04177819 */ /* 0x000fc800000006ff */
[----:B------:R1:W2:Y:S01]  /*1de0*/  SYNCS.PHASECHK.TRANS64.TRYWAIT P0, [R8+URZ+0x30c10], R23 ;  /* 0x030c1017080075a7 */ /* 0x0002a2000800017f */
[----:B------:R-:W-:Y:S05]  /*1df0*/  @!P6 BRA `(.L_x_5381) ;  /* 0x000000000004e947 */ /* 0x000fea0003800000 */
[----:B------:R-:W-:Y:S01]  /*1e00*/  BPT.TRAP 0x1 ;  /* 0x000000040000795c */ /* 0x000fe20000300000 */
.L_x_5381:
[----:B------:R-:W-:-:S05]  /*1e10*/  VIADD R9, R16, 0x10000 ;  /* 0x0001000010097836 */ /* 0x000fca0000000000 */
[----:B------:R-:W-:-:S04]  /*1e20*/  SHF.R.U32.HI R9, RZ, 0x4, R9 ;  /* 0x00000004ff097819 */ /* 0x000fc80000011609 */
[----:B------:R-:W-:Y:S01]  /*1e30*/  LOP3.LUT R9, R9, 0x3fff, RZ, 0xc0, !PT ;  /* 0x00003fff09097812 */ /* 0x000fe200078ec0ff */
[----:B--2---:R-:W-:Y:S06]  /*1e40*/  @P0 BRA `(.L_x_5382) ;  /* 0x0000000000080947 */ /* 0x004fec0003800000 */
[----:B------:R-:W2:Y:S02]  /*1e50*/  SYNCS.PHASECHK.TRANS64.TRYWAIT P0, [R8+URZ+0x30c10], R23 ;  /* 0x030c1017080075a7 */ /* 0x000ea4000800017f */
[----:B--2---:R-:W-:Y:S05]  /*1e60*/  @!P0 BRA `(.L_x_5383) ;  /* 0x0000011000088947 */ /* 0x004fea0003800000 */
.L_x_5382:
        /* <DEDUP_REMOVED lines=60> */
.L_x_5384:
[----:B------:R1:W1:Y:S01]  /*2230*/  SYNCS.PHASECHK.TRANS64.TRYWAIT P0, [R8+URZ+0x30c30], R23 ;  /* 0x030c3017080075a7 */ /* 0x000262000800017f */
[----:B------:R-:W-:Y:S05]  /*2240*/  @!P6 BRA `(.L_x_5385) ;  /* 0x000000000004e947 */ /* 0x000fea0003800000 */
[----:B------:R-:W-:Y:S01]  /*2250*/  BPT.TRAP 0x1 ;  /* 0x000000040000795c */ /* 0x000fe20000300000 */
.L_x_5385:
[----:B------:R-:W2:Y:S01]  /*2260*/  LDC.64 R24, c[0x0][0x748] ;  /* 0x0001d200ff187b82 */ /* 0x000ea20000000a00 */
[----:B------:R-:W-:-:S05]  /*2270*/  VIADD R13, R16, 0x18000 ;  /* 0x00018000100d7836 */ /* 0x000fca0000000000 */
[----:B------:R-:W-:Y:S01]  /*2280*/  SHF.R.U32.HI R13, RZ, 0x4, R13 ;  /* 0x00000004ff0d7819 */ /* 0x000fe2000001160d */
[----:B-1----:R-:W-:Y:S06]  /*2290*/  @P0 BRA `(.L_x_5386) ;  /* 0x0000000000080947 */ /* 0x002fec0003800000 */
[----:B------:R-:W1:Y:S02]  /*22a0*/  SYNCS.PHASECHK.TRANS64.TRYWAIT P0, [R8+URZ+0x30c30], R23 ;  /* 0x030c3017080075a7 */ /* 0x000e64000800017f */
[----:B-1----:R-:W-:Y:S05]  /*22b0*/  @!P0 BRA `(.L_x_5387) ;  /* 0x0000010c00088947 */ /* 0x002fea0003800000 */
.L_x_5386:
[----:B------:R-:W-:Y:S01]  /*22c0*/  ULEA UR4, UR43, -UR40, 0x7 ;  /* 0x800000282b047291 */ /* 0x000fe2000f8e383f */
[----:B------:R-:W-:Y:S01]  /*22d0*/  LOP3.LUT R13, R13, 0x3fff, RZ, 0xc0, !PT ;  /* 0x00003fff0d0d7812 */ /* 0x000fe200078ec0ff */
[----:B------:R-:W5:Y:S01]  /*22e0*/  LDL R234, [R1+0x2c] ;  /* 0x00002c0001ea7983 */ /* 0x000f620000100800 */
[----:B------:R-:W-:Y:S01]  /*22f0*/  ISETP.GT.AND P2, PT, R7, RZ, PT ;  /* 0x000000ff0700720c */ /* 0x000fe20003f44270 */
[----:B------:R-:W-:Y:S01]  /*2300*/  UIADD3 UR9, UR9, 0x4000, URZ ;  /* 0x0000400009097890 */ /* 0x000fe2000fffe03f */
[----:B--2---:R-:W-:Y:S01]  /*2310*/  LOP3.LUT R23, R13, 0x10000, RZ, 0xfc, !PT ;  /* 0x000100000d177812 */ /* 0x004fe200078efcff */
[C---:B------:R-:W-:Y:S01]  /*2320*/  IMAD R13, R0.reuse, 0x400, R13 ;  /* 0x00000400000d7824 */ /* 0x040fe200078e020d */
[----:B------:R-:W-:Y:S01]  /*2330*/  LEA R19, R3, UR4, 0x1 ;  /* 0x0000000403137c11 */ /* 0x000fe2000f8e08ff */
[----:B------:R-:W-:Y:S01]  /*2340*/  USHF.R.U32.HI UR9, URZ, 0x4, UR9 ;  /* 0x000000043f097899 */ /* 0x000fe20008011609 */
[----:B------:R-:W-:Y:S01]  /*2350*/  ISETP.GT.AND P0, PT, R7, 0x8, PT ;  /* 0x000000080700780c */ /* 0x000fe20003f04270 */
[----:B------:R-:W-:Y:S01]  /*2360*/  IMAD R23, R0, 0x400, R23 ;  /* 0x0000040000177824 */ /* 0x000fe200078e0217 */
[----:B------:R-:W-:Y:S01]  /*2370*/  R2UR UR8, R13 ;  /* 0x000000000d0872ca */ /* 0x000fe200000e0000 */
[C---:B------:R-:W-:Y:S01]  /*2380*/  IMAD.IADD R19, R6.reuse, 0x1, R19 ;  /* 0x0000000106137824 */ /* 0x040fe200078e0213 */
[----:B------:R-:W-:Y:S01]  /*2390*/  ISETP.GT.AND P1, PT, R6, RZ, PT ;  /* 0x000000ff0600720c */ /* 0x000fe20003f24270 */
[----:B------:R-:W-:Y:S01]  /*23a0*/  ULOP3.LUT UR9, UR9, 0x3fff, URZ, 0xc0, !UPT ;  /* 0x00003fff09097892 */ /* 0x000fe2000f8ec03f */
[----:B------:R-:W-:Y:S01]  /*23b0*/  R2UR UR10, R23 ;  /* 0x00000000170a72ca */ /* 0x000fe200000e0000 */
[C-C-:B------:R-:W-:Y:S01]  /*23c0*/  IMAD.IADD R22, R24.reuse, 0x1, -R19.reuse ;  /* 0x0000000118167824 */ /* 0x140fe200078e0a13 */
[----:B------:R-:W-:Y:S01]  /*23d0*/  IADD3 R13, R24, 0x8, -R19 ;  /* 0x00000008180d7810 */ /* 0x000fe20007ffe813 */
[----:B------:R-:W-:Y:S01]  /*23e0*/  ULOP3.LUT UR9, UR9, 0x10000, URZ, 0xfc, !UPT ;  /* 0x0001000009097892 */ /* 0x000fe2000f8efc3f */
[--C-:B------:R-:W-:Y:S01]  /*23f0*/  IADD3 R20, RZ, -R19, -R25.reuse ;  /* 0x80000013ff147210 */ /* 0x100fe20007ffe819 */
[----:B------:R-:W-:Y:S01]  /*2400*/  UMOV UR7, 0x40000040 ;  /* 0x4000004000077882 */ /* 0x000fe20000000000 */
[----:B------:R-:W-:Y:S01]  /*2410*/  IADD3 R23, -R19, 0x8, -R25 ;  /* 0x0000000813177810 */ /* 0x000fe20007ffe919 */
[----:B------:R-:W-:Y:S01]  /*2420*/  UMOV UR5, 0x40000040 ;  /* 0x4000004000057882 */ /* 0x000fe20000000000 */
[----:B------:R-:W-:Y:S01]  /*2430*/  ISETP.GT.AND P3, PT, R6, 0x8, PT ;  /* 0x000000080600780c */ /* 0x000fe20003f64270 */
[----:B---3--:R-:W1:Y:S01]  /*2440*/  SHFL.IDX PT, R220, R21, R5, 0x1f ;  /* 0x00001f0515dc7589 */ /* 0x008e6200000e0000 */
[----:B------:R-:W-:Y:S01]  /*2450*/  SEL R22, R22, 0x80, !P2 ;  /* 0x0000008016167807 */ /* 0x000fe20005000000 */
[----:B------:R-:W-:Y:S01]  /*2460*/  UMOV UR4, UR9 ;  /* 0x0000000900047c82 */ /* 0x000fe20008000000 */
[----:B------:R-:W-:Y:S01]  /*2470*/  SEL R13, R13, 0x80, !P0 ;  /* 0x000000800d0d7807 */ /* 0x000fe20004000000 */
[----:B------:R-:W-:Y:S01]  /*2480*/  UMOV UR6, UR10 ;  /* 0x0000000a00067c82 */ /* 0x000fe20008000000 */
[----:B------:R-:W-:Y:S01]  /*2490*/  SEL R20, R20, 0x80, P1 ;  /* 0x0000008014147807 */ /* 0x000fe20000800000 */
[----:B------:R-:W-:Y:S01]  /*24a0*/  VIADD R223, R5, 0x4 ;  /* 0x0000000405df7836 */ /* 0x000fe20000000000 */
[----:B------:R-:W-:Y:S01]  /*24b0*/  SEL R19, R23, 0x80, P3 ;  /* 0x0000008017137807 */ /* 0x000fe20001800000 */
[----:B------:R-:W-:Y:S01]  /*24c0*/  ULDC UR11, c[0x0][0x744] ;  /* 0x0001d100000b7ab9 */ /* 0x000fe20000000800 */
[C---:B------:R-:W-:Y:S01]  /*24d0*/  ISETP.GE.AND P1, PT, R22.reuse, RZ, PT ;  /* 0x000000ff1600720c */ /* 0x040fe20003f26270 */
[----:B------:R-:W-:Y:S01]  /*24e0*/  VIADD R221, R5, 0x8 ;  /* 0x0000000805dd7836 */ /* 0x000fe20000000000 */
[----:B------:R-:W-:Y:S01]  /*24f0*/  ISETP.GE.AND P3, PT, R13, RZ, PT ;  /* 0x000000ff0d00720c */ /* 0x000fe20003f66270 */
[----:B------:R-:W2:Y:S01]  /*2500*/  SHFL.IDX PT, R217, R21, R223, 0x1f ;  /* 0x00001fdf15d97589 */ /* 0x000ea200000e0000 */
[----:B------:R-:W-:-:S02]  /*2510*/  ISETP.GE.AND P2, PT, R22, 0x1, PT ;  /* 0x000000011600780c */ /* 0x000fc40003f46270 */
[----:B------:R-:W-:Y:S01]  /*2520*/  ISETP.GE.AND P0, PT, R13, 0x1, PT ;  /* 0x000000010d00780c */ /* 0x000fe20003f06270 */
[----:B------:R-:W3:Y:S01]  /*2530*/  SHFL.IDX PT, R149, R21, R221, 0x1f ;  /* 0x00001fdd15957589 */ /* 0x000ee200000e0000 */
[C---:B------:R-:W-:Y:S02]  /*2540*/  ISETP.GT.OR P1, PT, R20.reuse, RZ, !P1 ;  /* 0x000000ff1400720c */ /* 0x040fe40004f24670 */
[C---:B------:R-:W-:Y:S02]  /*2550*/  ISETP.GT.OR P3, PT, R19.reuse, RZ, !P3 ;  /* 0x000000ff1300720c */ /* 0x040fe40005f64670 */
[----:B------:R-:W-:Y:S02]  /*2560*/  ISETP.GT.OR P2, PT, R20, 0x1, !P2 ;  /* 0x000000011400780c */ /* 0x000fe40005744670 */
[----:B------:R-:W-:Y:S02]  /*2570*/  ISETP.GT.OR P0, PT, R19, 0x1, !P0 ;  /* 0x000000011300780c */ /* 0x000fe40004704670 */
[----:B------:R-:W-:-:S02]  /*2580*/  FSEL R219, R84, -INF , !P1 ;  /* 0xff80000054db7808 */ /* 0x000fc40004800000 */
[----:B------:R-:W-:Y:S02]  /*2590*/  FSEL R23, R86, -INF , !P3 ;  /* 0xff80000056177808 */ /* 0x000fe40005800000 */
[----:B------:R-:W-:Y:S01]  /*25a0*/  FSEL R222, R85, -INF , !P2 ;  /* 0xff80000055de7808 */ /* 0x000fe20005000000 */
[--C-:B-1----:R-:W-:Y:S01]  /*25b0*/  FFMA.FTZ R219, R219, UR11, -R220.reuse ;  /* 0x0000000bdbdb7c23 */ /* 0x102fe200080108dc */
[----:B------:R-:W-:Y:S01]  /*25c0*/  FSEL R148, R87, -INF , !P0 ;  /* 0xff80000057947808 */ /* 0x000fe20004000000 */
[----:B------:R-:W-:Y:S01]  /*25d0*/  FFMA.FTZ R220, R23, UR11, -R220 ;  /* 0x0000000b17dc7c23 */ /* 0x000fe200080108dc */
[----:B------:R-:W-:Y:S01]  /*25e0*/  WARPGROUP.ARRIVE ;  /* 0x00000000000079c5 */ /* 0x000fe20000000000 */
[C---:B------:R-:W-:Y:S01]  /*25f0*/  VIADD R23, R5.reuse, 0xc ;  /* 0x0000000c05177836 */ /* 0x040fe20000000000 */
[----:B------:R-:W-:Y:S01]  /*2600*/  ISETP.GE.AND P1, PT, R22, 0x8, PT ;  /* 0x000000081600780c */ /* 0x000fe20003f26270 */
[--C-:B--2---:R-:W-:Y:S01]  /*2610*/  FFMA.FTZ R222, R222, UR11, -R217.reuse ;  /* 0x0000000bdede7c23 */ /* 0x104fe200080108d9 */
[----:B------:R-:W-:Y:S01]  /*2620*/  FFMA.FTZ R217, R148, UR11, -R217 ;  /* 0x0000000b94d97c23 */ /* 0x000fe200080108d9 */
[----:B------:R-:W-:Y:S01]  /*2630*/  VIADD R148, R5, 0x10 ;  /* 0x0000001005947836 */ /* 0x000fe20000000000 */
[----:B------:R-:W-:Y:S01]  /*2640*/  HGMMA.64x128x16.F32.BF16 R24, gdesc[UR4], RZ, !UPT, gsb0 ;  /* 0x01e00000041879f0 */ /* 0x000fe2000c0018ff */
[----:B------:R-:W-:Y:S01]  /*2650*/  UIADD3 UR6, UR10, 0x2, URZ ;  /* 0x000000020a067890 */ /* 0x000fe2000fffe03f */
[----:B------:R-:W1:Y:S01]  /*2660*/  SHFL.IDX PT, R216, R21, R23, 0x1f ;  /* 0x00001f1715d87589 */ /* 0x000e6200000e0000 */
[----:B------:R-:W-:Y:S01]  /*2670*/  UIADD3 UR4, UR9, 0x2, URZ ;  /* 0x0000000209047890 */ /* 0x000fe2000fffe03f */
[C---:B------:R-:W-:Y:S01]  /*2680*/  ISETP.GE.AND P3, PT, R13.reuse, 0x8, PT ;  /* 0x000000080d00780c */ /* 0x040fe20003f66270 */
[----:B------:R-:W-:Y:S01]  /*2690*/  UMOV UR7, 0x40000040 ;  /* 0x4000004000077882 */ /* 0x000fe20000000000 */
[----:B------:R-:W-:Y:S01]  /*26a0*/  UMOV UR5, 0x40000040 ;  /* 0x4000004000057882 */ /* 0x000fe20000000000 */
[----:B------:R-:W2:Y:S01]  /*26b0*/  SHFL.IDX PT, R150, R21, R148, 0x1f ;  /* 0x00001f9415967589 */ /* 0x000ea200000e0000 */
[----:B------:R-:W-:Y:S01]  /*26c0*/  ISETP.GE.AND P0, PT, R13, 0x9, PT ;  /* 0x000000090d00780c */ /* 0x000fe20003f06270 */
[----:B------:R-:W-:Y:S01]  /*26d0*/  MUFU.EX2 R219, R219 ;  /* 0x000000db00db7308 */ /* 0x000fe20000000800 */
[----:B------:R-:W-:-:S02]  /*26e0*/  ISETP.GT.OR P1, PT, R20, 0x8, !P1 ;  /* 0x000000081400780c */ /* 0x000fc40004f24670 */
[----:B------:R-:W-:Y:S02]  /*26f0*/  ISETP.GE.AND P2, PT, R22, 0x9, PT ;  /* 0x000000091600780c */ /* 0x000fe40003f46270 */
[C---:B------:R-:W-:Y:S02]  /*2700*/  ISETP.GT.OR P3, PT, R19.reuse, 0x8, !P3 ;  /* 0x000000081300780c */ /* 0x040fe40005f64670 */
[----:B------:R-:W-:Y:S02]  /*2710*/  ISETP.GT.OR P0, PT, R19, 0x9, !P0 ;  /* 0x000000091300780c */ /* 0x000fe40004704670 */
[----:B------:R-:W-:Y:S02]  /*2720*/  FSEL R88, R88, -INF , !P1 ;  /* 0xff80000058587808 */ /* 0x000fe40004800000 */
[----:B------:R-:W-:Y:S02]  /*2730*/  ISETP.GE.AND P1, PT, R13, 0x10, PT ;  /* 0x000000100d00780c */ /* 0x000fe40003f26270 */
[----:B------:R-:W-:-:S02]  /*2740*/  ISETP.GT.OR P2, PT, R20, 0x9, !P2 ;  /* 0x000000091400780c */ /* 0x000fc40005744670 */
[----:B------:R-:W-:Y:S01]  /*2750*/  FSEL R218, R90, -INF , !P3 ;  /* 0xff8000005ada7808 */ /* 0x000fe20005800000 */
[--C-:B---3--:R-:W-:Y:S01]  /*2760*/  FFMA.FTZ R90, R88, UR11, -R149.reuse ;  /* 0x0000000b585a7c23 */ /* 0x108fe20008010895 */
[----:B------:R-:W-:Y:S01]  /*2770*/  FSEL R151, R91, -INF , !P0 ;  /* 0xff8000005b977808 */ /* 0x000fe20004000000 */
[----:B------:R-:W-:Y:S01]  /*2780*/  MUFU.EX2 R88, R220 ;  /* 0x000000dc00587308 */ /* 0x000fe20000000800 */
[----:B------:R-:W-:Y:S01]  /*2790*/  ISETP.GE.AND P0, PT, R22, 0x10, PT ;  /* 0x000000101600780c */ /* 0x000fe20003f06270 */
[----:B------:R-:W-:Y:S01]  /*27a0*/  FFMA.FTZ R91, R218, UR11, -R149 ;  /* 0x0000000bda5b7c23 */ /* 0x000fe20008010895 */
[----:B------:R-:W-:Y:S02]  /*27b0*/  ISETP.GT.OR P1, PT, R19, 0x10, !P1 ;  /* 0x000000101300780c */ /* 0x000fe40004f24670 */
[----:B------:R-:W-:Y:S02]  /*27c0*/  FSEL R89, R89, -INF , !P2 ;  /* 0xff80000059597808 */ /* 0x000fe40005000000 */
[----:B------:R-:W-:Y:S01]  /*27d0*/  ISETP.GT.OR P0, PT, R20, 0x10, !P0 ;  /* 0x000000101400780c */ /* 0x000fe20004704670 */
[----:B------:R-:W-:Y:S01]  /*27e0*/  MUFU.EX2 R91, R91 ;  /* 0x0000005b005b7308 */ /* 0x000fe20000000800 */
[----:B------:R-:W-:Y:S01]  /*27f0*/  FSEL R149, R94, -INF , !P1 ;  /* 0xff8000005e957808 */ /* 0x000fe20004800000 */
[--C-:B-1----:R-:W-:Y:S01]  /*2800*/  FFMA.FTZ R218, R89, UR11, -R216.reuse ;  /* 0x0000000b59da7c23 */ /* 0x102fe200080108d8 */
[C---:B------:R-:W-:Y:S01]  /*2810*/  ISETP.GE.AND P1, PT, R22.reuse, 0x11, PT ;  /* 0x000000111600780c */ /* 0x040fe20003f26270 */
[----:B------:R-:W-:Y:S01]  /*2820*/  FFMA.FTZ R216, R151, UR11, -R216 ;  /* 0x0000000b97d87c23 */ /* 0x000fe200080108d8 */
[----:B------:R-:W-:-:S02]  /*2830*/  ISETP.GE.AND P4, PT, R22, 0x18, PT ;  /* 0x000000181600780c */ /* 0x000fc40003f86270 */
[----:B------:R-:W-:Y:S01]  /*2840*/  ISETP.GE.AND P5, PT, R22, 0x19, PT ;  /* 0x000000191600780c */ /* 0x000fe20003fa6270 */
[----:B------:R-:W-:Y:S01]  /*2850*/  MUFU.EX2 R90, R90 ;  /* 0x0000005a005a7308 */ /* 0x000fe20000000800 */
[----:B------:R-:W-:Y:S02]  /*2860*/  FSEL R89, R92, -INF , !P0 ;  /* 0xff8000005c597808 */ /* 0x000fe40004000000 */
[C---:B------:R-:W-:Y:S02]  /*2870*/  ISETP.GT.OR P1, PT, R20.reuse, 0x11, !P1 ;  /* 0x000000111400780c */ /* 0x040fe40004f24670 */
[C---:B------:R-:W-:Y:S01]  /*2880*/  ISETP.GT.OR P4, PT, R20.reuse, 0x18, !P4 ;  /* 0x000000181400780c */ /* 0x040fe20006784670 */
[--C-:B--2---:R-:W-:Y:S01]  /*2890*/  FFMA.FTZ R94, R89, UR11, -R150.reuse ;  /* 0x0000000b595e7c23 */ /* 0x104fe20008010896 */
[----:B------:R-:W-:Y:S01]  /*28a0*/  ISETP.GT.OR P5, PT, R20, 0x19, !P5 ;  /* 0x000000191400780c */ /* 0x000fe20006fa4670 */
[----:B------:R-:W-:Y:S01]  /*28b0*/  FFMA.FTZ R150, R149, UR11, -R150 ;  /* 0x0000000b95967c23 */ /* 0x000fe20008010896 */
[----:B------:R-:W-:Y:S01]  /*28c0*/  FSEL R151, R93, -INF , !P1 ;  /* 0xff8000005d977808 */ /* 0x000fe20004800000 */
[----:B------:R1:W-:Y:S01]  /*28d0*/  MUFU.EX2 R89, R217 ;  /* 0x000000d900597308 */ /* 0x0003e20000000800 */
[----:B------:R-:W-:-:S02]  /*28e0*/  FSEL R96, R96, -INF , !P4 ;  /* 0xff80000060607808 */ /* 0x000fc40006000000 */
[C---:B------:R-:W-:Y:S02]  /*28f0*/  ISETP.GE.AND P1, PT, R22.reuse, 0x29, PT ;  /* 0x000000291600780c */ /* 0x040fe40003f26270 */
[C---:B------:R-:W-:Y:S02]  /*2900*/  ISETP.GE.AND P4, PT, R22.reuse, 0x30, PT ;  /* 0x000000301600780c */ /* 0x040fe40003f86270 */
[----:B------:R-:W-:Y:S01]  /*2910*/  FSEL R149, R97, -INF , !P5 ;  /* 0xff80000061957808 */ /* 0x000fe20006800000 */
[----:B------:R2:W3:Y:S01]  /*2920*/  MUFU.EX2 R92, R218 ;  /* 0x000000da005c7308 */ /* 0x0004e20000000800 */
[----:B------:R-:W-:Y:S01]  /*2930*/  ISETP.GE.AND P5, PT, R22, 0x31, PT ;  /* 0x000000311600780c */ /* 0x000fe20003fa6270 */
[----:B-1----:R-:W-:Y:S01]  /*2940*/  VIADD R217, R5, 0x18 ;  /* 0x0000001805d97836 */ /* 0x002fe20000000000 */
[C---:B------:R-:W-:Y:S02]  /*2950*/  ISETP.GT.OR P1, PT, R20.reuse, 0x29, !P1 ;  /* 0x000000291400780c */ /* 0x040fe40004f24670 */
[----:B------:R-:W-:-:S02]  /*2960*/  ISETP.GT.OR P4, PT, R20, 0x30, !P4 ;  /* 0x000000301400780c */ /* 0x000fc40006784670 */
[----:B------:R-:W-:Y:S01]  /*2970*/  ISETP.GT.OR P5, PT, R20, 0x31, !P5 ;  /* 0x000000311400780c */ /* 0x000fe20006fa4670 */
[----:B------:R-:W1:Y:S01]  /*2980*/  SHFL.IDX PT, R229, R21, R217, 0x1f ;  /* 0x00001fd915e57589 */ /* 0x000e6200000e0000 */
[----:B------:R-:W-:Y:S01]  /*2990*/  FSEL R105, R105, -INF , !P1 ;  /* 0xff80000069697808 */ /* 0x000fe20004800000 */
[----:B--2---:R-:W-:Y:S01]  /*29a0*/  VIADD R218, R5, 0x14 ;  /* 0x0000001405da7836 */ /* 0x004fe20000000000 */
[----:B------:R-:W-:Y:S01]  /*29b0*/  FSEL R108, R108, -INF , !P4 ;  /* 0xff8000006c6c7808 */ /* 0x000fe20006000000 */
[----:B------:R4:W-:Y:S01]  /*29c0*/  MUFU.EX2 R93, R216 ;  /* 0x000000d8005d7308 */ /* 0x0009e20000000800 */
[C---:B------:R-:W-:Y:S02]  /*29d0*/  ISETP.GE.AND P1, PT, R22.reuse, 0x41, PT ;  /* 0x000000411600780c */ /* 0x040fe40003f26270 */
[----:B------:R-:W-:Y:S01]  /*29e0*/  ISETP.GE.AND P4, PT, R22, 0x48, PT ;  /* 0x000000481600780c */ /* 0x000fe20003f86270 */
[----:B------:R-:W2:Y:S01]  /*29f0*/  SHFL.IDX PT, R228, R21, R218, 0x1f ;  /* 0x00001fda15e47589 */ /* 0x000ea200000e0000 */
[----:B------:R-:W-:-:S02]  /*2a00*/  FSEL R109, R109, -INF , !P5 ;  /* 0xff8000006d6d7808 */ /* 0x000fc40006800000 */
[----:B------:R-:W-:Y:S01]  /*2a10*/  ISETP.GE.AND P5, PT, R22, 0x49, PT ;  /* 0x000000491600780c */ /* 0x000fe20003fa6270 */
[----:B------:R-:W-:Y:S01]  /*2a20*/  MUFU.EX2 R94, R94 ;  /* 0x0000005e005e7308 */ /* 0x000fe20000000800 */
[C---:B------:R-:W-:Y:S01]  /*2a30*/  ISETP.GT.OR P1, PT, R20.reuse, 0x41, !P1 ;  /* 0x000000411400780c */ /* 0x040fe20004f24670 */
[----:B----4-:R-:W-:Y:S01]  /*2a40*/  SHFL.IDX PT, R216, R18, R23, 0x1f ;  /* 0x00001f1712d87589 */ /* 0x010fe200000e0000 */
[C---:B------:R-:W-:Y:S02]  /*2a50*/  ISETP.GT.OR P4, PT, R20.reuse, 0x48, !P4 ;  /* 0x000000481400780c */ /* 0x040fe40006784670 */
[----:B------:R-:W-:Y:S02]  /*2a60*/  ISETP.GT.OR P5, PT, R20, 0x49, !P5 ;  /* 0x000000491400780c */ /* 0x000fe40006fa4670 */
[----:B------:R-:W-:Y:S02]  /*2a70*/  FSEL R117, R117, -INF , !P1 ;  /* 0xff80000075757808 */ /* 0x000fe40004800000 */
[----:B------:R-:W-:-:S02]  /*2a80*/  FSEL R220, R120, -INF , !P4 ;  /* 0xff80000078dc7808 */ /* 0x000fc40006000000 */
[C---:B------:R-:W-:Y:S01]  /*2a90*/  ISETP.GE.AND P1, PT, R22.reuse, 0x59, PT ;  /* 0x000000591600780c */ /* 0x040fe20003f26270 */
[----:B------:R-:W-:Y:S01]  /*2aa0*/  MUFU.EX2 R120, R222 ;  /* 0x000000de00787308 */ /* 0x000fe20000000800 */
[----:B------:R-:W-:Y:S01]  /*2ab0*/  ISETP.GE.AND P4, PT, R22, 0x60, PT ;  /* 0x000000601600780c */ /* 0x000fe20003f86270 */
[----:B-1----:R-:W-:Y:S01]  /*2ac0*/  FFMA.FTZ R96, R96, UR11, -R229 ;  /* 0x0000000b60607c23 */ /* 0x002fe200080108e5 */
[----:B------:R-:W-:Y:S02]  /*2ad0*/  FSEL R121, R121, -INF , !P5 ;  /* 0xff80000079797808 */ /* 0x000fe40006800000 */
[----:B------:R-:W-:Y:S02]  /*2ae0*/  ISETP.GE.AND P5, PT, R22, 0x61, PT ;  /* 0x000000611600780c */ /* 0x000fe40003fa6270 */
[C---:B------:R-:W-:Y:S02]  /*2af0*/  ISETP.GT.OR P1, PT, R20.reuse, 0x59, !P1 ;  /* 0x000000591400780c */ /* 0x040fe40004f24670 */
[----:B------:R-:W-:-:S02]  /*2b00*/  ISETP.GT.OR P4, PT, R20, 0x60, !P4 ;  /* 0x000000601400780c */ /* 0x000fc40006784670 */
[----:B------:R-:W-:Y:S02]  /*2b10*/  ISETP.GT.OR P5, PT, R20, 0x61, !P5 ;  /* 0x000000611400780c */ /* 0x000fe40006fa4670 */
[----:B------:R-:W-:Y:S02]  /*2b20*/  FSEL R129, R129, -INF , !P1 ;  /* 0xff80000081817808 */ /* 0x000fe40004800000 */
[----:B------:R-:W-:Y:S02]  /*2b30*/  FSEL R132, R132, -INF , !P4 ;  /* 0xff80000084847808 */ /* 0x000fe40006000000 */
[C---:B------:R-:W-:Y:S02]  /*2b40*/  ISETP.GE.AND P2, PT, R22.reuse, 0x20, PT ;  /* 0x000000201600780c */ /* 0x040fe40003f46270 */
[C---:B------:R-:W-:Y:S02]  /*2b50*/  ISETP.GE.AND P3, PT, R22.reuse, 0x21, PT ;  /* 0x000000211600780c */ /* 0x040fe40003f66270 */
[----:B------:R-:W-:-:S02]  /*2b60*/  ISETP.GE.AND P0, PT, R22, 0x28, PT ;  /* 0x000000281600780c */ /* 0x000fc40003f06270 */
[C---:B------:R-:W-:Y:S02]  /*2b70*/  ISETP.GE.AND P1, PT, R13.reuse, 0x11, PT ;  /* 0x000000110d00780c */ /* 0x040fe40003f26270 */
[----:B------:R-:W-:Y:S02]  /*2b80*/  ISETP.GE.AND P4, PT, R13, 0x18, PT ;  /* 0x000000180d00780c */ /* 0x000fe40003f86270 */
[----:B------:R-:W-:Y:S02]  /*2b90*/  FSEL R133, R133, -INF , !P5 ;  /* 0xff80000085857808 */ /* 0x000fe40006800000 */
[----:B------:R-:W-:Y:S02]  /*2ba0*/  ISETP.GE.AND P5, PT, R13, 0x19, PT ;  /* 0x000000190d00780c */ /* 0x000fe40003fa6270 */
[C---:B------:R-:W-:Y:S02]  /*2bb0*/  ISETP.GT.OR P2, PT, R20.reuse, 0x20, !P2 ;  /* 0x000000201400780c */ /* 0x040fe40005744670 */
[----:B------:R-:W-:-:S02]  /*2bc0*/  ISETP.GT.OR P3, PT, R20, 0x21, !P3 ;  /* 0x000000211400780c */ /* 0x000fc40005f64670 */
[----:B------:R-:W-:Y:S02]  /*2bd0*/  ISETP.GT.OR P0, PT, R20, 0x28, !P0 ;  /* 0x000000281400780c */ /* 0x000fe40004704670 */
[C---:B------:R-:W-:Y:S02]  /*2be0*/  ISETP.GT.OR P1, PT, R19.reuse, 0x11, !P1 ;  /* 0x000000111300780c */ /* 0x040fe40004f24670 */
[C---:B------:R-:W-:Y:S01]  /*2bf0*/  ISETP.GT.OR P4, PT, R19.reuse, 0x18, !P4 ;  /* 0x000000181300780c */ /* 0x040fe20006784670 */
[----:B------:R-:W-:Y:S02]  /*2c00*/  WARPGROUP.DEPBAR.LE gsb0, 0x0 ;  /* 0x00008000000079c5 */ /* 0x000fe40000010000 */
[----:B------:R-:W-:Y:S01]  /*2c10*/  WARPGROUP.ARRIVE ;  /* 0x00000000000079c5 */ /* 0x000fe20000000000 */
[----:B------:R-:W-:Y:S02]  /*2c20*/  ISETP.GT.OR P5, PT, R19, 0x19, !P5 ;  /* 0x000000191300780c */ /* 0x000fe40006fa4670 */
[----:B------:R-:W-:-:S02]  /*2c30*/  FSEL R100, R100, -INF , !P2 ;  /* 0xff80000064647808 */ /* 0x000fc40005000000 */
[----:B------:R-:W-:Y:S01]  /*2c40*/  FSEL R101, R101, -INF , !P3 ;  /* 0xff80000065657808 */ /* 0x000fe20005800000 */
[----:B------:R-:W-:Y:S01]  /*2c50*/  HGMMA.64x128x16.F32.BF16 R24, gdesc[UR4], R24, gsb0 ;  /* 0x01e00000041879f0 */ /* 0x000fe20008001818 */
[----:B------:R-:W-:Y:S01]  /*2c60*/  UIADD3 UR6, UR10, 0x4, URZ ;  /* 0x000000040a067890 */ /* 0x000fe2000fffe03f */
[----:B------:R-:W-:Y:S01]  /*2c70*/  FSEL R104, R104, -INF , !P0 ;  /* 0xff80000068687808 */ /* 0x000fe20004000000 */
[----:B------:R-:W-:Y:S01]  /*2c80*/  UIADD3 UR4, UR9, 0x4, URZ ;  /* 0x0000000409047890 */ /* 0x000fe2000fffe03f */
[----:B------:R-:W-:Y:S01]  /*2c90*/  FSEL R97, R95, -INF , !P1 ;  /* 0xff8000005f617808 */ /* 0x000fe20004800000 */
[----:B------:R-:W-:Y:S01]  /*2ca0*/  UMOV UR7, 0x40000040 ;  /* 0x4000004000077882 */ /* 0x000fe20000000000 */
[----:B------:R-:W-:Y:S01]  /*2cb0*/  UMOV UR5, 0x40000040 ;  /* 0x4000004000057882 */ /* 0x000fe20000000000 */
[----:B------:R-:W-:Y:S01]  /*2cc0*/  FSEL R98, R98, -INF , !P4 ;  /* 0xff80000062627808 */ /* 0x000fe20006000000 */
[----:B------:R1:W-:Y:S01]  /*2cd0*/  MUFU.EX2 R95, R150 ;  /* 0x00000096005f7308 */ /* 0x0003e20000000800 */
[C---:B------:R-:W-:Y:S01]  /*2ce0*/  ISETP.GE.AND P2, PT, R22.reuse, 0x38, PT ;  /* 0x000000381600780c */ /* 0x040fe20003f46270 */
[----:B--2---:R-:W-:Y:S01]  /*2cf0*/  FFMA.FTZ R233, R97, UR11, -R228 ;  /* 0x0000000b61e97c23 */ /* 0x004fe200080108e4 */
[----:B------:R-:W-:Y:S01]  /*2d00*/  ISETP.GE.AND P3, PT, R22, 0x39, PT ;  /* 0x000000391600780c */ /* 0x000fe20003f66270 */
[----:B------:R-:W-:Y:S01]  /*2d10*/  FFMA.FTZ R229, R98, UR11, -R229 ;  /* 0x0000000b62e57c23 */ /* 0x000fe200080108e5 */
[----:B------:R-:W-:Y:S01]  /*2d20*/  ISETP.GE.AND P0, PT, R22, 0x40, PT ;  /* 0x000000401600780c */ /* 0x000fe20003f06270 */
[----:B------:R-:W2:Y:S01]  /*2d30*/  SHFL.IDX PT, R98, R18, R5, 0x1f ;  /* 0x00001f0512627589 */ /* 0x000ea200000e0000 */
[C---:B------:R-:W-:Y:S01]  /*2d40*/  ISETP.GE.AND P1, PT, R13.reuse, 0x20, PT ;  /* 0x000000200d00780c */ /* 0x040fe20003f26270 */
[----:B------:R-:W4:Y:S01]  /*2d50*/  MUFU.EX2 R97, R96 ;  /* 0x0000006000617308 */ /* 0x000f220000000800 */
[----:B------:R-:W-:Y:S01]  /*2d60*/  ISETP.GE.AND P4, PT, R13, 0x21, PT ;  /* 0x000000210d00780c */ /* 0x000fe20003f86270 */
[----:B-1----:R-:W-:Y:S01]  /*2d70*/  VIADD R150, R5, 0x1c ;  /* 0x0000001c05967836 */ /* 0x002fe20000000000 */
[----:B------:R-:W-:-:S02]  /*2d80*/  FSEL R99, R99, -INF , !P5 ;  /* 0xff80000063637808 */ /* 0x000fc40006800000 */
[----:B------:R-:W-:Y:S02]  /*2d90*/  ISETP.GE.AND P5, PT, R13, 0x28, PT ;  /* 0x000000280d00780c */ /* 0x000fe40003fa6270 */
[C---:B------:R-:W-:Y:S01]  /*2da0*/  ISETP.GT.OR P2, PT, R20.reuse, 0x38, !P2 ;  /* 0x000000381400780c */ /* 0x040fe20005744670 */
[----:B------:R1:W3:Y:S01]  /*2db0*/  SHFL.IDX PT, R232, R21, R150, 0x1f ;  /* 0x00001f9615e87589 */ /* 0x0002e200000e0000 */
[C---:B------:R-:W-:Y:S01]  /*2dc0*/  ISETP.GT.OR P3, PT, R20.reuse, 0x39, !P3 ;  /* 0x000000391400780c */ /* 0x040fe20005f64670 */
[----:B------:R3:W-:Y:S01]  /*2dd0*/  MUFU.EX2 R96, R229 ;  /* 0x000000e500607308 */ /* 0x0007e20000000800 */
[----:B------:R-:W-:Y:S02]  /*2de0*/  ISETP.GT.OR P0, PT, R20, 0x40, !P0 ;  /* 0x000000401400780c */ /* 0x000fe40004704670 */
[C---:B------:R-:W-:Y:S02]  /*2df0*/  ISETP.GT.OR P1, PT, R19.reuse, 0x20, !P1 ;  /* 0x000000201300780c */ /* 0x040fe40004f24670 */
[----:B------:R-:W-:-:S02]  /*2e00*/  ISETP.GT.OR P4, PT, R19, 0x21, !P4 ;  /* 0x000000211300780c */ /* 0x000fc40006784670 */
[----:B------:R-:W-:Y:S01]  /*2e10*/  ISETP.GT.OR P5, PT, R19, 0x28, !P5 ;  /* 0x000000281300780c */ /* 0x000fe20006fa4670 */
[----:B-1----:R-:W1:Y:S01]  /*2e20*/  MUFU.EX2 R21, R233 ;  /* 0x000000e900157308 */ /* 0x002e620000000800 */
[----:B------:R-:W-:Y:S02]  /*2e30*/  FSEL R112, R112, -INF , !P2 ;  /* 0xff80000070707808 */ /* 0x000fe40005000000 */
[----:B------:R-:W-:Y:S01]  /*2e40*/  FSEL R113, R113, -INF , !P3 ;  /* 0xff80000071717808 */ /* 0x000fe20005800000 */
[----:B--2---:R-:W-:Y:S01]  /*2e50*/  FFMA.FTZ R100, R100, UR11, -R98 ;  /* 0x0000000b64647c23 */ /* 0x004fe20008010862 */
[----:B------:R-:W-:Y:S02]  /*2e60*/  FSEL R116, R116, -INF , !P0 ;  /* 0xff80000074747808 */ /* 0x000fe40004000000 */
[----:B------:R-:W-:Y:S02]  /*2e70*/  FSEL R102, R102, -INF , !P1 ;  /* 0xff80000066667808 */ /* 0x000fe40004800000 */
[----:B------:R-:W-:Y:S01]  /*2e80*/  FSEL R103, R103, -INF , !P4 ;  /* 0xff80000067677808 */ /* 0x000fe20006000000 */
[----:B------:R-:W-:Y:S01]  /*2e90*/  MUFU.EX2 R100, R100 ;  /* 0x0000006400647308 */ /* 0x000fe20000000800 */
[----:B------:R-:W-:-:S02]  /*2ea0*/  ISETP.GE.AND P2, PT, R22, 0x50, PT ;  /* 0x000000501600780c */ /* 0x000fc40003f46270 */
[C---:B------:R-:W-:Y:S01]  /*2eb0*/  ISETP.GE.AND P3, PT, R22.reuse, 0x51, PT ;  /* 0x000000511600780c */ /* 0x040fe20003f66270 */
[----:B---3--:R-:W-:Y:S01]  /*2ec0*/  FFMA.FTZ R229, R149, UR11, -R232 ;  /* 0x0000000b95e57c23 */ /* 0x008fe200080108e8 */
[----:B------:R-:W-:Y:S01]  /*2ed0*/  ISETP.GE.AND P0, PT, R22, 0x58, PT ;  /* 0x000000581600780c */ /* 0x000fe20003f06270 */
[----:B------:R-:W-:Y:S01]  /*2ee0*/  FFMA.FTZ R149, R102, UR11, -R98 ;  /* 0x0000000b66957c23 */ /* 0x000fe20008010862 */
[C---:B------:R-:W-:Y:S01]  /*2ef0*/  ISETP.GE.AND P1, PT, R13.reuse, 0x29, PT ;  /* 0x000000290d00780c */ /* 0x040fe20003f26270 */
[----:B------:R-:W-:Y:S01]  /*2f00*/  MUFU.EX2 R98, R229 ;  /* 0x000000e500627308 */ /* 0x000fe20000000800 */
[----:B------:R-:W-:Y:S01]  /*2f10*/  ISETP.GE.AND P4, PT, R13, 0x30, PT ;  /* 0x000000300d00780c */ /* 0x000fe20003f86270 */
[----:B------:R-:W-:Y:S01]  /*2f20*/  FFMA.FTZ R99, R99, UR11, -R232 ;  /* 0x0000000b63637c23 */ /* 0x000fe200080108e8 */
[----:B------:R-:W-:Y:S02]  /*2f30*/  FSEL R222, R106, -INF , !P5 ;  /* 0xff8000006ade7808 */ /* 0x000fe40006800000 */
[----:B------:R-:W2:Y:S01]  /*2f40*/  SHFL.IDX PT, R106, R18, R221, 0x1f ;  /* 0x00001fdd126a7589 */ /* 0x000ea200000e0000 */
[----:B------:R-:W-:-:S02]  /*2f50*/  ISETP.GT.OR P2, PT, R20, 0x50, !P2 ;  /* 0x000000501400780c */ /* 0x000fc40005744670 */
[C---:B------:R-:W-:Y:S01]  /*2f60*/  ISETP.GT.OR P3, PT, R20.reuse, 0x51, !P3 ;  /* 0x000000511400780c */ /* 0x040fe20005f64670 */
[----:B------:R-:W-:Y:S01]  /*2f70*/  MUFU.EX2 R99, R99 ;  /* 0x0000006300637308 */ /* 0x000fe20000000800 */
[----:B------:R-:W-:Y:S02]  /*2f80*/  ISETP.GT.OR P0, PT, R20, 0x58, !P0 ;  /* 0x000000581400780c */ /* 0x000fe40004704670 */
[C---:B------:R-:W-:Y:S02]  /*2f90*/  ISETP.GT.OR P1, PT, R19.reuse, 0x29, !P1 ;  /* 0x000000291300780c */ /* 0x040fe40004f24670 */
[----:B------:R-:W-:Y:S02]  /*2fa0*/  ISETP.GT.OR P4, PT, R19, 0x30, !P4 ;  /* 0x000000301300780c */ /* 0x000fe40006784670 */
[----:B------:R-:W-:Y:S02]  /*2fb0*/  FSEL R124, R124, -INF , !P2 ;  /* 0xff8000007c7c7808 */ /* 0x000fe40005000000 */
[----:B------:R-:W-:-:S02]  /*2fc0*/  FSEL R125, R125, -INF , !P3 ;  /* 0xff8000007d7d7808 */ /* 0x000fc40005800000 */
[----:B------:R-:W-:Y:S02]  /*2fd0*/  FSEL R128, R128, -INF , !P0 ;  /* 0xff80000080807808 */ /* 0x000fe40004000000 */
[----:B------:R-:W-:Y:S02]  /*2fe0*/  FSEL R107, R107, -INF , !P1 ;  /* 0xff8000006b6b7808 */ /* 0x000fe40004800000 */
[----:B------:R-:W-:Y:S02]  /*2ff0*/  FSEL R110, R110, -INF , !P4 ;  /* 0xff8000006e6e7808 */ /* 0x000fe40006000000 */
[C---:B------:R-:W-:Y:S01]  /*3000*/  ISETP.GE.AND P2, PT, R22.reuse, 0x68, PT ;  /* 0x000000681600780c */ /* 0x040fe20003f46270 */
[----:B------:R-:W-:Y:S01]  /*3010*/  FFMA.FTZ R107, R107, UR11, -R216 ;  /* 0x0000000b6b6b7c23 */ /* 0x000fe200080108d8 */
[----:B------:R-:W-:Y:S01]  /*3020*/  ISETP.GE.AND P3, PT, R22, 0x69, PT ;  /* 0x000000691600780c */ /* 0x000fe20003f66270 */
[--C-:B--2---:R-:W-:Y:S01]  /*3030*/  FFMA.FTZ R104, R104, UR11, -R106.reuse ;  /* 0x0000000b68687c23 */ /* 0x104fe2000801086a */
[----:B------:R-:W-:Y:S01]  /*3040*/  ISETP.GE.AND P0, PT, R22, 0x70, PT ;  /* 0x000000701600780c */ /* 0x000fe20003f06270 */
[----:B------:R-:W-:Y:S01]  /*3050*/  FFMA.FTZ R222, R222, UR11, -R106 ;  /* 0x0000000bdede7c23 */ /* 0x000fe2000801086a */
[C---:B------:R-:W-:Y:S01]  /*3060*/  ISETP.GE.AND P5, PT, R22.reuse, 0x71, PT ;  /* 0x000000711600780c */ /* 0x040fe20003fa6270 */
[----:B------:R-:W-:Y:S01]  /*3070*/  FFMA.FTZ R106, R105, UR11, -R216 ;  /* 0x0000000b696a7c23 */ /* 0x000fe200080108d8 */
[C---:B------:R-:W-:Y:S01]  /*3080*/  ISETP.GE.AND P1, PT, R22.reuse, 0x78, PT ;  /* 0x000000781600780c */ /* 0x040fe20003f26270 */
[----:B------:R2:W-:Y:S01]  /*3090*/  MUFU.EX2 R105, R222 ;  /* 0x000000de00697308 */ /* 0x0005e20000000800 */
[----:B------:R-:W-:Y:S01]  /*30a0*/  ISETP.GE.AND P4, PT, R22, 0x79, PT ;  /* 0x000000791600780c */ /* 0x000fe20003f86270 */
[----:B------:R-:W-:Y:S01]  /*30b0*/  FFMA.FTZ R22, R151, UR11, -R228 ;  /* 0x0000000b97167c23 */ /* 0x000fe200080108e4 */
[C---:B------:R-:W-:Y:S01]  /*30c0*/  ISETP.GT.OR P2, PT, R20.reuse, 0x68, !P2 ;  /* 0x000000681400780c */ /* 0x040fe20005744670 */
[----:B------:R-:W3:Y:S01]  /*30d0*/  SHFL.IDX PT, R228, R18, R223, 0x1f ;  /* 0x00001fdf12e47589 */ /* 0x000ee200000e0000 */
[----:B------:R-:W-:-:S02]  /*30e0*/  ISETP.GT.OR P0, PT, R20, 0x70, !P0 ;  /* 0x000000701400780c */ /* 0x000fc40004704670 */
[----:B------:R-:W-:Y:S01]  /*30f0*/  FSEL R136, R136, -INF , !P2 ;  /* 0xff80000088887808 */ /* 0x000fe20005000000 */
[----:B------:R-:W4:Y:S01]  /*3100*/  SHFL.IDX PT, R151, R18, R148, 0x1f ;  /* 0x00001f9412977589 */ /* 0x000f2200000e0000 */
[C---:B------:R-:W-:Y:S01]  /*3110*/  ISETP.GE.AND P2, PT, R13.reuse, 0x31, PT ;  /* 0x000000310d00780c */ /* 0x040fe20003f46270 */
[----:B------:R-:W-:Y:S01]  /*3120*/  MUFU.EX2 R22, R22 ;  /* 0x0000001600167308 */ /* 0x000fe20000000800 */
[----:B------:R-:W-:Y:S01]  /*3130*/  FSEL R140, R140, -INF , !P0 ;  /* 0xff8000008c8c7808 */ /* 0x000fe20004000000 */
[----:B--2---:R-:W2:Y:S01]  /*3140*/  SHFL.IDX PT, R222, R18, R218, 0x1f ;  /* 0x00001fda12de7589 */ /* 0x004ea200000e0000 */
[----:B------:R-:W-:Y:S02]  /*3150*/  ISETP.GE.AND P0, PT, R13, 0x39, PT ;  /* 0x000000390d00780c */ /* 0x000fe40003f06270 */
[C---:B------:R-:W-:Y:S02]  /*3160*/  ISETP.GT.OR P2, PT, R19.reuse, 0x31, !P2 ;  /* 0x000000311300780c */ /* 0x040fe40005744670 */
[----:B------:R-:W-:Y:S01]  /*3170*/  ISETP.GT.OR P0, PT, R19, 0x39, !P0 ;  /* 0x000000391300780c */ /* 0x000fe20004704670 */
[----:B------:R-:W-:Y:S01]  /*3180*/  MUFU.EX2 R104, R104 ;  /* 0x0000006800687308 */ /* 0x000fe20000000800 */
[----:B------:R-:W-:-:S02]  /*3190*/  ISETP.GT.OR P3, PT, R20, 0x69, !P3 ;  /* 0x000000691400780c */ /* 0x000fc40005f64670 */
[----:B------:R-:W-:Y:S02]  /*31a0*/  FSEL R216, R111, -INF , !P2 ;  /* 0xff8000006fd87808 */ /* 0x000fe40005000000 */
[----:B------:R-:W-:Y:S02]  /*31b0*/  ISETP.GE.AND P2, PT, R13, 0x40, PT ;  /* 0x000000400d00780c */ /* 0x000fe40003f46270 */
[----:B------:R-:W-:Y:S01]  /*31c0*/  FSEL R111, R115, -INF , !P0 ;  /* 0xff800000736f7808 */ /* 0x000fe20004000000 */
[----:B------:R-:W-:Y:S01]  /*31d0*/  MUFU.EX2 R106, R106 ;  /* 0x0000006a006a7308 */ /* 0x000fe20000000800 */
[----:B------:R-:W-:Y:S01]  /*31e0*/  ISETP.GE.AND P0, PT, R13, 0x48, PT ;  /* 0x000000480d00780c */ /* 0x000fe20003f06270 */
[--C-:B---3--:R-:W-:Y:S01]  /*31f0*/  FFMA.FTZ R102, R101, UR11, -R228.reuse ;  /* 0x0000000b65667c23 */ /* 0x108fe200080108e4 */
[----:B------:R-:W-:Y:S01]  /*3200*/  FSEL R137, R137, -INF , !P3 ;  /* 0xff80000089897808 */ /* 0x000fe20005800000 */
[----:B------:R-:W-:Y:S01]  /*3210*/  FFMA.FTZ R103, R103, UR11, -R228 ;  /* 0x0000000b67677c23 */ /* 0x000fe200080108e4 */
[----:B------:R-:W-:Y:S01]  /*3220*/  ISETP.GE.AND P3, PT, R13, 0x38, PT ;  /* 0x000000380d00780c */ /* 0x000fe20003f66270 */
[--C-:B----4-:R-:W-:Y:S01]  /*3230*/  FFMA.FTZ R108, R108, UR11, -R151.reuse ;  /* 0x0000000b6c6c7c23 */ /* 0x110fe20008010897 */
[C---:B------:R-:W-:Y:S01]  /*3240*/  ISETP.GT.OR P2, PT, R19.reuse, 0x40, !P2 ;  /* 0x000000401300780c */ /* 0x040fe20005744670 */
[----:B------:R3:W-:Y:S01]  /*3250*/  MUFU.EX2 R101, R149 ;  /* 0x0000009500657308 */ /* 0x0007e20000000800 */
[C---:B------:R-:W-:Y:S01]  /*3260*/  ISETP.GT.OR P0, PT, R19.reuse, 0x48, !P0 ;  /* 0x000000481300780c */ /* 0x040fe20004704670 */
[----:B------:R-:W-:Y:S01]  /*3270*/  FFMA.FTZ R110, R110, UR11, -R151 ;  /* 0x0000000b6e6e7c23 */ /* 0x000fe20008010897 */
[----:B------:R-:W-:Y:S01]  /*3280*/  ISETP.GT.OR P3, PT, R19, 0x38, !P3 ;  /* 0x000000381300780c */ /* 0x000fe20005f64670 */
[----:B------:R-:W-:Y:S01]  /*3290*/  SHFL.IDX PT, R228, R18, R150, 0x1f ;  /* 0x00001f9612e47589 */ /* 0x000fe200000e0000 */
[----:B------:R-:W-:Y:S01]  /*32a0*/  FSEL R118, R118, -INF , !P2 ;  /* 0xff80000076767808 */ /* 0x000fe20005000000 */
[--C-:B--2---:R-:W-:Y:S01]  /*32b0*/  FFMA.FTZ R216, R216, UR11, -R222.reuse ;  /* 0x0000000bd8d87c23 */ /* 0x104fe200080108de */
[----:B------:R-:W-:Y:S01]  /*32c0*/  ISETP.GE.AND P2, PT, R13, 0x49, PT ;  /* 0x000000490d00780c */ /* 0x000fe20003f46270 */
[----:B------:R-:W-:Y:S01]  /*32d0*/  FFMA.FTZ R109, R109, UR11, -R222 ;  /* 0x0000000b6d6d7c23 */ /* 0x000fe200080108de */
[----:B---3--:R-:W-:Y:S01]  /*32e0*/  FSEL R149, R122, -INF , !P0 ;  /* 0xff8000007a957808 */ /* 0x008fe20004000000 */
[----:B------:R-:W-:Y:S01]  /*32f0*/  SHFL.IDX PT, R222, R12, R23, 0x1f ;  /* 0x00001f170cde7589 */ /* 0x000fe200000e0000 */
[----:B------:R-:W-:Y:S01]  /*3300*/  ISETP.GE.AND P0, PT, R13, 0x51, PT ;  /* 0x000000510d00780c */ /* 0x000fe20003f06270 */
[----:B------:R-:W2:Y:S01]  /*3310*/  MUFU.EX2 R102, R102 ;  /* 0x0000006600667308 */ /* 0x000ea20000000800 */
[----:B------:R-:W-:-:S02]  /*3320*/  WARPGROUP.DEPBAR.LE gsb0, 0x0 ;  /* 0x00008000000079c5 */ /* 0x000fc40000010000 */
[----:B------:R-:W-:Y:S01]  /*3330*/  WARPGROUP.ARRIVE ;  /* 0x00000000000079c5 */ /* 0x000fe20000000000 */
[----:B------:R-:W-:Y:S02]  /*3340*/  FSEL R151, R114, -INF , !P3 ;  /* 0xff80000072977808 */ /* 0x000fe40005800000 */
[----:B------:R-:W-:Y:S02]  /*3350*/  ISETP.GE.AND P3, PT, R13, 0x41, PT ;  /* 0x000000410d00780c */ /* 0x000fe40003f66270 */
[C---:B------:R-:W-:Y:S01]  /*3360*/  ISETP.GT.OR P2, PT, R19.reuse, 0x49, !P2 ;  /* 0x000000491300780c */ /* 0x040fe20005744670 */
[----:B------:R-:W-:Y:S01]  /*3370*/  HGMMA.64x128x16.F32.BF16 R24, gdesc[UR4], R24, gsb0 ;  /* 0x01e00000041879f0 */ /* 0x000fe20008001818 */
[----:B------:R-:W-:Y:S01]  /*3380*/  UIADD3 UR6, UR10, 0x6, URZ ;  /* 0x000000060a067890 */ /* 0x000fe2000fffe03f */
[C---:B------:R-:W-:Y:S01]  /*3390*/  ISETP.GT.OR P0, PT, R19.reuse, 0x51, !P0 ;  /* 0x000000511300780c */ /* 0x040fe20004704670 */
[----:B------:R-:W-:Y:S01]  /*33a0*/  UIADD3 UR4, UR9, 0x6, URZ ;  /* 0x0000000609047890 */ /* 0x000fe2000fffe03f */
[----:B------:R-:W-:Y:S01]  /*33b0*/  ISETP.GT.OR P3, PT, R19, 0x41, !P3 ;  /* 0x000000411300780c */ /* 0x000fe20005f64670 */
[----:B------:R-:W-:Y:S01]  /*33c0*/  UMOV UR7, 0x40000040 ;  /* 0x4000004000077882 */ /* 0x000fe20000000000 */
[----:B------:R-:W-:Y:S01]  /*33d0*/  UMOV UR5, 0x40000040 ;  /* 0x4000004000057882 */ /* 0x000fe20000000000 */
[----:B------:R-:W-:Y:S01]  /*33e0*/  FSEL R123, R123, -INF , !P2 ;  /* 0xff8000007b7b7808 */ /* 0x000fe20005000000 */
[----:B------:R-:W3:Y:S01]  /*33f0*/  MUFU.EX2 R103, R103 ;  /* 0x0000006700677308 */ /* 0x000ee20000000800 */
[----:B------:R-:W-:-:S02]  /*3400*/  ISETP.GE.AND P2, PT, R13, 0x58, PT ;  /* 0x000000580d00780c */ /* 0x000fc40003f46270 */
[----:B------:R-:W-:Y:S02]  /*3410*/  FSEL R122, R127, -INF , !P0 ;  /* 0xff8000007f7a7808 */ /* 0x000fe40004000000 */
[----:B------:R-:W-:Y:S02]  /*3420*/  ISETP.GE.AND P0, PT, R13, 0x60, PT ;  /* 0x000000600d00780c */ /* 0x000fe40003f06270 */
[----:B------:R-:W-:Y:S01]  /*3430*/  FSEL R119, R119, -INF , !P3 ;  /* 0xff80000077777808 */ /* 0x000fe20005800000 */
[----:B------:R-:W4:Y:S01]  /*3440*/  MUFU.EX2 R107, R107 ;  /* 0x0000006b006b7308 */ /* 0x000f220000000800 */
[----:B------:R-:W-:Y:S02]  /*3450*/  ISETP.GE.AND P3, PT, R13, 0x50, PT ;  /* 0x000000500d00780c */ /* 0x000fe40003f66270 */
[C---:B------:R-:W-:Y:S02]  /*3460*/  ISETP.GT.OR P2, PT, R19.reuse, 0x58, !P2 ;  /* 0x000000581300780c */ /* 0x040fe40005744670 */
[----:B------:R-:W-:-:S02]  /*3470*/  ISETP.GT.OR P0, PT, R19, 0x60, !P0 ;  /* 0x000000601300780c */ /* 0x000fc40004704670 */
[----:B------:R-:W-:Y:S01]  /*3480*/  ISETP.GT.OR P3, PT, R19, 0x50, !P3 ;  /* 0x000000501300780c */ /* 0x000fe20005f64670 */
[----:B------:R-:W5:Y:S01]  /*3490*/  MUFU.EX2 R108, R108 ;  /* 0x0000006c006c7308 */ /* 0x000f620000000800 */
[----:B------:R-:W-:Y:S02]  /*34a0*/  FSEL R114, R130, -INF , !P2 ;  /* 0xff80000082727808 */ /* 0x000fe40005000000 */
[----:B------:R-:W-:Y:S02]  /*34b0*/  FSEL R130, R134, -INF , !P0 ;  /* 0xff80000086827808 */ /* 0x000fe40004000000 */
[----:B------:R-:W-:Y:S01]  /*34c0*/  SHFL.IDX PT, R134, R18, R217, 0x1f ;  /* 0x00001fd912867589 */ /* 0x000fe200000e0000 */
[----:B------:R-:W-:Y:S02]  /*34d0*/  FSEL R126, R126, -INF , !P3 ;  /* 0xff8000007e7e7808 */ /* 0x000fe40005800000 */
[C---:B------:R-:W-:Y:S01]  /*34e0*/  ISETP.GE.AND P3, PT, R13.reuse, 0x59, PT ;  /* 0x000000590d00780c */ /* 0x040fe20003f66270 */
[----:B------:R-:W-:Y:S01]  /*34f0*/  MUFU.EX2 R110, R110 ;  /* 0x0000006e006e7308 */ /* 0x000fe20000000800 */
[----:B------:R-:W-:-:S02]  /*3500*/  ISETP.GE.AND P2, PT, R13, 0x61, PT ;  /* 0x000000610d00780c */ /* 0x000fc40003f46270 */
[C---:B------:R-:W-:Y:S02]  /*3510*/  ISETP.GT.OR P3, PT, R19.reuse, 0x59, !P3 ;  /* 0x000000591300780c */ /* 0x040fe40005f64670 */
[----:B------:R-:W-:Y:S02]  /*3520*/  ISETP.GT.OR P2, PT, R19, 0x61, !P2 ;  /* 0x000000611300780c */ /* 0x000fe40005744670 */
[----:B------:R-:W-:Y:S02]  /*3530*/  FSEL R131, R131, -INF , !P3 ;  /* 0xff80000083837808 */ /* 0x000fe40005800000 */
[----:B------:R-:W-:Y:S02]  /*3540*/  FSEL R115, R135, -INF , !P2 ;  /* 0xff80000087737808 */ /* 0x000fe40005000000 */
[C---:B------:R-:W-:Y:S01]  /*3550*/  ISETP.GE.AND P3, PT, R13.reuse, 0x68, PT ;  /* 0x000000680d00780c */ /* 0x040fe20003f66270 */
[----:B------:R-:W1:Y:S01]  /*3560*/  SHFL.IDX PT, R135, R12, R5, 0x1f ;  /* 0x00001f050c877589 */ /* 0x000e6200000e0000 */
[----:B------:R-:W-:-:S02]  /*3570*/  ISETP.GE.AND P0, PT, R13, 0x69, PT ;  /* 0x000000690d00780c */ /* 0x000fc40003f06270 */
[----:B------:R-:W-:Y:S02]  /*3580*/  ISETP.GE.AND P2, PT, R13, 0x70, PT ;  /* 0x000000700d00780c */ /* 0x000fe40003f46270 */
[C---:B------:R-:W-:Y:S02]  /*3590*/  ISETP.GT.OR P3, PT, R19.reuse, 0x68, !P3 ;  /* 0x000000681300780c */ /* 0x040fe40005f64670 */
[C---:B------:R-:W-:Y:S02]  /*35a0*/  ISETP.GT.OR P0, PT, R19.reuse, 0x69, !P0 ;  /* 0x000000691300780c */ /* 0x040fe40004704670 */
[----:B------:R-:W-:Y:S02]  /*35b0*/  ISETP.GT.OR P2, PT, R19, 0x70, !P2 ;  /* 0x000000701300780c */ /* 0x000fe40005744670 */
[----:B------:R-:W-:Y:S02]  /*35c0*/  FSEL R138, R138, -INF , !P3 ;  /* 0xff8000008a8a7808 */ /* 0x000fe40005800000 */
[----:B------:R-:W-:-:S02]  /*35d0*/  FSEL R127, R139, -INF , !P0 ;  /* 0xff8000008b7f7808 */ /* 0x000fc40004000000 */
[----:B------:R-:W-:Y:S01]  /*35e0*/  FSEL R142, R142, -INF , !P2 ;  /* 0xff8000008e8e7808 */ /* 0x000fe20005000000 */
[----:B------:R-:W2:Y:S01]  /*35f0*/  SHFL.IDX PT, R139, R12, R150, 0x1f ;  /* 0x00001f960c8b7589 */ /* 0x000ea200000e0000 */
[C---:B------:R-:W-:Y:S02]  /*3600*/  ISETP.GE.AND P3, PT, R13.reuse, 0x71, PT ;  /* 0x000000710d00780c */ /* 0x040fe40003f66270 */
[C---:B------:R-:W-:Y:S02]  /*3610*/  ISETP.GE.AND P0, PT, R13.reuse, 0x78, PT ;  /* 0x000000780d00780c */ /* 0x040fe40003f06270 */
[----:B------:R-:W-:Y:S02]  /*3620*/  ISETP.GE.AND P2, PT, R13, 0x79, PT ;  /* 0x000000790d00780c */ /* 0x000fe40003f46270 */
[C---:B------:R-:W-:Y:S01]  /*3630*/  ISETP.GT.OR P5, PT, R20.reuse, 0x71, !P5 ;  /* 0x000000711400780c */ /* 0x040fe20006fa4670 */
[----:B------:R3:W5:Y:S01]  /*3640*/  MUFU.EX2 R13, R109 ;  /* 0x0000006d000d7308 */ /* 0x0007620000000800 */
[----:B------:R-:W-:Y:S01]  /*3650*/  ISETP.GT.OR P1, PT, R20, 0x78, !P1 ;  /* 0x000000781400780c */ /* 0x000fe20004f24670 */
[--C-:B-1----:R-:W-:Y:S01]  /*3660*/  FFMA.FTZ R118, R118, UR11, -R135.reuse ;  /* 0x0000000b76767c23 */ /* 0x102fe20008010887 */
[----:B------:R-:W-:Y:S01]  /*3670*/  ISETP.GT.OR P4, PT, R20, 0x79, !P4 ;  /* 0x000000791400780c */ /* 0x000fe20006784670 */
[--C-:B------:R-:W-:Y:S01]  /*3680*/  FFMA.FTZ R20, R112, UR11, -R134.reuse ;  /* 0x0000000b70147c23 */ /* 0x100fe20008010886 */
[----:B------:R-:W-:Y:S01]  /*3690*/  ISETP.GT.OR P3, PT, R19, 0x71, !P3 ;  /* 0x000000711300780c */ /* 0x000fe20005f64670 */
[----:B------:R-:W-:Y:S01]  /*36a0*/  FFMA.FTZ R134, R151, UR11, -R134 ;  /* 0x0000000b97867c23 */ /* 0x000fe20008010886 */
[C---:B------:R-:W-:Y:S01]  /*36b0*/  ISETP.GT.OR P0, PT, R19.reuse, 0x78, !P0 ;  /* 0x000000781300780c */ /* 0x040fe20004704670 */
[----:B------:R-:W1:Y:S01]  /*36c0*/  SHFL.IDX PT, R151, R12, R221, 0x1f ;  /* 0x00001fdd0c977589 */ /* 0x000e6200000e0000 */
[----:B------:R-:W-:Y:S01]  /*36d0*/  ISETP.GT.OR P2, PT, R19, 0x79, !P2 ;  /* 0x000000791300780c */ /* 0x000fe20005744670 */
[--C-:B---3--:R-:W-:Y:S01]  /*36e0*/  FFMA.FTZ R109, R113, UR11, -R228.reuse ;  /* 0x0000000b716d7c23 */ /* 0x108fe200080108e4 */
[----:B------:R3:W5:Y:S01]  /*36f0*/  MUFU.EX2 R19, R216 ;  /* 0x000000d800137308 */ /* 0x0007620000000800 */
[----:B------:R-:W4:Y:S01]  /*3700*/  SHFL.IDX PT, R112, R12, R148, 0x1f ;  /* 0x00001f940c707589 */ /* 0x000f2200000e0000 */
[----:B------:R-:W-:Y:S01]  /*3710*/  FFMA.FTZ R228, R111, UR11, -R228 ;  /* 0x0000000b6fe47c23 */ /* 0x000fe200080108e4 */
[----:B------:R-:W-:Y:S01]  /*3720*/  FFMA.FTZ R111, R116, UR11, -R135 ;  /* 0x0000000b746f7c23 */ /* 0x000fe20008010887 */
[----:B------:R-:W-:Y:S01]  /*3730*/  FSEL R141, R141, -INF , !P5 ;  /* 0xff8000008d8d7808 */ /* 0x000fe20006800000 */
[----:B------:R-:W-:Y:S01]  /*3740*/  SHFL.IDX PT, R113, R12, R218, 0x1f ;  /* 0x00001fda0c717589 */ /* 0x000fe200000e0000 */
[----:B--2---:R-:W-:Y:S01]  /*3750*/  FFMA.FTZ R131, R131, UR11, -R139 ;  /* 0x0000000b83837c23 */ /* 0x004fe2000801088b */
[----:B------:R-:W-:Y:S01]  /*3760*/  FSEL R143, R143, -INF , !P3 ;  /* 0xff8000008f8f7808 */ /* 0x000fe20005800000 */
[----:B------:R2:W-:Y:S01]  /*3770*/  MUFU.EX2 R18, R134 ;  /* 0x0000008600127308 */ /* 0x0005e20000000800 */
[----:B---3--:R-:W2:Y:S01]  /*3780*/  SHFL.IDX PT, R216, R12, R223, 0x1f ;  /* 0x00001fdf0cd87589 */ /* 0x008ea200000e0000 */
[----:B------:R-:W-:-:S02]  /*3790*/  FSEL R146, R146, -INF , !P0 ;  /* 0xff80000092927808 */ /* 0x000fc40004000000 */
[----:B------:R-:W-:Y:S01]  /*37a0*/  FSEL R147, R147, -INF , !P2 ;  /* 0xff80000093937808 */ /* 0x000fe20005000000 */
[----:B------:R-:W3:Y:S03]  /*37b0*/  SHFL.IDX PT, R135, R12, R217, 0x1f ;  /* 0x00001fd90c877589 */ /* 0x000ee600000e0000 */
[----:B------:R-:W-:Y:S01]  /*37c0*/  MUFU.EX2 R111, R111 ;  /* 0x0000006f006f7308 */ /* 0x000fe20000000800 */
[--C-:B-1----:R-:W-:Y:S01]  /*37d0*/  FFMA.FTZ R220, R220, UR11, -R151.reuse ;  /* 0x0000000bdcdc7c23 */ /* 0x102fe20008010897 */
[----:B------:R-:W-:Y:S01]  /*37e0*/  FFMA.FTZ R116, R149, UR11, -R151 ;  /* 0x0000000b95747c23 */ /* 0x000fe20008010897 */
[----:B------:R-:W-:-:S05]  /*37f0*/  FFMA.FTZ R151, R121, UR11, -R222 ;  /* 0x0000000b79977c23 */ /* 0x000fca00080108de */
[----:B------:R-:W1:Y:S01]  /*3800*/  MUFU.EX2 R20, R20 ;  /* 0x0000001400147308 */ /* 0x000e620000000800 */
[--C-:B----4-:R-:W-:Y:S01]  /*3810*/  FFMA.FTZ R124, R124, UR11, -R112.reuse ;  /* 0x0000000b7c7c7c23 */ /* 0x110fe20008010870 */
[----:B------:R-:W-:Y:S02]  /*3820*/  FFMA.FTZ R121, R126, UR11, -R112 ;  /* 0x0000000b7e797c23 */ /* 0x000fe40008010870 */
[----:B------:R-:W-:Y:S04]  /*3830*/  SHFL.IDX PT, R126, R17, R218, 0x1f ;  /* 0x00001fda117e7589 */ /* 0x000fe800000e0000 */
[----:B------:R4:W-:Y:S01]  /*3840*/  MUFU.EX2 R112, R118 ;  /* 0x0000007600707308 */ /* 0x0009e20000000800 */
[--C-:B--2---:R-:W-:Y:S01]  /*3850*/  FFMA.FTZ R134, R117, UR11, -R216.reuse ;  /* 0x0000000b75867c23 */ /* 0x104fe200080108d8 */
[----:B------:R-:W-:Y:S01]  /*3860*/  FFMA.FTZ R216, R119, UR11, -R216 ;  /* 0x0000000b77d87c23 */ /* 0x000fe200080108d8 */
[----:B------:R-:W-:Y:S01]  /*3870*/  FFMA.FTZ R119, R122, UR11, -R113 ;  /* 0x0000000b7a777c23 */ /* 0x000fe20008010871 */
[----:B------:R-:W-:Y:S01]  /*3880*/  FFMA.FTZ R117, R123, UR11, -R222 ;  /* 0x0000000b7b757c23 */ /* 0x000fe200080108de */
[----:B------:R-:W2:Y:S01]  /*3890*/  SHFL.IDX PT, R122, R17, R223, 0x1f ;  /* 0x00001fdf117a7589 */ /* 0x000ea200000e0000 */
[--C-:B---3--:R-:W-:Y:S01]  /*38a0*/  FFMA.FTZ R149, R128, UR11, -R135.reuse ;  /* 0x0000000b80957c23 */ /* 0x108fe20008010887 */
[----:B------:R-:W-:Y:S01]  /*38b0*/  FFMA.FTZ R135, R114, UR11, -R135 ;  /* 0x0000000b72877c23 */ /* 0x000fe20008010887 */
[----:B------:R-:W-:Y:S01]  /*38c0*/  MUFU.EX2 R116, R116 ;  /* 0x0000007400747308 */ /* 0x000fe20000000800 */
[----:B----4-:R-:W-:Y:S01]  /*38d0*/  FFMA.FTZ R118, R125, UR11, -R113 ;  /* 0x0000000b7d767c23 */ /* 0x010fe20008010871 */
[----:B------:R-:W3:Y:S04]  /*38e0*/  SHFL.IDX PT, R123, R17, R5, 0x1f ;  /* 0x00001f05117b7589 */ /* 0x000ee800000e0000 */
[----:B------:R-:W4:Y:S02]  /*38f0*/  SHFL.IDX PT, R125, R17, R221, 0x1f ;  /* 0x00001fdd117d7589 */ /* 0x000f2400000e0000 */
[----:B------:R5:W1:Y:S01]  /*3900*/  MUFU.EX2 R113, R134 ;  /* 0x0000008600717308 */ /* 0x000a620000000800 */
[----:B------:R-:W-:-:S02]  /*3910*/  WARPGROUP.DEPBAR.LE gsb0, 0x0 ;  /* 0x00008000000079c5 */ /* 0x000fc40000010000 */
[----:B------:R-:W-:Y:S01]  /*3920*/  WARPGROUP.ARRIVE ;  /* 0x00000000000079c5 */ /* 0x000fe20000000000 */
[----:B-----5:R-:W-:-:S04]  /*3930*/  FFMA.FTZ R134, R129, UR11, -R139 ;  /* 0x0000000b81867c23 */ /* 0x020fc8000801088b */
[----:B------:R-:W5:Y:S01]  /*3940*/  MUFU.EX2 R114, R220 ;  /* 0x000000dc00727308 */ /* 0x000f620000000800 */
[----:B------:R-:W1:Y:S01]  /*3950*/  SHFL.IDX PT, R129, R17, R148, 0x1f ;  /* 0x00001f9411817589 */ /* 0x000e6200000e0000 */
[--C-:B--2---:R-:W-:Y:S01]  /*3960*/  FFMA.FTZ R128, R115, UR11, -R122.reuse ;  /* 0x0000000b73807c23 */ /* 0x104fe2000801087a */
[----:B------:R-:W-:Y:S01]  /*3970*/  HGMMA.64x128x16.F32.BF16 R24, gdesc[UR4], R24, gsb0 ;  /* 0x01e00000041879f0 */ /* 0x000fe20008001818 */
[----:B------:R-:W-:Y:S01]  /*3980*/  FFMA.FTZ R133, R133, UR11, -R122 ;  /* 0x0000000b85857c23 */ /* 0x000fe2000801087a */
[----:B------:R-:W-:Y:S01]  /*3990*/  FSEL R122, R144, -INF , !P1 ;  /* 0xff800000907a7808 */ /* 0x000fe20004800000 */
[----:B------:R-:W-:Y:S01]  /*39a0*/  UMOV UR6, UR8 ;  /* 0x0000000800067c82 */ /* 0x000fe20008000000 */
[--C-:B---3--:R-:W-:Y:S01]  /*39b0*/  FFMA.FTZ R132, R132, UR11, -R123.reuse ;  /* 0x0000000b84847c23 */ /* 0x108fe2000801087b */
[----:B------:R-:W-:Y:S01]  /*39c0*/  FFMA.FTZ R130, R130, UR11, -R123 ;  /* 0x0000000b82827c23 */ /* 0x000fe2000801087b */
[----:B------:R2:W3:Y:S01]  /*39d0*/  MUFU.EX2 R115, R151 ;  /* 0x0000009700737308 */ /* 0x0004e20000000800 */
[----:B------:R-:W5:Y:S01]  /*39e0*/  SHFL.IDX PT, R123, R17, R217, 0x1f ;  /* 0x00001fd9117b7589 */ /* 0x000f6200000e0000 */
[--C-:B----4-:R-:W-:Y:S01]  /*39f0*/  FFMA.FTZ R136, R136, UR11, -R125.reuse ;  /* 0x0000000b88887c23 */ /* 0x110fe2000801087d */
[----:B------:R-:W-:Y:S01]  /*3a00*/  FFMA.FTZ R125, R138, UR11, -R125 ;  /* 0x0000000b8a7d7c23 */ /* 0x000fe2000801087d */
[--C-:B------:R-:W-:Y:S01]  /*3a10*/  FFMA.FTZ R138, R141, UR11, -R126.reuse ;  /* 0x0000000b8d8a7c23 */ /* 0x100fe2000801087e */
[----:B------:R-:W-:Y:S01]  /*3a20*/  FFMA.FTZ R126, R143, UR11, -R126 ;  /* 0x0000000b8f7e7c23 */ /* 0x000fe2000801087e */
[----:B------:R-:W-:Y:S01]  /*3a30*/  UMOV UR7, 0x40000040 ;  /* 0x4000004000077882 */ /* 0x000fe20000000000 */
[----:B------:R-:W-:Y:S01]  /*3a40*/  UIADD3 UR4, UR8, 0x80, URZ ;  /* 0x0000008008047890 */ /* 0x000fe2000fffe03f */
[----:B------:R-:W-:Y:S01]  /*3a50*/  MUFU.EX2 R118, R118 ;  /* 0x0000007600767308 */ /* 0x000fe20000000800 */
[----:B--2---:R-:W-:Y:S01]  /*3a60*/  FSEL R151, R145, -INF , !P4 ;  /* 0xff80000091977808 */ /* 0x004fe20006000000 */
[----:B------:R-:W-:Y:S01]  /*3a70*/  UMOV UR5, 0x40000040 ;  /* 0x4000004000057882 */ /* 0x000fe20000000000 */
[--C-:B-1----:R-:W-:Y:S01]  /*3a80*/  FFMA.FTZ R140, R140, UR11, -R129.reuse ;  /* 0x0000000b8c8c7c23 */ /* 0x102fe20008010881 */
[----:B------:R-:W-:-:S04]  /*3a90*/  FFMA.FTZ R129, R142, UR11, -R129 ;  /* 0x0000000b8e817c23 */ /* 0x000fc80008010881 */
[----:B------:R-:W-:Y:S01]  /*3aa0*/  MUFU.EX2 R119, R119 ;  /* 0x0000007700777308 */ /* 0x000fe20000000800 */
[----:B------:R-:W1:Y:S07]  /*3ab0*/  SHFL.IDX PT, R142, R17, R150, 0x1f ;  /* 0x00001f96118e7589 */ /* 0x000e6e00000e0000 */
        /* <DEDUP_REMOVED lines=9> */
[----:B------:R2:W4:Y:S04]  /*3b50*/  LDS R139, [R10+0x400] ;  /* 0x000400000a8b7984 */ /* 0x0005280000000800 */
[----:B------:R3:W-:Y:S01]  /*3b60*/  LDS R141, [R15+0x400] ;  /* 0x000400000f8d7984 */ /* 0x0007e20000000800 */
[----:B--2---:R2:W-:Y:S08]  /*3b70*/  MUFU.EX2 R10, R216 ;  /* 0x000000d8000a7308 */ /* 0x0045f00000000800 */
[----:B---3--:R5:W3:Y:S01]  /*3b80*/  MUFU.EX2 R15, R124 ;  /* 0x0000007c000f7308 */ /* 0x008ae20000000800 */
[----:B--2---:R2:W3:Y:S01]  /*3b90*/  SHFL.IDX PT, R216, R17, R23, 0x1f ;  /* 0x00001f1711d87589 */ /* 0x0044e200000e0000 */
[--C-:B-----5:R-:W-:Y:S01]  /*3ba0*/  FFMA.FTZ R124, R122, UR11, -R123.reuse ;  /* 0x0000000b7a7c7c23 */ /* 0x120fe2000801087b */
[----:B------:R-:W-:Y:S01]  /*3bb0*/  FFMA.FTZ R123, R146, UR11, -R123 ;  /* 0x0000000b927b7c23 */ /* 0x000fe2000801087b */
[----:B-1----:R-:W-:-:S04]  /*3bc0*/  FFMA.FTZ R122, R151, UR11, -R142 ;  /* 0x0000000b977a7c23 */ /* 0x002fc8000801088e */
[----:B--2---:R1:W2:Y:S08]  /*3bd0*/  MUFU.EX2 R17, R121 ;  /* 0x0000007900117308 */ /* 0x0042b00000000800 */
[----:B------:R-:W-:Y:S01]  /*3be0*/  MUFU.EX2 R124, R124 ;  /* 0x0000007c007c7308 */ /* 0x000fe20000000800 */
[----:B-1----:R-:W-:Y:S01]  /*3bf0*/  FFMA.FTZ R121, R147, UR11, -R142 ;  /* 0x0000000b93797c23 */ /* 0x002fe2000801088e */
[----:B----4-:R-:W1:Y:S01]  /*3c00*/  SHFL.IDX PT, R145, R139, R23, 0x1f ;  /* 0x00001f178b917589 */ /* 0x010e6200000e0000 */
[--C-:B---3--:R-:W-:Y:S01]  /*3c10*/  FFMA.FTZ R137, R137, UR11, -R216.reuse ;  /* 0x0000000b89897c23 */ /* 0x108fe200080108d8 */
[----:B------:R-:W-:-:S02]  /*3c20*/  FFMA.FTZ R127, R127, UR11, -R216 ;  /* 0x0000000b7f7f7c23 */ /* 0x000fc400080108d8 */
[----:B------:R-:W3:Y:S02]  /*3c30*/  SHFL.IDX PT, R143, R139, R223, 0x1f ;  /* 0x00001fdf8b8f7589 */ /* 0x000ee400000e0000 */
[----:B------:R-:W-:Y:S02]  /*3c40*/  MUFU.EX2 R123, R123 ;  /* 0x0000007b007b7308 */ /* 0x000fe40000000800 */
[----:B------:R-:W4:Y:S04]  /*3c50*/  SHFL.IDX PT, R144, R139, R5, 0x1f ;  /* 0x00001f058b907589 */ /* 0x000f2800000e0000 */
[----:B------:R-:W5:Y:S02]  /*3c60*/  SHFL.IDX PT, R146, R139, R148, 0x1f ;  /* 0x00001f948b927589 */ /* 0x000f6400000e0000 */
[----:B------:R-:W-:Y:S02]  /*3c70*/  MUFU.EX2 R137, R137 ;  /* 0x0000008900897308 */ /* 0x000fe40000000800 */
[----:B------:R-:W2:Y:S04]  /*3c80*/  SHFL.IDX PT, R220, R139, R221, 0x1f ;  /* 0x00001fdd8bdc7589 */ /* 0x000ea800000e0000 */
[----:B------:R-:W2:Y:S02]  /*3c90*/  SHFL.IDX PT, R216, R139, R218, 0x1f ;  /* 0x00001fda8bd87589 */ /* 0x000ea400000e0000 */
[----:B------:R-:W-:Y:S02]  /*3ca0*/  MUFU.EX2 R127, R127 ;  /* 0x0000007f007f7308 */ /* 0x000fe40000000800 */
[----:B------:R-:W2:Y:S01]  /*3cb0*/  SHFL.IDX PT, R151, R139, R217, 0x1f ;  /* 0x00001fd98b977589 */ /* 0x000ea200000e0000 */
[----:B-1----:R-:W-:Y:S01]  /*3cc0*/  FADD.FTZ R147, R29, -R145 ;  /* 0x800000911d937221 */ /* 0x002fe20000010000 */
[----:B---3--:R-:W-:-:S04]  /*3cd0*/  FADD.FTZ R142, R25, -R143 ;  /* 0x8000008f198e7221 */ /* 0x008fc80000010000 */
[----:B------:R1:W-:Y:S01]  /*3ce0*/  MUFU.EX2 R29, R135 ;  /* 0x00000087001d7308 */ /* 0x0003e20000000800 */
[----:B------:R-:W-:Y:S01]  /*3cf0*/  FADD.FTZ R143, R27, -R143 ;  /* 0x8000008f1b8f7221 */ /* 0x000fe20000010000 */
[----:B------:R-:W-:Y:S01]  /*3d00*/  FADD.FTZ R27, R31, -R145 ;  /* 0x800000911f1b7221 */ /* 0x000fe20000010000 */
[--C-:B----4-:R-:W-:Y:S01]  /*3d10*/  FADD.FTZ R24, R24, -R144.reuse ;  /* 0x8000009018187221 */ /* 0x110fe20000010000 */
[----:B------:R-:W-:Y:S01]  /*3d20*/  FADD.FTZ R26, R26, -R144 ;  /* 0x800000901a1a7221 */ /* 0x000fe20000010000 */
[----:B------:R-:W3:Y:S01]  /*3d30*/  SHFL.IDX PT, R31, R141, R223, 0x1f ;  /* 0x00001fdf8d1f7589 */ /* 0x000ee200000e0000 */
[----:B------:R-:W-:Y:S01]  /*3d40*/  FMUL.FTZ R147, R92, R147 ;  /* 0x000000935c937220 */ /* 0x000fe20000410000 */
[--C-:B-----5:R-:W-:Y:S01]  /*3d50*/  FADD.FTZ R145, R32, -R146.reuse ;  /* 0x8000009220917221 */ /* 0x120fe20000010000 */
[----:B------:R-:W-:Y:S01]  /*3d60*/  FADD.FTZ R34, R34, -R146 ;  /* 0x8000009222227221 */ /* 0x000fe20000010000 */
[----:B-1----:R1:W-:Y:S01]  /*3d70*/  LDS R135, [R14+0x400] ;  /* 0x000400000e877984 */ /* 0x0023e20000000800 */
[----:B------:R-:W-:Y:S01]  /*3d80*/  FMUL.FTZ R26, R88, R26 ;  /* 0x0000001a581a7220 */ /* 0x000fe20000410000 */
[--C-:B--2---:R-:W-:Y:S01]  /*3d90*/  FADD.FTZ R144, R28, -R220.reuse ;  /* 0x800000dc1c907221 */ /* 0x104fe20000010000 */
[----:B------:R-:W-:Y:S01]  /*3da0*/  FADD.FTZ R25, R30, -R220 ;  /* 0x800000dc1e197221 */ /* 0x000fe20000010000 */
[----:B------:R2:W4:Y:S01]  /*3db0*/  MUFU.EX2 R28, R149 ;  /* 0x00000095001c7308 */ /* 0x0005220000000800 */
[----:B------:R-:W5:Y:S01]  /*3dc0*/  SHFL.IDX PT, R30, R139, R150, 0x1f ;  /* 0x00001f968b1e7589 */ /* 0x000f6200000e0000 */
[--C-:B------:R-:W-:Y:S01]  /*3dd0*/  FADD.FTZ R146, R33, -R216.reuse ;  /* 0x800000d821927221 */ /* 0x100fe20000010000 */
[----:B------:R-:W-:Y:S01]  /*3de0*/  FADD.FTZ R35, R35, -R216 ;  /* 0x800000d823237221 */ /* 0x000fe20000010000 */
[----:B------:R-:W-:Y:S01]  /*3df0*/  FMUL.FTZ R25, R91, R25 ;  /* 0x000000195b197220 */ /* 0x000fe20000410000 */
[----:B------:R-:W4:Y:S01]  /*3e00*/  SHFL.IDX PT, R33, R141, R217, 0x1f ;  /* 0x00001fd98d217589 */ /* 0x000f2200000e0000 */
[--C-:B------:R-:W-:Y:S01]  /*3e10*/  FADD.FTZ R36, R36, -R151.reuse ;  /* 0x8000009724247221 */ /* 0x100fe20000010000 */
[----:B------:R-:W-:Y:S01]  /*3e20*/  FADD.FTZ R38, R38, -R151 ;  /* 0x8000009726267221 */ /* 0x000fe20000010000 */
[----:B-1----:R1:W4:Y:S01]  /*3e30*/  MUFU.EX2 R14, R134 ;  /* 0x00000086000e7308 */ /* 0x0023220000000800 */
[----:B------:R-:W4:Y:S01]  /*3e40*/  SHFL.IDX PT, R151, R141, R221, 0x1f ;  /* 0x00001fdd8d977589 */ /* 0x000f2200000e0000 */
[----:B------:R-:W-:Y:S01]  /*3e50*/  FMUL.FTZ R36, R97, R36 ;  /* 0x0000002461247220 */ /* 0x000fe20000410000 */
[----:B------:R-:W-:Y:S01]  /*3e60*/  FMUL.FTZ R34, R95, R34 ;  /* 0x000000225f227220 */ /* 0x000fe20000410000 */
[----:B------:R-:W-:Y:S01]  /*3e70*/  FMUL.FTZ R35, R21, R35 ;  /* 0x0000002315237220 */ /* 0x000fe20000410000 */
[----:B--2---:R-:W2:Y:S01]  /*3e80*/  SHFL.IDX PT, R149, R141, R23, 0x1f ;  /* 0x00001f178d957589 */ /* 0x004ea200000e0000 */
[----:B------:R-:W-:Y:S01]  /*3e90*/  FMUL.FTZ R38, R96, R38 ;  /* 0x0000002660267220 */ /* 0x000fe20000410000 */
[----:B---3--:R-:W-:-:S02]  /*3ea0*/  FADD.FTZ R41, R41, -R31 ;  /* 0x8000001f29297221 */ /* 0x008fc40000010000 */
[----:B-1----:R1:W-:Y:S01]  /*3eb0*/  LDS R134, [R11+0x400] ;  /* 0x000400000b867984 */ /* 0x0023e20000000800 */
[----:B------:R-:W-:Y:S01]  /*3ec0*/  FADD.FTZ R43, R43, -R31 ;  /* 0x8000001f2b2b7221 */ /* 0x000fe20000010000 */
[----:B------:R-:W-:Y:S01]  /*3ed0*/  MUFU.EX2 R122, R122 ;  /* 0x0000007a007a7308 */ /* 0x000fe20000000800 */
[----:B------:R-:W-:Y:S01]  /*3ee0*/  FMUL.FTZ R41, R102, R41 ;  /* 0x0000002966297220 */ /* 0x000fe20000410000 */
[----:B------:R-:W3:Y:S01]  /*3ef0*/  SHFL.IDX PT, R139, R141, R148, 0x1f ;  /* 0x00001f948d8b7589 */ /* 0x000ee200000e0000 */
[----:B------:R-:W-:-:S03]  /*3f00*/  FMUL.FTZ R43, R103, R43 ;  /* 0x0000002b672b7220 */ /* 0x000fc60000410000 */
[----:B------:R-:W3:Y:S01]  /*3f10*/  SHFL.IDX PT, R32, R141, R218, 0x1f ;  /* 0x00001fda8d207589 */ /* 0x000ee200000e0000 */
[--C-:B-----5:R-:W-:Y:S01]  /*3f20*/  FADD.FTZ R37, R37, -R30.reuse ;  /* 0x8000001e25257221 */ /* 0x120fe20000010000 */
[----:B------:R-:W-:Y:S01]  /*3f30*/  FADD.FTZ R39, R39, -R30 ;  /* 0x8000001e27277221 */ /* 0x000fe20000010000 */
[----:B-1----:R-:W-:Y:S01]  /*3f40*/  MUFU.EX2 R11, R131 ;  /* 0x00000083000b7308 */ /* 0x002fe20000000800 */
[--C-:B----4-:R-:W-:Y:S01]  /*3f50*/  FADD.FTZ R52, R52, -R33.reuse ;  /* 0x8000002134347221 */ /* 0x110fe20000010000 */
[----:B------:R-:W-:Y:S01]  /*3f60*/  FADD.FTZ R54, R54, -R33 ;  /* 0x8000002136367221 */ /* 0x000fe20000010000 */
[----:B------:R-:W1:Y:S01]  /*3f70*/  SHFL.IDX PT, R216, R141, R5, 0x1f ;  /* 0x00001f058dd87589 */ /* 0x000e6200000e0000 */
[----:B------:R-:W-:Y:S01]  /*3f80*/  FMUL.FTZ R37, R98, R37 ;  /* 0x0000002562257220 */ /* 0x000fe20000410000 */
[--C-:B------:R-:W-:Y:S01]  /*3f90*/  FADD.FTZ R44, R44, -R151.reuse ;  /* 0x800000972c2c7221 */ /* 0x100fe20000010000 */
[----:B------:R-:W-:Y:S01]  /*3fa0*/  FADD.FTZ R46, R46, -R151 ;  /* 0x800000972e2e7221 */ /* 0x000fe20000010000 */
[----:B------:R-:W-:Y:S01]  /*3fb0*/  FMUL.FTZ R39, R99, R39 ;  /* 0x0000002763277220 */ /* 0x000fe20000410000 */
[----:B------:R4:W-:Y:S01]  /*3fc0*/  MUFU.EX2 R30, R132 ;  /* 0x00000084001e7308 */ /* 0x0009e20000000800 */
[--C-:B--2---:R-:W-:Y:S01]  /*3fd0*/  FADD.FTZ R45, R45, -R149.reuse ;  /* 0x800000952d2d7221 */ /* 0x104fe20000010000 */
[----:B------:R-:W-:Y:S01]  /*3fe0*/  FADD.FTZ R47, R47, -R149 ;  /* 0x800000952f2f7221 */ /* 0x000fe20000010000 */
[----:B------:R-:W2:Y:S01]  /*3ff0*/  SHFL.IDX PT, R151, R141, R150, 0x1f ;  /* 0x00001f968d977589 */ /* 0x000ea200000e0000 */
[----:B------:R-:W-:Y:S01]  /*4000*/  FMUL.FTZ R44, R104, R44 ;  /* 0x0000002c682c7220 */ /* 0x000fe20000410000 */
[----:B------:R-:W-:Y:S01]  /*4010*/  FMUL.FTZ R45, R106, R45 ;  /* 0x0000002d6a2d7220 */ /* 0x000fe20000410000 */
[----:B------:R-:W-:Y:S01]  /*4020*/  FMUL.FTZ R46, R105, R46 ;  /* 0x0000002e692e7220 */ /* 0x000fe20000410000 */
[----:B------:R-:W5:Y:S01]  /*4030*/  SHFL.IDX PT, R141, R135, R5, 0x1f ;  /* 0x00001f05878d7589 */ /* 0x000f6200000e0000 */
[----:B------:R1:W-:Y:S01]  /*4040*/  MUFU.EX2 R31, R130 ;  /* 0x00000082001f7308 */ /* 0x0003e20000000800 */
[--C-:B---3--:R-:W-:Y:S01]  /*4050*/  FADD.FTZ R48, R48, -R139.reuse ;  /* 0x8000008b30307221 */ /* 0x108fe20000010000 */
[----:B------:R-:W-:Y:S01]  /*4060*/  FADD.FTZ R50, R50, -R139 ;  /* 0x8000008b32327221 */ /* 0x000fe20000010000 */
[----:B------:R-:W3:Y:S01]  /*4070*/  SHFL.IDX PT, R149, R135, R223, 0x1f ;  /* 0x00001fdf87957589 */ /* 0x000ee200000e0000 */
[----:B------:R-:W-:Y:S01]  /*4080*/  FMUL.FTZ R47, R107, R47 ;  /* 0x0000002f6b2f7220 */ /* 0x000fe20000410000 */
[--C-:B------:R-:W-:Y:S01]  /*4090*/  FADD.FTZ R49, R49, -R32.reuse ;  /* 0x8000002031317221 */ /* 0x100fe20000010000 */
[----:B------:R-:W-:Y:S01]  /*40a0*/  FADD.FTZ R51, R51, -R32 ;  /* 0x8000002033337221 */ /* 0x000fe20000010000 */
[----:B------:R-:W3:Y:S01]  /*40b0*/  SHFL.IDX PT, R139, R135, R221, 0x1f ;  /* 0x00001fdd878b7589 */ /* 0x000ee200000e0000 */
[----:B------:R2:W3:Y:S01]  /*40c0*/  MUFU.EX2 R33, R128 ;  /* 0x0000008000217308 */ /* 0x0004e20000000800 */
[----:B------:R-:W-:Y:S01]  /*40d0*/  FMUL.FTZ R48, R108, R48 ;  /* 0x000000306c307220 */ /* 0x000fe20000410000 */
[----:B------:R-:W-:Y:S01]  /*40e0*/  FMUL.FTZ R49, R13, R49 ;  /* 0x000000310d317220 */ /* 0x000fe20000410000 */
[----:B----4-:R-:W4:Y:S01]  /*40f0*/  SHFL.IDX PT, R132, R135, R23, 0x1f ;  /* 0x00001f1787847589 */ /* 0x010f2200000e0000 */
[--C-:B-1----:R-:W-:Y:S01]  /*4100*/  FADD.FTZ R40, R40, -R216.reuse ;  /* 0x800000d828287221 */ /* 0x102fe20000010000 */
[----:B------:R-:W-:Y:S01]  /*4110*/  FADD.FTZ R42, R42, -R216 ;  /* 0x800000d82a2a7221 */ /* 0x000fe20000010000 */
[----:B------:R-:W-:Y:S01]  /*4120*/  FMUL.FTZ R50, R110, R50 ;  /* 0x000000326e327220 */ /* 0x000fe20000410000 */
[----:B------:R-:W1:Y:S01]  /*4130*/  SHFL.IDX PT, R131, R135, R148, 0x1f ;  /* 0x00001f9487837589 */ /* 0x000e6200000e0000 */
[----:B------:R3:W1:Y:S01]  /*4140*/  MUFU.EX2 R32, R133 ;  /* 0x0000008500207308 */ /* 0x0006620000000800 */
[----:B------:R-:W-:Y:S01]  /*4150*/  FMUL.FTZ R40, R100, R40 ;  /* 0x0000002864287220 */ /* 0x000fe20000410000 */
[----:B------:R-:W-:Y:S01]  /*4160*/  FMUL.FTZ R42, R101, R42 ;  /* 0x0000002a652a7220 */ /* 0x000fe20000410000 */
[----:B------:R-:W1:Y:S01]  /*4170*/  SHFL.IDX PT, R130, R135, R218, 0x1f ;  /* 0x00001fda87827589 */ /* 0x000e6200000e0000 */
[--C-:B--2---:R-:W-:Y:S01]  /*4180*/  FADD.FTZ R53, R53, -R151.reuse ;  /* 0x8000009735357221 */ /* 0x104fe20000010000 */
[----:B------:R-:W-:Y:S01]  /*4190*/  FADD.FTZ R55, R55, -R151 ;  /* 0x8000009737377221 */ /* 0x000fe20000010000 */
[----:B------:R-:W-:Y:S01]  /*41a0*/  FMUL.FTZ R51, R19, R51 ;  /* 0x0000003313337220 */ /* 0x000fe20000410000 */
[----:B------:R-:W2:Y:S01]  /*41b0*/  SHFL.IDX PT, R128, R135, R217, 0x1f ;  /* 0x00001fd987807589 */ /* 0x000ea200000e0000 */
[--C-:B-----5:R-:W-:Y:S01]  /*41c0*/  FADD.FTZ R56, R56, -R141.reuse ;  /* 0x8000008d38387221 */ /* 0x120fe20000010000 */
[----:B------:R-:W-:Y:S01]  /*41d0*/  FADD.FTZ R58, R58, -R141 ;  /* 0x8000008d3a3a7221 */ /* 0x000fe20000010000 */
[----:B------:R-:W-:Y:S01]  /*41e0*/  FMUL.FTZ R52, R20, R52 ;  /* 0x0000003414347220 */ /* 0x000fe20000410000 */
[----:B------:R-:W5:Y:S01]  /*41f0*/  SHFL.IDX PT, R135, R135, R150, 0x1f ;  /* 0x00001f9687877589 */ /* 0x000f6200000e0000 */
[--C-:B---3--:R-:W-:Y:S01]  /*4200*/  FADD.FTZ R57, R57, -R149.reuse ;  /* 0x8000009539397221 */ /* 0x108fe20000010000 */
[----:B------:R-:W-:Y:S01]  /*4210*/  FADD.FTZ R59, R59, -R149 ;  /* 0x800000953b3b7221 */ /* 0x000fe20000010000 */
[----:B------:R-:W-:Y:S01]  /*4220*/  FMUL.FTZ R56, R111, R56 ;  /* 0x000000386f387220 */ /* 0x000fe20000410000 */
[----:B------:R-:W3:Y:S01]  /*4230*/  SHFL.IDX PT, R150, R134, R150, 0x1f ;  /* 0x00001f9686967589 */ /* 0x000ee200000e0000 */
[--C-:B------:R-:W-:Y:S01]  /*4240*/  FADD.FTZ R60, R60, -R139.reuse ;  /* 0x8000008b3c3c7221 */ /* 0x100fe20000010000 */
[----:B------:R-:W-:Y:S01]  /*4250*/  FADD.FTZ R62, R62, -R139 ;  /* 0x8000008b3e3e7221 */ /* 0x000fe20000010000 */
[----:B------:R-:W-:Y:S01]  /*4260*/  FMUL.FTZ R57, R113, R57 ;  /* 0x0000003971397220 */ /* 0x000fe20000410000 */
[----:B------:R2:W3:Y:S01]  /*4270*/  SHFL.IDX PT, R133, R134, R23, 0x1f ;  /* 0x00001f1786857589 */ /* 0x0004e200000e0000 */
[--C-:B----4-:R-:W-:Y:S01]  /*4280*/  FADD.FTZ R61, R61, -R132.reuse ;  /* 0x800000843d3d7221 */ /* 0x110fe20000010000 */
[----:B------:R-:W-:Y:S01]  /*4290*/  FADD.FTZ R63, R63, -R132 ;  /* 0x800000843f3f7221 */ /* 0x000fe20000010000 */
[----:B------:R-:W-:Y:S01]  /*42a0*/  FMUL.FTZ R60, R114, R60 ;  /* 0x0000003c723c7220 */ /* 0x000fe20000410000 */
[----:B------:R-:W4:Y:S01]  /*42b0*/  SHFL.IDX PT, R148, R134, R148, 0x1f ;  /* 0x00001f9486947589 */ /* 0x000f2200000e0000 */
[--C-:B-1----:R-:W-:Y:S01]  /*42c0*/  FADD.FTZ R66, R66, -R131.reuse ;  /* 0x8000008342427221 */ /* 0x102fe20000010000 */
[----:B------:R-:W-:Y:S01]  /*42d0*/  FADD.FTZ R64, R64, -R131 ;  /* 0x8000008340407221 */ /* 0x000fe20000010000 */
[----:B------:R-:W-:Y:S01]  /*42e0*/  FMUL.FTZ R61, R115, R61 ;  /* 0x0000003d733d7220 */ /* 0x000fe20000410000 */
[----:B------:R-:W1:Y:S01]  /*42f0*/  SHFL.IDX PT, R223, R134, R223, 0x1f ;  /* 0x00001fdf86df7589 */ /* 0x000e6200000e0000 */
[--C-:B------:R-:W-:Y:S01]  /*4300*/  FADD.FTZ R65, R65, -R130.reuse ;  /* 0x8000008241417221 */ /* 0x100fe20000010000 */
[----:B------:R-:W-:Y:S01]  /*4310*/  FADD.FTZ R67, R67, -R130 ;  /* 0x8000008243437221 */ /* 0x000fe20000010000 */
[----:B--2---:R2:W2:Y:S01]  /*4320*/  MUFU.EX2 R23, R136 ;  /* 0x0000008800177308 */ /* 0x0044a20000000800 */
[----:B------:R-:W-:Y:S01]  /*4330*/  SHFL.IDX PT, R221, R134, R221, 0x1f ;  /* 0x00001fdd86dd7589 */ /* 0x000fe200000e0000 */
[--C-:B------:R-:W-:Y:S01]  /*4340*/  FADD.FTZ R130, R68, -R128.reuse ;  /* 0x8000008044827221 */ /* 0x100fe20000010000 */
[----:B------:R-:W-:Y:S01]  /*4350*/  FADD.FTZ R128, R70, -R128 ;  /* 0x8000008046807221 */ /* 0x000fe20000010000 */
[----:B------:R-:W-:Y:S01]  /*4360*/  FMUL.FTZ R64, R15, R64 ;  /* 0x000000400f407220 */ /* 0x000fe20000410000 */
[----:B------:R-:W2:Y:S01]  /*4370*/  SHFL.IDX PT, R218, R134, R218, 0x1f ;  /* 0x00001fda86da7589 */ /* 0x000ea200000e0000 */
[----:B-----5:R-:W-:Y:S01]  /*4380*/  FADD.FTZ R70, R69, -R135 ;  /* 0x8000008745467221 */ /* 0x020fe20000010000 */
[----:B------:R-:W-:Y:S01]  /*4390*/  FMUL.FTZ R69, R120, R142 ;  /* 0x0000008e78457220 */ /* 0x000fe20000410000 */
[----:B------:R-:W-:Y:S01]  /*43a0*/  FMUL.FTZ R62, R116, R62 ;  /* 0x0000003e743e7220 */ /* 0x000fe20000410000 */
[----:B------:R-:W5:Y:S01]  /*43b0*/  SHFL.IDX PT, R217, R134, R217, 0x1f ;  /* 0x00001fd986d97589 */ /* 0x000f6200000e0000 */
[--C-:B---3--:R-:W-:Y:S01]  /*43c0*/  FADD.FTZ R216, R85, -R150.reuse ;  /* 0x8000009655d87221 */ /* 0x108fe20000010000 */
[----:B------:R-:W-:Y:S01]  /*43d0*/  FMUL.FTZ R85, R89, R143 ;  /* 0x0000008f59557220 */ /* 0x000fe20000410000 */
[----:B------:R-:W-:Y:S01]  /*43e0*/  FADD.FTZ R150, R87, -R150 ;  /* 0x8000009657967221 */ /* 0x000fe20000010000 */
[----:B------:R-:W3:Y:S01]  /*43f0*/  SHFL.IDX PT, R134, R134, R5, 0x1f ;  /* 0x00001f0586867589 */ /* 0x000ee200000e0000 */
[--C-:B------:R-:W-:Y:S01]  /*4400*/  FADD.FTZ R139, R77, -R133.reuse ;  /* 0x800000854d8b7221 */ /* 0x100fe20000010000 */
[----:B------:R-:W-:Y:S01]  /*4410*/  FADD.FTZ R141, R79, -R133 ;  /* 0x800000854f8d7221 */ /* 0x000fe20000010000 */
[----:B------:R-:W-:Y:S01]  /*4420*/  F2FP.BF16.F32.PACK_AB R85, R85, R26 ;  /* 0x0000001a5555723e */ /* 0x000fe200000010ff */
[--C-:B----4-:R-:W-:Y:S01]  /*4430*/  FADD.FTZ R133, R80, -R148.reuse ;  /* 0x8000009450857221 */ /* 0x110fe20000010000 */
[----:B------:R-:W-:Y:S01]  /*4440*/  FMUL.FTZ R26, R93, R27 ;  /* 0x0000001b5d1a7220 */ /* 0x000fe20000410000 */
[----:B------:R-:W-:Y:S01]  /*4450*/  FADD.FTZ R148, R82, -R148 ;  /* 0x8000009452947221 */ /* 0x000fe20000010000 */
[----:B------:R-:W-:Y:S01]  /*4460*/  FMUL.FTZ R80, R94, R145 ;  /* 0x000000915e507220 */ /* 0x000fe20000410000 */
[----:B------:R-:W-:Y:S01]  /*4470*/  FMUL.FTZ R27, R22, R146 ;  /* 0x00000092161b7220 */ /* 0x000fe20000410000 */
[----:B------:R-:W-:Y:S01]  /*4480*/  F2FP.BF16.F32.PACK_AB R82, R37, R36 ;  /* 0x000000242552723e */ /* 0x000fe200000010ff */
[--C-:B-1----:R-:W-:Y:S01]  /*4490*/  FADD.FTZ R132, R73, -R223.reuse ;  /* 0x800000df49847221 */ /* 0x102fe20000010000 */
[----:B------:R-:W1:Y:S01]  /*44a0*/  MUFU.EX2 R36, R121 ;  /* 0x0000007900247308 */ /* 0x000e620000000800 */
[----:B------:R-:W-:Y:S01]  /*44b0*/  F2FP.BF16.F32.PACK_AB R87, R26, R25 ;  /* 0x000000191a57723e */ /* 0x000fe200000010ff */
[----:B------:R-:W-:Y:S01]  /*44c0*/  FMUL.FTZ R25, R118, R65 ;  /* 0x0000004176197220 */ /* 0x000fe20000410000 */
[----:B------:R-:W-:Y:S01]  /*44d0*/  F2FP.BF16.F32.PACK_AB R80, R27, R80 ;  /* 0x000000501b50723e */ /* 0x000fe200000010ff */
[----:B------:R-:W-:Y:S01]  /*44e0*/  FMUL.FTZ R65, R17, R66 ;  /* 0x0000004211417220 */ /* 0x000fe20000410000 */
[----:B------:R-:W-:Y:S01]  /*44f0*/  FADD.FTZ R223, R75, -R223 ;  /* 0x800000df4bdf7221 */ /* 0x000fe20000010000 */
[----:B------:R-:W-:Y:S01]  /*4500*/  FMUL.FTZ R66, R28, R130 ;  /* 0x000000821c427220 */ /* 0x000fe20000410000 */
[----:B------:R-:W-:Y:S01]  /*4510*/  FMUL.FTZ R27, R14, R70 ;  /* 0x000000460e1b7220 */ /* 0x000fe20000410000 */
[----:B--2---:R-:W-:Y:S01]  /*4520*/  FADD.FTZ R149, R81, -R218 ;  /* 0x800000da51957221 */ /* 0x004fe20000010000 */
[--C-:B-----5:R-:W-:Y:S01]  /*4530*/  FADD.FTZ R151, R84, -R217.reuse ;  /* 0x800000d954977221 */ /* 0x120fe20000010000 */
[----:B------:R-:W-:Y:S01]  /*4540*/  F2FP.BF16.F32.PACK_AB R81, R35, R34 ;  /* 0x000000222351723e */ /* 0x000fe200000010ff */
[----:B------:R-:W-:Y:S01]  /*4550*/  FADD.FTZ R217, R86, -R217 ;  /* 0x800000d956d97221 */ /* 0x000fe20000010000 */
[----:B------:R-:W-:Y:S01]  /*4560*/  F2FP.BF16.F32.PACK_AB R70, R61, R60 ;  /* 0x0000003c3d46723e */ /* 0x000fe200000010ff */
[--C-:B---3--:R-:W-:Y:S01]  /*4570*/  FADD.FTZ R131, R72, -R134.reuse ;  /* 0x8000008648837221 */ /* 0x108fe20000010000 */
        /* <DEDUP_REMOVED lines=8> */
[----:B------:R-:W-:Y:S01]  /*4600*/  FADD.FTZ R135, R71, -R135 ;  /* 0x8000008747877221 */ /* 0x000fe20000010000 */
[----:B------:R-:W-:Y:S01]  /*4610*/  F2FP.BF16.F32.PACK_AB R66, R27, R66 ;  /* 0x000000421b42723e */ /* 0x000fe200000010ff */
[----:B------:R-:W-:Y:S01]  /*4620*/  FADD.FTZ R136, R76, -R221 ;  /* 0x800000dd4c887221 */ /* 0x000fe20000010000 */
        /* <DEDUP_REMOVED lines=37> */
[----:B-1----:R-:W-:Y:S01]  /*4880*/  FMUL.FTZ R150, R36, R150 ;  /* 0x0000009624967220 */ /* 0x002fe20000410000 */
        /* <DEDUP_REMOVED lines=22> */
[----:B------:R1:W-:Y:S01]  /*49f0*/  STSM.16.MT88.4 [R34+0x24400], R56 ;  /* 0x0244003822007844 */ /* 0x0003e20000004200 */
[----:B------:R-:W-:Y:S02]  /*4a00*/  F2FP.BF16.F32.PACK_AB R100, R102, R100 ;  /* 0x000000646664723e */ /* 0x000fe400000010ff */
[----:B------:R-:W-:Y:S01]  /*4a10*/  WARPGROUP.ARRIVE ;  /* 0x00000000000079c5 */ /* 0x000fe20000000000 */
[----:B------:R-:W-:Y:S02]  /*4a20*/  F2FP.BF16.F32.PACK_AB R101, R103, R101 ;  /* 0x000000656765723e */ /* 0x000fe400000010ff */
[----:B------:R-:W-:Y:S02]  /*4a30*/  F2FP.BF16.F32.PACK_AB R102, R106, R104 ;  /* 0x000000686a66723e */ /* 0x000fe400000010ff */
[----:B------:R-:W-:Y:S01]  /*4a40*/  F2FP.BF16.F32.PACK_AB R103, R107, R105 ;  /* 0x000000696b67723e */ /* 0x000fe200000010ff */
[----:B------:R-:W-:Y:S01]  /*4a50*/  HGMMA.64x64x16.F32.BF16 R184, R24, gdesc[UR4].tnspB, R184, gsb0 ;  /* 0x40e0000418b87df0 */ /* 0x000fe200080018b8 */
[----:B------:R-:W-:Y:S01]  /*4a60*/  UMOV UR6, UR4 ;  /* 0x0000000400067c82 */ /* 0x000fe20008000000 */
[----:B------:R-:W-:Y:S01]  /*4a70*/  UMOV UR7, 0x40000040 ;  /* 0x4000004000077882 */ /* 0x000fe20000000000 */
[----:B------:R-:W-:Y:S01]  /*4a80*/  UIADD3 UR4, UR8, 0x100, URZ ;  /* 0x0000010008047890 */ /* 0x000fe2000fffe03f */
[----:B------:R-:W-:-:S02]  /*4a90*/  F2FP.BF16.F32.PACK_AB R32, R32, R30 ;  /* 0x0000001e2020723e */ /* 0x000fc400000010ff */
[----:B------:R-:W-:Y:S02]  /*4aa0*/  F2FP.BF16.F32.PACK_AB R33, R33, R31 ;  /* 0x0000001f2121723e */ /* 0x000fe400000010ff */
[----:B-1----:R-:W-:Y:S02]  /*4ab0*/  F2FP.BF16.F32.PACK_AB R34, R137, R23 ;  /* 0x000000178922723e */ /* 0x002fe400000010ff */
[----:B------:R-:W-:Y:S02]  /*4ac0*/  F2FP.BF16.F32.PACK_AB R35, R127, R125 ;  /* 0x0000007d7f23723e */ /* 0x000fe400000010ff */
[----:B------:R-:W-:Y:S02]  /*4ad0*/  F2FP.BF16.F32.PACK_AB R120, R138, R140 ;  /* 0x0000008c8a78723e */ /* 0x000fe400000010ff */
[----:B------:R-:W-:Y:S02]  /*4ae0*/  F2FP.BF16.F32.PACK_AB R121, R126, R129 ;  /* 0x000000817e79723e */ /* 0x000fe400000010ff */
[----:B------:R-:W-:-:S02]  /*4af0*/  F2FP.BF16.F32.PACK_AB R122, R122, R124 ;  /* 0x0000007c7a7a723e */ /* 0x000fc400000010ff */
[----:B------:R-:W-:Y:S01]  /*4b00*/  F2FP.BF16.F32.PACK_AB R123, R36, R123 ;  /* 0x0000007b247b723e */ /* 0x000fe200000010ff */
[----:B------:R-:W-:Y:S02]  /*4b10*/  WARPGROUP.DEPBAR.LE gsb0, 0x0 ;  /* 0x00008000000079c5 */ /* 0x000fe40000010000 */
[----:B------:R-:W-:Y:S02]  /*4b20*/  F2FP.BF16.F32.PACK_AB R24, R22, R94 ;  /* 0x0000005e1618723e */ /* 0x000fe400000010ff */
[----:B------:R-:W-:Y:S02]  /*4b30*/  F2FP.BF16.F32.PACK_AB R25, R21, R95 ;  /* 0x0000005f1519723e */ /* 0x000fe400000010ff */
[----:B------:R-:W-:Y:S02]  /*4b40*/  F2FP.BF16.F32.PACK_AB R26, R98, R97 ;  /* 0x00000061621a723e */ /* 0x000fe400000010ff */
[----:B------:R-:W-:-:S04]  /*4b50*/  F2FP.BF16.F32.PACK_AB R27, R99, R96 ;  /* 0x00000060631b723e */ /* 0x000fc800000010ff */
[----:B------:R-:W-:-:S06]  /*4b60*/  WARPGROUP.ARRIVE ;  /* 0x00000000000079c5 */ /* 0x000fcc0000000000 */
[----:B------:R-:W-:Y:S01]  /*4b70*/  HGMMA.64x64x16.F32.BF16 R184, R24, gdesc[UR4].tnspB, R184, gsb0 ;  /* 0x40e0000418b87df0 */ /* 0x000fe200080018b8 */
[----:B------:R-:W-:Y:S01]  /*4b80*/  UMOV UR6, UR4 ;  /* 0x0000000400067c82 */ /* 0x000fe20008000000 */
[----:B------:R-:W-:Y:S01]  /*4b90*/  UMOV UR7, 0x40000040 ;  /* 0x4000004000077882 */ /* 0x000fe20000000000 */
[----:B------:R-:W-:Y:S01]  /*4ba0*/  UIADD3 UR4, UR8, 0x180, URZ ;  /* 0x0000018008047890 */ /* 0x000fe2000fffe03f */
[----:B------:R-:W-:Y:S02]  /*4bb0*/  WARPGROUP.DEPBAR.LE gsb0, 0x0 ;  /* 0x00008000000079c5 */ /* 0x000fe40000010000 */
[----:B------:R-:W-:Y:S01]  /*4bc0*/  WARPGROUP.ARRIVE ;  /* 0x00000000000079c5 */ /* 0x000fe20000000000 */
[----:B------:R-:W-:Y:S02]  /*4bd0*/  F2FP.BF16.F32.PACK_AB R24, R13, R108 ;  /* 0x0000006c0d18723e */ /* 0x000fe400000010ff */
[----:B------:R-:W-:Y:S02]  /*4be0*/  F2FP.BF16.F32.PACK_AB R25, R19, R110 ;  /* 0x0000006e1319723e */ /* 0x000fe400000010ff */
[----:B------:R-:W-:Y:S01]  /*4bf0*/  F2FP.BF16.F32.PACK_AB R26, R109, R20 ;  /* 0x000000146d1a723e */ /* 0x000fe200000010ff */
[----:B------:R-:W-:Y:S01]  /*4c00*/  HGMMA.64x64x16.F32.BF16 R184, R100, gdesc[UR4].tnspB, R184, gsb0 ;  /* 0x40e0000464b87df0 */ /* 0x000fe200080018b8 */
[----:B------:R-:W-:Y:S01]  /*4c10*/  F2FP.BF16.F32.PACK_AB R27, R12, R18 ;  /* 0x000000120c1b723e */ /* 0x000fe200000010ff */
[----:B------:R-:W-:Y:S01]  /*4c20*/  UMOV UR6, UR4 ;  /* 0x0000000400067c82 */ /* 0x000fe20008000000 */
[----:B------:R-:W-:Y:S01]  /*4c30*/  UMOV UR7, 0x40000040 ;  /* 0x4000004000077882 */ /* 0x000fe20000000000 */
[----:B------:R-:W-:Y:S01]  /*4c40*/  UIADD3 UR4, UR8, 0x200, URZ ;  /* 0x0000020008047890 */ /* 0x000fe2000fffe03f */
[----:B------:R-:W-:-:S02]  /*4c50*/  WARPGROUP.DEPBAR.LE gsb0, 0x0 ;  /* 0x00008000000079c5 */ /* 0x000fc40000010000 */
[----:B------:R-:W-:-:S06]  /*4c60*/  WARPGROUP.ARRIVE ;  /* 0x00000000000079c5 */ /* 0x000fcc0000000000 */
[----:B------:R-:W-:Y:S01]  /*4c70*/  HGMMA.64x64x16.F32.BF16 R184, R24, gdesc[UR4].tnspB, R184, gsb0 ;  /* 0x40e0000418b87df0 */ /* 0x000fe200080018b8 */
[----:B------:R-:W-:Y:S01]  /*4c80*/  UMOV UR6, UR4 ;  /* 0x0000000400067c82 */ /* 0x000fe20008000000 */
[----:B------:R-:W-:Y:S01]  /*4c90*/  UMOV UR7, 0x40000040 ;  /* 0x4000004000077882 */ /* 0x000fe20000000000 */
[----:B------:R-:W-:Y:S01]  /*4ca0*/  UIADD3 UR4, UR8, 0x280, URZ ;  /* 0x0000028008047890 */ /* 0x000fe2000fffe03f */
[----:B------:R-:W-:Y:S02]  /*4cb0*/  WARPGROUP.DEPBAR.LE gsb0, 0x0 ;  /* 0x00008000000079c5 */ /* 0x000fe40000010000 */
[----:B------:R-:W-:Y:S02]  /*4cc0*/  F2FP.BF16.F32.PACK_AB R24, R113, R111 ;  /* 0x0000006f7118723e */ /* 0x000fe400000010ff */
[----:B------:R-:W-:Y:S01]  /*4cd0*/  F2FP.BF16.F32.PACK_AB R25, R10, R112 ;  /* 0x000000700a19723e */ /* 0x000fe200000010ff */
[----:B------:R-:W-:Y:S01]  /*4ce0*/  IMAD R10, R235, 0x2000, R231 ;  /* 0x00002000eb0a7824 */ /* 0x000fe200078e02e7 */
[----:B------:R-:W-:-:S02]  /*4cf0*/  F2FP.BF16.F32.PACK_AB R26, R115, R114 ;  /* 0x00000072731a723e */ /* 0x000fc400000010ff */
[----:B------:R-:W-:Y:S02]  /*4d00*/  F2FP.BF16.F32.PACK_AB R27, R117, R116 ;  /* 0x00000074751b723e */ /* 0x000fe400000010ff */
[----:B------:R-:W-:Y:S02]  /*4d10*/  SHF.R.U32.HI R10, RZ, 0x4, R10 ;  /* 0x00000004ff0a7819 */ /* 0x000fe4000001160a */
[----:B------:R-:W-:Y:S02]  /*4d20*/  WARPGROUP.ARRIVE ;  /* 0x00000000000079c5 */ /* 0x000fe40000000000 */
[----:B------:R-:W-:-:S04]  /*4d30*/  LOP3.LUT R10, R10, 0x3fff, RZ, 0xc0, !PT ;  /* 0x00003fff0a0a7812 */ /* 0x000fc800078ec0ff */
[----:B------:R-:W-:Y:S01]  /*4d40*/  HGMMA.64x64x16.F32.BF16 R184, R24, gdesc[UR4].tnspB, R184, gsb0 ;  /* 0x40e0000418b87df0 */ /* 0x000fe200080018b8 */
[----:B------:R-:W-:Y:S01]  /*4d50*/  UMOV UR6, UR4 ;  /* 0x0000000400067c82 */ /* 0x000fe20008000000 */
[----:B------:R-:W-:Y:S01]  /*4d60*/  UMOV UR7, 0x40000040 ;  /* 0x4000004000077882 */ /* 0x000fe20000000000 */
[----:B------:R-:W-:Y:S02]  /*4d70*/  UIADD3 UR4, UR8, 0x300, URZ ;  /* 0x0000030008047890 */ /* 0x000fe4000fffe03f */
[----:B------:R-:W-:Y:S01]  /*4d80*/  UIADD3 UR8, UR8, 0x380, URZ ;  /* 0x0000038008087890 */ /* 0x000fe2000fffe03f */
[----:B------:R-:W-:Y:S02]  /*4d90*/  WARPGROUP.DEPBAR.LE gsb0, 0x0 ;  /* 0x00008000000079c5 */ /* 0x000fe40000010000 */
[----:B------:R-:W-:Y:S02]  /*4da0*/  F2FP.BF16.F32.PACK_AB R24, R118, R15 ;  /* 0x0000000f7618723e */ /* 0x000fe400000010ff */
[----:B------:R-:W-:-:S02]  /*4db0*/  F2FP.BF16.F32.PACK_AB R25, R119, R17 ;  /* 0x000000117719723e */ /* 0x000fc400000010ff */
[----:B------:R-:W-:Y:S02]  /*4dc0*/  F2FP.BF16.F32.PACK_AB R26, R14, R28 ;  /* 0x0000001c0e1a723e */ /* 0x000fe400000010ff */
[----:B------:R-:W-:Y:S02]  /*4dd0*/  F2FP.BF16.F32.PACK_AB R27, R11, R29 ;  /* 0x0000001d0b1b723e */ /* 0x000fe400000010ff */
[----:B------:R-:W-:Y:S02]  /*4de0*/  LOP3.LUT R11, R10, 0x10000, RZ, 0xfc, !PT ;  /* 0x000100000a0b7812 */ /* 0x000fe400078efcff */
[----:B------:R-:W-:-:S03]  /*4df0*/  WARPGROUP.ARRIVE ;  /* 0x00000000000079c5 */ /* 0x000fc60000000000 */
[----:B------:R-:W-:-:S03]  /*4e00*/  IMAD R11, R0, 0x800, R11 ;  /* 0x00000800000b7824 */ /* 0x000fc600078e020b */
[----:B------:R-:W-:Y:S01]  /*4e10*/  HGMMA.64x64x16.F32.BF16 R184, R24, gdesc[UR4].tnspB, R184, gsb0 ;  /* 0x40e0000418b87df0 */ /* 0x000fe200080018b8 */
[----:B------:R-:W-:Y:S01]  /*4e20*/  UMOV UR6, UR4 ;  /* 0x0000000400067c82 */ /* 0x000fe20008000000 */
[----:B------:R-:W-:Y:S01]  /*4e30*/  UMOV UR7, 0x40000040 ;  /* 0x4000004000077882 */ /* 0x000fe20000000000 */
[----:B------:R-:W-:Y:S02]  /*4e40*/  R2UR UR4, R16 ;  /* 0x00000000100472ca */ /* 0x000fe400000e0000 */
[----:B------:R-:W-:-:S11]  /*4e50*/  R2UR UR9, R11 ;  /* 0x000000000b0972ca */ /* 0x000fd600000e0000 */
[----:B------:R-:W-:-:S04]  /*4e60*/  USHF.R.U32.HI UR4, URZ, 0x4, UR4 ;  /* 0x000000043f047899 */ /* 0x000fc80008011604 */
[----:B------:R-:W-:-:S03]  /*4e70*/  ULOP3.LUT UR10, UR4, 0x3fff, URZ, 0xc0, !UPT ;  /* 0x00003fff040a7892 */ /* 0x000fc6000f8ec03f */
[----:B------:R-:W-:Y:S01]  /*4e80*/  UMOV UR4, UR9 ;  /* 0x0000000900047c82 */ /* 0x000fe20008000000 */
[----:B------:R-:W-:Y:S02]  /*4e90*/  WARPGROUP.DEPBAR.LE gsb0, 0x0 ;  /* 0x00008000000079c5 */ /* 0x000fe40000010000 */
[----:B------:R-:W-:-:S06]  /*4ea0*/  WARPGROUP.ARRIVE ;  /* 0x00000000000079c5 */ /* 0x000fcc0000000000 */
[----:B------:R-:W-:Y:S01]  /*4eb0*/  HGMMA.64x64x16.F32.BF16 R184, R32, gdesc[UR4].tnspB, R184, gsb0 ;  /* 0x40e0000420b87df0 */ /* 0x000fe200080018b8 */
[----:B------:R-:W-:Y:S01]  /*4ec0*/  UMOV UR6, UR8 ;  /* 0x0000000800067c82 */ /* 0x000fe20008000000 */
[----:B------:R-:W-:Y:S01]  /*4ed0*/  UMOV UR7, 0x40000040 ;  /* 0x4000004000077882 */ /* 0x000fe20000000000 */
[----:B------:R-:W-:Y:S02]  /*4ee0*/  WARPGROUP.DEPBAR.LE gsb0, 0x0 ;  /* 0x00008000000079c5 */ /* 0x000fe40000010000 */
[----:B------:R-:W-:-:S06]  /*4ef0*/  WARPGROUP.ARRIVE ;  /* 0x00000000000079c5 */ /* 0x000fcc0000000000 */
[----:B------:R-:W-:Y:S01]  /*4f00*/  HGMMA.64x64x16.F32.BF16 R184, R120, gdesc[UR4].tnspB, R184, gsb0 ;  /* 0x40e0000478b87df0 */ /* 0x000fe200080018b8 */
[----:B------:R-:W-:Y:S01]  /*4f10*/  UMOV UR6, UR10 ;  /* 0x0000000a00067c82 */ /* 0x000fe20008000000 */
[----:B------:R-:W-:Y:S01]  /*4f20*/  UMOV UR7, 0x40000040 ;  /* 0x4000004000077882 */ /* 0x000fe20000000000 */
        /* <DEDUP_REMOVED lines=58> */
.L_x_5388:
        /* <DEDUP_REMOVED lines=68> */
.L_x_5389:
        /* <DEDUP_REMOVED lines=11> */
.L_x_5379:
        /* <DEDUP_REMOVED lines=14> */
[----:B------:R-:W2:Y:S04]  /*58a0*/  LDL R10, [R1+0x4c] ;  /* 0x00004c00010a7983 */ /* 0x000ea80000100800 */
[----:B------:R-:W3:Y:S01]  /*58b0*/  LDL R9, [R1+0x48] ;  /* 0x0000480001097983 */ /* 0x000ee20000100800 */
[----:B------:R-:W-:Y:S01]  /*58c0*/  UIMAD UR4, UR6, -0x80, UR41 ;  /* 0xffffff80060478a4 */ /* 0x000fe2000f8e0229 */
[----:B------:R-:W-:Y:S01]  /*58d0*/  IMAD.MOV.U32 R237, RZ, RZ, 0x40000040 ;  /* 0x40000040ffed7424 */ /* 0x000fe200078e00ff */
[----:B------:R-:W4:Y:S01]  /*58e0*/  S2R R5, SR_TID.X ;  /* 0x0000000000057919 */ /* 0x000f220000002100 */
[----:B------:R-:W-:-:S03]  /*58f0*/  IMAD.MOV.U32 R233, RZ, RZ, 0x40000040 ;  /* 0x40000040ffe97424 */ /* 0x000fc600078e00ff */
[----:B------:R-:W-:Y:S02]  /*5900*/  IMAD.U32 R13, RZ, RZ, UR4 ;  /* 0x00000004ff0d7e24 */ /* 0x000fe4000f8e00ff */
[----:B----4-:R-:W-:-:S05]  /*5910*/  VIADD R7, R5, 0xffffff80 ;  /* 0xffffff8005077836 */ /* 0x010fca0000000000 */
[----:B-1----:R-:W-:-:S04]  /*5920*/  SHF.R.S32.HI R8, RZ, 0x1f, R7 ;  /* 0x0000001fff087819 */ /* 0x002fc80000011407 */
[----:B------:R-:W-:Y:S02]  /*5930*/  LEA.HI R5, R8, R7, RZ, 0x5 ;  /* 0x0000000708057211 */ /* 0x000fe400078f28ff */
[----:B--2---:R-:W-:Y:S02]  /*5940*/  LEA.HI R6, R10, R11, RZ, 0x5 ;  /* 0x0000000b0a067211 */ /* 0x004fe400078f28ff */
[--C-:B---3--:R-:W-:Y:S02]  /*5950*/  SHF.R.S32.HI R11, RZ, 0x2, R9.reuse ;  /* 0x00000002ff0b7819 */ /* 0x108fe40000011409 */
[----:B------:R-:W-:Y:S02]  /*5960*/  SHF.R.S32.HI R10, RZ, 0x1f, R9 ;  /* 0x0000001fff0a7819 */ /* 0x000fe40000011409 */
[----:B------:R-:W1:Y:S01]  /*5970*/  S2R R9, SR_TID.X ;  /* 0x0000000000097919 */ /* 0x000e620000002100 */
[----:B------:R-:W-:Y:S02]  /*5980*/  SHF.R.S32.HI R12, RZ, 0x5, R6 ;  /* 0x00000005ff0c7819 */ /* 0x000fe40000011406 */
[----:B------:R-:W-:-:S02]  /*5990*/  LOP3.LUT R6, R5, 0xffffffe0, RZ, 0xc0, !PT ;  /* 0xffffffe005067812 */ /* 0x000fc400078ec0ff */
[----:B------:R-:W-:Y:S01]  /*59a0*/  LEA.HI R10, R10, R11, RZ, 0x3 ;  /* 0x0000000b0a0a7211 */ /* 0x000fe200078f18ff */
[C---:B-1----:R-:W-:Y:S02]  /*59b0*/  VIADD R14, R9.reuse, 0xffffff80 ;  /* 0xffffff80090e7836 */ /* 0x042fe40000000000 */
[----:B------:R-:W-:Y:S02]  /*59c0*/  VIADD R15, R9, 0xffffff80 ;  /* 0xffffff80090f7836 */ /* 0x000fe40000000000 */
[----:B------:R-:W-:Y:S01]  /*59d0*/  IMAD.IADD R9, R7, 0x1, -R6 ;  /* 0x0000000107097824 */ /* 0x000fe200078e0a06 */
[----:B------:R-:W-:Y:S01]  /*59e0*/  SHF.R.S32.HI R14, RZ, 0x1f, R14 ;  /* 0x0000001fff0e7819 */ /* 0x000fe2000001140e */
[----:B------:R-:W-:Y:S01]  /*59f0*/  IMAD R6, R12, -0x10, R13 ;  /* 0xfffffff00c067824 */ /* 0x000fe200078e020d */
[----:B------:R-:W-:Y:S02]  /*5a00*/  LOP3.LUT R12, R10, 0xfffffff8, RZ, 0xc0, !PT ;  /* 0xfffffff80a0c7812 */ /* 0x000fe400078ec0ff */
[----:B------:R-:W-:-:S02]  /*5a10*/  LEA.HI R14, R14, R15, RZ, 0x7 ;  /* 0x0000000f0e0e7211 */ /* 0x000fc400078f38ff */
[----:B------:R-:W-:Y:S02]  /*5a20*/  SHF.R.S32.HI R10, RZ, 0x1f, R9 ;  /* 0x0000001fff0a7819 */ /* 0x000fe40000011409 */
[----:B------:R-:W-:Y:S02]  /*5a30*/  SHF.R.S32.HI R14, RZ, 0x7, R14 ;  /* 0x00000007ff0e7819 */ /* 0x000fe4000001140e */
[----:B------:R-:W-:Y:S02]  /*5a40*/  IADD3 R6, R6, R12, -R11 ;  /* 0x0000000c06067210 */ /* 0x000fe40007ffe80b */
[----:B------:R-:W-:Y:S02]  /*5a50*/  LEA.HI R5, R14, R14, RZ, 0x1 ;  /* 0x0000000e0e057211 */ /* 0x000fe400078f08ff */
[CC--:B------:R-:W-:Y:S02]  /*5a60*/  LEA.HI R11, R10.reuse, R9.reuse, RZ, 0x3 ;  /* 0x000000090a0b7211 */ /* 0x0c0fe400078f18ff */
[----:B------:R-:W-:-:S02]  /*5a70*/  LEA.HI R10, R10, R9, RZ, 0x2 ;  /* 0x000000090a0a7211 */ /* 0x000fc400078f10ff */
[----:B------:R-:W-:Y:S02]  /*5a80*/  LOP3.LUT R5, R5, 0xfffffffe, RZ, 0xc0, !PT ;  /* 0xfffffffe05057812 */ /* 0x000fe400078ec0ff */
[--C-:B------:R-:W-:Y:S02]  /*5a90*/  SHF.R.S32.HI R9, RZ, 0x3, R11.reuse ;  /* 0x00000003ff097819 */ /* 0x100fe4000001140b */
[----:B------:R-:W-:Y:S01]  /*5aa0*/  SHF.R.S32.HI R12, RZ, 0x1f, R11 ;  /* 0x0000001fff0c7819 */ /* 0x000fe2000001140b */
[----:B------:R-:W-:Y:S01]  /*5ab0*/  IMAD.IADD R5, R14, 0x1, -R5 ;  /* 0x000000010e057824 */ /* 0x000fe200078e0a05 */
[----:B------:R-:W-:Y:S02]  /*5ac0*/  SHF.R.S32.HI R11, RZ, 0x2, R10 ;  /* 0x00000002ff0b7819 */ /* 0x000fe4000001140a */
[----:B------:R-:W-:Y:S01]  /*5ad0*/  LEA.HI R12, R12, R9, RZ, 0x4 ;  /* 0x000000090c0c7211 */ /* 0x000fe200078f20ff */
[----:B------:R-:W-:Y:S01]  /*5ae0*/  IMAD R5, R5, -0x40, R6 ;  /* 0xffffffc005057824 */ /* 0x000fe200078e0206 */
[----:B------:R-:W-:Y:S01]  /*5af0*/  LEA.HI R10, R10, R11, RZ, 0x1 ;  /* 0x0000000b0a0a7211 */ /* 0x000fe200078f08ff */
[C---:B------:R-:W-:Y:S01]  /*5b00*/  VIADD R15, R11.reuse, 0x18 ;  /* 0x000000180b0f7836 */ /* 0x040fe20000000000 */
[----:B------:R-:W-:Y:S01]  /*5b10*/  LEA.HI R6, R8, R7, RZ, 0x2 ;  /* 0x0000000708067211 */ /* 0x000fe200078f10ff */
[----:B------:R-:W-:Y:S01]  /*5b20*/  VIADD R8, R11, 0x8 ;  /* 0x000000080b087836 */ /* 0x000fe20000000000 */
[----:B------:R-:W-:-:S02]  /*5b30*/  LOP3.LUT R12, R12, 0x1ffffff0, RZ, 0xc0, !PT ;  /* 0x1ffffff00c0c7812 */ /* 0x000fc400078ec0ff */
[----:B------:R-:W-:Y:S02]  /*5b40*/  LOP3.LUT R10, R10, 0xfffffffe, RZ, 0xc0, !PT ;  /* 0xfffffffe0a0a7812 */ /* 0x000fe400078ec0ff */
[----:B------:R-:W-:Y:S01]  /*5b50*/  LOP3.LUT R6, R6, 0xfffffffc, RZ, 0xc0, !PT ;  /* 0xfffffffc06067812 */ /* 0x000fe200078ec0ff */
[----:B------:R-:W-:Y:S01]  /*5b60*/  IMAD.IADD R9, R9, 0x1, -R12 ;  /* 0x0000000109097824 */ /* 0x000fe200078e0a0c */
[----:B------:R-:W-:Y:S01]  /*5b70*/  LEA.HI R13, R8, R8, RZ, 0x1 ;  /* 0x00000008080d7211 */ /* 0x000fe200078f08ff */
[----:B------:R-:W-:Y:S01]  /*5b80*/  IMAD.IADD R10, R11, 0x1, -R10 ;  /* 0x000000010b0a7824 */ /* 0x000fe200078e0a0a */
[----:B------:R-:W-:Y:S01]  /*5b90*/  LEA.HI R17, R15, R15, RZ, 0x1 ;  /* 0x0000000f0f117211 */ /* 0x000fe200078f08ff */
[----:B------:R-:W-:Y:S02]  /*5ba0*/  VIADD R12, R11, 0x10 ;  /* 0x000000100b0c7836 */ /* 0x000fe40000000000 */
[----:B------:R-:W-:Y:S01]  /*5bb0*/  IMAD.IADD R6, R7, 0x1, -R6 ;  /* 0x0000000107067824 */ /* 0x000fe200078e0a06 */
[----:B------:R-:W-:Y:S01]  /*5bc0*/  LOP3.LUT R7, R13, 0xfffffffe, RZ, 0xc0, !PT ;  /* 0xfffffffe0d077812 */ /* 0x000fe200078ec0ff */
[----:B------:R-:W-:Y:S01]  /*5bd0*/  IMAD R10, R9, 0x8, R10 ;  /* 0x00000008090a7824 */ /* 0x000fe200078e020a */
[----:B------:R-:W-:-:S02]  /*5be0*/  LEA.HI R9, R12, R12, RZ, 0x1 ;  /* 0x0000000c0c097211 */ /* 0x000fc400078f08ff */
[----:B------:R-:W-:Y:S01]  /*5bf0*/  SHF.R.S32.HI R18, RZ, 0x1f, R17 ;  /* 0x0000001fff127819 */ /* 0x000fe20000011411 */
[----:B------:R-:W-:Y:S01]  /*5c00*/  IMAD.IADD R8, R8, 0x1, -R7 ;  /* 0x0000000108087824 */ /* 0x000fe200078e0a07 */
[----:B------:R1:W-:Y:S01]  /*5c10*/  STL [R1+0x3c], R10 ;  /* 0x00003c0a01007387 */ /* 0x0003e20000100800 */
[----:B------:R-:W-:Y:S02]  /*5c20*/  SHF.R.S32.HI R7, RZ, 0x1, R13 ;  /* 0x00000001ff077819 */ /* 0x000fe4000001140d */
[--C-:B------:R-:W-:Y:S02]  /*5c30*/  SHF.R.S32.HI R11, RZ, 0x1, R9.reuse ;  /* 0x00000001ff0b7819 */ /* 0x100fe40000011409 */
[----:B------:R-:W-:-:S04]  /*5c40*/  SHF.R.S32.HI R14, RZ, 0x1f, R9 ;  /* 0x0000001fff0e7819 */ /* 0x000fc80000011409 */
[----:B------:R-:W-:Y:S02]  /*5c50*/  LEA.HI R14, R14, R11, RZ, 0x4 ;  /* 0x0000000b0e0e7211 */ /* 0x000fe400078f20ff */
[----:B-1----:R-:W-:Y:S02]  /*5c60*/  SHF.R.S32.HI R10, RZ, 0x1f, R13 ;  /* 0x0000001fff0a7819 */ /* 0x002fe4000001140d */
[----:B------:R-:W-:Y:S02]  /*5c70*/  LOP3.LUT R13, R9, 0xfffffffe, RZ, 0xc0, !PT ;  /* 0xfffffffe090d7812 */ /* 0x000fe400078ec0ff */
[----:B------:R-:W-:Y:S02]  /*5c80*/  LEA.HI R10, R10, R7, RZ, 0x4 ;  /* 0x000000070a0a7211 */ /* 0x000fe400078f20ff */
[----:B------:R-:W-:Y:S01]  /*5c90*/  SHF.R.S32.HI R9, RZ, 0x1, R17 ;  /* 0x00000001ff097819 */ /* 0x000fe20000011411 */
[----:B------:R-:W-:Y:S01]  /*5ca0*/  IMAD.IADD R13, R12, 0x1, -R13 ;  /* 0x000000010c0d7824 */ /* 0x000fe200078e0a0d */
        /* <DEDUP_REMOVED lines=10> */
[----:B------:R1:W-:Y:S01]  /*5d50*/  STL [R1+0x38], R10 ;  /* 0x0000380a01007387 */ /* 0x0003e20000100800 */
[----:B------:R-:W-:-:S02]  /*5d60*/  IMAD.IADD R9, R9, 0x1, -R18 ;  /* 0x0000000109097824 */ /* 0x000fc400078e0a12 */
[----:B------:R-:W-:Y:S01]  /*5d70*/  IMAD R8, R235, 0x2000, R16 ;  /* 0x00002000eb087824 */ /* 0x000fe200078e0210 */
[----:B------:R2:W-:Y:S01]  /*5d80*/  STL [R1+0x34], R7 ;  /* 0x0000340701007387 */ /* 0x0005e20000100800 */
[----:B------:R-:W-:Y:S02]  /*5d90*/  IMAD.MOV.U32 R15, RZ, RZ, 0x40000040 ;  /* 0x40000040ff0f7424 */ /* 0x000fe400078e00ff */
[----:B------:R-:W-:Y:S02]  /*5da0*/  IMAD.MOV.U32 R13, RZ, RZ, 0x40000040 ;  /* 0x40000040ff0d7424 */ /* 0x000fe400078e00ff */
[----:B------:R-:W-:Y:S02]  /*5db0*/  IMAD.MOV.U32 R11, RZ, RZ, 0x40000040 ;  /* 0x40000040ff0b7424 */ /* 0x000fe400078e00ff */
[----:B-1----:R-:W-:Y:S02]  /*5dc0*/  IMAD R10, R9, 0x8, R12 ;  /* 0x00000008090a7824 */ /* 0x002fe400078e020c */
[----:B------:R-:W-:-:S02]  /*5dd0*/  VIADD R9, R8, 0x4000 ;  /* 0x0000400008097836 */ /* 0x000fc40000000000 */
[----:B--2---:R-:W-:Y:S01]  /*5de0*/  VIADD R7, R8, 0x20c00 ;  /* 0x00020c0008077836 */ /* 0x004fe20000000000 */
[----:B------:R-:W-:Y:S01]  /*5df0*/  SHF.R.U32.HI R8, RZ, 0x4, R8 ;  /* 0x00000004ff087819 */ /* 0x000fe20000011608 */
[----:B------:R1:W-:Y:S01]  /*5e00*/  STL [R1+0x30], R10 ;  /* 0x0000300a01007387 */ /* 0x0003e20000100800 */
[----:B------:R-:W-:Y:S01]  /*5e10*/  SHF.R.U32.HI R9, RZ, 0x4, R9 ;  /* 0x00000004ff097819 */ /* 0x000fe20000011609 */
[C---:B------:R-:W-:Y:S01]  /*5e20*/  VIADD R18, R6.reuse, 0x8 ;  /* 0x0000000806127836 */ /* 0x040fe20000000000 */
[----:B------:R-:W-:Y:S01]  /*5e30*/  SHF.R.U32.HI R7, RZ, 0x4, R7 ;  /* 0x00000004ff077819 */ /* 0x000fe20000011607 */
[----:B------:R-:W-:Y:S01]  /*5e40*/  VIADD R18, R6, 0x14 ;  /* 0x0000001406127836 */ /* 0x000fe20000000000 */
[----:B------:R-:W-:Y:S02]  /*5e50*/  LOP3.LUT R8, R8, 0x3fff, RZ, 0xc0, !PT ;  /* 0x00003fff08087812 */ /* 0x000fe400078ec0ff */
[----:B------:R-:W-:Y:S02]  /*5e60*/  LOP3.LUT R9, R9, 0x3fff, RZ, 0xc0, !PT ;  /* 0x00003fff09097812 */ /* 0x000fe400078ec0ff */
[----:B------:R-:W-:-:S02]  /*5e70*/  LOP3.LUT R7, R7, 0x3fff, RZ, 0xc0, !PT ;  /* 0x00003fff07077812 */ /* 0x000fc400078ec0ff */
[----:B------:R-:W-:Y:S02]  /*5e80*/  LOP3.LUT R8, R8, 0x10000, RZ, 0xfc, !PT ;  /* 0x0001000008087812 */ /* 0x000fe400078efcff */
[----:B------:R-:W-:Y:S01]  /*5e90*/  LOP3.LUT R17, R9, 0x10000, RZ, 0xfc, !PT ;  /* 0x0001000009117812 */ /* 0x000fe200078efcff */
[----:B------:R-:W-:Y:S01]  /*5ea0*/  IMAD.MOV.U32 R9, RZ, RZ, 0x40000040 ;  /* 0x40000040ff097424 */ /* 0x000fe200078e00ff */
[----:B------:R-:W-:Y:S01]  /*5eb0*/  LOP3.LUT R7, R7, 0x10000, RZ, 0xfc, !PT ;  /* 0x0001000007077812 */ /* 0x000fe200078efcff */
[C---:B------:R-:W-:Y:S01]  /*5ec0*/  VIADD R14, R8.reuse, 0x2 ;  /* 0x00000002080e7836 */ /* 0x040fe20000000000 */
[----:B------:R2:W-:Y:S01]  /*5ed0*/  STL [R1+0x24], R8 ;  /* 0x0000240801007387 */ /* 0x0005e20000100800 */
[C---:B------:R-:W-:Y:S02]  /*5ee0*/  VIADD R12, R8.reuse, 0x4 ;  /* 0x00000004080c7836 */ /* 0x040fe40000000000 */
[----:B-1----:R-:W-:Y:S01]  /*5ef0*/  VIADD R10, R8, 0x6 ;  /* 0x00000006080a7836 */ /* 0x002fe20000000000 */
[----:B------:R1:W-:Y:S01]  /*5f00*/  STL [R1+0x40], R7 ;  /* 0x0000400701007387 */ /* 0x0003e20000100800 */
[----:B------:R-:W-:-:S02]  /*5f10*/  VIADD R236, R17, 0x4 ;  /* 0x0000000411ec7836 */ /* 0x000fc40000000000 */
[C---:B------:R-:W-:Y:S01]  /*5f20*/  VIADD R232, R17.reuse, 0x6 ;  /* 0x0000000611e87836 */ /* 0x040fe20000000000 */
[----:B------:R3:W-:Y:S01]  /*5f30*/  STL [R1+0x20], R17 ;  /* 0x0000201101007387 */ /* 0x0007e20000100800 */
[----:B--2---:R-:W-:-:S03]  /*5f40*/  VIADD R8, R17, 0x2 ;  /* 0x0000000211087836 */ /* 0x004fc60000000000 */
[----:B------:R2:W-:Y:S01]  /*5f50*/  STL.64 [R1+0x18], R14 ;  /* 0x0000180e01007387 */ /* 0x0005e20000100a00 */
[----:B-1----:R-:W-:-:S03]  /*5f60*/  VIADD R7, R6, 0x4 ;  /* 0x0000000406077836 */ /* 0x002fc60000000000 */
[----:B------:R2:W-:Y:S01]  /*5f70*/  STL.64 [R1+0x10], R12 ;  /* 0x0000100c01007387 */ /* 0x0005e20000100a00 */
[C---:B------:R-:W-:Y:S02]  /*5f80*/  VIADD R7, R6.reuse, 0x10 ;  /* 0x0000001006077836 */ /* 0x040fe40000000000 */
[C---:B---3--:R-:W-:Y:S01]  /*5f90*/  VIADD R17, R6.reuse, 0xc ;  /* 0x0000000c06117836 */ /* 0x048fe20000000000 */
[----:B------:R2:W-:Y:S01]  /*5fa0*/  STL.64 [R1+0x8], R10 ;  /* 0x0000080a01007387 */ /* 0x0005e20000100a00 */
[C---:B------:R-:W-:Y:S02]  /*5fb0*/  VIADD R17, R6.reuse, 0x18 ;  /* 0x0000001806117836 */ /* 0x040fe40000000000 */
[----:B------:R-:W-:Y:S01]  /*5fc0*/  VIADD R7, R6, 0x1c ;  /* 0x0000001c06077836 */ /* 0x000fe20000000000 */
[----:B------:R2:W-:Y:S06]  /*5fd0*/  STL.64 [R1], R8 ;  /* 0x0000000801007387 */ /* 0x0005ec0000100a00 */
.L_x_5402:
[----:B------:R-:W-:-:S05]  /*5fe0*/  IMAD.U32 R7, RZ, RZ, UR36 ;  /* 0x00000024ff077e24 */ /* 0x000fca000f8e00ff */
[----:B------:R-:W-:-:S04]  /*5ff0*/  LOP3.LUT R7, R7, 0x1, RZ, 0xfc, !PT ;  /* 0x0000000107077812 */ /* 0x000fc800078efcff */
[----:B------:R-:W-:-:S13]  /*6000*/  ISETP.NE.AND P0, PT, R7, 0x3, PT ;  /* 0x000000030700780c */ /* 0x000fda0003f05270 */
[----:B------:R-:W-:Y:S05]  /*6010*/  @!P0 BRA `(.L_x_5392) ;  /* 0x0000000000048947 */ /* 0x000fea0003800000 */
[----:B------:R-:W-:Y:S01]  /*6020*/  BPT.TRAP 0x1 ;  /* 0x000000040000795c */ /* 0x000fe20000300000 */
.L_x_5392:
[----:B------:R-:W-:Y:S01]  /*6030*/  IMAD R7, R0, 0x8, R16 ;  /* 0x0000000800077824 */ /* 0x000fe200078e0210 */
[----:B------:R-:W-:-:S04]  /*6040*/  SHF.L.U32 R20, R4, 0x1f, RZ ;  /* 0x0000001f04147819 */ /* 0x000fc800000006ff */
[----:B------:R1:W3:Y:S01]  /*6050*/  SYNCS.PHASECHK.TRANS64.TRYWAIT P1, [R7+URZ+0x30c10], R20 ;  /* 0x030c1014070075a7 */ /* 0x0002e2000802017f */
[----:B------:R-:W-:Y:S05]  /*6060*/  @!P0 BRA `(.L_x_5393) ;  /* 0x0000000000048947 */ /* 0x000fea0003800000 */
[----:B------:R-:W-:Y:S01]  /*6070*/  BPT.TRAP 0x1 ;  /* 0x000000040000795c */ /* 0x000fe20000300000 */
.L_x_5393:
[----:B--2---:R-:W-:-:S05]  /*6080*/  VIADD R8, R16, 0x10000 ;  /* 0x0001000010087836 */ /* 0x004fca0000000000 */
[----:B------:R-:W-:-:S04]  /*6090*/  SHF.R.U32.HI R8, RZ, 0x4, R8 ;  /* 0x00000004ff087819 */ /* 0x000fc80000011608 */
[----:B------:R-:W-:-:S04]  /*60a0*/  LOP3.LUT R8, R8, 0x3fff, RZ, 0xc0, !PT ;  /* 0x00003fff08087812 */ /* 0x000fc800078ec0ff */
[----:B------:R-:W-:Y:S01]  /*60b0*/  LOP3.LUT R9, R8, 0x10000, RZ, 0xfc, !PT ;  /* 0x0001000008097812 */ /* 0x000fe200078efcff */
[----:B---3--:R-:W-:Y:S06]  /*60c0*/  @P1 BRA `(.L_x_5394) ;  /* 0x0000000000081947 */ /* 0x008fec0003800000 */
[----:B------:R-:W2:Y:S02]  /*60d0*/  SYNCS.PHASECHK.TRANS64.TRYWAIT P1, [R7+URZ+0x30c10], R20 ;  /* 0x030c1014070075a7 */ /* 0x000ea4000802017f */
[----:B--2---:R-:W-:Y:S05]  /*60e0*/  @!P1 BRA `(.L_x_5395) ;  /* 0x000000cc00909947 */ /* 0x004fea0003800000 */
.L_x_5394:
        /* <DEDUP_REMOVED lines=63> */
.L_x_5396:
[----:B------:R1:W1:Y:S01]  /*64e0*/  SYNCS.PHASECHK.TRANS64.TRYWAIT P1, [R7+URZ+0x30c30], R20 ;  /* 0x030c3014070075a7 */ /* 0x000262000802017f */
[----:B------:R-:W-:Y:S05]  /*64f0*/  @!P0 BRA `(.L_x_5397) ;  /* 0x0000000000048947 */ /* 0x000fea0003800000 */
[----:B------:R-:W-:Y:S01]  /*6500*/  BPT.TRAP 0x1 ;  /* 0x000000040000795c */ /* 0x000fe20000300000 */
.L_x_5397:
        /* <DEDUP_REMOVED lines=8> */
.L_x_5398:
[----:B------:R-:W5:Y:S04]  /*6590*/  LDL R12, [R1+0x20] ;  /* 0x00002000010c7983 */ /* 0x000f680000100800 */
[----:B------:R-:W4:Y:S01]  /*65a0*/  LDL.64 R10, [R1] ;  /* 0x00000000010a7983 */ /* 0x000f220000100a00 */
[----:B------:R-:W-:Y:S01]  /*65b0*/  R2UR UR6, R9 ;  /* 0x00000000090672ca */ /* 0x000fe200000e0000 */
[----:B------:R-:W-:Y:S01]  /*65c0*/  WARPGROUP.ARRIVE ;  /* 0x00000000000079c5 */ /* 0x000fe20000000000 */
[----:B------:R-:W-:Y:S01]  /*65d0*/  UMOV UR5, 0x40000040 ;  /* 0x4000004000057882 */ /* 0x000fe20000000000 */
[----:B------:R-:W-:Y:S01]  /*65e0*/  UMOV UR7, 0x40000040 ;  /* 0x4000004000077882 */ /* 0x000fe20000000000 */
[----:B------:R-:W-:Y:S01]  /*65f0*/  UMOV UR11, 0x40000040 ;  /* 0x40000040000b7882 */ /* 0x000fe20000000000 */
[C---:B------:R-:W-:Y:S01]  /*6600*/  VIADD R13, R6.reuse, 0x14 ;  /* 0x00000014060d7836 */ /* 0x040fe20000000000 */
[----:B--2---:R-:W1:Y:S01]  /*6610*/  SHFL.IDX PT, R17, R15, R6, 0x1f ;  /* 0x00001f060f117589 */ /* 0x004e6200000e0000 */
[C---:B------:R-:W-:Y:S01]  /*6620*/  VIADD R14, R6.reuse, 0x18 ;  /* 0x00000018060e7836 */ /* 0x040fe20000000000 */
[C---:B------:R-:W-:Y:S01]  /*6630*/  ISETP.GT.AND P2, PT, R5.reuse, RZ, PT ;  /* 0x000000ff0500720c */ /* 0x040fe20003f44270 */
[C---:B------:R-:W-:Y:S01]  /*6640*/  VIADD R21, R6.reuse, 0x4 ;  /* 0x0000000406157836 */ /* 0x040fe20000000000 */
[----:B------:R-:W-:Y:S01]  /*6650*/  ISETP.GT.AND P1, PT, R5, 0x8, PT ;  /* 0x000000080500780c */ /* 0x000fe20003f24270 */
[C---:B------:R-:W-:Y:S01]  /*6660*/  VIADD R19, R6.reuse, 0x8 ;  /* 0x0000000806137836 */ /* 0x040fe20000000000 */
[----:B------:R-:W2:Y:S01]  /*6670*/  SHFL.IDX PT, R13, R15, R13, 0x1f ;  /* 0x00001f0d0f0d7589 */ /* 0x000ea200000e0000 */
[----:B------:R-:W-:Y:S01]  /*6680*/  VIADD R18, R6, 0x1c ;  /* 0x0000001c06127836 */ /* 0x000fe20000000000 */
[----:B------:R-:W-:Y:S01]  /*6690*/  FSEL R101, R101, -INF , P2 ;  /* 0xff80000065657808 */ /* 0x000fe20001000000 */
[----:B------:R-:W-:Y:S01]  /*66a0*/  IMAD R220, R0, 0x400, R220 ;  /* 0x0000040000dc7824 */ /* 0x000fe200078e02dc */
[----:B------:R-:W2:Y:S01]  /*66b0*/  SHFL.IDX PT, R9, R15, R21, 0x1f ;  /* 0x00001f150f097589 */ /* 0x000ea200000e0000 */
[----:B------:R-:W-:-:S02]  /*66c0*/  FSEL R93, R93, -INF , P2 ;  /* 0xff8000005d5d7808 */ /* 0x000fc40001000000 */
[----:B------:R-:W-:Y:S01]  /*66d0*/  FSEL R222, R88, -INF , P2 ;  /* 0xff80000058de7808 */ /* 0x000fe20001000000 */
[----:B------:R-:W2:Y:S01]  /*66e0*/  SHFL.IDX PT, R14, R15, R14, 0x1f ;  /* 0x00001f0e0f0e7589 */ /* 0x000ea200000e0000 */
[----:B------:R-:W-:Y:S02]  /*66f0*/  FSEL R90, R90, -INF , P1 ;  /* 0xff8000005a5a7808 */ /* 0x000fe40000800000 */
[----:B------:R-:W-:Y:S01]  /*6700*/  FSEL R96, R96, -INF , P2 ;  /* 0xff80000060607808 */ /* 0x000fe20001000000 */
[----:B---3--:R-:W-:Y:S01]  /*6710*/  SHFL.IDX PT, R20, R234, R21, 0x1f ;  /* 0x00001f15ea147589 */ /* 0x008fe200000e0000 */
[----:B------:R-:W-:Y:S02]  /*6720*/  FSEL R104, R104, -INF , P2 ;  /* 0xff80000068687808 */ /* 0x000fe40001000000 */
[----:B------:R-:W-:Y:S01]  /*6730*/  FSEL R98, R98, -INF , P1 ;  /* 0xff80000062627808 */ /* 0x000fe20000800000 */
[----:B------:R-:W3:Y:S01]  /*6740*/  SHFL.IDX PT, R22, R234, R19, 0x1f ;  /* 0x00001f13ea167589 */ /* 0x000ee200000e0000 */
        /* <DEDUP_REMOVED lines=40> */
[----:B-----5:R-:W-:Y:S01]  /*69d0*/  R2UR UR4, R12 ;  /* 0x000000000c0472ca */ /* 0x020fe200000e0000 */
[----:B------:R-:W-:Y:S01]  /*69e0*/  VIADD R12, R6, 0x10 ;  /* 0x00000010060c7836 */ /* 0x000fe20000000000 */
[----:B----4-:R-:W-:Y:S02]  /*69f0*/  R2UR UR8, R10 ;  /* 0x000000000a0872ca */ /* 0x010fe400000e0000 */
[----:B------:R-:W-:Y:S01]  /*6a00*/  R2UR UR9, R11 ;  /* 0x000000000b0972ca */ /* 0x000fe200000e0000 */
[----:B------:R-:W-:Y:S01]  /*6a10*/  VIADD R11, R6, 0xc ;  /* 0x0000000c060b7836 */ /* 0x000fe20000000000 */
[----:B------:R-:W4:Y:S04]  /*6a20*/  SHFL.IDX PT, R10, R15, R19, 0x1f ;  /* 0x00001f130f0a7589 */ /* 0x000f2800000e0000 */
[----:B------:R-:W5:Y:S03]  /*6a30*/  SHFL.IDX PT, R12, R15, R12, 0x1f ;  /* 0x00001f0c0f0c7589 */ /* 0x000f6600000e0000 */
[----:B------:R-:W-:Y:S01]  /*6a40*/  HGMMA.64x128x16.F32.BF16 R24, gdesc[UR4], RZ, !UPT, gsb0 ;  /* 0x01e00000041879f0 */ /* 0x000fe2000c0018ff */
[----:B------:R-:W-:Y:S01]  /*6a50*/  UIADD3 UR4, UR6, 0x2, URZ ;  /* 0x0000000206047890 */ /* 0x000fe2000fffe03f */
[----:B------:R-:W5:Y:S01]  /*6a60*/  SHFL.IDX PT, R11, R15, R11, 0x1f ;  /* 0x00001f0b0f0b7589 */ /* 0x000f6200000e0000 */
[----:B------:R-:W-:-:S02]  /*6a70*/  ULDC UR5, c[0x0][0x744] ;  /* 0x0001d10000057ab9 */ /* 0x000fc40000000800 */
[--C-:B-1----:R-:W-:Y:S01]  /*6a80*/  FFMA.FTZ R222, R222, UR5, -R17.reuse ;  /* 0x00000005dede7c23 */ /* 0x102fe20008010811 */
[----:B------:R-:W1:Y:S02]  /*6a90*/  SHFL.IDX PT, R15, R15, R18, 0x1f ;  /* 0x00001f120f0f7589 */ /* 0x000e6400000e0000 */
[----:B------:R-:W-:Y:S01]  /*6aa0*/  UMOV UR10, UR4 ;  /* 0x00000004000a7c82 */ /* 0x000fe20008000000 */
[----:B------:R-:W-:Y:S01]  /*6ab0*/  UIADD3 UR4, UR6, 0x4, URZ ;  /* 0x0000000406047890 */ /* 0x000fe2000fffe03f */
[----:B------:R-:W-:Y:S01]  /*6ac0*/  FFMA.FTZ R90, R90, UR5, -R17 ;  /* 0x000000055a5a7c23 */ /* 0x000fe20008010811 */
[----:B------:R-:W1:Y:S01]  /*6ad0*/  SHFL.IDX PT, R18, R234, R6, 0x1f ;  /* 0x00001f06ea127589 */ /* 0x000e6200000e0000 */
[----:B--2---:R-:W-:Y:S01]  /*6ae0*/  FFMA.FTZ R97, R97, UR5, -R13 ;  /* 0x0000000561617c23 */ /* 0x004fe2000801080d */
[----:B------:R-:W-:Y:S01]  /*6af0*/  UIADD3 UR6, UR6, 0x6, URZ ;  /* 0x0000000606067890 */ /* 0x000fe2000fffe03f */
[----:B------:R2:W-:Y:S01]  /*6b00*/  MUFU.EX2 R225, R90 ;  /* 0x0000005a00e17308 */ /* 0x0005e20000000800 */
[--C-:B------:R-:W-:Y:S01]  /*6b10*/  FFMA.FTZ R89, R89, UR5, -R9.reuse ;  /* 0x0000000559597c23 */ /* 0x100fe20008010809 */
[----:B------:R-:W-:Y:S01]  /*6b20*/  FFMA.FTZ R9, R91, UR5, -R9 ;  /* 0x000000055b097c23 */ /* 0x000fe20008010809 */
[----:B------:R-:W-:Y:S01]  /*6b30*/  FFMA.FTZ R100, R100, UR5, -R14 ;  /* 0x0000000564647c23 */ /* 0x000fe2000801080e */
[----:B---3--:R-:W-:Y:S01]  /*6b40*/  FFMA.FTZ R21, R108, UR5, -R22 ;  /* 0x000000056c157c23 */ /* 0x008fe20008010816 */
[--C-:B----4-:R-:W-:Y:S01]  /*6b50*/  FFMA.FTZ R231, R231, UR5, -R10.reuse ;  /* 0x00000005e7e77c23 */ /* 0x110fe2000801080a */
[----:B------:R-:W-:Y:S01]  /*6b60*/  FFMA.FTZ R10, R94, UR5, -R10 ;  /* 0x000000055e0a7c23 */ /* 0x000fe2000801080a */
[----:B------:R-:W-:Y:S01]  /*6b70*/  FFMA.FTZ R22, R110, UR5, -R22 ;  /* 0x000000056e167c23 */ /* 0x000fe20008010816 */
[----:B------:R-:W-:Y:S01]  /*6b80*/  MUFU.EX2 R227, R97 ;  /* 0x0000006100e37308 */ /* 0x000fe20000000800 */
[--C-:B-----5:R-:W-:Y:S01]  /*6b90*/  FFMA.FTZ R96, R96, UR5, -R12.reuse ;  /* 0x0000000560607c23 */ /* 0x120fe2000801080c */
[----:B------:R-:W-:Y:S01]  /*6ba0*/  FFMA.FTZ R12, R98, UR5, -R12 ;  /* 0x00000005620c7c23 */ /* 0x000fe2000801080c */
[----:B------:R-:W-:Y:S01]  /*6bb0*/  FFMA.FTZ R14, R102, UR5, -R14 ;  /* 0x00000005660e7c23 */ /* 0x000fe2000801080e */
[----:B------:R-:W3:Y:S01]  /*6bc0*/  SHFL.IDX PT, R98, R223, R6, 0x1f ;  /* 0x00001f06df627589 */ /* 0x000ee200000e0000 */
[--C-:B------:R-:W-:Y:S01]  /*6bd0*/  FFMA.FTZ R93, R93, UR5, -R11.reuse ;  /* 0x000000055d5d7c23 */ /* 0x100fe2000801080b */
[----:B------:R-:W-:Y:S01]  /*6be0*/  FFMA.FTZ R11, R95, UR5, -R11 ;  /* 0x000000055f0b7c23 */ /* 0x000fe2000801080b */
[----:B------:R-:W-:Y:S01]  /*6bf0*/  FFMA.FTZ R13, R99, UR5, -R13 ;  /* 0x00000005630d7c23 */ /* 0x000fe2000801080d */
[----:B------:R-:W-:Y:S01]  /*6c00*/  MUFU.EX2 R224, R89 ;  /* 0x0000005900e07308 */ /* 0x000fe20000000800 */
[--C-:B-1----:R-:W-:Y:S01]  /*6c10*/  FFMA.FTZ R101, R101, UR5, -R15.reuse ;  /* 0x0000000565657c23 */ /* 0x102fe2000801080f */
[----:B------:R-:W-:Y:S01]  /*6c20*/  FFMA.FTZ R15, R103, UR5, -R15 ;  /* 0x00000005670f7c23 */ /* 0x000fe2000801080f */
[----:B------:R-:W-:Y:S01]  /*6c30*/  VIADD R103, R6, 0xc ;  /* 0x0000000c06677836 */ /* 0x000fe20000000000 */
[----:B------:R-:W-:Y:S01]  /*6c40*/  FSEL R99, R121, -INF , P2 ;  /* 0xff80000079637808 */ /* 0x000fe20001000000 */
[--C-:B------:R-:W-:Y:S01]  /*6c50*/  FFMA.FTZ R17, R104, UR5, -R18.reuse ;  /* 0x0000000568117c23 */ /* 0x100fe20008010812 */
[----:B------:R-:W-:Y:S01]  /*6c60*/  FFMA.FTZ R18, R106, UR5, -R18 ;  /* 0x000000056a127c23 */ /* 0x000fe20008010812 */
[C---:B------:R-:W-:Y:S01]  /*6c70*/  VIADD R106, R6.reuse, 0x10 ;  /* 0x00000010066a7836 */ /* 0x040fe20000000000 */
[----:B------:R1:W-:Y:S01]  /*6c80*/  MUFU.EX2 R226, R101 ;  /* 0x0000006500e27308 */ /* 0x0003e20000000800 */
[----:B------:R-:W-:Y:S01]  /*6c90*/  VIADD R104, R6, 0x18 ;  /* 0x0000001806687836 */ /* 0x000fe20000000000 */
[----:B------:R-:W4:Y:S01]  /*6ca0*/  SHFL.IDX PT, R88, R234, R103, 0x1f ;  /* 0x00001f67ea587589 */ /* 0x000f2200000e0000 */
[--C-:B------:R-:W-:Y:S01]  /*6cb0*/  FFMA.FTZ R19, R105, UR5, -R20.reuse ;  /* 0x0000000569137c23 */ /* 0x100fe20008010814 */
[----:B------:R-:W-:Y:S01]  /*6cc0*/  FFMA.FTZ R20, R107, UR5, -R20 ;  /* 0x000000056b147c23 */ /* 0x000fe20008010814 */
[----:B------:R-:W-:Y:S01]  /*6cd0*/  FSEL R107, R129, -INF , P2 ;  /* 0xff800000816b7808 */ /* 0x000fe20001000000 */
[----:B--2---:R-:W2:Y:S01]  /*6ce0*/  SHFL.IDX PT, R90, R234, R106, 0x1f ;  /* 0x00001f6aea5a7589 */ /* 0x004ea200000e0000 */
[----:B------:R-:W-:Y:S01]  /*6cf0*/  FSEL R105, R128, -INF , P2 ;  /* 0xff80000080697808 */ /* 0x000fe20001000000 */
[----:B------:R5:W-:Y:S01]  /*6d00*/  MUFU.EX2 R228, R93 ;  /* 0x0000005d00e47308 */ /* 0x000be20000000800 */
[----:B-1----:R-:W-:Y:S01]  /*6d10*/  VIADD R101, R6, 0x14 ;  /* 0x0000001406657836 */ /* 0x002fe20000000000 */
[----:B------:R-:W1:Y:S01]  /*6d20*/  SHFL.IDX PT, R94, R234, R104, 0x1f ;  /* 0x00001f68ea5e7589 */ /* 0x000e6200000e0000 */
[----:B---3--:R-:W-:Y:S01]  /*6d30*/  FFMA.FTZ R97, R120, UR5, -R98 ;  /* 0x0000000578617c23 */ /* 0x008fe20008010862 */
[----:B------:R-:W-:-:S02]  /*6d40*/  FSEL R120, R144, -INF , P2 ;  /* 0xff80000090787808 */ /* 0x000fc40001000000 */
[----:B------:R-:W3:Y:S01]  /*6d50*/  SHFL.IDX PT, R92, R234, R101, 0x1f ;  /* 0x00001f65ea5c7589 */ /* 0x000ee200000e0000 */
[C---:B------:R-:W-:Y:S01]  /*6d60*/  VIADD R144, R6.reuse, 0x14 ;  /* 0x0000001406907836 */ /* 0x040fe20000000000 */
[----:B------:R3:W-:Y:S01]  /*6d70*/  MUFU.EX2 R229, R100 ;  /* 0x0000006400e57308 */ /* 0x0007e20000000800 */
[----:B-----5:R-:W-:Y:S01]  /*6d80*/  VIADD R93, R6, 0x1c ;  /* 0x0000001c065d7836 */ /* 0x020fe20000000000 */
[----:B------:R-:W5:Y:S01]  /*6d90*/  SHFL.IDX PT, R103, R223, R103, 0x1f ;  /* 0x00001f67df677589 */ /* 0x000f6200000e0000 */
[----:B------:R-:W-:Y:S01]  /*6da0*/  FFMA.FTZ R98, R122, UR5, -R98 ;  /* 0x000000057a627c23 */ /* 0x000fe20008010862 */
[----:B------:R-:W-:Y:S02]  /*6db0*/  FSEL R122, R141, -INF , P2 ;  /* 0xff8000008d7a7808 */ /* 0x000fe40001000000 */
[----:B------:R1:W5:Y:S02]  /*6dc0*/  SHFL.IDX PT, R234, R234, R93, 0x1f ;  /* 0x00001f5deaea7589 */ /* 0x00036400000e0000 */
[----:B------:R5:W-:Y:S02]  /*6dd0*/  MUFU.EX2 R230, R96 ;  /* 0x0000006000e67308 */ /* 0x000be40000000800 */
[----:B------:R3:W-:Y:S01]  /*6de0*/  SHFL.IDX PT, R110, R223, R104, 0x1f ;  /* 0x00001f68df6e7589 */ /* 0x0007e200000e0000 */
[--C-:B----4-:R-:W-:Y:S01]  /*6df0*/  FFMA.FTZ R23, R109, UR5, -R88.reuse ;  /* 0x000000056d177c23 */ /* 0x110fe20008010858 */
[----:B------:R-:W-:Y:S01]  /*6e00*/  FSEL R109, R125, -INF , P2 ;  /* 0xff8000007d6d7808 */ /* 0x000fe20001000000 */
[----:B------:R-:W-:Y:S01]  /*6e10*/  FFMA.FTZ R88, R111, UR5, -R88 ;  /* 0x000000056f587c23 */ /* 0x000fe20008010858 */
[--C-:B--2---:R-:W-:Y:S01]  /*6e20*/  FFMA.FTZ R89, R112, UR5, -R90.reuse ;  /* 0x0000000570597c23 */ /* 0x104fe2000801085a */
[----:B------:R-:W-:Y:S01]  /*6e30*/  FFMA.FTZ R90, R114, UR5, -R90 ;  /* 0x00000005725a7c23 */ /* 0x000fe2000801085a */
[----:B------:R-:W-:Y:S01]  /*6e40*/  VIADD R114, R6, 0x8 ;  /* 0x0000000806727836 */ /* 0x000fe20000000000 */
[----:B------:R2:W4:Y:S01]  /*6e50*/  SHFL.IDX PT, R108, R223, R101, 0x1f ;  /* 0x00001f65df6c7589 */ /* 0x00052200000e0000 */
[--C-:B-1----:R-:W-:Y:S01]  /*6e60*/  FFMA.FTZ R93, R116, UR5, -R94.reuse ;  /* 0x00000005745d7c23 */ /* 0x102fe2000801085e */
[----:B------:R-:W-:Y:S01]  /*6e70*/  FFMA.FTZ R94, R118, UR5, -R94 ;  /* 0x00000005765e7c23 */ /* 0x000fe2000801085e */
[----:B------:R-:W-:Y:S01]  /*6e80*/  FSEL R118, R145, -INF , P2 ;  /* 0xff80000091767808 */ /* 0x000fe20001000000 */
[----:B------:R-:W1:Y:S01]  /*6e90*/  SHFL.IDX PT, R102, R223, R114, 0x1f ;  /* 0x00001f72df667589 */ /* 0x000e6200000e0000 */
[----:B---3--:R-:W-:Y:S01]  /*6ea0*/  FFMA.FTZ R91, R113, UR5, -R92 ;  /* 0x00000005715b7c23 */ /* 0x008fe2000801085c */
[----:B------:R-:W-:Y:S01]  /*6eb0*/  VIADD R113, R6, 0x4 ;  /* 0x0000000406717836 */ /* 0x000fe20000000000 */
[----:B------:R-:W-:Y:S01]  /*6ec0*/  FSEL R104, R127, -INF , P1 ;  /* 0xff8000007f687808 */ /* 0x000fe20000800000 */
[----:B------:R-:W3:Y:S01]  /*6ed0*/  SHFL.IDX PT, R106, R223, R106, 0x1f ;  /* 0x00001f6adf6a7589 */ /* 0x000ee200000e0000 */
[--C-:B-----5:R-:W-:Y:S01]  /*6ee0*/  FFMA.FTZ R109, R109, UR5, -R103.reuse ;  /* 0x000000056d6d7c23 */ /* 0x120fe20008010867 */
[----:B--2---:R-:W-:Y:S01]  /*6ef0*/  FSEL R101, R124, -INF , P2 ;  /* 0xff8000007c657808 */ /* 0x004fe20001000000 */
[----:B------:R-:W-:Y:S01]  /*6f00*/  VIADD R145, R6, 0x10 ;  /* 0x0000001006917836 */ /* 0x000fe20000000000 */
[----:B------:R-:W2:Y:S01]  /*6f10*/  SHFL.IDX PT, R100, R223, R113, 0x1f ;  /* 0x00001f71df647589 */ /* 0x000ea200000e0000 */
[--C-:B------:R-:W-:Y:S01]  /*6f20*/  FFMA.FTZ R95, R117, UR5, -R234.reuse ;  /* 0x00000005755f7c23 */ /* 0x100fe200080108ea */
[----:B------:R-:W-:Y:S01]  /*6f30*/  FFMA.FTZ R104, R104, UR5, -R103 ;  /* 0x0000000568687c23 */ /* 0x000fe20008010867 */
[----:B------:R-:W-:Y:S01]  /*6f40*/  FFMA.FTZ R96, R119, UR5, -R234 ;  /* 0x0000000577607c23 */ /* 0x000fe200080108ea */
[----:B------:R-:W5:Y:S01]  /*6f50*/  SHFL.IDX PT, R117, R219, R144, 0x1f ;  /* 0x00001f90db757589 */ /* 0x000f6200000e0000 */
[----:B------:R1:W-:Y:S01]  /*6f60*/  MUFU.EX2 R103, R109 ;  /* 0x0000006d00677308 */ /* 0x0003e20000000800 */
[----:B------:R-:W-:Y:S01]  /*6f70*/  VIADD R234, R6, 0x1c ;  /* 0x0000001c06ea7836 */ /* 0x000fe20000000000 */
[----:B------:R-:W-:Y:S01]  /*6f80*/  FSEL R116, R148, -INF , P2 ;  /* 0xff80000094747808 */ /* 0x000fe20001000000 */
[----:B------:R-:W-:Y:S01]  /*6f90*/  VIADD R148, R6, 0xc ;  /* 0x0000000c06947836 */ /* 0x000fe20000000000 */
[----:B------:R-:W-:Y:S01]  /*6fa0*/  FSEL R111, R133, -INF , P2 ;  /* 0xff800000856f7808 */ /* 0x000fe20001000000 */
[----:B------:R-:W-:Y:S01]  /*6fb0*/  FFMA.FTZ R92, R115, UR5, -R92 ;  /* 0x00000005735c7c23 */ /* 0x000fe2000801085c */
[----:B------:R5:W5:Y:S01]  /*6fc0*/  SHFL.IDX PT, R112, R223, R234, 0x1f ;  /* 0x00001feadf707589 */ /* 0x000b6200000e0000 */
[--C-:B----4-:R-:W-:Y:S01]  /*6fd0*/  FFMA.FTZ R107, R107, UR5, -R108.reuse ;  /* 0x000000056b6b7c23 */ /* 0x110fe2000801086c */
[----:B------:R-:W-:Y:S01]  /*6fe0*/  FFMA.FTZ R108, R131, UR5, -R108 ;  /* 0x00000005836c7c23 */ /* 0x000fe2000801086c */
[----:B-1----:R-:W-:Y:S01]  /*6ff0*/  FSEL R109, R132, -INF , P2 ;  /* 0xff800000846d7808 */ /* 0x002fe20001000000 */
[----:B------:R-:W1:Y:S01]  /*7000*/  SHFL.IDX PT, R131, R219, R6, 0x1f ;  /* 0x00001f06db837589 */ /* 0x000e6200000e0000 */
[--C-:B------:R-:W-:Y:S01]  /*7010*/  FFMA.FTZ R101, R101, UR5, -R102.reuse ;  /* 0x0000000565657c23 */ /* 0x100fe20008010866 */
[----:B------:R-:W-:Y:S01]  /*7020*/  FFMA.FTZ R102, R126, UR5, -R102 ;  /* 0x000000057e667c23 */ /* 0x000fe20008010866 */
[----:B------:R-:W-:Y:S01]  /*7030*/  FSEL R125, R140, -INF , P2 ;  /* 0xff8000008c7d7808 */ /* 0x000fe20001000000 */
[--C-:B------:R-:W-:Y:S01]  /*7040*/  FFMA.FTZ R109, R109, UR5, -R110.reuse ;  /* 0x000000056d6d7c23 */ /* 0x100fe2000801086e */
[----:B------:R-:W-:Y:S01]  /*7050*/  FFMA.FTZ R110, R134, UR5, -R110 ;  /* 0x00000005866e7c23 */ /* 0x000fe2000801086e */
[----:B------:R-:W4:Y:S01]  /*7060*/  SHFL.IDX PT, R121, R219, R148, 0x1f ;  /* 0x00001f94db797589 */ /* 0x000f2200000e0000 */
[--C-:B---3--:R-:W-:Y:S01]  /*7070*/  FFMA.FTZ R105, R105, UR5, -R106.reuse ;  /* 0x0000000569697c23 */ /* 0x108fe2000801086a */
[----:B------:R-:W-:Y:S01]  /*7080*/  FFMA.FTZ R106, R130, UR5, -R106 ;  /* 0x00000005826a7c23 */ /* 0x000fe2000801086a */
[--C-:B--2---:R-:W-:Y:S01]  /*7090*/  FFMA.FTZ R99, R99, UR5, -R100.reuse ;  /* 0x0000000563637c23 */ /* 0x104fe20008010864 */
[----:B------:R-:W-:Y:S01]  /*70a0*/  FFMA.FTZ R100, R123, UR5, -R100 ;  /* 0x000000057b647c23 */ /* 0x000fe20008010864 */
[----:B------:R2:W3:Y:S01]  /*70b0*/  SHFL.IDX PT, R134, R219, R113, 0x1f ;  /* 0x00001f71db867589 */ /* 0x0004e200000e0000 */
[----:B------:R-:W-:Y:S01]  /*70c0*/  FSEL R130, R136, -INF , P2 ;  /* 0xff80000088827808 */ /* 0x000fe20001000000 */
[--C-:B-----5:R-:W-:Y:S01]  /*70d0*/  FFMA.FTZ R118, R118, UR5, -R117.reuse ;  /* 0x0000000576767c23 */ /* 0x120fe20008010875 */
[----:B------:R-:W-:Y:S01]  /*70e0*/  FFMA.FTZ R117, R147, UR5, -R117 ;  /* 0x0000000593757c23 */ /* 0x000fe20008010875 */
[----:B------:R5:W3:Y:S01]  /*70f0*/  SHFL.IDX PT, R123, R219, R114, 0x1f ;  /* 0x00001f72db7b7589 */ /* 0x000ae200000e0000 */
[C---:B------:R-:W-:Y:S01]  /*7100*/  VIADD R223, R6.reuse, 0x18 ;  /* 0x0000001806df7836 */ /* 0x040fe20000000000 */
[----:B------:R-:W3:Y:S02]  /*7110*/  MUFU.EX2 R10, R10 ;  /* 0x0000000a000a7308 */ /* 0x000ee40000000800 */
[----:B------:R-:W3:Y:S01]  /*7120*/  LDL R147, [R1+0x2c] ;  /* 0x00002c0001937983 */ /* 0x000ee20000100800 */
[----:B------:R-:W-:Y:S01]  /*7130*/  FFMA.FTZ R111, R111, UR5, -R112 ;  /* 0x000000056f6f7c23 */ /* 0x000fe20008010870 */
[----:B--2---:R-:W-:Y:S01]  /*7140*/  FSEL R113, R151, -INF , P1 ;  /* 0xff80000097717808 */ /* 0x004fe20000800000 */
[----:B------:R-:W-:-:S02]  /*7150*/  VIADD R151, R6, 0x4 ;  /* 0x0000000406977836 */ /* 0x000fc40000000000 */
[----:B------:R-:W-:Y:S01]  /*7160*/  FFMA.FTZ R112, R135, UR5, -R112 ;  /* 0x0000000587707c23 */ /* 0x000fe20008010870 */
[----:B------:R-:W-:Y:S01]  /*7170*/  FSEL R135, R137, -INF , P2 ;  /* 0xff80000089877808 */ /* 0x000fe20001000000 */
[--C-:B-1----:R-:W-:Y:S01]  /*7180*/  FFMA.FTZ R130, R130, UR5, -R131.reuse ;  /* 0x0000000582827c23 */ /* 0x102fe20008010883 */
[----:B-----5:R-:W-:Y:S01]  /*7190*/  FSEL R114, R149, -INF , P2 ;  /* 0xff80000095727808 */ /* 0x020fe20001000000 */
[----:B------:R-:W-:Y:S02]  /*71a0*/  VIADD R149, R6, 0x8 ;  /* 0x0000000806957836 */ /* 0x000fe40000000000 */
[----:B------:R-:W-:Y:S01]  /*71b0*/  FFMA.FTZ R131, R138, UR5, -R131 ;  /* 0x000000058a837c23 */ /* 0x000fe20008010883 */
[----:B------:R-:W1:Y:S01]  /*71c0*/  SHFL.IDX PT, R119, R219, R145, 0x1f ;  /* 0x00001f91db777589 */ /* 0x000e6200000e0000 */
[--C-:B----4-:R-:W-:Y:S01]  /*71d0*/  FFMA.FTZ R122, R122, UR5, -R121.reuse ;  /* 0x000000057a7a7c23 */ /* 0x110fe20008010879 */
[----:B------:R-:W-:Y:S01]  /*71e0*/  FFMA.FTZ R121, R143, UR5, -R121 ;  /* 0x000000058f797c23 */ /* 0x000fe20008010879 */
[----:B------:R-:W2:Y:S01]  /*71f0*/  MUFU.EX2 R11, R11 ;  /* 0x0000000b000b7308 */ /* 0x000ea20000000800 */
[----:B------:R-:W4:Y:S01]  /*7200*/  SHFL.IDX PT, R115, R219, R223, 0x1f ;  /* 0x00001fdfdb737589 */ /* 0x000f2200000e0000 */
[----:B---3--:R-:W-:Y:S01]  /*7210*/  FFMA.FTZ R135, R135, UR5, -R134 ;  /* 0x0000000587877c23 */ /* 0x008fe20008010886 */
[----:B------:R-:W-:-:S02]  /*7220*/  WARPGROUP.DEPBAR.LE gsb0, 0x0 ;  /* 0x00008000000079c5 */ /* 0x000fc40000010000 */
[----:B------:R-:W-:Y:S01]  /*7230*/  WARPGROUP.ARRIVE ;  /* 0x00000000000079c5 */ /* 0x000fe20000000000 */
[----:B------:R-:W-:Y:S01]  /*7240*/  FFMA.FTZ R134, R139, UR5, -R134 ;  /* 0x000000058b867c23 */ /* 0x000fe20008010886 */
[--C-:B------:R-:W-:Y:S01]  /*7250*/  FFMA.FTZ R125, R125, UR5, -R123.reuse ;  /* 0x000000057d7d7c23 */ /* 0x100fe2000801087b */
[----:B------:R-:W-:Y:S01]  /*7260*/  FFMA.FTZ R123, R142, UR5, -R123 ;  /* 0x000000058e7b7c23 */ /* 0x000fe2000801087b */
[----:B------:R-:W3:Y:S01]  /*7270*/  SHFL.IDX PT, R219, R219, R234, 0x1f ;  /* 0x00001feadbdb7589 */ /* 0x000ee200000e0000 */
[----:B------:R-:W5:Y:S01]  /*7280*/  MUFU.EX2 R9, R9 ;  /* 0x0000000900097308 */ /* 0x000f620000000800 */
[----:B------:R-:W-:Y:S01]  /*7290*/  HGMMA.64x128x16.F32.BF16 R24, gdesc[UR8], R24, gsb0 ;  /* 0x01e00000081879f0 */ /* 0x000fe20008001818 */
[----:B------:R-:W-:Y:S01]  /*72a0*/  R2UR UR8, R236 ;  /* 0x00000000ec0872ca */ /* 0x000fe200000e0000 */
[----:B------:R-:W-:Y:S01]  /*72b0*/  UMOV UR10, UR4 ;  /* 0x00000004000a7c82 */ /* 0x000fe20008000000 */
[----:B------:R-:W-:Y:S01]  /*72c0*/  R2UR UR9, R237 ;  /* 0x00000000ed0972ca */ /* 0x000fe200000e0000 */
[----:B------:R-:W-:Y:S01]  /*72d0*/  UMOV UR11, 0x40000040 ;  /* 0x40000040000b7882 */ /* 0x000fe20000000000 */
[----:B------:R-:W-:-:S02]  /*72e0*/  R2UR UR4, R220 ;  /* 0x00000000dc0472ca */ /* 0x000fc400000e0000 */
[----:B------:R-:W5:Y:S01]  /*72f0*/  MUFU.EX2 R107, R107 ;  /* 0x0000006b006b7308 */ /* 0x000f620000000800 */
[--C-:B-1----:R-:W-:Y:S01]  /*7300*/  FFMA.FTZ R120, R120, UR5, -R119.reuse ;  /* 0x0000000578787c23 */ /* 0x102fe20008010877 */
[----:B------:R-:W-:Y:S01]  /*7310*/  FFMA.FTZ R119, R146, UR5, -R119 ;  /* 0x0000000592777c23 */ /* 0x000fe20008010877 */
[--C-:B----4-:R-:W-:Y:S01]  /*7320*/  FFMA.FTZ R116, R116, UR5, -R115.reuse ;  /* 0x0000000574747c23 */ /* 0x110fe20008010873 */
[----:B------:R-:W-:-:S04]  /*7330*/  FFMA.FTZ R115, R150, UR5, -R115 ;  /* 0x0000000596737c23 */ /* 0x000fc80008010873 */
[----:B------:R-:W-:Y:S01]  /*7340*/  MUFU.EX2 R106, R106 ;  /* 0x0000006a006a7308 */ /* 0x000fe20000000800 */
[----:B---3--:R-:W-:-:S07]  /*7350*/  FFMA.FTZ R114, R114, UR5, -R219 ;  /* 0x0000000572727c23 */ /* 0x008fce00080108db */
[----:B------:R-:W1:Y:S01]  /*7360*/  MUFU.EX2 R14, R14 ;  /* 0x0000000e000e7308 */ /* 0x000e620000000800 */
[----:B------:R-:W-:-:S07]  /*7370*/  FFMA.FTZ R113, R113, UR5, -R219 ;  /* 0x0000000571717c23 */ /* 0x000fce00080108db */
[----:B------:R-:W3:Y:S08]  /*7380*/  MUFU.EX2 R15, R15 ;  /* 0x0000000f000f7308 */ /* 0x000ef00000000800 */
        /* <DEDUP_REMOVED lines=12> */
[----:B------:R-:W-:-:S02]  /*7450*/  WARPGROUP.DEPBAR.LE gsb0, 0x0 ;  /* 0x00008000000079c5 */ /* 0x000fc40000010000 */
[----:B------:R-:W-:-:S05]  /*7460*/  WARPGROUP.ARRIVE ;  /* 0x00000000000079c5 */ /* 0x000fca0000000000 */
[----:B------:R-:W-:Y:S01]  /*7470*/  MUFU.EX2 R98, R98 ;  /* 0x0000006200627308 */ /* 0x000fe20000000800 */
[----:B------:R-:W-:Y:S01]  /*7480*/  HGMMA.64x128x16.F32.BF16 R24, gdesc[UR8], R24, gsb0 ;  /* 0x01e00000081879f0 */ /* 0x000fe20008001818 */
[----:B------:R-:W-:Y:S01]  /*7490*/  R2UR UR8, R232 ;  /* 0x00000000e80872ca */ /* 0x000fe200000e0000 */
[----:B------:R-:W-:Y:S01]  /*74a0*/  UMOV UR10, UR6 ;  /* 0x00000006000a7c82 */ /* 0x000fe20008000000 */
[----:B------:R-:W-:Y:S01]  /*74b0*/  R2UR UR9, R233 ;  /* 0x00000000e90972ca */ /* 0x000fe200000e0000 */
[----:B------:R-:W-:-:S03]  /*74c0*/  UMOV UR11, 0x40000040 ;  /* 0x40000040000b7882 */ /* 0x000fc60000000000 */
[----:B------:R-:W4:Y:S08]  /*74d0*/  MUFU.EX2 R99, R99 ;  /* 0x0000006300637308 */ /* 0x000f300000000800 */
[----:B------:R-:W4:Y:S08]  /*74e0*/  MUFU.EX2 R100, R100 ;  /* 0x0000006400647308 */ /* 0x000f300000000800 */
        /* <DEDUP_REMOVED lines=20> */
[----:B------:R-:W-:Y:S01]  /*7630*/  MUFU.EX2 R112, R112 ;  /* 0x0000007000707308 */ /* 0x000fe20000000800 */
[----:B------:R-:W-:-:S02]  /*7640*/  WARPGROUP.DEPBAR.LE gsb0, 0x0 ;  /* 0x00008000000079c5 */ /* 0x000fc40000010000 */
[----:B------:R-:W2:Y:S04]  /*7650*/  LDS R221, [R221+0x400] ;  /* 0x00040000dddd7984 */ /* 0x000ea80000000800 */
[----:B------:R-:W5:Y:S04]  /*7660*/  LDS R218, [R218+0x400] ;  /* 0x00040000dada7984 */ /* 0x000f680000000800 */
[----:B------:R-:W-:Y:S04]  /*7670*/  LDS R217, [R217+0x400] ;  /* 0x00040000d9d97984 */ /* 0x000fe80000000800 */
[----:B------:R-:W-:Y:S04]  /*7680*/  LDS R216, [R216+0x400] ;  /* 0x00040000d8d87984 */ /* 0x000fe80000000800 */
[----:B--2---:R-:W2:Y:S04]  /*7690*/  SHFL.IDX PT, R124, R221, R6, 0x1f ;  /* 0x00001f06dd7c7589 */ /* 0x004ea800000e0000 */
[----:B------:R-:W1:Y:S04]  /*76a0*/  SHFL.IDX PT, R126, R221, R151, 0x1f ;  /* 0x00001f97dd7e7589 */ /* 0x000e6800000e0000 */
[----:B------:R-:W4:Y:S04]  /*76b0*/  SHFL.IDX PT, R133, R221, R149, 0x1f ;  /* 0x00001f95dd857589 */ /* 0x000f2800000e0000 */
[----:B------:R-:W3:Y:S04]  /*76c0*/  SHFL.IDX PT, R128, R221, R148, 0x1f ;  /* 0x00001f94dd807589 */ /* 0x000ee800000e0000 */
[----:B------:R-:W3:Y:S04]  /*76d0*/  SHFL.IDX PT, R129, R221, R145, 0x1f ;  /* 0x00001f91dd817589 */ /* 0x000ee800000e0000 */
[----:B-----5:R-:W5:Y:S01]  /*76e0*/  SHFL.IDX PT, R137, R218, R148, 0x1f ;  /* 0x00001f94da897589 */ /* 0x020f6200000e0000 */
[--C-:B--2---:R-:W-:Y:S01]  /*76f0*/  FADD.FTZ R24, R24, -R124.reuse ;  /* 0x8000007c18187221 */ /* 0x104fe20000010000 */
[----:B------:R-:W-:-:S02]  /*7700*/  FADD.FTZ R26, R26, -R124 ;  /* 0x8000007c1a1a7221 */ /* 0x000fc40000010000 */
[----:B------:R-:W2:Y:S01]  /*7710*/  SHFL.IDX PT, R139, R218, R149, 0x1f ;  /* 0x00001f95da8b7589 */ /* 0x000ea200000e0000 */
[--C-:B-1----:R-:W-:Y:S01]  /*7720*/  FADD.FTZ R124, R25, -R126.reuse ;  /* 0x8000007e197c7221 */ /* 0x102fe20000010000 */
[----:B------:R-:W-:Y:S02]  /*7730*/  FADD.FTZ R126, R27, -R126 ;  /* 0x8000007e1b7e7221 */ /* 0x000fe40000010000 */
[----:B------:R-:W-:Y:S01]  /*7740*/  SHFL.IDX PT, R132, R221, R144, 0x1f ;  /* 0x00001f90dd847589 */ /* 0x000fe200000e0000 */
[--C-:B----4-:R-:W-:Y:S01]  /*7750*/  FADD.FTZ R127, R28, -R133.reuse ;  /* 0x800000851c7f7221 */ /* 0x110fe20000010000 */
[----:B------:R-:W-:Y:S01]  /*7760*/  FADD.FTZ R25, R30, -R133 ;  /* 0x800000851e197221 */ /* 0x000fe20000010000 */
[----:B------:R1:W4:Y:S01]  /*7770*/  MUFU.EX2 R28, R130 ;  /* 0x00000082001c7308 */ /* 0x0003220000000800 */
[----:B------:R-:W4:Y:S01]  /*7780*/  SHFL.IDX PT, R136, R218, R223, 0x1f ;  /* 0x00001fdfda887589 */ /* 0x000f2200000e0000 */
[----:B---3--:R-:W-:-:S03]  /*7790*/  FADD.FTZ R27, R31, -R128 ;  /* 0x800000801f1b7221 */ /* 0x008fc60000010000 */
[----:B------:R-:W3:Y:S03]  /*77a0*/  SHFL.IDX PT, R143, R221, R223, 0x1f ;  /* 0x00001fdfdd8f7589 */ /* 0x000ee600000e0000 */
[----:B------:R2:W3:Y:S01]  /*77b0*/  MUFU.EX2 R30, R135 ;  /* 0x00000087001e7308 */ /* 0x0004e20000000800 */
[----:B-1----:R-:W-:Y:S01]  /*77c0*/  FADD.FTZ R130, R29, -R128 ;  /* 0x800000801d827221 */ /* 0x002fe20000010000 */
[----:B------:R-:W-:Y:S01]  /*77d0*/  FADD.FTZ R128, R32, -R129 ;  /* 0x8000008120807221 */ /* 0x000fe20000010000 */
[----:B------:R-:W1:Y:S01]  /*77e0*/  SHFL.IDX PT, R141, R218, R6, 0x1f ;  /* 0x00001f06da8d7589 */ /* 0x000e6200000e0000 */
[--C-:B-----5:R-:W-:Y:S01]  /*77f0*/  FADD.FTZ R45, R45, -R137.reuse ;  /* 0x800000892d2d7221 */ /* 0x120fe20000010000 */
[----:B------:R-:W-:Y:S01]  /*7800*/  FADD.FTZ R47, R47, -R137 ;  /* 0x800000892f2f7221 */ /* 0x000fe20000010000 */
[----:B------:R-:W-:Y:S01]  /*7810*/  FADD.FTZ R129, R34, -R129 ;  /* 0x8000008122817221 */ /* 0x000fe20000010000 */
[----:B------:R-:W5:Y:S01]  /*7820*/  SHFL.IDX PT, R32, R218, R144, 0x1f ;  /* 0x00001f90da207589 */ /* 0x000f6200000e0000 */
[--C-:B--2---:R-:W-:Y:S01]  /*7830*/  FADD.FTZ R44, R44, -R139.reuse ;  /* 0x8000008b2c2c7221 */ /* 0x104fe20000010000 */
[----:B------:R-:W-:Y:S01]  /*7840*/  FADD.FTZ R46, R46, -R139 ;  /* 0x8000008b2e2e7221 */ /* 0x000fe20000010000 */
[----:B------:R2:W5:Y:S01]  /*7850*/  MUFU.EX2 R29, R131 ;  /* 0x00000083001d7308 */ /* 0x0005620000000800 */
[----:B------:R-:W5:Y:S04]  /*7860*/  SHFL.IDX PT, R138, R218, R145, 0x1f ;  /* 0x00001f91da8a7589 */ /* 0x000f6800000e0000 */
[----:B------:R-:W5:Y:S01]  /*7870*/  SHFL.IDX PT, R135, R217, R6, 0x1f ;  /* 0x00001f06d9877589 */ /* 0x000f6200000e0000 */
[--C-:B----4-:R-:W-:Y:S01]  /*7880*/  FADD.FTZ R52, R52, -R136.reuse ;  /* 0x8000008834347221 */ /* 0x110fe20000010000 */
[----:B------:R-:W-:-:S02]  /*7890*/  FADD.FTZ R54, R54, -R136 ;  /* 0x8000008836367221 */ /* 0x000fc40000010000 */
[----:B------:R-:W4:Y:S01]  /*78a0*/  SHFL.IDX PT, R142, R221, R234, 0x1f ;  /* 0x00001feadd8e7589 */ /* 0x000f2200000e0000 */
[--C-:B--2---:R-:W-:Y:S01]  /*78b0*/  FADD.FTZ R131, R33, -R132.reuse ;  /* 0x8000008421837221 */ /* 0x104fe20000010000 */
[----:B------:R-:W-:Y:S01]  /*78c0*/  FADD.FTZ R132, R35, -R132 ;  /* 0x8000008423847221 */ /* 0x000fe20000010000 */
[--C-:B---3--:R-:W-:Y:S01]  /*78d0*/  FADD.FTZ R133, R36, -R143.reuse ;  /* 0x8000008f24857221 */ /* 0x108fe20000010000 */
[----:B------:R-:W2:Y:S01]  /*78e0*/  SHFL.IDX PT, R137, R217, R149, 0x1f ;  /* 0x00001f95d9897589 */ /* 0x000ea200000e0000 */
[----:B------:R-:W-:Y:S01]  /*78f0*/  FADD.FTZ R38, R38, -R143 ;  /* 0x8000008f26267221 */ /* 0x000fe20000010000 */
[----:B------:R-:W3:Y:S02]  /*7900*/  MUFU.EX2 R31, R134 ;  /* 0x00000086001f7308 */ /* 0x000ee40000000800 */
[----:B------:R-:W-:Y:S01]  /*7910*/  SHFL.IDX PT, R139, R216, R145, 0x1f ;  /* 0x00001f91d88b7589 */ /* 0x000fe200000e0000 */
[--C-:B-1----:R-:W-:Y:S01]  /*7920*/  FADD.FTZ R40, R40, -R141.reuse ;  /* 0x8000008d28287221 */ /* 0x102fe20000010000 */
[----:B------:R-:W-:-:S02]  /*7930*/  FADD.FTZ R42, R42, -R141 ;  /* 0x8000008d2a2a7221 */ /* 0x000fc40000010000 */
[----:B------:R-:W1:Y:S01]  /*7940*/  SHFL.IDX PT, R34, R217, R151, 0x1f ;  /* 0x00001f97d9227589 */ /* 0x000e6200000e0000 */
[--C-:B-----5:R-:W-:Y:S01]  /*7950*/  FADD.FTZ R49, R49, -R32.reuse ;  /* 0x8000002031317221 */ /* 0x120fe20000010000 */
[----:B------:R-:W-:Y:S01]  /*7960*/  FADD.FTZ R51, R51, -R32 ;  /* 0x8000002033337221 */ /* 0x000fe20000010000 */
[--C-:B------:R-:W-:Y:S01]  /*7970*/  FADD.FTZ R48, R48, -R138.reuse ;  /* 0x8000008a30307221 */ /* 0x100fe20000010000 */
[----:B------:R-:W-:Y:S01]  /*7980*/  FADD.FTZ R50, R50, -R138 ;  /* 0x8000008a32327221 */ /* 0x000fe20000010000 */
[----:B------:R-:W5:Y:S01]  /*7990*/  SHFL.IDX PT, R35, R217, R148, 0x1f ;  /* 0x00001f94d9237589 */ /* 0x000f6200000e0000 */
[----:B------:R3:W5:Y:S01]  /*79a0*/  MUFU.EX2 R32, R125 ;  /* 0x0000007d00207308 */ /* 0x0007620000000800 */
[--C-:B------:R-:W-:Y:S01]  /*79b0*/  FADD.FTZ R56, R56, -R135.reuse ;  /* 0x8000008738387221 */ /* 0x100fe20000010000 */
[----:B------:R-:W-:Y:S01]  /*79c0*/  FADD.FTZ R58, R58, -R135 ;  /* 0x800000873a3a7221 */ /* 0x000fe20000010000 */
[----:B------:R-:W5:Y:S01]  /*79d0*/  SHFL.IDX PT, R136, R217, R145, 0x1f ;  /* 0x00001f91d9887589 */ /* 0x000f6200000e0000 */
[----:B----4-:R-:W-:-:S03]  /*79e0*/  FADD.FTZ R37, R37, -R142 ;  /* 0x8000008e25257221 */ /* 0x010fc60000010000 */
[----:B------:R-:W-:Y:S01]  /*79f0*/  SHFL.IDX PT, R140, R218, R151, 0x1f ;  /* 0x00001f97da8c7589 */ /* 0x000fe200000e0000 */
[----:B------:R-:W-:Y:S01]  /*7a00*/  FMUL.FTZ R25, R10, R25 ;  /* 0x000000190a197220 */ /* 0x000fe20000410000 */
[--C-:B--2---:R-:W-:Y:S01]  /*7a10*/  FADD.FTZ R60, R60, -R137.reuse ;  /* 0x800000893c3c7221 */ /* 0x104fe20000010000 */
[----:B------:R-:W-:Y:S01]  /*7a20*/  FADD.FTZ R62, R62, -R137 ;  /* 0x800000893e3e7221 */ /* 0x000fe20000010000 */
[----:B---3--:R-:W-:Y:S01]  /*7a30*/  SHFL.IDX PT, R125, R216, R6, 0x1f ;  /* 0x00001f06d87d7589 */ /* 0x008fe200000e0000 */
[----:B------:R-:W-:Y:S01]  /*7a40*/  FMUL.FTZ R27, R11, R27 ;  /* 0x0000001b0b1b7220 */ /* 0x000fe20000410000 */
[----:B------:R-:W-:Y:S01]  /*7a50*/  FMUL.FTZ R26, R225, R26 ;  /* 0x0000001ae11a7220 */ /* 0x000fe20000410000 */
[----:B------:R-:W-:Y:S01]  /*7a60*/  MUFU.EX2 R119, R119 ;  /* 0x0000007700777308 */ /* 0x000fe20000000800 */
[----:B------:R-:W-:Y:S01]  /*7a70*/  SHFL.IDX PT, R135, R216, R151, 0x1f ;  /* 0x00001f97d8877589 */ /* 0x000fe200000e0000 */
[----:B------:R-:W-:Y:S01]  /*7a80*/  FADD.FTZ R39, R39, -R142 ;  /* 0x8000008e27277221 */ /* 0x000fe20000010000 */
[--C-:B-1----:R-:W-:Y:S01]  /*7a90*/  FADD.FTZ R57, R57, -R34.reuse ;  /* 0x8000002239397221 */ /* 0x102fe20000010000 */
[----:B------:R-:W-:Y:S01]  /*7aa0*/  FADD.FTZ R59, R59, -R34 ;  /* 0x800000223b3b7221 */ /* 0x000fe20000010000 */
[----:B------:R-:W-:Y:S04]  /*7ab0*/  SHFL.IDX PT, R138, R216, R149, 0x1f ;  /* 0x00001f95d88a7589 */ /* 0x000fe800000e0000 */
[----:B------:R-:W-:Y:S01]  /*7ac0*/  SHFL.IDX PT, R143, R216, R148, 0x1f ;  /* 0x00001f94d88f7589 */ /* 0x000fe200000e0000 */
[--C-:B-----5:R-:W-:Y:S01]  /*7ad0*/  FADD.FTZ R61, R61, -R35.reuse ;  /* 0x800000233d3d7221 */ /* 0x120fe20000010000 */
[----:B------:R-:W-:-:S02]  /*7ae0*/  FADD.FTZ R63, R63, -R35 ;  /* 0x800000233f3f7221 */ /* 0x000fc40000010000 */
[----:B------:R-:W-:Y:S04]  /*7af0*/  SHFL.IDX PT, R141, R216, R144, 0x1f ;  /* 0x00001f90d88d7589 */ /* 0x000fe800000e0000 */
[----:B------:R-:W-:Y:S04]  /*7b00*/  SHFL.IDX PT, R145, R216, R223, 0x1f ;  /* 0x00001fdfd8917589 */ /* 0x000fe800000e0000 */
[----:B------:R-:W1:Y:S04]  /*7b10*/  SHFL.IDX PT, R33, R218, R234, 0x1f ;  /* 0x00001feada217589 */ /* 0x000e6800000e0000 */
[----:B------:R-:W2:Y:S04]  /*7b20*/  SHFL.IDX PT, R134, R217, R144, 0x1f ;  /* 0x00001f90d9867589 */ /* 0x000ea800000e0000 */
[----:B------:R-:W3:Y:S01]  /*7b30*/  SHFL.IDX PT, R36, R217, R223, 0x1f ;  /* 0x00001fdfd9247589 */ /* 0x000ee200000e0000 */
[----:B------:R-:W-:Y:S01]  /*7b40*/  FADD.FTZ R137, R80, -R139 ;  /* 0x8000008b50897221 */ /* 0x000fe20000010000 */
[----:B------:R3:W4:Y:S01]  /*7b50*/  MUFU.EX2 R34, R122 ;  /* 0x0000007a00227308 */ /* 0x0007220000000800 */
[----:B------:R-:W-:Y:S01]  /*7b60*/  FMUL.FTZ R37, R226, R37 ;  /* 0x00000025e2257220 */ /* 0x000fe20000410000 */
[----:B------:R-:W5:Y:S01]  /*7b70*/  SHFL.IDX PT, R216, R216, R234, 0x1f ;  /* 0x00001fead8d87589 */ /* 0x000f6200000e0000 */
[--C-:B------:R-:W-:Y:S01]  /*7b80*/  FADD.FTZ R66, R66, -R136.reuse ;  /* 0x8000008842427221 */ /* 0x100fe20000010000 */
[----:B------:R-:W-:-:S04]  /*7b90*/  FADD.FTZ R64, R64, -R136 ;  /* 0x8000008840407221 */ /* 0x000fc80000010000 */
[----:B------:R-:W-:Y:S01]  /*7ba0*/  MUFU.EX2 R118, R118 ;  /* 0x0000007600767308 */ /* 0x000fe20000000800 */
[----:B------:R-:W4:Y:S01]  /*7bb0*/  SHFL.IDX PT, R217, R217, R234, 0x1f ;  /* 0x00001fead9d97589 */ /* 0x000f2200000e0000 */
[----:B------:R-:W-:Y:S01]  /*7bc0*/  FADD.FTZ R139, R82, -R139 ;  /* 0x8000008b528b7221 */ /* 0x000fe20000010000 */
[----:B------:R-:W-:-:S05]  /*7bd0*/  FMUL.FTZ R82, R229, R133 ;  /* 0x00000085e5527220 */ /* 0x000fca0000410000 */
[----:B------:R-:W-:Y:S01]  /*7be0*/  MUFU.EX2 R117, R117 ;  /* 0x0000007500757308 */ /* 0x000fe20000000800 */
[--C-:B-1----:R-:W-:Y:S01]  /*7bf0*/  FADD.FTZ R53, R53, -R33.reuse ;  /* 0x8000002135357221 */ /* 0x102fe20000010000 */
[----:B------:R-:W-:Y:S01]  /*7c00*/  FADD.FTZ R55, R55, -R33 ;  /* 0x8000002137377221 */ /* 0x000fe20000010000 */
[----:B--2---:R-:W-:Y:S01]  /*7c10*/  FADD.FTZ R65, R65, -R134 ;  /* 0x8000008641417221 */ /* 0x004fe20000010000 */
[----:B------:R-:W-:-:S04]  /*7c20*/  F2FP.BF16.F32.PACK_AB R82, R37, R82 ;  /* 0x000000522552723e */ /* 0x000fc800000010ff */
[----:B------:R-:W-:Y:S01]  /*7c30*/  MUFU.EX2 R116, R116 ;  /* 0x0000007400747308 */ /* 0x000fe20000000800 */
[----:B---3--:R-:W-:Y:S01]  /*7c40*/  FADD.FTZ R122, R68, -R36 ;  /* 0x80000024447a7221 */ /* 0x008fe20000010000 */
[--C-:B-----5:R-:W-:Y:S01]  /*7c50*/  FADD.FTZ R146, R85, -R216.reuse ;  /* 0x800000d855927221 */ /* 0x120fe20000010000 */
[----:B------:R-:W-:Y:S01]  /*7c60*/  FMUL.FTZ R85, R9, R126 ;  /* 0x0000007e09557220 */ /* 0x000fe20000410000 */
[----:B------:R-:W-:-:S04]  /*7c70*/  FADD.FTZ R216, R87, -R216 ;  /* 0x800000d857d87221 */ /* 0x000fc80000010000 */
[----:B------:R-:W-:Y:S01]  /*7c80*/  MUFU.EX2 R115, R115 ;  /* 0x0000007300737308 */ /* 0x000fe20000000800 */
[----:B------:R-:W-:Y:S01]  /*7c90*/  F2FP.BF16.F32.PACK_AB R87, R27, R25 ;  /* 0x000000191b57723e */ /* 0x000fe200000010ff */
[----:B------:R-:W-:Y:S01]  /*7ca0*/  FMUL.FTZ R25, R107, R65 ;  /* 0x000000416b197220 */ /* 0x000fe20000410000 */
[----:B------:R-:W-:Y:S01]  /*7cb0*/  FMUL.FTZ R38, R14, R38 ;  /* 0x000000260e267220 */ /* 0x000fe20000410000 */
[--C-:B------:R-:W-:Y:S01]  /*7cc0*/  FADD.FTZ R41, R41, -R140.reuse ;  /* 0x8000008c29297221 */ /* 0x100fe20000010000 */
[----:B------:R-:W-:-:S03]  /*7cd0*/  FADD.FTZ R43, R43, -R140 ;  /* 0x8000008c2b2b7221 */ /* 0x000fc60000010000 */
[----:B------:R1:W-:Y:S01]  /*7ce0*/  MUFU.EX2 R35, R121 ;  /* 0x0000007900237308 */ /* 0x0003e20000000800 */
[----:B------:R-:W-:Y:S01]  /*7cf0*/  F2FP.BF16.F32.PACK_AB R85, R85, R26 ;  /* 0x0000001a5555723e */ /* 0x000fe200000010ff */
[----:B------:R-:W-:-:S06]  /*7d00*/  FMUL.FTZ R65, R106, R66 ;  /* 0x000000426a417220 */ /* 0x000fcc0000410000 */
[----:B------:R2:W3:Y:S01]  /*7d10*/  MUFU.EX2 R33, R123 ;  /* 0x0000007b00217308 */ /* 0x0004e20000000800 */
[----:B-1----:R-:W-:Y:S01]  /*7d20*/  FADD.FTZ R121, R67, -R134 ;  /* 0x8000008643797221 */ /* 0x002fe20000010000 */
[----:B------:R-:W-:Y:S01]  /*7d30*/  FADD.FTZ R67, R70, -R36 ;  /* 0x8000002446437221 */ /* 0x000fe20000010000 */
[----:B----4-:R-:W-:-:S05]  /*7d40*/  FADD.FTZ R70, R69, -R217 ;  /* 0x800000d945467221 */ /* 0x010fca0000010000 */
[----:B------:R1:W4:Y:S01]  /*7d50*/  MUFU.EX2 R36, R120 ;  /* 0x0000007800247308 */ /* 0x0003220000000800 */
[----:B------:R-:W-:Y:S01]  /*7d60*/  FMUL.FTZ R39, R15, R39 ;  /* 0x000000270f277220 */ /* 0x000fe20000410000 */
[----:B------:R-:W-:Y:S01]  /*7d70*/  FMUL.FTZ R60, R101, R60 ;  /* 0x0000003c653c7220 */ /* 0x000fe20000410000 */
[----:B------:R-:W-:-:S05]  /*7d80*/  FMUL.FTZ R61, R103, R61 ;  /* 0x0000003d673d7220 */ /* 0x000fca0000410000 */
[----:B------:R-:W5:Y:S01]  /*7d90*/  MUFU.EX2 R114, R114 ;  /* 0x0000007200727308 */ /* 0x000f620000000800 */
[----:B------:R-:W-:Y:S01]  /*7da0*/  FMUL.FTZ R62, R102, R62 ;  /* 0x0000003e663e7220 */ /* 0x000fe20000410000 */
[----:B------:R-:W-:Y:S01]  /*7db0*/  FMUL.FTZ R63, R104, R63 ;  /* 0x0000003f683f7220 */ /* 0x000fe20000410000 */
[----:B------:R-:W-:-:S05]  /*7dc0*/  FMUL.FTZ R64, R105, R64 ;  /* 0x0000004069407220 */ /* 0x000fca0000410000 */
[----:B------:R-:W5:Y:S01]  /*7dd0*/  MUFU.EX2 R37, R113 ;  /* 0x0000007100257308 */ /* 0x000f620000000800 */
[----:B------:R-:W-:Y:S01]  /*7de0*/  FMUL.FTZ R26, R108, R121 ;  /* 0x000000796c1a7220 */ /* 0x000fe20000410000 */
[----:B------:R-:W-:Y:S01]  /*7df0*/  FMUL.FTZ R66, R109, R122 ;  /* 0x0000007a6d427220 */ /* 0x000fe20000410000 */
[----:B------:R-:W-:Y:S01]  /*7e00*/  FMUL.FTZ R27, R111, R70 ;  /* 0x000000466f1b7220 */ /* 0x000fe20000410000 */
[----:B--2---:R-:W-:Y:S01]  /*7e10*/  FADD.FTZ R123, R72, -R125 ;  /* 0x8000007d487b7221 */ /* 0x004fe20000010000 */
[----:B------:R-:W-:Y:S01]  /*7e20*/  FADD.FTZ R134, R73, -R135 ;  /* 0x8000008749867221 */ /* 0x000fe20000010000 */
[----:B------:R-:W-:Y:S01]  /*7e30*/  FADD.FTZ R125, R74, -R125 ;  /* 0x8000007d4a7d7221 */ /* 0x000fe20000010000 */
[----:B------:R-:W-:Y:S01]  /*7e40*/  FADD.FTZ R135, R75, -R135 ;  /* 0x800000874b877221 */ /* 0x000fe20000010000 */
[----:B------:R-:W-:Y:S01]  /*7e50*/  FADD.FTZ R136, R76, -R138 ;  /* 0x8000008a4c887221 */ /* 0x000fe20000010000 */
        /* <DEDUP_REMOVED lines=55> */
[----:B---3--:R-:W-:Y:S01]  /*81d0*/  FMUL.FTZ R63, R33, R138 ;  /* 0x0000008a213f7220 */ /* 0x008fe20000410000 */
[----:B------:R-:W-:Y:S01]  /*81e0*/  F2FP.BF16.F32.PACK_AB R81, R132, R81 ;  /* 0x000000518451723e */ /* 0x000fe200000010ff */
[----:B------:R-:W-:Y:S01]  /*81f0*/  FMUL.FTZ R38, R35, R143 ;  /* 0x0000008f23267220 */ /* 0x000fe20000410000 */
[----:B------:R-:W-:Y:S01]  /*8200*/  F2FP.BF16.F32.PACK_AB R68, R57, R56 ;  /* 0x000000383944723e */ /* 0x000fe200000010ff */
[----:B----4-:R-:W-:Y:S01]  /*8210*/  FMUL.FTZ R56, R36, R137 ;  /* 0x0000008924387220 */ /* 0x010fe20000410000 */
        /* <DEDUP_REMOVED lines=14> */
[----:B------:R-:W-:-:S02]  /*8300*/  F2FP.BF16.F32.PACK_AB R79, R47, R46 ;  /* 0x0000002e2f4f723e */ /* 0x000fc400000010ff */
[----:B------:R-:W-:Y:S02]  /*8310*/  F2FP.BF16.F32.PACK_AB R72, R49, R48 ;  /* 0x000000303148723e */ /* 0x000fe400000010ff */
        /* <DEDUP_REMOVED lines=19> */
[----:B------:R-:W-:Y:S04]  /*8450*/  STSM.16.MT88.4 [R39+0x23c00], R60 ;  /* 0x023c003c27007844 */ /* 0x000fe80000004200 */
[----:B------:R1:W-:Y:S01]  /*8460*/  STSM.16.MT88.4 [R39+0x24400], R56 ;  /* 0x0244003827007844 */ /* 0x0003e20000004200 */
[----:B------:R-:W-:Y:S01]  /*8470*/  WARPGROUP.ARRIVE ;  /* 0x00000000000079c5 */ /* 0x000fe20000000000 */
[----:B------:R-:W-:Y:S01]  /*8480*/  UMOV UR6, UR4 ;  /* 0x0000000400067c82 */ /* 0x000fe20008000000 */
[----:B------:R-:W-:Y:S01]  /*8490*/  UMOV UR7, 0x40000040 ;  /* 0x4000004000077882 */ /* 0x000fe20000000000 */
[----:B------:R-:W2:Y:S03]  /*84a0*/  LDL R38, [R1+0x40] ;  /* 0x0000400001267983 */ /* 0x000ea60000100800 */
[----:B------:R-:W-:Y:S01]  /*84b0*/  HGMMA.64x64x16.F32.BF16 R184, R24, gdesc[UR4].tnspB, R184, gsb0 ;  /* 0x40e0000418b87df0 */ /* 0x000fe200080018b8 */
[----:B------:R-:W-:Y:S01]  /*84c0*/  UIADD3 UR6, UR4, 0x80, URZ ;  /* 0x0000008004067890 */ /* 0x000fe2000fffe03f */
[----:B------:R-:W-:Y:S01]  /*84d0*/  UMOV UR7, 0x40000040 ;  /* 0x4000004000077882 */ /* 0x000fe20000000000 */
[----:B------:R-:W-:-:S02]  /*84e0*/  WARPGROUP.DEPBAR.LE gsb0, 0x0 ;  /* 0x00008000000079c5 */ /* 0x000fc40000010000 */
        /* <DEDUP_REMOVED lines=127> */
.L_x_5400:
        /* <DEDUP_REMOVED lines=70> */
.L_x_5401:
[----:B--2---:R-:W2:Y:S01]  /*9140*/  LDL R8, [R1+0x28] ;  /* 0x0000280001087983 */ /* 0x004ea20000100800 */
[----:B------:R-:W-:Y:S01]  /*9150*/  UIADD3 UR43, UR43, 0x1, URZ ;  /* 0x000000012b2b7890 */ /* 0x000fe2000fffe03f */
        /* <DEDUP_REMOVED lines=8> */
[----:B--2---:R-:W-:-:S13]  /*91e0*/  ISETP.LE.AND P1, PT, R8, UR43, PT ;  /* 0x0000002b08007c0c */ /* 0x004fda000bf23270 */
[----:B------:R-:W-:Y:S05]  /*91f0*/  @!P1 BRA `(.L_x_5402) ;  /* 0xffffffcc00789947 */ /* 0x000fea000383ffff */
.L_x_5391:
[----:B------:R-:W-:-:S06]  /*9200*/  UISETP.GE.AND UP0, UPT, UR43, UR42, UPT ;  /* 0x0000002a2b00728c */ /* 0x000fcc000bf06270 */
[----:B------:R-:W-:-:S13]  /*9210*/  PLOP3.LUT P0, PT, PT, PT, UP0, 0x80, 0x0 ;  /* 0x000000000000781c */ /* 0x000fda0003f0f008 */
[----:B------:R-:W-:Y:S05]  /*9220*/  @P0 BRA `(.L_x_5403) ;  /* 0x0000004000b80947 */ /* 0x000fea0003800000 */
[----:B-1----:R-:W2:Y:S04]  /*9230*/  LDL.LU R8, [R1+0x48] ;  /* 0x0000480001087983 */ /* 0x002ea80000300800 */
[----:B------:R-:W3:Y:S04]  /*9240*/  LDL.LU R12, [R1+0x44] ;  /* 0x00004400010c7983 */ /* 0x000ee80000300800 */
[----:B------:R-:W3:Y:S01]  /*9250*/  LDL.LU R11, [R1+0x4c] ;  /* 0x00004c00010b7983 */ /* 0x000ee20000300800 */
[----:B------:R-:W-:Y:S01]  /*9260*/  IMAD R235, R235, 0x2000, R16 ;  /* 0x00002000ebeb7824 */ /* 0x000fe200078e0210 */
[----:B------:R-:W1:Y:S01]  /*9270*/  S2UR UR4, SR_CTAID.X ;  /* 0x00000000000479c3 */ /* 0x000e620000002500 */
[----:B------:R-:W-:Y:S01]  /*9280*/  IMAD.MOV.U32 R237, RZ, RZ, 0x40000040 ;  /* 0x40000040ffed7424 */ /* 0x000fe200078e00ff */
[----:B------:R-:W4:Y:S01]  /*9290*/  S2R R5, SR_TID.X ;  /* 0x0000000000057919 */ /* 0x000f220000002100 */
[----:B------:R-:W-:-:S02]  /*92a0*/  IMAD.MOV.U32 R233, RZ, RZ, 0x40000040 ;  /* 0x40000040ffe97424 */ /* 0x000fc400078e00ff */
[----:B------:R-:W-:Y:S01]  /*92b0*/  IMAD.MOV.U32 R229, RZ, RZ, 0x40000040 ;  /* 0x40000040ffe57424 */ /* 0x000fe200078e00ff */
[----:B------:R-:W5:Y:S01]  /*92c0*/  S2R R7, SR_TID.X ;  /* 0x0000000000077919 */ /* 0x000f620000002100 */
[----:B-1----:R-:W-:Y:S01]  /*92d0*/  UIMAD UR4, UR4, -0x80, UR41 ;  /* 0xffffff80040478a4 */ /* 0x002fe2000f8e0229 */
[----:B----4-:R-:W-:Y:S02]  /*92e0*/  VIADD R5, R5, 0xffffff80 ;  /* 0xffffff8005057836 */ /* 0x010fe40000000000 */
[----:B-----5:R-:W-:-:S03]  /*92f0*/  VIADD R13, R7, 0xffffff80 ;  /* 0xffffff80070d7836 */ /* 0x020fc60000000000 */
[----:B------:R-:W-:Y:S01]  /*9300*/  SHF.R.S32.HI R6, RZ, 0x1f, R5 ;  /* 0x0000001fff067819 */ /* 0x000fe20000011405 */
[----:B------:R-:W-:Y:S01]  /*9310*/  VIADD R14, R7, 0xffffff80 ;  /* 0xffffff80070e7836 */ /* 0x000fe20000000000 */
[----:B------:R-:W-:Y:S02]  /*9320*/  SHF.R.S32.HI R13, RZ, 0x1f, R13 ;  /* 0x0000001fff0d7819 */ /* 0x000fe4000001140d */
[----:B------:R-:W-:Y:S02]  /*9330*/  LEA.HI R7, R6, R5, RZ, 0x5 ;  /* 0x0000000506077211 */ /* 0x000fe400078f28ff */
[----:B------:R-:W-:-:S04]  /*9340*/  LEA.HI R13, R13, R14, RZ, 0x7 ;  /* 0x0000000e0d0d7211 */ /* 0x000fc800078f38ff */
[----:B------:R-:W-:Y:S02]  /*9350*/  SHF.R.S32.HI R13, RZ, 0x7, R13 ;  /* 0x00000007ff0d7819 */ /* 0x000fe4000001140d */
[--C-:B--2---:R-:W-:Y:S02]  /*9360*/  SHF.R.S32.HI R9, RZ, 0x2, R8.reuse ;  /* 0x00000002ff097819 */ /* 0x104fe40000011408 */
[----:B------:R-:W-:-:S04]  /*9370*/  SHF.R.S32.HI R8, RZ, 0x1f, R8 ;  /* 0x0000001fff087819 */ /* 0x000fc80000011408 */
[----:B------:R-:W-:Y:S02]  /*9380*/  LEA.HI R10, R8, R9, RZ, 0x3 ;  /* 0x00000009080a7211 */ /* 0x000fe400078f18ff */
[----:B------:R-:W-:Y:S02]  /*9390*/  LOP3.LUT R8, R7, 0xffffffe0, RZ, 0xc0, !PT ;  /* 0xffffffe007087812 */ /* 0x000fe400078ec0ff */
[----:B------:R-:W-:Y:S02]  /*93a0*/  LEA.HI R7, R13, R13, RZ, 0x1 ;  /* 0x0000000d0d077211 */ /* 0x000fe400078f08ff */
[----:B------:R-:W-:Y:S01]  /*93b0*/  LOP3.LUT R10, R10, 0xfffffff8, RZ, 0xc0, !PT ;  /* 0xfffffff80a0a7812 */ /* 0x000fe200078ec0ff */
[----:B------:R-:W-:Y:S01]  /*93c0*/  IMAD.IADD R8, R5, 0x1, -R8 ;  /* 0x0000000105087824 */ /* 0x000fe200078e0a08 */
[----:B---3--:R-:W-:Y:S02]  /*93d0*/  LEA.HI R11, R11, R12, RZ, 0x5 ;  /* 0x0000000c0b0b7211 */ /* 0x008fe400078f28ff */
[----:B------:R-:W-:Y:S01]  /*93e0*/  LOP3.LUT R12, R7, 0x3fffffe, RZ, 0xc0, !PT ;  /* 0x03fffffe070c7812 */ /* 0x000fe200078ec0ff */
[----:B------:R-:W-:Y:S01]  /*93f0*/  IMAD.IADD R10, R9, 0x1, -R10 ;  /* 0x00000001090a7824 */ /* 0x000fe200078e0a0a */
[----:B------:R-:W-:-:S02]  /*9400*/  SHF.R.S32.HI R7, RZ, 0x1f, R8 ;  /* 0x0000001fff077819 */ /* 0x000fc40000011408 */
[----:B------:R-:W-:Y:S01]  /*9410*/  LEA.HI R9, R6, R5, RZ, 0x2 ;  /* 0x0000000506097211 */ /* 0x000fe200078f10ff */
[----:B------:R-:W-:Y:S01]  /*9420*/  IMAD.IADD R13, R13, 0x1, -R12 ;  /* 0x000000010d0d7824 */ /* 0x000fe200078e0a0c */
[----:B------:R-:W-:Y:S02]  /*9430*/  SHF.R.S32.HI R11, RZ, 0x5, R11 ;  /* 0x00000005ff0b7819 */ /* 0x000fe4000001140b */
[CC--:B------:R-:W-:Y:S02]  /*9440*/  LEA.HI R6, R7.reuse, R8.reuse, RZ, 0x3 ;  /* 0x0000000807067211 */ /* 0x0c0fe400078f18ff */
[----:B------:R-:W-:Y:S01]  /*9450*/  LEA.HI R8, R7, R8, RZ, 0x2 ;  /* 0x0000000807087211 */ /* 0x000fe200078f10ff */
[----:B------:R-:W-:Y:S01]  /*9460*/  IMAD R10, R11, 0x10, R10 ;  /* 0x000000100b0a7824 */ /* 0x000fe200078e020a */
[----:B------:R-:W-:Y:S02]  /*9470*/  LOP3.LUT R12, R9, 0xfffffffc, RZ, 0xc0, !PT ;  /* 0xfffffffc090c7812 */ /* 0x000fe400078ec0ff */
[----:B------:R-:W-:Y:S01]  /*9480*/  SHF.R.S32.HI R9, RZ, 0x2, R8 ;  /* 0x00000002ff097819 */ /* 0x000fe20000011408 */
[----:B------:R-:W-:Y:S01]  /*9490*/  IMAD R20, R13, 0x40, R10 ;  /* 0x000000400d147824 */ /* 0x000fe200078e020a */
[----:B------:R-:W-:Y:S01]  /*94a0*/  SHF.R.S32.HI R7, RZ, 0x3, R6 ;  /* 0x00000003ff077819 */ /* 0x000fe20000011406 */
[----:B------:R-:W-:Y:S01]  /*94b0*/  IMAD.IADD R5, R5, 0x1, -R12 ;  /* 0x0000000105057824 */ /* 0x000fe200078e0a0c */
[----:B------:R-:W-:Y:S01]  /*94c0*/  SHF.R.S32.HI R6, RZ, 0x1f, R6 ;  /* 0x0000001fff067819 */ /* 0x000fe20000011406 */
[C---:B------:R-:W-:Y:S01]  /*94d0*/  VIADD R10, R9.reuse, 0x8 ;  /* 0x00000008090a7836 */ /* 0x040fe20000000000 */
[----:B------:R-:W-:Y:S01]  /*94e0*/  LEA.HI R8, R8, R9, RZ, 0x1 ;  /* 0x0000000908087211 */ /* 0x000fe200078f08ff */
[C---:B------:R-:W-:Y:S01]  /*94f0*/  VIADD R12, R9.reuse, 0x10 ;  /* 0x00000010090c7836 */ /* 0x040fe20000000000 */
[----:B------:R-:W-:Y:S01]  /*9500*/  LEA.HI R6, R6, R7, RZ, 0x4 ;  /* 0x0000000706067211 */ /* 0x000fe200078f20ff */
[----:B------:R-:W-:Y:S01]  /*9510*/  VIADD R17, R9, 0x18 ;  /* 0x0000001809117836 */ /* 0x000fe20000000000 */
[----:B------:R-:W-:-:S02]  /*9520*/  LEA.HI R11, R10, R10, RZ, 0x1 ;  /* 0x0000000a0a0b7211 */ /* 0x000fc400078f08ff */
[----:B------:R-:W-:Y:S02]  /*9530*/  LEA.HI R14, R12, R12, RZ, 0x1 ;  /* 0x0000000c0c0e7211 */ /* 0x000fe400078f08ff */
[----:B------:R-:W-:Y:S02]  /*9540*/  LOP3.LUT R13, R11, 0xfffffffe, RZ, 0xc0, !PT ;  /* 0xfffffffe0b0d7812 */ /* 0x000fe400078ec0ff */
[----:B------:R-:W-:Y:S02]  /*9550*/  LOP3.LUT R6, R6, 0x1ffffff0, RZ, 0xc0, !PT ;  /* 0x1ffffff006067812 */ /* 0x000fe400078ec0ff */
[----:B------:R-:W-:Y:S01]  /*9560*/  LOP3.LUT R8, R8, 0xfffffffe, RZ, 0xc0, !PT ;  /* 0xfffffffe08087812 */ /* 0x000fe200078ec0ff */
[----:B------:R-:W-:Y:S01]  /*9570*/  IMAD.IADD R13, R10, 0x1, -R13 ;  /* 0x000000010a0d7824 */ /* 0x000fe200078e0a0d */
[----:B------:R-:W-:Y:S01]  /*9580*/  LOP3.LUT R15, R14, 0xfffffffe, RZ, 0xc0, !PT ;  /* 0xfffffffe0e0f7812 */ /* 0x000fe200078ec0ff */
[----:B------:R-:W-:Y:S01]  /*9590*/  IMAD.IADD R7, R7, 0x1, -R6 ;  /* 0x0000000107077824 */ /* 0x000fe200078e0a06 */
[----:B------:R-:W-:Y:S01]  /*95a0*/  LEA.HI R10, R17, R17, RZ, 0x1 ;  /* 0x00000011110a7211 */ /* 0x000fe200078f08ff */
[----:B------:R-:W-:Y:S01]  /*95b0*/  IMAD.IADD R8, R9, 0x1, -R8 ;  /* 0x0000000109087824 */ /* 0x000fe200078e0a08 */
[----:B------:R-:W-:Y:S01]  /*95c0*/  SHF.R.S32.HI R6, RZ, 0x1, R11 ;  /* 0x00000001ff067819 */ /* 0x000fe2000001140b */
[----:B------:R-:W-:Y:S01]  /*95d0*/  IMAD.IADD R15, R12, 0x1, -R15 ;  /* 0x000000010c0f7824 */ /* 0x000fe200078e0a0f */
[----:B------:R-:W-:Y:S01]  /*95e0*/  SHF.R.S32.HI R11, RZ, 0x1f, R11 ;  /* 0x0000001fff0b7819 */ /* 0x000fe2000001140b */
[----:B------:R-:W-:Y:S01]  /*95f0*/  IMAD R7, R7, 0x8, R8 ;  /* 0x0000000807077824 */ /* 0x000fe200078e0208 */
[----:B------:R-:W-:-:S02]  /*9600*/  SHF.R.S32.HI R9, RZ, 0x1, R14 ;  /* 0x00000001ff097819 */ /* 0x000fc4000001140e */
[----:B------:R-:W-:Y:S02]  /*9610*/  SHF.R.S32.HI R14, RZ, 0x1f, R14 ;  /* 0x0000001fff0e7819 */ /* 0x000fe4000001140e */
[--C-:B------:R-:W-:Y:S01]  /*9620*/  SHF.R.S32.HI R12, RZ, 0x1, R10.reuse ;  /* 0x00000001ff0c7819 */ /* 0x100fe2000001140a */
[----:B------:R1:W-:Y:S01]  /*9630*/  STL [R1+0x28], R7 ;  /* 0x0000280701007387 */ /* 0x0003e20000100800 */
[----:B------:R-:W-:Y:S02]  /*9640*/  SHF.R.S32.HI R19, RZ, 0x1f, R10 ;  /* 0x0000001fff137819 */ /* 0x000fe4000001140a */
[----:B------:R-:W-:Y:S02]  /*9650*/  LEA.HI R11, R11, R6, RZ, 0x4 ;  /* 0x000000060b0b7211 */ /* 0x000fe400078f20ff */
[----:B------:R-:W-:Y:S02]  /*9660*/  LEA.HI R14, R14, R9, RZ, 0x4 ;  /* 0x000000090e0e7211 */ /* 0x000fe400078f20ff */
[----:B------:R-:W-:-:S02]  /*9670*/  LEA.HI R19, R19, R12, RZ, 0x4 ;  /* 0x0000000c13137211 */ /* 0x000fc400078f20ff */
[----:B------:R-:W-:Y:S02]  /*9680*/  LOP3.LUT R11, R11, 0x1ffffff0, RZ, 0xc0, !PT ;  /* 0x1ffffff00b0b7812 */ /* 0x000fe400078ec0ff */
[----:B------:R-:W-:Y:S02]  /*9690*/  LOP3.LUT R14, R14, 0x1ffffff0, RZ, 0xc0, !PT ;  /* 0x1ffffff00e0e7812 */ /* 0x000fe400078ec0ff */
[----:B------:R-:W-:Y:S01]  /*96a0*/  LOP3.LUT R18, R10, 0xfffffffe, RZ, 0xc0, !PT ;  /* 0xfffffffe0a127812 */ /* 0x000fe200078ec0ff */
[----:B------:R-:W-:Y:S01]  /*96b0*/  IMAD.IADD R6, R6, 0x1, -R11 ;  /* 0x0000000106067824 */ /* 0x000fe200078e0a0b */
[----:B------:R-:W-:Y:S01]  /*96c0*/  LOP3.LUT R19, R19, 0x1ffffff0, RZ, 0xc0, !PT ;  /* 0x1ffffff013137812 */ /* 0x000fe200078ec0ff */
[----:B------:R-:W-:Y:S02]  /*96d0*/  IMAD.IADD R14, R9, 0x1, -R14 ;  /* 0x00000001090e7824 */ /* 0x000fe400078e0a0e */
[----:B------:R-:W-:Y:S02]  /*96e0*/  IMAD.IADD R18, R17, 0x1, -R18 ;  /* 0x0000000111127824 */ /* 0x000fe400078e0a12 */
[----:B------:R-:W-:Y:S01]  /*96f0*/  IMAD.IADD R19, R12, 0x1, -R19 ;  /* 0x000000010c137824 */ /* 0x000fe200078e0a13 */
[----:B------:R-:W2:Y:S01]  /*9700*/  S2R R17, SR_CTAID.X ;  /* 0x0000000000117919 */ /* 0x000ea20000002500 */
[----:B------:R-:W-:-:S02]  /*9710*/  IMAD R8, R6, 0x8, R13 ;  /* 0x0000000806087824 */ /* 0x000fc400078e020d */
[----:B------:R-:W-:Y:S02]  /*9720*/  IMAD R6, R14, 0x8, R15 ;  /* 0x000000080e067824 */ /* 0x000fe400078e020f */
[----:B-1----:R-:W-:Y:S01]  /*9730*/  IMAD R7, R19, 0x8, R18 ;  /* 0x0000000813077824 */ /* 0x002fe200078e0212 */
[----:B------:R-:W-:Y:S01]  /*9740*/  STL [R1+0x24], R8 ;  /* 0x0000240801007387 */ /* 0x000fe20000100800 */
[----:B------:R-:W-:Y:S02]  /*9750*/  IMAD.MOV.U32 R11, RZ, RZ, 0x40000040 ;  /* 0x40000040ff0b7424 */ /* 0x000fe400078e00ff */
[----:B------:R-:W-:Y:S01]  /*9760*/  IMAD.MOV.U32 R9, RZ, RZ, 0x40000040 ;  /* 0x40000040ff097424 */ /* 0x000fe200078e00ff */
[----:B------:R1:W-:Y:S01]  /*9770*/  STL [R1+0x20], R6 ;  /* 0x0000200601007387 */ /* 0x0003e20000100800 */
[C---:B------:R-:W-:Y:S02]  /*9780*/  VIADD R13, R5.reuse, 0x8 ;  /* 0x00000008050d7836 */ /* 0x040fe40000000000 */
[----:B------:R-:W-:Y:S01]  /*9790*/  VIADD R13, R5, 0x14 ;  /* 0x00000014050d7836 */ /* 0x000fe20000000000 */
[----:B------:R3:W-:Y:S01]  /*97a0*/  STL [R1+0x1c], R7 ;  /* 0x00001c0701007387 */ /* 0x0007e20000100800 */
[----:B-1----:R-:W-:-:S02]  /*97b0*/  VIADD R6, R235, 0x4000 ;  /* 0x00004000eb067836 */ /* 0x002fc40000000000 */
[----:B---3--:R-:W-:Y:S01]  /*97c0*/  VIADD R7, R235, 0x20c00 ;  /* 0x00020c00eb077836 */ /* 0x008fe20000000000 */
[----:B------:R-:W-:Y:S02]  /*97d0*/  SHF.R.U32.HI R235, RZ, 0x4, R235 ;  /* 0x00000004ffeb7819 */ /* 0x000fe400000116eb */
[----:B------:R-:W-:Y:S02]  /*97e0*/  SHF.R.U32.HI R6, RZ, 0x4, R6 ;  /* 0x00000004ff067819 */ /* 0x000fe40000011606 */
[----:B------:R-:W-:Y:S02]  /*97f0*/  SHF.R.U32.HI R7, RZ, 0x4, R7 ;  /* 0x00000004ff077819 */ /* 0x000fe40000011607 */
[----:B------:R-:W-:Y:S01]  /*9800*/  LOP3.LUT R235, R235, 0x3fff, RZ, 0xc0, !PT ;  /* 0x00003fffebeb7812 */ /* 0x000fe200078ec0ff */
[----:B--2---:R-:W-:Y:S01]  /*9810*/  IMAD R230, R17, -0x80, -R20 ;  /* 0xffffff8011e67824 */ /* 0x004fe200078e0a14 */
[----:B------:R-:W-:Y:S02]  /*9820*/  LOP3.LUT R7, R7, 0x3fff, RZ, 0xc0, !PT ;  /* 0x00003fff07077812 */ /* 0x000fe400078ec0ff */
[----:B------:R-:W-:-:S02]  /*9830*/  LOP3.LUT R6, R6, 0x3fff, RZ, 0xc0, !PT ;  /* 0x00003fff06067812 */ /* 0x000fc400078ec0ff */
[----:B------:R-:W-:Y:S01]  /*9840*/  LOP3.LUT R12, R235, 0x10000, RZ, 0xfc, !PT ;  /* 0x00010000eb0c7812 */ /* 0x000fe200078efcff */
[----:B------:R-:W-:Y:S01]  /*9850*/  IMAD.MOV.U32 R235, RZ, RZ, 0x40000040 ;  /* 0x40000040ffeb7424 */ /* 0x000fe200078e00ff */
        /* <DEDUP_REMOVED lines=9> */
[----:B------:R3:W-:Y:S01]  /*98f0*/  STL [R1+0x10], R6 ;  /* 0x0000100601007387 */ /* 0x0007e20000100800 */
[----:B------:R-:W-:Y:S02]  /*9900*/  VIADD R228, R6, 0x6 ;  /* 0x0000000606e47836 */ /* 0x000fe40000000000 */
[C---:B-1----:R-:W-:Y:S01]  /*9910*/  VIADD R12, R5.reuse, 0xc ;  /* 0x0000000c050c7836 */ /* 0x042fe20000000000 */
[----:B------:R1:W-:Y:S01]  /*9920*/  STL.64 [R1+0x8], R10 ;  /* 0x0000080a01007387 */ /* 0x0003e20000100a00 */
[C---:B------:R-:W-:Y:S02]  /*9930*/  VIADD R12, R5.reuse, 0x18 ;  /* 0x00000018050c7836 */ /* 0x040fe40000000000 */
[C---:B--2---:R-:W-:Y:S01]  /*9940*/  VIADD R7, R5.reuse, 0x4 ;  /* 0x0000000405077836 */ /* 0x044fe20000000000 */
[----:B------:R1:W-:Y:S01]  /*9950*/  STL.64 [R1], R8 ;  /* 0x0000000801007387 */ /* 0x0003e20000100a00 */
[C---:B------:R-:W-:Y:S01]  /*9960*/  VIADD R7, R5.reuse, 0x10 ;  /* 0x0000001005077836 */ /* 0x040fe20000000000 */
[----:B---3--:R-:W-:Y:S01]  /*9970*/  IADD3 R6, -R20, UR4, RZ ;  /* 0x0000000414067c10 */ /* 0x008fe2000fffe1ff */
[----:B------:R-:W-:-:S07]  /*9980*/  VIADD R7, R5, 0x1c ;  /* 0x0000001c05077836 */ /* 0x000fce0000000000 */
.L_x_5414:
[----:B------:R-:W-:-:S05]  /*9990*/  IMAD.U32 R7, RZ, RZ, UR36 ;  /* 0x00000024ff077e24 */ /* 0x000fca000f8e00ff */
[----:B------:R-:W-:-:S04]  /*99a0*/  LOP3.LUT R7, R7, 0x1, RZ, 0xfc, !PT ;  /* 0x0000000107077812 */ /* 0x000fc800078efcff */
[----:B------:R-:W-:-:S13]  /*99b0*/  ISETP.NE.AND P6, PT, R7, 0x3, PT ;  /* 0x000000030700780c */ /* 0x000fda0003fc5270 */
[----:B--2---:R-:W-:Y:S05]  /*99c0*/  @!P6 BRA `(.L_x_5404) ;  /* 0x000000000004e947 */ /* 0x004fea0003800000 */
[----:B------:R-:W-:Y:S01]  /*99d0*/  BPT.TRAP 0x1 ;  /* 0x000000040000795c */ /* 0x000fe20000300000 */
.L_x_5404:
[----:B------:R-:W-:Y:S01]  /*99e0*/  IMAD R7, R0, 0x8, R16 ;  /* 0x0000000800077824 */ /* 0x000fe200078e0210 */
[----:B------:R-:W-:-:S04]  /*99f0*/  SHF.L.U32 R20, R4, 0x1f, RZ ;  /* 0x0000001f04147819 */ /* 0x000fc800000006ff */
[----:B------:R2:W3:Y:S01]  /*9a00*/  SYNCS.PHASECHK.TRANS64.TRYWAIT P0, [R7+URZ+0x30c10], R20 ;  /* 0x030c1014070075a7 */ /* 0x0004e2000800017f */
[----:B------:R-:W-:Y:S05]  /*9a10*/  @!P6 BRA `(.L_x_5405) ;  /* 0x000000000004e947 */ /* 0x000fea0003800000 */
[----:B------:R-:W-:Y:S01]  /*9a20*/  BPT.TRAP 0x1 ;  /* 0x000000040000795c */ /* 0x000fe20000300000 */
.L_x_5405:
[----:B-1----:R-:W-:-:S05]  /*9a30*/  VIADD R8, R16, 0x10000 ;  /* 0x0001000010087836 */ /* 0x002fca0000000000 */
[----:B------:R-:W-:-:S04]  /*9a40*/  SHF.R.U32.HI R8, RZ, 0x4, R8 ;  /* 0x00000004ff087819 */ /* 0x000fc80000011608 */
[----:B------:R-:W-:-:S04]  /*9a50*/  LOP3.LUT R8, R8, 0x3fff, RZ, 0xc0, !PT ;  /* 0x00003fff08087812 */ /* 0x000fc800078ec0ff */
[----:B------:R-:W-:Y:S01]  /*9a60*/  LOP3.LUT R9, R8, 0x10000, RZ, 0xfc, !PT ;  /* 0x0001000008097812 */ /* 0x000fe200078efcff */
[----:B---3--:R-:W-:Y:S06]  /*9a70*/  @P0 BRA `(.L_x_5406) ;  /* 0x0000000000080947 */ /* 0x008fec0003800000 */
[----:B------:R-:W1:Y:S02]  /*9a80*/  SYNCS.PHASECHK.TRANS64.TRYWAIT P0, [R7+URZ+0x30c10], R20 ;  /* 0x030c1014070075a7 */ /* 0x000e64000800017f */
[----:B-1----:R-:W-:Y:S05]  /*9a90*/  @!P0 BRA `(.L_x_5407) ;  /* 0x00000094004c8947 */ /* 0x002fea0003800000 */
.L_x_5406:
        /* <DEDUP_REMOVED lines=26> */
[----:B-----5:R-:W-:Y:S02]  /*9c40*/  IMAD R12, R0, 0x80, R12 ;  /* 0x00000080000c7824 */ /* 0x020fe400078e020c */
[C---:B------:R-:W-:Y:S02]  /*9c50*/  IMAD R223, R3.reuse, 0x2, R10 ;  /* 0x0000000203df7824 */ /* 0x040fe400078e020a */
[----:B------:R-:W-:Y:S02]  /*9c60*/  IMAD R219, R3, 0x2, R12 ;  /* 0x0000000203db7824 */ /* 0x000fe400078e020c */
[----:B------:R-:W-:-:S02]  /*9c70*/  IMAD R17, R223, 0x4, R16 ;  /* 0x00000004df117824 */ /* 0x000fc400078e0210 */
[----:B------:R-:W-:Y:S02]  /*9c80*/  IMAD R18, R0, 0x80, R11 ;  /* 0x0000008000127824 */ /* 0x000fe400078e020b */
[----:B------:R-:W-:Y:S02]  /*9c90*/  IMAD R231, R219, 0x4, R16 ;  /* 0x00000004dbe77824 */ /* 0x000fe400078e0210 */
[----:B------:R-:W-:Y:S02]  /*9ca0*/  IMAD R9, R3, 0x2, R18 ;  /* 0x0000000203097824 */ /* 0x000fe400078e0212 */
[----:B------:R-:W-:Y:S02]  /*9cb0*/  IMAD R223, R223, 0x4, R216 ;  /* 0x00000004dfdf7824 */ /* 0x000fe400078e02d8 */
[----:B------:R-:W-:Y:S02]  /*9cc0*/  IMAD R221, R9, 0x4, R16 ;  /* 0x0000000409dd7824 */ /* 0x000fe400078e0210 */
[----:B------:R-:W-:Y:S01]  /*9cd0*/  IMAD R219, R219, 0x4, R216 ;  /* 0x00000004dbdb7824 */ /* 0x000fe200078e02d8 */
[----:B------:R-:W-:-:S02]  /*9ce0*/  WARPGROUP.DEPBAR.LE gsb0, 0x0 ;  /* 0x00008000000079c5 */ /* 0x000fc40000010000 */
[----:B------:R-:W-:-:S06]  /*9cf0*/  WARPGROUP.ARRIVE ;  /* 0x00000000000079c5 */ /* 0x000fcc0000000000 */
[----:B------:R-:W-:Y:S01]  /*9d00*/  HGMMA.64x128x16.F32.BF16 R88, gdesc[UR8], R88, gsb0 ;  /* 0x01e00000085879f0 */ /* 0x000fe20008001858 */
[----:B------:R-:W-:Y:S01]  /*9d10*/  R2UR UR8, R14 ;  /* 0x000000000e0872ca */ /* 0x000fe200000e0000 */
[----:B------:R-:W-:Y:S01]  /*9d20*/  UMOV UR10, UR4 ;  /* 0x00000004000a7c82 */ /* 0x000fe20008000000 */
[----:B------:R-:W-:Y:S01]  /*9d30*/  R2UR UR9, R15 ;  /* 0x000000000f0972ca */ /* 0x000fe200000e0000 */
[----:B------:R-:W-:Y:S01]  /*9d40*/  UMOV UR11, 0x40000040 ;  /* 0x40000040000b7882 */ /* 0x000fe20000000000 */
[----:B------:R-:W-:Y:S01]  /*9d50*/  R2UR UR4, R236 ;  /* 0x00000000ec0472ca */ /* 0x000fe200000e0000 */
[----:B------:R-:W-:-:S04]  /*9d60*/  IMAD R14, R0, 0x80, R13 ;  /* 0x00000080000e7824 */ /* 0x000fc800078e020d */
[----:B------:R-:W-:-:S04]  /*9d70*/  IMAD R217, R3, 0x2, R14 ;  /* 0x0000000203d97824 */ /* 0x000fc800078e020e */
[C---:B------:R-:W-:Y:S02]  /*9d80*/  IMAD R220, R217.reuse, 0x4, R16 ;  /* 0x00000004d9dc7824 */ /* 0x040fe400078e0210 */
        /* <DEDUP_REMOVED lines=15> */
.L_x_5408:
[----:B------:R1:W1:Y:S01]  /*9e80*/  SYNCS.PHASECHK.TRANS64.TRYWAIT P0, [R7+URZ+0x30c30], R20 ;  /* 0x030c3014070075a7 */ /* 0x000262000800017f */
[----:B------:R-:W-:Y:S05]  /*9e90*/  @!P6 BRA `(.L_x_5409) ;  /* 0x000000000004e947 */ /* 0x000fea0003800000 */
[----:B------:R-:W-:Y:S01]  /*9ea0*/  BPT.TRAP 0x1 ;  /* 0x000000040000795c */ /* 0x000fe20000300000 */
.L_x_5409:
        /* <DEDUP_REMOVED lines=8> */
.L_x_5410:
        /* <DEDUP_REMOVED lines=8> */
[----:B------:R-:W1:Y:S01]  /*9fb0*/  LDC R13, c[0x0][0x74c] ;  /* 0x0001d300ff0d7b82 */ /* 0x000e620000000800 */
[----:B------:R-:W-:Y:S01]  /*9fc0*/  ISETP.GT.AND P2, PT, R230, RZ, PT ;  /* 0x000000ffe600720c */ /* 0x000fe20003f44270 */
[----:B------:R-:W-:Y:S01]  /*9fd0*/  IMAD R9, R0, 0x400, R9 ;  /* 0x0000040000097824 */ /* 0x000fe200078e0209 */
[----:B------:R-:W-:Y:S01]  /*9fe0*/  ISETP.GT.AND P1, PT, R6, RZ, PT ;  /* 0x000000ff0600720c */ /* 0x000fe20003f24270 */
[C---:B------:R-:W-:Y:S01]  /*9ff0*/  VIADD R21, R5.reuse, 0x1c ;  /* 0x0000001c05157836 */ /* 0x040fe20000000000 */
[----:B------:R-:W-:Y:S01]  /*a000*/  ISETP.GT.AND P0, PT, R230, 0x8, PT ;  /* 0x00000008e600780c */ /* 0x000fe20003f04270 */
[----:B------:R-:W-:Y:S01]  /*a010*/  VIADD R14, R5, 0x4 ;  /* 0x00000004050e7836 */ /* 0x000fe20000000000 */
[----:B------:R-:W-:-:S02]  /*a020*/  ISETP.GT.AND P3, PT, R6, 0x8, PT ;  /* 0x000000080600780c */ /* 0x000fc40003f64270 */
[----:B------:R-:W-:Y:S02]  /*a030*/  R2UR UR8, R9 ;  /* 0x00000000090872ca */ /* 0x000fe400000e0000 */
[----:B--2---:R-:W2:Y:S01]  /*a040*/  SHFL.IDX PT, R9, R17, R5, 0x1f ;  /* 0x00001f0511097589 */ /* 0x004ea200000e0000 */
[----:B-1----:R-:W-:Y:S02]  /*a050*/  IADD3 R13, -R13, 0x8, RZ ;  /* 0x000000080d0d7810 */ /* 0x002fe40007ffe1ff */
[----:B-----5:R-:W-:Y:S02]  /*a060*/  R2UR UR4, R10 ;  /* 0x000000000a0472ca */ /* 0x020fe400000e0000 */
[----:B------:R-:W1:Y:S11]  /*a070*/  LDC.64 R10, c[0x0][0x748] ;  /* 0x0001d200ff0a7b82 */ /* 0x000e760000000a00 */
[----:B------:R-:W-:Y:S01]  /*a080*/  HGMMA.64x128x16.F32.BF16 R24, gdesc[UR4], RZ, !UPT, gsb0 ;  /* 0x01e00000041879f0 */ /* 0x000fe2000c0018ff */
[----:B------:R-:W-:Y:S01]  /*a090*/  ULEA UR4, UR43, -UR40, 0x7 ;  /* 0x800000282b047291 */ /* 0x000fe2000f8e383f */
[----:B------:R-:W-:-:S05]  /*a0a0*/  ULDC UR5, c[0x0][0x744] ;  /* 0x0001d10000057ab9 */ /* 0x000fca0000000800 */
[----:B------:R-:W-:Y:S01]  /*a0b0*/  LEA R12, R3, UR4, 0x1 ;  /* 0x00000004030c7c11 */ /* 0x000fe2000f8e08ff */
[----:B------:R-:W-:-:S04]  /*a0c0*/  UIADD3 UR4, UR6, 0x2, URZ ;  /* 0x0000000206047890 */ /* 0x000fc8000fffe03f */
[----:B------:R-:W-:-:S03]  /*a0d0*/  IMAD.IADD R12, R6, 0x1, R12 ;  /* 0x00000001060c7824 */ /* 0x000fc600078e020c */
[----:B------:R-:W-:Y:S01]  /*a0e0*/  UMOV UR14, UR4 ;  /* 0x00000004000e7c82 */ /* 0x000fe20008000000 */
[----:B------:R-:W-:Y:S01]  /*a0f0*/  UIADD3 UR4, UR6, 0x4, URZ ;  /* 0x0000000406047890 */ /* 0x000fe2000fffe03f */
[C-C-:B-1----:R-:W-:Y:S01]  /*a100*/  IMAD.IADD R225, R10.reuse, 0x1, -R12.reuse ;  /* 0x000000010ae17824 */ /* 0x142fe200078e0a0c */
[----:B------:R-:W-:Y:S01]  /*a110*/  IADD3 R224, RZ, -R12, -R11 ;  /* 0x8000000cffe07210 */ /* 0x000fe20007ffe80b */
[--C-:B------:R-:W-:Y:S01]  /*a120*/  IMAD.IADD R222, R13, 0x1, -R12.reuse ;  /* 0x000000010dde7824 */ /* 0x100fe200078e0a0c */
[----:B------:R-:W-:Y:S01]  /*a130*/  IADD3 R218, R10, 0x8, -R12 ;  /* 0x000000080ada7810 */ /* 0x000fe20007ffe80c */
[----:B------:R-:W-:Y:S01]  /*a140*/  VIADD R13, R5, 0xc ;  /* 0x0000000c050d7836 */ /* 0x000fe20000000000 */
[----:B------:R-:W-:Y:S01]  /*a150*/  SEL R225, R225, 0x80, !P2 ;  /* 0x00000080e1e17807 */ /* 0x000fe20005000000 */
[----:B------:R-:W-:Y:S01]  /*a160*/  UIADD3 UR6, UR6, 0x6, URZ ;  /* 0x0000000606067890 */ /* 0x000fe2000fffe03f */
[----:B------:R-:W-:Y:S01]  /*a170*/  SEL R224, R224, 0x80, P1 ;  /* 0x00000080e0e07807 */ /* 0x000fe20000800000 */
[----:B------:R-:W-:Y:S01]  /*a180*/  SHFL.IDX PT, R11, R17, R14, 0x1f ;  /* 0x00001f0e110b7589 */ /* 0x000fe200000e0000 */
[----:B------:R-:W-:-:S02]  /*a190*/  SEL R218, R218, 0x80, !P0 ;  /* 0x00000080dada7807 */ /* 0x000fc40004000000 */
[----:B------:R-:W-:Y:S01]  /*a1a0*/  ISETP.GE.AND P1, PT, R225, RZ, PT ;  /* 0x000000ffe100720c */ /* 0x000fe20003f26270 */
[----:B------:R1:W5:Y:S01]  /*a1b0*/  SHFL.IDX PT, R10, R17, R13, 0x1f ;  /* 0x00001f0d110a7589 */ /* 0x00036200000e0000 */
[----:B------:R-:W-:Y:S02]  /*a1c0*/  SEL R222, R222, 0x80, P3 ;  /* 0x00000080dede7807 */ /* 0x000fe40001800000 */
[----:B------:R-:W-:Y:S02]  /*a1d0*/  ISETP.GE.AND P0, PT, R218, 0x1, PT ;  /* 0x00000001da00780c */ /* 0x000fe40003f06270 */
[----:B------:R-:W-:Y:S02]  /*a1e0*/  ISETP.GT.OR P1, PT, R224, RZ, !P1 ;  /* 0x000000ffe000720c */ /* 0x000fe40004f24670 */
[----:B------:R-:W-:Y:S02]  /*a1f0*/  ISETP.GT.OR P0, PT, R222, 0x1, !P0 ;  /* 0x00000001de00780c */ /* 0x000fe40004704670 */
[----:B------:R-:W-:Y:S01]  /*a200*/  FSEL R88, R88, -INF , !P1 ;  /* 0xff80000058587808 */ /* 0x000fe20004800000 */
[----:B-1----:R-:W-:Y:S01]  /*a210*/  VIADD R13, R5, 0x10 ;  /* 0x00000010050d7836 */ /* 0x002fe20000000000 */
[----:B------:R-:W-:-:S02]  /*a220*/  ISETP.GE.AND P1, PT, R225, 0x8, PT ;  /* 0x00000008e100780c */ /* 0x000fc40003f26270 */
[----:B------:R-:W-:Y:S01]  /*a230*/  FSEL R91, R91, -INF , !P0 ;  /* 0xff8000005b5b7808 */ /* 0x000fe20004000000 */
[----:B--2---:R-:W-:Y:S01]  /*a240*/  FFMA.FTZ R88, R88, UR5, -R9 ;  /* 0x0000000558587c23 */ /* 0x004fe20008010809 */
[----:B------:R-:W-:Y:S01]  /*a250*/  ISETP.GE.AND P0, PT, R218, 0x9, PT ;  /* 0x00000009da00780c */ /* 0x000fe20003f06270 */
[----:B------:R-:W1:Y:S01]  /*a260*/  SHFL.IDX PT, R18, R17, R13, 0x1f ;  /* 0x00001f0d11127589 */ /* 0x000e6200000e0000 */
[----:B------:R-:W-:Y:S01]  /*a270*/  ISETP.GT.OR P1, PT, R224, 0x8, !P1 ;  /* 0x00000008e000780c */ /* 0x000fe20004f24670 */
[----:B------:R2:W-:Y:S01]  /*a280*/  MUFU.EX2 R227, R88 ;  /* 0x0000005800e37308 */ /* 0x0005e20000000800 */
[----:B------:R-:W-:Y:S02]  /*a290*/  ISETP.GE.AND P3, PT, R218, RZ, PT ;  /* 0x000000ffda00720c */ /* 0x000fe40003f66270 */
[----:B------:R-:W-:Y:S02]  /*a2a0*/  ISETP.GT.OR P0, PT, R222, 0x9, !P0 ;  /* 0x00000009de00780c */ /* 0x000fe40004704670 */
[----:B------:R-:W-:-:S02]  /*a2b0*/  FSEL R92, R92, -INF , !P1 ;  /* 0xff8000005c5c7808 */ /* 0x000fc40004800000 */
[----:B------:R-:W-:Y:S02]  /*a2c0*/  ISETP.GE.AND P2, PT, R225, 0x1, PT ;  /* 0x00000001e100780c */ /* 0x000fe40003f46270 */
[----:B------:R-:W-:Y:S01]  /*a2d0*/  ISETP.GT.OR P3, PT, R222, RZ, !P3 ;  /* 0x000000ffde00720c */ /* 0x000fe20005f64670 */
[----:B--2---:R-:W-:Y:S01]  /*a2e0*/  SHFL.IDX PT, R88, R17, R21, 0x1f ;  /* 0x00001f1511587589 */ /* 0x004fe200000e0000 */
[----:B------:R-:W-:Y:S02]  /*a2f0*/  ISETP.GE.AND P1, PT, R218, 0x10, PT ;  /* 0x00000010da00780c */ /* 0x000fe40003f26270 */
[----:B------:R-:W-:Y:S02]  /*a300*/  FSEL R95, R95, -INF , !P0 ;  /* 0xff8000005f5f7808 */ /* 0x000fe40004000000 */
[----:B------:R-:W-:Y:S02]  /*a310*/  ISETP.GT.OR P2, PT, R224, 0x1, !P2 ;  /* 0x00000001e000780c */ /* 0x000fe40005744670 */
[----:B------:R-:W-:Y:S01]  /*a320*/  FSEL R90, R90, -INF , !P3 ;  /* 0xff8000005a5a7808 */ /* 0x000fe20005800000 */
[----:B-----5:R-:W-:Y:S01]  /*a330*/  FFMA.FTZ R14, R95, UR5, -R10 ;  /* 0x000000055f0e7c23 */ /* 0x020fe2000801080a */
[----:B------:R-:W-:-:S02]  /*a340*/  ISETP.GE.AND P0, PT, R225, 0x10, PT ;  /* 0x00000010e100780c */ /* 0x000fc40003f06270 */
[----:B------:R-:W-:Y:S01]  /*a350*/  ISETP.GT.OR P1, PT, R222, 0x10, !P1 ;  /* 0x00000010de00780c */ /* 0x000fe20004f24670 */
[----:B------:R-:W-:Y:S01]  /*a360*/  FFMA.FTZ R9, R90, UR5, -R9 ;  /* 0x000000055a097c23 */ /* 0x000fe20008010809 */
[----:B------:R-:W-:Y:S01]  /*a370*/  ISETP.GE.AND P3, PT, R218, 0x8, PT ;  /* 0x00000008da00780c */ /* 0x000fe20003f66270 */
[----:B------:R-:W-:Y:S01]  /*a380*/  VIADD R90, R5, 0x8 ;  /* 0x00000008055a7836 */ /* 0x000fe20000000000 */
[----:B------:R-:W-:Y:S01]  /*a390*/  FSEL R226, R89, -INF , !P2 ;  /* 0xff80000059e27808 */ /* 0x000fe20005000000 */
[----:B------:R-:W-:Y:S01]  /*a3a0*/  MUFU.EX2 R14, R14 ;  /* 0x0000000e000e7308 */ /* 0x000fe20000000800 */
[----:B------:R-:W-:Y:S01]  /*a3b0*/  ISETP.GT.OR P0, PT, R224, 0x10, !P0 ;  /* 0x00000010e000780c */ /* 0x000fe20004704670 */
[----:B---3--:R-:W-:Y:S01]  /*a3c0*/  SHFL.IDX PT, R89, R231, R5, 0x1f ;  /* 0x00001f05e7597589 */ /* 0x008fe200000e0000 */
[----:B------:R-:W-:Y:S01]  /*a3d0*/  FSEL R98, R98, -INF , !P1 ;  /* 0xff80000062627808 */ /* 0x000fe20004800000 */
[--C-:B------:R-:W-:Y:S01]  /*a3e0*/  FFMA.FTZ R226, R226, UR5, -R11.reuse ;  /* 0x00000005e2e27c23 */ /* 0x100fe2000801080b */
[----:B------:R-:W-:Y:S01]  /*a3f0*/  ISETP.GE.AND P2, PT, R225, 0x9, PT ;  /* 0x00000009e100780c */ /* 0x000fe20003f46270 */
[----:B------:R-:W2:Y:S01]  /*a400*/  SHFL.IDX PT, R12, R17, R90, 0x1f ;  /* 0x00001f5a110c7589 */ /* 0x000ea200000e0000 */
[----:B------:R-:W-:Y:S01]  /*a410*/  ISETP.GT.OR P3, PT, R222, 0x8, !P3 ;  /* 0x00000008de00780c */ /* 0x000fe20005f64670 */
[----:B------:R-:W-:Y:S01]  /*a420*/  FFMA.FTZ R11, R91, UR5, -R11 ;  /* 0x000000055b0b7c23 */ /* 0x000fe2000801080b */
[----:B------:R-:W-:Y:S01]  /*a430*/  ISETP.GE.AND P1, PT, R218, 0x11, PT ;  /* 0x00000011da00780c */ /* 0x000fe20003f26270 */
[----:B------:R-:W3:Y:S01]  /*a440*/  MUFU.EX2 R9, R9 ;  /* 0x0000000900097308 */ /* 0x000ee20000000800 */
[----:B------:R-:W-:Y:S01]  /*a450*/  FSEL R15, R96, -INF , !P0 ;  /* 0xff800000600f7808 */ /* 0x000fe20004000000 */
[----:B------:R-:W-:Y:S01]  /*a460*/  VIADD R96, R5, 0x14 ;  /* 0x0000001405607836 */ /* 0x000fe20000000000 */
[----:B------:R-:W-:-:S02]  /*a470*/  ISETP.GT.OR P2, PT, R224, 0x9, !P2 ;  /* 0x00000009e000780c */ /* 0x000fc40005744670 */
[----:B------:R-:W-:Y:S01]  /*a480*/  FSEL R94, R94, -INF , !P3 ;  /* 0xff8000005e5e7808 */ /* 0x000fe20005800000 */
[--C-:B-1----:R-:W-:Y:S01]  /*a490*/  FFMA.FTZ R15, R15, UR5, -R18.reuse ;  /* 0x000000050f0f7c23 */ /* 0x102fe20008010812 */
[----:B------:R-:W-:Y:S01]  /*a4a0*/  ISETP.GE.AND P0, PT, R225, 0x11, PT ;  /* 0x00000011e100780c */ /* 0x000fe20003f06270 */
[----:B------:R-:W-:Y:S01]  /*a4b0*/  FFMA.FTZ R18, R98, UR5, -R18 ;  /* 0x0000000562127c23 */ /* 0x000fe20008010812 */
[----:B------:R-:W-:Y:S01]  /*a4c0*/  ISETP.GT.OR P1, PT, R222, 0x11, !P1 ;  /* 0x00000011de00780c */ /* 0x000fe20004f24670 */
[----:B------:R-:W-:Y:S01]  /*a4d0*/  VIADD R98, R5, 0x18 ;  /* 0x0000001805627836 */ /* 0x000fe20000000000 */
[----:B------:R-:W-:Y:S01]  /*a4e0*/  ISETP.GE.AND P3, PT, R218, 0x18, PT ;  /* 0x00000018da00780c */ /* 0x000fe20003f66270 */
[----:B------:R-:W1:Y:S01]  /*a4f0*/  SHFL.IDX PT, R19, R17, R96, 0x1f ;  /* 0x00001f6011137589 */ /* 0x000e6200000e0000 */
[----:B------:R-:W-:Y:S01]  /*a500*/  FSEL R93, R93, -INF , !P2 ;  /* 0xff8000005d5d7808 */ /* 0x000fe20005000000 */
[----:B------:R-:W-:Y:S01]  /*a510*/  MUFU.EX2 R11, R11 ;  /* 0x0000000b000b7308 */ /* 0x000fe20000000800 */
[----:B------:R-:W-:Y:S01]  /*a520*/  ISETP.GT.OR P0, PT, R224, 0x11, !P0 ;  /* 0x00000011e000780c */ /* 0x000fe20004704670 */
[----:B------:R1:W5:Y:S01]  /*a530*/  SHFL.IDX PT, R20, R17, R98, 0x1f ;  /* 0x00001f6211147589 */ /* 0x00036200000e0000 */
[----:B------:R-:W-:Y:S01]  /*a540*/  FSEL R99, R99, -INF , !P1 ;  /* 0xff80000063637808 */ /* 0x000fe20004800000 */
[----:B------:R-:W-:Y:S01]  /*a550*/  FFMA.FTZ R13, R93, UR5, -R10 ;  /* 0x000000055d0d7c23 */ /* 0x000fe2000801080a */
[----:B------:R-:W-:Y:S01]  /*a560*/  ISETP.GE.AND P2, PT, R225, 0x18, PT ;  /* 0x00000018e100780c */ /* 0x000fe20003f46270 */
[----:B------:R-:W-:Y:S01]  /*a570*/  SHFL.IDX PT, R93, R231, R90, 0x1f ;  /* 0x00001f5ae75d7589 */ /* 0x000fe200000e0000 */
[----:B------:R-:W-:Y:S01]  /*a580*/  ISETP.GT.OR P1, PT, R222, 0x18, !P3 ;  /* 0x00000018de00780c */ /* 0x000fe20005f24670 */
[--C-:B--2---:R-:W-:Y:S01]  /*a590*/  FFMA.FTZ R92, R92, UR5, -R12.reuse ;  /* 0x000000055c5c7c23 */ /* 0x104fe2000801080c */
[----:B------:R-:W-:Y:S01]  /*a5a0*/  FSEL R97, R97, -INF , !P0 ;  /* 0xff80000061617808 */ /* 0x000fe20004000000 */
[----:B------:R-:W-:Y:S01]  /*a5b0*/  FFMA.FTZ R12, R94, UR5, -R12 ;  /* 0x000000055e0c7c23 */ /* 0x000fe2000801080c */
[----:B------:R-:W-:Y:S01]  /*a5c0*/  ISETP.GT.OR P0, PT, R224, 0x18, !P2 ;  /* 0x00000018e000780c */ /* 0x000fe20005704670 */
[----:B------:R-:W-:Y:S01]  /*a5d0*/  VIADD R94, R5, 0xc ;  /* 0x0000000c055e7836 */ /* 0x000fe20000000000 */
[----:B------:R-:W-:Y:S01]  /*a5e0*/  FSEL R102, R102, -INF , !P1 ;  /* 0xff80000066667808 */ /* 0x000fe20004800000 */
[----:B------:R2:W-:Y:S01]  /*a5f0*/  MUFU.EX2 R10, R92 ;  /* 0x0000005c000a7308 */ /* 0x0005e20000000800 */
[----:B------:R-:W-:-:S02]  /*a600*/  ISETP.GE.AND P1, PT, R225, 0x20, PT ;  /* 0x00000020e100780c */ /* 0x000fc40003f26270 */
[----:B------:R-:W-:Y:S01]  /*a610*/  FSEL R21, R100, -INF , !P0 ;  /* 0xff80000064157808 */ /* 0x000fe20004000000 */
[----:B------:R4:W-:Y:S01]  /*a620*/  SHFL.IDX PT, R95, R231, R94, 0x1f ;  /* 0x00001f5ee75f7589 */ /* 0x0009e200000e0000 */
[----:B------:R-:W-:Y:S02]  /*a630*/  ISETP.GE.AND P0, PT, R225, 0x19, PT ;  /* 0x00000019e100780c */ /* 0x000fe40003f06270 */
[C---:B------:R-:W-:Y:S01]  /*a640*/  ISETP.GT.OR P1, PT, R224.reuse, 0x20, !P1 ;  /* 0x00000020e000780c */ /* 0x040fe20004f24670 */
[--C-:B-1----:R-:W-:Y:S01]  /*a650*/  FFMA.FTZ R17, R97, UR5, -R19.reuse ;  /* 0x0000000561117c23 */ /* 0x102fe20008010813 */
[----:B------:R-:W-:Y:S01]  /*a660*/  ISETP.GT.OR P0, PT, R224, 0x19, !P0 ;  /* 0x00000019e000780c */ /* 0x000fe20004704670 */
[----:B------:R-:W-:Y:S01]  /*a670*/  FFMA.FTZ R19, R99, UR5, -R19 ;  /* 0x0000000563137c23 */ /* 0x000fe20008010813 */
[----:B------:R-:W-:Y:S01]  /*a680*/  FSEL R23, R104, -INF , !P1 ;  /* 0xff80000068177808 */ /* 0x000fe20004800000 */
[--C-:B-----5:R-:W-:Y:S01]  /*a690*/  FFMA.FTZ R21, R21, UR5, -R20.reuse ;  /* 0x0000000515157c23 */ /* 0x120fe20008010814 */
[C---:B------:R-:W-:Y:S01]  /*a6a0*/  ISETP.GE.AND P3, PT, R218.reuse, 0x20, PT ;  /* 0x00000020da00780c */ /* 0x040fe20003f66270 */
[----:B----4-:R-:W-:Y:S01]  /*a6b0*/  VIADD R94, R5, 0x10 ;  /* 0x00000010055e7836 */ /* 0x010fe20000000000 */
[----:B------:R-:W-:Y:S01]  /*a6c0*/  ISETP.GE.AND P1, PT, R218, 0x21, PT ;  /* 0x00000021da00780c */ /* 0x000fe20003f26270 */
[----:B------:R-:W-:Y:S01]  /*a6d0*/  FFMA.FTZ R20, R102, UR5, -R20 ;  /* 0x0000000566147c23 */ /* 0x000fe20008010814 */
[----:B------:R-:W-:Y:S01]  /*a6e0*/  FSEL R22, R101, -INF , !P0 ;  /* 0xff80000065167808 */ /* 0x000fe20004000000 */
[----:B------:R-:W-:Y:S01]  /*a6f0*/  VIADD R102, R5, 0x4 ;  /* 0x0000000405667836 */ /* 0x000fe20000000000 */
[C---:B------:R-:W-:Y:S01]  /*a700*/  ISETP.GT.OR P0, PT, R222.reuse, 0x20, !P3 ;  /* 0x00000020de00780c */ /* 0x040fe20005f04670 */
[----:B------:R-:W-:Y:S01]  /*a710*/  SHFL.IDX PT, R101, R231, R98, 0x1f ;  /* 0x00001f62e7657589 */ /* 0x000fe200000e0000 */
[----:B------:R-:W-:Y:S01]  /*a720*/  ISETP.GT.OR P1, PT, R222, 0x21, !P1 ;  /* 0x00000021de00780c */ /* 0x000fe20004f24670 */
[----:B------:R-:W-:Y:S01]  /*a730*/  FFMA.FTZ R22, R22, UR5, -R88 ;  /* 0x0000000516167c23 */ /* 0x000fe20008010858 */
[----:B------:R-:W-:-:S02]  /*a740*/  WARPGROUP.DEPBAR.LE gsb0, 0x0 ;  /* 0x00008000000079c5 */ /* 0x000fc40000010000 */
[----:B------:R-:W-:Y:S01]  /*a750*/  WARPGROUP.ARRIVE ;  /* 0x00000000000079c5 */ /* 0x000fe20000000000 */
[----:B------:R-:W-:Y:S01]  /*a760*/  ISETP.GE.AND P3, PT, R218, 0x28, PT ;  /* 0x00000028da00780c */ /* 0x000fe20003f66270 */
[----:B------:R-:W-:Y:S01]  /*a770*/  SHFL.IDX PT, R97, R231, R94, 0x1f ;  /* 0x00001f5ee7617589 */ /* 0x000fe200000e0000 */
[----:B------:R-:W-:Y:S01]  /*a780*/  FSEL R107, R107, -INF , !P1 ;  /* 0xff8000006b6b7808 */ /* 0x000fe20004800000 */
[----:B------:R-:W-:Y:S01]  /*a790*/  FFMA.FTZ R23, R23, UR5, -R89 ;  /* 0x0000000517177c23 */ /* 0x000fe20008010859 */
[----:B------:R-:W-:Y:S01]  /*a7a0*/  ISETP.GT.OR P1, PT, R222, 0x28, !P3 ;  /* 0x00000028de00780c */ /* 0x000fe20005f24670 */
[----:B------:R-:W-:Y:S01]  /*a7b0*/  HGMMA.64x128x16.F32.BF16 R24, gdesc[UR12], R24, gsb0 ;  /* 0x01e000000c1879f0 */ /* 0x000fe20008001818 */
[----:B------:R-:W-:Y:S01]  /*a7c0*/  R2UR UR12, R232 ;  /* 0x00000000e80c72ca */ /* 0x000fe200000e0000 */
[----:B------:R-:W-:Y:S01]  /*a7d0*/  UMOV UR14, UR4 ;  /* 0x00000004000e7c82 */ /* 0x000fe20008000000 */
[----:B------:R-:W-:Y:S01]  /*a7e0*/  R2UR UR13, R233 ;  /* 0x00000000e90d72ca */ /* 0x000fe200000e0000 */
[----:B------:R-:W-:Y:S01]  /*a7f0*/  UMOV UR15, 0x40000040 ;  /* 0x40000040000f7882 */ /* 0x000fe20000000000 */
[----:B------:R-:W-:Y:S01]  /*a800*/  FSEL R110, R110, -INF , !P1 ;  /* 0xff8000006e6e7808 */ /* 0x000fe20004800000 */
[----:B------:R-:W1:Y:S01]  /*a810*/  SHFL.IDX PT, R91, R231, R102, 0x1f ;  /* 0x00001f66e75b7589 */ /* 0x000e6200000e0000 */
[C---:B------:R-:W-:Y:S01]  /*a820*/  ISETP.GE.AND P1, PT, R218.reuse, 0x29, PT ;  /* 0x00000029da00780c */ /* 0x040fe20003f26270 */
[----:B------:R-:W4:Y:S01]  /*a830*/  MUFU.EX2 R12, R12 ;  /* 0x0000000c000c7308 */ /* 0x000f220000000800 */
[----:B------:R-:W-:Y:S01]  /*a840*/  ISETP.GE.AND P2, PT, R218, 0x19, PT ;  /* 0x00000019da00780c */ /* 0x000fe20003f46270 */
[----:B------:R-:W5:Y:S01]  /*a850*/  SHFL.IDX PT, R99, R231, R96, 0x1f ;  /* 0x00001f60e7637589 */ /* 0x000f6200000e0000 */
[----:B------:R-:W-:-:S02]  /*a860*/  ISETP.GT.OR P1, PT, R222, 0x29, !P1 ;  /* 0x00000029de00780c */ /* 0x000fc40004f24670 */
[----:B------:R-:W-:Y:S01]  /*a870*/  FSEL R106, R106, -INF , !P0 ;  /* 0xff8000006a6a7808 */ /* 0x000fe20004000000 */
[----:B------:R-:W-:Y:S01]  /*a880*/  SHFL.IDX PT, R104, R220, R5, 0x1f ;  /* 0x00001f05dc687589 */ /* 0x000fe200000e0000 */
[----:B------:R-:W-:Y:S01]  /*a890*/  ISETP.GT.OR P2, PT, R222, 0x19, !P2 ;  /* 0x00000019de00780c */ /* 0x000fe20005744670 */
[----:B------:R-:W4:Y:S01]  /*a8a0*/  MUFU.EX2 R20, R20 ;  /* 0x0000001400147308 */ /* 0x000f220000000800 */
[----:B------:R-:W-:Y:S01]  /*a8b0*/  ISETP.GE.AND P0, PT, R225, 0x21, PT ;  /* 0x00000021e100780c */ /* 0x000fe20003f06270 */
[----:B------:R-:W-:Y:S01]  /*a8c0*/  FFMA.FTZ R89, R106, UR5, -R89 ;  /* 0x000000056a597c23 */ /* 0x000fe20008010859 */
[----:B------:R-:W-:Y:S02]  /*a8d0*/  FSEL R111, R111, -INF , !P1 ;  /* 0xff8000006f6f7808 */ /* 0x000fe40004800000 */
[----:B------:R-:W-:Y:S02]  /*a8e0*/  ISETP.GE.AND P1, PT, R218, 0x30, PT ;  /* 0x00000030da00780c */ /* 0x000fe40003f26270 */
[----:B------:R-:W-:Y:S01]  /*a8f0*/  FSEL R103, R103, -INF , !P2 ;  /* 0xff80000067677808 */ /* 0x000fe20005000000 */
[----:B------:R-:W-:Y:S01]  /*a900*/  MUFU.EX2 R21, R21 ;  /* 0x0000001500157308 */ /* 0x000fe20000000800 */
[----:B------:R-:W-:-:S02]  /*a910*/  ISETP.GT.OR P0, PT, R224, 0x21, !P0 ;  /* 0x00000021e000780c */ /* 0x000fc40004704670 */
[----:B------:R-:W-:Y:S01]  /*a920*/  ISETP.GE.AND P2, PT, R225, 0x28, PT ;  /* 0x00000028e100780c */ /* 0x000fe20003f46270 */
[----:B------:R-:W-:Y:S01]  /*a930*/  FFMA.FTZ R88, R103, UR5, -R88 ;  /* 0x0000000567587c23 */ /* 0x000fe20008010858 */
[----:B------:R-:W-:Y:S01]  /*a940*/  ISETP.GT.OR P1, PT, R222, 0x30, !P1 ;  /* 0x00000030de00780c */ /* 0x000fe20004f24670 */
[----:B------:R-:W-:Y:S01]  /*a950*/  VIADD R103, R5, 0x1c ;  /* 0x0000001c05677836 */ /* 0x000fe20000000000 */
[----:B------:R-:W-:Y:S01]  /*a960*/  FSEL R90, R105, -INF , !P0 ;  /* 0xff800000695a7808 */ /* 0x000fe20004000000 */
[----:B------:R-:W-:Y:S01]  /*a970*/  MUFU.EX2 R22, R22 ;  /* 0x0000001600167308 */ /* 0x000fe20000000800 */
[----:B------:R-:W-:Y:S02]  /*a980*/  ISETP.GT.OR P0, PT, R224, 0x28, !P2 ;  /* 0x00000028e000780c */ /* 0x000fe40005704670 */
[----:B------:R-:W-:Y:S01]  /*a990*/  FSEL R114, R114, -INF , !P1 ;  /* 0xff80000072727808 */ /* 0x000fe20004800000 */
[----:B------:R-:W-:Y:S01]  /*a9a0*/  SHFL.IDX PT, R231, R231, R103, 0x1f ;  /* 0x00001f67e7e77589 */ /* 0x000fe200000e0000 */
[C---:B------:R-:W-:Y:S01]  /*a9b0*/  ISETP.GE.AND P1, PT, R225.reuse, 0x31, PT ;  /* 0x00000031e100780c */ /* 0x040fe20003f26270 */
[--C-:B-1----:R-:W-:Y:S01]  /*a9c0*/  FFMA.FTZ R90, R90, UR5, -R91.reuse ;  /* 0x000000055a5a7c23 */ /* 0x102fe2000801085b */
[----:B--2---:R-:W-:Y:S01]  /*a9d0*/  FSEL R92, R108, -INF , !P0 ;  /* 0xff8000006c5c7808 */ /* 0x004fe20004000000 */
[----:B------:R-:W1:Y:S01]  /*a9e0*/  SHFL.IDX PT, R103, R220, R102, 0x1f ;  /* 0x00001f66dc677589 */ /* 0x000e6200000e0000 */
[----:B------:R-:W-:Y:S01]  /*a9f0*/  ISETP.GE.AND P0, PT, R225, 0x29, PT ;  /* 0x00000029e100780c */ /* 0x000fe20003f06270 */
[----:B------:R-:W-:Y:S01]  /*aa00*/  FFMA.FTZ R91, R107, UR5, -R91 ;  /* 0x000000056b5b7c23 */ /* 0x000fe2000801085b */
[----:B------:R-:W-:Y:S01]  /*aa10*/  ISETP.GT.OR P1, PT, R224, 0x31, !P1 ;  /* 0x00000031e000780c */ /* 0x000fe20004f24670 */
[--C-:B------:R-:W-:Y:S01]  /*aa20*/  FFMA.FTZ R92, R92, UR5, -R93.reuse ;  /* 0x000000055c5c7c23 */ /* 0x100fe2000801085d */
[----:B------:R-:W-:Y:S01]  /*aa30*/  ISETP.GT.OR P0, PT, R224, 0x29, !P0 ;  /* 0x00000029e000780c */ /* 0x000fe20004704670 */
[----:B------:R-:W-:Y:S01]  /*aa40*/  FFMA.FTZ R93, R110, UR5, -R93 ;  /* 0x000000056e5d7c23 */ /* 0x000fe2000801085d */
[----:B------:R-:W-:Y:S01]  /*aa50*/  ISETP.GE.AND P2, PT, R225, 0x38, PT ;  /* 0x00000038e100780c */ /* 0x000fe20003f46270 */
[----:B------:R-:W2:Y:S01]  /*aa60*/  MUFU.EX2 R88, R88 ;  /* 0x0000005800587308 */ /* 0x000ea20000000800 */
[----:B------:R-:W-:-:S02]  /*aa70*/  FSEL R98, R113, -INF , !P1 ;  /* 0xff80000071627808 */ /* 0x000fc40004800000 */
[----:B------:R-:W-:Y:S02]  /*aa80*/  ISETP.GE.AND P3, PT, R218, 0x31, PT ;  /* 0x00000031da00780c */ /* 0x000fe40003f66270 */
[----:B------:R-:W-:Y:S01]  /*aa90*/  ISETP.GE.AND P1, PT, R225, 0x41, PT ;  /* 0x00000041e100780c */ /* 0x000fe20003f26270 */
[----:B-----5:R-:W-:Y:S01]  /*aaa0*/  FFMA.FTZ R98, R98, UR5, -R99 ;  /* 0x0000000562627c23 */ /* 0x020fe20008010863 */
[----:B------:R-:W-:Y:S01]  /*aab0*/  FSEL R94, R109, -INF , !P0 ;  /* 0xff8000006d5e7808 */ /* 0x000fe20004000000 */
[----:B------:R-:W-:Y:S01]  /*aac0*/  VIADD R109, R5, 0xc ;  /* 0x0000000c056d7836 */ /* 0x000fe20000000000 */
[----:B------:R-:W-:Y:S01]  /*aad0*/  ISETP.GT.OR P2, PT, R224, 0x38, !P2 ;  /* 0x00000038e000780c */ /* 0x000fe20005744670 */
[----:B------:R-:W-:Y:S01]  /*aae0*/  MUFU.EX2 R226, R226 ;  /* 0x000000e200e27308 */ /* 0x000fe20000000800 */
[----:B------:R-:W-:Y:S01]  /*aaf0*/  ISETP.GE.AND P0, PT, R225, 0x30, PT ;  /* 0x00000030e100780c */ /* 0x000fe20003f06270 */
[--C-:B------:R-:W-:Y:S01]  /*ab00*/  FFMA.FTZ R94, R94, UR5, -R95.reuse ;  /* 0x000000055e5e7c23 */ /* 0x100fe2000801085f */
[----:B------:R-:W-:Y:S01]  /*ab10*/  ISETP.GT.OR P3, PT, R222, 0x31, !P3 ;  /* 0x00000031de00780c */ /* 0x000fe20005f64670 */
[----:B------:R-:W-:Y:S01]  /*ab20*/  FFMA.FTZ R95, R111, UR5, -R95 ;  /* 0x000000056f5f7c23 */ /* 0x000fe2000801085f */
[----:B------:R-:W-:Y:S01]  /*ab30*/  ISETP.GT.OR P1, PT, R224, 0x41, !P1 ;  /* 0x00000041e000780c */ /* 0x000fe20004f24670 */
[----:B------:R5:W3:Y:S01]  /*ab40*/  SHFL.IDX PT, R111, R220, R109, 0x1f ;  /* 0x00001f6ddc6f7589 */ /* 0x000ae200000e0000 */
[----:B------:R-:W-:Y:S01]  /*ab50*/  FSEL R100, R116, -INF , !P2 ;  /* 0xff80000074647808 */ /* 0x000fe20005000000 */
[----:B------:R-:W-:Y:S01]  /*ab60*/  MUFU.EX2 R13, R13 ;  /* 0x0000000d000d7308 */ /* 0x000fe20000000800 */
[----:B------:R-:W-:-:S02]  /*ab70*/  ISETP.GT.OR P0, PT, R224, 0x30, !P0 ;  /* 0x00000030e000780c */ /* 0x000fc40004704670 */
[----:B------:R-:W-:Y:S01]  /*ab80*/  FSEL R115, R115, -INF , !P3 ;  /* 0xff80000073737808 */ /* 0x000fe20005800000 */
[----:B------:R-:W-:Y:S01]  /*ab90*/  FFMA.FTZ R100, R100, UR5, -R101 ;  /* 0x0000000564647c23 */ /* 0x000fe20008010865 */
[----:B------:R-:W-:Y:S02]  /*aba0*/  ISETP.GE.AND P2, PT, R225, 0x48, PT ;  /* 0x00000048e100780c */ /* 0x000fe40003f46270 */
[----:B------:R-:W-:Y:S01]  /*abb0*/  FSEL R121, R121, -INF , !P1 ;  /* 0xff80000079797808 */ /* 0x000fe20004800000 */
[----:B-----5:R-:W-:Y:S01]  /*abc0*/  VIADD R109, R5, 0x10 ;  /* 0x00000010056d7836 */ /* 0x020fe20000000000 */
[----:B------:R-:W-:Y:S01]  /*abd0*/  ISETP.GE.AND P3, PT, R225, 0x49, PT ;  /* 0x00000049e100780c */ /* 0x000fe20003f66270 */
[----:B------:R-:W-:Y:S01]  /*abe0*/  FFMA.FTZ R99, R115, UR5, -R99 ;  /* 0x0000000573637c23 */ /* 0x000fe20008010863 */
[----:B------:R-:W-:Y:S01]  /*abf0*/  ISETP.GE.AND P1, PT, R225, 0x59, PT ;  /* 0x00000059e100780c */ /* 0x000fe20003f26270 */
[----:B-1----:R-:W-:Y:S01]  /*ac00*/  FFMA.FTZ R106, R121, UR5, -R103 ;  /* 0x00000005796a7c23 */ /* 0x002fe20008010867 */
[----:B------:R-:W-:Y:S01]  /*ac10*/  FSEL R96, R112, -INF , !P0 ;  /* 0xff80000070607808 */ /* 0x000fe20004000000 */
[----:B------:R-:W-:Y:S01]  /*ac20*/  VIADD R112, R5, 0x8 ;  /* 0x0000000805707836 */ /* 0x000fe20000000000 */
[C---:B------:R-:W-:Y:S01]  /*ac30*/  ISETP.GT.OR P2, PT, R224.reuse, 0x48, !P2 ;  /* 0x00000048e000780c */ /* 0x040fe20005744670 */
[----:B------:R3:W-:Y:S01]  /*ac40*/  SHFL.IDX PT, R113, R220, R109, 0x1f ;  /* 0x00001f6ddc717589 */ /* 0x0007e200000e0000 */
[----:B------:R-:W-:Y:S01]  /*ac50*/  ISETP.GT.OR P3, PT, R224, 0x49, !P3 ;  /* 0x00000049e000780c */ /* 0x000fe20005f64670 */
[--C-:B------:R-:W-:Y:S01]  /*ac60*/  FFMA.FTZ R96, R96, UR5, -R97.reuse ;  /* 0x0000000560607c23 */ /* 0x100fe20008010861 */
[----:B------:R-:W-:Y:S01]  /*ac70*/  ISETP.GT.OR P1, PT, R224, 0x59, !P1 ;  /* 0x00000059e000780c */ /* 0x000fe20004f24670 */
[----:B------:R-:W1:Y:S01]  /*ac80*/  SHFL.IDX PT, R110, R220, R112, 0x1f ;  /* 0x00001f70dc6e7589 */ /* 0x000e6200000e0000 */
[----:B------:R-:W-:Y:S01]  /*ac90*/  FSEL R124, R124, -INF , !P2 ;  /* 0xff8000007c7c7808 */ /* 0x000fe20005000000 */
[----:B------:R-:W-:Y:S01]  /*aca0*/  FFMA.FTZ R97, R114, UR5, -R97 ;  /* 0x0000000572617c23 */ /* 0x000fe20008010861 */
[----:B------:R-:W-:Y:S01]  /*acb0*/  ISETP.GE.AND P2, PT, R225, 0x60, PT ;  /* 0x00000060e100780c */ /* 0x000fe20003f46270 */
[----:B------:R-:W-:Y:S01]  /*acc0*/  MUFU.EX2 R15, R15 ;  /* 0x0000000f000f7308 */ /* 0x000fe20000000800 */
[----:B------:R-:W-:-:S02]  /*acd0*/  FSEL R125, R125, -INF , !P3 ;  /* 0xff8000007d7d7808 */ /* 0x000fc40005800000 */
[----:B------:R-:W-:Y:S02]  /*ace0*/  FSEL R133, R133, -INF , !P1 ;  /* 0xff80000085857808 */ /* 0x000fe40004800000 */
[----:B------:R-:W-:Y:S01]  /*acf0*/  ISETP.GE.AND P3, PT, R225, 0x61, PT ;  /* 0x00000061e100780c */ /* 0x000fe20003f66270 */
[----:B---3--:R-:W-:Y:S01]  /*ad00*/  FFMA.FTZ R109, R125, UR5, -R111 ;  /* 0x000000057d6d7c23 */ /* 0x008fe2000801086f */
[----:B------:R-:W-:Y:S01]  /*ad10*/  ISETP.GE.AND P1, PT, R218, 0x39, PT ;  /* 0x00000039da00780c */ /* 0x000fe20003f26270 */
[----:B------:R-:W-:Y:S01]  /*ad20*/  MUFU.EX2 R18, R18 ;  /* 0x0000001200127308 */ /* 0x000fe20000000800 */
[C---:B------:R-:W-:Y:S02]  /*ad30*/  ISETP.GT.OR P2, PT, R224.reuse, 0x60, !P2 ;  /* 0x00000060e000780c */ /* 0x040fe40005744670 */
[----:B------:R-:W-:Y:S02]  /*ad40*/  ISETP.GT.OR P3, PT, R224, 0x61, !P3 ;  /* 0x00000061e000780c */ /* 0x000fe40005f64670 */
[----:B------:R-:W-:-:S02]  /*ad50*/  ISETP.GT.OR P1, PT, R222, 0x39, !P1 ;  /* 0x00000039de00780c */ /* 0x000fc40004f24670 */
[----:B------:R-:W-:Y:S01]  /*ad60*/  FSEL R136, R136, -INF , !P2 ;  /* 0xff80000088887808 */ /* 0x000fe20005000000 */
[----:B------:R-:W-:Y:S01]  /*ad70*/  MUFU.EX2 R109, R109 ;  /* 0x0000006d006d7308 */ /* 0x000fe20000000800 */
[----:B------:R-:W-:Y:S02]  /*ad80*/  ISETP.GE.AND P0, PT, R218, 0x38, PT ;  /* 0x00000038da00780c */ /* 0x000fe40003f06270 */
[C---:B------:R-:W-:Y:S01]  /*ad90*/  ISETP.GE.AND P5, PT, R225.reuse, 0x39, PT ;  /* 0x00000039e100780c */ /* 0x040fe20003fa6270 */
[----:B-1----:R-:W-:Y:S01]  /*ada0*/  FFMA.FTZ R108, R124, UR5, -R110 ;  /* 0x000000057c6c7c23 */ /* 0x002fe2000801086e */
[----:B------:R-:W-:Y:S02]  /*adb0*/  ISETP.GE.AND P4, PT, R225, 0x40, PT ;  /* 0x00000040e100780c */ /* 0x000fe40003f86270 */
[----:B------:R-:W-:Y:S01]  /*adc0*/  ISETP.GE.AND P2, PT, R218, 0x40, PT ;  /* 0x00000040da00780c */ /* 0x000fe20003f46270 */
[----:B------:R-:W-:Y:S01]  /*add0*/  MUFU.EX2 R17, R17 ;  /* 0x0000001100117308 */ /* 0x000fe20000000800 */
[----:B------:R-:W-:-:S02]  /*ade0*/  FSEL R137, R137, -INF , !P3 ;  /* 0xff80000089897808 */ /* 0x000fc40005800000 */
[----:B------:R-:W-:Y:S02]  /*adf0*/  FSEL R119, R119, -INF , !P1 ;  /* 0xff80000077777808 */ /* 0x000fe40004800000 */
[C---:B------:R-:W-:Y:S02]  /*ae00*/  ISETP.GE.AND P3, PT, R218.reuse, 0x41, PT ;  /* 0x00000041da00780c */ /* 0x040fe40003f66270 */
[----:B------:R-:W-:Y:S01]  /*ae10*/  ISETP.GE.AND P1, PT, R218, 0x48, PT ;  /* 0x00000048da00780c */ /* 0x000fe20003f26270 */
[----:B------:R-:W-:Y:S01]  /*ae20*/  FFMA.FTZ R119, R119, UR5, -R231 ;  /* 0x0000000577777c23 */ /* 0x000fe200080108e7 */
[----:B------:R-:W-:Y:S01]  /*ae30*/  ISETP.GT.OR P0, PT, R222, 0x38, !P0 ;  /* 0x00000038de00780c */ /* 0x000fe20004704670 */
[----:B------:R-:W-:Y:S01]  /*ae40*/  MUFU.EX2 R108, R108 ;  /* 0x0000006c006c7308 */ /* 0x000fe20000000800 */
[C---:B------:R-:W-:Y:S02]  /*ae50*/  ISETP.GT.OR P5, PT, R224.reuse, 0x39, !P5 ;  /* 0x00000039e000780c */ /* 0x040fe40006fa4670 */
[----:B------:R-:W-:-:S02]  /*ae60*/  ISETP.GT.OR P4, PT, R224, 0x40, !P4 ;  /* 0x00000040e000780c */ /* 0x000fc40006784670 */
[C---:B------:R-:W-:Y:S02]  /*ae70*/  ISETP.GT.OR P2, PT, R222.reuse, 0x40, !P2 ;  /* 0x00000040de00780c */ /* 0x040fe40005744670 */
[C---:B------:R-:W-:Y:S01]  /*ae80*/  ISETP.GT.OR P3, PT, R222.reuse, 0x41, !P3 ;  /* 0x00000041de00780c */ /* 0x040fe20005f64670 */
[----:B------:R-:W-:Y:S01]  /*ae90*/  MUFU.EX2 R19, R19 ;  /* 0x0000001300137308 */ /* 0x000fe20000000800 */
[----:B------:R-:W-:Y:S01]  /*aea0*/  ISETP.GT.OR P1, PT, R222, 0x48, !P1 ;  /* 0x00000048de00780c */ /* 0x000fe20004f24670 */
[----:B------:R-:W-:Y:S02]  /*aeb0*/  WARPGROUP.DEPBAR.LE gsb0, 0x0 ;  /* 0x00008000000079c5 */ /* 0x000fe40000010000 */
[----:B------:R-:W-:Y:S01]  /*aec0*/  WARPGROUP.ARRIVE ;  /* 0x00000000000079c5 */ /* 0x000fe20000000000 */
[----:B------:R-:W-:Y:S02]  /*aed0*/  FSEL R118, R118, -INF , !P0 ;  /* 0xff80000076767808 */ /* 0x000fe40004000000 */
[----:B------:R-:W-:Y:S01]  /*aee0*/  FSEL R117, R117, -INF , !P5 ;  /* 0xff80000075757808 */ /* 0x000fe20006800000 */
[----:B------:R-:W-:Y:S01]  /*aef0*/  MUFU.EX2 R106, R106 ;  /* 0x0000006a006a7308 */ /* 0x000fe20000000800 */
[----:B------:R-:W-:Y:S01]  /*af00*/  FSEL R120, R120, -INF , !P4 ;  /* 0xff80000078787808 */ /* 0x000fe20006000000 */
[----:B------:R-:W-:Y:S01]  /*af10*/  HGMMA.64x128x16.F32.BF16 R24, gdesc[UR12], R24, gsb0 ;  /* 0x01e000000c1879f0 */ /* 0x000fe20008001818 */
[----:B------:R-:W-:Y:S01]  /*af20*/  R2UR UR12, R228 ;  /* 0x00000000e40c72ca */ /* 0x000fe200000e0000 */
[----:B------:R-:W-:Y:S01]  /*af30*/  UMOV UR14, UR6 ;  /* 0x00000006000e7c82 */ /* 0x000fe20008000000 */
[----:B------:R-:W-:Y:S01]  /*af40*/  R2UR UR13, R229 ;  /* 0x00000000e50d72ca */ /* 0x000fe200000e0000 */
[----:B------:R-:W-:Y:S01]  /*af50*/  UMOV UR15, 0x40000040 ;  /* 0x40000040000f7882 */ /* 0x000fe20000000000 */
[----:B------:R-:W-:Y:S01]  /*af60*/  FSEL R105, R122, -INF , !P2 ;  /* 0xff8000007a697808 */ /* 0x000fe20005000000 */
[--C-:B------:R-:W-:Y:S01]  /*af70*/  FFMA.FTZ R120, R120, UR5, -R104.reuse ;  /* 0x0000000578787c23 */ /* 0x100fe20008010868 */
[----:B------:R-:W-:Y:S01]  /*af80*/  ISETP.GE.AND P0, PT, R225, 0x50, PT ;  /* 0x00000050e100780c */ /* 0x000fe20003f06270 */
[----:B------:R-:W-:Y:S01]  /*af90*/  FFMA.FTZ R102, R117, UR5, -R231 ;  /* 0x0000000575667c23 */ /* 0x000fe200080108e7 */
[----:B------:R-:W-:Y:S01]  /*afa0*/  ISETP.GE.AND P5, PT, R225, 0x51, PT ;  /* 0x00000051e100780c */ /* 0x000fe20003fa6270 */
[----:B------:R-:W-:Y:S01]  /*afb0*/  VIADD R231, R5, 0x14 ;  /* 0x0000001405e77836 */ /* 0x000fe20000000000 */
[C---:B------:R-:W-:Y:S01]  /*afc0*/  ISETP.GE.AND P4, PT, R225.reuse, 0x58, PT ;  /* 0x00000058e100780c */ /* 0x040fe20003f86270 */
[----:B------:R-:W-:Y:S01]  /*afd0*/  FFMA.FTZ R101, R118, UR5, -R101 ;  /* 0x0000000576657c23 */ /* 0x000fe20008010865 */
[----:B------:R-:W-:Y:S01]  /*afe0*/  ISETP.GE.AND P2, PT, R225, 0x71, PT ;  /* 0x00000071e100780c */ /* 0x000fe20003f46270 */
[----:B------:R-:W-:Y:S01]  /*aff0*/  FFMA.FTZ R105, R105, UR5, -R104 ;  /* 0x0000000569697c23 */ /* 0x000fe20008010868 */
[----:B------:R-:W-:Y:S01]  /*b000*/  FSEL R107, R123, -INF , !P3 ;  /* 0xff8000007b6b7808 */ /* 0x000fe20005800000 */
[----:B------:R-:W-:Y:S01]  /*b010*/  VIADD R123, R5, 0x4 ;  /* 0x00000004057b7836 */ /* 0x000fe20000000000 */
[----:B------:R-:W-:Y:S01]  /*b020*/  FSEL R126, R126, -INF , !P1 ;  /* 0xff8000007e7e7808 */ /* 0x000fe20004800000 */
[----:B------:R-:W-:Y:S01]  /*b030*/  MUFU.EX2 R104, R119 ;  /* 0x0000007700687308 */ /* 0x000fe20000000800 */
[----:B------:R-:W-:Y:S01]  /*b040*/  ISETP.GE.AND P3, PT, R225, 0x78, PT ;  /* 0x00000078e100780c */ /* 0x000fe20003f66270 */
[----:B------:R-:W-:Y:S01]  /*b050*/  FFMA.FTZ R107, R107, UR5, -R103 ;  /* 0x000000056b6b7c23 */ /* 0x000fe20008010867 */
[----:B------:R-:W-:Y:S01]  /*b060*/  ISETP.GE.AND P1, PT, R225, 0x79, PT ;  /* 0x00000079e100780c */ /* 0x000fe20003f26270 */
[----:B------:R-:W-:Y:S01]  /*b070*/  FFMA.FTZ R110, R126, UR5, -R110 ;  /* 0x000000057e6e7c23 */ /* 0x000fe2000801086e */
[----:B------:R-:W-:-:S02]  /*b080*/  ISETP.GT.OR P0, PT, R224, 0x50, !P0 ;  /* 0x00000050e000780c */ /* 0x000fc40004704670 */
[C---:B------:R-:W-:Y:S01]  /*b090*/  ISETP.GT.OR P5, PT, R224.reuse, 0x51, !P5 ;  /* 0x00000051e000780c */ /* 0x040fe20006fa4670 */
[----:B------:R1:W-:Y:S01]  /*b0a0*/  MUFU.EX2 R103, R120 ;  /* 0x0000007800677308 */ /* 0x0003e20000000800 */
[C---:B------:R-:W-:Y:S02]  /*b0b0*/  ISETP.GT.OR P4, PT, R224.reuse, 0x58, !P4 ;  /* 0x00000058e000780c */ /* 0x040fe40006784670 */
[C---:B------:R-:W-:Y:S02]  /*b0c0*/  ISETP.GT.OR P2, PT, R224.reuse, 0x71, !P2 ;  /* 0x00000071e000780c */ /* 0x040fe40005744670 */
[C---:B------:R-:W-:Y:S02]  /*b0d0*/  ISETP.GT.OR P3, PT, R224.reuse, 0x78, !P3 ;  /* 0x00000078e000780c */ /* 0x040fe40005f64670 */
[----:B------:R-:W-:Y:S01]  /*b0e0*/  ISETP.GT.OR P1, PT, R224, 0x79, !P1 ;  /* 0x00000079e000780c */ /* 0x000fe20004f24670 */
[----:B------:R-:W3:Y:S01]  /*b0f0*/  MUFU.EX2 R110, R110 ;  /* 0x0000006e006e7308 */ /* 0x000ee20000000800 */
[----:B------:R-:W-:-:S02]  /*b100*/  FSEL R128, R128, -INF , !P0 ;  /* 0xff80000080807808 */ /* 0x000fc40004000000 */
[----:B------:R-:W-:Y:S02]  /*b110*/  FSEL R129, R129, -INF , !P5 ;  /* 0xff80000081817808 */ /* 0x000fe40006800000 */
[----:B------:R-:W-:Y:S02]  /*b120*/  FSEL R132, R132, -INF , !P4 ;  /* 0xff80000084847808 */ /* 0x000fe40006000000 */
[----:B------:R-:W-:Y:S01]  /*b130*/  FSEL R124, R145, -INF , !P2 ;  /* 0xff800000917c7808 */ /* 0x000fe20005000000 */
[----:B------:R-:W-:Y:S01]  /*b140*/  MUFU.EX2 R105, R105 ;  /* 0x0000006900697308 */ /* 0x000fe20000000800 */
[C---:B------:R-:W-:Y:S02]  /*b150*/  ISETP.GE.AND P0, PT, R225.reuse, 0x68, PT ;  /* 0x00000068e100780c */ /* 0x040fe40003f06270 */
[C---:B------:R-:W-:Y:S02]  /*b160*/  ISETP.GE.AND P5, PT, R225.reuse, 0x69, PT ;  /* 0x00000069e100780c */ /* 0x040fe40003fa6270 */
[----:B------:R-:W-:Y:S01]  /*b170*/  ISETP.GE.AND P4, PT, R225, 0x70, PT ;  /* 0x00000070e100780c */ /* 0x000fe20003f86270 */
[----:B------:R-:W-:Y:S01]  /*b180*/  VIADD R225, R5, 0x1c ;  /* 0x0000001c05e17836 */ /* 0x000fe20000000000 */
[----:B------:R-:W-:Y:S01]  /*b190*/  ISETP.GE.AND P2, PT, R218, 0x58, PT ;  /* 0x00000058da00780c */ /* 0x000fe20003f46270 */
[----:B------:R-:W-:Y:S01]  /*b1a0*/  MUFU.EX2 R107, R107 ;  /* 0x0000006b006b7308 */ /* 0x000fe20000000800 */
[----:B------:R-:W-:-:S02]  /*b1b0*/  FSEL R122, R148, -INF , !P3 ;  /* 0xff800000947a7808 */ /* 0x000fc40005800000 */
[----:B-1----:R-:W-:Y:S01]  /*b1c0*/  FSEL R120, R149, -INF , !P1 ;  /* 0xff80000095787808 */ /* 0x002fe20004800000 */
[----:B------:R-:W-:Y:S01]  /*b1d0*/  SHFL.IDX PT, R148, R221, R5, 0x1f ;  /* 0x00001f05dd947589 */ /* 0x000fe200000e0000 */
[C---:B------:R-:W-:Y:S02]  /*b1e0*/  ISETP.GE.AND P3, PT, R218.reuse, 0x59, PT ;  /* 0x00000059da00780c */ /* 0x040fe40003f66270 */
[----:B------:R-:W-:Y:S01]  /*b1f0*/  ISETP.GE.AND P1, PT, R218, 0x60, PT ;  /* 0x00000060da00780c */ /* 0x000fe20003f26270 */
[----:B------:R-:W-:Y:S01]  /*b200*/  MUFU.EX2 R23, R23 ;  /* 0x0000001700177308 */ /* 0x000fe20000000800 */
[C---:B------:R-:W-:Y:S02]  /*b210*/  ISETP.GT.OR P0, PT, R224.reuse, 0x68, !P0 ;  /* 0x00000068e000780c */ /* 0x040fe40004704670 */
[C---:B------:R-:W-:Y:S02]  /*b220*/  ISETP.GT.OR P5, PT, R224.reuse, 0x69, !P5 ;  /* 0x00000069e000780c */ /* 0x040fe40006fa4670 */
[----:B------:R-:W-:Y:S01]  /*b230*/  ISETP.GT.OR P4, PT, R224, 0x70, !P4 ;  /* 0x00000070e000780c */ /* 0x000fe20006784670 */
[----:B------:R-:W-:Y:S01]  /*b240*/  VIADD R224, R5, 0x18 ;  /* 0x0000001805e07836 */ /* 0x000fe20000000000 */
[C---:B------:R-:W-:Y:S01]  /*b250*/  ISETP.GT.OR P2, PT, R222.reuse, 0x58, !P2 ;  /* 0x00000058de00780c */ /* 0x040fe20005744670 */
[----:B------:R-:W-:Y:S01]  /*b260*/  MUFU.EX2 R89, R89 ;  /* 0x0000005900597308 */ /* 0x000fe20000000800 */
[----:B------:R-:W-:-:S02]  /*b270*/  ISETP.GT.OR P3, PT, R222, 0x59, !P3 ;  /* 0x00000059de00780c */ /* 0x000fc40005f64670 */
[----:B------:R-:W-:Y:S02]  /*b280*/  ISETP.GT.OR P1, PT, R222, 0x60, !P1 ;  /* 0x00000060de00780c */ /* 0x000fe40004f24670 */
[----:B------:R-:W-:Y:S02]  /*b290*/  FSEL R117, R134, -INF , !P2 ;  /* 0xff80000086757808 */ /* 0x000fe40005000000 */
[----:B------:R-:W-:Y:S01]  /*b2a0*/  FSEL R134, R135, -INF , !P3 ;  /* 0xff80000087867808 */ /* 0x000fe20005800000 */
[----:B------:R-:W-:Y:S01]  /*b2b0*/  MUFU.EX2 R90, R90 ;  /* 0x0000005a005a7308 */ /* 0x000fe20000000800 */
[----:B------:R-:W-:Y:S01]  /*b2c0*/  FSEL R114, R138, -INF , !P1 ;  /* 0xff8000008a727808 */ /* 0x000fe20004800000 */
[----:B------:R-:W-:Y:S01]  /*b2d0*/  SHFL.IDX PT, R135, R220, R231, 0x1f ;  /* 0x00001fe7dc877589 */ /* 0x000fe200000e0000 */
[----:B------:R-:W-:Y:S02]  /*b2e0*/  FSEL R116, R141, -INF , !P5 ;  /* 0xff8000008d747808 */ /* 0x000fe40006800000 */
[----:B------:R-:W-:Y:S01]  /*b2f0*/  ISETP.GE.AND P5, PT, R218, 0x50, PT ;  /* 0x00000050da00780c */ /* 0x000fe20003fa6270 */
[----:B------:R-:W1:Y:S01]  /*b300*/  SHFL.IDX PT, R138, R220, R224, 0x1f ;  /* 0x00001fe0dc8a7589 */ /* 0x000e6200000e0000 */
[----:B------:R-:W-:Y:S01]  /*b310*/  FSEL R126, R144, -INF , !P4 ;  /* 0xff800000907e7808 */ /* 0x000fe20006000000 */
[----:B------:R-:W-:Y:S01]  /*b320*/  MUFU.EX2 R91, R91 ;  /* 0x0000005b005b7308 */ /* 0x000fe20000000800 */
[----:B------:R-:W-:Y:S01]  /*b330*/  ISETP.GE.AND P4, PT, R218, 0x51, PT ;  /* 0x00000051da00780c */ /* 0x000fe20003f86270 */
[----:B------:R-:W5:Y:S01]  /*b340*/  SHFL.IDX PT, R220, R220, R225, 0x1f ;  /* 0x00001fe1dcdc7589 */ /* 0x000f6200000e0000 */
[----:B------:R-:W-:-:S02]  /*b350*/  ISETP.GT.OR P5, PT, R222, 0x50, !P5 ;  /* 0x00000050de00780c */ /* 0x000fc40006fa4670 */
[----:B------:R-:W-:Y:S02]  /*b360*/  FSEL R140, R140, -INF , !P0 ;  /* 0xff8000008c8c7808 */ /* 0x000fe40004000000 */
[----:B------:R-:W-:Y:S01]  /*b370*/  ISETP.GT.OR P4, PT, R222, 0x51, !P4 ;  /* 0x00000051de00780c */ /* 0x000fe20006784670 */
[----:B------:R-:W-:Y:S01]  /*b380*/  MUFU.EX2 R92, R92 ;  /* 0x0000005c005c7308 */ /* 0x000fe20000000800 */
[----:B------:R-:W-:Y:S02]  /*b390*/  ISETP.GE.AND P0, PT, R218, 0x49, PT ;  /* 0x00000049da00780c */ /* 0x000fe40003f06270 */
[----:B------:R-:W-:Y:S02]  /*b3a0*/  FSEL R115, R130, -INF , !P5 ;  /* 0xff80000082737808 */ /* 0x000fe40006800000 */
[----:B------:R-:W-:Y:S01]  /*b3b0*/  FSEL R118, R131, -INF , !P4 ;  /* 0xff80000083767808 */ /* 0x000fe20006000000 */
[----:B------:R4:W-:Y:S01]  /*b3c0*/  SHFL.IDX PT, R130, R221, R112, 0x1f ;  /* 0x00001f70dd827589 */ /* 0x0009e200000e0000 */
[----:B------:R-:W-:Y:S01]  /*b3d0*/  ISETP.GT.OR P0, PT, R222, 0x49, !P0 ;  /* 0x00000049de00780c */ /* 0x000fe20004704670 */
[----:B------:R-:W-:Y:S01]  /*b3e0*/  MUFU.EX2 R93, R93 ;  /* 0x0000005d005d7308 */ /* 0x000fe20000000800 */
[----:B------:R-:W-:Y:S01]  /*b3f0*/  ISETP.GE.AND P3, PT, R218, 0x71, PT ;  /* 0x00000071da00780c */ /* 0x000fe20003f66270 */
[----:B------:R-:W2:Y:S01]  /*b400*/  SHFL.IDX PT, R131, R221, R123, 0x1f ;  /* 0x00001f7bdd837589 */ /* 0x000ea200000e0000 */
[----:B------:R-:W-:-:S02]  /*b410*/  FSEL R127, R127, -INF , !P0 ;  /* 0xff8000007f7f7808 */ /* 0x000fc40004000000 */
[----:B------:R-:W-:Y:S01]  /*b420*/  ISETP.GE.AND P0, PT, R218, 0x61, PT ;  /* 0x00000061da00780c */ /* 0x000fe20003f06270 */
[--C-:B-1----:R-:W-:Y:S01]  /*b430*/  FFMA.FTZ R145, R132, UR5, -R138.reuse ;  /* 0x0000000584917c23 */ /* 0x102fe2000801088a */
[----:B------:R-:W-:Y:S01]  /*b440*/  FFMA.FTZ R117, R117, UR5, -R138 ;  /* 0x0000000575757c23 */ /* 0x000fe2000801088a */
[--C-:B----4-:R-:W-:Y:S01]  /*b450*/  FFMA.FTZ R112, R128, UR5, -R113.reuse ;  /* 0x0000000580707c23 */ /* 0x110fe20008010871 */
[----:B------:R-:W-:Y:S01]  /*b460*/  FFMA.FTZ R113, R115, UR5, -R113 ;  /* 0x0000000573717c23 */ /* 0x000fe20008010871 */
[--C-:B------:R-:W-:Y:S01]  /*b470*/  FFMA.FTZ R115, R129, UR5, -R135.reuse ;  /* 0x0000000581737c23 */ /* 0x100fe20008010887 */
[----:B------:R-:W-:Y:S01]  /*b480*/  FFMA.FTZ R128, R118, UR5, -R135 ;  /* 0x0000000576807c23 */ /* 0x000fe20008010887 */
[----:B------:R-:W-:Y:S01]  /*b490*/  SHFL.IDX PT, R138, R221, R224, 0x1f ;  /* 0x00001fe0dd8a7589 */ /* 0x000fe200000e0000 */
[----:B------:R-:W-:Y:S01]  /*b4a0*/  ISETP.GT.OR P0, PT, R222, 0x61, !P0 ;  /* 0x00000061de00780c */ /* 0x000fe20004704670 */
[--C-:B-----5:R-:W-:Y:S01]  /*b4b0*/  FFMA.FTZ R118, R133, UR5, -R220.reuse ;  /* 0x0000000585767c23 */ /* 0x120fe200080108dc */
[----:B------:R-:W-:Y:S01]  /*b4c0*/  ISETP.GE.AND P1, PT, R218, 0x78, PT ;  /* 0x00000078da00780c */ /* 0x000fe20003f26270 */
[----:B------:R-:W1:Y:S01]  /*b4d0*/  SHFL.IDX PT, R135, R221, R231, 0x1f ;  /* 0x00001fe7dd877589 */ /* 0x000e6200000e0000 */
[----:B------:R-:W-:Y:S01]  /*b4e0*/  FSEL R141, R139, -INF , !P0 ;  /* 0xff8000008b8d7808 */ /* 0x000fe20004000000 */
[----:B------:R-:W-:Y:S01]  /*b4f0*/  FFMA.FTZ R134, R134, UR5, -R220 ;  /* 0x0000000586867c23 */ /* 0x000fe200080108dc */
[C---:B------:R-:W-:Y:S01]  /*b500*/  ISETP.GE.AND P0, PT, R218.reuse, 0x79, PT ;  /* 0x00000079da00780c */ /* 0x040fe20003f06270 */
[----:B------:R-:W-:Y:S01]  /*b510*/  VIADD R220, R5, 0x4 ;  /* 0x0000000405dc7836 */ /* 0x000fe20000000000 */
[----:B------:R-:W-:Y:S01]  /*b520*/  ISETP.GE.AND P5, PT, R218, 0x68, PT ;  /* 0x00000068da00780c */ /* 0x000fe20003fa6270 */
[----:B------:R-:W-:Y:S01]  /*b530*/  FFMA.FTZ R139, R136, UR5, -R148 ;  /* 0x00000005888b7c23 */ /* 0x000fe20008010894 */
[----:B------:R-:W-:Y:S01]  /*b540*/  ISETP.GT.OR P0, PT, R222, 0x79, !P0 ;  /* 0x00000079de00780c */ /* 0x000fe20004704670 */
[----:B------:R-:W-:Y:S01]  /*b550*/  FFMA.FTZ R111, R127, UR5, -R111 ;  /* 0x000000057f6f7c23 */ /* 0x000fe2000801086f */
[C---:B------:R-:W-:Y:S01]  /*b560*/  ISETP.GE.AND P4, PT, R218.reuse, 0x69, PT ;  /* 0x00000069da00780c */ /* 0x040fe20003f86270 */
[----:B--2---:R-:W-:Y:S01]  /*b570*/  FFMA.FTZ R141, R141, UR5, -R131 ;  /* 0x000000058d8d7c23 */ /* 0x004fe20008010883 */
[----:B------:R-:W-:Y:S01]  /*b580*/  ISETP.GE.AND P2, PT, R218, 0x70, PT ;  /* 0x00000070da00780c */ /* 0x000fe20003f46270 */
[----:B------:R-:W-:Y:S01]  /*b590*/  VIADD R218, R5, 0x10 ;  /* 0x0000001005da7836 */ /* 0x000fe20000000000 */
[----:B------:R-:W-:Y:S01]  /*b5a0*/  ISETP.GT.OR P3, PT, R222, 0x71, !P3 ;  /* 0x00000071de00780c */ /* 0x000fe20005f64670 */
[----:B------:R-:W-:Y:S01]  /*b5b0*/  FFMA.FTZ R132, R140, UR5, -R130 ;  /* 0x000000058c847c23 */ /* 0x000fe20008010882 */
[C---:B------:R-:W-:Y:S01]  /*b5c0*/  ISETP.GT.OR P1, PT, R222.reuse, 0x78, !P1 ;  /* 0x00000078de00780c */ /* 0x040fe20004f24670 */
[----:B------:R-:W2:Y:S01]  /*b5d0*/  MUFU.EX2 R111, R111 ;  /* 0x0000006f006f7308 */ /* 0x000ea20000000800 */
[----:B------:R-:W-:-:S02]  /*b5e0*/  ISETP.GT.OR P5, PT, R222, 0x68, !P5 ;  /* 0x00000068de00780c */ /* 0x000fc40006fa4670 */
[----:B------:R-:W-:Y:S01]  /*b5f0*/  FSEL R119, R151, -INF , !P0 ;  /* 0xff80000097777808 */ /* 0x000fe20004000000 */
[----:B------:R-:W-:Y:S02]  /*b600*/  WARPGROUP.DEPBAR.LE gsb0, 0x0 ;  /* 0x00008000000079c5 */ /* 0x000fe40000010000 */
[----:B------:R-:W-:Y:S01]  /*b610*/  WARPGROUP.ARRIVE ;  /* 0x00000000000079c5 */ /* 0x000fe20000000000 */
[C---:B------:R-:W-:Y:S01]  /*b620*/  ISETP.GT.OR P4, PT, R222.reuse, 0x69, !P4 ;  /* 0x00000069de00780c */ /* 0x040fe20006784670 */
[C---:B------:R-:W-:Y:S01]  /*b630*/  VIADD R151, R5.reuse, 0x8 ;  /* 0x0000000805977836 */ /* 0x040fe20000000000 */
[----:B------:R-:W-:Y:S01]  /*b640*/  ISETP.GT.OR P2, PT, R222, 0x70, !P2 ;  /* 0x00000070de00780c */ /* 0x000fe20005744670 */
[----:B------:R-:W-:Y:S01]  /*b650*/  VIADD R222, R5, 0xc ;  /* 0x0000000c05de7836 */ /* 0x000fe20000000000 */
[----:B------:R-:W-:Y:S01]  /*b660*/  FSEL R123, R147, -INF , !P3 ;  /* 0xff800000937b7808 */ /* 0x000fe20005800000 */
[----:B------:R-:W-:Y:S01]  /*b670*/  HGMMA.64x128x16.F32.BF16 R24, gdesc[UR12], R24, gsb0 ;  /* 0x01e000000c1879f0 */ /* 0x000fe20008001818 */
[----:B------:R-:W-:Y:S01]  /*b680*/  FSEL R121, R150, -INF , !P1 ;  /* 0xff80000096797808 */ /* 0x000fe20004800000 */
[----:B-1----:R-:W-:Y:S01]  /*b690*/  FFMA.FTZ R124, R124, UR5, -R135 ;  /* 0x000000057c7c7c23 */ /* 0x002fe20008010887 */
[----:B------:R-:W-:Y:S01]  /*b6a0*/  FSEL R144, R142, -INF , !P5 ;  /* 0xff8000008e907808 */ /* 0x000fe20006800000 */
[----:B------:R-:W-:Y:S01]  /*b6b0*/  FFMA.FTZ R142, R137, UR5, -R131 ;  /* 0x00000005898e7c23 */ /* 0x000fe20008010883 */
[----:B------:R-:W-:Y:S01]  /*b6c0*/  FSEL R127, R143, -INF , !P4 ;  /* 0xff8000008f7f7808 */ /* 0x000fe20006000000 */
[----:B------:R-:W1:Y:S01]  /*b6d0*/  SHFL.IDX PT, R147, R221, R222, 0x1f ;  /* 0x00001fdedd937589 */ /* 0x000e6200000e0000 */
[----:B------:R-:W-:Y:S01]  /*b6e0*/  FFMA.FTZ R123, R123, UR5, -R135 ;  /* 0x000000057b7b7c23 */ /* 0x000fe20008010887 */
[--C-:B------:R-:W-:Y:S01]  /*b6f0*/  FFMA.FTZ R122, R122, UR5, -R138.reuse ;  /* 0x000000057a7a7c23 */ /* 0x100fe2000801088a */
[----:B------:R-:W-:Y:S01]  /*b700*/  FFMA.FTZ R121, R121, UR5, -R138 ;  /* 0x0000000579797c23 */ /* 0x000fe2000801088a */
[----:B------:R-:W4:Y:S01]  /*b710*/  SHFL.IDX PT, R143, R221, R218, 0x1f ;  /* 0x00001fdadd8f7589 */ /* 0x000f2200000e0000 */
[----:B------:R-:W-:Y:S01]  /*b720*/  FSEL R125, R146, -INF , !P2 ;  /* 0xff800000927d7808 */ /* 0x000fe20005000000 */
[----:B------:R-:W-:Y:S01]  /*b730*/  FFMA.FTZ R146, R114, UR5, -R148 ;  /* 0x0000000572927c23 */ /* 0x000fe20008010894 */
[----:B------:R-:W-:Y:S01]  /*b740*/  FFMA.FTZ R130, R144, UR5, -R130 ;  /* 0x0000000590827c23 */ /* 0x000fe20008010882 */
[----:B------:R1:W-:Y:S01]  /*b750*/  MUFU.EX2 R114, R128 ;  /* 0x0000008000727308 */ /* 0x0003e20000000800 */
[----:B------:R-:W5:Y:S07]  /*b760*/  SHFL.IDX PT, R221, R221, R225, 0x1f ;  /* 0x00001fe1dddd7589 */ /* 0x000f6e00000e0000 */
[----:B------:R-:W2:Y:S01]  /*b770*/  MUFU.EX2 R112, R112 ;  /* 0x0000007000707308 */ /* 0x000ea20000000800 */
[--C-:B-1----:R-:W-:Y:S01]  /*b780*/  FFMA.FTZ R128, R116, UR5, -R147.reuse ;  /* 0x0000000574807c23 */ /* 0x102fe20008010893 */
[----:B------:R-:W-:-:S06]  /*b790*/  FFMA.FTZ R127, R127, UR5, -R147 ;  /* 0x000000057f7f7c23 */ /* 0x000fcc0008010893 */
[----:B------:R1:W-:Y:S01]  /*b7a0*/  MUFU.EX2 R116, R145 ;  /* 0x0000009100747308 */ /* 0x0003e20000000800 */
[--C-:B----4-:R-:W-:Y:S01]  /*b7b0*/  FFMA.FTZ R126, R126, UR5, -R143.reuse ;  /* 0x000000057e7e7c23 */ /* 0x110fe2000801088f */
[----:B------:R-:W-:Y:S01]  /*b7c0*/  FFMA.FTZ R125, R125, UR5, -R143 ;  /* 0x000000057d7d7c23 */ /* 0x000fe2000801088f */
[----:B-----5:R-:W-:-:S05]  /*b7d0*/  FFMA.FTZ R120, R120, UR5, -R221 ;  /* 0x0000000578787c23 */ /* 0x020fca00080108dd */
[----:B------:R-:W4:Y:S01]  /*b7e0*/  MUFU.EX2 R115, R115 ;  /* 0x0000007300737308 */ /* 0x000f220000000800 */
[----:B------:R-:W-:-:S07]  /*b7f0*/  FFMA.FTZ R119, R119, UR5, -R221 ;  /* 0x0000000577777c23 */ /* 0x000fce00080108dd */
        /* <DEDUP_REMOVED lines=12> */
[----:B------:R-:W5:Y:S05]  /*b8c0*/  LDS R223, [R223+0x400] ;  /* 0x00040000dfdf7984 */ /* 0x000f6a0000000800 */
[----:B------:R-:W-:Y:S01]  /*b8d0*/  MUFU.EX2 R117, R117 ;  /* 0x0000007500757308 */ /* 0x000fe20000000800 */
[----:B------:R-:W-:Y:S04]  /*b8e0*/  LDS R219, [R219+0x400] ;  /* 0x00040000dbdb7984 */ /* 0x000fe80000000800 */
[----:B------:R-:W-:Y:S04]  /*b8f0*/  LDS R217, [R217+0x400] ;  /* 0x00040000d9d97984 */ /* 0x000fe80000000800 */
[----:B------:R-:W-:Y:S04]  /*b900*/  LDS R216, [R216+0x400] ;  /* 0x00040000d8d87984 */ /* 0x000fe80000000800 */
[----:B-----5:R-:W5:Y:S04]  /*b910*/  SHFL.IDX PT, R129, R223, R5, 0x1f ;  /* 0x00001f05df817589 */ /* 0x020f6800000e0000 */
[----:B------:R-:W3:Y:S04]  /*b920*/  SHFL.IDX PT, R131, R223, R220, 0x1f ;  /* 0x00001fdcdf837589 */ /* 0x000ee800000e0000 */
[----:B------:R-:W2:Y:S04]  /*b930*/  SHFL.IDX PT, R136, R223, R151, 0x1f ;  /* 0x00001f97df887589 */ /* 0x000ea800000e0000 */
[----:B------:R-:W1:Y:S04]  /*b940*/  SHFL.IDX PT, R137, R223, R222, 0x1f ;  /* 0x00001fdedf897589 */ /* 0x000e6800000e0000 */
[----:B------:R-:W4:Y:S04]  /*b950*/  SHFL.IDX PT, R135, R223, R218, 0x1f ;  /* 0x00001fdadf877589 */ /* 0x000f2800000e0000 */
[----:B------:R-:W4:Y:S01]  /*b960*/  SHFL.IDX PT, R138, R223, R231, 0x1f ;  /* 0x00001fe7df8a7589 */ /* 0x000f2200000e0000 */
[--C-:B-----5:R-:W-:Y:S01]  /*b970*/  FADD.FTZ R24, R24, -R129.reuse ;  /* 0x8000008118187221 */ /* 0x120fe20000010000 */
[----:B------:R-:W-:-:S02]  /*b980*/  FADD.FTZ R26, R26, -R129 ;  /* 0x800000811a1a7221 */ /* 0x000fc40000010000 */
[----:B------:R-:W5:Y:S01]  /*b990*/  SHFL.IDX PT, R149, R219, R5, 0x1f ;  /* 0x00001f05db957589 */ /* 0x000f6200000e0000 */
[--C-:B---3--:R-:W-:Y:S01]  /*b9a0*/  FADD.FTZ R129, R25, -R131.reuse ;  /* 0x8000008319817221 */ /* 0x108fe20000010000 */
[----:B------:R-:W-:Y:S02]  /*b9b0*/  FADD.FTZ R131, R27, -R131 ;  /* 0x800000831b837221 */ /* 0x000fe40000010000 */
[----:B------:R-:W-:Y:S01]  /*b9c0*/  SHFL.IDX PT, R148, R219, R220, 0x1f ;  /* 0x00001fdcdb947589 */ /* 0x000fe200000e0000 */
[--C-:B--2---:R-:W-:Y:S01]  /*b9d0*/  FADD.FTZ R133, R28, -R136.reuse ;  /* 0x800000881c857221 */ /* 0x104fe20000010000 */
[----:B------:R-:W-:Y:S01]  /*b9e0*/  FADD.FTZ R25, R30, -R136 ;  /* 0x800000881e197221 */ /* 0x000fe20000010000 */
[----:B------:R4:W-:Y:S01]  /*b9f0*/  MUFU.EX2 R28, R134 ;  /* 0x00000086001c7308 */ /* 0x0009e20000000800 */
[----:B------:R-:W-:Y:S01]  /*ba00*/  SHFL.IDX PT, R147, R219, R151, 0x1f ;  /* 0x00001f97db937589 */ /* 0x000fe200000e0000 */
[--C-:B-1----:R-:W-:Y:S01]  /*ba10*/  FADD.FTZ R136, R29, -R137.reuse ;  /* 0x800000891d887221 */ /* 0x102fe20000010000 */
[----:B------:R-:W-:-:S02]  /*ba20*/  FADD.FTZ R27, R31, -R137 ;  /* 0x800000891f1b7221 */ /* 0x000fc40000010000 */
[----:B------:R-:W1:Y:S03]  /*ba30*/  SHFL.IDX PT, R145, R219, R222, 0x1f ;  /* 0x00001fdedb917589 */ /* 0x000e6600000e0000 */
[----:B------:R2:W-:Y:S01]  /*ba40*/  MUFU.EX2 R29, R139 ;  /* 0x0000008b001d7308 */ /* 0x0005e20000000800 */
[--C-:B----4-:R-:W-:Y:S01]  /*ba50*/  FADD.FTZ R134, R32, -R135.reuse ;  /* 0x8000008720867221 */ /* 0x110fe20000010000 */
[--C-:B------:R-:W-:Y:S01]  /*ba60*/  FADD.FTZ R137, R33, -R138.reuse ;  /* 0x8000008a21897221 */ /* 0x100fe20000010000 */
[----:B------:R-:W3:Y:S01]  /*ba70*/  SHFL.IDX PT, R32, R219, R218, 0x1f ;  /* 0x00001fdadb207589 */ /* 0x000ee200000e0000 */
[----:B------:R-:W-:Y:S01]  /*ba80*/  FADD.FTZ R135, R34, -R135 ;  /* 0x8000008722877221 */ /* 0x000fe20000010000 */
[----:B------:R-:W-:Y:S02]  /*ba90*/  FADD.FTZ R138, R35, -R138 ;  /* 0x8000008a238a7221 */ /* 0x000fe40000010000 */
[----:B------:R-:W4:Y:S01]  /*baa0*/  SHFL.IDX PT, R144, R219, R231, 0x1f ;  /* 0x00001fe7db907589 */ /* 0x000f2200000e0000 */
[----:B------:R-:W-:Y:S01]  /*bab0*/  MUFU.EX2 R30, R146 ;  /* 0x00000092001e7308 */ /* 0x000fe20000000800 */
[--C-:B-----5:R-:W-:Y:S01]  /*bac0*/  FADD.FTZ R40, R40, -R149.reuse ;  /* 0x8000009528287221 */ /* 0x120fe20000010000 */
[----:B------:R-:W-:Y:S01]  /*bad0*/  FADD.FTZ R42, R42, -R149 ;  /* 0x800000952a2a7221 */ /* 0x000fe20000010000 */
[----:B------:R-:W5:Y:S04]  /*bae0*/  SHFL.IDX PT, R143, R219, R224, 0x1f ;  /* 0x00001fe0db8f7589 */ /* 0x000f6800000e0000 */
[----:B------:R-:W2:Y:S01]  /*baf0*/  SHFL.IDX PT, R140, R223, R224, 0x1f ;  /* 0x00001fe0df8c7589 */ /* 0x000ea200000e0000 */
[----:B------:R-:W-:Y:S03]  /*bb00*/  MUFU.EX2 R31, R142 ;  /* 0x0000008e001f7308 */ /* 0x000fe60000000800 */
[----:B------:R-:W2:Y:S01]  /*bb10*/  SHFL.IDX PT, R150, R223, R225, 0x1f ;  /* 0x00001fe1df967589 */ /* 0x000ea200000e0000 */
[----:B------:R-:W-:Y:S01]  /*bb20*/  FMUL.FTZ R26, R9, R26 ;  /* 0x0000001a091a7220 */ /* 0x000fe20000410000 */
[--C-:B-1----:R-:W-:Y:S01]  /*bb30*/  FADD.FTZ R45, R45, -R145.reuse ;  /* 0x800000912d2d7221 */ /* 0x102fe20000010000 */
[----:B------:R-:W-:Y:S01]  /*bb40*/  FADD.FTZ R47, R47, -R145 ;  /* 0x800000912f2f7221 */ /* 0x000fe20000010000 */
[----:B------:R1:W2:Y:S01]  /*bb50*/  SHFL.IDX PT, R33, R219, R225, 0x1f ;  /* 0x00001fe1db217589 */ /* 0x0002a200000e0000 */
[----:B------:R-:W-:Y:S01]  /*bb60*/  FMUL.FTZ R25, R12, R25 ;  /* 0x000000190c197220 */ /* 0x000fe20000410000 */
[--C-:B------:R-:W-:Y:S01]  /*bb70*/  FADD.FTZ R41, R41, -R148.reuse ;  /* 0x8000009429297221 */ /* 0x100fe20000010000 */
[----:B------:R-:W-:Y:S01]  /*bb80*/  FADD.FTZ R43, R43, -R148 ;  /* 0x800000942b2b7221 */ /* 0x000fe20000010000 */
[----:B------:R-:W2:Y:S01]  /*bb90*/  SHFL.IDX PT, R145, R217, R151, 0x1f ;  /* 0x00001f97d9917589 */ /* 0x000ea200000e0000 */
[--C-:B---3--:R-:W-:Y:S01]  /*bba0*/  FADD.FTZ R48, R48, -R32.reuse ;  /* 0x8000002030307221 */ /* 0x108fe20000010000 */
[----:B------:R-:W-:Y:S01]  /*bbb0*/  FADD.FTZ R50, R50, -R32 ;  /* 0x8000002032327221 */ /* 0x000fe20000010000 */
[----:B------:R-:W-:Y:S01]  /*bbc0*/  MUFU.EX2 R125, R125 ;  /* 0x0000007d007d7308 */ /* 0x000fe20000000800 */
[--C-:B----4-:R-:W-:Y:S01]  /*bbd0*/  FADD.FTZ R49, R49, -R144.reuse ;  /* 0x8000009031317221 */ /* 0x110fe20000010000 */
[----:B------:R-:W-:Y:S01]  /*bbe0*/  FADD.FTZ R51, R51, -R144 ;  /* 0x8000009033337221 */ /* 0x000fe20000010000 */
[----:B-1----:R-:W3:Y:S01]  /*bbf0*/  LDL R219, [R1+0x2c] ;  /* 0x00002c0001db7983 */ /* 0x002ee20000100800 */
[----:B------:R-:W-:Y:S01]  /*bc00*/  FADD.FTZ R44, R44, -R147 ;  /* 0x800000932c2c7221 */ /* 0x000fe20000010000 */
[--C-:B-----5:R-:W-:Y:S01]  /*bc10*/  FADD.FTZ R52, R52, -R143.reuse ;  /* 0x8000008f34347221 */ /* 0x120fe20000010000 */
[----:B------:R-:W-:Y:S01]  /*bc20*/  FADD.FTZ R54, R54, -R143 ;  /* 0x8000008f36367221 */ /* 0x000fe20000010000 */
[----:B------:R-:W1:Y:S01]  /*bc30*/  SHFL.IDX PT, R34, R217, R5, 0x1f ;  /* 0x00001f05d9227589 */ /* 0x000e6200000e0000 */
[----:B------:R-:W-:Y:S01]  /*bc40*/  MUFU.EX2 R32, R141 ;  /* 0x0000008d00207308 */ /* 0x000fe20000000800 */
[--C-:B--2---:R-:W-:Y:S01]  /*bc50*/  FADD.FTZ R139, R36, -R140.reuse ;  /* 0x8000008c248b7221 */ /* 0x104fe20000010000 */
[----:B------:R-:W-:Y:S01]  /*bc60*/  FADD.FTZ R38, R38, -R140 ;  /* 0x8000008c26267221 */ /* 0x000fe20000010000 */
[----:B------:R-:W2:Y:S01]  /*bc70*/  SHFL.IDX PT, R35, R217, R220, 0x1f ;  /* 0x00001fdcd9237589 */ /* 0x000ea200000e0000 */
[----:B------:R-:W-:Y:S01]  /*bc80*/  FADD.FTZ R46, R46, -R147 ;  /* 0x800000932e2e7221 */ /* 0x000fe20000010000 */
[--C-:B------:R-:W-:Y:S01]  /*bc90*/  FADD.FTZ R140, R37, -R150.reuse ;  /* 0x80000096258c7221 */ /* 0x100fe20000010000 */
[----:B------:R-:W-:Y:S01]  /*bca0*/  FADD.FTZ R39, R39, -R150 ;  /* 0x8000009627277221 */ /* 0x000fe20000010000 */
[----:B------:R-:W4:Y:S01]  /*bcb0*/  SHFL.IDX PT, R36, R217, R222, 0x1f ;  /* 0x00001fded9247589 */ /* 0x000f2200000e0000 */
[--C-:B------:R-:W-:Y:S01]  /*bcc0*/  FADD.FTZ R53, R53, -R33.reuse ;  /* 0x8000002135357221 */ /* 0x100fe20000010000 */
[----:B------:R-:W-:-:S02]  /*bcd0*/  FADD.FTZ R55, R55, -R33 ;  /* 0x8000002137377221 */ /* 0x000fc40000010000 */
[----:B------:R-:W5:Y:S01]  /*bce0*/  SHFL.IDX PT, R144, R217, R218, 0x1f ;  /* 0x00001fdad9907589 */ /* 0x000f6200000e0000 */
[----:B------:R1:W5:Y:S01]  /*bcf0*/  MUFU.EX2 R33, R132 ;  /* 0x0000008400217308 */ /* 0x0003620000000800 */
[--C-:B------:R-:W-:Y:S01]  /*bd00*/  FADD.FTZ R60, R60, -R145.reuse ;  /* 0x800000913c3c7221 */ /* 0x100fe20000010000 */
[----:B------:R-:W-:Y:S01]  /*bd10*/  FADD.FTZ R62, R62, -R145 ;  /* 0x800000913e3e7221 */ /* 0x000fe20000010000 */
[----:B------:R-:W-:Y:S04]  /*bd20*/  SHFL.IDX PT, R37, R217, R224, 0x1f ;  /* 0x00001fe0d9257589 */ /* 0x000fe800000e0000 */
[----:B------:R-:W-:Y:S04]  /*bd30*/  SHFL.IDX PT, R143, R217, R225, 0x1f ;  /* 0x00001fe1d98f7589 */ /* 0x000fe800000e0000 */
[----:B-1----:R-:W-:Y:S01]  /*bd40*/  SHFL.IDX PT, R132, R217, R231, 0x1f ;  /* 0x00001fe7d9847589 */ /* 0x002fe200000e0000 */
[--C-:B------:R-:W-:Y:S01]  /*bd50*/  FADD.FTZ R56, R56, -R34.reuse ;  /* 0x8000002238387221 */ /* 0x100fe20000010000 */
[----:B------:R-:W-:-:S02]  /*bd60*/  FADD.FTZ R58, R58, -R34 ;  /* 0x800000223a3a7221 */ /* 0x000fc40000010000 */
[----:B------:R-:W-:Y:S01]  /*bd70*/  SHFL.IDX PT, R145, R216, R218, 0x1f ;  /* 0x00001fdad8917589 */ /* 0x000fe200000e0000 */
[--C-:B--2---:R-:W-:Y:S01]  /*bd80*/  FADD.FTZ R57, R57, -R35.reuse ;  /* 0x8000002339397221 */ /* 0x104fe20000010000 */
[----:B------:R-:W-:Y:S01]  /*bd90*/  FADD.FTZ R59, R59, -R35 ;  /* 0x800000233b3b7221 */ /* 0x000fe20000010000 */
[----:B------:R1:W-:Y:S01]  /*bda0*/  MUFU.EX2 R34, R130 ;  /* 0x0000008200227308 */ /* 0x0003e20000000800 */
[----:B------:R-:W2:Y:S01]  /*bdb0*/  SHFL.IDX PT, R217, R216, R224, 0x1f ;  /* 0x00001fe0d8d97589 */ /* 0x000ea200000e0000 */
[--C-:B----4-:R-:W-:Y:S01]  /*bdc0*/  FADD.FTZ R61, R61, -R36.reuse ;  /* 0x800000243d3d7221 */ /* 0x110fe20000010000 */
[----:B------:R-:W-:Y:S02]  /*bdd0*/  FADD.FTZ R63, R63, -R36 ;  /* 0x800000243f3f7221 */ /* 0x000fe40000010000 */
[----:B------:R-:W4:Y:S01]  /*bde0*/  SHFL.IDX PT, R218, R216, R225, 0x1f ;  /* 0x00001fe1d8da7589 */ /* 0x000f2200000e0000 */
[----:B-----5:R-:W-:-:S03]  /*bdf0*/  FADD.FTZ R64, R64, -R144 ;  /* 0x8000009040407221 */ /* 0x020fc60000010000 */
[----:B------:R2:W5:Y:S01]  /*be00*/  SHFL.IDX PT, R146, R216, R151, 0x1f ;  /* 0x00001f97d8927589 */ /* 0x00056200000e0000 */
[----:B------:R-:W5:Y:S03]  /*be10*/  MUFU.EX2 R35, R128 ;  /* 0x0000008000237308 */ /* 0x000f660000000800 */
[----:B------:R-:W5:Y:S04]  /*be20*/  SHFL.IDX PT, R149, R216, R222, 0x1f ;  /* 0x00001fded8957589 */ /* 0x000f6800000e0000 */
[----:B------:R-:W5:Y:S04]  /*be30*/  SHFL.IDX PT, R150, R216, R231, 0x1f ;  /* 0x00001fe7d8967589 */ /* 0x000f6800000e0000 */
[----:B------:R-:W5:Y:S04]  /*be40*/  SHFL.IDX PT, R141, R216, R5, 0x1f ;  /* 0x00001f05d88d7589 */ /* 0x000f6800000e0000 */
[----:B------:R1:W5:Y:S01]  /*be50*/  SHFL.IDX PT, R142, R216, R220, 0x1f ;  /* 0x00001fdcd88e7589 */ /* 0x00036200000e0000 */
[--C-:B--2---:R-:W-:Y:S01]  /*be60*/  FADD.FTZ R151, R84, -R217.reuse ;  /* 0x800000d954977221 */ /* 0x104fe20000010000 */
[----:B------:R2:W5:Y:S01]  /*be70*/  MUFU.EX2 R36, R127 ;  /* 0x0000007f00247308 */ /* 0x0005620000000800 */
[----:B------:R-:W-:Y:S01]  /*be80*/  FMUL.FTZ R38, R20, R38 ;  /* 0x0000002614267220 */ /* 0x000fe20000410000 */
[----:B------:R-:W-:Y:S01]  /*be90*/  FMUL.FTZ R39, R88, R39 ;  /* 0x0000002758277220 */ /* 0x000fe20000410000 */
[----:B------:R-:W-:Y:S01]  /*bea0*/  FADD.FTZ R66, R66, -R144 ;  /* 0x8000009042427221 */ /* 0x000fe20000010000 */
[----:B-1----:R-:W-:Y:S01]  /*beb0*/  FADD.FTZ R216, R86, -R217 ;  /* 0x800000d956d87221 */ /* 0x002fe20000010000 */
[----:B----4-:R-:W-:Y:S01]  /*bec0*/  FADD.FTZ R217, R85, -R218 ;  /* 0x800000da55d97221 */ /* 0x010fe20000010000 */
[----:B------:R-:W-:Y:S01]  /*bed0*/  FMUL.FTZ R85, R11, R131 ;  /* 0x000000830b557220 */ /* 0x000fe20000410000 */
[----:B------:R-:W-:-:S04]  /*bee0*/  FADD.FTZ R65, R65, -R132 ;  /* 0x8000008441417221 */ /* 0x000fc80000010000 */
[----:B------:R-:W-:Y:S01]  /*bef0*/  F2FP.BF16.F32.PACK_AB R85, R85, R26 ;  /* 0x0000001a5555723e */ /* 0x000fe200000010ff */
[----:B------:R-:W-:Y:S01]  /*bf00*/  FMUL.FTZ R26, R14, R27 ;  /* 0x0000001b0e1a7220 */ /* 0x000fe20000410000 */
[----:B------:R-:W-:Y:S01]  /*bf10*/  FADD.FTZ R218, R87, -R218 ;  /* 0x800000da57da7221 */ /* 0x000fe20000010000 */
[----:B------:R-:W-:Y:S01]  /*bf20*/  FADD.FTZ R130, R67, -R132 ;  /* 0x8000008443827221 */ /* 0x000fe20000010000 */
[--C-:B------:R-:W-:Y:S01]  /*bf30*/  FADD.FTZ R132, R68, -R37.reuse ;  /* 0x8000002544847221 */ /* 0x100fe20000010000 */
[----:B------:R-:W-:Y:S01]  /*bf40*/  FADD.FTZ R67, R70, -R37 ;  /* 0x8000002546437221 */ /* 0x000fe20000010000 */
[----:B------:R-:W-:Y:S01]  /*bf50*/  F2FP.BF16.F32.PACK_AB R87, R26, R25 ;  /* 0x000000191a57723e */ /* 0x000fe200000010ff */
[----:B------:R-:W-:Y:S01]  /*bf60*/  FMUL.FTZ R62, R110, R62 ;  /* 0x0000003e6e3e7220 */ /* 0x000fe20000410000 */
[----:B------:R-:W-:Y:S01]  /*bf70*/  FMUL.FTZ R63, R111, R63 ;  /* 0x0000003f6f3f7220 */ /* 0x000fe20000410000 */
[----:B------:R-:W-:Y:S01]  /*bf80*/  FMUL.FTZ R64, R112, R64 ;  /* 0x0000004070407220 */ /* 0x000fe20000410000 */
[----:B------:R-:W-:Y:S01]  /*bf90*/  FMUL.FTZ R25, R115, R65 ;  /* 0x0000004173197220 */ /* 0x000fe20000410000 */
[--C-:B------:R-:W-:Y:S01]  /*bfa0*/  FADD.FTZ R70, R69, -R143.reuse ;  /* 0x8000008f45467221 */ /* 0x100fe20000010000 */
[----:B--2---:R-:W-:Y:S01]  /*bfb0*/  FADD.FTZ R127, R71, -R143 ;  /* 0x8000008f477f7221 */ /* 0x004fe20000010000 */
[----:B------:R1:W2:Y:S01]  /*bfc0*/  MUFU.EX2 R37, R126 ;  /* 0x0000007e00257308 */ /* 0x0002a20000000800 */
[----:B-----5:R-:W-:Y:S01]  /*bfd0*/  FADD.FTZ R143, R76, -R146 ;  /* 0x800000924c8f7221 */ /* 0x020fe20000010000 */
[----:B------:R-:W-:Y:S01]  /*bfe0*/  FADD.FTZ R148, R77, -R149 ;  /* 0x800000954d947221 */ /* 0x000fe20000010000 */
[----:B------:R-:W-:-:S05]  /*bff0*/  F2FP.BF16.F32.PACK_AB R71, R63, R62 ;  /* 0x0000003e3f47723e */ /* 0x000fca00000010ff */
[----:B------:R-:W4:Y:S01]  /*c000*/  MUFU.EX2 R124, R124 ;  /* 0x0000007c007c7308 */ /* 0x000f220000000800 */
[----:B------:R-:W-:Y:S01]  /*c010*/  F2FP.BF16.F32.PACK_AB R64, R25, R64 ;  /* 0x000000401940723e */ /* 0x000fe200000010ff */
[----:B------:R-:W-:Y:S01]  /*c020*/  FADD.FTZ R146, R78, -R146 ;  /* 0x800000924e927221 */ /* 0x000fe20000010000 */
[----:B------:R-:W-:-:S05]  /*c030*/  FADD.FTZ R149, R79, -R149 ;  /* 0x800000954f957221 */ /* 0x000fca0000010000 */
[----:B------:R-:W5:Y:S01]  /*c040*/  MUFU.EX2 R123, R123 ;  /* 0x0000007b007b7308 */ /* 0x000f620000000800 */
[----:B------:R-:W-:Y:S01]  /*c050*/  FMUL.FTZ R62, R33, R143 ;  /* 0x0000008f213e7220 */ /* 0x000fe20000410000 */
[----:B------:R-:W-:-:S06]  /*c060*/  FMUL.FTZ R25, R35, R148 ;  /* 0x0000009423197220 */ /* 0x000fcc0000410000 */
[----:B------:R-:W5:Y:S01]  /*c070*/  MUFU.EX2 R122, R122 ;  /* 0x0000007a007a7308 */ /* 0x000f620000000800 */
[----:B------:R-:W-:Y:S01]  /*c080*/  FADD.FTZ R144, R80, -R145 ;  /* 0x8000009150907221 */ /* 0x000fe20000010000 */
[----:B------:R-:W-:-:S06]  /*c090*/  FADD.FTZ R147, R81, -R150 ;  /* 0x8000009651937221 */ /* 0x000fcc0000010000 */
[----:B------:R-:W5:Y:S01]  /*c0a0*/  MUFU.EX2 R121, R121 ;  /* 0x0000007900797308 */ /* 0x000f620000000800 */
[----:B------:R-:W-:-:S07]  /*c0b0*/  FADD.FTZ R145, R82, -R145 ;  /* 0x8000009152917221 */ /* 0x000fce0000010000 */
[----:B------:R-:W5:Y:S01]  /*c0c0*/  MUFU.EX2 R120, R120 ;  /* 0x0000007800787308 */ /* 0x000f620000000800 */
[----:B------:R-:W-:-:S07]  /*c0d0*/  FADD.FTZ R150, R83, -R150 ;  /* 0x8000009653967221 */ /* 0x000fce0000010000 */
[----:B------:R-:W5:Y:S01]  /*c0e0*/  MUFU.EX2 R119, R119 ;  /* 0x0000007700777308 */ /* 0x000f620000000800 */
[----:B------:R-:W-:Y:S01]  /*c0f0*/  FMUL.FTZ R82, R21, R139 ;  /* 0x0000008b15527220 */ /* 0x000fe20000410000 */
[----:B------:R-:W-:Y:S01]  /*c100*/  FMUL.FTZ R27, R22, R140 ;  /* 0x0000008c161b7220 */ /* 0x000fe20000410000 */
[----:B------:R-:W-:Y:S01]  /*c110*/  F2FP.BF16.F32.PACK_AB R83, R39, R38 ;  /* 0x000000262753723e */ /* 0x000fe200000010ff */
[----:B------:R-:W-:Y:S01]  /*c120*/  FMUL.FTZ R63, R34, R146 ;  /* 0x00000092223f7220 */ /* 0x000fe20000410000 */
[----:B------:R-:W-:Y:S01]  /*c130*/  FMUL.FTZ R38, R36, R149 ;  /* 0x0000009524267220 */ /* 0x000fe20000410000 */
[--C-:B------:R-:W-:Y:S01]  /*c140*/  FADD.FTZ R128, R72, -R141.reuse ;  /* 0x8000008d48807221 */ /* 0x100fe20000010000 */
[----:B-1----:R-:W-:Y:S01]  /*c150*/  FADD.FTZ R126, R74, -R141 ;  /* 0x8000008d4a7e7221 */ /* 0x002fe20000010000 */
[----:B------:R-:W-:Y:S01]  /*c160*/  FMUL.FTZ R84, R227, R24 ;  /* 0x00000018e3547220 */ /* 0x000fe20000410000 */
[----:B------:R-:W-:Y:S01]  /*c170*/  FMUL.FTZ R129, R226, R129 ;  /* 0x00000081e2817220 */ /* 0x000fe20000410000 */
[----:B------:R-:W-:Y:S01]  /*c180*/  FMUL.FTZ R86, R10, R133 ;  /* 0x000000850a567220 */ /* 0x000fe20000410000 */
[----:B------:R-:W-:Y:S01]  /*c190*/  FMUL.FTZ R136, R13, R136 ;  /* 0x000000880d887220 */ /* 0x000fe20000410000 */
[----:B------:R-:W-:Y:S01]  /*c1a0*/  FMUL.FTZ R60, R108, R60 ;  /* 0x0000003c6c3c7220 */ /* 0x000fe20000410000 */
[----:B------:R-:W-:Y:S01]  /*c1b0*/  FMUL.FTZ R61, R109, R61 ;  /* 0x0000003d6d3d7220 */ /* 0x000fe20000410000 */
        /* <DEDUP_REMOVED lines=51> */
[----:B----4-:R-:W-:Y:S01]  /*c4f0*/  FMUL.FTZ R147, R124, R147 ;  /* 0x000000937c937220 */ /* 0x010fe20000410000 */
[----:B------:R-:W-:Y:S01]  /*c500*/  F2FP.BF16.F32.PACK_AB R79, R47, R46 ;  /* 0x0000002e2f4f723e */ /* 0x000fe200000010ff */
[----:B-----5:R-:W-:Y:S01]  /*c510*/  FMUL.FTZ R150, R123, R150 ;  /* 0x000000967b967220 */ /* 0x020fe20000410000 */
        /* <DEDUP_REMOVED lines=24> */
[----:B---3--:R-:W-:-:S04]  /*c6a0*/  IMAD R25, R0, 0x4000, R219 ;  /* 0x0000400000197824 */ /* 0x008fc800078e02db */
        /* <DEDUP_REMOVED lines=148> */
.L_x_5412:
        /* <DEDUP_REMOVED lines=70> */
.L_x_5413:
        /* <DEDUP_REMOVED lines=12> */
.L_x_5403:
        /* <DEDUP_REMOVED lines=34> */
.L_x_5371:
[----:B------:R-:W-:Y:S05]  /*d730*/  @P0 BRA `(.L_x_5415) ;  /* 0x0000001000a00947 */ /* 0x000fea0003800000 */
[----:B------:R-:W3:Y:S01]  /*d740*/  S2R R0, SR_TID.X ;  /* 0x0000000000007919 */ /* 0x000ee20000002100 */
[----:B------:R-:W4:Y:S01]  /*d750*/  S2UR UR5, SR_CgaCtaId ;  /* 0x00000000000579c3 */ /* 0x000f220000008800 */
        /* <DEDUP_REMOVED lines=13> */
[----:B----4-:R-:W-:Y:S01]  /*d830*/  ULEA UR6, UR5, UR4, 0x18 ;  /* 0x0000000405067291 */ /* 0x010fe2000f8ec03f */
[----:B------:R-:W-:Y:S02]  /*d840*/  F2FP.BF16.F32.PACK_AB R202, R205, R204 ;  /* 0x000000cccdca723e */ /* 0x000fe400000010ff */
[----:B------:R-:W-:Y:S01]  /*d850*/  F2FP.BF16.F32.PACK_AB R203, R207, R206 ;  /* 0x000000cecfcb723e */ /* 0x000fe200000010ff */
[----:B------:R-:W-:Y:S01]  /*d860*/  ULDC.64 UR4, c[0x0][0x870] ;  /* 0x00021c0000047ab9 */ /* 0x000fe20000000a00 */
[----:B------:R-:W-:Y:S01]  /*d870*/  F2FP.BF16.F32.PACK_AB R209, R211, R210 ;  /* 0x000000d2d3d1723e */ /* 0x000fe200000010ff */
[----:B---3--:R-:W-:Y:S01]  /*d880*/  VIADD R11, R0, 0xffffff80 ;  /* 0xffffff80000b7836 */ /* 0x008fe20000000000 */
        /* <DEDUP_REMOVED lines=24> */
[----:B------:R-:W-:Y:S01]  /*da10*/  R2P PR, R5, 0x6 ;  /* 0x0000000605007804 */ /* 0x000fe20000000000 */
[----:B------:R-:W-:Y:S01]  /*da20*/  IMAD.MOV.U32 R5, RZ, RZ, 0x40 ;  /* 0x00000040ff057424 */ /* 0x000fe200078e00ff */
[----:B------:R-:W-:Y:S02]  /*da30*/  F2FP.BF16.F32.PACK_AB R169, R171, R170 ;  /* 0x000000aaaba9723e */ /* 0x000fe400000010ff */
[----:B------:R-:W-:Y:S02]  /*da40*/  LOP3.LUT R0, R0, 0x1c0, RZ, 0xc0, !PT ;  /* 0x000001c000007812 */ /* 0x000fe400078ec0ff */
[----:B------:R-:W-:Y:S02]  /*da50*/  SEL R5, R5, 0xffffffc0, !P2 ;  /* 0xffffffc005057807 */ /* 0x000fe40005000000 */
[----:B------:R-:W-:-:S02]  /*da60*/  LOP3.LUT R7, R0, 0x8, R7, 0xf8, !PT ;  /* 0x0000000800077812 */ /* 0x000fc400078ef807 */
[----:B--2---:R-:W-:Y:S01]  /*da70*/  SHF.R.U32.HI R2, RZ, 0x3, R0 ;  /* 0x00000003ff027819 */ /* 0x004fe20000011600 */
        /* <DEDUP_REMOVED lines=18> */
[----:B------:R-:W-:Y:S01]  /*dba0*/  ISETP.NE.U32.AND P4, PT, RZ, UR4, PT ;  /* 0x00000004ff007c0c */ /* 0x000fe2000bf85070 */
[----:B------:R-:W-:Y:S03]  /*dbb0*/  STSM.16.M88.4 [R6], R200 ;  /* 0x000000c806007844 */ /* 0x000fe60000000200 */
[----:B------:R-:W-:Y:S01]  /*dbc0*/  ISETP.NE.AND.EX P4, PT, RZ, UR5, PT, P4 ;  /* 0x00000005ff007c0c */ /* 0x000fe2000bf85340 */
[----:B------:R-:W-:Y:S01]  /*dbd0*/  STSM.16.M88.4 [R3], R208 ;  /* 0x000000d003007844 */ /* 0x000fe20000000200 */
[----:B------:R-:W-:Y:S02]  /*dbe0*/  ULDC.64 UR4, c[0x0][0x870] ;  /* 0x00021c0000047ab9 */ /* 0x000fe40000000a00 */
[----:B------:R-:W-:Y:S01]  /*dbf0*/  UIMAD.WIDE UR4, UR37, 0x4, UR4 ;  /* 0x00000004250478a5 */ /* 0x000fe2000f8e0204 */
[----:B------:R-:W-:Y:S04]  /*dc00*/  STSM.16.M88.4 [R0], R152 ;  /* 0x0000009800007844 */ /* 0x000fe80000000200 */
[----:B------:R-:W-:Y:S01]  /*dc10*/  STSM.16.M88.4 [R2+-0x4000], R160 ;  /* 0xffc000a002007844 */ /* 0x000fe20000000200 */
[----:B------:R-:W-:-:S02]  /*dc20*/  IMAD.U32 R4, RZ, RZ, UR4 ;  /* 0x00000004ff047e24 */ /* 0x000fc4000f8e00ff */
[----:B------:R-:W-:Y:S01]  /*dc30*/  IMAD.U32 R5, RZ, RZ, UR5 ;  /* 0x00000005ff057e24 */ /* 0x000fe2000f8e00ff */
[----:B------:R2:W-:Y:S01]  /*dc40*/  STSM.16.M88.4 [R6+-0x4000], R168 ;  /* 0xffc000a806007844 */ /* 0x0005e20000000200 */
[----:B------:R-:W-:-:S03]  /*dc50*/  ULDC.64 UR4, c[0x0][0x878] ;  /* 0x00021e0000047ab9 */ /* 0x000fc60000000a00 */
[----:B------:R3:W-:Y:S01]  /*dc60*/  STSM.16.M88.4 [R3+-0x4000], R176 ;  /* 0xffc000b003007844 */ /* 0x0007e20000000200 */
        /* <DEDUP_REMOVED lines=10> */
[----:B------:R-:W2:Y:S01]  /*dd10*/  S2R R31, SR_CTAID.Y ;  /* 0x00000000001f7919 */ /* 0x000ea20000002600 */
[----:B------:R-:W-:Y:S01]  /*dd20*/  IMAD.IADD R6, R11, 0x1, -R6 ;  /* 0x000000010b067824 */ /* 0x000fe200078e0a06 */
[----:B------:R-:W-:Y:S01]  /*dd30*/  PLOP3.LUT P0, PT, PT, PT, UP0, 0x80, 0x0 ;  /* 0x000000000000781c */ /* 0x000fe20003f0f008 */
[----:B-1----:R-:W-:-:S03]  /*dd40*/  IMAD.SHL.U32 R8, R19, 0x40, RZ ;  /* 0x0000004013087824 */ /* 0x002fc600078e00ff */
[----:B------:R-:W-:Y:S01]  /*dd50*/  @UP0 ULDC.64 UR4, c[0x0][0x878] ;  /* 0x00021e0000040ab9 */ /* 0x000fe20000000a00 */
[----:B------:R-:W-:Y:S01]  /*dd60*/  IMAD.SHL.U32 R20, R6, 0x8, RZ ;  /* 0x0000000806147824 */ /* 0x000fe200078e00ff */
[----:B------:R-:W-:Y:S01]  /*dd70*/  @UP0 UIMAD.WIDE UR4, UR37, 0x4, UR4 ;  /* 0x00000004250408a5 */ /* 0x000fe2000f8e0204 */
[----:B------:R-:W-:Y:S02]  /*dd80*/  LOP3.LUT R9, R8, 0x1c0, RZ, 0xc0, !PT ;  /* 0x000001c008097812 */ /* 0x000fe400078ec0ff */
[----:B------:R-:W-:Y:S02]  /*dd90*/  LEA.HI R8, R10, R11, RZ, 0x6 ;  /* 0x0000000b0a087211 */ /* 0x000fe400078f30ff */
[----:B------:R-:W-:Y:S01]  /*dda0*/  LOP3.LUT R6, R9, 0x38, R20, 0xf8, !PT ;  /* 0x0000003809067812 */ /* 0x000fe200078ef814 */
[----:B------:R-:W-:Y:S01]  /*ddb0*/  IMAD.U32 R2, RZ, RZ, UR4 ;  /* 0x00000004ff027e24 */ /* 0x000fe2000f8e00ff */
[----:B------:R-:W-:Y:S01]  /*ddc0*/  SHF.R.U32.HI R9, RZ, 0x3, R9 ;  /* 0x00000003ff097819 */ /* 0x000fe20000011609 */
[----:B---3--:R-:W-:-:S02]  /*ddd0*/  IMAD.U32 R3, RZ, RZ, UR5 ;  /* 0x00000005ff037e24 */ /* 0x008fc4000f8e00ff */
[----:B------:R-:W-:Y:S01]  /*dde0*/  IMAD.SHL.U32 R8, R8, 0x8, RZ ;  /* 0x0000000808087824 */ /* 0x000fe200078e00ff */
[----:B------:R-:W-:Y:S02]  /*ddf0*/  LOP3.LUT R9, R6, R9, RZ, 0x3c, !PT ;  /* 0x0000000906097212 */ /* 0x000fe400078e3cff */
[----:B------:R1:W5:Y:S02]  /*de00*/  @P0 LDG.E R0, desc[UR38][R2.64] ;  /* 0x0000002602000981 */ /* 0x000364000c1e1900 */
[----:B------:R-:W-:Y:S02]  /*de10*/  LOP3.LUT R8, R9, 0x7ffffe00, R8, 0xf8, !PT ;  /* 0x7ffffe0009087812 */ /* 0x000fe400078ef808 */
[----:B-1----:R-:W-:Y:S02]  /*de20*/  CS2R R2, SRZ ;  /* 0x0000000000027805 */ /* 0x002fe4000001ff00 */
[--C-:B----4-:R-:W-:Y:S01]  /*de30*/  @P4 SHF.R.S32.HI R3, RZ, 0x1f, R7.reuse ;  /* 0x0000001fff034819 */ /* 0x110fe20000011407 */
[----:B------:R-:W-:Y:S01]  /*de40*/  @P4 IMAD.MOV.U32 R2, RZ, RZ, R7 ;  /* 0x000000ffff024224 */ /* 0x000fe200078e0007 */
[----:B--2---:R-:W-:Y:S06]  /*de50*/  @P0 BRA `(.L_x_5416) ;  /* 0x0000000000100947 */ /* 0x004fec0003800000 */
[----:B------:R-:W-:Y:S05]  /*de60*/  @!P4 BRA `(.L_x_5416) ;  /* 0x00000000000cc947 */ /* 0x000fea0003800000 */
[----:B------:R-:W2:Y:S04]  /*de70*/  LDG.E R7, desc[UR38][R4.64] ;  /* 0x0000002604077981 */ /* 0x000ea8000c1e1900 */
[----:B-----5:R-:W2:Y:S02]  /*de80*/  LDG.E R0, desc[UR38][R4.64+0x4] ;  /* 0x0000042604007981 */ /* 0x020ea4000c1e1900 */
[----:B--2---:R-:W-:-:S07]  /*de90*/  IMAD.IADD R0, R0, 0x1, -R7 ;  /* 0x0000000100007824 */ /* 0x004fce00078e0a07 */
.L_x_5416:
        /* <DEDUP_REMOVED lines=15> */
[C---:B------:R-:W-:Y:S01]  /*df90*/  VIADD R0, R19.reuse, 0x20 ;  /* 0x0000002013007836 */ /* 0x040fe20000000000 */
[-C--:B------:R-:W-:Y:S01]  /*dfa0*/  ISETP.GE.AND P3, PT, R19, R22.reuse, PT ;  /* 0x000000161300720c */ /* 0x080fe20003f66270 */
[----:B------:R-:W-:Y:S01]  /*dfb0*/  IMAD.U32 R34, RZ, RZ, UR4 ;  /* 0x00000004ff227e24 */ /* 0x000fe2000f8e00ff */
[----:B------:R-:W-:Y:S01]  /*dfc0*/  SEL R37, RZ, UR37, P4 ;  /* 0x00000025ff257c07 */ /* 0x000fe2000a000000 */
[----:B------:R-:W-:Y:S01]  /*dfd0*/  IMAD R23, R31, UR5, R18 ;  /* 0x000000051f177c24 */ /* 0x000fe2000f8e0212 */
[----:B------:R-:W-:Y:S01]  /*dfe0*/  ULDC.64 UR4, c[0x0][0x858] ;  /* 0x0002160000047ab9 */ /* 0x000fe20000000a00 */
[----:B------:R-:W-:Y:S01]  /*dff0*/  VIADD R18, R19, 0x40 ;  /* 0x0000004013127836 */ /* 0x000fe20000000000 */
[----:B------:R-:W-:Y:S01]  /*e000*/  SEL R34, R34, RZ, !P4 ;  /* 0x000000ff22227207 */ /* 0x000fe20006000000 */
[----:B------:R-:W-:Y:S01]  /*e010*/  IMAD.IADD R17, R17, 0x1, R23 ;  /* 0x0000000111117824 */ /* 0x000fe200078e0217 */
[-C--:B------:R-:W-:Y:S01]  /*e020*/  ISETP.GE.AND P2, PT, R0, R22.reuse, PT ;  /* 0x000000160000720c */ /* 0x080fe20003f46270 */
[----:B------:R-:W-:Y:S01]  /*e030*/  BSSY B0, `(.L_x_5417) ;  /* 0x0000019000007945 */ /* 0x000fe20003800000 */
[----:B-1----:R-:W-:Y:S01]  /*e040*/  ISETP.GE.OR P6, PT, R20, R33, P3 ;  /* 0x000000211400720c */ /* 0x002fe20001fc6670 */
[----:B------:R-:W-:Y:S01]  /*e050*/  IMAD R0, R34, UR4, RZ ;  /* 0x0000000422007c24 */ /* 0x000fe2000f8e02ff */
        /* <DEDUP_REMOVED lines=22> */
.L_x_5418:
[----:B------:R-:W-:Y:S05]  /*e1c0*/  BSYNC B0 ;  /* 0x0000000000007941 */ /* 0x000fea0003800000 */
.L_x_5417:
[----:B-1----:R1:W2:Y:S01]  /*e1d0*/  LDS.128 R16, [R30+0x5000] ;  /* 0x005000001e107984 */ /* 0x0022a20000000c00 */
[----:B------:R-:W-:Y:S01]  /*e1e0*/  BSSY B0, `(.L_x_5419) ;  /* 0x0000010000007945 */ /* 0x000fe20003800000 */
[----:B------:R-:W-:-:S03]  /*e1f0*/  ISETP.GE.OR P6, PT, R20, R33, P0 ;  /* 0x000000211400720c */ /* 0x000fc600007c6670 */
        /* <DEDUP_REMOVED lines=14> */
.L_x_5420:
[----:B------:R-:W-:Y:S05]  /*e2e0*/  BSYNC B0 ;  /* 0x0000000000007941 */ /* 0x000fea0003800000 */
.L_x_5419:
[----:B--23--:R2:W3:Y:S01]  /*e2f0*/  LDS.128 R16, [R30+0x6000] ;  /* 0x006000001e107984 */ /* 0x00c4e20000000c00 */
        /* <DEDUP_REMOVED lines=15> */
.L_x_5422:
[----:B------:R-:W-:Y:S05]  /*e3f0*/  BSYNC B0 ;  /* 0x0000000000007941 */ /* 0x000fea0003800000 */
.L_x_5421:
[----:B---34-:R3:W4:Y:S01]  /*e400*/  LDS.128 R16, [R30+0x7000] ;  /* 0x007000001e107984 */ /* 0x0187220000000c00 */
        /* <DEDUP_REMOVED lines=15> */
.L_x_5424:
[----:B------:R-:W-:Y:S05]  /*e500*/  BSYNC B0 ;  /* 0x0000000000007941 */ /* 0x000fea0003800000 */
.L_x_5423:
        /* <DEDUP_REMOVED lines=27> */
.L_x_5426:
[----:B------:R-:W-:Y:S05]  /*e6c0*/  BSYNC B0 ;  /* 0x0000000000007941 */ /* 0x000fea0003800000 */
.L_x_5425:
        /* <DEDUP_REMOVED lines=15> */
.L_x_5428:
[----:B------:R-:W-:Y:S05]  /*e7c0*/  BSYNC B0 ;  /* 0x0000000000007941 */ /* 0x000fea0003800000 */
.L_x_5427:
        /* <DEDUP_REMOVED lines=15> */
.L_x_5430:
[----:B------:R-:W-:Y:S05]  /*e8c0*/  BSYNC B0 ;  /* 0x0000000000007941 */ /* 0x000fea0003800000 */
.L_x_5429:
        /* <DEDUP_REMOVED lines=15> */
.L_x_5415:
        /* <DEDUP_REMOVED lines=9> */
[----:B------:R-:W-:Y:S01]  /*ea50*/  UISETP.NE.AND.EX UP0, UPT, UR5, URZ, UPT, UP0 ;  /* 0x0000003f0500728c */ /* 0x000fe2000bf05300 */
[----:B------:R-:W-:Y:S02]  /*ea60*/  ULDC UR6, c[0x0][0x808] ;  /* 0x0002020000067ab9 */ /* 0x000fe40000000800 */
[----:B--2---:R-:W2:Y:S01]  /*ea70*/  @P4 LDG.E R9, desc[UR38][R4.64] ;  /* 0x0000002604094981 */ /* 0x004ea2000c1e1900 */
[----:B------:R-:W-:Y:S02]  /*ea80*/  IMAD.U32 R0, RZ, RZ, UR6 ;  /* 0x00000006ff007e24 */ /* 0x000fe4000f8e00ff */
[----:B------:R-:W-:-:S05]  /*ea90*/  PLOP3.LUT P0, PT, PT, PT, UP0, 0x80, 0x0 ;  /* 0x000000000000781c */ /* 0x000fca0003f0f008 */
[----:B------:R-:W-:Y:S02]  /*eaa0*/  @UP0 ULDC.64 UR4, c[0x0][0x878] ;  /* 0x00021e0000040ab9 */ /* 0x000fe40000000a00 */
[----:B------:R-:W-:-:S06]  /*eab0*/  @UP0 UIMAD.WIDE UR4, UR37, 0x4, UR4 ;  /* 0x00000004250408a5 */ /* 0x000fcc000f8e0204 */
[----:B------:R-:W-:Y:S02]  /*eac0*/  IMAD.U32 R6, RZ, RZ, UR4 ;  /* 0x00000004ff067e24 */ /* 0x000fe4000f8e00ff */
[----:B------:R-:W-:-:S05]  /*ead0*/  IMAD.U32 R7, RZ, RZ, UR5 ;  /* 0x00000005ff077e24 */ /* 0x000fca000f8e00ff */
[----:B------:R3:W5:Y:S01]  /*eae0*/  @P0 LDG.E R0, desc[UR38][R6.64] ;  /* 0x0000002606000981 */ /* 0x000762000c1e1900 */
[----:B------:R-:W1:Y:S01]  /*eaf0*/  S2R R2, SR_TID.X ;  /* 0x0000000000027919 */ /* 0x000e620000002100 */
[----:B------:R-:W4:Y:S01]  /*eb00*/  S2R R15, SR_CTAID.X ;  /* 0x00000000000f7919 */ /* 0x000f220000002500 */
[----:B------:R-:W2:Y:S01]  /*eb10*/  S2R R19, SR_CTAID.Y ;  /* 0x0000000000137919 */ /* 0x000ea20000002600 */
[----:B-1----:R-:W-:-:S05]  /*eb20*/  VIADD R8, R2, 0xffffff80 ;  /* 0xffffff8002087836 */ /* 0x002fca0000000000 */
[----:B------:R-:W-:-:S04]  /*eb30*/  SHF.R.S32.HI R3, RZ, 0x1f, R8 ;  /* 0x0000001fff037819 */ /* 0x000fc80000011408 */
[----:B------:R-:W-:Y:S02]  /*eb40*/  LEA.HI R10, R3, R8, RZ, 0x3 ;  /* 0x00000008030a7211 */ /* 0x000fe400078f18ff */
[----:B------:R-:W-:Y:S02]  /*eb50*/  CS2R R2, SRZ ;  /* 0x0000000000027805 */ /* 0x000fe4000001ff00 */
[----:B------:R-:W-:-:S05]  /*eb60*/  LOP3.LUT R11, R10, 0x1ffffff8, RZ, 0xc0, !PT ;  /* 0x1ffffff80a0b7812 */ /* 0x000fca00078ec0ff */
[----:B------:R-:W-:Y:S01]  /*eb70*/  IMAD.IADD R11, R8, 0x1, -R11 ;  /* 0x00000001080b7824 */ /* 0x000fe200078e0a0b */
[--C-:B--2---:R-:W-:Y:S01]  /*eb80*/  @P4 SHF.R.S32.HI R3, RZ, 0x1f, R9.reuse ;  /* 0x0000001fff034819 */ /* 0x104fe20000011409 */
[----:B------:R-:W-:Y:S01]  /*eb90*/  @P4 IMAD.MOV.U32 R2, RZ, RZ, R9 ;  /* 0x000000ffff024224 */ /* 0x000fe200078e0009 */
[----:B---34-:R-:W-:Y:S06]  /*eba0*/  @P0 BRA `(.L_x_5431) ;  /* 0x0000000000100947 */ /* 0x018fec0003800000 */
[----:B------:R-:W-:Y:S05]  /*ebb0*/  @!P4 BRA `(.L_x_5431) ;  /* 0x00000000000cc947 */ /* 0x000fea0003800000 */
[----:B------:R-:W2:Y:S04]  /*ebc0*/  LDG.E R7, desc[UR38][R4.64] ;  /* 0x0000002604077981 */ /* 0x000ea8000c1e1900 */
[----:B-----5:R-:W2:Y:S02]  /*ebd0*/  LDG.E R0, desc[UR38][R4.64+0x4] ;  /* 0x0000042604007981 */ /* 0x020ea4000c1e1900 */
[----:B--2---:R-:W-:-:S07]  /*ebe0*/  IMAD.IADD R0, R0, 0x1, -R7 ;  /* 0x0000000100007824 */ /* 0x004fce00078e0a07 */
.L_x_5431:
        /* <DEDUP_REMOVED lines=11> */
[CC--:B------:R-:W-:Y:S01]  /*eca0*/  ISETP.GE.AND P3, PT, R7.reuse, R0.reuse, PT ;  /* 0x000000000700720c */ /* 0x0c0fe20003f66270 */
[C---:B------:R-:W-:Y:S01]  /*ecb0*/  VIADD R17, R7.reuse, 0x40 ;  /* 0x0000004007117836 */ /* 0x040fe20000000000 */
[----:B------:R-:W-:Y:S01]  /*ecc0*/  LEA.HI.X.SX32 R3, R7, R3, 0x1, P0 ;  /* 0x0000000307037211 */ /* 0x000fe200000f0eff */
[----:B------:R-:W-:Y:S01]  /*ecd0*/  IMAD.WIDE.U32 R4, R19, UR4, R10 ;  /* 0x0000000413047c25 */ /* 0x000fe2000f8e000a */
[----:B------:R-:W-:Y:S01]  /*ece0*/  USHF.R.S32.HI UR4, URZ, 0x1f, UR37 ;  /* 0x0000001f3f047899 */ /* 0x000fe20008011425 */
[-C--:B------:R-:W-:Y:S01]  /*ecf0*/  ISETP.GE.AND P2, PT, R13, R0.reuse, PT ;  /* 0x000000000d00720c */ /* 0x080fe20003f46270 */
[----:B------:R-:W-:Y:S01]  /*ed00*/  BSSY B0, `(.L_x_5432) ;  /* 0x000001d000007945 */ /* 0x000fe20003800000 */
[----:B------:R-:W-:Y:S01]  /*ed10*/  VIADD R7, R7, 0x60 ;  /* 0x0000006007077836 */ /* 0x000fe20000000000 */
[-C--:B------:R-:W-:Y:S01]  /*ed20*/  ISETP.GE.AND P1, PT, R17, R0.reuse, PT ;  /* 0x000000001100720c */ /* 0x080fe20003f26270 */
[----:B------:R-:W-:Y:S01]  /*ed30*/  IMAD R9, R19, UR5, R6 ;  /* 0x0000000513097c24 */ /* 0x000fe2000f8e0206 */
[----:B------:R-:W-:Y:S01]  /*ed40*/  SEL R17, RZ, UR37, P4 ;  /* 0x00000025ff117c07 */ /* 0x000fe2000a000000 */
[----:B------:R-:W-:Y:S01]  /*ed50*/  IMAD.U32 R12, RZ, RZ, UR4 ;  /* 0x00000004ff0c7e24 */ /* 0x000fe2000f8e00ff */
[----:B------:R-:W-:Y:S01]  /*ed60*/  ULDC.64 UR4, c[0x0][0x828] ;  /* 0x00020a0000047ab9 */ /* 0x000fe20000000a00 */
[----:B-1----:R-:W-:Y:S01]  /*ed70*/  ISETP.GE.OR P6, PT, R10, R21, P3 ;  /* 0x000000150a00720c */ /* 0x002fe20001fc6670 */
[----:B------:R-:W-:Y:S01]  /*ed80*/  IMAD.IADD R5, R5, 0x1, R9 ;  /* 0x0000000105057824 */ /* 0x000fe200078e0209 */
[----:B------:R-:W-:Y:S01]  /*ed90*/  ISETP.GE.AND P0, PT, R7, R0, PT ;  /* 0x000000000700720c */ /* 0x000fe20003f06270 */
[----:B------:R-:W-:Y:S01]  /*eda0*/  IMAD.WIDE R6, R15, 0x80, R2 ;  /* 0x000000800f067825 */ /* 0x000fe200078e0202 */
[----:B------:R-:W-:-:S02]  /*edb0*/  SEL R12, R12, RZ, !P4 ;  /* 0x000000ff0c0c7207 */ /* 0x000fc40006000000 */
[CC--:B------:R-:W-:Y:S01]  /*edc0*/  ISETP.GE.OR P5, PT, R10.reuse, R21.reuse, P2 ;  /* 0x000000150a00720c */ /* 0x0c0fe200017a6670 */
[----:B------:R-:W-:Y:S01]  /*edd0*/  IMAD.WIDE.U32 R8, R17, UR4, R4 ;  /* 0x0000000411087c25 */ /* 0x000fe2000f8e0004 */
[----:B------:R-:W-:-:S03]  /*ede0*/  ISETP.GE.OR P4, PT, R10, R21, P1 ;  /* 0x000000150a00720c */ /* 0x000fc60000f86670 */
[----:B------:R-:W-:-:S04]  /*edf0*/  IMAD R0, R12, UR4, RZ ;  /* 0x000000040c007c24 */ /* 0x000fc8000f8e02ff */
[----:B------:R-:W-:-:S04]  /*ee00*/  IMAD R13, R17, UR5, R0 ;  /* 0x00000005110d7c24 */ /* 0x000fc8000f8e0200 */
        /* <DEDUP_REMOVED lines=12> */
.L_x_5433:
[----:B------:R-:W-:Y:S05]  /*eed0*/  BSYNC B0 ;  /* 0x0000000000007941 */ /* 0x000fea0003800000 */
.L_x_5432:
        /* <DEDUP_REMOVED lines=16> */
.L_x_5435:
[----:B------:R-:W-:Y:S05]  /*efe0*/  BSYNC B0 ;  /* 0x0000000000007941 */ /* 0x000fea0003800000 */
.L_x_5434:
        /* <DEDUP_REMOVED lines=15> */
.L_x_5437:
[----:B------:R-:W-:Y:S05]  /*f0e0*/  BSYNC B0 ;  /* 0x0000000000007941 */ /* 0x000fea0003800000 */
.L_x_5436:
        /* <DEDUP_REMOVED lines=15> */
.L_x_5439:
[----:B------:R-:W-:Y:S05]  /*f1e0*/  BSYNC B0 ;  /* 0x0000000000007941 */ /* 0x000fea0003800000 */
.L_x_5438:
        /* <DEDUP_REMOVED lines=26> */
.L_x_5441:
[----:B------:R-:W-:Y:S05]  /*f390*/  BSYNC B0 ;  /* 0x0000000000007941 */ /* 0x000fea0003800000 */
.L_x_5440:
        /* <DEDUP_REMOVED lines=15> */
.L_x_5443:
[----:B------:R-:W-:Y:S05]  /*f490*/  BSYNC B0 ;  /* 0x0000000000007941 */ /* 0x000fea0003800000 */
.L_x_5442:
        /* <DEDUP_REMOVED lines=15> */
.L_x_5445:
[----:B------:R-:W-:Y:S05]  /*f590*/  BSYNC B0 ;  /* 0x0000000000007941 */ /* 0x000fea0003800000 */
.L_x_5444:
        /* <DEDUP_REMOVED lines=15> */
.L_x_5360:
        /* <DEDUP_REMOVED lines=21> */
.L_x_5447:
        /* <DEDUP_REMOVED lines=13> */
.L_x_5449:
[----:B------:R-:W-:-:S05]  /*f8b0*/  ULDC UR4, c[0x0][0x8bc] ;  /* 0x00022f0000047ab9 */ /* 0x000fca0000000800 */
.L_x_5448:
        /* <DEDUP_REMOVED lines=34> */
[----:B------:R-:W-:-:S04]  /*fae0*/  @UP0 USHF.L.U32 UR5, UR5, 0x6, URZ ;  /* 0x0000000605050899 */ /* 0x000fc8000800063f */
[----:B------:R-:W-:Y:S01]  /*faf0*/  @UP0 ULOP3.LUT UR7, UR5, 0xffffe000, URZ, 0xc0, !UPT ;  /* 0xffffe00005070892 */ /* 0x000fe2000f8ec03f */
        /* <DEDUP_REMOVED lines=8> */
.L_x_5450:
        /* <DEDUP_REMOVED lines=13> */
.L_x_5451:
        /* <DEDUP_REMOVED lines=10> */
[----:B--2---:R-:W-:-:S05]  /*fcf0*/  IMAD.IADD R0, R5, 0x1, -R0 ;  /* 0x0000000105007824 */ /* 0x004fca00078e0a00 */
[----:B------:R-:W-:-:S15]  /*fd00*/  R2UR UR6, R0 ;  /* 0x00000000000672ca */ /* 0x000fde00000e0000 */
.L_x_5452:
        /* <DEDUP_REMOVED lines=22> */
.L_x_5453:
        /* <DEDUP_REMOVED lines=40> */
.L_x_5456:
[----:B------:R-:W-:Y:S05]  /*100f0*/  BSYNC B0 ;  /* 0x0000000000007941 */ /* 0x000fea0003800000 */
.L_x_5455:
        /* <DEDUP_REMOVED lines=19> */
.L_x_5458:
[----:B------:R-:W-:Y:S05]  /*10230*/  BSYNC B0 ;  /* 0x0000000000007941 */ /* 0x000fea0003800000 */
.L_x_5457:
[----:B------:R-:W-:Y:S06]  /*10240*/  BAR.ARV 0xa, 0xa0 ;  /* 0x0282800000007b1d */ /* 0x000fec0000002000 */
[----:B------:R-:W-:Y:S04]  /*10250*/  BSSY B0, `(.L_x_5459) ;  /* 0x0000003000007945 */ /* 0x000fe80003800000 */
[----:B------:R-:W-:Y:S05]  /*10260*/  @!P0 BRA `(.L_x_5460) ;  /* 0x0000000000048947 */ /* 0x000fea0003800000 */
[----:B------:R-:W-:-:S04]  /*10270*/  DEPBAR.LE SB0, 0x0 ;  /* 0x000080000000791a */ /* 0x000fc80000000000 */
.L_x_5460:
[----:B------:R-:W-:Y:S05]  /*10280*/  BSYNC B0 ;  /* 0x0000000000007941 */ /* 0x000fea0003800000 */
.L_x_5459:
[----:B------:R-:W-:Y:S06]  /*10290*/  BAR.ARV 0xb, 0xa0 ;  /* 0x02c2800000007b1d */ /* 0x000fec0000002000 */
[----:B------:R-:W-:Y:S01]  /*102a0*/  UIADD3 UR15, UR7, 0x1, URZ ;  /* 0x00000001070f7890 */ /* 0x000fe2000fffe03f */
[----:B------:R-:W-:Y:S11]  /*102b0*/  BRA `(.L_x_5461) ;  /* 0x0000000000047947 */ /* 0x000ff60003800000 */
.L_x_5454:
[----:B------:R-:W-:-:S05]  /*102c0*/  UMOV UR15, UR7 ;  /* 0x00000007000f7c82 */ /* 0x000fca0008000000 */
.L_x_5461:
        /* <DEDUP_REMOVED lines=21> */
.L_x_5474:
        /* <DEDUP_REMOVED lines=20> */
.L_x_5463:
[----:B------:R-:W-:Y:S05]  /*10560*/  BSYNC B0 ;  /* 0x0000000000007941 */ /* 0x000fea0003800000 */
.L_x_5462:
        /* <DEDUP_REMOVED lines=13> */
.L_x_5465:
[----:B------:R-:W-:Y:S05]  /*10640*/  BSYNC B0 ;  /* 0x0000000000007941 */ /* 0x000fea0003800000 */
.L_x_5464:
[----:B------:R-:W-:Y:S06]  /*10650*/  BAR.ARV 0xa, 0xa0 ;  /* 0x0282800000007b1d */ /* 0x000fec0000002000 */
[----:B------:R-:W-:Y:S04]  /*10660*/  BSSY B0, `(.L_x_5466) ;  /* 0x0000003000007945 */ /* 0x000fe80003800000 */
[----:B------:R-:W-:Y:S05]  /*10670*/  @!P0 BRA `(.L_x_5467) ;  /* 0x0000000000048947 */ /* 0x000fea0003800000 */
[----:B------:R-:W-:-:S04]  /*10680*/  DEPBAR.LE SB0, 0x0 ;  /* 0x000080000000791a */ /* 0x000fc80000000000 */
.L_x_5467:
[----:B------:R-:W-:Y:S05]  /*10690*/  BSYNC B0 ;  /* 0x0000000000007941 */ /* 0x000fea0003800000 */
.L_x_5466:
        /* <DEDUP_REMOVED lines=13> */
.L_x_5469:
[----:B------:R-:W-:Y:S05]  /*10770*/  BSYNC B0 ;  /* 0x0000000000007941 */ /* 0x000fea0003800000 */
.L_x_5468:
        /* <DEDUP_REMOVED lines=13> */
.L_x_5471:
[----:B------:R-:W-:Y:S05]  /*10850*/  BSYNC B0 ;  /* 0x0000000000007941 */ /* 0x000fea0003800000 */
.L_x_5470:
[----:B------:R-:W-:Y:S01]  /*10860*/  UIADD3 UR15, UR15, 0x2, URZ ;  /* 0x000000020f0f7890 */ /* 0x000fe2000fffe03f */
[----:B------:R-:W-:Y:S06]  /*10870*/  BAR.ARV 0xa, 0xa0 ;  /* 0x0282800000007b1d */ /* 0x000fec0000002000 */
[----:B------:R-:W-:Y:S01]  /*10880*/  BSSY B0, `(.L_x_5472) ;  /* 0x0000004000007945 */ /* 0x000fe20003800000 */
[----:B------:R-:W-:-:S03]  /*10890*/  ISETP.LE.AND P1, PT, R2, UR15, PT ;  /* 0x0000000f02007c0c */ /* 0x000fc6000bf23270 */
[----:B------:R-:W-:Y:S10]  /*108a0*/  @!P0 BRA `(.L_x_5473) ;  /* 0x0000000000048947 */ /* 0x000ff40003800000 */
[----:B------:R-:W-:-:S04]  /*108b0*/  DEPBAR.LE SB0, 0x0 ;  /* 0x000080000000791a */ /* 0x000fc80000000000 */
.L_x_5473:
[----:B------:R-:W-:Y:S05]  /*108c0*/  BSYNC B0 ;  /* 0x0000000000007941 */ /* 0x000fea0003800000 */
.L_x_5472:
[----:B------:R-:W-:Y:S06]  /*108d0*/  BAR.ARV 0xb, 0xa0 ;  /* 0x02c2800000007b1d */ /* 0x000fec0000002000 */
[----:B------:R-:W-:Y:S02]  /*108e0*/  UIADD3 UR19, UR19, 0x4000, URZ ;  /* 0x0000400013137890 */ /* 0x000fe4000fffe03f */
[----:B------:R-:W-:Y:S01]  /*108f0*/  UIADD3 UR6, UR6, 0x4000, URZ ;  /* 0x0000400006067890 */ /* 0x000fe2000fffe03f */
[----:B------:R-:W-:Y:S11]  /*10900*/  @!P1 BRA `(.L_x_5474) ;  /* 0xfffffff800c49947 */ /* 0x000ff6000383ffff */
[----:B------:R-:W-:Y:S05]  /*10910*/  BRA `(.L_x_5365) ;  /* 0x0000002400207947 */ /* 0x000fea0003800000 */
.L_x_5446:
        /* <DEDUP_REMOVED lines=14> */
.L_x_5475:
        /* <DEDUP_REMOVED lines=14> */
.L_x_5477:
[----:B------:R-:W-:-:S05]  /*10ae0*/  ULDC UR4, c[0x0][0x8bc] ;  /* 0x00022f0000047ab9 */ /* 0x000fca0000000800 */
.L_x_5476:
[----:B-1----:R-:W-:Y:S01]  /*10af0*/  USHF.L.U32 UR8, UR21, 0x7, URZ ;  /* 0x0000000715087899 */ /* 0x002fe2000800063f */
[----:B------:R-:W-:Y:S02]  /*10b00*/  IMAD.MOV.U32 R10, RZ, RZ, 0x1 ;  /* 0x00000001ff0a7424 */ /* 0x000fe400078e00ff */
[----:B------:R-:W-:Y:S01]  /*10b10*/  IMAD.MOV.U32 R0, RZ, RZ, RZ ;  /* 0x000000ffff007224 */ /* 0x000fe200078e00ff */
        /* <DEDUP_REMOVED lines=12> */
[----:B------:R-:W-:Y:S01]  /*10be0*/  ULDC.64 UR16, c[0x0][0x778] ;  /* 0x0001de0000107ab9 */ /* 0x000fe20000000a00 */
[----:B------:R-:W-:Y:S01]  /*10bf0*/  PLOP3.LUT P1, PT, PT, PT, UP1, 0x80, 0x0 ;  /* 0x000000000000781c */ /* 0x000fe20003f2f018 */
[----:B------:R-:W-:Y:S01]  /*10c00*/  IMAD.U32 R3, RZ, RZ, UR15 ;  /* 0x0000000fff037e24 */ /* 0x000fe2000f8e00ff */
[----:B------:R-:W-:-:S02]  /*10c10*/  UISETP.NE.U32.AND UP0, UPT, UR4, URZ, UPT ;  /* 0x0000003f0400728c */ /* 0x000fc4000bf05070 */
[----:B------:R-:W-:Y:S02]  /*10c20*/  UISETP.NE.U32.AND UP2, UPT, UR6, URZ, UPT ;  /* 0x0000003f0600728c */ /* 0x000fe4000bf45070 */
[----:B------:R-:W-:Y:S02]  /*10c30*/  UISETP.NE.AND.EX UP0, UPT, UR5, URZ, UPT, UP0 ;  /* 0x0000003f0500728c */ /* 0x000fe4000bf05300 */
[----:B------:R-:W-:Y:S01]  /*10c40*/  UISETP.NE.AND.EX UP2, UPT, UR7, URZ, UPT, UP2 ;  /* 0x0000003f0700728c */ /* 0x000fe2000bf45320 */
[----:B------:R-:W-:-:S04]  /*10c50*/  ULDC.64 UR22, c[0x0][0x788] ;  /* 0x0001e20000167ab9 */ /* 0x000fc80000000a00 */
[----:B------:R-:W2:Y:S01]  /*10c60*/  @P1 LDG.E R6, desc[UR38][R2.64] ;  /* 0x0000002602061981 */ /* 0x000ea2000c1e1900 */
[----:B------:R-:W-:Y:S01]  /*10c70*/  PLOP3.LUT P2, PT, PT, PT, UP0, 0x80, 0x0 ;  /* 0x000000000000781c */ /* 0x000fe20003f4f008 */
[----:B------:R-:W-:Y:S01]  /*10c80*/  UIMAD.WIDE UR16, UR13, 0x4, UR16 ;  /* 0x000000040d1078a5 */ /* 0x000fe2000f8e0210 */
[----:B------:R-:W-:Y:S01]  /*10c90*/  PLOP3.LUT P3, PT, PT, PT, UP2, 0x80, 0x0 ;  /* 0x000000000000781c */ /* 0x000fe20003f6f028 */
[----:B------:R1:W4:Y:S02]  /*10ca0*/  @P1 LDG.E R0, desc[UR38][R2.64] ;  /* 0x0000002602001981 */ /* 0x000324000c1e1900 */
[----:B------:R-:W-:Y:S02]  /*10cb0*/  @UP2 ULDC.64 UR4, c[0x0][0x780] ;  /* 0x0001e00000042ab9 */ /* 0x000fe40000000a00 */
[----:B------:R-:W-:Y:S01]  /*10cc0*/  @UP2 UIMAD.WIDE UR4, UR13, 0x4, UR4 ;  /* 0x000000040d0428a5 */ /* 0x000fe2000f8e0204 */
[----:B-1----:R-:W-:Y:S02]  /*10cd0*/  IMAD.U32 R2, RZ, RZ, UR16 ;  /* 0x00000010ff027e24 */ /* 0x002fe4000f8e00ff */
[----:B------:R-:W-:-:S05]  /*10ce0*/  IMAD.U32 R3, RZ, RZ, UR17 ;  /* 0x00000011ff037e24 */ /* 0x000fca000f8e00ff */
[----:B------:R1:W5:Y:S02]  /*10cf0*/  @P2 LDG.E R4, desc[UR38][R2.64] ;  /* 0x0000002602042981 */ /* 0x000364000c1e1900 */
[----:B-1----:R-:W-:Y:S02]  /*10d00*/  IMAD.U32 R2, RZ, RZ, UR4 ;  /* 0x00000004ff027e24 */ /* 0x002fe4000f8e00ff */
        /* <DEDUP_REMOVED lines=18> */
[----:B------:R-:W-:Y:S02]  /*10e30*/  IMAD.U32 R2, RZ, RZ, UR14 ;  /* 0x0000000eff027e24 */ /* 0x000fe4000f8e00ff */
[----:B------:R-:W-:-:S05]  /*10e40*/  IMAD.U32 R3, RZ, RZ, UR15 ;  /* 0x0000000fff037e24 */ /* 0x000fca000f8e00ff */
[----:B------:R-:W2:Y:S04]  /*10e50*/  LDG.E R0, desc[UR38][R2.64] ;  /* 0x0000002602007981 */ /* 0x000ea8000c1e1900 */
[----:B------:R-:W3:Y:S01]  /*10e60*/  LDG.E R4, desc[UR38][R2.64+0x4] ;  /* 0x0000042602047981 */ /* 0x000ee2000c1e1900 */
[----:B--2---:R-:W-:Y:S02]  /*10e70*/  R2UR UR4, R0 ;  /* 0x00000000000472ca */ /* 0x004fe400000e0000 */
[----:B---3--:R-:W-:-:S13]  /*10e80*/  R2UR UR9, R4 ;  /* 0x00000000040972ca */ /* 0x008fda00000e0000 */
[----:B------:R-:W-:-:S12]  /*10e90*/  UIADD3 UR9, -UR4, UR9, URZ ;  /* 0x0000000904097290 */ /* 0x000fd8000fffe13f */
.L_x_5479:
        /* <DEDUP_REMOVED lines=13> */
.L_x_5480:
        /* <DEDUP_REMOVED lines=8> */
.L_x_5481:
        /* <DEDUP_REMOVED lines=21> */
.L_x_5482:
[----:B------:R-:W-:Y:S01]  /*11140*/  ISETP.LT.AND P0, PT, R4, UR6, PT ;  /* 0x0000000604007c0c */ /* 0x000fe2000bf01270 */
[----:B------:R-:W-:-:S12]  /*11150*/  IMAD.MOV.U32 R0, RZ, RZ, RZ ;  /* 0x000000ffff007224 */ /* 0x000fd800078e00ff */
        /* <DEDUP_REMOVED lines=48> */
.L_x_5512:
        /* <DEDUP_REMOVED lines=15> */
.L_x_5485:
[----:B------:R-:W-:Y:S01]  /*11550*/  R2UR UR19, R4 ;  /* 0x00000000041372ca */ /* 0x000fe200000e0000 */
[----:B------:R-:W2:Y:S01]  /*11560*/  LDC.64 R12, c[0x0][0x198] ;  /* 0x00006600ff0c7b82 */ /* 0x000ea20000000a00 */
        /* <DEDUP_REMOVED lines=21> */
[----:B------:R-:W-:Y:S01]  /*116c0*/  R2UR UR8, R15 ;  /* 0x000000000f0872ca */ /* 0x000fe200000e0000 */
[----:B--2---:R-:W-:Y:S01]  /*116d0*/  IMAD.MOV.U32 R7, RZ, RZ, R12 ;  /* 0x000000ffff077224 */ /* 0x004fe200078e000c */
[----:B------:R-:W-:Y:S01]  /*116e0*/  LEA.HI.X.SX32 R3, R3, R14, 0x1, P1 ;  /* 0x0000000e03037211 */ /* 0x000fe200008f0eff */
[----:B------:R-:W-:Y:S01]  /*116f0*/  IMAD.MOV.U32 R6, RZ, RZ, R13 ;  /* 0x000000ffff067224 */ /* 0x000fe200078e000d */
[----:B------:R-:W-:-:S04]  /*11700*/  LEA R2, P1, R0, R9, 0x2 ;  /* 0x0000000900027211 */ /* 0x000fc800078210ff */
[----:B------:R-:W-:Y:S02]  /*11710*/  LEA.HI.X R0, R0, R8, R3, 0x2, P1 ;  /* 0x0000000800007211 */ /* 0x000fe400008f1403 */
[----:B------:R-:W-:Y:S02]  /*11720*/  R2UR UR30, R2 ;  /* 0x00000000021e72ca */ /* 0x000fe400000e0000 */
[----:B------:R-:W-:Y:S01]  /*11730*/  R2UR UR31, R0 ;  /* 0x00000000001f72ca */ /* 0x000fe200000e0000 */
[----:B------:R-:W-:Y:S01]  /*11740*/  UIADD3 UR16, UR8, 0x10000, URZ ;  /* 0x0001000008107890 */ /* 0x000fe2000fffe03f */
[C---:B------:R-:W-:Y:S01]  /*11750*/  IADD3 R0, P1, R7.reuse, 0x2f0, RZ ;  /* 0x000002f007007810 */ /* 0x040fe20007f3e0ff */
[----:B------:R-:W-:Y:S02]  /*11760*/  UIADD3 UR17, UR8, 0x30c10, URZ ;  /* 0x00030c1008117890 */ /* 0x000fe4000fffe03f */
[----:B------:R-:W-:Y:S01]  /*11770*/  UIADD3 UR42, UR8, 0x20000, URZ ;  /* 0x00020000082a7890 */ /* 0x000fe2000fffe03f */
[----:B------:R-:W-:Y:S01]  /*11780*/  R2UR UR44, R0 ;  /* 0x00000000002c72ca */ /* 0x000fe200000e0000 */
[----:B------:R-:W-:Y:S01]  /*11790*/  UIADD3 UR9, UR8, 0x30c00, URZ ;  /* 0x00030c0008097890 */ /* 0x000fe2000fffe03f */
[----:B------:R-:W-:Y:S01]  /*117a0*/  IADD3 R0, P2, R7, 0x3f0, RZ ;  /* 0x000003f007007810 */ /* 0x000fe20007f5e0ff */
[----:B------:R-:W-:Y:S01]  /*117b0*/  UIADD3 UR24, UR8, 0x4000, URZ ;  /* 0x0000400008187890 */ /* 0x000fe2000fffe03f */
[----:B------:R-:W-:-:S02]  /*117c0*/  UMOV UR43, UR17 ;  /* 0x00000011002b7c82 */ /* 0x000fc40008000000 */
[----:B------:R-:W-:Y:S01]  /*117d0*/  R2UR UR46, R0 ;  /* 0x00000000002e72ca */ /* 0x000fe200000e0000 */
[----:B------:R-:W-:Y:S01]  /*117e0*/  IMAD.X R0, RZ, RZ, R6, P1 ;  /* 0x000000ffff007224 */ /* 0x000fe200008e0606 */
[----:B------:R-:W-:Y:S01]  /*117f0*/  IADD3 R2, P1, R7, 0xf0, RZ ;  /* 0x000000f007027810 */ /* 0x000fe20007f3e0ff */
[----:B------:R-:W-:-:S03]  /*11800*/  UMOV UR25, UR9 ;  /* 0x0000000900197c82 */ /* 0x000fc60008000000 */
[----:B------:R-:W-:Y:S01]  /*11810*/  R2UR UR32, R2 ;  /* 0x00000000022072ca */ /* 0x000fe200000e0000 */
[--C-:B------:R-:W-:Y:S01]  /*11820*/  IMAD.X R3, RZ, RZ, R6.reuse, P1 ;  /* 0x000000ffff037224 */ /* 0x100fe200008e0606 */
[----:B------:R-:W-:Y:S01]  /*11830*/  R2UR UR45, R0 ;  /* 0x00000000002d72ca */ /* 0x000fe200000e0000 */
[----:B------:R-:W-:-:S03]  /*11840*/  IMAD.X R0, RZ, RZ, R6, P2 ;  /* 0x000000ffff007224 */ /* 0x000fc600010e0606 */
[----:B------:R-:W-:Y:S02]  /*11850*/  R2UR UR33, R3 ;  /* 0x00000000032172ca */ /* 0x000fe400000e0000 */
[----:B------:R-:W-:Y:S01]  /*11860*/  R2UR UR47, R0 ;  /* 0x00000000002f72ca */ /* 0x000fe200000e0000 */
[----:B------:R-:W-:-:S10]  /*11870*/  IMAD.MOV.U32 R0, RZ, RZ, 0x8000 ;  /* 0x00008000ff007424 */ /* 0x000fd400078e00ff */
[----:B------:R1:W-:Y:S01]  /*11880*/  UTMALDG.4D [UR16], [UR32], desc[UR34] ;  /* 0x00002210200075b4 */ /* 0x0003e20008019000 */
[----:B------:R1:W-:Y:S01]  /*11890*/  UBLKCP.S.G [UR42], [UR30], UR37 ;  /* 0x0000002a1e0073ba */ /* 0x0003e20008000225 */
[----:B------:R2:W-:Y:S01]  /*118a0*/  SYNCS.ARRIVE.TRANS64 RZ, [R15+URZ+0x30c00], R0 ;  /* 0x030c00000fff79a7 */ /* 0x0005e2000800003f */
[----:B------:R1:W-:Y:S01]  /*118b0*/  UTMALDG.4D [UR8], [UR44], desc[UR40] ;  /* 0x000028082c0075b4 */ /* 0x0003e20008019000 */
[----:B--2---:R-:W-:-:S04]  /*118c0*/  IMAD.U32 R0, RZ, RZ, UR6 ;  /* 0x00000006ff007e24 */ /* 0x004fc8000f8e00ff */
[----:B------:R-:W-:Y:S01]  /*118d0*/  VIADD R5, R0, 0xffffffff ;  /* 0xffffffff00057836 */ /* 0x000fe20000000000 */
[----:B------:R1:W-:Y:S04]  /*118e0*/  UTMALDG.4D [UR24], [UR46], desc[UR40] ;  /* 0x000028182e0075b4 */ /* 0x0003e80008019000 */
[----:B------:R-:W-:Y:S01]  /*118f0*/  ISETP.GE.AND P1, PT, R4, R5, PT ;  /* 0x000000050400720c */ /* 0x000fe20003f26270 */
[----:B------:R1:W-:-:S12]  /*11900*/  STL [R1+0x4], R5 ;  /* 0x0000040501007387 */ /* 0x0003d80000100800 */
[----:B-1----:R-:W-:Y:S05]  /*11910*/  @P1 BRA `(.L_x_5486) ;  /* 0x0000000c00c81947 */ /* 0x002fea0003800000 */
[----:B------:R-:W-:Y:S01]  /*11920*/  R2UR UR8, R4 ;  /* 0x00000000040872ca */ /* 0x000fe200000e0000 */
[----:B------:R-:W-:Y:S01]  /*11930*/  UIADD3 UR9, UR6, -0x2, URZ ;  /* 0xfffffffe06097890 */ /* 0x000fe2000fffe03f */
[----:B------:R-:W-:-:S05]  /*11940*/  IMAD.MOV.U32 R10, RZ, RZ, 0x1 ;  /* 0x00000001ff0a7424 */ /* 0x000fca00078e00ff */
        /* <DEDUP_REMOVED lines=9> */
[----:B------:R-:W-:Y:S02]  /*119e0*/  IMAD.MOV.U32 R0, RZ, RZ, R4 ;  /* 0x000000ffff007224 */ /* 0x000fe400078e0004 */
[----:B------:R-:W-:-:S10]  /*119f0*/  IMAD.MOV.U32 R10, RZ, RZ, 0x1 ;  /* 0x00000001ff0a7424 */ /* 0x000fd400078e00ff */
[----:B------:R-:W-:-:S06]  /*11a00*/  UIADD3 UR8, UR8, -UR9, URZ ;  /* 0x8000000908087290 */ /* 0x000fcc000fffe03f */
[----:B------:R-:W-:-:S07]  /*11a10*/  IMAD.U32 R17, RZ, RZ, UR8 ;  /* 0x00000008ff117e24 */ /* 0x000fce000f8e00ff */
.L_x_5496:
[----:B-123--:R-:W-:-:S04]  /*11a20*/  SHF.L.U32 R18, R10, 0x1f, RZ ;  /* 0x0000001f0a127819 */ /* 0x00efc800000006ff */
[----:B------:R-:W2:Y:S02]  /*11a30*/  SYNCS.PHASECHK.TRANS64.TRYWAIT P1, [R15+URZ+0x30c40], R18 ;  /* 0x030c40120f0075a7 */ /* 0x000ea4000802017f */
[----:B--2---:R-:W-:Y:S05]  /*11a40*/  @!P1 BRA `(.L_x_5488) ;  /* 0x00000014009c9947 */ /* 0x004fea0003800000 */
.L_x_5513:
        /* <DEDUP_REMOVED lines=8> */
.L_x_5489:
        /* <DEDUP_REMOVED lines=18> */
[----:B-1----:R-:W-:Y:S02]  /*11bf0*/  IMAD.MOV.U32 R7, RZ, RZ, R4 ;  /* 0x000000ffff077224 */ /* 0x002fe400078e0004 */
        /* <DEDUP_REMOVED lines=11> */
.L_x_5514:
        /* <DEDUP_REMOVED lines=8> */
.L_x_5491:
[----:B------:R-:W-:Y:S01]  /*11d30*/  VIADD R19, R19, 0x80 ;  /* 0x0000008013137836 */ /* 0x000fe20000000000 */
[----:B------:R-:W-:Y:S01]  /*11d40*/  ULDC.64 UR8, c[0x0][0x700] ;  /* 0x0001c00000087ab9 */ /* 0x000fe20000000a00 */
[----:B------:R-:W-:Y:S01]  /*11d50*/  R2UR UR26, R15 ;  /* 0x000000000f1a72ca */ /* 0x000fe200000e0000 */
[----:B------:R-:W-:Y:S01]  /*11d60*/  IMAD.U32 R9, RZ, RZ, UR8 ;  /* 0x00000008ff097e24 */ /* 0x000fe2000f8e00ff */
[----:B------:R-:W-:Y:S01]  /*11d70*/  UMOV UR24, 0x0 ;  /* 0x0000000000187882 */ /* 0x000fe20000000000 */
[C---:B------:R-:W-:Y:S01]  /*11d80*/  IADD3 R2, P1, R19.reuse, UR22, RZ ;  /* 0x0000001613027c10 */ /* 0x040fe2000ff3e0ff */
[----:B------:R-:W-:Y:S01]  /*11d90*/  IMAD.U32 R8, RZ, RZ, UR9 ;  /* 0x00000009ff087e24 */ /* 0x000fe2000f8e00ff */
[----:B------:R-:W-:Y:S01]  /*11da0*/  SHF.R.S32.HI R20, RZ, 0x1f, R19 ;  /* 0x0000001fff147819 */ /* 0x000fe20000011413 */
[----:B------:R-:W-:Y:S01]  /*11db0*/  VIADD R21, R19, UR7 ;  /* 0x0000000713157c36 */ /* 0x000fe20008000000 */
[----:B------:R-:W-:Y:S01]  /*11dc0*/  LEA R3, P2, R2, R9, 0x2 ;  /* 0x0000000902037211 */ /* 0x000fe200078410ff */
[----:B------:R-:W-:Y:S01]  /*11dd0*/  UMOV UR25, 0x14f00000 ;  /* 0x14f0000000197882 */ /* 0x000fe20000000000 */
[----:B------:R-:W-:Y:S01]  /*11de0*/  UMOV UR18, URZ ;  /* 0x0000003f00127c82 */ /* 0x000fe20008000000 */
        /* <DEDUP_REMOVED lines=18> */
.L_x_5515:
        /* <DEDUP_REMOVED lines=8> */
.L_x_5493:
        /* <DEDUP_REMOVED lines=24> */
.L_x_5517:
        /* <DEDUP_REMOVED lines=8> */
.L_x_5495:
        /* <DEDUP_REMOVED lines=27> */
[----:B------:R-:W-:-:S11]  /*12340*/  IMAD.U32 R0, RZ, RZ, UR10 ;  /* 0x0000000aff007e24 */ /* 0x000fd6000f8e00ff */
[----:B------:R4:W-:Y:S02]  /*12350*/  UBLKCP.S.G [UR26], [UR30], UR28 ;  /* 0x0000001a1e0073ba */ /* 0x0009e4000800021c */
[----:B----4-:R-:W-:Y:S05]  /*12360*/  @P1 BRA `(.L_x_5496) ;  /* 0xfffffff400ac1947 */ /* 0x010fea000383ffff */
.L_x_5487:
[----:B------:R-:W4:Y:S02]  /*12370*/  LDL.LU R4, [R1+0x8] ;  /* 0x0000080001047983 */ /* 0x000f240000300800 */
[----:B----4-:R-:W-:Y:S02]  /*12380*/  ISETP.NE.AND P1, PT, R4, RZ, PT ;  /* 0x000000ff0400720c */ /* 0x010fe40003f25270 */
[----:B------:R4:W5:Y:S11]  /*12390*/  LDL R4, [R1+0x4] ;  /* 0x0000040001047983 */ /* 0x0009760000100800 */
[----:B----4-:R-:W-:Y:S05]  /*123a0*/  @!P1 BRA `(.L_x_5486) ;  /* 0x0000000400249947 */ /* 0x010fea0003800000 */
[----:B------:R-:W-:-:S04]  /*123b0*/  SHF.L.U32 R12, R10, 0x1f, RZ ;  /* 0x0000001f0a0c7819 */ /* 0x000fc800000006ff */
[----:B------:R-:W4:Y:S02]  /*123c0*/  SYNCS.PHASECHK.TRANS64.TRYWAIT P1, [R15+URZ+0x30c40], R12 ;  /* 0x030c400c0f0075a7 */ /* 0x000f24000802017f */
[----:B----4-:R-:W-:Y:S05]  /*123d0*/  @!P1 BRA `(.L_x_5497) ;  /* 0x0000000c008c9947 */ /* 0x010fea0003800000 */
.L_x_5518:
        /* <DEDUP_REMOVED lines=8> */
.L_x_5498:
        /* <DEDUP_REMOVED lines=27> */
.L_x_5519:
        /* <DEDUP_REMOVED lines=8> */
.L_x_5500:
[----:B------:R2:W5:Y:S01]  /*12690*/  LDL.LU R4, [R1+0x4] ;  /* 0x0000040001047983 */ /* 0x0005620000300800 */
        /* <DEDUP_REMOVED lines=25> */
[----:B--2---:R-:W-:-:S07]  /*12830*/  IMAD.MOV.U32 R16, RZ, RZ, 0x1 ;  /* 0x00000001ff107424 */ /* 0x004fce00078e00ff */
.L_x_5486:
[----:B------:R-:W1:Y:S01]  /*12840*/  S2R R0, SR_TID.X ;  /* 0x0000000000007919 */ /* 0x000e620000002100 */
[----:B------:R-:W-:Y:S01]  /*12850*/  IMAD R3, R16, 0x8, R15 ;  /* 0x0000000810037824 */ /* 0x000fe200078e020f */
[----:B-1----:R-:W-:Y:S02]  /*12860*/  LOP3.LUT R2, R0, 0x7f, RZ, 0xc0, !PT ;  /* 0x0000007f00027812 */ /* 0x002fe400078ec0ff */
[----:B------:R-:W-:Y:S02]  /*12870*/  SHF.L.U32 R0, R10, 0x1f, RZ ;  /* 0x0000001f0a007819 */ /* 0x000fe400000006ff */
[----:B------:R-:W-:Y:S02]  /*12880*/  ISETP.NE.AND P1, PT, R2, RZ, PT ;  /* 0x000000ff0200720c */ /* 0x000fe40003f25270 */
[----:B------:R-:W1:Y:S02]  /*12890*/  SYNCS.PHASECHK.TRANS64.TRYWAIT P0, [R3+URZ+0x30c40], R0 ;  /* 0x030c4000030075a7 */ /* 0x000e64000800017f */
[----:B-1----:R-:W-:Y:S09]  /*128a0*/  @!P0 BRA `(.L_x_5501) ;  /* 0x0000000800808947 */ /* 0x002ff20003800000 */
.L_x_5520:
[----:B------:R-:W-:Y:S05]  /*128b0*/  @P1 BRA `(.L_x_5502) ;  /* 0x0000000000181947 */ /* 0x000fea0003800000 */
[----:B------:R-:W1:Y:S01]  /*128c0*/  S2R R2, SR_TID.X ;  /* 0x0000000000027919 */ /* 0x000e620000002100 */
[----:B------:R-:W-:-:S04]  /*128d0*/  IMAD.MOV.U32 R0, RZ, RZ, 0x4200 ;  /* 0x00004200ff007424 */ /* 0x000fc800078e00ff */
[----:B------:R1:W-:Y:S02]  /*128e0*/  SYNCS.ARRIVE.TRANS64 RZ, [R3+URZ+0x30c30], R0 ;  /* 0x030c300003ff79a7 */ /* 0x0003e4000800003f */
[----:B-1----:R-:W-:-:S13]  /*128f0*/  LOP3.LUT P0, RZ, R2, 0x1f, RZ, 0xc0, !PT ;  /* 0x0000001f02ff7812 */ /* 0x002fda000780c0ff */
[----:B------:R-:W-:Y:S05]  /*12900*/  @!P0 BRA `(.L_x_5502) ;  /* 0x0000000000048947 */ /* 0x000fea0003800000 */
[----:B------:R-:W-:Y:S01]  /*12910*/  BPT.TRAP 0x1 ;  /* 0x000000040000795c */ /* 0x000fe20000300000 */
.L_x_5502:
[----:B-----5:R-:W-:Y:S01]  /*12920*/  R2UR UR19, R4 ;  /* 0x00000000041372ca */ /* 0x020fe200000e0000 */
[C-C-:B------:R-:W-:Y:S01]  /*12930*/  IMAD R0, R16.reuse, 0x4000, R15.reuse ;  /* 0x0000400010007824 */ /* 0x140fe200078e020f */
[----:B------:R-:W-:Y:S01]  /*12940*/  R2UR UR9, R11 ;  /* 0x000000000b0972ca */ /* 0x000fe200000e0000 */
[----:B--234-:R-:W-:Y:S01]  /*12950*/  IMAD R15, R16, 0x200, R15 ;  /* 0x00000200100f7824 */ /* 0x01cfe200078e020f */
[----:B------:R-:W-:Y:S01]  /*12960*/  IADD3 R7, P0, R7, 0x1f0, RZ ;  /* 0x000001f007077810 */ /* 0x000fe20007f1e0ff */
[----:B------:R-:W-:Y:S01]  /*12970*/  ULDC.64 UR26, c[0x0][0x728] ;  /* 0x0001ca00001a7ab9 */ /* 0x000fe20000000a00 */
[----:B------:R-:W-:Y:S02]  /*12980*/  R2UR UR17, R3 ;  /* 0x00000000031172ca */ /* 0x000fe400000e0000 */
        /* <DEDUP_REMOVED lines=11> */
[----:B------:R-:W-:Y:S01]  /*12a40*/  ULEA.HI.X.SX32 UR9, UR19, UR9, 0x1, UP0 ;  /* 0x0000000913097291 */ /* 0x000fe200080f0e3f */
[----:B------:R-:W-:Y:S01]  /*12a50*/  SEL R0, R0, RZ, P0 ;  /* 0x000000ff00007207 */ /* 0x000fe20000000000 */
[----:B------:R-:W-:Y:S01]  /*12a60*/  ULEA UR8, UP0, UR18, UR26, 0x2 ;  /* 0x0000001a12087291 */ /* 0x000fe2000f80103f */
[----:B------:R-:W-:Y:S01]  /*12a70*/  LOP3.LUT R10, R10, R3, RZ, 0x3c, !PT ;  /* 0x000000030a0a7212 */ /* 0x000fe200078e3cff */
[----:B------:R-:W-:Y:S02]  /*12a80*/  UIADD3 UR19, UR19, UR7, URZ ;  /* 0x0000000713137290 */ /* 0x000fe4000fffe03f */
[----:B------:R-:W-:-:S02]  /*12a90*/  UIADD3 UR16, UR16, 0x18000, URZ ;  /* 0x0001800010107890 */ /* 0x000fc4000fffe03f */
[----:B------:R-:W-:Y:S02]  /*12aa0*/  ULEA.HI.X UR9, UR18, UR27, UR9, 0x2, UP0 ;  /* 0x0000001b12097291 */ /* 0x000fe400080f1409 */
        /* <DEDUP_REMOVED lines=9> */
.L_x_5483:
[----:B------:R-:W-:Y:S05]  /*12b40*/  BSYNC B0 ;  /* 0x0000000000007941 */ /* 0x000fea0003800000 */
.L_x_5478:
[----:B------:R-:W-:-:S03]  /*12b50*/  UMOV UR8, 0xffffffff ;  /* 0xffffffff00087882 */ /* 0x000fc60000000000 */
[----:B------:R-:W-:Y:S05]  /*12b60*/  BRA.DIV UR8, `(.L_x_5503) ;  /* 0x0000000608e47947 */ /* 0x000fea000b800000 */
[----:B------:R-:W-:-:S13]  /*12b70*/  ELECT P6, URZ, PT ;  /* 0x00000000003f782f */ /* 0x000fda00038c0000 */
.L_x_5523:
[----:B------:R-:W-:Y:S05]  /*12b80*/  @!P6 BRA `(.L_x_5365) ;  /* 0x000000000084e947 */ /* 0x000fea0003800000 */
[----:B------:R-:W-:-:S06]  /*12b90*/  ULOP3.LUT UR8, UR36, 0x2, URZ, 0xfc, !UPT ;  /* 0x0000000224087892 */ /* 0x000fcc000f8efc3f */
[----:B------:R-:W-:-:S05]  /*12ba0*/  IMAD.U32 R2, RZ, RZ, UR8 ;  /* 0x00000008ff027e24 */ /* 0x000fca000f8e00ff */
[----:B------:R-:W-:-:S13]  /*12bb0*/  ISETP.NE.AND P2, PT, R2, 0x3, PT ;  /* 0x000000030200780c */ /* 0x000fda0003f45270 */
[----:B------:R-:W-:Y:S05]  /*12bc0*/  @!P2 BRA `(.L_x_5504) ;  /* 0x000000000004a947 */ /* 0x000fea0003800000 */
[----:B---3--:R-:W-:Y:S01]  /*12bd0*/  BPT.TRAP 0x1 ;  /* 0x000000040000795c */ /* 0x008fe20000300000 */
.L_x_5504:
        /* <DEDUP_REMOVED lines=15> */
.L_x_5524:
[----:B------:R-:W2:Y:S02]  /*12cd0*/  SYNCS.PHASECHK.TRANS64.TRYWAIT P0, [R3+URZ], R2 ;  /* 0x00000002030075a7 */ /* 0x000ea4000800017f */
[----:B--2---:R-:W-:Y:S05]  /*12ce0*/  @!P0 BRA `(.L_x_5506) ;  /* 0x0000000400b88947 */ /* 0x004fea0003800000 */
.L_x_5525:
[----:B------:R-:W-:Y:S05]  /*12cf0*/  @!P2 BRA `(.L_x_5507) ;  /* 0x000000000004a947 */ /* 0x000fea0003800000 */
[----:B---3--:R-:W-:Y:S01]  /*12d00*/  BPT.TRAP 0x1 ;  /* 0x000000040000795c */ /* 0x008fe20000300000 */
.L_x_5507:
[----:B--2---:R-:W-:-:S04]  /*12d10*/  VIADD R3, R8, 0x30c40 ;  /* 0x00030c4008037836 */ /* 0x004fc80000000000 */
[----:B------:R-:W-:-:S04]  /*12d20*/  IMAD R5, R0, 0x8, R3 ;  /* 0x0000000800057824 */ /* 0x000fc800078e0203 */
[----:B------:R-:W2:Y:S02]  /*12d30*/  SYNCS.PHASECHK.TRANS64.TRYWAIT P0, [R5+URZ], R4 ;  /* 0x00000004050075a7 */ /* 0x000ea4000800017f */
[----:B--2---:R-:W-:Y:S05]  /*12d40*/  @!P0 BRA `(.L_x_5508) ;  /* 0x0000000400b48947 */ /* 0x004fea0003800000 */
.L_x_5526:
[----:B------:R-:W-:-:S07]  /*12d50*/  IMAD R3, R6, 0x8, R3 ;  /* 0x0000000806037824 */ /* 0x000fce00078e0203 */
.L_x_5509:
[----:B----4-:R4:W1:Y:S02]  /*12d60*/  SYNCS.PHASECHK.TRANS64.TRYWAIT P0, [R3+URZ], R2 ;  /* 0x00000002030075a7 */ /* 0x010864000800017f */
[----:B-1----:R-:W-:Y:S05]  /*12d70*/  @!P0 NANOSLEEP.SYNCS 0x989680 ;  /* 0x009896800000895d */ /* 0x002fea0003900000 */
[----:B------:R-:W1:Y:S02]  /*12d80*/  @!P0 SYNCS.PHASECHK.TRANS64 P0, [R3+URZ], R2 ;  /* 0x00000002030085a7 */ /* 0x000e64000800007f */
[----:B-1----:R-:W-:Y:S05]  /*12d90*/  @!P0 BRA `(.L_x_5509) ;  /* 0xfffffffc00f08947 */ /* 0x002fea000383ffff */
.L_x_5365:
[----:B---3--:R-:W-:Y:S05]  /*12da0*/  BSYNC B6 ;  /* 0x0000000000067941 */ /* 0x008fea0003800000 */
.L_x_5359:
[----:B------:R-:W-:Y:S05]  /*12db0*/  EXIT ;  /* 0x000000000000794d */ /* 0x000fea0003800000 */
.L_x_5376:
[----:B------:R-:W-:Y:S02]  /*12dc0*/  IMAD.MOV.U32 R13, RZ, RZ, R10 ;  /* 0x000000ffff0d7224 */ /* 0x000fe400078e000a */
[----:B------:R-:W-:Y:S02]  /*12dd0*/  IMAD.MOV.U32 R12, RZ, RZ, RZ ;  /* 0x000000ffff0c7224 */ /* 0x000fe400078e00ff */
[----:B------:R-:W-:Y:S02]  /*12de0*/  IMAD.MOV.U32 R11, RZ, RZ, 0x1f ;  /* 0x0000001fff0b7424 */ /* 0x000fe400078e00ff */
[----:B------:R-:W-:-:S07]  /*12df0*/  IMAD.MOV.U32 R15, RZ, RZ, -0x1 ;  /* 0xffffffffff0f7424 */ /* 0x000fce00078e00ff */
[----:B------:R-:W-:Y:S05]  /*12e00*/  WARPSYNC.COLLECTIVE R15, `(.L_x_5510) ;  /* 0x000000000f087348 */ /* 0x000fea0003c00000 */
[----:B------:R1:W2:Y:S02]  /*12e10*/  SHFL.IDX P6, R14, R13, R12, R11 ;  /* 0x0000000c0d0e7389 */ /* 0x0002a400000c000b */
[----:B-12---:R-:W-:Y:S01]  /*12e20*/  ENDCOLLECTIVE ;  /* 0x000000000000791b */ /* 0x006fe20003800000 */
.L_x_5510:
[----:B------:R-:W-:Y:S05]  /*12e30*/  BRA `(.L_x_5511) ;  /* 0xfffffee400787947 */ /* 0x000fea000383ffff */
.L_x_5378:
[----:B--2---:R2:W3:Y:S02]  /*12e40*/  SYNCS.PHASECHK.TRANS64.TRYWAIT P0, [R16+URZ+0x30c00], R11 ;  /* 0x030c000b100075a7 */ /* 0x0044e4000800017f */
[----:B---3--:R-:W-:Y:S05]  /*12e50*/  @!P0 NANOSLEEP.SYNCS 0x989680 ;  /* 0x009896800000895d */ /* 0x008fea0003900000 */
[----:B------:R-:W3:Y:S02]  /*12e60*/  @!P0 SYNCS.PHASECHK.TRANS64 P0, [R16+URZ+0x30c00], R11 ;  /* 0x030c000b100085a7 */ /* 0x000ee4000800007f */
[----:B---3--:R-:W-:Y:S05]  /*12e70*/  @!P0 BRA `(.L_x_5378) ;  /* 0xfffffffc00f08947 */ /* 0x008fea000383ffff */
[----:B------:R-:W-:Y:S05]  /*12e80*/  BRA `(.L_x_5377) ;  /* 0xfffffee400c07947 */ /* 0x000fea000383ffff */
.L_x_5383:
[----:B--2---:R2:W3:Y:S02]  /*12e90*/  SYNCS.PHASECHK.TRANS64.TRYWAIT P0, [R8+URZ+0x30c10], R23 ;  /* 0x030c1017080075a7 */ /* 0x0044e4000800017f */
[----:B---3--:R-:W-:Y:S05]  /*12ea0*/  @!P0 NANOSLEEP.SYNCS 0x989680 ;  /* 0x009896800000895d */ /* 0x008fea0003900000 */
[----:B------:R-:W3:Y:S02]  /*12eb0*/  @!P0 SYNCS.PHASECHK.TRANS64 P0, [R8+URZ+0x30c10], R23 ;  /* 0x030c1017080085a7 */ /* 0x000ee4000800007f */
[----:B---3--:R-:W-:Y:S05]  /*12ec0*/  @!P0 BRA `(.L_x_5383) ;  /* 0xfffffffc00f08947 */ /* 0x008fea000383ffff */
[----:B------:R-:W-:Y:S05]  /*12ed0*/  BRA `(.L_x_5382) ;  /* 0xfffffeec00e47947 */ /* 0x000fea000383ffff */
.L_x_5387:
[----:B------:R1:W1:Y:S02]  /*12ee0*/  SYNCS.PHASECHK.TRANS64.TRYWAIT P0, [R8+URZ+0x30c30], R23 ;  /* 0x030c3017080075a7 */ /* 0x000264000800017f */
[----:B-1----:R-:W-:Y:S05]  /*12ef0*/  @!P0 NANOSLEEP.SYNCS 0x989680 ;  /* 0x009896800000895d */ /* 0x002fea0003900000 */
[----:B------:R-:W1:Y:S02]  /*12f00*/  @!P0 SYNCS.PHASECHK.TRANS64 P0, [R8+URZ+0x30c30], R23 ;  /* 0x030c3017080085a7 */ /* 0x000e64000800007f */
[----:B-1----:R-:W-:Y:S05]  /*12f10*/  @!P0 BRA `(.L_x_5387) ;  /* 0xfffffffc00f08947 */ /* 0x002fea000383ffff */
[----:B------:R-:W-:Y:S05]  /*12f20*/  BRA `(.L_x_5386) ;  /* 0xfffffef000e47947 */ /* 0x000fea000383ffff */
.L_x_5395:
[----:B--2---:R2:W3:Y:S02]  /*12f30*/  SYNCS.PHASECHK.TRANS64.TRYWAIT P1, [R7+URZ+0x30c10], R20 ;  /* 0x030c1014070075a7 */ /* 0x0044e4000802017f */
[----:B---3--:R-:W-:Y:S05]  /*12f40*/  @!P1 NANOSLEEP.SYNCS 0x989680 ;  /* 0x009896800000995d */ /* 0x008fea0003900000 */
[----:B------:R-:W3:Y:S02]  /*12f50*/  @!P1 SYNCS.PHASECHK.TRANS64 P1, [R7+URZ+0x30c10], R20 ;  /* 0x030c1014070095a7 */ /* 0x000ee4000802007f */
[----:B---3--:R-:W-:Y:S05]  /*12f60*/  @!P1 BRA `(.L_x_5395) ;  /* 0xfffffffc00f09947 */ /* 0x008fea000383ffff */
[----:B------:R-:W-:Y:S05]  /*12f70*/  BRA `(.L_x_5394) ;  /* 0xffffff30005c7947 */ /* 0x000fea000383ffff */
.L_x_5399:
[----:B------:R1:W1:Y:S02]  /*12f80*/  SYNCS.PHASECHK.TRANS64.TRYWAIT P1, [R7+URZ+0x30c30], R20 ;  /* 0x030c3014070075a7 */ /* 0x000264000802017f */
[----:B-1----:R-:W-:Y:S05]  /*12f90*/  @!P1 NANOSLEEP.SYNCS 0x989680 ;  /* 0x009896800000995d */ /* 0x002fea0003900000 */
[----:B------:R-:W1:Y:S02]  /*12fa0*/  @!P1 SYNCS.PHASECHK.TRANS64 P1, [R7+URZ+0x30c30], R20 ;  /* 0x030c3014070095a7 */ /* 0x000e64000802007f */
[----:B-1----:R-:W-:Y:S05]  /*12fb0*/  @!P1 BRA `(.L_x_5399) ;  /* 0xfffffffc00f09947 */ /* 0x002fea000383ffff */
[----:B------:R-:W-:Y:S05]  /*12fc0*/  BRA `(.L_x_5398) ;  /* 0xffffff3400707947 */ /* 0x000fea000383ffff */
.L_x_5407:
[----:B-1----:R1:W3:Y:S02]  /*12fd0*/  SYNCS.PHASECHK.TRANS64.TRYWAIT P0, [R7+URZ+0x30c10], R20 ;  /* 0x030c1014070075a7 */ /* 0x0022e4000800017f */
[----:B---3--:R-:W-:Y:S05]  /*12fe0*/  @!P0 NANOSLEEP.SYNCS 0x989680 ;  /* 0x009896800000895d */ /* 0x008fea0003900000 */
[----:B------:R-:W3:Y:S02]  /*12ff0*/  @!P0 SYNCS.PHASECHK.TRANS64 P0, [R7+URZ+0x30c10], R20 ;  /* 0x030c1014070085a7 */ /* 0x000ee4000800007f */
[----:B---3--:R-:W-:Y:S05]  /*13000*/  @!P0 BRA `(.L_x_5407) ;  /* 0xfffffffc00f08947 */ /* 0x008fea000383ffff */
[----:B------:R-:W-:Y:S05]  /*13010*/  BRA `(.L_x_5406) ;  /* 0xffffff6800a07947 */ /* 0x000fea000383ffff */
.L_x_5411:
[----:B------:R1:W1:Y:S02]  /*13020*/  SYNCS.PHASECHK.TRANS64.TRYWAIT P0, [R7+URZ+0x30c30], R20 ;  /* 0x030c3014070075a7 */ /* 0x000264000800017f */
[----:B-1----:R-:W-:Y:S05]  /*13030*/  @!P0 NANOSLEEP.SYNCS 0x989680 ;  /* 0x009896800000895d */ /* 0x002fea0003900000 */
[----:B------:R-:W1:Y:S02]  /*13040*/  @!P0 SYNCS.PHASECHK.TRANS64 P0, [R7+URZ+0x30c30], R20 ;  /* 0x030c3014070085a7 */ /* 0x000e64000800007f */
[----:B-1----:R-:W-:Y:S05]  /*13050*/  @!P0 BRA `(.L_x_5411) ;  /* 0xfffffffc00f08947 */ /* 0x002fea000383ffff */
[----:B------:R-:W-:Y:S05]  /*13060*/  BRA `(.L_x_5410) ;  /* 0xffffff6c00b07947 */ /* 0x000fea000383ffff */
.L_x_5484:
[----:B-1----:R1:W2:Y:S02]  /*13070*/  SYNCS.PHASECHK.TRANS64.TRYWAIT P0, [R15+URZ+0x30c20], R0 ;  /* 0x030c20000f0075a7 */ /* 0x0022a4000800017f */
[----:B--2---:R-:W-:Y:S05]  /*13080*/  @!P0 NANOSLEEP.SYNCS 0x989680 ;  /* 0x009896800000895d */ /* 0x004fea0003900000 */
[----:B------:R-:W2:Y:S02]  /*13090*/  @!P0 SYNCS.PHASECHK.TRANS64 P0, [R15+URZ+0x30c20], R0 ;  /* 0x030c20000f0085a7 */ /* 0x000ea4000800007f */
[----:B--2---:R-:W-:Y:S05]  /*130a0*/  @!P0 BRA `(.L_x_5484) ;  /* 0xfffffffc00f08947 */ /* 0x004fea000383ffff */
[----:B------:R-:W-:Y:S05]  /*130b0*/  BRA `(.L_x_5512) ;  /* 0xffffffe000e87947 */ /* 0x000fea000383ffff */
.L_x_5488:
[----:B--2---:R2:W3:Y:S02]  /*130c0*/  SYNCS.PHASECHK.TRANS64.TRYWAIT P1, [R15+URZ+0x30c40], R18 ;  /* 0x030c40120f0075a7 */ /* 0x0044e4000802017f */
[----:B---3--:R-:W-:Y:S05]  /*130d0*/  @!P1 NANOSLEEP.SYNCS 0x989680 ;  /* 0x009896800000995d */ /* 0x008fea0003900000 */
[----:B------:R-:W3:Y:S02]  /*130e0*/  @!P1 SYNCS.PHASECHK.TRANS64 P1, [R15+URZ+0x30c40], R18 ;  /* 0x030c40120f0095a7 */ /* 0x000ee4000802007f */
[----:B---3--:R-:W-:Y:S05]  /*130f0*/  @!P1 BRA `(.L_x_5488) ;  /* 0xfffffffc00f09947 */ /* 0x008fea000383ffff */
[----:B------:R-:W-:Y:S05]  /*13100*/  BRA `(.L_x_5513) ;  /* 0xffffffe800507947 */ /* 0x000fea000383ffff */
.L_x_5490:
[----:B-1----:R1:W3:Y:S02]  /*13110*/  SYNCS.PHASECHK.TRANS64.TRYWAIT P1, [R15+URZ+0x30c28], R18 ;  /* 0x030c28120f0075a7 */ /* 0x0022e4000802017f */
[----:B---3--:R-:W-:Y:S05]  /*13120*/  @!P1 NANOSLEEP.SYNCS 0x989680 ;  /* 0x009896800000995d */ /* 0x008fea0003900000 */
[----:B------:R-:W3:Y:S02]  /*13130*/  @!P1 SYNCS.PHASECHK.TRANS64 P1, [R15+URZ+0x30c28], R18 ;  /* 0x030c28120f0095a7 */ /* 0x000ee4000802007f */
[----:B---3--:R-:W-:Y:S05]  /*13140*/  @!P1 BRA `(.L_x_5490) ;  /* 0xfffffffc00f09947 */ /* 0x008fea000383ffff */
[----:B------:R-:W-:Y:S05]  /*13150*/  BRA `(.L_x_5514) ;  /* 0xffffffe800d47947 */ /* 0x000fea000383ffff */
.L_x_5492:
[----:B---3--:R3:W4:Y:S02]  /*13160*/  SYNCS.PHASECHK.TRANS64.TRYWAIT P1, [R15+URZ+0x30c48], R18 ;  /* 0x030c48120f0075a7 */ /* 0x008724000802017f */
[----:B----4-:R-:W-:Y:S05]  /*13170*/  @!P1 NANOSLEEP.SYNCS 0x989680 ;  /* 0x009896800000995d */ /* 0x010fea0003900000 */
[----:B------:R-:W4:Y:S02]  /*13180*/  @!P1 SYNCS.PHASECHK.TRANS64 P1, [R15+URZ+0x30c48], R18 ;  /* 0x030c48120f0095a7 */ /* 0x000f24000802007f */
[----:B----4-:R-:W-:Y:S05]  /*13190*/  @!P1 BRA `(.L_x_5492) ;  /* 0xfffffffc00f09947 */ /* 0x010fea000383ffff */
[----:B------:R-:W-:Y:S05]  /*131a0*/  BRA `(.L_x_5515) ;  /* 0xffffffec00587947 */ /* 0x000fea000383ffff */
.L_x_5494:
[----:B------:R-:W-:-:S07]  /*131b0*/  SHF.L.U32 R4, R10, 0x1f, RZ ;  /* 0x0000001f0a047819 */ /* 0x000fce00000006ff */
.L_x_5516:
[----:B----4-:R4:W1:Y:S02]  /*131c0*/  SYNCS.PHASECHK.TRANS64.TRYWAIT P1, [R15+URZ+0x30c20], R4 ;  /* 0x030c20040f0075a7 */ /* 0x010864000802017f */
[----:B-1----:R-:W-:Y:S05]  /*131d0*/  @!P1 NANOSLEEP.SYNCS 0x989680 ;  /* 0x009896800000995d */ /* 0x002fea0003900000 */
[----:B------:R-:W1:Y:S02]  /*131e0*/  @!P1 SYNCS.PHASECHK.TRANS64 P1, [R15+URZ+0x30c20], R4 ;  /* 0x030c20040f0095a7 */ /* 0x000e64000802007f */
[----:B-1----:R-:W-:Y:S05]  /*131f0*/  @!P1 BRA `(.L_x_5516) ;  /* 0xfffffffc00f09947 */ /* 0x002fea000383ffff */
[----:B------:R-:W-:Y:S05]  /*13200*/  BRA `(.L_x_5517) ;  /* 0xffffffec00c07947 */ /* 0x000fea000383ffff */
.L_x_5497:
[----:B----4-:R4:W1:Y:S02]  /*13210*/  SYNCS.PHASECHK.TRANS64.TRYWAIT P1, [R15+URZ+0x30c40], R12 ;  /* 0x030c400c0f0075a7 */ /* 0x010864000802017f */
[----:B-1----:R-:W-:Y:S05]  /*13220*/  @!P1 NANOSLEEP.SYNCS 0x989680 ;  /* 0x009896800000995d */ /* 0x002fea0003900000 */
[----:B------:R-:W1:Y:S02]  /*13230*/  @!P1 SYNCS.PHASECHK.TRANS64 P1, [R15+URZ+0x30c40], R12 ;  /* 0x030c400c0f0095a7 */ /* 0x000e64000802007f */
[----:B-1----:R-:W-:Y:S05]  /*13240*/  @!P1 BRA `(.L_x_5497) ;  /* 0xfffffffc00f09947 */ /* 0x002fea000383ffff */
[----:B------:R-:W-:Y:S05]  /*13250*/  BRA `(.L_x_5518) ;  /* 0xfffffff000607947 */ /* 0x000fea000383ffff */
.L_x_5499:
[----:B-1----:R1:W2:Y:S02]  /*13260*/  SYNCS.PHASECHK.TRANS64.TRYWAIT P1, [R15+URZ+0x30c28], R12 ;  /* 0x030c280c0f0075a7 */ /* 0x0022a4000802017f */
[----:B--2---:R-:W-:Y:S05]  /*13270*/  @!P1 NANOSLEEP.SYNCS 0x989680 ;  /* 0x009896800000995d */ /* 0x004fea0003900000 */
[----:B------:R-:W2:Y:S02]  /*13280*/  @!P1 SYNCS.PHASECHK.TRANS64 P1, [R15+URZ+0x30c28], R12 ;  /* 0x030c280c0f0095a7 */ /* 0x000ea4000802007f */
[----:B--2---:R-:W-:Y:S05]  /*13290*/  @!P1 BRA `(.L_x_5499) ;  /* 0xfffffffc00f09947 */ /* 0x004fea000383ffff */
[----:B------:R-:W-:Y:S05]  /*132a0*/  BRA `(.L_x_5519) ;  /* 0xfffffff000d87947 */ /* 0x000fea000383ffff */
.L_x_5501:
[----:B------:R1:W1:Y:S02]  /*132b0*/  SYNCS.PHASECHK.TRANS64.TRYWAIT P0, [R3+URZ+0x30c40], R0 ;  /* 0x030c4000030075a7 */ /* 0x000264000800017f */
[----:B-1----:R-:W-:Y:S05]  /*132c0*/  @!P0 NANOSLEEP.SYNCS 0x989680 ;  /* 0x009896800000895d */ /* 0x002fea0003900000 */
[----:B------:R-:W1:Y:S02]  /*132d0*/  @!P0 SYNCS.PHASECHK.TRANS64 P0, [R3+URZ+0x30c40], R0 ;  /* 0x030c4000030085a7 */ /* 0x000e64000800007f */
[----:B-1----:R-:W-:Y:S05]  /*132e0*/  @!P0 BRA `(.L_x_5501) ;  /* 0xfffffffc00f08947 */ /* 0x002fea000383ffff */
[----:B------:R-:W-:Y:S05]  /*132f0*/  BRA `(.L_x_5520) ;  /* 0xfffffff4006c7947 */ /* 0x000fea000383ffff */
.L_x_5503:
[----:B------:R-:W-:Y:S01]  /*13300*/  BSSY B0, `(.L_x_5521) ;  /* 0x0000006000007945 */ /* 0x000fe20003800000 */
[----:B------:R-:W-:-:S07]  /*13310*/  IMAD.MOV.U32 R15, RZ, RZ, -0x1 ;  /* 0xffffffffff0f7424 */ /* 0x000fce00078e00ff */
[----:B---3--:R-:W-:Y:S05]  /*13320*/  WARPSYNC.COLLECTIVE R15, `(.L_x_5522) ;  /* 0x000000000f0c7348 */ /* 0x008fea0003c00000 */
[----:B------:R-:W-:Y:S02]  /*13330*/  ELECT P6, UR62, PT ;  /* 0x00000000003e782f */ /* 0x000fe400038c0000 */
[----:B------:R-:W-:Y:S01]  /*13340*/  MOV R14, UR62 ;  /* 0x0000003e000e7c02 */ /* 0x000fe20008000f00 */
[----:B---3--:R-:W-:Y:S10]  /*13350*/  ENDCOLLECTIVE ;  /* 0x000000000000791b */ /* 0x008ff40003800000 */
.L_x_5522:
[----:B------:R-:W-:Y:S05]  /*13360*/  BSYNC B0 ;  /* 0x0000000000007941 */ /* 0x000fea0003800000 */
.L_x_5521:
[----:B------:R-:W-:Y:S05]  /*13370*/  BRA `(.L_x_5523) ;  /* 0xfffffff800007947 */ /* 0x000fea000383ffff */
.L_x_5505:
[----:B-1----:R1:W2:Y:S02]  /*13380*/  SYNCS.PHASECHK.TRANS64.TRYWAIT P0, [R7+URZ], R4 ;  /* 0x00000004070075a7 */ /* 0x0022a4000800017f */
[----:B--2---:R-:W-:Y:S05]  /*13390*/  @!P0 NANOSLEEP.SYNCS 0x989680 ;  /* 0x009896800000895d */ /* 0x004fea0003900000 */
[----:B------:R-:W2:Y:S02]  /*133a0*/  @!P0 SYNCS.PHASECHK.TRANS64 P0, [R7+URZ], R4 ;  /* 0x00000004070085a7 */ /* 0x000ea4000800007f */
[----:B--2---:R-:W-:Y:S05]  /*133b0*/  @!P0 BRA `(.L_x_5505) ;  /* 0xfffffffc00f08947 */ /* 0x004fea000383ffff */
[----:B------:R-:W-:Y:S05]  /*133c0*/  BRA `(.L_x_5524) ;  /* 0xfffffff800407947 */ /* 0x000fea000383ffff */
.L_x_5506:
[----:B--2---:R2:W4:Y:S02]  /*133d0*/  SYNCS.PHASECHK.TRANS64.TRYWAIT P0, [R3+URZ], R2 ;  /* 0x00000002030075a7 */ /* 0x004524000800017f */
[----:B----4-:R-:W-:Y:S05]  /*133e0*/  @!P0 NANOSLEEP.SYNCS 0x989680 ;  /* 0x009896800000895d */ /* 0x010fea0003900000 */
[----:B------:R-:W4:Y:S02]  /*133f0*/  @!P0 SYNCS.PHASECHK.TRANS64 P0, [R3+URZ], R2 ;  /* 0x00000002030085a7 */ /* 0x000f24000800007f */
[----:B----4-:R-:W-:Y:S05]  /*13400*/  @!P0 BRA `(.L_x_5506) ;  /* 0xfffffffc00f08947 */ /* 0x010fea000383ffff */
[----:B------:R-:W-:Y:S05]  /*13410*/  BRA `(.L_x_5525) ;  /* 0xfffffff800347947 */ /* 0x000fea000383ffff */
.L_x_5508:
[----:B--2---:R2:W4:Y:S02]  /*13420*/  SYNCS.PHASECHK.TRANS64.TRYWAIT P0, [R5+URZ], R4 ;  /* 0x00000004050075a7 */ /* 0x004524000800017f */
[----:B----4-:R-:W-:Y:S05]  /*13430*/  @!P0 NANOSLEEP.SYNCS 0x989680 ;  /* 0x009896800000895d */ /* 0x010fea0003900000 */
[----:B------:R-:W4:Y:S02]  /*13440*/  @!P0 SYNCS.PHASECHK.TRANS64 P0, [R5+URZ], R4 ;  /* 0x00000004050085a7 */ /* 0x000f24000800007f */
[----:B----4-:R-:W-:Y:S05]  /*13450*/  @!P0 BRA `(.L_x_5508) ;  /* 0xfffffffc00f08947 */ /* 0x010fea000383ffff */
[----:B------:R-:W-:Y:S05]  /*13460*/  BRA `(.L_x_5526) ;  /* 0xfffffff800387947 */ /* 0x000fea000383ffff */
.L_x_5527:
        /* <DEDUP_REMOVED lines=9> */
.L_x_7413:


//--------------------- .text._ZN7cutlass13device_kernelIN5flash11enable_sm90INS1_16FlashAttnBwdSm90INS1_25CollectiveMainloopBwdSm90ILi2ELi2ELi2EN4cute5tupleIJNS5_1CILi1EEES8_S8_EEENS6_IJNS7_ILi128EEESA_NS7_ILi64EEEEEENS_10bfloat16_tEfNS_4arch4Sm90ELb0ELb1ELb0ELb1ELb1ELb1ELb0ELb0ELi2ELi1ELi2ELi2ELb0EEENS1_21CollectiveEpilogueBwdISC_SD_SF_Li256ELb1ELb0ELi1EEENS1_19SingleTileSchedulerILb1ELb0ELb0ELi128EEEEEEEEEvNT_6ParamsE --------------------------
	.section	.text._ZN7cutlass13device_kernelIN5flash11enable_sm90INS1_16FlashAttnBwdSm90INS1_25CollectiveMainloopBwdSm90ILi2ELi2ELi2EN4cute5tupleIJNS5_1CILi1EEES8_S8_EEENS6_IJNS7_ILi128EEESA_NS7_ILi64EEEEEENS_10bfloat16_tEfNS_4arch4Sm90ELb0ELb1ELb0ELb1ELb1ELb1ELb0ELb0ELi2ELi1ELi2ELi2ELb0EEENS1_21CollectiveEpilogueBwdISC_SD_SF_Li256ELb1ELb0ELi1EEENS1_19SingleTileSchedulerILb1ELb0ELb0ELi128EEEEEEEEEvNT_6ParamsE,"ax",@progbits
	.align	128
.text._ZN7cutlass13device_kernelIN5flash11enable_sm90INS1_16FlashAttnBwdSm90INS1_25CollectiveMainloopBwdSm90ILi2ELi2ELi2EN4cute5tupleIJNS5_1CILi1EEES8_S8_EEENS6_IJNS7_ILi128EEESA_NS7_ILi64EEEEEENS_10bfloat16_tEfNS_4arch4Sm90ELb0ELb1ELb0ELb1ELb1ELb1ELb0ELb0ELi2ELi1ELi2ELi2ELb0EEENS1_21CollectiveEpilogueBwdISC_SD_SF_Li256ELb1ELb0ELi1EEENS1_19SingleTileSchedulerILb1ELb0ELb0ELi128EEEEEEEEEvNT_6ParamsE:
        .type           _ZN7cutlass13device_kernelIN5flash11enable_sm90INS1_16FlashAttnBwdSm90INS1_25CollectiveMainloopBwdSm90ILi2ELi2ELi2EN4cute5tupleIJNS5_1CILi1EEES8_S8_EEENS6_IJNS7_ILi128EEESA_NS7_ILi64EEEEEENS_10bfloat16_tEfNS_4arch4Sm90ELb0ELb1ELb0ELb1ELb1ELb1ELb0ELb0ELi2ELi1ELi2ELi2ELb0EEENS1_21CollectiveEpilogueBwdISC_SD_SF_Li256ELb1ELb0ELi1EEENS1_19SingleTileSchedulerILb1ELb0ELb0ELi128EEEEEEEEEvNT_6ParamsE,@function
        .size           _ZN7cutlass13device_kernelIN5flash11enable_sm90INS1_16FlashAttnBwdSm90INS1_25CollectiveMainloopBwdSm90ILi2ELi2ELi2EN4cute5tupleIJNS5_1CILi1EEES8_S8_EEENS6_IJNS7_ILi128EEESA_NS7_ILi64EEEEEENS_10bfloat16_tEfNS_4arch4Sm90ELb0ELb1ELb0ELb1ELb1ELb1ELb0ELb0ELi2ELi1ELi2ELi2ELb0EEENS1_21CollectiveEpilogueBwdISC_SD_SF_Li256ELb1ELb0ELi1EEENS1_19SingleTileSchedulerILb1ELb0ELb0ELi128EEEEEEEEEvNT_6ParamsE,(.L_x_7414 - _ZN7cutlass13device_kernelIN5flash11enable_sm90INS1_16FlashAttnBwdSm90INS1_25CollectiveMainloopBwdSm90ILi2ELi2ELi2EN4cute5tupleIJNS5_1CILi1EEES8_S8_EEENS6_IJNS7_ILi128EEESA_NS7_ILi64EEEEEENS_10bfloat16_tEfNS_4arch4Sm90ELb0ELb1ELb0ELb1ELb1ELb1ELb0ELb0ELi2ELi1ELi2ELi2ELb0EEENS1_21CollectiveEpilogueBwdISC_SD_SF_Li256ELb1ELb0ELi1EEENS1_19SingleTileSchedulerILb1ELb0ELb0ELi128EEEEEEEEEvNT_6ParamsE)
        .other          _ZN7cutlass13device_kernelIN5flash11enable_sm90INS1_16FlashAttnBwdSm90INS1_25CollectiveMainloopBwdSm90ILi2ELi2ELi2EN4cute5tupleIJNS5_1CILi1EEES8_S8_EEENS6_IJNS7_ILi128EEESA_NS7_ILi64EEEEEENS_10bfloat16_tEfNS_4arch4Sm90ELb0ELb1ELb0ELb1ELb1ELb1ELb0ELb0ELi2ELi1ELi2ELi2ELb0EEENS1_21CollectiveEpilogueBwdISC_SD_SF_Li256ELb1ELb0ELi1EEENS1_19SingleTileSchedulerILb1ELb0ELb0ELi128EEEEEEEEEvNT_6ParamsE,@"STO_CUDA_ENTRY STV_DEFAULT"
_ZN7cutlass13device_kernelIN5flash11enable_sm90INS1_16FlashAttnBwdSm90INS1_25CollectiveMainloopBwdSm90ILi2ELi2ELi2EN4cute5tupleIJNS5_1CILi1EEES8_S8_EEENS6_IJNS7_ILi128EEESA_NS7_ILi64EEEEEENS_10bfloat16_tEfNS_4arch4Sm90ELb0ELb1ELb0ELb1ELb1ELb1ELb0ELb0ELi2ELi1ELi2ELi2ELb0EEENS1_21CollectiveEpilogueBwdISC_SD_SF_Li256ELb1ELb0ELi1EEENS1_19SingleTileSchedulerILb1ELb0ELb0ELi128EEEEEEEEEvNT_6ParamsE:
        /* <DEDUP_REMOVED lines=24> */
.L_x_5529:
[----:B------:R-:W-:Y:S05]  /*0180*/  BSYNC B0 ;  /* 0x0000000000007941 */ /* 0x000fea0003800000 */
.L_x_5528:
        /* <DEDUP_REMOVED lines=37> */
.L_x_5530:
        /* <DEDUP_REMOVED lines=22> */
.L_x_5531:
[----:B------:R-:W-:Y:S01]  /*0540*/  PLOP3.LUT P0, PT, PT, PT, UP0, 0x80, 0x0 ;  /* 0x000000000000781c */ /* 0x000fe20003f0f008 */
[----:B------:R-:W-:Y:S01]  /*0550*/  NOP ;  /* 0x0000000000007918 */ /* 0x000fe20000000000 */
[----:B------:R-:W-:Y:S01]  /*0560*/  ULDC.64 UR38, c[0x0][0x208] ;  /* 0x0000820000267ab9 */ /* 0x000fe20000000a00 */
[----:B------:R-:W-:Y:S01]  /*0570*/  BSSY B6, `(.L_x_5532) ;  /* 0x0001374000067945 */ /* 0x000fe20003800000 */
[----:B-12-4-:R-:W-:Y:S09]  /*0580*/  BAR.SYNC.DEFER_BLOCKING 0x0 ;  /* 0x0000000000007b1d */ /* 0x016ff20000010000 */
[----:B------:R-:W-:Y:S05]  /*0590*/  @!P0 BRA `(.L_x_5533) ;  /* 0x000000f0003c8947 */ /* 0x000fea0003800000 */
.L_x_5534:
        /* <DEDUP_REMOVED lines=24> */
.L_x_5535:
        /* <DEDUP_REMOVED lines=14> */
.L_x_5537:
[----:B------:R-:W-:-:S05]  /*0800*/  ULDC UR4, c[0x0][0x8bc] ;  /* 0x00022f0000047ab9 */ /* 0x000fca0000000800 */
.L_x_5536:
        /* <DEDUP_REMOVED lines=19> */
.L_x_5539:
        /* <DEDUP_REMOVED lines=14> */
.L_x_5540:
        /* <DEDUP_REMOVED lines=11> */
.L_x_5541:
        /* <DEDUP_REMOVED lines=13> */
.L_x_5542:
        /* <DEDUP_REMOVED lines=50> */
.L_x_5543:
        /* <DEDUP_REMOVED lines=28> */
.L_x_5546:
        /* <DEDUP_REMOVED lines=15> */
.L_x_5545:
        /* <DEDUP_REMOVED lines=22> */
.L_x_5548:
        /* <DEDUP_REMOVED lines=15> */
.L_x_5547:
[----:B------:R-:W-:Y:S01]  /*13c0*/  SHF.R.S32.HI R6, RZ, 0x1f, R17 ;  /* 0x0000001fff067819 */ /* 0x000fe20000011411 */
[----:B------:R-:W-:-:S03]  /*13d0*/  UMOV UR4, 0xffffffff ;  /* 0xffffffff00047882 */ /* 0x000fc60000000000 */
[----:B------:R-:W-:-:S04]  /*13e0*/  LEA.HI R0, R6, R17, RZ, 0x7 ;  /* 0x0000001106007211 */ /* 0x000fc800078f38ff */
[----:B------:R-:W-:Y:S01]  /*13f0*/  SHF.R.S32.HI R10, RZ, 0x7, R0 ;  /* 0x00000007ff0a7819 */ /* 0x000fe20000011400 */
[----:B------:R-:W-:Y:S06]  /*1400*/  BRA.DIV UR4, `(.L_x_5549) ;  /* 0x0000012a04307947 */ /* 0x000fec000b800000 */
[----:B------:R1:W2:Y:S02]  /*1410*/  SHFL.IDX PT, R14, R10, RZ, 0x1f ;  /* 0x00001fff0a0e7589 */ /* 0x0002a400000e0000 */
.L_x_5712:
        /* <DEDUP_REMOVED lines=23> */
.L_x_5550:
        /* <DEDUP_REMOVED lines=126> */
.L_x_5563:
[----:B------:R-:W-:-:S06]  /*1d70*/  ULOP3.LUT UR4, UR36, 0x1, URZ, 0xfc, !UPT ;  /* 0x0000000124047892 */ /* 0x000fcc000f8efc3f */
[----:B-1----:R-:W-:-:S05]  /*1d80*/  IMAD.U32 R8, RZ, RZ, UR4 ;  /* 0x00000004ff087e24 */ /* 0x002fca000f8e00ff */
[----:B------:R-:W-:-:S13]  /*1d90*/  ISETP.NE.AND P6, PT, R8, 0x3, PT ;  /* 0x000000030800780c */ /* 0x000fda0003fc5270 */
[----:B------:R-:W-:Y:S05]  /*1da0*/  @!P6 BRA `(.L_x_5553) ;  /* 0x000000000004e947 */ /* 0x000fea0003800000 */
[----:B------:R-:W-:Y:S01]  /*1db0*/  BPT.TRAP 0x1 ;  /* 0x000000040000795c */ /* 0x000fe20000300000 */
.L_x_5553:
[----:B------:R-:W-:Y:S01]  /*1dc0*/  IMAD R8, R0, 0x8, R16 ;  /* 0x0000000800087824 */ /* 0x000fe200078e0210 */
[----:B------:R-:W-:-:S04]  /*1dd0*/  SHF.L.U32 R23, R4, 0x1f, RZ ;  /* 0x0000001f04177819 */ /* 0x000fc800000006ff */
[----:B------:R1:W2:Y:S01]  /*1de0*/  SYNCS.PHASECHK.TRANS64.TRYWAIT P0, [R8+URZ+0x30c10], R23 ;  /* 0x030c1017080075a7 */ /* 0x0002a2000800017f */
[----:B------:R-:W-:Y:S05]  /*1df0*/  @!P6 BRA `(.L_x_5554) ;  /* 0x000000000004e947 */ /* 0x000fea0003800000 */
[----:B------:R-:W-:Y:S01]  /*1e00*/  BPT.TRAP 0x1 ;  /* 0x000000040000795c */ /* 0x000fe20000300000 */
.L_x_5554:
[----:B------:R-:W-:-:S05]  /*1e10*/  VIADD R9, R16, 0x10000 ;  /* 0x0001000010097836 */ /* 0x000fca0000000000 */
[----:B------:R-:W-:-:S04]  /*1e20*/  SHF.R.U32.HI R9, RZ, 0x4, R9 ;  /* 0x00000004ff097819 */ /* 0x000fc80000011609 */
[----:B------:R-:W-:Y:S01]  /*1e30*/  LOP3.LUT R9, R9, 0x3fff, RZ, 0xc0, !PT ;  /* 0x00003fff09097812 */ /* 0x000fe200078ec0ff */
[----:B--2---:R-:W-:Y:S06]  /*1e40*/  @P0 BRA `(.L_x_5555) ;  /* 0x0000000000080947 */ /* 0x004fec0003800000 */
[----:B------:R-:W2:Y:S02]  /*1e50*/  SYNCS.PHASECHK.TRANS64.TRYWAIT P0, [R8+URZ+0x30c10], R23 ;  /* 0x030c1017080075a7 */ /* 0x000ea4000800017f */
[----:B--2---:R-:W-:Y:S05]  /*1e60*/  @!P0 BRA `(.L_x_5556) ;  /* 0x0000011c00cc8947 */ /* 0x004fea0003800000 */
.L_x_5555:
        /* <DEDUP_REMOVED lines=60> */
.L_x_5557:
[----:B------:R1:W1:Y:S01]  /*2230*/  SYNCS.PHASECHK.TRANS64.TRYWAIT P0, [R8+URZ+0x30c30], R23 ;  /* 0x030c3017080075a7 */ /* 0x000262000800017f */
[----:B------:R-:W-:Y:S05]  /*2240*/  @!P6 BRA `(.L_x_5558) ;  /* 0x000000000004e947 */ /* 0x000fea0003800000 */
[----:B------:R-:W-:Y:S01]  /*2250*/  BPT.TRAP 0x1 ;  /* 0x000000040000795c */ /* 0x000fe20000300000 */
.L_x_5558:
[----:B------:R-:W2:Y:S01]  /*2260*/  LDC.64 R24, c[0x0][0x748] ;  /* 0x0001d200ff187b82 */ /* 0x000ea20000000a00 */
[----:B------:R-:W-:-:S05]  /*2270*/  VIADD R13, R16, 0x18000 ;  /* 0x00018000100d7836 */ /* 0x000fca0000000000 */
[----:B------:R-:W-:Y:S01]  /*2280*/  SHF.R.U32.HI R13, RZ, 0x4, R13 ;  /* 0x00000004ff0d7819 */ /* 0x000fe2000001160d */
[----:B-1----:R-:W-:Y:S06]  /*2290*/  @P0 BRA `(.L_x_5559) ;  /* 0x0000000000080947 */ /* 0x002fec0003800000 */
[----:B------:R-:W1:Y:S02]  /*22a0*/  SYNCS.PHASECHK.TRANS64.TRYWAIT P0, [R8+URZ+0x30c30], R23 ;  /* 0x030c3017080075a7 */ /* 0x000e64000800017f */
[----:B-1----:R-:W-:Y:S05]  /*22b0*/  @!P0 BRA `(.L_x_5560) ;  /* 0x0000011800cc8947 */ /* 0x002fea0003800000 */
.L_x_5559:
        /* <DEDUP_REMOVED lines=769> */
.L_x_5561:
        /* <DEDUP_REMOVED lines=68> */
.L_x_5562:
        /* <DEDUP_REMOVED lines=11> */
.L_x_5552:
        /* <DEDUP_REMOVED lines=130> */
.L_x_5575:
[----:B------:R-:W-:-:S05]  /*5fe0*/  IMAD.U32 R7, RZ, RZ, UR36 ;  /* 0x00000024ff077e24 */ /* 0x000fca000f8e00ff */
[----:B------:R-:W-:-:S04]  /*5ff0*/  LOP3.LUT R7, R7, 0x1, RZ, 0xfc, !PT ;  /* 0x0000000107077812 */ /* 0x000fc800078efcff */
[----:B------:R-:W-:-:S13]  /*6000*/  ISETP.NE.AND P0, PT, R7, 0x3, PT ;  /* 0x000000030700780c */ /* 0x000fda0003f05270 */
[----:B------:R-:W-:Y:S05]  /*6010*/  @!P0 BRA `(.L_x_5565) ;  /* 0x0000000000048947 */ /* 0x000fea0003800000 */
[----:B------:R-:W-:Y:S01]  /*6020*/  BPT.TRAP 0x1 ;  /* 0x000000040000795c */ /* 0x000fe20000300000 */
.L_x_5565:
[----:B------:R-:W-:Y:S01]  /*6030*/  IMAD R7, R0, 0x8, R16 ;  /* 0x0000000800077824 */ /* 0x000fe200078e0210 */
[----:B------:R-:W-:-:S04]  /*6040*/  SHF.L.U32 R20, R4, 0x1f, RZ ;  /* 0x0000001f04147819 */ /* 0x000fc800000006ff */
[----:B------:R1:W3:Y:S01]  /*6050*/  SYNCS.PHASECHK.TRANS64.TRYWAIT P1, [R7+URZ+0x30c10], R20 ;  /* 0x030c1014070075a7 */ /* 0x0002e2000802017f */
[----:B------:R-:W-:Y:S05]  /*6060*/  @!P0 BRA `(.L_x_5566) ;  /* 0x0000000000048947 */ /* 0x000fea0003800000 */
[----:B------:R-:W-:Y:S01]  /*6070*/  BPT.TRAP 0x1 ;  /* 0x000000040000795c */ /* 0x000fe20000300000 */
.L_x_5566:
[----:B--2---:R-:W-:-:S05]  /*6080*/  VIADD R8, R16, 0x10000 ;  /* 0x0001000010087836 */ /* 0x004fca0000000000 */
[----:B------:R-:W-:-:S04]  /*6090*/  SHF.R.U32.HI R8, RZ, 0x4, R8 ;  /* 0x00000004ff087819 */ /* 0x000fc80000011608 */
[----:B------:R-:W-:-:S04]  /*60a0*/  LOP3.LUT R8, R8, 0x3fff, RZ, 0xc0, !PT ;  /* 0x00003fff08087812 */ /* 0x000fc800078ec0ff */
[----:B------:R-:W-:Y:S01]  /*60b0*/  LOP3.LUT R9, R8, 0x10000, RZ, 0xfc, !PT ;  /* 0x0001000008097812 */ /* 0x000fe200078efcff */
[----:B---3--:R-:W-:Y:S06]  /*60c0*/  @P1 BRA `(.L_x_5567) ;  /* 0x0000000000081947 */ /* 0x008fec0003800000 */
[----:B------:R-:W2:Y:S02]  /*60d0*/  SYNCS.PHASECHK.TRANS64.TRYWAIT P1, [R7+URZ+0x30c10], R20 ;  /* 0x030c1014070075a7 */ /* 0x000ea4000802017f */
[----:B--2---:R-:W-:Y:S05]  /*60e0*/  @!P1 BRA `(.L_x_5568) ;  /* 0x000000dc00549947 */ /* 0x004fea0003800000 */
.L_x_5567:
        /* <DEDUP_REMOVED lines=63> */
.L_x_5569:
[----:B------:R1:W1:Y:S01]  /*64e0*/  SYNCS.PHASECHK.TRANS64.TRYWAIT P1, [R7+URZ+0x30c30], R20 ;  /* 0x030c3014070075a7 */ /* 0x000262000802017f */
[----:B------:R-:W-:Y:S05]  /*64f0*/  @!P0 BRA `(.L_x_5570) ;  /* 0x0000000000048947 */ /* 0x000fea0003800000 */
[----:B------:R-:W-:Y:S01]  /*6500*/  BPT.TRAP 0x1 ;  /* 0x000000040000795c */ /* 0x000fe20000300000 */
.L_x_5570:
        /* <DEDUP_REMOVED lines=8> */
.L_x_5571:
        /* <DEDUP_REMOVED lines=629> */
.L_x_5573:
        /* <DEDUP_REMOVED lines=70> */
.L_x_5574:
        /* <DEDUP_REMOVED lines=12> */
.L_x_5564:
        /* <DEDUP_REMOVED lines=121> */
.L_x_5587:
[----:B------:R-:W-:-:S05]  /*9990*/  IMAD.U32 R7, RZ, RZ, UR36 ;  /* 0x00000024ff077e24 */ /* 0x000fca000f8e00ff */
[----:B------:R-:W-:-:S04]  /*99a0*/  LOP3.LUT R7, R7, 0x1, RZ, 0xfc, !PT ;  /* 0x0000000107077812 */ /* 0x000fc800078efcff */
[----:B------:R-:W-:-:S13]  /*99b0*/  ISETP.NE.AND P6, PT, R7, 0x3, PT ;  /* 0x000000030700780c */ /* 0x000fda0003fc5270 */
[----:B--2---:R-:W-:Y:S05]  /*99c0*/  @!P6 BRA `(.L_x_5577) ;  /* 0x000000000004e947 */ /* 0x004fea0003800000 */
[----:B------:R-:W-:Y:S01]  /*99d0*/  BPT.TRAP 0x1 ;  /* 0x000000040000795c */ /* 0x000fe20000300000 */
.L_x_5577:
[----:B------:R-:W-:Y:S01]  /*99e0*/  IMAD R7, R0, 0x8, R16 ;  /* 0x0000000800077824 */ /* 0x000fe200078e0210 */
[----:B------:R-:W-:-:S04]  /*99f0*/  SHF.L.U32 R20, R4, 0x1f, RZ ;  /* 0x0000001f04147819 */ /* 0x000fc800000006ff */
[----:B------:R2:W3:Y:S01]  /*9a00*/  SYNCS.PHASECHK.TRANS64.TRYWAIT P0, [R7+URZ+0x30c10], R20 ;  /* 0x030c1014070075a7 */ /* 0x0004e2000800017f */
[----:B------:R-:W-:Y:S05]  /*9a10*/  @!P6 BRA `(.L_x_5578) ;  /* 0x000000000004e947 */ /* 0x000fea0003800000 */
[----:B------:R-:W-:Y:S01]  /*9a20*/  BPT.TRAP 0x1 ;  /* 0x000000040000795c */ /* 0x000fe20000300000 */
.L_x_5578:
[----:B-1----:R-:W-:-:S05]  /*9a30*/  VIADD R8, R16, 0x10000 ;  /* 0x0001000010087836 */ /* 0x002fca0000000000 */
[----:B------:R-:W-:-:S04]  /*9a40*/  SHF.R.U32.HI R8, RZ, 0x4, R8 ;  /* 0x00000004ff087819 */ /* 0x000fc80000011608 */
[----:B------:R-:W-:-:S04]  /*9a50*/  LOP3.LUT R8, R8, 0x3fff, RZ, 0xc0, !PT ;  /* 0x00003fff08087812 */ /* 0x000fc800078ec0ff */
[----:B------:R-:W-:Y:S01]  /*9a60*/  LOP3.LUT R9, R8, 0x10000, RZ, 0xfc, !PT ;  /* 0x0001000008097812 */ /* 0x000fe200078efcff */
[----:B---3--:R-:W-:Y:S06]  /*9a70*/  @P0 BRA `(.L_x_5579) ;  /* 0x0000000000080947 */ /* 0x008fec0003800000 */
[----:B------:R-:W1:Y:S02]  /*9a80*/  SYNCS.PHASECHK.TRANS64.TRYWAIT P0, [R7+URZ+0x30c10], R20 ;  /* 0x030c1014070075a7 */ /* 0x000e64000800017f */
[----:B-1----:R-:W-:Y:S05]  /*9a90*/  @!P0 BRA `(.L_x_5580) ;  /* 0x000000a400108947 */ /* 0x002fea0003800000 */
.L_x_5579:
        /* <DEDUP_REMOVED lines=62> */
.L_x_5581:
[----:B------:R1:W1:Y:S01]  /*9e80*/  SYNCS.PHASECHK.TRANS64.TRYWAIT P0, [R7+URZ+0x30c30], R20 ;  /* 0x030c3014070075a7 */ /* 0x000262000800017f */
[----:B------:R-:W-:Y:S05]  /*9e90*/  @!P6 BRA `(.L_x_5582) ;  /* 0x000000000004e947 */ /* 0x000fea0003800000 */
[----:B------:R-:W-:Y:S01]  /*9ea0*/  BPT.TRAP 0x1 ;  /* 0x000000040000795c */ /* 0x000fe20000300000 */
.L_x_5582:
        /* <DEDUP_REMOVED lines=8> */
.L_x_5583:
        /* <DEDUP_REMOVED lines=780> */
.L_x_5585:
        /* <DEDUP_REMOVED lines=70> */
.L_x_5586:
        /* <DEDUP_REMOVED lines=12> */
.L_x_5576:
        /* <DEDUP_REMOVED lines=34> */
.L_x_5544:
        /* <DEDUP_REMOVED lines=119> */
.L_x_5589:
        /* <DEDUP_REMOVED lines=50> */
.L_x_5591:
[----:B------:R-:W-:Y:S05]  /*e1c0*/  BSYNC B0 ;  /* 0x0000000000007941 */ /* 0x000fea0003800000 */
.L_x_5590:
        /* <DEDUP_REMOVED lines=17> */
.L_x_5593:
[----:B------:R-:W-:Y:S05]  /*e2e0*/  BSYNC B0 ;  /* 0x0000000000007941 */ /* 0x000fea0003800000 */
.L_x_5592:
        /* <DEDUP_REMOVED lines=16> */
.L_x_5595:
[----:B------:R-:W-:Y:S05]  /*e3f0*/  BSYNC B0 ;  /* 0x0000000000007941 */ /* 0x000fea0003800000 */
.L_x_5594:
        /* <DEDUP_REMOVED lines=16> */
.L_x_5597:
[----:B------:R-:W-:Y:S05]  /*e500*/  BSYNC B0 ;  /* 0x0000000000007941 */ /* 0x000fea0003800000 */
.L_x_5596:
        /* <DEDUP_REMOVED lines=27> */
.L_x_5599:
[----:B------:R-:W-:Y:S05]  /*e6c0*/  BSYNC B0 ;  /* 0x0000000000007941 */ /* 0x000fea0003800000 */
.L_x_5598:
        /* <DEDUP_REMOVED lines=15> */
.L_x_5601:
[----:B------:R-:W-:Y:S05]  /*e7c0*/  BSYNC B0 ;  /* 0x0000000000007941 */ /* 0x000fea0003800000 */
.L_x_5600:
        /* <DEDUP_REMOVED lines=15> */
.L_x_5603:
[----:B------:R-:W-:Y:S05]  /*e8c0*/  BSYNC B0 ;  /* 0x0000000000007941 */ /* 0x000fea0003800000 */
.L_x_5602:
        /* <DEDUP_REMOVED lines=15> */
.L_x_5588:
        /* <DEDUP_REMOVED lines=35> */
.L_x_5604:
        /* <DEDUP_REMOVED lines=46> */
.L_x_5606:
[----:B------:R-:W-:Y:S05]  /*eed0*/  BSYNC B0 ;  /* 0x0000000000007941 */ /* 0x000fea0003800000 */
.L_x_5605:
        /* <DEDUP_REMOVED lines=16> */
.L_x_5608:
[----:B------:R-:W-:Y:S05]  /*efe0*/  BSYNC B0 ;  /* 0x0000000000007941 */ /* 0x000fea0003800000 */
.L_x_5607:
        /* <DEDUP_REMOVED lines=15> */
.L_x_5610:
[----:B------:R-:W-:Y:S05]  /*f0e0*/  BSYNC B0 ;  /* 0x0000000000007941 */ /* 0x000fea0003800000 */
.L_x_5609:
        /* <DEDUP_REMOVED lines=15> */
.L_x_5612:
[----:B------:R-:W-:Y:S05]  /*f1e0*/  BSYNC B0 ;  /* 0x0000000000007941 */ /* 0x000fea0003800000 */
.L_x_5611:
        /* <DEDUP_REMOVED lines=26> */
.L_x_5614:
[----:B------:R-:W-:Y:S05]  /*f390*/  BSYNC B0 ;  /* 0x0000000000007941 */ /* 0x000fea0003800000 */
.L_x_5613:
        /* <DEDUP_REMOVED lines=15> */
.L_x_5616:
[----:B------:R-:W-:Y:S05]  /*f490*/  BSYNC B0 ;  /* 0x0000000000007941 */ /* 0x000fea0003800000 */
.L_x_5615:
        /* <DEDUP_REMOVED lines=15> */
.L_x_5618:
[----:B------:R-:W-:Y:S05]  /*f590*/  BSYNC B0 ;  /* 0x0000000000007941 */ /* 0x000fea0003800000 */
.L_x_5617:
        /* <DEDUP_REMOVED lines=15> */
.L_x_5533:
        /* <DEDUP_REMOVED lines=21> */
.L_x_5620:
        /* <DEDUP_REMOVED lines=13> */
.L_x_5622:
[----:B------:R-:W-:-:S05]  /*f8b0*/  ULDC UR4, c[0x0][0x8bc] ;  /* 0x00022f0000047ab9 */ /* 0x000fca0000000800 */
.L_x_5621:
        /* <DEDUP_REMOVED lines=44> */
.L_x_5623:
        /* <DEDUP_REMOVED lines=13> */
.L_x_5624:
        /* <DEDUP_REMOVED lines=12> */
.L_x_5625:
        /* <DEDUP_REMOVED lines=19> */
[----:B------:R-:W-:Y:S01]  /*fe40*/  IMAD.U32 R9, RZ, RZ, UR8 ;  /* 0x00000008ff097e24 */ /* 0x000fe2000f8e00ff */
        /* <DEDUP_REMOVED lines=10> */
.L_x_5626:
        /* <DEDUP_REMOVED lines=35> */
.L_x_5631:
[----:B------:R-:W2:Y:S04]  /*10120*/  LDG.E.STRONG.GPU R0, desc[UR38][R2.64] ;  /* 0x0000002602007981 */ /* 0x000ea8000c1ef900 */
[----:B--2---:R-:W-:Y:S01]  /*10130*/  CCTL.IVALL ;  /* 0x00000000ff00798f */ /* 0x004fe20002000000 */
[----:B------:R-:W-:Y:S05]  /*10140*/  YIELD ;  /* 0x0000000000007946 */ /* 0x000fea0003800000 */
[----:B------:R-:W-:-:S13]  /*10150*/  ISETP.NE.AND P1, PT, R0, UR22, PT ;  /* 0x0000001600007c0c */ /* 0x000fda000bf25270 */
[----:B------:R-:W-:Y:S05]  /*10160*/  @P1 BRA `(.L_x_5631) ;  /* 0xfffffffc00ec1947 */ /* 0x000fea000383ffff */
.L_x_5630:
[----:B------:R-:W-:Y:S05]  /*10170*/  BSYNC B0 ;  /* 0x0000000000007941 */ /* 0x000fea0003800000 */
.L_x_5629:
[----:B------:R-:W-:-:S03]  /*10180*/  UMOV UR15, 0xffffffff ;  /* 0xffffffff000f7882 */ /* 0x000fc60000000000 */
[----:B------:R-:W-:Y:S05]  /*10190*/  BRA.DIV UR15, `(.L_x_5632) ;  /* 0x0000003e0f787947 */ /* 0x000fea000b800000 */
[----:B------:R-:W-:Y:S01]  /*101a0*/  NOP ;  /* 0x0000000000007918 */ /* 0x000fe20000000000 */
.L_x_5715:
        /* <DEDUP_REMOVED lines=22> */
.L_x_5634:
[----:B------:R-:W-:Y:S05]  /*10310*/  BSYNC B0 ;  /* 0x0000000000007941 */ /* 0x000fea0003800000 */
.L_x_5633:
        /* <DEDUP_REMOVED lines=20> */
.L_x_5636:
[----:B------:R-:W-:Y:S05]  /*10460*/  BSYNC B0 ;  /* 0x0000000000007941 */ /* 0x000fea0003800000 */
.L_x_5635:
[----:B------:R-:W-:Y:S06]  /*10470*/  BAR.ARV 0xa, 0xa0 ;  /* 0x0282800000007b1d */ /* 0x000fec0000002000 */
[----:B------:R-:W-:Y:S04]  /*10480*/  BSSY B0, `(.L_x_5637) ;  /* 0x0000003000007945 */ /* 0x000fe80003800000 */
[----:B------:R-:W-:Y:S05]  /*10490*/  @!P0 BRA `(.L_x_5638) ;  /* 0x0000000000048947 */ /* 0x000fea0003800000 */
[----:B------:R-:W-:-:S04]  /*104a0*/  DEPBAR.LE SB0, 0x0 ;  /* 0x000080000000791a */ /* 0x000fc80000000000 */
.L_x_5638:
[----:B------:R-:W-:Y:S05]  /*104b0*/  BSYNC B0 ;  /* 0x0000000000007941 */ /* 0x000fea0003800000 */
.L_x_5637:
        /* <DEDUP_REMOVED lines=19> */
.L_x_5640:
[----:B------:R-:W-:Y:S05]  /*105f0*/  BSYNC B0 ;  /* 0x0000000000007941 */ /* 0x000fea0003800000 */
.L_x_5639:
[----:B------:R-:W-:Y:S01]  /*10600*/  UIADD3 UR15, UR9, 0x1, URZ ;  /* 0x00000001090f7890 */ /* 0x000fe2000fffe03f */
[----:B------:R-:W-:Y:S11]  /*10610*/  BRA `(.L_x_5641) ;  /* 0x0000000000047947 */ /* 0x000ff60003800000 */
.L_x_5628:
[----:B------:R-:W-:-:S05]  /*10620*/  UMOV UR15, UR9 ;  /* 0x00000009000f7c82 */ /* 0x000fca0008000000 */
.L_x_5641:
        /* <DEDUP_REMOVED lines=15> */
.L_x_5666:
        /* <DEDUP_REMOVED lines=11> */
.L_x_5644:
[----:B------:R-:W2:Y:S04]  /*107d0*/  LDG.E.STRONG.GPU R0, desc[UR38][R2.64] ;  /* 0x0000002602007981 */ /* 0x000ea8000c1ef900 */
[----:B--2---:R-:W-:Y:S01]  /*107e0*/  CCTL.IVALL ;  /* 0x00000000ff00798f */ /* 0x004fe20002000000 */
[----:B------:R-:W-:Y:S05]  /*107f0*/  YIELD ;  /* 0x0000000000007946 */ /* 0x000fea0003800000 */
[----:B------:R-:W-:-:S13]  /*10800*/  ISETP.NE.AND P1, PT, R0, UR22, PT ;  /* 0x0000001600007c0c */ /* 0x000fda000bf25270 */
[----:B------:R-:W-:Y:S05]  /*10810*/  @P1 BRA `(.L_x_5644) ;  /* 0xfffffffc00ec1947 */ /* 0x000fea000383ffff */
.L_x_5643:
[----:B------:R-:W-:Y:S05]  /*10820*/  BSYNC B0 ;  /* 0x0000000000007941 */ /* 0x000fea0003800000 */
.L_x_5642:
[----:B------:R-:W-:-:S03]  /*10830*/  UMOV UR16, 0xffffffff ;  /* 0xffffffff00107882 */ /* 0x000fc60000000000 */
[----:B------:R-:W-:Y:S05]  /*10840*/  BRA.DIV UR16, `(.L_x_5645) ;  /* 0x0000003610e87947 */ /* 0x000fea000b800000 */
[----:B------:R-:W-:Y:S01]  /*10850*/  NOP ;  /* 0x0000000000007918 */ /* 0x000fe20000000000 */
.L_x_5718:
        /* <DEDUP_REMOVED lines=19> */
.L_x_5647:
[----:B------:R-:W-:Y:S05]  /*10990*/  BSYNC B0 ;  /* 0x0000000000007941 */ /* 0x000fea0003800000 */
.L_x_5646:
        /* <DEDUP_REMOVED lines=17> */
.L_x_5649:
[----:B------:R-:W-:Y:S05]  /*10ab0*/  BSYNC B0 ;  /* 0x0000000000007941 */ /* 0x000fea0003800000 */
.L_x_5648:
[----:B------:R-:W-:Y:S06]  /*10ac0*/  BAR.ARV 0xa, 0xa0 ;  /* 0x0282800000007b1d */ /* 0x000fec0000002000 */
[----:B------:R-:W-:Y:S04]  /*10ad0*/  BSSY B0, `(.L_x_5650) ;  /* 0x0000003000007945 */ /* 0x000fe80003800000 */
[----:B------:R-:W-:Y:S05]  /*10ae0*/  @!P0 BRA `(.L_x_5651) ;  /* 0x0000000000048947 */ /* 0x000fea0003800000 */
[----:B------:R-:W-:-:S04]  /*10af0*/  DEPBAR.LE SB0, 0x0 ;  /* 0x000080000000791a */ /* 0x000fc80000000000 */
.L_x_5651:
[----:B------:R-:W-:Y:S05]  /*10b00*/  BSYNC B0 ;  /* 0x0000000000007941 */ /* 0x000fea0003800000 */
.L_x_5650:
        /* <DEDUP_REMOVED lines=19> */
.L_x_5653:
[----:B------:R-:W-:Y:S05]  /*10c40*/  BSYNC B0 ;  /* 0x0000000000007941 */ /* 0x000fea0003800000 */
.L_x_5652:
        /* <DEDUP_REMOVED lines=9> */
.L_x_5656:
[----:B------:R-:W2:Y:S04]  /*10ce0*/  LDG.E.STRONG.GPU R0, desc[UR38][R2.64] ;  /* 0x0000002602007981 */ /* 0x000ea8000c1ef900 */
[----:B--2---:R-:W-:Y:S01]  /*10cf0*/  CCTL.IVALL ;  /* 0x00000000ff00798f */ /* 0x004fe20002000000 */
[----:B------:R-:W-:Y:S05]  /*10d00*/  YIELD ;  /* 0x0000000000007946 */ /* 0x000fea0003800000 */
[----:B------:R-:W-:-:S13]  /*10d10*/  ISETP.NE.AND P1, PT, R0, UR22, PT ;  /* 0x0000001600007c0c */ /* 0x000fda000bf25270 */
[----:B------:R-:W-:Y:S05]  /*10d20*/  @P1 BRA `(.L_x_5656) ;  /* 0xfffffffc00ec1947 */ /* 0x000fea000383ffff */
.L_x_5655:
[----:B------:R-:W-:Y:S05]  /*10d30*/  BSYNC B0 ;  /* 0x0000000000007941 */ /* 0x000fea0003800000 */
.L_x_5654:
[----:B------:R-:W-:-:S03]  /*10d40*/  UMOV UR12, 0xffffffff ;  /* 0xffffffff000c7882 */ /* 0x000fc60000000000 */
[----:B------:R-:W-:Y:S05]  /*10d50*/  BRA.DIV UR12, `(.L_x_5657) ;  /* 0x000000320cc07947 */ /* 0x000fea000b800000 */
[----:B------:R-:W-:Y:S01]  /*10d60*/  NOP ;  /* 0x0000000000007918 */ /* 0x000fe20000000000 */
.L_x_5721:
        /* <DEDUP_REMOVED lines=15> */
.L_x_5659:
[----:B------:R-:W-:Y:S05]  /*10e60*/  BSYNC B0 ;  /* 0x0000000000007941 */ /* 0x000fea0003800000 */
.L_x_5658:
        /* <DEDUP_REMOVED lines=15> */
.L_x_5661:
[----:B------:R-:W-:Y:S05]  /*10f60*/  BSYNC B0 ;  /* 0x0000000000007941 */ /* 0x000fea0003800000 */
.L_x_5660:
[----:B------:R-:W-:Y:S06]  /*10f70*/  BAR.ARV 0xa, 0xa0 ;  /* 0x0282800000007b1d */ /* 0x000fec0000002000 */
[----:B------:R-:W-:Y:S04]  /*10f80*/  BSSY B0, `(.L_x_5662) ;  /* 0x0000003000007945 */ /* 0x000fe80003800000 */
[----:B------:R-:W-:Y:S05]  /*10f90*/  @!P0 BRA `(.L_x_5663) ;  /* 0x0000000000048947 */ /* 0x000fea0003800000 */
[----:B------:R-:W-:-:S04]  /*10fa0*/  DEPBAR.LE SB0, 0x0 ;  /* 0x000080000000791a */ /* 0x000fc80000000000 */
.L_x_5663:
[----:B------:R-:W-:Y:S05]  /*10fb0*/  BSYNC B0 ;  /* 0x0000000000007941 */ /* 0x000fea0003800000 */
.L_x_5662:
        /* <DEDUP_REMOVED lines=19> */
.L_x_5665:
[----:B------:R-:W-:Y:S05]  /*110f0*/  BSYNC B0 ;  /* 0x0000000000007941 */ /* 0x000fea0003800000 */
.L_x_5664:
[----:B------:R-:W-:Y:S02]  /*11100*/  UIADD3 UR9, UR9, 0x2, URZ ;  /* 0x0000000209097890 */ /* 0x000fe4000fffe03f */
[----:B------:R-:W-:-:S04]  /*11110*/  UIADD3 UR4, UR4, 0x4000, URZ ;  /* 0x0000400004047890 */ /* 0x000fc8000fffe03f */
[----:B------:R-:W-:-:S13]  /*11120*/  ISETP.LE.AND P1, PT, R9, UR9, PT ;  /* 0x0000000909007c0c */ /* 0x000fda000bf23270 */
[----:B------:R-:W-:Y:S05]  /*11130*/  @!P1 BRA `(.L_x_5666) ;  /* 0xfffffff400789947 */ /* 0x000fea000383ffff */
.L_x_5627:
        /* <DEDUP_REMOVED lines=41> */
.L_x_5669:
[----:B------:R-:W-:Y:S05]  /*113d0*/  BSYNC B0 ;  /* 0x0000000000007941 */ /* 0x000fea0003800000 */
.L_x_5668:
[----:B------:R-:W-:Y:S05]  /*113e0*/  BRA `(.L_x_5670) ;  /* 0x0000000000047947 */ /* 0x000fea0003800000 */
.L_x_5667:
[----:B------:R-:W-:-:S05]  /*113f0*/  UMOV UR4, UR9 ;  /* 0x0000000900047c82 */ /* 0x000fca0008000000 */
.L_x_5670:
        /* <DEDUP_REMOVED lines=11> */
.L_x_5675:
        /* <DEDUP_REMOVED lines=24> */
.L_x_5672:
[----:B------:R-:W-:Y:S05]  /*11630*/  BSYNC B0 ;  /* 0x0000000000007941 */ /* 0x000fea0003800000 */
.L_x_5671:
        /* <DEDUP_REMOVED lines=24> */
.L_x_5674:
[----:B------:R-:W-:Y:S05]  /*117c0*/  BSYNC B0 ;  /* 0x0000000000007941 */ /* 0x000fea0003800000 */
.L_x_5673:
[----:B------:R-:W-:Y:S02]  /*117d0*/  UIADD3 UR7, UR7, 0x2, URZ ;  /* 0x0000000207077890 */ /* 0x000fe4000fffe03f */
[----:B------:R-:W-:Y:S02]  /*117e0*/  ULEA UR5, UR19, UR5, 0x1 ;  /* 0x0000000513057291 */ /* 0x000fe4000f8e083f */
[----:B------:R-:W-:Y:S02]  /*117f0*/  ULEA UR6, UR19, UR6, 0x1 ;  /* 0x0000000613067291 */ /* 0x000fe4000f8e083f */
[----:B------:R-:W-:-:S13]  /*11800*/  ISETP.NE.AND P0, PT, RZ, UR7, PT ;  /* 0x00000007ff007c0c */ /* 0x000fda000bf05270 */
[----:B------:R-:W-:Y:S05]  /*11810*/  @!P0 BRA `(.L_x_5538) ;  /* 0x0000002400248947 */ /* 0x000fea0003800000 */
[----:B------:R-:W-:Y:S05]  /*11820*/  BRA `(.L_x_5675) ;  /* 0xfffffffc00207947 */ /* 0x000fea000383ffff */
.L_x_5619:
        /* <DEDUP_REMOVED lines=14> */
.L_x_5676:
        /* <DEDUP_REMOVED lines=14> */
.L_x_5678:
[----:B------:R-:W-:-:S05]  /*119f0*/  ULDC UR4, c[0x0][0x8bc] ;  /* 0x00022f0000047ab9 */ /* 0x000fca0000000800 */
.L_x_5677:
        /* <DEDUP_REMOVED lines=59> */
.L_x_5680:
        /* <DEDUP_REMOVED lines=13> */
.L_x_5681:
        /* <DEDUP_REMOVED lines=8> */
.L_x_5682:
        /* <DEDUP_REMOVED lines=21> */
.L_x_5683:
        /* <DEDUP_REMOVED lines=50> */
.L_x_5722:
        /* <DEDUP_REMOVED lines=15> */
.L_x_5686:
        /* <DEDUP_REMOVED lines=77> */
.L_x_5697:
[----:B-123--:R-:W-:-:S04]  /*12930*/  SHF.L.U32 R18, R10, 0x1f, RZ ;  /* 0x0000001f0a127819 */ /* 0x00efc800000006ff */
[----:B------:R-:W2:Y:S02]  /*12940*/  SYNCS.PHASECHK.TRANS64.TRYWAIT P1, [R15+URZ+0x30c40], R18 ;  /* 0x030c40120f0075a7 */ /* 0x000ea4000802017f */
[----:B--2---:R-:W-:Y:S05]  /*12950*/  @!P1 BRA `(.L_x_5689) ;  /* 0x0000001400f09947 */ /* 0x004fea0003800000 */
.L_x_5723:
        /* <DEDUP_REMOVED lines=8> */
.L_x_5690:
        /* <DEDUP_REMOVED lines=30> */
.L_x_5724:
        /* <DEDUP_REMOVED lines=8> */
.L_x_5692:
        /* <DEDUP_REMOVED lines=30> */
.L_x_5725:
        /* <DEDUP_REMOVED lines=8> */
.L_x_5694:
        /* <DEDUP_REMOVED lines=24> */
.L_x_5727:
        /* <DEDUP_REMOVED lines=8> */
.L_x_5696:
        /* <DEDUP_REMOVED lines=30> */
.L_x_5688:
[----:B------:R-:W4:Y:S02]  /*13280*/  LDL.LU R4, [R1+0x8] ;  /* 0x0000080001047983 */ /* 0x000f240000300800 */
[----:B----4-:R-:W-:Y:S02]  /*13290*/  ISETP.NE.AND P1, PT, R4, RZ, PT ;  /* 0x000000ff0400720c */ /* 0x010fe40003f25270 */
[----:B------:R4:W5:Y:S11]  /*132a0*/  LDL R4, [R1+0x4] ;  /* 0x0000040001047983 */ /* 0x0009760000100800 */
[----:B----4-:R-:W-:Y:S05]  /*132b0*/  @!P1 BRA `(.L_x_5687) ;  /* 0x0000000400249947 */ /* 0x010fea0003800000 */
[----:B------:R-:W-:-:S04]  /*132c0*/  SHF.L.U32 R12, R10, 0x1f, RZ ;  /* 0x0000001f0a0c7819 */ /* 0x000fc800000006ff */
[----:B------:R-:W4:Y:S02]  /*132d0*/  SYNCS.PHASECHK.TRANS64.TRYWAIT P1, [R15+URZ+0x30c40], R12 ;  /* 0x030c400c0f0075a7 */ /* 0x000f24000802017f */
[----:B----4-:R-:W-:Y:S05]  /*132e0*/  @!P1 BRA `(.L_x_5698) ;  /* 0x0000000c00e09947 */ /* 0x010fea0003800000 */
.L_x_5728:
        /* <DEDUP_REMOVED lines=8> */
.L_x_5699:
        /* <DEDUP_REMOVED lines=27> */
.L_x_5729:
        /* <DEDUP_REMOVED lines=8> */
.L_x_5701:
        /* <DEDUP_REMOVED lines=27> */
.L_x_5687:
[----:B------:R-:W1:Y:S01]  /*13750*/  S2R R0, SR_TID.X ;  /* 0x0000000000007919 */ /* 0x000e620000002100 */
[----:B------:R-:W-:Y:S01]  /*13760*/  IMAD R3, R16, 0x8, R15 ;  /* 0x0000000810037824 */ /* 0x000fe200078e020f */
[----:B-1----:R-:W-:Y:S02]  /*13770*/  LOP3.LUT R2, R0, 0x7f, RZ, 0xc0, !PT ;  /* 0x0000007f00027812 */ /* 0x002fe400078ec0ff */
[----:B------:R-:W-:Y:S02]  /*13780*/  SHF.L.U32 R0, R10, 0x1f, RZ ;  /* 0x0000001f0a007819 */ /* 0x000fe400000006ff */
[----:B------:R-:W-:Y:S02]  /*13790*/  ISETP.NE.AND P1, PT, R2, RZ, PT ;  /* 0x000000ff0200720c */ /* 0x000fe40003f25270 */
[----:B------:R-:W1:Y:S02]  /*137a0*/  SYNCS.PHASECHK.TRANS64.TRYWAIT P0, [R3+URZ+0x30c40], R0 ;  /* 0x030c4000030075a7 */ /* 0x000e64000800017f */
[----:B-1----:R-:W-:Y:S09]  /*137b0*/  @!P0 BRA `(.L_x_5702) ;  /* 0x0000000800d48947 */ /* 0x002ff20003800000 */
.L_x_5730:
[----:B------:R-:W-:Y:S05]  /*137c0*/  @P1 BRA `(.L_x_5703) ;  /* 0x0000000000181947 */ /* 0x000fea0003800000 */
[----:B------:R-:W1:Y:S01]  /*137d0*/  S2R R2, SR_TID.X ;  /* 0x0000000000027919 */ /* 0x000e620000002100 */
[----:B------:R-:W-:-:S04]  /*137e0*/  IMAD.MOV.U32 R0, RZ, RZ, 0x4200 ;  /* 0x00004200ff007424 */ /* 0x000fc800078e00ff */
[----:B------:R1:W-:Y:S02]  /*137f0*/  SYNCS.ARRIVE.TRANS64 RZ, [R3+URZ+0x30c30], R0 ;  /* 0x030c300003ff79a7 */ /* 0x0003e4000800003f */
[----:B-1----:R-:W-:-:S13]  /*13800*/  LOP3.LUT P0, RZ, R2, 0x1f, RZ, 0xc0, !PT ;  /* 0x0000001f02ff7812 */ /* 0x002fda000780c0ff */
[----:B------:R-:W-:Y:S05]  /*13810*/  @!P0 BRA `(.L_x_5703) ;  /* 0x0000000000048947 */ /* 0x000fea0003800000 */
[----:B------:R-:W-:Y:S01]  /*13820*/  BPT.TRAP 0x1 ;  /* 0x000000040000795c */ /* 0x000fe20000300000 */
.L_x_5703:
        /* <DEDUP_REMOVED lines=34> */
.L_x_5684:
[----:B------:R-:W-:Y:S05]  /*13a50*/  BSYNC B0 ;  /* 0x0000000000007941 */ /* 0x000fea0003800000 */
.L_x_5679:
[----:B------:R-:W-:-:S03]  /*13a60*/  UMOV UR8, 0xffffffff ;  /* 0xffffffff00087882 */ /* 0x000fc60000000000 */
[----:B------:R-:W-:Y:S05]  /*13a70*/  BRA.DIV UR8, `(.L_x_5704) ;  /* 0x0000000a08387947 */ /* 0x000fea000b800000 */
[----:B------:R-:W-:-:S13]  /*13a80*/  ELECT P6, URZ, PT ;  /* 0x00000000003f782f */ /* 0x000fda00038c0000 */
.L_x_5733:
[----:B------:R-:W-:Y:S05]  /*13a90*/  @!P6 BRA `(.L_x_5538) ;  /* 0x000000000084e947 */ /* 0x000fea0003800000 */
[----:B------:R-:W-:-:S06]  /*13aa0*/  ULOP3.LUT UR8, UR36, 0x2, URZ, 0xfc, !UPT ;  /* 0x0000000224087892 */ /* 0x000fcc000f8efc3f */
[----:B------:R-:W-:-:S05]  /*13ab0*/  IMAD.U32 R2, RZ, RZ, UR8 ;  /* 0x00000008ff027e24 */ /* 0x000fca000f8e00ff */
[----:B------:R-:W-:-:S13]  /*13ac0*/  ISETP.NE.AND P2, PT, R2, 0x3, PT ;  /* 0x000000030200780c */ /* 0x000fda0003f45270 */
[----:B------:R-:W-:Y:S05]  /*13ad0*/  @!P2 BRA `(.L_x_5705) ;  /* 0x000000000004a947 */ /* 0x000fea0003800000 */
[----:B---3--:R-:W-:Y:S01]  /*13ae0*/  BPT.TRAP 0x1 ;  /* 0x000000040000795c */ /* 0x008fe20000300000 */
.L_x_5705:
        /* <DEDUP_REMOVED lines=15> */
.L_x_5734:
[----:B------:R-:W2:Y:S02]  /*13be0*/  SYNCS.PHASECHK.TRANS64.TRYWAIT P0, [R3+URZ], R2 ;  /* 0x00000002030075a7 */ /* 0x000ea4000800017f */
[----:B--2---:R-:W-:Y:S05]  /*13bf0*/  @!P0 BRA `(.L_x_5707) ;  /* 0x00000008000c8947 */ /* 0x004fea0003800000 */
.L_x_5735:
[----:B------:R-:W-:Y:S05]  /*13c00*/  @!P2 BRA `(.L_x_5708) ;  /* 0x000000000004a947 */ /* 0x000fea0003800000 */
[----:B---3--:R-:W-:Y:S01]  /*13c10*/  BPT.TRAP 0x1 ;  /* 0x000000040000795c */ /* 0x008fe20000300000 */
.L_x_5708:
[----:B--2---:R-:W-:-:S04]  /*13c20*/  VIADD R3, R8, 0x30c40 ;  /* 0x00030c4008037836 */ /* 0x004fc80000000000 */
[----:B------:R-:W-:-:S04]  /*13c30*/  IMAD R5, R0, 0x8, R3 ;  /* 0x0000000800057824 */ /* 0x000fc800078e0203 */
[----:B------:R-:W2:Y:S02]  /*13c40*/  SYNCS.PHASECHK.TRANS64.TRYWAIT P0, [R5+URZ], R4 ;  /* 0x00000004050075a7 */ /* 0x000ea4000800017f */
[----:B--2---:R-:W-:Y:S05]  /*13c50*/  @!P0 BRA `(.L_x_5709) ;  /* 0x0000000800088947 */ /* 0x004fea0003800000 */
.L_x_5736:
[----:B------:R-:W-:-:S07]  /*13c60*/  IMAD R3, R6, 0x8, R3 ;  /* 0x0000000806037824 */ /* 0x000fce00078e0203 */
.L_x_5710:
[----:B----4-:R4:W1:Y:S02]  /*13c70*/  SYNCS.PHASECHK.TRANS64.TRYWAIT P0, [R3+URZ], R2 ;  /* 0x00000002030075a7 */ /* 0x010864000800017f */
[----:B-1----:R-:W-:Y:S05]  /*13c80*/  @!P0 NANOSLEEP.SYNCS 0x989680 ;  /* 0x009896800000895d */ /* 0x002fea0003900000 */
[----:B------:R-:W1:Y:S02]  /*13c90*/  @!P0 SYNCS.PHASECHK.TRANS64 P0, [R3+URZ], R2 ;  /* 0x00000002030085a7 */ /* 0x000e64000800007f */
[----:B-1----:R-:W-:Y:S05]  /*13ca0*/  @!P0 BRA `(.L_x_5710) ;  /* 0xfffffffc00f08947 */ /* 0x002fea000383ffff */
.L_x_5538:
[----:B---3--:R-:W-:Y:S05]  /*13cb0*/  BSYNC B6 ;  /* 0x0000000000067941 */ /* 0x008fea0003800000 */
.L_x_5532:
[----:B------:R-:W-:Y:S05]  /*13cc0*/  EXIT ;  /* 0x000000000000794d */ /* 0x000fea0003800000 */
.L_x_5549:
[----:B------:R-:W-:Y:S02]  /*13cd0*/  IMAD.MOV.U32 R13, RZ, RZ, R10 ;  /* 0x000000ffff0d7224 */ /* 0x000fe400078e000a */
[----:B------:R-:W-:Y:S02]  /*13ce0*/  IMAD.MOV.U32 R12, RZ, RZ, RZ ;  /* 0x000000ffff0c7224 */ /* 0x000fe400078e00ff */
[----:B------:R-:W-:Y:S02]  /*13cf0*/  IMAD.MOV.U32 R11, RZ, RZ, 0x1f ;  /* 0x0000001fff0b7424 */ /* 0x000fe400078e00ff */
[----:B------:R-:W-:-:S07]  /*13d00*/  IMAD.MOV.U32 R15, RZ, RZ, -0x1 ;  /* 0xffffffffff0f7424 */ /* 0x000fce00078e00ff */
[----:B------:R-:W-:Y:S05]  /*13d10*/  WARPSYNC.COLLECTIVE R15, `(.L_x_5711) ;  /* 0x000000000f087348 */ /* 0x000fea0003c00000 */
[----:B------:R1:W2:Y:S02]  /*13d20*/  SHFL.IDX P6, R14, R13, R12, R11 ;  /* 0x0000000c0d0e7389 */ /* 0x0002a400000c000b */
[----:B-12---:R-:W-:Y:S01]  /*13d30*/  ENDCOLLECTIVE ;  /* 0x000000000000791b */ /* 0x006fe20003800000 */
.L_x_5711:
[----:B------:R-:W-:Y:S05]  /*13d40*/  BRA `(.L_x_5712) ;  /* 0xfffffed400b47947 */ /* 0x000fea000383ffff */
.L_x_5551:
[----:B--2---:R2:W3:Y:S02]  /*13d50*/  SYNCS.PHASECHK.TRANS64.TRYWAIT P0, [R16+URZ+0x30c00], R11 ;  /* 0x030c000b100075a7 */ /* 0x0044e4000800017f */
[----:B---3--:R-:W-:Y:S05]  /*13d60*/  @!P0 NANOSLEEP.SYNCS 0x989680 ;  /* 0x009896800000895d */ /* 0x008fea0003900000 */
[----:B------:R-:W3:Y:S02]  /*13d70*/  @!P0 SYNCS.PHASECHK.TRANS64 P0, [R16+URZ+0x30c00], R11 ;  /* 0x030c000b100085a7 */ /* 0x000ee4000800007f */
[----:B---3--:R-:W-:Y:S05]  /*13d80*/  @!P0 BRA `(.L_x_5551) ;  /* 0xfffffffc00f08947 */ /* 0x008fea000383ffff */
[----:B------:R-:W-:Y:S05]  /*13d90*/  BRA `(.L_x_5550) ;  /* 0xfffffed400fc7947 */ /* 0x000fea000383ffff */
.L_x_5556:
[----:B--2---:R2:W3:Y:S02]  /*13da0*/  SYNCS.PHASECHK.TRANS64.TRYWAIT P0, [R8+URZ+0x30c10], R23 ;  /* 0x030c1017080075a7 */ /* 0x0044e4000800017f */
[----:B---3--:R-:W-:Y:S05]  /*13db0*/  @!P0 NANOSLEEP.SYNCS 0x989680 ;  /* 0x009896800000895d */ /* 0x008fea0003900000 */
[----:B------:R-:W3:Y:S02]  /*13dc0*/  @!P0 SYNCS.PHASECHK.TRANS64 P0, [R8+URZ+0x30c10], R23 ;  /* 0x030c1017080085a7 */ /* 0x000ee4000800007f */
[----:B---3--:R-:W-:Y:S05]  /*13dd0*/  @!P0 BRA `(.L_x_5556) ;  /* 0xfffffffc00f08947 */ /* 0x008fea000383ffff */
[----:B------:R-:W-:Y:S05]  /*13de0*/  BRA `(.L_x_5555) ;  /* 0xfffffee000207947 */ /* 0x000fea000383ffff */
.L_x_5560:
[----:B------:R1:W1:Y:S02]  /*13df0*/  SYNCS.PHASECHK.TRANS64.TRYWAIT P0, [R8+URZ+0x30c30], R23 ;  /* 0x030c3017080075a7 */ /* 0x000264000800017f */
[----:B-1----:R-:W-:Y:S05]  /*13e00*/  @!P0 NANOSLEEP.SYNCS 0x989680 ;  /* 0x009896800000895d */ /* 0x002fea0003900000 */
[----:B------:R-:W1:Y:S02]  /*13e10*/  @!P0 SYNCS.PHASECHK.TRANS64 P0, [R8+URZ+0x30c30], R23 ;  /* 0x030c3017080085a7 */ /* 0x000e64000800007f */
[----:B-1----:R-:W-:Y:S05]  /*13e20*/  @!P0 BRA `(.L_x_5560) ;  /* 0xfffffffc00f08947 */ /* 0x002fea000383ffff */
[----:B------:R-:W-:Y:S05]  /*13e30*/  BRA `(.L_x_5559) ;  /* 0xfffffee400207947 */ /* 0x000fea000383ffff */
.L_x_5568:
[----:B--2---:R2:W3:Y:S02]  /*13e40*/  SYNCS.PHASECHK.TRANS64.TRYWAIT P1, [R7+URZ+0x30c10], R20 ;  /* 0x030c1014070075a7 */ /* 0x0044e4000802017f */
[----:B---3--:R-:W-:Y:S05]  /*13e50*/  @!P1 NANOSLEEP.SYNCS 0x989680 ;  /* 0x009896800000995d */ /* 0x008fea0003900000 */
[----:B------:R-:W3:Y:S02]  /*13e60*/  @!P1 SYNCS.PHASECHK.TRANS64 P1, [R7+URZ+0x30c10], R20 ;  /* 0x030c1014070095a7 */ /* 0x000ee4000802007f */
[----:B---3--:R-:W-:Y:S05]  /*13e70*/  @!P1 BRA `(.L_x_5568) ;  /* 0xfffffffc00f09947 */ /* 0x008fea000383ffff */
[----:B------:R-:W-:Y:S05]  /*13e80*/  BRA `(.L_x_5567) ;  /* 0xffffff2000987947 */ /* 0x000fea000383ffff */
.L_x_5572:
[----:B------:R1:W1:Y:S02]  /*13e90*/  SYNCS.PHASECHK.TRANS64.TRYWAIT P1, [R7+URZ+0x30c30], R20 ;  /* 0x030c3014070075a7 */ /* 0x000264000802017f */
[----:B-1----:R-:W-:Y:S05]  /*13ea0*/  @!P1 NANOSLEEP.SYNCS 0x989680 ;  /* 0x009896800000995d */ /* 0x002fea0003900000 */
[----:B------:R-:W1:Y:S02]  /*13eb0*/  @!P1 SYNCS.PHASECHK.TRANS64 P1, [R7+URZ+0x30c30], R20 ;  /* 0x030c3014070095a7 */ /* 0x000e64000802007f */
[----:B-1----:R-:W-:Y:S05]  /*13ec0*/  @!P1 BRA `(.L_x_5572) ;  /* 0xfffffffc00f09947 */ /* 0x002fea000383ffff */
[----:B------:R-:W-:Y:S05]  /*13ed0*/  BRA `(.L_x_5571) ;  /* 0xffffff2400ac7947 */ /* 0x000fea000383ffff */
.L_x_5580:
[----:B-1----:R1:W3:Y:S02]  /*13ee0*/  SYNCS.PHASECHK.TRANS64.TRYWAIT P0, [R7+URZ+0x30c10], R20 ;  /* 0x030c1014070075a7 */ /* 0x0022e4000800017f */
[----:B---3--:R-:W-:Y:S05]  /*13ef0*/  @!P0 NANOSLEEP.SYNCS 0x989680 ;  /* 0x009896800000895d */ /* 0x008fea0003900000 */
[----:B------:R-:W3:Y:S02]  /*13f00*/  @!P0 SYNCS.PHASECHK.TRANS64 P0, [R7+URZ+0x30c10], R20 ;  /* 0x030c1014070085a7 */ /* 0x000ee4000800007f */
[----:B---3--:R-:W-:Y:S05]  /*13f10*/  @!P0 BRA `(.L_x_5580) ;  /* 0xfffffffc00f08947 */ /* 0x008fea000383ffff */
[----:B------:R-:W-:Y:S05]  /*13f20*/  BRA `(.L_x_5579) ;  /* 0xffffff5800dc7947 */ /* 0x000fea000383ffff */
.L_x_5584:
[----:B------:R1:W1:Y:S02]  /*13f30*/  SYNCS.PHASECHK.TRANS64.TRYWAIT P0, [R7+URZ+0x30c30], R20 ;  /* 0x030c3014070075a7 */ /* 0x000264000800017f */
[----:B-1----:R-:W-:Y:S05]  /*13f40*/  @!P0 NANOSLEEP.SYNCS 0x989680 ;  /* 0x009896800000895d */ /* 0x002fea0003900000 */
[----:B------:R-:W1:Y:S02]  /*13f50*/  @!P0 SYNCS.PHASECHK.TRANS64 P0, [R7+URZ+0x30c30], R20 ;  /* 0x030c3014070085a7 */ /* 0x000e64000800007f */
[----:B-1----:R-:W-:Y:S05]  /*13f60*/  @!P0 BRA `(.L_x_5584) ;  /* 0xfffffffc00f08947 */ /* 0x002fea000383ffff */
[----:B------:R-:W-:Y:S05]  /*13f70*/  BRA `(.L_x_5583) ;  /* 0xffffff5c00ec7947 */ /* 0x000fea000383ffff */
.L_x_5632:
[----:B------:R-:W-:Y:S01]  /*13f80*/  BSSY B0, `(.L_x_5713) ;  /* 0x0000005000007945 */ /* 0x000fe20003800000 */
[----:B------:R-:W-:-:S07]  /*13f90*/  IMAD.MOV.U32 R15, RZ, RZ, -0x1 ;  /* 0xffffffffff0f7424 */ /* 0x000fce00078e00ff */
[----:B------:R-:W-:Y:S05]  /*13fa0*/  WARPSYNC.COLLECTIVE R15, `(.L_x_5714) ;  /* 0x000000000f087348 */ /* 0x000fea0003c00000 */
[----:B------:R-:W-:Y:S01]  /*13fb0*/  NOP ;  /* 0x0000000000007918 */ /* 0x000fe20000000000 */
[----:B------:R-:W-:Y:S01]  /*13fc0*/  ENDCOLLECTIVE ;  /* 0x000000000000791b */ /* 0x000fe20003800000 */
.L_x_5714:
[----:B------:R-:W-:Y:S05]  /*13fd0*/  BSYNC B0 ;  /* 0x0000000000007941 */ /* 0x000fea0003800000 */
.L_x_5713:
[----:B------:R-:W-:Y:S05]  /*13fe0*/  BRA `(.L_x_5715) ;  /* 0xffffffc000707947 */ /* 0x000fea000383ffff */
.L_x_5645:
[----:B------:R-:W-:Y:S01]  /*13ff0*/  BSSY B0, `(.L_x_5716) ;  /* 0x0000005000007945 */ /* 0x000fe20003800000 */
[----:B------:R-:W-:-:S07]  /*14000*/  IMAD.MOV.U32 R15, RZ, RZ, -0x1 ;  /* 0xffffffffff0f7424 */ /* 0x000fce00078e00ff */
[----:B------:R-:W-:Y:S05]  /*14010*/  WARPSYNC.COLLECTIVE R15, `(.L_x_5717) ;  /* 0x000000000f087348 */ /* 0x000fea0003c00000 */
[----:B------:R-:W-:Y:S01]  /*14020*/  NOP ;  /* 0x0000000000007918 */ /* 0x000fe20000000000 */
[----:B------:R-:W-:Y:S01]  /*14030*/  ENDCOLLECTIVE ;  /* 0x000000000000791b */ /* 0x000fe20003800000 */
.L_x_5717:
[----:B------:R-:W-:Y:S05]  /*14040*/  BSYNC B0 ;  /* 0x0000000000007941 */ /* 0x000fea0003800000 */
.L_x_5716:
[----:B------:R-:W-:Y:S05]  /*14050*/  BRA `(.L_x_5718) ;  /* 0xffffffc800007947 */ /* 0x000fea000383ffff */
.L_x_5657:
[----:B------:R-:W-:Y:S01]  /*14060*/  BSSY B0, `(.L_x_5719) ;  /* 0x0000005000007945 */ /* 0x000fe20003800000 */
[----:B------:R-:W-:-:S07]  /*14070*/  IMAD.MOV.U32 R15, RZ, RZ, -0x1 ;  /* 0xffffffffff0f7424 */ /* 0x000fce00078e00ff */
[----:B------:R-:W-:Y:S05]  /*14080*/  WARPSYNC.COLLECTIVE R15, `(.L_x_5720) ;  /* 0x000000000f087348 */ /* 0x000fea0003c00000 */
[----:B------:R-:W-:Y:S01]  /*14090*/  NOP ;  /* 0x0000000000007918 */ /* 0x000fe20000000000 */
[----:B------:R-:W-:Y:S01]  /*140a0*/  ENDCOLLECTIVE ;  /* 0x000000000000791b */ /* 0x000fe20003800000 */
.L_x_5720:
[----:B------:R-:W-:Y:S05]  /*140b0*/  BSYNC B0 ;  /* 0x0000000000007941 */ /* 0x000fea0003800000 */
.L_x_5719:
[----:B------:R-:W-:Y:S05]  /*140c0*/  BRA `(.L_x_5721) ;  /* 0xffffffcc00287947 */ /* 0x000fea000383ffff */
.L_x_5685:
[----:B-1----:R1:W2:Y:S02]  /*140d0*/  SYNCS.PHASECHK.TRANS64.TRYWAIT P0, [R15+URZ+0x30c20], R0 ;  /* 0x030c20000f0075a7 */ /* 0x0022a4000800017f */
[----:B--2---:R-:W-:Y:S05]  /*140e0*/  @!P0 NANOSLEEP.SYNCS 0x989680 ;  /* 0x009896800000895d */ /* 0x004fea0003900000 */
[----:B------:R-:W2:Y:S02]  /*140f0*/  @!P0 SYNCS.PHASECHK.TRANS64 P0, [R15+URZ+0x30c20], R0 ;  /* 0x030c20000f0085a7 */ /* 0x000ea4000800007f */
[----:B--2---:R-:W-:Y:S05]  /*14100*/  @!P0 BRA `(.L_x_5685) ;  /* 0xfffffffc00f08947 */ /* 0x004fea000383ffff */
[----:B------:R-:W-:Y:S05]  /*14110*/  BRA `(.L_x_5722) ;  /* 0xffffffe000947947 */ /* 0x000fea000383ffff */
.L_x_5689:
[----:B--2---:R2:W3:Y:S02]  /*14120*/  SYNCS.PHASECHK.TRANS64.TRYWAIT P1, [R15+URZ+0x30c40], R18 ;  /* 0x030c40120f0075a7 */ /* 0x0044e4000802017f */
[----:B---3--:R-:W-:Y:S05]  /*14130*/  @!P1 NANOSLEEP.SYNCS 0x989680 ;  /* 0x009896800000995d */ /* 0x008fea0003900000 */
[----:B------:R-:W3:Y:S02]  /*14140*/  @!P1 SYNCS.PHASECHK.TRANS64 P1, [R15+URZ+0x30c40], R18 ;  /* 0x030c40120f0095a7 */ /* 0x000ee4000802007f */
[----:B---3--:R-:W-:Y:S05]  /*14150*/  @!P1 BRA `(.L_x_5689) ;  /* 0xfffffffc00f09947 */ /* 0x008fea000383ffff */
[----:B------:R-:W-:Y:S05]  /*14160*/  BRA `(.L_x_5723) ;  /* 0xffffffe400fc7947 */ /* 0x000fea000383ffff */
.L_x_5691:
[----:B-1----:R1:W3:Y:S02]  /*14170*/  SYNCS.PHASECHK.TRANS64.TRYWAIT P1, [R15+URZ+0x30c28], R18 ;  /* 0x030c28120f0075a7 */ /* 0x0022e4000802017f */
[----:B---3--:R-:W-:Y:S05]  /*14180*/  @!P1 NANOSLEEP.SYNCS 0x989680 ;  /* 0x009896800000995d */ /* 0x008fea0003900000 */
[----:B------:R-:W3:Y:S02]  /*14190*/  @!P1 SYNCS.PHASECHK.TRANS64 P1, [R15+URZ+0x30c28], R18 ;  /* 0x030c28120f0095a7 */ /* 0x000ee4000802007f */
[----:B---3--:R-:W-:Y:S05]  /*141a0*/  @!P1 BRA `(.L_x_5691) ;  /* 0xfffffffc00f09947 */ /* 0x008fea000383ffff */
[----:B------:R-:W-:Y:S05]  /*141b0*/  BRA `(.L_x_5724) ;  /* 0xffffffe800807947 */ /* 0x000fea000383ffff */
.L_x_5693:
[----:B---3--:R3:W4:Y:S02]  /*141c0*/  SYNCS.PHASECHK.TRANS64.TRYWAIT P1, [R15+URZ+0x30c48], R18 ;  /* 0x030c48120f0075a7 */ /* 0x008724000802017f */
[----:B----4-:R-:W-:Y:S05]  /*141d0*/  @!P1 NANOSLEEP.SYNCS 0x989680 ;  /* 0x009896800000995d */ /* 0x010fea0003900000 */
[----:B------:R-:W4:Y:S02]  /*141e0*/  @!P1 SYNCS.PHASECHK.TRANS64 P1, [R15+URZ+0x30c48], R18 ;  /* 0x030c48120f0095a7 */ /* 0x000f24000802007f */
[----:B----4-:R-:W-:Y:S05]  /*141f0*/  @!P1 BRA `(.L_x_5693) ;  /* 0xfffffffc00f09947 */ /* 0x010fea000383ffff */
[----:B------:R-:W-:Y:S05]  /*14200*/  BRA `(.L_x_5725) ;  /* 0xffffffec00047947 */ /* 0x000fea000383ffff */
.L_x_5695:
[----:B------:R-:W-:-:S07]  /*14210*/  SHF.L.U32 R4, R10, 0x1f, RZ ;  /* 0x0000001f0a047819 */ /* 0x000fce00000006ff */
.L_x_5726:
[----:B----4-:R4:W1:Y:S02]  /*14220*/  SYNCS.PHASECHK.TRANS64.TRYWAIT P1, [R15+URZ+0x30c20], R4 ;  /* 0x030c20040f0075a7 */ /* 0x010864000802017f */
[----:B-1----:R-:W-:Y:S05]  /*14230*/  @!P1 NANOSLEEP.SYNCS 0x989680 ;  /* 0x009896800000995d */ /* 0x002fea0003900000 */
[----:B------:R-:W1:Y:S02]  /*14240*/  @!P1 SYNCS.PHASECHK.TRANS64 P1, [R15+URZ+0x30c20], R4 ;  /* 0x030c20040f0095a7 */ /* 0x000e64000802007f */
[----:B-1----:R-:W-:Y:S05]  /*14250*/  @!P1 BRA `(.L_x_5726) ;  /* 0xfffffffc00f09947 */ /* 0x002fea000383ffff */
[----:B------:R-:W-:Y:S05]  /*14260*/  BRA `(.L_x_5727) ;  /* 0xffffffec006c7947 */ /* 0x000fea000383ffff */
.L_x_5698:
[----:B----4-:R4:W1:Y:S02]  /*14270*/  SYNCS.PHASECHK.TRANS64.TRYWAIT P1, [R15+URZ+0x30c40], R12 ;  /* 0x030c400c0f0075a7 */ /* 0x010864000802017f */
[----:B-1----:R-:W-:Y:S05]  /*14280*/  @!P1 NANOSLEEP.SYNCS 0x989680 ;  /* 0x009896800000995d */ /* 0x002fea0003900000 */
[----:B------:R-:W1:Y:S02]  /*14290*/  @!P1 SYNCS.PHASECHK.TRANS64 P1, [R15+URZ+0x30c40], R12 ;  /* 0x030c400c0f0095a7 */ /* 0x000e64000802007f */
[----:B-1----:R-:W-:Y:S05]  /*142a0*/  @!P1 BRA `(.L_x_5698) ;  /* 0xfffffffc00f09947 */ /* 0x002fea000383ffff */
[----:B------:R-:W-:Y:S05]  /*142b0*/  BRA `(.L_x_5728) ;  /* 0xfffffff0000c7947 */ /* 0x000fea000383ffff */
.L_x_5700:
[----:B-1----:R1:W2:Y:S02]  /*142c0*/  SYNCS.PHASECHK.TRANS64.TRYWAIT P1, [R15+URZ+0x30c28], R12 ;  /* 0x030c280c0f0075a7 */ /* 0x0022a4000802017f */
[----:B--2---:R-:W-:Y:S05]  /*142d0*/  @!P1 NANOSLEEP.SYNCS 0x989680 ;  /* 0x009896800000995d */ /* 0x004fea0003900000 */
[----:B------:R-:W2:Y:S02]  /*142e0*/  @!P1 SYNCS.PHASECHK.TRANS64 P1, [R15+URZ+0x30c28], R12 ;  /* 0x030c280c0f0095a7 */ /* 0x000ea4000802007f */
[----:B--2---:R-:W-:Y:S05]  /*142f0*/  @!P1 BRA `(.L_x_5700) ;  /* 0xfffffffc00f09947 */ /* 0x004fea000383ffff */
[----:B------:R-:W-:Y:S05]  /*14300*/  BRA `(.L_x_5729) ;  /* 0xfffffff000847947 */ /* 0x000fea000383ffff */
.L_x_5702:
[----:B------:R1:W1:Y:S02]  /*14310*/  SYNCS.PHASECHK.TRANS64.TRYWAIT P0, [R3+URZ+0x30c40], R0 ;  /* 0x030c4000030075a7 */ /* 0x000264000800017f */
[----:B-1----:R-:W-:Y:S05]  /*14320*/  @!P0 NANOSLEEP.SYNCS 0x989680 ;  /* 0x009896800000895d */ /* 0x002fea0003900000 */
[----:B------:R-:W1:Y:S02]  /*14330*/  @!P0 SYNCS.PHASECHK.TRANS64 P0, [R3+URZ+0x30c40], R0 ;  /* 0x030c4000030085a7 */ /* 0x000e64000800007f */
[----:B-1----:R-:W-:Y:S05]  /*14340*/  @!P0 BRA `(.L_x_5702) ;  /* 0xfffffffc00f08947 */ /* 0x002fea000383ffff */
[----:B------:R-:W-:Y:S05]  /*14350*/  BRA `(.L_x_5730) ;  /* 0xfffffff400187947 */ /* 0x000fea000383ffff */
.L_x_5704:
[----:B------:R-:W-:Y:S01]  /*14360*/  BSSY B0, `(.L_x_5731) ;  /* 0x0000006000007945 */ /* 0x000fe20003800000 */
[----:B------:R-:W-:-:S07]  /*14370*/  IMAD.MOV.U32 R15, RZ, RZ, -0x1 ;  /* 0xffffffffff0f7424 */ /* 0x000fce00078e00ff */
[----:B---3--:R-:W-:Y:S05]  /*14380*/  WARPSYNC.COLLECTIVE R15, `(.L_x_5732) ;  /* 0x000000000f0c7348 */ /* 0x008fea0003c00000 */
[----:B------:R-:W-:Y:S02]  /*14390*/  ELECT P6, UR62, PT ;  /* 0x00000000003e782f */ /* 0x000fe400038c0000 */
[----:B------:R-:W-:Y:S01]  /*143a0*/  MOV R14, UR62 ;  /* 0x0000003e000e7c02 */ /* 0x000fe20008000f00 */
[----:B---3--:R-:W-:Y:S10]  /*143b0*/  ENDCOLLECTIVE ;  /* 0x000000000000791b */ /* 0x008ff40003800000 */
.L_x_5732:
[----:B------:R-:W-:Y:S05]  /*143c0*/  BSYNC B0 ;  /* 0x0000000000007941 */ /* 0x000fea0003800000 */
.L_x_5731:
[----:B------:R-:W-:Y:S05]  /*143d0*/  BRA `(.L_x_5733) ;  /* 0xfffffff400ac7947 */ /* 0x000fea000383ffff */
.L_x_5706:
[----:B-1----:R1:W2:Y:S02]  /*143e0*/  SYNCS.PHASECHK.TRANS64.TRYWAIT P0, [R7+URZ], R4 ;  /* 0x00000004070075a7 */ /* 0x0022a4000800017f */
[----:B--2---:R-:W-:Y:S05]  /*143f0*/  @!P0 NANOSLEEP.SYNCS 0x989680 ;  /* 0x009896800000895d */ /* 0x004fea0003900000 */
[----:B------:R-:W2:Y:S02]  /*14400*/  @!P0 SYNCS.PHASECHK.TRANS64 P0, [R7+URZ], R4 ;  /* 0x00000004070085a7 */ /* 0x000ea4000800007f */
[----:B--2---:R-:W-:Y:S05]  /*14410*/  @!P0 BRA `(.L_x_5706) ;  /* 0xfffffffc00f08947 */ /* 0x004fea000383ffff */
[----:B------:R-:W-:Y:S05]  /*14420*/  BRA `(.L_x_5734) ;  /* 0xfffffff400ec7947 */ /* 0x000fea000383ffff */
.L_x_5707:
[----:B--2---:R2:W4:Y:S02]  /*14430*/  SYNCS.PHASECHK.TRANS64.TRYWAIT P0, [R3+URZ], R2 ;  /* 0x00000002030075a7 */ /* 0x004524000800017f */
[----:B----4-:R-:W-:Y:S05]  /*14440*/  @!P0 NANOSLEEP.SYNCS 0x989680 ;  /* 0x009896800000895d */ /* 0x010fea0003900000 */
[----:B------:R-:W4:Y:S02]  /*14450*/  @!P0 SYNCS.PHASECHK.TRANS64 P0, [R3+URZ], R2 ;  /* 0x00000002030085a7 */ /* 0x000f24000800007f */
[----:B----4-:R-:W-:Y:S05]  /*14460*/  @!P0 BRA `(.L_x_5707) ;  /* 0xfffffffc00f08947 */ /* 0x010fea000383ffff */
[----:B------:R-:W-:Y:S05]  /*14470*/  BRA `(.L_x_5735) ;  /* 0xfffffff400e07947 */ /* 0x000fea000383ffff */
.L_x_5709:
[----:B--2---:R2:W4:Y:S02]  /*14480*/  SYNCS.PHASECHK.TRANS64.TRYWAIT P0, [R5+URZ], R4 ;  /* 0x00000004050075a7 */ /* 0x004524000800017f */
[----:B----4-:R-:W-:Y:S05]  /*14490*/  @!P0 NANOSLEEP.SYNCS 0x989680 ;  /* 0x009896800000895d */ /* 0x010fea0003900000 */
[----:B------:R-:W4:Y:S02]  /*144a0*/  @!P0 SYNCS.PHASECHK.TRANS64 P0, [R5+URZ], R4 ;  /* 0x00000004050085a7 */ /* 0x000f24000800007f */
[----:B----4-:R-:W-:Y:S05]  /*144b0*/  @!P0 BRA `(.L_x_5709) ;  /* 0xfffffffc00f08947 */ /* 0x010fea000383ffff */
[----:B------:R-:W-:Y:S05]  /*144c0*/  BRA `(.L_x_5736) ;  /* 0xfffffff400e47947 */ /* 0x000fea000383ffff */
.L_x_5737:
        /* <DEDUP_REMOVED lines=11> */
.L_x_7414:


//--------------------- .text._ZN7cutlass13device_kernelIN5flash11enable_sm90INS1_16FlashAttnBwdSm90INS1_25CollectiveMainloopBwdSm90ILi2ELi2ELi2EN4cute5tupleIJNS5_1CILi1EEES8_S8_EEENS6_IJNS7_ILi128EEESA_NS7_ILi64EEEEEENS_10bfloat16_tEfNS_4arch4Sm90ELb0ELb1ELb0ELb1ELb0ELb1ELb0ELb0ELi2ELi1ELi2ELi2ELb0EEENS1_24CollectiveEpilogueBwdGQAISC_fSF_Li256ELb1ELb0EEENS1_19SingleTileSchedulerILb1ELb0ELb0ELi128EEEEEEEEEvNT_6ParamsE --------------------------
	.section	.text._ZN7cutlass13device_kernelIN5flash11enable_sm90INS1_16FlashAttnBwdSm90INS1_25CollectiveMainloopBwdSm90ILi2ELi2ELi2EN4cute5tupleIJNS5_1CILi1EEES8_S8_EEENS6_IJNS7_ILi128EEESA_NS7_ILi64EEEEEENS_10bfloat16_tEfNS_4arch4Sm90ELb0ELb1ELb0ELb1ELb0ELb1ELb0ELb0ELi2ELi1ELi2ELi2ELb0EEENS1_24CollectiveEpilogueBwdGQAISC_fSF_Li256ELb1ELb0EEENS1_19SingleTileSchedulerILb1ELb0ELb0ELi128EEEEEEEEEvNT_6ParamsE,"ax",@progbits
	.align	128
.text._ZN7cutlass13device_kernelIN5flash11enable_sm90INS1_16FlashAttnBwdSm90INS1_25CollectiveMainloopBwdSm90ILi2ELi2ELi2EN4cute5tupleIJNS5_1CILi1EEES8_S8_EEENS6_IJNS7_ILi128EEESA_NS7_ILi64EEEEEENS_10bfloat16_tEfNS_4arch4Sm90ELb0ELb1ELb0ELb1ELb0ELb1ELb0ELb0ELi2ELi1ELi2ELi2ELb0EEENS1_24CollectiveEpilogueBwdGQAISC_fSF_Li256ELb1ELb0EEENS1_19SingleTileSchedulerILb1ELb0ELb0ELi128EEEEEEEEEvNT_6ParamsE:
        .type           _ZN7cutlass13device_kernelIN5flash11enable_sm90INS1_16FlashAttnBwdSm90INS1_25CollectiveMainloopBwdSm90ILi2ELi2ELi2EN4cute5tupleIJNS5_1CILi1EEES8_S8_EEENS6_IJNS7_ILi128EEESA_NS7_ILi64EEEEEENS_10bfloat16_tEfNS_4arch4Sm90ELb0ELb1ELb0ELb1ELb0ELb1ELb0ELb0ELi2ELi1ELi2ELi2ELb0EEENS1_24CollectiveEpilogueBwdGQAISC_fSF_Li256ELb1ELb0EEENS1_19SingleTileSchedulerILb1ELb0ELb0ELi128EEEEEEEEEvNT_6ParamsE,@function
        .size           _ZN7cutlass13device_kernelIN5flash11enable_sm90INS1_16FlashAttnBwdSm90INS1_25CollectiveMainloopBwdSm90ILi2ELi2ELi2EN4cute5tupleIJNS5_1CILi1EEES8_S8_EEENS6_IJNS7_ILi128EEESA_NS7_ILi64EEEEEENS_10bfloat16_tEfNS_4arch4Sm90ELb0ELb1ELb0ELb1ELb0ELb1ELb0ELb0ELi2ELi1ELi2ELi2ELb0EEENS1_24CollectiveEpilogueBwdGQAISC_fSF_Li256ELb1ELb0EEENS1_19SingleTileSchedulerILb1ELb0ELb0ELi128EEEEEEEEEvNT_6ParamsE,(.L_x_7415 - _ZN7cutlass13device_kernelIN5flash11enable_sm90INS1_16FlashAttnBwdSm90INS1_25CollectiveMainloopBwdSm90ILi2ELi2ELi2EN4cute5tupleIJNS5_1CILi1EEES8_S8_EEENS6_IJNS7_ILi128EEESA_NS7_ILi64EEEEEENS_10bfloat16_tEfNS_4arch4Sm90ELb0ELb1ELb0ELb1ELb0ELb1ELb0ELb0ELi2ELi1ELi2ELi2ELb0EEENS1_24CollectiveEpilogueBwdGQAISC_fSF_Li256ELb1ELb0EEENS1_19SingleTileSchedulerILb1ELb0ELb0ELi128EEEEEEEEEvNT_6ParamsE)
        .other          _ZN7cutlass13device_kernelIN5flash11enable_sm90INS1_16FlashAttnBwdSm90INS1_25CollectiveMainloopBwdSm90ILi2ELi2ELi2EN4cute5tupleIJNS5_1CILi1EEES8_S8_EEENS6_IJNS7_ILi128EEESA_NS7_ILi64EEEEEENS_10bfloat16_tEfNS_4arch4Sm90ELb0ELb1ELb0ELb1ELb0ELb1ELb0ELb0ELi2ELi1ELi2ELi2ELb0EEENS1_24CollectiveEpilogueBwdGQAISC_fSF_Li256ELb1ELb0EEENS1_19SingleTileSchedulerILb1ELb0ELb0ELi128EEEEEEEEEvNT_6ParamsE,@"STO_CUDA_ENTRY STV_DEFAULT"
_ZN7cutlass13device_kernelIN5flash11enable_sm90INS1_16FlashAttnBwdSm90INS1_25CollectiveMainloopBwdSm90ILi2ELi2ELi2EN4cute5tupleIJNS5_1CILi1EEES8_S8_EEENS6_IJNS7_ILi128EEESA_NS7_ILi64EEEEEENS_10bfloat16_tEfNS_4arch4Sm90ELb0ELb1ELb0ELb1ELb0ELb1ELb0ELb0ELi2ELi1ELi2ELi2ELb0EEENS1_24CollectiveEpilogueBwdGQAISC_fSF_Li256ELb1ELb0EEENS1_19SingleTileSchedulerILb1ELb0ELb0ELi128EEEEEEEEEvNT_6ParamsE:
        /* <DEDUP_REMOVED lines=24> */
.L_x_5739:
[----:B------:R-:W-:Y:S05]  /*0180*/  BSYNC B0 ;  /* 0x0000000000007941 */ /* 0x000fea0003800000 */
.L_x_5738:
        /* <DEDUP_REMOVED lines=37> */
.L_x_5740:
        /* <DEDUP_REMOVED lines=22> */
.L_x_5741:
[----:B------:R-:W-:Y:S01]  /*0540*/  PLOP3.LUT P0, PT, PT, PT, UP0, 0x80, 0x0 ;  /* 0x000000000000781c */ /* 0x000fe20003f0f008 */
[----:B------:R-:W-:Y:S01]  /*0550*/  NOP ;  /* 0x0000000000007918 */ /* 0x000fe20000000000 */
[----:B------:R-:W-:Y:S01]  /*0560*/  ULDC.64 UR38, c[0x0][0x208] ;  /* 0x0000820000267ab9 */ /* 0x000fe20000000a00 */
[----:B------:R-:W-:Y:S01]  /*0570*/  BSSY B6, `(.L_x_5742) ;  /* 0x000113b000067945 */ /* 0x000fe20003800000 */
[----:B-12-4-:R-:W-:Y:S09]  /*0580*/  BAR.SYNC.DEFER_BLOCKING 0x0 ;  /* 0x0000000000007b1d */ /* 0x016ff20000010000 */
[----:B------:R-:W-:Y:S05]  /*0590*/  @!P0 BRA `(.L_x_5743) ;  /* 0x000000dc001c8947 */ /* 0x000fea0003800000 */
.L_x_5744:
        /* <DEDUP_REMOVED lines=24> */
.L_x_5745:
        /* <DEDUP_REMOVED lines=14> */
.L_x_5747:
[----:B------:R-:W-:-:S05]  /*0800*/  ULDC UR4, c[0x0][0x8c4] ;  /* 0x0002310000047ab9 */ /* 0x000fca0000000800 */
.L_x_5746:
        /* <DEDUP_REMOVED lines=19> */
.L_x_5749:
        /* <DEDUP_REMOVED lines=14> */
.L_x_5750:
        /* <DEDUP_REMOVED lines=11> */
.L_x_5751:
        /* <DEDUP_REMOVED lines=13> */
.L_x_5752:
        /* <DEDUP_REMOVED lines=50> */
.L_x_5753:
        /* <DEDUP_REMOVED lines=28> */
.L_x_5756:
        /* <DEDUP_REMOVED lines=15> */
.L_x_5755:
        /* <DEDUP_REMOVED lines=22> */
.L_x_5758:
        /* <DEDUP_REMOVED lines=15> */
.L_x_5757:
[----:B------:R-:W-:Y:S01]  /*13c0*/  SHF.R.S32.HI R6, RZ, 0x1f, R17 ;  /* 0x0000001fff067819 */ /* 0x000fe20000011411 */
[----:B------:R-:W-:-:S03]  /*13d0*/  UMOV UR4, 0xffffffff ;  /* 0xffffffff00047882 */ /* 0x000fc60000000000 */
[----:B------:R-:W-:-:S04]  /*13e0*/  LEA.HI R0, R6, R17, RZ, 0x7 ;  /* 0x0000001106007211 */ /* 0x000fc800078f38ff */
[----:B------:R-:W-:Y:S01]  /*13f0*/  SHF.R.S32.HI R10, RZ, 0x7, R0 ;  /* 0x00000007ff0a7819 */ /* 0x000fe20000011400 */
[----:B------:R-:W-:Y:S06]  /*1400*/  BRA.DIV UR4, `(.L_x_5759) ;  /* 0x00000106044c7947 */ /* 0x000fec000b800000 */
[----:B------:R1:W2:Y:S02]  /*1410*/  SHFL.IDX PT, R14, R10, RZ, 0x1f ;  /* 0x00001fff0a0e7589 */ /* 0x0002a400000e0000 */
.L_x_5867:
        /* <DEDUP_REMOVED lines=23> */
.L_x_5760:
        /* <DEDUP_REMOVED lines=70> */
[----:B------:R-:W-:Y:S02]  /*19f0*/  SHF.R.S32.HI R7, RZ, 0x1f, R0 ;  /* 0x0000001fff077819 */ /* 0x000fe40000011400 */
[----:B------:R-:W-:Y:S02]  /*1a00*/  CS2R R174, SRZ ;  /* 0x0000000000ae7805 */ /* 0x000fe4000001ff00 */
[----:B------:R-:W-:-:S02]  /*1a10*/  LOP3.LUT R9, R5, 0xfffffff8, RZ, 0xc0, !PT ;  /* 0xfffffff805097812 */ /* 0x000fc400078ec0ff */
[----:B------:R-:W-:Y:S02]  /*1a20*/  CS2R R172, SRZ ;  /* 0x0000000000ac7805 */ /* 0x000fe4000001ff00 */
[----:B------:R-:W-:Y:S02]  /*1a30*/  LOP3.LUT R6, R6, 0xfffffffc, RZ, 0xc0, !PT ;  /* 0xfffffffc06067812 */ /* 0x000fe400078ec0ff */
[----:B------:R-:W-:Y:S02]  /*1a40*/  CS2R R170, SRZ ;  /* 0x0000000000aa7805 */ /* 0x000fe4000001ff00 */
[CC--:B------:R-:W-:Y:S01]  /*1a50*/  LEA.HI R4, R7.reuse, R0.reuse, RZ, 0x3 ;  /* 0x0000000007047211 */ /* 0x0c0fe200078f18ff */
[----:B------:R-:W-:Y:S01]  /*1a60*/  IMAD.IADD R8, R8, 0x1, -R9 ;  /* 0x0000000108087824 */ /* 0x000fe200078e0a09 */
[----:B------:R-:W-:Y:S01]  /*1a70*/  LEA.HI R7, R7, R0, RZ, 0x2 ;  /* 0x0000000007077211 */ /* 0x000fe200078f10ff */
[----:B------:R-:W-:Y:S01]  /*1a80*/  IMAD.IADD R5, R17, 0x1, -R6 ;  /* 0x0000000111057824 */ /* 0x000fe200078e0a06 */
[----:B------:R-:W-:-:S02]  /*1a90*/  SHF.R.S32.HI R0, RZ, 0x3, R4 ;  /* 0x00000003ff007819 */ /* 0x000fc40000011404 */
[----:B------:R-:W-:Y:S02]  /*1aa0*/  CS2R R168, SRZ ;  /* 0x0000000000a87805 */ /* 0x000fe4000001ff00 */
[----:B------:R-:W-:Y:S02]  /*1ab0*/  SHF.R.S32.HI R9, RZ, 0x1f, R4 ;  /* 0x0000001fff097819 */ /* 0x000fe40000011404 */
[----:B------:R-:W-:Y:S02]  /*1ac0*/  CS2R R166, SRZ ;  /* 0x0000000000a67805 */ /* 0x000fe4000001ff00 */
[----:B------:R-:W-:Y:S02]  /*1ad0*/  LEA.HI R6, R10, R11, RZ, 0x5 ;  /* 0x0000000b0a067211 */ /* 0x000fe400078f28ff */
[----:B------:R-:W-:Y:S02]  /*1ae0*/  CS2R R164, SRZ ;  /* 0x0000000000a47805 */ /* 0x000fe4000001ff00 */
[----:B------:R-:W-:-:S02]  /*1af0*/  SHF.R.S32.HI R4, RZ, 0x2, R7 ;  /* 0x00000002ff047819 */ /* 0x000fc40000011407 */
[----:B------:R-:W-:Y:S02]  /*1b00*/  CS2R R162, SRZ ;  /* 0x0000000000a27805 */ /* 0x000fe4000001ff00 */
[----:B------:R-:W-:Y:S02]  /*1b10*/  LEA.HI R10, R12, R12, RZ, 0x1 ;  /* 0x0000000c0c0a7211 */ /* 0x000fe400078f08ff */
[----:B------:R-:W-:Y:S02]  /*1b20*/  CS2R R160, SRZ ;  /* 0x0000000000a07805 */ /* 0x000fe4000001ff00 */
[----:B------:R-:W-:Y:S01]  /*1b30*/  SHF.R.S32.HI R11, RZ, 0x5, R6 ;  /* 0x00000005ff0b7819 */ /* 0x000fe20000011406 */
[----:B------:R-:W-:Y:S01]  /*1b40*/  VIADD R6, R4, 0x8 ;  /* 0x0000000804067836 */ /* 0x000fe20000000000 */
[----:B------:R-:W-:Y:S02]  /*1b50*/  LEA.HI R9, R9, R0, RZ, 0x4 ;  /* 0x0000000009097211 */ /* 0x000fe400078f20ff */
[----:B------:R-:W-:-:S02]  /*1b60*/  CS2R R158, SRZ ;  /* 0x00000000009e7805 */ /* 0x000fc4000001ff00 */
[----:B------:R-:W-:Y:S01]  /*1b70*/  LOP3.LUT R10, R10, 0x3fffffe, RZ, 0xc0, !PT ;  /* 0x03fffffe0a0a7812 */ /* 0x000fe200078ec0ff */
[----:B------:R-:W-:Y:S01]  /*1b80*/  IMAD R11, R11, 0x10, R8 ;  /* 0x000000100b0b7824 */ /* 0x000fe200078e0208 */
        /* <DEDUP_REMOVED lines=9> */
[C---:B------:R-:W-:Y:S01]  /*1c20*/  VIADD R10, R4.reuse, 0x10 ;  /* 0x00000010040a7836 */ /* 0x040fe20000000000 */
[----:B------:R-:W-:Y:S01]  /*1c30*/  SHF.R.S32.HI R11, RZ, 0x1f, R8 ;  /* 0x0000001fff0b7819 */ /* 0x000fe20000011408 */
[----:B------:R-:W-:Y:S01]  /*1c40*/  VIADD R12, R4, 0x18 ;  /* 0x00000018040c7836 */ /* 0x000fe20000000000 */
[----:B------:R-:W-:Y:S01]  /*1c50*/  CS2R R154, SRZ ;  /* 0x00000000009a7805 */ /* 0x000fe2000001ff00 */
[----:B------:R-:W-:Y:S01]  /*1c60*/  IMAD.IADD R9, R6, 0x1, -R9 ;  /* 0x0000000106097824 */ /* 0x000fe200078e0a09 */
[----:B------:R-:W-:Y:S01]  /*1c70*/  LEA.HI R6, R10, R10, RZ, 0x1 ;  /* 0x0000000a0a067211 */ /* 0x000fe200078f08ff */
[----:B------:R-:W-:Y:S01]  /*1c80*/  IMAD.IADD R7, R4, 0x1, -R7 ;  /* 0x0000000104077824 */ /* 0x000fe200078e0a07 */
[----:B------:R-:W-:-:S02]  /*1c90*/  LEA.HI R14, R12, R12, RZ, 0x1 ;  /* 0x0000000c0c0e7211 */ /* 0x000fc400078f08ff */
[----:B------:R-:W-:Y:S02]  /*1ca0*/  CS2R R152, SRZ ;  /* 0x0000000000987805 */ /* 0x000fe4000001ff00 */
[----:B------:R-:W-:Y:S01]  /*1cb0*/  SHF.R.S32.HI R4, RZ, 0x1, R8 ;  /* 0x00000001ff047819 */ /* 0x000fe20000011408 */
[----:B------:R-:W-:Y:S01]  /*1cc0*/  IMAD R229, R0, 0x8, R7 ;  /* 0x0000000800e57824 */ /* 0x000fe200078e0207 */
[----:B------:R-:W-:Y:S01]  /*1cd0*/  LOP3.LUT R13, R6, 0xfffffffe, RZ, 0xc0, !PT ;  /* 0xfffffffe060d7812 */ /* 0x000fe200078ec0ff */
[----:B------:R-:W-:Y:S01]  /*1ce0*/  IMAD.U32 R7, RZ, RZ, UR44 ;  /* 0x0000002cff077e24 */ /* 0x000fe2000f8e00ff */
[--C-:B------:R-:W-:Y:S01]  /*1cf0*/  SHF.R.S32.HI R8, RZ, 0x1, R6.reuse ;  /* 0x00000001ff087819 */ /* 0x100fe20000011406 */
[----:B------:R-:W-:Y:S01]  /*1d00*/  IMAD.MOV.U32 R0, RZ, RZ, RZ ;  /* 0x000000ffff007224 */ /* 0x000fe200078e00ff */
        /* <DEDUP_REMOVED lines=26> */
[----:B------:R-:W-:Y:S01]  /*1eb0*/  IADD3 R6, -R18, UR41, -R7 ;  /* 0x0000002912067c10 */ /* 0x000fe2000fffe907 */
[----:B------:R-:W-:Y:S01]  /*1ec0*/  IMAD R227, R4, 0x8, R9 ;  /* 0x0000000804e37824 */ /* 0x000fe200078e0209 */
[----:B------:R-:W-:Y:S01]  /*1ed0*/  CS2R R194, SRZ ;  /* 0x0000000000c27805 */ /* 0x000fe2000001ff00 */
[----:B------:R-:W-:Y:S01]  /*1ee0*/  IMAD R226, R226, 0x8, R13 ;  /* 0x00000008e2e27824 */ /* 0x000fe200078e020d */
[----:B------:R-:W-:Y:S01]  /*1ef0*/  CS2R R192, SRZ ;  /* 0x0000000000c07805 */ /* 0x000fe2000001ff00 */
[----:B------:R-:W-:Y:S01]  /*1f00*/  IMAD.MOV.U32 R4, RZ, RZ, RZ ;  /* 0x000000ffff047224 */ /* 0x000fe200078e00ff */
[----:B------:R-:W-:-:S02]  /*1f10*/  CS2R R190, SRZ ;  /* 0x0000000000be7805 */ /* 0x000fc4000001ff00 */
[----:B------:R-:W-:Y:S02]  /*1f20*/  CS2R R188, SRZ ;  /* 0x0000000000bc7805 */ /* 0x000fe4000001ff00 */
[----:B------:R-:W-:Y:S02]  /*1f30*/  CS2R R186, SRZ ;  /* 0x0000000000ba7805 */ /* 0x000fe4000001ff00 */
[----:B------:R-:W-:Y:S02]  /*1f40*/  CS2R R184, SRZ ;  /* 0x0000000000b87805 */ /* 0x000fe4000001ff00 */
[----:B------:R-:W-:-:S07]  /*1f50*/  IADD3 R7, RZ, -UR44, -R18 ;  /* 0x8000002cff077c10 */ /* 0x000fce000fffe812 */
.L_x_5773:
[----:B------:R-:W-:-:S06]  /*1f60*/  ULOP3.LUT UR4, UR36, 0x1, URZ, 0xfc, !UPT ;  /* 0x0000000124047892 */ /* 0x000fcc000f8efc3f */
[----:B-1----:R-:W-:-:S05]  /*1f70*/  IMAD.U32 R8, RZ, RZ, UR4 ;  /* 0x00000004ff087e24 */ /* 0x002fca000f8e00ff */
[----:B------:R-:W-:-:S13]  /*1f80*/  ISETP.NE.AND P6, PT, R8, 0x3, PT ;  /* 0x000000030800780c */ /* 0x000fda0003fc5270 */
[----:B------:R-:W-:Y:S05]  /*1f90*/  @!P6 BRA `(.L_x_5763) ;  /* 0x000000000004e947 */ /* 0x000fea0003800000 */
[----:B------:R-:W-:Y:S01]  /*1fa0*/  BPT.TRAP 0x1 ;  /* 0x000000040000795c */ /* 0x000fe20000300000 */
.L_x_5763:
[----:B------:R-:W-:Y:S01]  /*1fb0*/  IMAD R8, R0, 0x8, R16 ;  /* 0x0000000800087824 */ /* 0x000fe200078e0210 */
[----:B------:R-:W-:-:S04]  /*1fc0*/  SHF.L.U32 R23, R4, 0x1f, RZ ;  /* 0x0000001f04177819 */ /* 0x000fc800000006ff */
[----:B------:R1:W2:Y:S01]  /*1fd0*/  SYNCS.PHASECHK.TRANS64.TRYWAIT P0, [R8+URZ+0x30c10], R23 ;  /* 0x030c1017080075a7 */ /* 0x0002a2000800017f */
[----:B------:R-:W-:Y:S05]  /*1fe0*/  @!P6 BRA `(.L_x_5764) ;  /* 0x000000000004e947 */ /* 0x000fea0003800000 */
[----:B------:R-:W-:Y:S01]  /*1ff0*/  BPT.TRAP 0x1 ;  /* 0x000000040000795c */ /* 0x000fe20000300000 */
.L_x_5764:
[----:B------:R-:W-:-:S05]  /*2000*/  VIADD R9, R16, 0x10000 ;  /* 0x0001000010097836 */ /* 0x000fca0000000000 */
[----:B------:R-:W-:-:S04]  /*2010*/  SHF.R.U32.HI R9, RZ, 0x4, R9 ;  /* 0x00000004ff097819 */ /* 0x000fc80000011609 */
[----:B------:R-:W-:Y:S01]  /*2020*/  LOP3.LUT R9, R9, 0x3fff, RZ, 0xc0, !PT ;  /* 0x00003fff09097812 */ /* 0x000fe200078ec0ff */
[----:B--2---:R-:W-:Y:S06]  /*2030*/  @P0 BRA `(.L_x_5765) ;  /* 0x0000000000080947 */ /* 0x004fec0003800000 */
[----:B------:R-:W2:Y:S02]  /*2040*/  SYNCS.PHASECHK.TRANS64.TRYWAIT P0, [R8+URZ+0x30c10], R23 ;  /* 0x030c1017080075a7 */ /* 0x000ea4000800017f */
[----:B--2---:R-:W-:Y:S05]  /*2050*/  @!P0 BRA `(.L_x_5766) ;  /* 0x000000f8006c8947 */ /* 0x004fea0003800000 */
.L_x_5765:
        /* <DEDUP_REMOVED lines=60> */
.L_x_5767:
[----:B------:R1:W1:Y:S01]  /*2420*/  SYNCS.PHASECHK.TRANS64.TRYWAIT P0, [R8+URZ+0x30c30], R23 ;  /* 0x030c3017080075a7 */ /* 0x000262000800017f */
[----:B------:R-:W-:Y:S05]  /*2430*/  @!P6 BRA `(.L_x_5768) ;  /* 0x000000000004e947 */ /* 0x000fea0003800000 */
[----:B------:R-:W-:Y:S01]  /*2440*/  BPT.TRAP 0x1 ;  /* 0x000000040000795c */ /* 0x000fe20000300000 */
.L_x_5768:
[----:B------:R-:W2:Y:S01]  /*2450*/  LDC.64 R24, c[0x0][0x748] ;  /* 0x0001d200ff187b82 */ /* 0x000ea20000000a00 */
[----:B------:R-:W-:-:S05]  /*2460*/  VIADD R13, R16, 0x18000 ;  /* 0x00018000100d7836 */ /* 0x000fca0000000000 */
[----:B------:R-:W-:Y:S01]  /*2470*/  SHF.R.U32.HI R13, RZ, 0x4, R13 ;  /* 0x00000004ff0d7819 */ /* 0x000fe2000001160d */
[----:B-1----:R-:W-:Y:S06]  /*2480*/  @P0 BRA `(.L_x_5769) ;  /* 0x0000000000080947 */ /* 0x002fec0003800000 */
[----:B------:R-:W1:Y:S02]  /*2490*/  SYNCS.PHASECHK.TRANS64.TRYWAIT P0, [R8+URZ+0x30c30], R23 ;  /* 0x030c3017080075a7 */ /* 0x000e64000800017f */
[----:B-1----:R-:W-:Y:S05]  /*24a0*/  @!P0 BRA `(.L_x_5770) ;  /* 0x000000f4006c8947 */ /* 0x002fea0003800000 */
.L_x_5769:
        /* <DEDUP_REMOVED lines=32> */
[----:B------:R-:W-:Y:S01]  /*26b0*/  VIADD R221, R5, 0x8 ;  /* 0x0000000805dd7836 */ /* 0x000fe20000000000 */
[C---:B------:R-:W-:Y:S01]  /*26c0*/  ISETP.GE.AND P1, PT, R22.reuse, RZ, PT ;  /* 0x000000ff1600720c */ /* 0x040fe20003f26270 */
[----:B------:R-:W-:Y:S01]  /*26d0*/  ULDC UR11, c[0x0][0x744] ;  /* 0x0001d100000b7ab9 */ /* 0x000fe20000000800 */
        /* <DEDUP_REMOVED lines=16> */
[----:B------:R-:W-:Y:S01]  /*27e0*/  VIADD R23, R5, 0xc ;  /* 0x0000000c05177836 */ /* 0x000fe20000000000 */
[----:B------:R-:W-:Y:S01]  /*27f0*/  ISETP.GE.AND P1, PT, R22, 0x8, PT ;  /* 0x000000081600780c */ /* 0x000fe20003f26270 */
[--C-:B--2---:R-:W-:Y:S01]  /*2800*/  FFMA.FTZ R222, R222, UR11, -R217.reuse ;  /* 0x0000000bdede7c23 */ /* 0x104fe200080108d9 */
[----:B------:R-:W-:Y:S01]  /*2810*/  FFMA.FTZ R217, R148, UR11, -R217 ;  /* 0x0000000b94d97c23 */ /* 0x000fe200080108d9 */
[----:B------:R-:W-:Y:S01]  /*2820*/  ISETP.GE.AND P3, PT, R13, 0x8, PT ;  /* 0x000000080d00780c */ /* 0x000fe20003f66270 */
[----:B------:R-:W-:Y:S01]  /*2830*/  HGMMA.64x128x16.F32.BF16 R24, gdesc[UR4], RZ, !UPT, gsb0 ;  /* 0x01e00000041879f0 */ /* 0x000fe2000c0018ff */
[----:B------:R-:W-:Y:S01]  /*2840*/  UIADD3 UR6, UR10, 0x2, URZ ;  /* 0x000000020a067890 */ /* 0x000fe2000fffe03f */
[----:B------:R-:W1:Y:S01]  /*2850*/  SHFL.IDX PT, R216, R21, R23, 0x1f ;  /* 0x00001f1715d87589 */ /* 0x000e6200000e0000 */
[----:B------:R-:W-:Y:S01]  /*2860*/  UIADD3 UR4, UR9, 0x2, URZ ;  /* 0x0000000209047890 */ /* 0x000fe2000fffe03f */
[----:B------:R-:W-:Y:S01]  /*2870*/  ISETP.GT.OR P1, PT, R20, 0x8, !P1 ;  /* 0x000000081400780c */ /* 0x000fe20004f24670 */
[----:B------:R-:W-:Y:S01]  /*2880*/  UMOV UR7, 0x40000040 ;  /* 0x4000004000077882 */ /* 0x000fe20000000000 */
[----:B------:R-:W-:Y:S01]  /*2890*/  UMOV UR5, 0x40000040 ;  /* 0x4000004000057882 */ /* 0x000fe20000000000 */
[----:B------:R-:W-:Y:S01]  /*28a0*/  VIADD R148, R5, 0x10 ;  /* 0x0000001005947836 */ /* 0x000fe20000000000 */
[----:B------:R-:W-:Y:S01]  /*28b0*/  ISETP.GE.AND P0, PT, R13, 0x9, PT ;  /* 0x000000090d00780c */ /* 0x000fe20003f06270 */
[----:B------:R-:W-:Y:S01]  /*28c0*/  MUFU.EX2 R219, R219 ;  /* 0x000000db00db7308 */ /* 0x000fe20000000800 */
[----:B------:R-:W-:-:S02]  /*28d0*/  ISETP.GT.OR P3, PT, R19, 0x8, !P3 ;  /* 0x000000081300780c */ /* 0x000fc40005f64670 */
[----:B------:R-:W-:Y:S01]  /*28e0*/  FSEL R88, R88, -INF , !P1 ;  /* 0xff80000058587808 */ /* 0x000fe20004800000 */
[----:B------:R-:W2:Y:S01]  /*28f0*/  SHFL.IDX PT, R150, R21, R148, 0x1f ;  /* 0x00001f9415967589 */ /* 0x000ea200000e0000 */
[----:B------:R-:W-:Y:S02]  /*2900*/  ISETP.GE.AND P1, PT, R13, 0x10, PT ;  /* 0x000000100d00780c */ /* 0x000fe40003f26270 */
[----:B------:R-:W-:Y:S02]  /*2910*/  ISETP.GE.AND P2, PT, R22, 0x9, PT ;  /* 0x000000091600780c */ /* 0x000fe40003f46270 */
[C---:B------:R-:W-:Y:S02]  /*2920*/  ISETP.GT.OR P0, PT, R19.reuse, 0x9, !P0 ;  /* 0x000000091300780c */ /* 0x040fe40004704670 */
[----:B------:R-:W-:Y:S01]  /*2930*/  FSEL R218, R90, -INF , !P3 ;  /* 0xff8000005ada7808 */ /* 0x000fe20005800000 */
[----:B---3--:R-:W-:Y:S01]  /*2940*/  FFMA.FTZ R90, R88, UR11, -R149 ;  /* 0x0000000b585a7c23 */ /* 0x008fe20008010895 */
[----:B------:R-:W-:Y:S01]  /*2950*/  ISETP.GT.OR P1, PT, R19, 0x10, !P1 ;  /* 0x000000101300780c */ /* 0x000fe20004f24670 */
[----:B------:R-:W-:Y:S01]  /*2960*/  MUFU.EX2 R88, R220 ;  /* 0x000000dc00587308 */ /* 0x000fe20000000800 */
[----:B------:R-:W-:-:S02]  /*2970*/  ISETP.GT.OR P2, PT, R20, 0x9, !P2 ;  /* 0x000000091400780c */ /* 0x000fc40005744670 */
[----:B------:R-:W-:Y:S01]  /*2980*/  FSEL R151, R91, -INF , !P0 ;  /* 0xff8000005b977808 */ /* 0x000fe20004000000 */
[----:B------:R-:W-:Y:S01]  /*2990*/  FFMA.FTZ R91, R218, UR11, -R149 ;  /* 0x0000000bda5b7c23 */ /* 0x000fe20008010895 */
[----:B------:R-:W-:Y:S02]  /*29a0*/  FSEL R149, R94, -INF , !P1 ;  /* 0xff8000005e957808 */ /* 0x000fe40004800000 */
[C---:B------:R-:W-:Y:S01]  /*29b0*/  ISETP.GE.AND P1, PT, R22.reuse, 0x11, PT ;  /* 0x000000111600780c */ /* 0x040fe20003f26270 */
[----:B------:R-:W-:Y:S01]  /*29c0*/  MUFU.EX2 R90, R90 ;  /* 0x0000005a005a7308 */ /* 0x000fe20000000800 */
[C---:B------:R-:W-:Y:S02]  /*29d0*/  ISETP.GE.AND P4, PT, R22.reuse, 0x18, PT ;  /* 0x000000181600780c */ /* 0x040fe40003f86270 */
[----:B------:R-:W-:Y:S02]  /*29e0*/  FSEL R89, R89, -INF , !P2 ;  /* 0xff80000059597808 */ /* 0x000fe40005000000 */
[----:B------:R-:W-:-:S02]  /*29f0*/  ISETP.GE.AND P0, PT, R22, 0x10, PT ;  /* 0x000000101600780c */ /* 0x000fc40003f06270 */
[C---:B------:R-:W-:Y:S01]  /*2a00*/  ISETP.GT.OR P1, PT, R20.reuse, 0x11, !P1 ;  /* 0x000000111400780c */ /* 0x040fe20004f24670 */
[--C-:B-1----:R-:W-:Y:S01]  /*2a10*/  FFMA.FTZ R218, R89, UR11, -R216.reuse ;  /* 0x0000000b59da7c23 */ /* 0x102fe200080108d8 */
[C---:B------:R-:W-:Y:S01]  /*2a20*/  ISETP.GT.OR P4, PT, R20.reuse, 0x18, !P4 ;  /* 0x000000181400780c */ /* 0x040fe20006784670 */
[----:B------:R-:W-:Y:S01]  /*2a30*/  FFMA.FTZ R216, R151, UR11, -R216 ;  /* 0x0000000b97d87c23 */ /* 0x000fe200080108d8 */
[----:B------:R-:W-:Y:S01]  /*2a40*/  ISETP.GT.OR P0, PT, R20, 0x10, !P0 ;  /* 0x000000101400780c */ /* 0x000fe20004704670 */
[----:B------:R-:W-:Y:S01]  /*2a50*/  MUFU.EX2 R91, R91 ;  /* 0x0000005b005b7308 */ /* 0x000fe20000000800 */
[----:B------:R-:W-:Y:S02]  /*2a60*/  FSEL R151, R93, -INF , !P1 ;  /* 0xff8000005d977808 */ /* 0x000fe40004800000 */
[----:B------:R-:W-:Y:S02]  /*2a70*/  FSEL R96, R96, -INF , !P4 ;  /* 0xff80000060607808 */ /* 0x000fe40006000000 */
[----:B------:R-:W-:-:S02]  /*2a80*/  ISETP.GE.AND P5, PT, R22, 0x19, PT ;  /* 0x000000191600780c */ /* 0x000fc40003fa6270 */
[C---:B------:R-:W-:Y:S01]  /*2a90*/  ISETP.GE.AND P1, PT, R22.reuse, 0x29, PT ;  /* 0x000000291600780c */ /* 0x040fe20003f26270 */
[----:B------:R-:W-:Y:S01]  /*2aa0*/  MUFU.EX2 R93, R216 ;  /* 0x000000d8005d7308 */ /* 0x000fe20000000800 */
[----:B------:R-:W-:Y:S02]  /*2ab0*/  ISETP.GE.AND P4, PT, R22, 0x30, PT ;  /* 0x000000301600780c */ /* 0x000fe40003f86270 */
        /* <DEDUP_REMOVED lines=9> */
[----:B------:R-:W-:Y:S02]  /*2b50*/  FSEL R108, R108, -INF , !P4 ;  /* 0xff8000006c6c7808 */ /* 0x000fe40006000000 */
[C---:B------:R-:W-:Y:S02]  /*2b60*/  ISETP.GE.AND P5, PT, R22.reuse, 0x31, PT ;  /* 0x000000311600780c */ /* 0x040fe40003fa6270 */
[C---:B------:R-:W-:Y:S01]  /*2b70*/  ISETP.GE.AND P1, PT, R22.reuse, 0x41, PT ;  /* 0x000000411600780c */ /* 0x040fe20003f26270 */
[----:B------:R2:W3:Y:S01]  /*2b80*/  MUFU.EX2 R92, R218 ;  /* 0x000000da005c7308 */ /* 0x0004e20000000800 */
[----:B------:R-:W-:Y:S01]  /*2b90*/  ISETP.GE.AND P4, PT, R22, 0x48, PT ;  /* 0x000000481600780c */ /* 0x000fe20003f86270 */
[----:B-1----:R-:W-:Y:S01]  /*2ba0*/  VIADD R217, R5, 0x14 ;  /* 0x0000001405d97836 */ /* 0x002fe20000000000 */
[C---:B------:R-:W-:Y:S02]  /*2bb0*/  ISETP.GT.OR P5, PT, R20.reuse, 0x31, !P5 ;  /* 0x000000311400780c */ /* 0x040fe40006fa4670 */
[----:B------:R-:W-:-:S02]  /*2bc0*/  ISETP.GT.OR P1, PT, R20, 0x41, !P1 ;  /* 0x000000411400780c */ /* 0x000fc40004f24670 */
[----:B------:R-:W-:Y:S01]  /*2bd0*/  ISETP.GT.OR P4, PT, R20, 0x48, !P4 ;  /* 0x000000481400780c */ /* 0x000fe20006784670 */
[----:B------:R-:W-:Y:S01]  /*2be0*/  MUFU.EX2 R94, R94 ;  /* 0x0000005e005e7308 */ /* 0x000fe20000000800 */
[----:B------:R-:W-:Y:S01]  /*2bf0*/  FSEL R109, R109, -INF , !P5 ;  /* 0xff8000006d6d7808 */ /* 0x000fe20006800000 */
[----:B--2---:R-:W-:Y:S01]  /*2c00*/  VIADD R218, R5, 0x18 ;  /* 0x0000001805da7836 */ /* 0x004fe20000000000 */
[----:B------:R-:W-:Y:S02]  /*2c10*/  FSEL R117, R117, -INF , !P1 ;  /* 0xff80000075757808 */ /* 0x000fe40004800000 */
[----:B------:R-:W-:Y:S02]  /*2c20*/  FSEL R220, R120, -INF , !P4 ;  /* 0xff80000078dc7808 */ /* 0x000fe40006000000 */
[C---:B------:R-:W-:Y:S01]  /*2c30*/  ISETP.GE.AND P5, PT, R22.reuse, 0x49, PT ;  /* 0x000000491600780c */ /* 0x040fe20003fa6270 */
[----:B------:R1:W-:Y:S01]  /*2c40*/  MUFU.EX2 R120, R222 ;  /* 0x000000de00787308 */ /* 0x0003e20000000800 */
[C---:B------:R-:W-:Y:S01]  /*2c50*/  ISETP.GE.AND P1, PT, R22.reuse, 0x59, PT ;  /* 0x000000591600780c */ /* 0x040fe20003f26270 */
[----:B------:R-:W2:Y:S01]  /*2c60*/  SHFL.IDX PT, R228, R21, R218, 0x1f ;  /* 0x00001fda15e47589 */ /* 0x000ea200000e0000 */
[----:B------:R-:W-:-:S02]  /*2c70*/  ISETP.GE.AND P4, PT, R22, 0x60, PT ;  /* 0x000000601600780c */ /* 0x000fc40003f86270 */
[C---:B------:R-:W-:Y:S02]  /*2c80*/  ISETP.GT.OR P5, PT, R20.reuse, 0x49, !P5 ;  /* 0x000000491400780c */ /* 0x040fe40006fa4670 */
[C---:B------:R-:W-:Y:S02]  /*2c90*/  ISETP.GT.OR P1, PT, R20.reuse, 0x59, !P1 ;  /* 0x000000591400780c */ /* 0x040fe40004f24670 */
[----:B------:R-:W-:Y:S01]  /*2ca0*/  ISETP.GT.OR P4, PT, R20, 0x60, !P4 ;  /* 0x000000601400780c */ /* 0x000fe20006784670 */
[----:B-1----:R-:W1:Y:S01]  /*2cb0*/  SHFL.IDX PT, R222, R21, R217, 0x1f ;  /* 0x00001fd915de7589 */ /* 0x002e6200000e0000 */
[----:B------:R-:W-:Y:S02]  /*2cc0*/  FSEL R121, R121, -INF , !P5 ;  /* 0xff80000079797808 */ /* 0x000fe40006800000 */
[----:B------:R-:W-:Y:S02]  /*2cd0*/  FSEL R129, R129, -INF , !P1 ;  /* 0xff80000081817808 */ /* 0x000fe40004800000 */
[----:B------:R-:W-:-:S02]  /*2ce0*/  FSEL R132, R132, -INF , !P4 ;  /* 0xff80000084847808 */ /* 0x000fc40006000000 */
[C---:B------:R-:W-:Y:S02]  /*2cf0*/  ISETP.GE.AND P2, PT, R22.reuse, 0x20, PT ;  /* 0x000000201600780c */ /* 0x040fe40003f46270 */
[C---:B------:R-:W-:Y:S02]  /*2d00*/  ISETP.GE.AND P3, PT, R22.reuse, 0x21, PT ;  /* 0x000000211600780c */ /* 0x040fe40003f66270 */
[C---:B------:R-:W-:Y:S02]  /*2d10*/  ISETP.GE.AND P0, PT, R22.reuse, 0x28, PT ;  /* 0x000000281600780c */ /* 0x040fe40003f06270 */
[----:B------:R-:W-:Y:S02]  /*2d20*/  ISETP.GE.AND P5, PT, R22, 0x61, PT ;  /* 0x000000611600780c */ /* 0x000fe40003fa6270 */
[C---:B------:R-:W-:Y:S01]  /*2d30*/  ISETP.GE.AND P1, PT, R13.reuse, 0x11, PT ;  /* 0x000000110d00780c */ /* 0x040fe20003f26270 */
[----:B--2---:R-:W-:Y:S01]  /*2d40*/  FFMA.FTZ R96, R96, UR11, -R228 ;  /* 0x0000000b60607c23 */ /* 0x004fe200080108e4 */
        /* <DEDUP_REMOVED lines=9> */
[----:B------:R-:W-:Y:S01]  /*2de0*/  FSEL R104, R104, -INF , !P0 ;  /* 0xff80000068687808 */ /* 0x000fe20004000000 */
[----:B------:R-:W-:Y:S02]  /*2df0*/  WARPGROUP.DEPBAR.LE gsb0, 0x0 ;  /* 0x00008000000079c5 */ /* 0x000fe40000010000 */
[----:B------:R-:W-:Y:S01]  /*2e00*/  WARPGROUP.ARRIVE ;  /* 0x00000000000079c5 */ /* 0x000fe20000000000 */
[----:B------:R-:W-:Y:S02]  /*2e10*/  FSEL R133, R133, -INF , !P5 ;  /* 0xff80000085857808 */ /* 0x000fe40006800000 */
[----:B------:R-:W-:-:S02]  /*2e20*/  FSEL R97, R95, -INF , !P1 ;  /* 0xff8000005f617808 */ /* 0x000fc40004800000 */
[----:B------:R-:W-:Y:S01]  /*2e30*/  FSEL R98, R98, -INF , !P4 ;  /* 0xff80000062627808 */ /* 0x000fe20006000000 */
[----:B------:R-:W-:Y:S01]  /*2e40*/  HGMMA.64x128x16.F32.BF16 R24, gdesc[UR4], R24, gsb0 ;  /* 0x01e00000041879f0 */ /* 0x000fe20008001818 */
[----:B------:R-:W-:Y:S01]  /*2e50*/  UIADD3 UR6, UR10, 0x4, URZ ;  /* 0x000000040a067890 */ /* 0x000fe2000fffe03f */
[C---:B------:R-:W-:Y:S01]  /*2e60*/  ISETP.GE.AND P2, PT, R22.reuse, 0x38, PT ;  /* 0x000000381600780c */ /* 0x040fe20003f46270 */
[----:B------:R-:W-:Y:S01]  /*2e70*/  UIADD3 UR4, UR9, 0x4, URZ ;  /* 0x0000000409047890 */ /* 0x000fe2000fffe03f */
[C---:B------:R-:W-:Y:S01]  /*2e80*/  ISETP.GE.AND P3, PT, R22.reuse, 0x39, PT ;  /* 0x000000391600780c */ /* 0x040fe20003f66270 */
[----:B------:R-:W-:Y:S01]  /*2e90*/  UMOV UR7, 0x40000040 ;  /* 0x4000004000077882 */ /* 0x000fe20000000000 */
[----:B------:R-:W-:Y:S01]  /*2ea0*/  UMOV UR5, 0x40000040 ;  /* 0x4000004000057882 */ /* 0x000fe20000000000 */
[----:B------:R-:W-:Y:S01]  /*2eb0*/  ISETP.GE.AND P0, PT, R22, 0x40, PT ;  /* 0x000000401600780c */ /* 0x000fe20003f06270 */
[----:B-1----:R-:W-:Y:S01]  /*2ec0*/  FFMA.FTZ R233, R97, UR11, -R222 ;  /* 0x0000000b61e97c23 */ /* 0x002fe200080108de */
[C---:B------:R-:W-:Y:S01]  /*2ed0*/  ISETP.GE.AND P5, PT, R13.reuse, 0x19, PT ;  /* 0x000000190d00780c */ /* 0x040fe20003fa6270 */
[----:B------:R-:W1:Y:S01]  /*2ee0*/  MUFU.EX2 R97, R96 ;  /* 0x0000006000617308 */ /* 0x000e620000000800 */
[----:B------:R-:W-:-:S02]  /*2ef0*/  ISETP.GE.AND P1, PT, R13, 0x20, PT ;  /* 0x000000200d00780c */ /* 0x000fc40003f26270 */
[----:B------:R-:W-:Y:S02]  /*2f00*/  ISETP.GE.AND P4, PT, R13, 0x21, PT ;  /* 0x000000210d00780c */ /* 0x000fe40003f86270 */
[C---:B------:R-:W-:Y:S02]  /*2f10*/  ISETP.GT.OR P2, PT, R20.reuse, 0x38, !P2 ;  /* 0x000000381400780c */ /* 0x040fe40005744670 */
[C---:B------:R-:W-:Y:S01]  /*2f20*/  ISETP.GT.OR P3, PT, R20.reuse, 0x39, !P3 ;  /* 0x000000391400780c */ /* 0x040fe20005f64670 */
[----:B------:R2:W1:Y:S01]  /*2f30*/  MUFU.EX2 R95, R150 ;  /* 0x00000096005f7308 */ /* 0x0004620000000800 */
[----:B------:R-:W-:Y:S02]  /*2f40*/  ISETP.GT.OR P0, PT, R20, 0x40, !P0 ;  /* 0x000000401400780c */ /* 0x000fe40004704670 */
[C---:B------:R-:W-:Y:S02]  /*2f50*/  ISETP.GT.OR P5, PT, R19.reuse, 0x19, !P5 ;  /* 0x000000191300780c */ /* 0x040fe40006fa4670 */
[----:B------:R-:W-:-:S02]  /*2f60*/  ISETP.GT.OR P1, PT, R19, 0x20, !P1 ;  /* 0x000000201300780c */ /* 0x000fc40004f24670 */
[----:B------:R-:W-:Y:S02]  /*2f70*/  ISETP.GT.OR P4, PT, R19, 0x21, !P4 ;  /* 0x000000211300780c */ /* 0x000fe40006784670 */
[----:B------:R-:W-:Y:S01]  /*2f80*/  FSEL R112, R112, -INF , !P2 ;  /* 0xff80000070707808 */ /* 0x000fe20005000000 */
[----:B--2---:R-:W-:Y:S01]  /*2f90*/  VIADD R150, R5, 0x1c ;  /* 0x0000001c05967836 */ /* 0x004fe20000000000 */
[----:B------:R-:W-:Y:S02]  /*2fa0*/  FSEL R113, R113, -INF , !P3 ;  /* 0xff80000071717808 */ /* 0x000fe40005800000 */
[----:B------:R-:W-:Y:S02]  /*2fb0*/  FSEL R116, R116, -INF , !P0 ;  /* 0xff80000074747808 */ /* 0x000fe40004000000 */
[----:B------:R-:W-:Y:S01]  /*2fc0*/  FSEL R99, R99, -INF , !P5 ;  /* 0xff80000063637808 */ /* 0x000fe20006800000 */
[----:B------:R2:W4:Y:S01]  /*2fd0*/  SHFL.IDX PT, R232, R21, R150, 0x1f ;  /* 0x00001f9615e87589 */ /* 0x00052200000e0000 */
[----:B------:R-:W-:-:S02]  /*2fe0*/  FSEL R102, R102, -INF , !P1 ;  /* 0xff80000066667808 */ /* 0x000fc40004800000 */
[----:B------:R-:W-:Y:S02]  /*2ff0*/  FSEL R103, R103, -INF , !P4 ;  /* 0xff80000067677808 */ /* 0x000fe40006000000 */
[C---:B------:R-:W-:Y:S02]  /*3000*/  ISETP.GE.AND P2, PT, R22.reuse, 0x50, PT ;  /* 0x000000501600780c */ /* 0x040fe40003f46270 */
[C---:B------:R-:W-:Y:S02]  /*3010*/  ISETP.GE.AND P3, PT, R22.reuse, 0x51, PT ;  /* 0x000000511600780c */ /* 0x040fe40003f66270 */
[----:B------:R-:W-:Y:S01]  /*3020*/  ISETP.GE.AND P0, PT, R22, 0x58, PT ;  /* 0x000000581600780c */ /* 0x000fe20003f06270 */
[----:B--2---:R-:W2:Y:S01]  /*3030*/  MUFU.EX2 R21, R233 ;  /* 0x000000e900157308 */ /* 0x004ea20000000800 */
[C---:B------:R-:W-:Y:S02]  /*3040*/  ISETP.GE.AND P5, PT, R13.reuse, 0x28, PT ;  /* 0x000000280d00780c */ /* 0x040fe40003fa6270 */
[----:B------:R-:W-:-:S02]  /*3050*/  ISETP.GE.AND P1, PT, R13, 0x29, PT ;  /* 0x000000290d00780c */ /* 0x000fc40003f26270 */
[----:B------:R-:W-:Y:S02]  /*3060*/  ISETP.GE.AND P4, PT, R13, 0x30, PT ;  /* 0x000000300d00780c */ /* 0x000fe40003f86270 */
[C---:B------:R-:W-:Y:S02]  /*3070*/  ISETP.GT.OR P2, PT, R20.reuse, 0x50, !P2 ;  /* 0x000000501400780c */ /* 0x040fe40005744670 */
[C---:B------:R-:W-:Y:S02]  /*3080*/  ISETP.GT.OR P3, PT, R20.reuse, 0x51, !P3 ;  /* 0x000000511400780c */ /* 0x040fe40005f64670 */
[----:B------:R-:W-:Y:S02]  /*3090*/  ISETP.GT.OR P0, PT, R20, 0x58, !P0 ;  /* 0x000000581400780c */ /* 0x000fe40004704670 */
[----:B------:R-:W-:Y:S01]  /*30a0*/  ISETP.GT.OR P5, PT, R19, 0x28, !P5 ;  /* 0x000000281300780c */ /* 0x000fe20006fa4670 */
[--C-:B----4-:R-:W-:Y:S01]  /*30b0*/  FFMA.FTZ R230, R149, UR11, -R232.reuse ;  /* 0x0000000b95e67c23 */ /* 0x110fe200080108e8 */
[----:B------:R-:W-:Y:S01]  /*30c0*/  ISETP.GT.OR P1, PT, R19, 0x29, !P1 ;  /* 0x000000291300780c */ /* 0x000fe20004f24670 */
[----:B------:R-:W-:Y:S01]  /*30d0*/  FFMA.FTZ R99, R99, UR11, -R232 ;  /* 0x0000000b63637c23 */ /* 0x000fe200080108e8 */
[----:B------:R-:W-:-:S02]  /*30e0*/  ISETP.GT.OR P4, PT, R19, 0x30, !P4 ;  /* 0x000000301300780c */ /* 0x000fc40006784670 */
[----:B------:R-:W-:Y:S02]  /*30f0*/  FSEL R124, R124, -INF , !P2 ;  /* 0xff8000007c7c7808 */ /* 0x000fe40005000000 */
[----:B------:R-:W-:Y:S01]  /*3100*/  FSEL R125, R125, -INF , !P3 ;  /* 0xff8000007d7d7808 */ /* 0x000fe20005800000 */
[----:B------:R-:W-:Y:S01]  /*3110*/  MUFU.EX2 R99, R99 ;  /* 0x0000006300637308 */ /* 0x000fe20000000800 */
[----:B------:R-:W-:Y:S02]  /*3120*/  FSEL R128, R128, -INF , !P0 ;  /* 0xff80000080807808 */ /* 0x000fe40004000000 */
[----:B------:R-:W-:Y:S02]  /*3130*/  FSEL R216, R106, -INF , !P5 ;  /* 0xff8000006ad87808 */ /* 0x000fe40006800000 */
[----:B------:R-:W-:Y:S01]  /*3140*/  FSEL R107, R107, -INF , !P1 ;  /* 0xff8000006b6b7808 */ /* 0x000fe20004800000 */
[----:B------:R-:W4:Y:S01]  /*3150*/  SHFL.IDX PT, R106, R18, R221, 0x1f ;  /* 0x00001fdd126a7589 */ /* 0x000f2200000e0000 */
        /* <DEDUP_REMOVED lines=9> */
[C---:B------:R-:W-:Y:S01]  /*31f0*/  ISETP.GT.OR P2, PT, R20.reuse, 0x68, !P2 ;  /* 0x000000681400780c */ /* 0x040fe20005744670 */
[----:B------:R-:W3:Y:S01]  /*3200*/  SHFL.IDX PT, R98, R18, R5, 0x1f ;  /* 0x00001f0512627589 */ /* 0x000ee200000e0000 */
[----:B------:R-:W-:Y:S01]  /*3210*/  ISETP.GT.OR P0, PT, R20, 0x70, !P0 ;  /* 0x000000701400780c */ /* 0x000fe20004704670 */
[----:B------:R1:W5:Y:S01]  /*3220*/  MUFU.EX2 R96, R151 ;  /* 0x0000009700607308 */ /* 0x0003620000000800 */
[----:B------:R-:W-:Y:S01]  /*3230*/  FSEL R136, R136, -INF , !P2 ;  /* 0xff80000088887808 */ /* 0x000fe20005000000 */
[----:B------:R-:W2:Y:S01]  /*3240*/  SHFL.IDX PT, R228, R18, R223, 0x1f ;  /* 0x00001fdf12e47589 */ /* 0x000ea200000e0000 */
[----:B------:R-:W-:-:S02]  /*3250*/  ISETP.GE.AND P2, PT, R13, 0x31, PT ;  /* 0x000000310d00780c */ /* 0x000fc40003f46270 */
[----:B------:R-:W-:Y:S01]  /*3260*/  FSEL R140, R140, -INF , !P0 ;  /* 0xff8000008c8c7808 */ /* 0x000fe20004000000 */
[----:B------:R-:W5:Y:S01]  /*3270*/  SHFL.IDX PT, R222, R18, R23, 0x1f ;  /* 0x00001f1712de7589 */ /* 0x000f6200000e0000 */
[----:B------:R-:W-:Y:S01]  /*3280*/  ISETP.GE.AND P0, PT, R13, 0x39, PT ;  /* 0x000000390d00780c */ /* 0x000fe20003f06270 */
[--C-:B----4-:R-:W-:Y:S01]  /*3290*/  FFMA.FTZ R216, R216, UR11, -R106.reuse ;  /* 0x0000000bd8d87c23 */ /* 0x110fe2000801086a */
[C---:B------:R-:W-:Y:S01]  /*32a0*/  ISETP.GT.OR P2, PT, R19.reuse, 0x31, !P2 ;  /* 0x000000311300780c */ /* 0x040fe20005744670 */
[----:B-1----:R-:W1:Y:S01]  /*32b0*/  SHFL.IDX PT, R151, R18, R148, 0x1f ;  /* 0x00001f9412977589 */ /* 0x002e6200000e0000 */
[----:B------:R-:W-:Y:S01]  /*32c0*/  ISETP.GT.OR P0, PT, R19, 0x39, !P0 ;  /* 0x000000391300780c */ /* 0x000fe20004704670 */
[----:B------:R-:W-:Y:S01]  /*32d0*/  FFMA.FTZ R104, R104, UR11, -R106 ;  /* 0x0000000b68687c23 */ /* 0x000fe2000801086a */
[C---:B------:R-:W-:Y:S01]  /*32e0*/  ISETP.GT.OR P3, PT, R20.reuse, 0x69, !P3 ;  /* 0x000000691400780c */ /* 0x040fe20005f64670 */
[----:B------:R-:W-:Y:S01]  /*32f0*/  MUFU.EX2 R22, R22 ;  /* 0x0000001600167308 */ /* 0x000fe20000000800 */
[----:B------:R-:W-:-:S02]  /*3300*/  ISETP.GT.OR P5, PT, R20, 0x71, !P5 ;  /* 0x000000711400780c */ /* 0x000fc40006fa4670 */
[----:B------:R-:W-:Y:S02]  /*3310*/  FSEL R137, R137, -INF , !P3 ;  /* 0xff80000089897808 */ /* 0x000fe40005800000 */
[----:B------:R-:W-:Y:S02]  /*3320*/  ISETP.GE.AND P3, PT, R13, 0x38, PT ;  /* 0x000000380d00780c */ /* 0x000fe40003f66270 */
[----:B------:R-:W-:Y:S01]  /*3330*/  ISETP.GT.OR P1, PT, R20, 0x78, !P1 ;  /* 0x000000781400780c */ /* 0x000fe20004f24670 */
[--C-:B---3--:R-:W-:Y:S01]  /*3340*/  FFMA.FTZ R149, R102, UR11, -R98.reuse ;  /* 0x0000000b66957c23 */ /* 0x108fe20008010862 */
[----:B------:R-:W-:Y:S01]  /*3350*/  ISETP.GT.OR P3, PT, R19, 0x38, !P3 ;  /* 0x000000381300780c */ /* 0x000fe20005f64670 */
[----:B------:R-:W-:Y:S01]  /*3360*/  FFMA.FTZ R100, R100, UR11, -R98 ;  /* 0x0000000b64647c23 */ /* 0x000fe20008010862 */
[----:B------:R-:W-:Y:S01]  /*3370*/  ISETP.GT.OR P4, PT, R20, 0x79, !P4 ;  /* 0x000000791400780c */ /* 0x000fe20006784670 */
[--C-:B--2---:R-:W-:Y:S01]  /*3380*/  FFMA.FTZ R102, R101, UR11, -R228.reuse ;  /* 0x0000000b65667c23 */ /* 0x104fe200080108e4 */
[----:B------:R-:W-:Y:S01]  /*3390*/  FFMA.FTZ R103, R103, UR11, -R228 ;  /* 0x0000000b67677c23 */ /* 0x000fe200080108e4 */
[----:B------:R2:W-:Y:S01]  /*33a0*/  MUFU.EX2 R101, R149 ;  /* 0x0000009500657308 */ /* 0x0005e20000000800 */
[----:B------:R-:W-:Y:S01]  /*33b0*/  SHFL.IDX PT, R228, R18, R150, 0x1f ;  /* 0x00001f9612e47589 */ /* 0x000fe200000e0000 */
[--C-:B-----5:R-:W-:Y:S01]  /*33c0*/  FFMA.FTZ R106, R105, UR11, -R222.reuse ;  /* 0x0000000b696a7c23 */ /* 0x120fe200080108de */
[----:B------:R-:W-:Y:S01]  /*33d0*/  FFMA.FTZ R107, R107, UR11, -R222 ;  /* 0x0000000b6b6b7c23 */ /* 0x000fe200080108de */
[----:B------:R-:W-:Y:S01]  /*33e0*/  FSEL R144, R144, -INF , !P1 ;  /* 0xff80000090907808 */ /* 0x000fe20004800000 */
[----:B------:R-:W3:Y:S01]  /*33f0*/  SHFL.IDX PT, R222, R18, R217, 0x1f ;  /* 0x00001fd912de7589 */ /* 0x000ee200000e0000 */
[--C-:B-1----:R-:W-:Y:S01]  /*3400*/  FFMA.FTZ R108, R108, UR11, -R151.reuse ;  /* 0x0000000b6c6c7c23 */ /* 0x102fe20008010897 */
[----:B------:R-:W-:Y:S01]  /*3410*/  FFMA.FTZ R110, R110, UR11, -R151 ;  /* 0x0000000b6e6e7c23 */ /* 0x000fe20008010897 */
[----:B------:R-:W-:Y:S01]  /*3420*/  FSEL R151, R111, -INF , !P2 ;  /* 0xff8000006f977808 */ /* 0x000fe20005000000 */
[----:B------:R1:W-:Y:S01]  /*3430*/  MUFU.EX2 R105, R216 ;  /* 0x000000d800697308 */ /* 0x0003e20000000800 */
[----:B------:R-:W-:-:S02]  /*3440*/  ISETP.GE.AND P2, PT, R13, 0x40, PT ;  /* 0x000000400d00780c */ /* 0x000fc40003f46270 */
[----:B------:R-:W-:Y:S02]  /*3450*/  FSEL R111, R115, -INF , !P0 ;  /* 0xff800000736f7808 */ /* 0x000fe40004000000 */
[----:B------:R-:W-:Y:S01]  /*3460*/  ISETP.GE.AND P0, PT, R13, 0x48, PT ;  /* 0x000000480d00780c */ /* 0x000fe20003f06270 */
[----:B------:R-:W-:Y:S02]  /*3470*/  WARPGROUP.DEPBAR.LE gsb0, 0x0 ;  /* 0x00008000000079c5 */ /* 0x000fe40000010000 */
[----:B------:R-:W-:Y:S01]  /*3480*/  WARPGROUP.ARRIVE ;  /* 0x00000000000079c5 */ /* 0x000fe20000000000 */
[C---:B------:R-:W-:Y:S01]  /*3490*/  ISETP.GT.OR P2, PT, R19.reuse, 0x40, !P2 ;  /* 0x000000401300780c */ /* 0x040fe20005744670 */
[----:B------:R-:W-:Y:S01]  /*34a0*/  MUFU.EX2 R98, R230 ;  /* 0x000000e600627308 */ /* 0x000fe20000000800 */
[----:B------:R-:W-:Y:S02]  /*34b0*/  ISETP.GT.OR P0, PT, R19, 0x48, !P0 ;  /* 0x000000481300780c */ /* 0x000fe40004704670 */
[----:B------:R-:W-:Y:S01]  /*34c0*/  FSEL R118, R118, -INF , !P2 ;  /* 0xff80000076767808 */ /* 0x000fe20005000000 */
[----:B------:R-:W-:Y:S01]  /*34d0*/  HGMMA.64x128x16.F32.BF16 R24, gdesc[UR4], R24, gsb0 ;  /* 0x01e00000041879f0 */ /* 0x000fe20008001818 */
[----:B------:R-:W-:Y:S01]  /*34e0*/  UIADD3 UR6, UR10, 0x6, URZ ;  /* 0x000000060a067890 */ /* 0x000fe2000fffe03f */
[C---:B------:R-:W-:Y:S01]  /*34f0*/  ISETP.GE.AND P2, PT, R13.reuse, 0x49, PT ;  /* 0x000000490d00780c */ /* 0x040fe20003f46270 */
[----:B------:R-:W-:Y:S01]  /*3500*/  UIADD3 UR4, UR9, 0x6, URZ ;  /* 0x0000000609047890 */ /* 0x000fe2000fffe03f */
[----:B------:R-:W-:Y:S01]  /*3510*/  FSEL R122, R122, -INF , !P0 ;  /* 0xff8000007a7a7808 */ /* 0x000fe20004000000 */
[----:B------:R-:W-:Y:S01]  /*3520*/  UMOV UR7, 0x40000040 ;  /* 0x4000004000077882 */ /* 0x000fe20000000000 */
[----:B------:R-:W-:Y:S01]  /*3530*/  UMOV UR5, 0x40000040 ;  /* 0x4000004000057882 */ /* 0x000fe20000000000 */
[----:B------:R-:W-:Y:S01]  /*3540*/  ISETP.GE.AND P0, PT, R13, 0x51, PT ;  /* 0x000000510d00780c */ /* 0x000fe20003f06270 */
[--C-:B---3--:R-:W-:Y:S01]  /*3550*/  FFMA.FTZ R109, R109, UR11, -R222.reuse ;  /* 0x0000000b6d6d7c23 */ /* 0x108fe200080108de */
[----:B------:R-:W-:Y:S01]  /*3560*/  ISETP.GT.OR P2, PT, R19, 0x49, !P2 ;  /* 0x000000491300780c */ /* 0x000fe20005744670 */
[----:B------:R-:W-:Y:S01]  /*3570*/  FFMA.FTZ R151, R151, UR11, -R222 ;  /* 0x0000000b97977c23 */ /* 0x000fe200080108de */
[----:B------:R-:W-:Y:S01]  /*3580*/  ISETP.GT.OR P0, PT, R19, 0x51, !P0 ;  /* 0x000000511300780c */ /* 0x000fe20004704670 */
[----:B------:R-:W3:Y:S01]  /*3590*/  SHFL.IDX PT, R222, R12, R221, 0x1f ;  /* 0x00001fdd0cde7589 */ /* 0x000ee200000e0000 */
[----:B--2---:R-:W-:Y:S01]  /*35a0*/  FSEL R149, R114, -INF , !P3 ;  /* 0xff80000072957808 */ /* 0x004fe20005800000 */
[----:B------:R-:W-:Y:S01]  /*35b0*/  MUFU.EX2 R100, R100 ;  /* 0x0000006400647308 */ /* 0x000fe20000000800 */
[----:B-1----:R-:W-:-:S02]  /*35c0*/  FSEL R216, R123, -INF , !P2 ;  /* 0xff8000007bd87808 */ /* 0x002fc40005000000 */
[C---:B------:R-:W-:Y:S02]  /*35d0*/  ISETP.GE.AND P3, PT, R13.reuse, 0x41, PT ;  /* 0x000000410d00780c */ /* 0x040fe40003f66270 */
[----:B------:R-:W-:Y:S02]  /*35e0*/  ISETP.GE.AND P2, PT, R13, 0x58, PT ;  /* 0x000000580d00780c */ /* 0x000fe40003f46270 */
[----:B------:R-:W-:Y:S01]  /*35f0*/  FSEL R127, R127, -INF , !P0 ;  /* 0xff8000007f7f7808 */ /* 0x000fe20004000000 */
[----:B------:R-:W1:Y:S01]  /*3600*/  MUFU.EX2 R102, R102 ;  /* 0x0000006600667308 */ /* 0x000e620000000800 */
[----:B------:R-:W-:Y:S02]  /*3610*/  ISETP.GE.AND P0, PT, R13, 0x60, PT ;  /* 0x000000600d00780c */ /* 0x000fe40003f06270 */
[C---:B------:R-:W-:Y:S02]  /*3620*/  ISETP.GT.OR P3, PT, R19.reuse, 0x41, !P3 ;  /* 0x000000411300780c */ /* 0x040fe40005f64670 */
[----:B------:R-:W-:-:S02]  /*3630*/  ISETP.GT.OR P2, PT, R19, 0x58, !P2 ;  /* 0x000000581300780c */ /* 0x000fc40005744670 */
[----:B------:R-:W-:Y:S01]  /*3640*/  ISETP.GT.OR P0, PT, R19, 0x60, !P0 ;  /* 0x000000601300780c */ /* 0x000fe20004704670 */
[----:B------:R-:W2:Y:S01]  /*3650*/  MUFU.EX2 R103, R103 ;  /* 0x0000006700677308 */ /* 0x000ea20000000800 */
[----:B------:R-:W-:Y:S02]  /*3660*/  FSEL R119, R119, -INF , !P3 ;  /* 0xff80000077777808 */ /* 0x000fe40005800000 */
[----:B------:R-:W-:Y:S02]  /*3670*/  FSEL R114, R130, -INF , !P2 ;  /* 0xff80000082727808 */ /* 0x000fe40005000000 */
[----:B------:R-:W-:Y:S01]  /*3680*/  ISETP.GE.AND P3, PT, R13, 0x50, PT ;  /* 0x000000500d00780c */ /* 0x000fe20003f66270 */
[----:B---3--:R-:W-:Y:S01]  /*3690*/  FFMA.FTZ R220, R220, UR11, -R222 ;  /* 0x0000000bdcdc7c23 */ /* 0x008fe200080108de */
[----:B------:R-:W-:Y:S01]  /*36a0*/  FSEL R130, R134, -INF , !P0 ;  /* 0xff80000086827808 */ /* 0x000fe20004000000 */
[----:B------:R-:W3:Y:S01]  /*36b0*/  MUFU.EX2 R104, R104 ;  /* 0x0000006800687308 */ /* 0x000ee20000000800 */
[----:B------:R-:W4:Y:S01]  /*36c0*/  SHFL.IDX PT, R134, R18, R218, 0x1f ;  /* 0x00001fda12867589 */ /* 0x000f2200000e0000 */
[----:B------:R-:W-:-:S02]  /*36d0*/  ISETP.GT.OR P3, PT, R19, 0x50, !P3 ;  /* 0x000000501300780c */ /* 0x000fc40005f64670 */
[C---:B------:R-:W-:Y:S02]  /*36e0*/  ISETP.GE.AND P2, PT, R13.reuse, 0x61, PT ;  /* 0x000000610d00780c */ /* 0x040fe40003f46270 */
[----:B------:R-:W-:Y:S02]  /*36f0*/  FSEL R123, R126, -INF , !P3 ;  /* 0xff8000007e7b7808 */ /* 0x000fe40005800000 */
[----:B------:R-:W-:Y:S01]  /*3700*/  ISETP.GE.AND P3, PT, R13, 0x59, PT ;  /* 0x000000590d00780c */ /* 0x000fe20003f66270 */
[----:B------:R-:W5:Y:S01]  /*3710*/  MUFU.EX2 R106, R106 ;  /* 0x0000006a006a7308 */ /* 0x000f620000000800 */
[C---:B------:R-:W-:Y:S02]  /*3720*/  ISETP.GT.OR P2, PT, R19.reuse, 0x61, !P2 ;  /* 0x000000611300780c */ /* 0x040fe40005744670 */
[----:B------:R-:W-:Y:S02]  /*3730*/  ISETP.GT.OR P3, PT, R19, 0x59, !P3 ;  /* 0x000000591300780c */ /* 0x000fe40005f64670 */
[----:B------:R-:W-:-:S02]  /*3740*/  FSEL R115, R135, -INF , !P2 ;  /* 0xff80000087737808 */ /* 0x000fc40005000000 */
[----:B------:R-:W-:Y:S01]  /*3750*/  FSEL R131, R131, -INF , !P3 ;  /* 0xff80000083837808 */ /* 0x000fe20005800000 */
[----:B------:R-:W1:Y:S01]  /*3760*/  SHFL.IDX PT, R135, R12, R5, 0x1f ;  /* 0x00001f050c877589 */ /* 0x000e6200000e0000 */
[C---:B------:R-:W-:Y:S01]  /*3770*/  ISETP.GE.AND P3, PT, R13.reuse, 0x68, PT ;  /* 0x000000680d00780c */ /* 0x040fe20003f66270 */
[----:B------:R-:W5:Y:S01]  /*3780*/  MUFU.EX2 R107, R107 ;  /* 0x0000006b006b7308 */ /* 0x000f620000000800 */
[C---:B------:R-:W-:Y:S02]  /*3790*/  ISETP.GE.AND P0, PT, R13.reuse, 0x69, PT ;  /* 0x000000690d00780c */ /* 0x040fe40003f06270 */
[----:B------:R-:W-:Y:S02]  /*37a0*/  ISETP.GE.AND P2, PT, R13, 0x70, PT ;  /* 0x000000700d00780c */ /* 0x000fe40003f46270 */
[C---:B------:R-:W-:Y:S01]  /*37b0*/  ISETP.GT.OR P3, PT, R19.reuse, 0x68, !P3 ;  /* 0x000000681300780c */ /* 0x040fe20005f64670 */
[--C-:B----4-:R-:W-:Y:S01]  /*37c0*/  FFMA.FTZ R20, R112, UR11, -R134.reuse ;  /* 0x0000000b70147c23 */ /* 0x110fe20008010886 */
[----:B------:R-:W-:Y:S01]  /*37d0*/  ISETP.GT.OR P0, PT, R19, 0x69, !P0 ;  /* 0x000000691300780c */ /* 0x000fe20004704670 */
[----:B------:R-:W-:Y:S01]  /*37e0*/  FFMA.FTZ R134, R149, UR11, -R134 ;  /* 0x0000000b95867c23 */ /* 0x000fe20008010886 */
[----:B------:R-:W-:Y:S01]  /*37f0*/  ISETP.GT.OR P2, PT, R19, 0x70, !P2 ;  /* 0x000000701300780c */ /* 0x000fe20005744670 */
[----:B------:R-:W4:Y:S01]  /*3800*/  SHFL.IDX PT, R149, R12, R23, 0x1f ;  /* 0x00001f170c957589 */ /* 0x000f2200000e0000 */
[----:B------:R-:W-:Y:S01]  /*3810*/  FSEL R138, R138, -INF , !P3 ;  /* 0xff8000008a8a7808 */ /* 0x000fe20005800000 */
[----:B------:R-:W-:Y:S01]  /*3820*/  MUFU.EX2 R18, R134 ;  /* 0x0000008600127308 */ /* 0x000fe20000000800 */
[----:B------:R-:W-:Y:S01]  /*3830*/  FSEL R126, R139, -INF , !P0 ;  /* 0xff8000008b7e7808 */ /* 0x000fe20004000000 */
[----:B------:R-:W2:Y:S01]  /*3840*/  SHFL.IDX PT, R112, R12, R148, 0x1f ;  /* 0x00001f940c707589 */ /* 0x000ea200000e0000 */
[----:B------:R-:W-:-:S02]  /*3850*/  FSEL R142, R142, -INF , !P2 ;  /* 0xff8000008e8e7808 */ /* 0x000fc40005000000 */
[C---:B------:R-:W-:Y:S01]  /*3860*/  ISETP.GE.AND P3, PT, R13.reuse, 0x71, PT ;  /* 0x000000710d00780c */ /* 0x040fe20003f66270 */
[----:B------:R-:W3:Y:S01]  /*3870*/  SHFL.IDX PT, R139, R12, R150, 0x1f ;  /* 0x00001f960c8b7589 */ /* 0x000ee200000e0000 */
[C---:B------:R-:W-:Y:S01]  /*3880*/  ISETP.GE.AND P0, PT, R13.reuse, 0x78, PT ;  /* 0x000000780d00780c */ /* 0x040fe20003f06270 */
[----:B------:R-:W5:Y:S01]  /*3890*/  MUFU.EX2 R108, R108 ;  /* 0x0000006c006c7308 */ /* 0x000f620000000800 */
[----:B------:R-:W-:Y:S01]  /*38a0*/  ISETP.GE.AND P2, PT, R13, 0x79, PT ;  /* 0x000000790d00780c */ /* 0x000fe20003f46270 */
[----:B-1----:R-:W-:Y:S01]  /*38b0*/  FFMA.FTZ R118, R118, UR11, -R135 ;  /* 0x0000000b76767c23 */ /* 0x002fe20008010887 */
[C---:B------:R-:W-:Y:S02]  /*38c0*/  ISETP.GT.OR P3, PT, R19.reuse, 0x71, !P3 ;  /* 0x000000711300780c */ /* 0x040fe40005f64670 */
[C---:B------:R-:W-:Y:S02]  /*38d0*/  ISETP.GT.OR P0, PT, R19.reuse, 0x78, !P0 ;  /* 0x000000781300780c */ /* 0x040fe40004704670 */
[----:B------:R-:W-:Y:S01]  /*38e0*/  ISETP.GT.OR P2, PT, R19, 0x79, !P2 ;  /* 0x000000791300780c */ /* 0x000fe20005744670 */
[----:B------:R1:W5:Y:S01]  /*38f0*/  MUFU.EX2 R13, R109 ;  /* 0x0000006d000d7308 */ /* 0x0003620000000800 */
[----:B------:R-:W-:-:S02]  /*3900*/  FSEL R146, R146, -INF , !P0 ;  /* 0xff80000092927808 */ /* 0x000fc40004000000 */
[----:B------:R-:W-:Y:S02]  /*3910*/  FSEL R147, R147, -INF , !P2 ;  /* 0xff80000093937808 */ /* 0x000fe40005000000 */
[----:B------:R-:W-:-:S03]  /*3920*/  FSEL R145, R145, -INF , !P4 ;  /* 0xff80000091917808 */ /* 0x000fc60006000000 */
[----:B------:R5:W-:Y:S01]  /*3930*/  MUFU.EX2 R19, R151 ;  /* 0x0000009700137308 */ /* 0x000be20000000800 */
[--C-:B-1----:R-:W-:Y:S01]  /*3940*/  FFMA.FTZ R109, R113, UR11, -R228.reuse ;  /* 0x0000000b716d7c23 */ /* 0x102fe200080108e4 */
[----:B------:R-:W-:Y:S01]  /*3950*/  FFMA.FTZ R228, R111, UR11, -R228 ;  /* 0x0000000b6fe47c23 */ /* 0x000fe200080108e4 */
[----:B------:R-:W1:Y:S01]  /*3960*/  SHFL.IDX PT, R113, R12, R217, 0x1f ;  /* 0x00001fd90c717589 */ /* 0x000e6200000e0000 */
[----:B------:R-:W-:Y:S01]  /*3970*/  FFMA.FTZ R111, R116, UR11, -R135 ;  /* 0x0000000b746f7c23 */ /* 0x000fe20008010887 */
[----:B------:R-:W-:Y:S01]  /*3980*/  FFMA.FTZ R116, R122, UR11, -R222 ;  /* 0x0000000b7a747c23 */ /* 0x000fe200080108de */
[----:B----4-:R-:W-:Y:S01]  /*3990*/  FFMA.FTZ R122, R121, UR11, -R149 ;  /* 0x0000000b797a7c23 */ /* 0x010fe20008010895 */
[----:B------:R-:W-:Y:S01]  /*39a0*/  SHFL.IDX PT, R135, R12, R218, 0x1f ;  /* 0x00001fda0c877589 */ /* 0x000fe200000e0000 */
[--C-:B--2---:R-:W-:Y:S01]  /*39b0*/  FFMA.FTZ R121, R123, UR11, -R112.reuse ;  /* 0x0000000b7b797c23 */ /* 0x104fe20008010870 */
[----:B------:R-:W-:Y:S01]  /*39c0*/  FFMA.FTZ R124, R124, UR11, -R112 ;  /* 0x0000000b7c7c7c23 */ /* 0x000fe20008010870 */
[----:B---3--:R-:W-:Y:S01]  /*39d0*/  FFMA.FTZ R131, R131, UR11, -R139 ;  /* 0x0000000b83837c23 */ /* 0x008fe2000801088b */
[----:B-----5:R-:W2:Y:S01]  /*39e0*/  SHFL.IDX PT, R151, R12, R223, 0x1f ;  /* 0x00001fdf0c977589 */ /* 0x020ea200000e0000 */
[----:B------:R1:W-:Y:S03]  /*39f0*/  MUFU.EX2 R112, R118 ;  /* 0x0000007600707308 */ /* 0x0003e60000000800 */
[----:B------:R-:W3:Y:S05]  /*3a00*/  SHFL.IDX PT, R123, R17, R223, 0x1f ;  /* 0x00001fdf117b7589 */ /* 0x000eea00000e0000 */
[----:B------:R-:W-:Y:S01]  /*3a10*/  MUFU.EX2 R116, R116 ;  /* 0x0000007400747308 */ /* 0x000fe20000000800 */
[----:B-1----:R-:W-:-:S07]  /*3a20*/  FFMA.FTZ R118, R125, UR11, -R113 ;  /* 0x0000000b7d767c23 */ /* 0x002fce0008010871 */
[----:B------:R-:W-:Y:S01]  /*3a30*/  MUFU.EX2 R111, R111 ;  /* 0x0000006f006f7308 */ /* 0x000fe20000000800 */
[----:B------:R-:W1:Y:S01]  /*3a40*/  SHFL.IDX PT, R125, R17, R221, 0x1f ;  /* 0x00001fdd117d7589 */ /* 0x000e6200000e0000 */
[--C-:B--2---:R-:W-:Y:S01]  /*3a50*/  FFMA.FTZ R134, R117, UR11, -R151.reuse ;  /* 0x0000000b75867c23 */ /* 0x104fe20008010897 */
[----:B------:R-:W-:Y:S01]  /*3a60*/  FFMA.FTZ R151, R119, UR11, -R151 ;  /* 0x0000000b77977c23 */ /* 0x000fe20008010897 */
[----:B------:R-:W-:Y:S01]  /*3a70*/  FFMA.FTZ R119, R127, UR11, -R113 ;  /* 0x0000000b7f777c23 */ /* 0x000fe20008010871 */
[----:B------:R-:W-:-:S03]  /*3a80*/  FFMA.FTZ R117, R216, UR11, -R149 ;  /* 0x0000000bd8757c23 */ /* 0x000fc60008010895 */
[----:B------:R2:W-:Y:S01]  /*3a90*/  MUFU.EX2 R113, R134 ;  /* 0x0000008600717308 */ /* 0x0005e20000000800 */
[----:B------:R-:W-:Y:S01]  /*3aa0*/  FFMA.FTZ R149, R128, UR11, -R135 ;  /* 0x0000000b80957c23 */ /* 0x000fe20008010887 */
[----:B------:R-:W-:Y:S02]  /*3ab0*/  WARPGROUP.DEPBAR.LE gsb0, 0x0 ;  /* 0x00008000000079c5 */ /* 0x000fe40000010000 */
[----:B------:R-:W-:Y:S01]  /*3ac0*/  WARPGROUP.ARRIVE ;  /* 0x00000000000079c5 */ /* 0x000fe20000000000 */
[--C-:B---3--:R-:W-:Y:S01]  /*3ad0*/  FFMA.FTZ R133, R133, UR11, -R123.reuse ;  /* 0x0000000b85857c23 */ /* 0x108fe2000801087b */
[----:B------:R-:W-:Y:S01]  /*3ae0*/  FFMA.FTZ R128, R115, UR11, -R123 ;  /* 0x0000000b73807c23 */ /* 0x000fe2000801087b */
[----:B------:R-:W3:Y:S01]  /*3af0*/  SHFL.IDX PT, R216, R17, R5, 0x1f ;  /* 0x00001f0511d87589 */ /* 0x000ee200000e0000 */
[----:B------:R-:W-:Y:S01]  /*3b00*/  FFMA.FTZ R135, R114, UR11, -R135 ;  /* 0x0000000b72877c23 */ /* 0x000fe20008010887 */
[----:B--2---:R-:W-:Y:S01]  /*3b10*/  FFMA.FTZ R134, R129, UR11, -R139 ;  /* 0x0000000b81867c23 */ /* 0x004fe2000801088b */
[----:B------:R-:W-:Y:S01]  /*3b20*/  HGMMA.64x128x16.F32.BF16 R24, gdesc[UR4], R24, gsb0 ;  /* 0x01e00000041879f0 */ /* 0x000fe20008001818 */
[----:B------:R-:W2:Y:S01]  /*3b30*/  SHFL.IDX PT, R129, R17, R148, 0x1f ;  /* 0x00001f9411817589 */ /* 0x000ea200000e0000 */
[----:B------:R-:W-:Y:S01]  /*3b40*/  MUFU.EX2 R114, R220 ;  /* 0x000000dc00727308 */ /* 0x000fe20000000800 */
[----:B------:R-:W-:Y:S01]  /*3b50*/  UMOV UR6, UR8 ;  /* 0x0000000800067c82 */ /* 0x000fe20008000000 */
[--C-:B-1----:R-:W-:Y:S01]  /*3b60*/  FFMA.FTZ R136, R136, UR11, -R125.reuse ;  /* 0x0000000b88887c23 */ /* 0x102fe2000801087d */
[----:B------:R-:W-:Y:S01]  /*3b70*/  SHFL.IDX PT, R123, R17, R218, 0x1f ;  /* 0x00001fda117b7589 */ /* 0x000fe200000e0000 */
[----:B------:R-:W-:Y:S01]  /*3b80*/  FFMA.FTZ R125, R138, UR11, -R125 ;  /* 0x0000000b8a7d7c23 */ /* 0x000fe2000801087d */
[----:B------:R-:W-:Y:S01]  /*3b90*/  FSEL R138, R141, -INF , !P5 ;  /* 0xff8000008d8a7808 */ /* 0x000fe20006800000 */
[----:B------:R-:W-:Y:S01]  /*3ba0*/  UMOV UR7, 0x40000040 ;  /* 0x4000004000077882 */ /* 0x000fe20000000000 */
[----:B------:R-:W1:Y:S01]  /*3bb0*/  SHFL.IDX PT, R127, R17, R217, 0x1f ;  /* 0x00001fd9117f7589 */ /* 0x000e6200000e0000 */
[----:B------:R4:W-:Y:S01]  /*3bc0*/  MUFU.EX2 R115, R122 ;  /* 0x0000007a00737308 */ /* 0x0009e20000000800 */
[----:B------:R-:W-:Y:S01]  /*3bd0*/  UIADD3 UR4, UR8, 0x80, URZ ;  /* 0x0000008008047890 */ /* 0x000fe2000fffe03f */
[----:B------:R-:W-:-:S06]  /*3be0*/  UMOV UR5, 0x40000040 ;  /* 0x4000004000057882 */ /* 0x000fcc0000000000 */
[----:B------:R-:W-:Y:S01]  /*3bf0*/  MUFU.EX2 R118, R118 ;  /* 0x0000007600767308 */ /* 0x000fe20000000800 */
[--C-:B---3--:R-:W-:Y:S01]  /*3c00*/  FFMA.FTZ R132, R132, UR11, -R216.reuse ;  /* 0x0000000b84847c23 */ /* 0x108fe200080108d8 */
[----:B------:R-:W-:Y:S01]  /*3c10*/  FFMA.FTZ R130, R130, UR11, -R216 ;  /* 0x0000000b82827c23 */ /* 0x000fe200080108d8 */
[----:B------:R-:W-:Y:S01]  /*3c20*/  FSEL R216, R143, -INF , !P3 ;  /* 0xff8000008fd87808 */ /* 0x000fe20005800000 */
[--C-:B--2---:R-:W-:Y:S01]  /*3c30*/  FFMA.FTZ R140, R140, UR11, -R129.reuse ;  /* 0x0000000b8c8c7c23 */ /* 0x104fe20008010881 */
[----:B------:R-:W-:-:S03]  /*3c40*/  FFMA.FTZ R129, R142, UR11, -R129 ;  /* 0x0000000b8e817c23 */ /* 0x000fc60008010881 */
[----:B------:R-:W-:Y:S01]  /*3c50*/  MUFU.EX2 R119, R119 ;  /* 0x0000007700777308 */ /* 0x000fe20000000800 */
[----:B------:R-:W4:Y:S01]  /*3c60*/  SHFL.IDX PT, R142, R17, R150, 0x1f ;  /* 0x00001f96118e7589 */ /* 0x000f2200000e0000 */
[--C-:B-1----:R-:W-:Y:S01]  /*3c70*/  FFMA.FTZ R138, R138, UR11, -R127.reuse ;  /* 0x0000000b8a8a7c23 */ /* 0x102fe2000801087f */
[----:B------:R-:W-:-:S05]  /*3c80*/  FFMA.FTZ R127, R216, UR11, -R127 ;  /* 0x0000000bd87f7c23 */ /* 0x000fca000801087f */
[----:B------:R-:W-:Y:S08]  /*3c90*/  MUFU.EX2 R117, R117 ;  /* 0x0000007500757308 */ /* 0x000ff00000000800 */
[----:B------:R-:W1:Y:S08]  /*3ca0*/  MUFU.EX2 R110, R110 ;  /* 0x0000006e006e7308 */ /* 0x000e700000000800 */
[----:B------:R-:W-:Y:S01]  /*3cb0*/  MUFU.EX2 R20, R20 ;  /* 0x0000001400147308 */ /* 0x000fe20000000800 */
[----:B----4-:R-:W-:-:S07]  /*3cc0*/  FFMA.FTZ R122, R145, UR11, -R142 ;  /* 0x0000000b917a7c23 */ /* 0x010fce000801088e */
        /* <DEDUP_REMOVED lines=9> */
[----:B------:R2:W3:Y:S04]  /*3d60*/  LDS R139, [R11+0x400] ;  /* 0x000400000b8b7984 */ /* 0x0004e80000000800 */
[----:B------:R4:W-:Y:S01]  /*3d70*/  LDS R141, [R15+0x400] ;  /* 0x000400000f8d7984 */ /* 0x0009e20000000800 */
[----:B--2---:R2:W-:Y:S08]  /*3d80*/  MUFU.EX2 R11, R151 ;  /* 0x00000097000b7308 */ /* 0x0045f00000000800 */
[----:B----4-:R4:W5:Y:S01]  /*3d90*/  MUFU.EX2 R15, R124 ;  /* 0x0000007c000f7308 */ /* 0x0109620000000800 */
[----:B--2---:R2:W1:Y:S01]  /*3da0*/  SHFL.IDX PT, R151, R17, R23, 0x1f ;  /* 0x00001f1711977589 */ /* 0x00446200000e0000 */
[--C-:B----4-:R-:W-:Y:S01]  /*3db0*/  FFMA.FTZ R124, R144, UR11, -R123.reuse ;  /* 0x0000000b907c7c23 */ /* 0x110fe2000801087b */
[----:B------:R-:W-:-:S05]  /*3dc0*/  FFMA.FTZ R123, R146, UR11, -R123 ;  /* 0x0000000b927b7c23 */ /* 0x000fca000801087b */
[----:B--2---:R2:W4:Y:S08]  /*3dd0*/  MUFU.EX2 R17, R121 ;  /* 0x0000007900117308 */ /* 0x0045300000000800 */
[----:B------:R-:W-:Y:S01]  /*3de0*/  MUFU.EX2 R124, R124 ;  /* 0x0000007c007c7308 */ /* 0x000fe20000000800 */
[----:B--2---:R-:W-:Y:S01]  /*3df0*/  FFMA.FTZ R121, R147, UR11, -R142 ;  /* 0x0000000b93797c23 */ /* 0x004fe2000801088e */
[----:B---3--:R-:W2:Y:S01]  /*3e00*/  SHFL.IDX PT, R144, R139, R23, 0x1f ;  /* 0x00001f178b907589 */ /* 0x008ea200000e0000 */
[--C-:B-1----:R-:W-:Y:S01]  /*3e10*/  FFMA.FTZ R137, R137, UR11, -R151.reuse ;  /* 0x0000000b89897c23 */ /* 0x102fe20008010897 */
[----:B------:R-:W-:-:S04]  /*3e20*/  FFMA.FTZ R126, R126, UR11, -R151 ;  /* 0x0000000b7e7e7c23 */ /* 0x000fc80008010897 */
[----:B------:R-:W-:Y:S01]  /*3e30*/  MUFU.EX2 R123, R123 ;  /* 0x0000007b007b7308 */ /* 0x000fe20000000800 */
[----:B------:R-:W1:Y:S04]  /*3e40*/  SHFL.IDX PT, R143, R139, R223, 0x1f ;  /* 0x00001fdf8b8f7589 */ /* 0x000e6800000e0000 */
[----:B------:R-:W3:Y:S03]  /*3e50*/  SHFL.IDX PT, R146, R139, R148, 0x1f ;  /* 0x00001f948b927589 */ /* 0x000ee600000e0000 */
[----:B------:R-:W-:Y:S01]  /*3e60*/  MUFU.EX2 R137, R137 ;  /* 0x0000008900897308 */ /* 0x000fe20000000800 */
[----:B------:R-:W5:Y:S04]  /*3e70*/  SHFL.IDX PT, R220, R139, R221, 0x1f ;  /* 0x00001fdd8bdc7589 */ /* 0x000f6800000e0000 */
[----:B------:R-:W4:Y:S03]  /*3e80*/  SHFL.IDX PT, R216, R139, R217, 0x1f ;  /* 0x00001fd98bd87589 */ /* 0x000f2600000e0000 */
[----:B------:R-:W-:Y:S01]  /*3e90*/  MUFU.EX2 R126, R126 ;  /* 0x0000007e007e7308 */ /* 0x000fe20000000800 */
[----:B------:R-:W4:Y:S01]  /*3ea0*/  SHFL.IDX PT, R151, R139, R218, 0x1f ;  /* 0x00001fda8b977589 */ /* 0x000f2200000e0000 */
[----:B--2---:R-:W-:-:S03]  /*3eb0*/  FADD.FTZ R147, R29, -R144 ;  /* 0x800000901d937221 */ /* 0x004fc60000010000 */
[----:B------:R-:W2:Y:S03]  /*3ec0*/  SHFL.IDX PT, R222, R139, R5, 0x1f ;  /* 0x00001f058bde7589 */ /* 0x000ea600000e0000 */
[----:B------:R5:W-:Y:S01]  /*3ed0*/  MUFU.EX2 R29, R135 ;  /* 0x00000087001d7308 */ /* 0x000be20000000800 */
[--C-:B-1----:R-:W-:Y:S01]  /*3ee0*/  FADD.FTZ R142, R25, -R143.reuse ;  /* 0x8000008f198e7221 */ /* 0x102fe20000010000 */
[----:B------:R-:W-:Y:S01]  /*3ef0*/  FADD.FTZ R143, R27, -R143 ;  /* 0x8000008f1b8f7221 */ /* 0x000fe20000010000 */
[----:B------:R-:W-:Y:S01]  /*3f00*/  FADD.FTZ R27, R31, -R144 ;  /* 0x800000901f1b7221 */ /* 0x000fe20000010000 */
[----:B------:R-:W-:Y:S01]  /*3f10*/  FMUL.FTZ R147, R92, R147 ;  /* 0x000000935c937220 */ /* 0x000fe20000410000 */
[--C-:B---3--:R-:W-:Y:S01]  /*3f20*/  FADD.FTZ R144, R32, -R146.reuse ;  /* 0x8000009220907221 */ /* 0x108fe20000010000 */
[----:B------:R-:W-:Y:S01]  /*3f30*/  FADD.FTZ R34, R34, -R146 ;  /* 0x8000009222227221 */ /* 0x000fe20000010000 */
[----:B------:R-:W1:Y:S01]  /*3f40*/  SHFL.IDX PT, R31, R141, R223, 0x1f ;  /* 0x00001fdf8d1f7589 */ /* 0x000e6200000e0000 */
[--C-:B-----5:R-:W-:Y:S01]  /*3f50*/  FADD.FTZ R145, R28, -R220.reuse ;  /* 0x800000dc1c917221 */ /* 0x120fe20000010000 */
[----:B------:R-:W-:-:S02]  /*3f60*/  FADD.FTZ R25, R30, -R220 ;  /* 0x800000dc1e197221 */ /* 0x000fc40000010000 */
[----:B------:R3:W-:Y:S01]  /*3f70*/  LDS R135, [R14+0x400] ;  /* 0x000400000e877984 */ /* 0x0007e20000000800 */
[----:B------:R5:W1:Y:S01]  /*3f80*/  MUFU.EX2 R28, R149 ;  /* 0x00000095001c7308 */ /* 0x000a620000000800 */
[--C-:B----4-:R-:W-:Y:S01]  /*3f90*/  FADD.FTZ R146, R33, -R216.reuse ;  /* 0x800000d821927221 */ /* 0x110fe20000010000 */
[----:B------:R-:W-:Y:S01]  /*3fa0*/  FADD.FTZ R35, R35, -R216 ;  /* 0x800000d823237221 */ /* 0x000fe20000010000 */
[----:B------:R-:W4:Y:S01]  /*3fb0*/  SHFL.IDX PT, R30, R139, R150, 0x1f ;  /* 0x00001f968b1e7589 */ /* 0x000f2200000e0000 */
[----:B------:R-:W-:Y:S01]  /*3fc0*/  FMUL.FTZ R25, R91, R25 ;  /* 0x000000195b197220 */ /* 0x000fe20000410000 */
[--C-:B------:R-:W-:Y:S01]  /*3fd0*/  FADD.FTZ R36, R36, -R151.reuse ;  /* 0x8000009724247221 */ /* 0x100fe20000010000 */
[----:B------:R-:W-:Y:S01]  /*3fe0*/  FADD.FTZ R38, R38, -R151 ;  /* 0x8000009726267221 */ /* 0x000fe20000010000 */
[----:B------:R-:W4:Y:S01]  /*3ff0*/  SHFL.IDX PT, R33, R141, R218, 0x1f ;  /* 0x00001fda8d217589 */ /* 0x000f2200000e0000 */
[----:B---3--:R3:W4:Y:S01]  /*4000*/  MUFU.EX2 R14, R134 ;  /* 0x00000086000e7308 */ /* 0x0087220000000800 */
[----:B------:R-:W-:Y:S01]  /*4010*/  FMUL.FTZ R36, R97, R36 ;  /* 0x0000002461247220 */ /* 0x000fe20000410000 */
[--C-:B--2---:R-:W-:Y:S01]  /*4020*/  FADD.FTZ R26, R26, -R222.reuse ;  /* 0x800000de1a1a7221 */ /* 0x104fe20000010000 */
[----:B------:R-:W2:Y:S01]  /*4030*/  SHFL.IDX PT, R151, R141, R221, 0x1f ;  /* 0x00001fdd8d977589 */ /* 0x000ea200000e0000 */
[----:B------:R-:W-:Y:S01]  /*4040*/  FMUL.FTZ R34, R95, R34 ;  /* 0x000000225f227220 */ /* 0x000fe20000410000 */
[----:B------:R-:W-:Y:S01]  /*4050*/  FMUL.FTZ R35, R21, R35 ;  /* 0x0000002315237220 */ /* 0x000fe20000410000 */
[----:B------:R-:W-:Y:S01]  /*4060*/  FMUL.FTZ R26, R88, R26 ;  /* 0x0000001a581a7220 */ /* 0x000fe20000410000 */
[----:B-----5:R-:W5:Y:S01]  /*4070*/  SHFL.IDX PT, R149, R141, R23, 0x1f ;  /* 0x00001f178d957589 */ /* 0x020f6200000e0000 */
[----:B------:R-:W-:Y:S01]  /*4080*/  FADD.FTZ R24, R24, -R222 ;  /* 0x800000de18187221 */ /* 0x000fe20000010000 */
[----:B------:R-:W-:-:S02]  /*4090*/  FMUL.FTZ R38, R96, R38 ;  /* 0x0000002660267220 */ /* 0x000fc40000410000 */
[----:B---3--:R3:W-:Y:S01]  /*40a0*/  LDS R134, [R10+0x400] ;  /* 0x000400000a867984 */ /* 0x0087e20000000800 */
[--C-:B-1----:R-:W-:Y:S01]  /*40b0*/  FADD.FTZ R41, R41, -R31.reuse ;  /* 0x8000001f29297221 */ /* 0x102fe20000010000 */
[----:B------:R-:W-:Y:S02]  /*40c0*/  FADD.FTZ R43, R43, -R31 ;  /* 0x8000001f2b2b7221 */ /* 0x000fe40000010000 */
[----:B------:R-:W1:Y:S01]  /*40d0*/  SHFL.IDX PT, R139, R141, R148, 0x1f ;  /* 0x00001f948d8b7589 */ /* 0x000e6200000e0000 */
[----:B------:R-:W-:Y:S01]  /*40e0*/  MUFU.EX2 R31, R130 ;  /* 0x00000082001f7308 */ /* 0x000fe20000000800 */
[----:B------:R-:W-:Y:S01]  /*40f0*/  FMUL.FTZ R41, R102, R41 ;  /* 0x0000002966297220 */ /* 0x000fe20000410000 */
[----:B------:R-:W-:Y:S01]  /*4100*/  FMUL.FTZ R43, R103, R43 ;  /* 0x0000002b672b7220 */ /* 0x000fe20000410000 */
[----:B------:R-:W1:Y:S01]  /*4110*/  SHFL.IDX PT, R32, R141, R217, 0x1f ;  /* 0x00001fd98d207589 */ /* 0x000e6200000e0000 */
[--C-:B----4-:R-:W-:Y:S01]  /*4120*/  FADD.FTZ R37, R37, -R30.reuse ;  /* 0x8000001e25257221 */ /* 0x110fe20000010000 */
[----:B------:R-:W-:Y:S01]  /*4130*/  FADD.FTZ R39, R39, -R30 ;  /* 0x8000001e27277221 */ /* 0x000fe20000010000 */
[--C-:B------:R-:W-:Y:S01]  /*4140*/  FADD.FTZ R52, R52, -R33.reuse ;  /* 0x8000002134347221 */ /* 0x100fe20000010000 */
[----:B------:R-:W-:Y:S01]  /*4150*/  FADD.FTZ R54, R54, -R33 ;  /* 0x8000002136367221 */ /* 0x000fe20000010000 */
[----:B------:R-:W4:Y:S01]  /*4160*/  SHFL.IDX PT, R216, R141, R5, 0x1f ;  /* 0x00001f058dd87589 */ /* 0x000f2200000e0000 */
[----:B---3--:R-:W-:Y:S01]  /*4170*/  MUFU.EX2 R10, R131 ;  /* 0x00000083000a7308 */ /* 0x008fe20000000800 */
[--C-:B--2---:R-:W-:Y:S01]  /*4180*/  FADD.FTZ R44, R44, -R151.reuse ;  /* 0x800000972c2c7221 */ /* 0x104fe20000010000 */
[----:B------:R-:W-:Y:S01]  /*4190*/  FADD.FTZ R46, R46, -R151 ;  /* 0x800000972e2e7221 */ /* 0x000fe20000010000 */
[----:B------:R-:W-:Y:S01]  /*41a0*/  FMUL.FTZ R37, R98, R37 ;  /* 0x0000002562257220 */ /* 0x000fe20000410000 */
[----:B------:R-:W2:Y:S01]  /*41b0*/  SHFL.IDX PT, R151, R141, R150, 0x1f ;  /* 0x00001f968d977589 */ /* 0x000ea200000e0000 */
[--C-:B-----5:R-:W-:Y:S01]  /*41c0*/  FADD.FTZ R45, R45, -R149.reuse ;  /* 0x800000952d2d7221 */ /* 0x120fe20000010000 */
[----:B------:R-:W-:Y:S01]  /*41d0*/  FADD.FTZ R47, R47, -R149 ;  /* 0x800000952f2f7221 */ /* 0x000fe20000010000 */
[----:B------:R-:W-:Y:S01]  /*41e0*/  FMUL.FTZ R39, R99, R39 ;  /* 0x0000002763277220 */ /* 0x000fe20000410000 */
[----:B------:R3:W-:Y:S01]  /*41f0*/  MUFU.EX2 R30, R132 ;  /* 0x00000084001e7308 */ /* 0x0007e20000000800 */
[----:B------:R-:W5:Y:S01]  /*4200*/  SHFL.IDX PT, R141, R135, R5, 0x1f ;  /* 0x00001f05878d7589 */ /* 0x000f6200000e0000 */
[----:B------:R-:W-:Y:S01]  /*4210*/  FMUL.FTZ R44, R104, R44 ;  /* 0x0000002c682c7220 */ /* 0x000fe20000410000 */
[----:B------:R-:W-:Y:S01]  /*4220*/  FMUL.FTZ R45, R106, R45 ;  /* 0x0000002d6a2d7220 */ /* 0x000fe20000410000 */
[----:B------:R-:W-:Y:S01]  /*4230*/  FMUL.FTZ R46, R105, R46 ;  /* 0x0000002e692e7220 */ /* 0x000fe20000410000 */
[--C-:B-1----:R-:W-:Y:S01]  /*4240*/  FADD.FTZ R48, R48, -R139.reuse ;  /* 0x8000008b30307221 */ /* 0x102fe20000010000 */
[----:B------:R-:W-:Y:S01]  /*4250*/  FADD.FTZ R50, R50, -R139 ;  /* 0x8000008b32327221 */ /* 0x000fe20000010000 */
[----:B------:R-:W1:Y:S01]  /*4260*/  SHFL.IDX PT, R149, R135, R223, 0x1f ;  /* 0x00001fdf87957589 */ /* 0x000e6200000e0000 */
[----:B------:R5:W1:Y:S01]  /*4270*/  MUFU.EX2 R33, R128 ;  /* 0x0000008000217308 */ /* 0x000a620000000800 */
[--C-:B------:R-:W-:Y:S01]  /*4280*/  FADD.FTZ R49, R49, -R32.reuse ;  /* 0x8000002031317221 */ /* 0x100fe20000010000 */
[----:B------:R-:W-:Y:S01]  /*4290*/  FADD.FTZ R51, R51, -R32 ;  /* 0x8000002033337221 */ /* 0x000fe20000010000 */
[----:B------:R-:W1:Y:S01]  /*42a0*/  SHFL.IDX PT, R139, R135, R221, 0x1f ;  /* 0x00001fdd878b7589 */ /* 0x000e6200000e0000 */
[----:B------:R-:W-:Y:S01]  /*42b0*/  FMUL.FTZ R47, R107, R47 ;  /* 0x0000002f6b2f7220 */ /* 0x000fe20000410000 */
[----:B------:R-:W-:Y:S01]  /*42c0*/  FMUL.FTZ R48, R108, R48 ;  /* 0x000000306c307220 */ /* 0x000fe20000410000 */
[----:B------:R-:W-:Y:S01]  /*42d0*/  FMUL.FTZ R49, R13, R49 ;  /* 0x000000310d317220 */ /* 0x000fe20000410000 */
[----:B---3--:R-:W3:Y:S01]  /*42e0*/  SHFL.IDX PT, R132, R135, R23, 0x1f ;  /* 0x00001f1787847589 */ /* 0x008ee200000e0000 */
[----:B------:R1:W3:Y:S01]  /*42f0*/  MUFU.EX2 R32, R133 ;  /* 0x0000008500207308 */ /* 0x0002e20000000800 */
[--C-:B----4-:R-:W-:Y:S01]  /*4300*/  FADD.FTZ R40, R40, -R216.reuse ;  /* 0x800000d828287221 */ /* 0x110fe20000010000 */
[----:B------:R-:W-:Y:S01]  /*4310*/  FADD.FTZ R42, R42, -R216 ;  /* 0x800000d82a2a7221 */ /* 0x000fe20000010000 */
[----:B------:R-:W4:Y:S01]  /*4320*/  SHFL.IDX PT, R131, R135, R148, 0x1f ;  /* 0x00001f9487837589 */ /* 0x000f2200000e0000 */
[--C-:B--2---:R-:W-:Y:S01]  /*4330*/  FADD.FTZ R53, R53, -R151.reuse ;  /* 0x8000009735357221 */ /* 0x104fe20000010000 */
[----:B------:R-:W-:Y:S01]  /*4340*/  FADD.FTZ R55, R55, -R151 ;  /* 0x8000009737377221 */ /* 0x000fe20000010000 */
[----:B------:R-:W-:Y:S01]  /*4350*/  FMUL.FTZ R40, R100, R40 ;  /* 0x0000002864287220 */ /* 0x000fe20000410000 */
[----:B------:R-:W2:Y:S01]  /*4360*/  SHFL.IDX PT, R130, R135, R217, 0x1f ;  /* 0x00001fd987827589 */ /* 0x000ea200000e0000 */
[----:B------:R-:W-:Y:S01]  /*4370*/  FMUL.FTZ R42, R101, R42 ;  /* 0x0000002a652a7220 */ /* 0x000fe20000410000 */
[--C-:B-----5:R-:W-:Y:S01]  /*4380*/  FADD.FTZ R56, R56, -R141.reuse ;  /* 0x8000008d38387221 */ /* 0x120fe20000010000 */
[----:B------:R-:W-:Y:S01]  /*4390*/  FADD.FTZ R58, R58, -R141 ;  /* 0x8000008d3a3a7221 */ /* 0x000fe20000010000 */
[----:B------:R-:W5:Y:S01]  /*43a0*/  SHFL.IDX PT, R128, R135, R218, 0x1f ;  /* 0x00001fda87807589 */ /* 0x000f6200000e0000 */
[----:B------:R-:W-:Y:S01]  /*43b0*/  FMUL.FTZ R50, R110, R50 ;  /* 0x000000326e327220 */ /* 0x000fe20000410000 */
[----:B------:R-:W-:Y:S01]  /*43c0*/  FMUL.FTZ R56, R111, R56 ;  /* 0x000000386f387220 */ /* 0x000fe20000410000 */
[----:B------:R-:W-:Y:S01]  /*43d0*/  FMUL.FTZ R58, R112, R58 ;  /* 0x0000003a703a7220 */ /* 0x000fe20000410000 */
[----:B------:R-:W5:Y:S01]  /*43e0*/  SHFL.IDX PT, R135, R135, R150, 0x1f ;  /* 0x00001f9687877589 */ /* 0x000f6200000e0000 */
[--C-:B-1----:R-:W-:Y:S01]  /*43f0*/  FADD.FTZ R57, R57, -R149.reuse ;  /* 0x8000009539397221 */ /* 0x102fe20000010000 */
[----:B------:R-:W-:Y:S01]  /*4400*/  FADD.FTZ R59, R59, -R149 ;  /* 0x800000953b3b7221 */ /* 0x000fe20000010000 */
[----:B------:R-:W-:Y:S01]  /*4410*/  FMUL.FTZ R51, R19, R51 ;  /* 0x0000003313337220 */ /* 0x000fe20000410000 */
[----:B------:R-:W1:Y:S01]  /*4420*/  SHFL.IDX PT, R150, R134, R150, 0x1f ;  /* 0x00001f9686967589 */ /* 0x000e6200000e0000 */
[--C-:B------:R-:W-:Y:S01]  /*4430*/  FADD.FTZ R60, R60, -R139.reuse ;  /* 0x8000008b3c3c7221 */ /* 0x100fe20000010000 */
[----:B------:R-:W-:Y:S01]  /*4440*/  FADD.FTZ R62, R62, -R139 ;  /* 0x8000008b3e3e7221 */ /* 0x000fe20000010000 */
[----:B------:R-:W-:Y:S01]  /*4450*/  FMUL.FTZ R57, R113, R57 ;  /* 0x0000003971397220 */ /* 0x000fe20000410000 */
[----:B------:R2:W1:Y:S01]  /*4460*/  SHFL.IDX PT, R133, R134, R23, 0x1f ;  /* 0x00001f1786857589 */ /* 0x00046200000e0000 */
[--C-:B---3--:R-:W-:Y:S01]  /*4470*/  FADD.FTZ R61, R61, -R132.reuse ;  /* 0x800000843d3d7221 */ /* 0x108fe20000010000 */
[----:B------:R-:W-:Y:S01]  /*4480*/  FADD.FTZ R63, R63, -R132 ;  /* 0x800000843f3f7221 */ /* 0x000fe20000010000 */
[----:B------:R-:W-:Y:S01]  /*4490*/  FMUL.FTZ R60, R114, R60 ;  /* 0x0000003c723c7220 */ /* 0x000fe20000410000 */
[----:B------:R-:W3:Y:S01]  /*44a0*/  SHFL.IDX PT, R148, R134, R148, 0x1f ;  /* 0x00001f9486947589 */ /* 0x000ee200000e0000 */
[--C-:B----4-:R-:W-:Y:S01]  /*44b0*/  FADD.FTZ R66, R66, -R131.reuse ;  /* 0x8000008342427221 */ /* 0x110fe20000010000 */
[----:B------:R-:W-:Y:S01]  /*44c0*/  FADD.FTZ R64, R64, -R131 ;  /* 0x8000008340407221 */ /* 0x000fe20000010000 */
[----:B------:R-:W-:Y:S01]  /*44d0*/  FMUL.FTZ R61, R115, R61 ;  /* 0x0000003d733d7220 */ /* 0x000fe20000410000 */
[----:B------:R-:W4:Y:S01]  /*44e0*/  SHFL.IDX PT, R223, R134, R223, 0x1f ;  /* 0x00001fdf86df7589 */ /* 0x000f2200000e0000 */
[--C-:B--2---:R-:W-:Y:S01]  /*44f0*/  FADD.FTZ R65, R65, -R130.reuse ;  /* 0x8000008241417221 */ /* 0x104fe20000010000 */
[----:B------:R-:W-:Y:S01]  /*4500*/  FADD.FTZ R67, R67, -R130 ;  /* 0x8000008243437221 */ /* 0x000fe20000010000 */
[----:B------:R2:W2:Y:S01]  /*4510*/  MUFU.EX2 R23, R136 ;  /* 0x0000008800177308 */ /* 0x0004a20000000800 */
[----:B------:R-:W-:Y:S01]  /*4520*/  SHFL.IDX PT, R221, R134, R221, 0x1f ;  /* 0x00001fdd86dd7589 */ /* 0x000fe200000e0000 */
[--C-:B-----5:R-:W-:Y:S01]  /*4530*/  FADD.FTZ R130, R68, -R128.reuse ;  /* 0x8000008044827221 */ /* 0x120fe20000010000 */
[----:B------:R-:W-:Y:S01]  /*4540*/  FADD.FTZ R128, R70, -R128 ;  /* 0x8000008046807221 */ /* 0x000fe20000010000 */
[----:B------:R-:W-:Y:S01]  /*4550*/  FMUL.FTZ R64, R15, R64 ;  /* 0x000000400f407220 */ /* 0x000fe20000410000 */
[----:B------:R-:W5:Y:S01]  /*4560*/  SHFL.IDX PT, R217, R134, R217, 0x1f ;  /* 0x00001fd986d97589 */ /* 0x000f6200000e0000 */
[--C-:B------:R-:W-:Y:S01]  /*4570*/  FADD.FTZ R70, R69, -R135.reuse ;  /* 0x8000008745467221 */ /* 0x100fe20000010000 */
[----:B------:R-:W-:Y:S01]  /*4580*/  FADD.FTZ R135, R71, -R135 ;  /* 0x8000008747877221 */ /* 0x000fe20000010000 */
[----:B------:R-:W-:Y:S01]  /*4590*/  FMUL.FTZ R69, R120, R142 ;  /* 0x0000008e78457220 */ /* 0x000fe20000410000 */
[----:B------:R-:W2:Y:S01]  /*45a0*/  SHFL.IDX PT, R218, R134, R218, 0x1f ;  /* 0x00001fda86da7589 */ /* 0x000ea200000e0000 */
[--C-:B-1----:R-:W-:Y:S01]  /*45b0*/  FADD.FTZ R216, R85, -R150.reuse ;  /* 0x8000009655d87221 */ /* 0x102fe20000010000 */
[----:B------:R-:W-:Y:S01]  /*45c0*/  FMUL.FTZ R85, R89, R143 ;  /* 0x0000008f59557220 */ /* 0x000fe20000410000 */
[----:B------:R-:W-:Y:S01]  /*45d0*/  FADD.FTZ R150, R87, -R150 ;  /* 0x8000009657967221 */ /* 0x000fe20000010000 */
[----:B------:R-:W1:Y:S01]  /*45e0*/  SHFL.IDX PT, R134, R134, R5, 0x1f ;  /* 0x00001f0586867589 */ /* 0x000e6200000e0000 */
[--C-:B------:R-:W-:Y:S01]  /*45f0*/  FADD.FTZ R139, R77, -R133.reuse ;  /* 0x800000854d8b7221 */ /* 0x100fe20000010000 */
[----:B------:R-:W-:Y:S01]  /*4600*/  FADD.FTZ R141, R79, -R133 ;  /* 0x800000854f8d7221 */ /* 0x000fe20000010000 */
[----:B------:R-:W-:Y:S01]  /*4610*/  F2FP.BF16.F32.PACK_AB R85, R85, R26 ;  /* 0x0000001a5555723e */ /* 0x000fe200000010ff */
[--C-:B---3--:R-:W-:Y:S01]  /*4620*/  FADD.FTZ R133, R80, -R148.reuse ;  /* 0x8000009450857221 */ /* 0x108fe20000010000 */
[----:B------:R-:W-:Y:S01]  /*4630*/  FMUL.FTZ R26, R93, R27 ;  /* 0x0000001b5d1a7220 */ /* 0x000fe20000410000 */
[----:B------:R-:W-:Y:S01]  /*4640*/  FADD.FTZ R148, R82, -R148 ;  /* 0x8000009452947221 */ /* 0x000fe20000010000 */
[----:B------:R-:W-:Y:S01]  /*4650*/  FMUL.FTZ R80, R94, R144 ;  /* 0x000000905e507220 */ /* 0x000fe20000410000 */
[----:B------:R-:W-:Y:S01]  /*4660*/  FMUL.FTZ R27, R22, R146 ;  /* 0x00000092161b7220 */ /* 0x000fe20000410000 */
[----:B------:R-:W-:Y:S01]  /*4670*/  F2FP.BF16.F32.PACK_AB R82, R37, R36 ;  /* 0x000000242552723e */ /* 0x000fe200000010ff */
[--C-:B----4-:R-:W-:Y:S01]  /*4680*/  FADD.FTZ R132, R73, -R223.reuse ;  /* 0x800000df49847221 */ /* 0x110fe20000010000 */
[----:B------:R-:W3:Y:S01]  /*4690*/  MUFU.EX2 R36, R121 ;  /* 0x0000007900247308 */ /* 0x000ee20000000800 */
[----:B------:R-:W-:Y:S01]  /*46a0*/  F2FP.BF16.F32.PACK_AB R87, R26, R25 ;  /* 0x000000191a57723e */ /* 0x000fe200000010ff */
[----:B------:R-:W-:Y:S01]  /*46b0*/  FMUL.FTZ R25, R118, R65 ;  /* 0x0000004176197220 */ /* 0x000fe20000410000 */
[----:B------:R-:W-:Y:S01]  /*46c0*/  F2FP.BF16.F32.PACK_AB R80, R27, R80 ;  /* 0x000000501b50723e */ /* 0x000fe200000010ff */
[----:B------:R-:W-:Y:S01]  /*46d0*/  FMUL.FTZ R65, R17, R66 ;  /* 0x0000004211417220 */ /* 0x000fe20000410000 */
[----:B------:R-:W-:Y:S01]  /*46e0*/  FADD.FTZ R223, R75, -R223 ;  /* 0x800000df4bdf7221 */ /* 0x000fe20000010000 */
[----:B------:R-:W-:Y:S01]  /*46f0*/  FMUL.FTZ R26, R119, R67 ;  /* 0x00000043771a7220 */ /* 0x000fe20000410000 */
[----:B------:R-:W-:Y:S01]  /*4700*/  FMUL.FTZ R66, R28, R130 ;  /* 0x000000821c427220 */ /* 0x000fe20000410000 */
[----:B------:R-:W-:Y:S01]  /*4710*/  FMUL.FTZ R27, R14, R70 ;  /* 0x000000460e1b7220 */ /* 0x000fe20000410000 */
[----:B-----5:R-:W-:Y:S01]  /*4720*/  FADD.FTZ R149, R81, -R217 ;  /* 0x800000d951957221 */ /* 0x020fe20000010000 */
[--C-:B--2---:R-:W-:Y:S01]  /*4730*/  FADD.FTZ R151, R84, -R218.reuse ;  /* 0x800000da54977221 */ /* 0x104fe20000010000 */
[----:B------:R-:W-:Y:S01]  /*4740*/  F2FP.BF16.F32.PACK_AB R81, R35, R34 ;  /* 0x000000222351723e */ /* 0x000fe200000010ff */
[----:B------:R-:W-:Y:S01]  /*4750*/  FADD.FTZ R218, R86, -R218 ;  /* 0x800000da56da7221 */ /* 0x000fe20000010000 */
[--C-:B-1----:R-:W-:Y:S01]  /*4760*/  FADD.FTZ R131, R72, -R134.reuse ;  /* 0x8000008648837221 */ /* 0x102fe20000010000 */
[----:B------:R-:W-:Y:S01]  /*4770*/  FADD.FTZ R134, R74, -R134 ;  /* 0x800000864a867221 */ /* 0x000fe20000010000 */
        /* <DEDUP_REMOVED lines=82> */
[----:B------:R-:W-:Y:S02]  /*4ca0*/  F2FP.BF16.F32.PACK_AB R35, R126, R125 ;  /* 0x0000007d7e23723e */ /* 0x000fe400000010ff */
[----:B-1----:R-:W-:Y:S02]  /*4cb0*/  F2FP.BF16.F32.PACK_AB R34, R137, R23 ;  /* 0x000000178922723e */ /* 0x002fe400000010ff */
        /* <DEDUP_REMOVED lines=32> */
[----:B------:R-:W-:Y:S02]  /*4ec0*/  F2FP.BF16.F32.PACK_AB R25, R11, R112 ;  /* 0x000000700b19723e */ /* 0x000fe400000010ff */
[----:B------:R-:W-:-:S02]  /*4ed0*/  F2FP.BF16.F32.PACK_AB R26, R115, R114 ;  /* 0x00000072731a723e */ /* 0x000fc400000010ff */
[----:B------:R-:W-:-:S04]  /*4ee0*/  F2FP.BF16.F32.PACK_AB R27, R117, R116 ;  /* 0x00000074751b723e */ /* 0x000fc800000010ff */
[----:B------:R-:W-:-:S06]  /*4ef0*/  WARPGROUP.ARRIVE ;  /* 0x00000000000079c5 */ /* 0x000fcc0000000000 */
        /* <DEDUP_REMOVED lines=9> */
[----:B------:R-:W-:Y:S01]  /*4f90*/  F2FP.BF16.F32.PACK_AB R27, R10, R29 ;  /* 0x0000001d0a1b723e */ /* 0x000fe200000010ff */
[----:B------:R-:W-:-:S03]  /*4fa0*/  IMAD R10, R235, 0x2000, R231 ;  /* 0x00002000eb0a7824 */ /* 0x000fc600078e02e7 */
[----:B------:R-:W-:Y:S02]  /*4fb0*/  WARPGROUP.ARRIVE ;  /* 0x00000000000079c5 */ /* 0x000fe40000000000 */
[----:B------:R-:W-:-:S04]  /*4fc0*/  SHF.R.U32.HI R10, RZ, 0x4, R10 ;  /* 0x00000004ff0a7819 */ /* 0x000fc8000001160a */
[----:B------:R-:W-:Y:S01]  /*4fd0*/  HGMMA.64x64x16.F32.BF16 R184, R24, gdesc[UR4].tnspB, R184, gsb0 ;  /* 0x40e0000418b87df0 */ /* 0x000fe200080018b8 */
[----:B------:R-:W-:Y:S01]  /*4fe0*/  UMOV UR6, UR4 ;  /* 0x0000000400067c82 */ /* 0x000fe20008000000 */
[----:B------:R-:W-:Y:S01]  /*4ff0*/  UMOV UR7, 0x40000040 ;  /* 0x4000004000077882 */ /* 0x000fe20000000000 */
[----:B------:R-:W-:Y:S02]  /*5000*/  LOP3.LUT R10, R10, 0x3fff, RZ, 0xc0, !PT ;  /* 0x00003fff0a0a7812 */ /* 0x000fe400078ec0ff */
[----:B------:R-:W-:Y:S02]  /*5010*/  R2UR UR4, R16 ;  /* 0x00000000100472ca */ /* 0x000fe400000e0000 */
[----:B------:R-:W-:-:S05]  /*5020*/  LOP3.LUT R11, R10, 0x10000, RZ, 0xfc, !PT ;  /* 0x000100000a0b7812 */ /* 0x000fca00078efcff */
[----:B------:R-:W-:-:S05]  /*5030*/  IMAD R11, R0, 0x800, R11 ;  /* 0x00000800000b7824 */ /* 0x000fca00078e020b */
[----:B------:R-:W-:Y:S01]  /*5040*/  R2UR UR9, R11 ;  /* 0x000000000b0972ca */ /* 0x000fe200000e0000 */
[----:B------:R-:W-:-:S04]  /*5050*/  USHF.R.U32.HI UR4, URZ, 0x4, UR4 ;  /* 0x000000043f047899 */ /* 0x000fc80008011604 */
[----:B------:R-:W-:-:S08]  /*5060*/  ULOP3.LUT UR10, UR4, 0x3fff, URZ, 0xc0, !UPT ;  /* 0x00003fff040a7892 */ /* 0x000fd0000f8ec03f */
        /* <DEDUP_REMOVED lines=69> */
.L_x_5771:
        /* <DEDUP_REMOVED lines=68> */
.L_x_5772:
        /* <DEDUP_REMOVED lines=11> */
.L_x_5762:
        /* <DEDUP_REMOVED lines=130> */
.L_x_5785:
[----:B------:R-:W-:-:S05]  /*61d0*/  IMAD.U32 R7, RZ, RZ, UR36 ;  /* 0x00000024ff077e24 */ /* 0x000fca000f8e00ff */
[----:B------:R-:W-:-:S04]  /*61e0*/  LOP3.LUT R7, R7, 0x1, RZ, 0xfc, !PT ;  /* 0x0000000107077812 */ /* 0x000fc800078efcff */
[----:B------:R-:W-:-:S13]  /*61f0*/  ISETP.NE.AND P0, PT, R7, 0x3, PT ;  /* 0x000000030700780c */ /* 0x000fda0003f05270 */
[----:B------:R-:W-:Y:S05]  /*6200*/  @!P0 BRA `(.L_x_5775) ;  /* 0x0000000000048947 */ /* 0x000fea0003800000 */
[----:B------:R-:W-:Y:S01]  /*6210*/  BPT.TRAP 0x1 ;  /* 0x000000040000795c */ /* 0x000fe20000300000 */
.L_x_5775:
[----:B------:R-:W-:Y:S01]  /*6220*/  IMAD R7, R0, 0x8, R16 ;  /* 0x0000000800077824 */ /* 0x000fe200078e0210 */
[----:B------:R-:W-:-:S04]  /*6230*/  SHF.L.U32 R20, R4, 0x1f, RZ ;  /* 0x0000001f04147819 */ /* 0x000fc800000006ff */
[----:B------:R1:W3:Y:S01]  /*6240*/  SYNCS.PHASECHK.TRANS64.TRYWAIT P1, [R7+URZ+0x30c10], R20 ;  /* 0x030c1014070075a7 */ /* 0x0002e2000802017f */
[----:B------:R-:W-:Y:S05]  /*6250*/  @!P0 BRA `(.L_x_5776) ;  /* 0x0000000000048947 */ /* 0x000fea0003800000 */
[----:B------:R-:W-:Y:S01]  /*6260*/  BPT.TRAP 0x1 ;  /* 0x000000040000795c */ /* 0x000fe20000300000 */
.L_x_5776:
[----:B--2---:R-:W-:-:S05]  /*6270*/  VIADD R8, R16, 0x10000 ;  /* 0x0001000010087836 */ /* 0x004fca0000000000 */
[----:B------:R-:W-:-:S04]  /*6280*/  SHF.R.U32.HI R8, RZ, 0x4, R8 ;  /* 0x00000004ff087819 */ /* 0x000fc80000011608 */
[----:B------:R-:W-:-:S04]  /*6290*/  LOP3.LUT R8, R8, 0x3fff, RZ, 0xc0, !PT ;  /* 0x00003fff08087812 */ /* 0x000fc800078ec0ff */
[----:B------:R-:W-:Y:S01]  /*62a0*/  LOP3.LUT R9, R8, 0x10000, RZ, 0xfc, !PT ;  /* 0x0001000008097812 */ /* 0x000fe200078efcff */
[----:B---3--:R-:W-:Y:S06]  /*62b0*/  @P1 BRA `(.L_x_5777) ;  /* 0x0000000000081947 */ /* 0x008fec0003800000 */
[----:B------:R-:W2:Y:S02]  /*62c0*/  SYNCS.PHASECHK.TRANS64.TRYWAIT P1, [R7+URZ+0x30c10], R20 ;  /* 0x030c1014070075a7 */ /* 0x000ea4000802017f */
[----:B--2---:R-:W-:Y:S05]  /*62d0*/  @!P1 BRA `(.L_x_5778) ;  /* 0x000000b400f49947 */ /* 0x004fea0003800000 */
.L_x_5777:
        /* <DEDUP_REMOVED lines=28> */
[----:B------:R-:W-:Y:S02]  /*64a0*/  VIADD R10, R16, 0x20000 ;  /* 0x00020000100a7836 */ /* 0x000fe40000000000 */
[----:B------:R-:W-:-:S02]  /*64b0*/  IMAD R15, R9, 0x4, R16 ;  /* 0x00000004090f7824 */ /* 0x000fc400078e0210 */
        /* <DEDUP_REMOVED lines=16> */
[----:B------:R-:W-:Y:S02]  /*65c0*/  IMAD R218, R221, 0x4, R16 ;  /* 0x00000004ddda7824 */ /* 0x000fe400078e0210 */
[----:B------:R-:W-:-:S02]  /*65d0*/  IMAD R220, R11, 0x4, R10 ;  /* 0x000000040bdc7824 */ /* 0x000fc400078e020a */
        /* <DEDUP_REMOVED lines=15> */
.L_x_5779:
[----:B------:R1:W1:Y:S01]  /*66d0*/  SYNCS.PHASECHK.TRANS64.TRYWAIT P1, [R7+URZ+0x30c30], R20 ;  /* 0x030c3014070075a7 */ /* 0x000262000802017f */
[----:B------:R-:W-:Y:S05]  /*66e0*/  @!P0 BRA `(.L_x_5780) ;  /* 0x0000000000048947 */ /* 0x000fea0003800000 */
[----:B------:R-:W-:Y:S01]  /*66f0*/  BPT.TRAP 0x1 ;  /* 0x000000040000795c */ /* 0x000fe20000300000 */
.L_x_5780:
        /* <DEDUP_REMOVED lines=8> */
.L_x_5781:
        /* <DEDUP_REMOVED lines=14> */
[----:B------:R-:W-:Y:S01]  /*6860*/  SHFL.IDX PT, R13, R15, R13, 0x1f ;  /* 0x00001f0d0f0d7589 */ /* 0x000fe200000e0000 */
        /* <DEDUP_REMOVED lines=70> */
[----:B------:R-:W-:Y:S01]  /*6cd0*/  UIADD3 UR6, UR6, 0x6, URZ ;  /* 0x0000000606067890 */ /* 0x000fe2000fffe03f */
[--C-:B--2---:R-:W-:Y:S01]  /*6ce0*/  FFMA.FTZ R89, R89, UR5, -R9.reuse ;  /* 0x0000000559597c23 */ /* 0x104fe20008010809 */
[----:B------:R-:W-:Y:S01]  /*6cf0*/  MUFU.EX2 R225, R90 ;  /* 0x0000005a00e17308 */ /* 0x000fe20000000800 */
[----:B------:R-:W-:Y:S01]  /*6d00*/  FFMA.FTZ R9, R91, UR5, -R9 ;  /* 0x000000055b097c23 */ /* 0x000fe20008010809 */
[----:B------:R-:W-:Y:S01]  /*6d10*/  FFMA.FTZ R100, R100, UR5, -R14 ;  /* 0x0000000564647c23 */ /* 0x000fe2000801080e */
[--C-:B---3--:R-:W-:Y:S01]  /*6d20*/  FFMA.FTZ R21, R108, UR5, -R22.reuse ;  /* 0x000000056c157c23 */ /* 0x108fe20008010816 */
[----:B------:R-:W-:Y:S01]  /*6d30*/  FFMA.FTZ R22, R110, UR5, -R22 ;  /* 0x000000056e167c23 */ /* 0x000fe20008010816 */
[--C-:B----4-:R-:W-:Y:S01]  /*6d40*/  FFMA.FTZ R231, R231, UR5, -R10.reuse ;  /* 0x00000005e7e77c23 */ /* 0x110fe2000801080a */
[----:B------:R-:W-:Y:S01]  /*6d50*/  FFMA.FTZ R10, R94, UR5, -R10 ;  /* 0x000000055e0a7c23 */ /* 0x000fe2000801080a */
[----:B------:R-:W-:Y:S01]  /*6d60*/  FFMA.FTZ R14, R102, UR5, -R14 ;  /* 0x00000005660e7c23 */ /* 0x000fe2000801080e */
[----:B------:R-:W-:Y:S01]  /*6d70*/  MUFU.EX2 R224, R89 ;  /* 0x0000005900e07308 */ /* 0x000fe20000000800 */
[--C-:B-----5:R-:W-:Y:S01]  /*6d80*/  FFMA.FTZ R96, R96, UR5, -R12.reuse ;  /* 0x0000000560607c23 */ /* 0x120fe2000801080c */
[----:B------:R-:W-:Y:S01]  /*6d90*/  FFMA.FTZ R12, R98, UR5, -R12 ;  /* 0x00000005620c7c23 */ /* 0x000fe2000801080c */
[----:B------:R-:W-:Y:S01]  /*6da0*/  FFMA.FTZ R97, R97, UR5, -R13 ;  /* 0x0000000561617c23 */ /* 0x000fe2000801080d */
[----:B------:R-:W-:Y:S01]  /*6db0*/  SHFL.IDX PT, R98, R223, R6, 0x1f ;  /* 0x00001f06df627589 */ /* 0x000fe200000e0000 */
        /* <DEDUP_REMOVED lines=8> */
[----:B------:R-:W-:Y:S01]  /*6e40*/  FFMA.FTZ R17, R104, UR5, -R18 ;  /* 0x0000000568117c23 */ /* 0x000fe20008010812 */
[----:B------:R-:W-:-:S02]  /*6e50*/  VIADD R104, R6, 0x18 ;  /* 0x0000001806687836 */ /* 0x000fc40000000000 */
[----:B------:R-:W-:Y:S01]  /*6e60*/  FFMA.FTZ R18, R106, UR5, -R18 ;  /* 0x000000056a127c23 */ /* 0x000fe20008010812 */
[----:B------:R1:W-:Y:S01]  /*6e70*/  MUFU.EX2 R226, R101 ;  /* 0x0000006500e27308 */ /* 0x0003e20000000800 */
[----:B------:R-:W-:Y:S01]  /*6e80*/  VIADD R106, R6, 0x10 ;  /* 0x00000010066a7836 */ /* 0x000fe20000000000 */
[----:B------:R-:W2:Y:S01]  /*6e90*/  SHFL.IDX PT, R88, R234, R103, 0x1f ;  /* 0x00001f67ea587589 */ /* 0x000ea200000e0000 */
[--C-:B------:R-:W-:Y:S01]  /*6ea0*/  FFMA.FTZ R19, R105, UR5, -R20.reuse ;  /* 0x0000000569137c23 */ /* 0x100fe20008010814 */
[----:B------:R-:W-:Y:S01]  /*6eb0*/  FFMA.FTZ R20, R107, UR5, -R20 ;  /* 0x000000056b147c23 */ /* 0x000fe20008010814 */
[----:B------:R-:W-:Y:S01]  /*6ec0*/  FSEL R107, R129, -INF , P2 ;  /* 0xff800000816b7808 */ /* 0x000fe20001000000 */
[----:B------:R-:W3:Y:S01]  /*6ed0*/  SHFL.IDX PT, R94, R234, R104, 0x1f ;  /* 0x00001f68ea5e7589 */ /* 0x000ee200000e0000 */
[----:B------:R-:W-:Y:S01]  /*6ee0*/  FSEL R105, R128, -INF , P2 ;  /* 0xff80000080697808 */ /* 0x000fe20001000000 */
[----:B------:R4:W-:Y:S01]  /*6ef0*/  MUFU.EX2 R228, R93 ;  /* 0x0000005d00e47308 */ /* 0x0009e20000000800 */
[C---:B-1----:R-:W-:Y:S01]  /*6f00*/  VIADD R101, R6.reuse, 0x14 ;  /* 0x0000001406657836 */ /* 0x042fe20000000000 */
[----:B------:R-:W1:Y:S04]  /*6f10*/  SHFL.IDX PT, R90, R234, R106, 0x1f ;  /* 0x00001f6aea5a7589 */ /* 0x000e6800000e0000 */
[----:B------:R-:W5:Y:S02]  /*6f20*/  SHFL.IDX PT, R92, R234, R101, 0x1f ;  /* 0x00001f65ea5c7589 */ /* 0x000f6400000e0000 */
[----:B------:R5:W-:Y:S01]  /*6f30*/  MUFU.EX2 R230, R96 ;  /* 0x0000006000e67308 */ /* 0x000be20000000800 */
[----:B----4-:R-:W-:Y:S01]  /*6f40*/  VIADD R93, R6, 0x1c ;  /* 0x0000001c065d7836 */ /* 0x010fe20000000000 */
[----:B------:R-:W4:Y:S04]  /*6f50*/  SHFL.IDX PT, R103, R223, R103, 0x1f ;  /* 0x00001f67df677589 */ /* 0x000f2800000e0000 */
[----:B------:R3:W4:Y:S02]  /*6f60*/  SHFL.IDX PT, R234, R234, R93, 0x1f ;  /* 0x00001f5deaea7589 */ /* 0x00072400000e0000 */
[----:B------:R4:W-:Y:S02]  /*6f70*/  MUFU.EX2 R227, R97 ;  /* 0x0000006100e37308 */ /* 0x0009e40000000800 */
[----:B------:R5:W-:Y:S01]  /*6f80*/  SHFL.IDX PT, R110, R223, R104, 0x1f ;  /* 0x00001f68df6e7589 */ /* 0x000be200000e0000 */
[--C-:B--2---:R-:W-:Y:S01]  /*6f90*/  FFMA.FTZ R23, R109, UR5, -R88.reuse ;  /* 0x000000056d177c23 */ /* 0x104fe20008010858 */
[----:B------:R-:W-:Y:S01]  /*6fa0*/  FSEL R109, R125, -INF , P2 ;  /* 0xff8000007d6d7808 */ /* 0x000fe20001000000 */
[----:B------:R-:W-:Y:S01]  /*6fb0*/  FFMA.FTZ R88, R111, UR5, -R88 ;  /* 0x000000056f587c23 */ /* 0x000fe20008010858 */
[----:B------:R2:W2:Y:S01]  /*6fc0*/  SHFL.IDX PT, R108, R223, R101, 0x1f ;  /* 0x00001f65df6c7589 */ /* 0x0004a200000e0000 */
[----:B------:R-:W-:Y:S01]  /*6fd0*/  FSEL R111, R133, -INF , P2 ;  /* 0xff800000856f7808 */ /* 0x000fe20001000000 */
[--C-:B---3--:R-:W-:Y:S01]  /*6fe0*/  FFMA.FTZ R93, R116, UR5, -R94.reuse ;  /* 0x00000005745d7c23 */ /* 0x108fe2000801085e */
[----:B------:R-:W-:Y:S01]  /*6ff0*/  FFMA.FTZ R94, R118, UR5, -R94 ;  /* 0x00000005765e7c23 */ /* 0x000fe2000801085e */
[----:B------:R-:W-:Y:S01]  /*7000*/  FSEL R118, R145, -INF , P2 ;  /* 0xff80000091767808 */ /* 0x000fe20001000000 */
[----:B------:R-:W-:-:S02]  /*7010*/  VIADD R145, R6, 0x14 ;  /* 0x0000001406917836 */ /* 0x000fc40000000000 */
[--C-:B-1----:R-:W-:Y:S01]  /*7020*/  FFMA.FTZ R89, R112, UR5, -R90.reuse ;  /* 0x0000000570597c23 */ /* 0x102fe2000801085a */
[----:B------:R-:W-:Y:S01]  /*7030*/  FFMA.FTZ R90, R114, UR5, -R90 ;  /* 0x00000005725a7c23 */ /* 0x000fe2000801085a */
[----:B-----5:R-:W-:Y:S01]  /*7040*/  FFMA.FTZ R91, R113, UR5, -R92 ;  /* 0x00000005715b7c23 */ /* 0x020fe2000801085c */
[C---:B------:R-:W-:Y:S01]  /*7050*/  VIADD R113, R6.reuse, 0x4 ;  /* 0x0000000406717836 */ /* 0x040fe20000000000 */
[----:B------:R-:W-:Y:S01]  /*7060*/  FSEL R104, R127, -INF , P1 ;  /* 0xff8000007f687808 */ /* 0x000fe20000800000 */
[----:B------:R-:W-:Y:S02]  /*7070*/  VIADD R114, R6, 0x8 ;  /* 0x0000000806727836 */ /* 0x000fe40000000000 */
[--C-:B----4-:R-:W-:Y:S01]  /*7080*/  FFMA.FTZ R109, R109, UR5, -R103.reuse ;  /* 0x000000056d6d7c23 */ /* 0x110fe20008010867 */
[----:B------:R-:W1:Y:S01]  /*7090*/  SHFL.IDX PT, R106, R223, R106, 0x1f ;  /* 0x00001f6adf6a7589 */ /* 0x000e6200000e0000 */
[----:B--2---:R-:W-:Y:S01]  /*70a0*/  FSEL R101, R124, -INF , P2 ;  /* 0xff8000007c657808 */ /* 0x004fe20001000000 */
[----:B------:R-:W-:Y:S01]  /*70b0*/  FFMA.FTZ R104, R104, UR5, -R103 ;  /* 0x0000000568687c23 */ /* 0x000fe20008010867 */
[--C-:B------:R-:W-:Y:S01]  /*70c0*/  FFMA.FTZ R95, R117, UR5, -R234.reuse ;  /* 0x00000005755f7c23 */ /* 0x100fe200080108ea */
[----:B------:R-:W2:Y:S01]  /*70d0*/  SHFL.IDX PT, R100, R223, R113, 0x1f ;  /* 0x00001f71df647589 */ /* 0x000ea200000e0000 */
[----:B------:R3:W-:Y:S01]  /*70e0*/  MUFU.EX2 R103, R109 ;  /* 0x0000006d00677308 */ /* 0x0007e20000000800 */
[----:B------:R-:W-:Y:S01]  /*70f0*/  FFMA.FTZ R96, R119, UR5, -R234 ;  /* 0x0000000577607c23 */ /* 0x000fe200080108ea */
[----:B------:R-:W-:Y:S01]  /*7100*/  VIADD R234, R6, 0x1c ;  /* 0x0000001c06ea7836 */ /* 0x000fe20000000000 */
[----:B------:R-:W4:Y:S01]  /*7110*/  SHFL.IDX PT, R117, R218, R145, 0x1f ;  /* 0x00001f91da757589 */ /* 0x000f2200000e0000 */
[----:B------:R-:W-:Y:S01]  /*7120*/  FFMA.FTZ R97, R120, UR5, -R98 ;  /* 0x0000000578617c23 */ /* 0x000fe20008010862 */
[----:B------:R-:W-:Y:S01]  /*7130*/  FSEL R120, R144, -INF , P2 ;  /* 0xff80000090787808 */ /* 0x000fe20001000000 */
[--C-:B------:R-:W-:Y:S01]  /*7140*/  FFMA.FTZ R107, R107, UR5, -R108.reuse ;  /* 0x000000056b6b7c23 */ /* 0x100fe2000801086c */
[----:B------:R-:W5:Y:S01]  /*7150*/  SHFL.IDX PT, R102, R223, R114, 0x1f ;  /* 0x00001f72df667589 */ /* 0x000f6200000e0000 */
[----:B------:R-:W-:Y:S01]  /*7160*/  FFMA.FTZ R108, R131, UR5, -R108 ;  /* 0x00000005836c7c23 */ /* 0x000fe2000801086c */
[----:B---3--:R-:W-:Y:S01]  /*7170*/  FSEL R109, R132, -INF , P2 ;  /* 0xff800000846d7808 */ /* 0x008fe20001000000 */
[----:B------:R-:W-:Y:S01]  /*7180*/  VIADD R144, R6, 0xc ;  /* 0x0000000c06907836 */ /* 0x000fe20000000000 */
[----:B------:R-:W3:Y:S01]  /*7190*/  SHFL.IDX PT, R112, R223, R234, 0x1f ;  /* 0x00001feadf707589 */ /* 0x000ee200000e0000 */
[----:B------:R-:W-:Y:S01]  /*71a0*/  FSEL R116, R148, -INF , P2 ;  /* 0xff80000094747808 */ /* 0x000fe20001000000 */
[----:B------:R-:W-:-:S02]  /*71b0*/  VIADD R148, R6, 0x10 ;  /* 0x0000001006947836 */ /* 0x000fc40000000000 */
[--C-:B------:R-:W-:Y:S01]  /*71c0*/  FFMA.FTZ R109, R109, UR5, -R110.reuse ;  /* 0x000000056d6d7c23 */ /* 0x100fe2000801086e */
[----:B------:R-:W-:Y:S01]  /*71d0*/  FFMA.FTZ R110, R134, UR5, -R110 ;  /* 0x00000005866e7c23 */ /* 0x000fe2000801086e */
[----:B------:R-:W3:Y:S01]  /*71e0*/  SHFL.IDX PT, R131, R218, R6, 0x1f ;  /* 0x00001f06da837589 */ /* 0x000ee200000e0000 */
[----:B------:R-:W-:Y:S01]  /*71f0*/  FSEL R125, R140, -INF , P2 ;  /* 0xff8000008c7d7808 */ /* 0x000fe20001000000 */
[----:B------:R-:W-:Y:S01]  /*7200*/  FFMA.FTZ R98, R122, UR5, -R98 ;  /* 0x000000057a627c23 */ /* 0x000fe20008010862 */
[--C-:B-1----:R-:W-:Y:S01]  /*7210*/  FFMA.FTZ R105, R105, UR5, -R106.reuse ;  /* 0x0000000569697c23 */ /* 0x102fe2000801086a */
[----:B------:R1:W3:Y:S01]  /*7220*/  SHFL.IDX PT, R134, R218, R113, 0x1f ;  /* 0x00001f71da867589 */ /* 0x0002e200000e0000 */
[----:B------:R-:W-:Y:S01]  /*7230*/  FFMA.FTZ R106, R130, UR5, -R106 ;  /* 0x00000005826a7c23 */ /* 0x000fe2000801086a */
[----:B------:R-:W-:Y:S01]  /*7240*/  FSEL R130, R136, -INF , P2 ;  /* 0xff80000088827808 */ /* 0x000fe20001000000 */
[--C-:B--2---:R-:W-:Y:S01]  /*7250*/  FFMA.FTZ R99, R99, UR5, -R100.reuse ;  /* 0x0000000563637c23 */ /* 0x104fe20008010864 */
[----:B------:R-:W-:Y:S01]  /*7260*/  FFMA.FTZ R100, R123, UR5, -R100 ;  /* 0x000000057b647c23 */ /* 0x000fe20008010864 */
[----:B------:R-:W2:Y:S01]  /*7270*/  SHFL.IDX PT, R121, R218, R144, 0x1f ;  /* 0x00001f90da797589 */ /* 0x000ea200000e0000 */
[----:B------:R-:W-:Y:S01]  /*7280*/  FSEL R122, R141, -INF , P2 ;  /* 0xff8000008d7a7808 */ /* 0x000fe20001000000 */
[--C-:B----4-:R-:W-:Y:S01]  /*7290*/  FFMA.FTZ R118, R118, UR5, -R117.reuse ;  /* 0x0000000576767c23 */ /* 0x110fe20008010875 */
[----:B------:R-:W-:Y:S01]  /*72a0*/  FFMA.FTZ R117, R147, UR5, -R117 ;  /* 0x0000000593757c23 */ /* 0x000fe20008010875 */
[----:B------:R4:W2:Y:S01]  /*72b0*/  SHFL.IDX PT, R123, R218, R114, 0x1f ;  /* 0x00001f72da7b7589 */ /* 0x0008a200000e0000 */
[----:B-1----:R-:W-:Y:S01]  /*72c0*/  FSEL R113, R151, -INF , P1 ;  /* 0xff80000097717808 */ /* 0x002fe20000800000 */
[----:B------:R-:W-:-:S02]  /*72d0*/  VIADD R151, R6, 0x4 ;  /* 0x0000000406977836 */ /* 0x000fc40000000000 */
[--C-:B-----5:R-:W-:Y:S01]  /*72e0*/  FFMA.FTZ R101, R101, UR5, -R102.reuse ;  /* 0x0000000565657c23 */ /* 0x120fe20008010866 */
[----:B------:R-:W5:Y:S01]  /*72f0*/  LDL R147, [R1+0x2c] ;  /* 0x00002c0001937983 */ /* 0x000f620000100800 */
[----:B------:R-:W-:Y:S01]  /*7300*/  FFMA.FTZ R102, R126, UR5, -R102 ;  /* 0x000000057e667c23 */ /* 0x000fe20008010866 */
[--C-:B---3--:R-:W-:Y:S01]  /*7310*/  FFMA.FTZ R111, R111, UR5, -R112.reuse ;  /* 0x000000056f6f7c23 */ /* 0x108fe20008010870 */
[----:B------:R-:W-:Y:S01]  /*7320*/  FFMA.FTZ R112, R135, UR5, -R112 ;  /* 0x0000000587707c23 */ /* 0x000fe20008010870 */
[----:B------:R-:W-:Y:S01]  /*7330*/  FSEL R135, R137, -INF , P2 ;  /* 0xff80000089877808 */ /* 0x000fe20001000000 */
[C---:B------:R-:W-:Y:S01]  /*7340*/  VIADD R223, R6.reuse, 0x18 ;  /* 0x0000001806df7836 */ /* 0x040fe20000000000 */
[----:B----4-:R-:W-:Y:S01]  /*7350*/  FSEL R114, R149, -INF , P2 ;  /* 0xff80000095727808 */ /* 0x010fe20001000000 */
[----:B------:R-:W-:Y:S02]  /*7360*/  VIADD R149, R6, 0x8 ;  /* 0x0000000806957836 */ /* 0x000fe40000000000 */
[--C-:B------:R-:W-:Y:S01]  /*7370*/  FFMA.FTZ R130, R130, UR5, -R131.reuse ;  /* 0x0000000582827c23 */ /* 0x100fe20008010883 */
[----:B------:R-:W-:Y:S01]  /*7380*/  FFMA.FTZ R131, R138, UR5, -R131 ;  /* 0x000000058a837c23 */ /* 0x000fe20008010883 */
[----:B------:R-:W-:Y:S01]  /*7390*/  FFMA.FTZ R92, R115, UR5, -R92 ;  /* 0x00000005735c7c23 */ /* 0x000fe2000801085c */
[--C-:B------:R-:W-:Y:S01]  /*73a0*/  FFMA.FTZ R135, R135, UR5, -R134.reuse ;  /* 0x0000000587877c23 */ /* 0x100fe20008010886 */
[----:B------:R-:W-:Y:S01]  /*73b0*/  FFMA.FTZ R134, R139, UR5, -R134 ;  /* 0x000000058b867c23 */ /* 0x000fe20008010886 */
[----:B------:R-:W1:Y:S01]  /*73c0*/  SHFL.IDX PT, R119, R218, R148, 0x1f ;  /* 0x00001f94da777589 */ /* 0x000e6200000e0000 */
[----:B------:R-:W3:Y:S01]  /*73d0*/  MUFU.EX2 R10, R10 ;  /* 0x0000000a000a7308 */ /* 0x000ee20000000800 */
[----:B------:R-:W-:-:S02]  /*73e0*/  WARPGROUP.DEPBAR.LE gsb0, 0x0 ;  /* 0x00008000000079c5 */ /* 0x000fc40000010000 */
[----:B------:R-:W-:Y:S01]  /*73f0*/  WARPGROUP.ARRIVE ;  /* 0x00000000000079c5 */ /* 0x000fe20000000000 */
[--C-:B--2---:R-:W-:Y:S01]  /*7400*/  FFMA.FTZ R122, R122, UR5, -R121.reuse ;  /* 0x000000057a7a7c23 */ /* 0x104fe20008010879 */
[----:B------:R-:W-:Y:S01]  /*7410*/  FFMA.FTZ R121, R143, UR5, -R121 ;  /* 0x000000058f797c23 */ /* 0x000fe20008010879 */
[--C-:B------:R-:W-:Y:S01]  /*7420*/  FFMA.FTZ R125, R125, UR5, -R123.reuse ;  /* 0x000000057d7d7c23 */ /* 0x100fe2000801087b */
[----:B------:R-:W-:Y:S01]  /*7430*/  FFMA.FTZ R123, R142, UR5, -R123 ;  /* 0x000000058e7b7c23 */ /* 0x000fe2000801087b */
[----:B------:R-:W2:Y:S01]  /*7440*/  SHFL.IDX PT, R115, R218, R223, 0x1f ;  /* 0x00001fdfda737589 */ /* 0x000ea200000e0000 */
[----:B------:R-:W-:Y:S01]  /*7450*/  HGMMA.64x128x16.F32.BF16 R24, gdesc[UR8], R24, gsb0 ;  /* 0x01e00000081879f0 */ /* 0x000fe20008001818 */
[----:B------:R-:W-:Y:S01]  /*7460*/  R2UR UR8, R236 ;  /* 0x00000000ec0872ca */ /* 0x000fe200000e0000 */
[----:B------:R-:W-:Y:S01]  /*7470*/  UMOV UR10, UR4 ;  /* 0x00000004000a7c82 */ /* 0x000fe20008000000 */
[----:B------:R-:W-:Y:S01]  /*7480*/  R2UR UR9, R237 ;  /* 0x00000000ed0972ca */ /* 0x000fe200000e0000 */
[----:B------:R-:W-:Y:S01]  /*7490*/  UMOV UR11, 0x40000040 ;  /* 0x40000040000b7882 */ /* 0x000fe20000000000 */
[----:B------:R-:W4:Y:S01]  /*74a0*/  SHFL.IDX PT, R218, R218, R234, 0x1f ;  /* 0x00001feadada7589 */ /* 0x000f2200000e0000 */
[----:B------:R-:W3:Y:S01]  /*74b0*/  MUFU.EX2 R11, R11 ;  /* 0x0000000b000b7308 */ /* 0x000ee20000000800 */
[----:B------:R-:W-:-:S07]  /*74c0*/  R2UR UR4, R217 ;  /* 0x00000000d90472ca */ /* 0x000fce00000e0000 */
[----:B------:R-:W-:Y:S01]  /*74d0*/  MUFU.EX2 R9, R9 ;  /* 0x0000000900097308 */ /* 0x000fe20000000800 */
[--C-:B-1----:R-:W-:Y:S01]  /*74e0*/  FFMA.FTZ R120, R120, UR5, -R119.reuse ;  /* 0x0000000578787c23 */ /* 0x102fe20008010877 */
[----:B------:R-:W-:-:S06]  /*74f0*/  FFMA.FTZ R119, R146, UR5, -R119 ;  /* 0x0000000592777c23 */ /* 0x000fcc0008010877 */
[----:B------:R-:W-:Y:S01]  /*7500*/  MUFU.EX2 R107, R107 ;  /* 0x0000006b006b7308 */ /* 0x000fe20000000800 */
[--C-:B--2---:R-:W-:Y:S01]  /*7510*/  FFMA.FTZ R116, R116, UR5, -R115.reuse ;  /* 0x0000000574747c23 */ /* 0x104fe20008010873 */
[----:B------:R-:W-:Y:S01]  /*7520*/  FFMA.FTZ R115, R150, UR5, -R115 ;  /* 0x0000000596737c23 */ /* 0x000fe20008010873 */
[----:B----4-:R-:W-:-:S05]  /*7530*/  FFMA.FTZ R114, R114, UR5, -R218 ;  /* 0x0000000572727c23 */ /* 0x010fca00080108da */
[----:B------:R-:W-:Y:S01]  /*7540*/  MUFU.EX2 R14, R14 ;  /* 0x0000000e000e7308 */ /* 0x000fe20000000800 */
[----:B------:R-:W-:-:S07]  /*7550*/  FFMA.FTZ R113, R113, UR5, -R218 ;  /* 0x0000000571717c23 */ /* 0x000fce00080108da */
[----:B------:R-:W1:Y:S08]  /*7560*/  MUFU.EX2 R15, R15 ;  /* 0x0000000f000f7308 */ /* 0x000e700000000800 */
[----:B------:R-:W2:Y:S08]  /*7570*/  MUFU.EX2 R101, R101 ;  /* 0x0000006500657308 */ /* 0x000eb00000000800 */
        /* <DEDUP_REMOVED lines=12> */
[----:B------:R-:W4:Y:S01]  /*7640*/  MUFU.EX2 R97, R97 ;  /* 0x0000006100617308 */ /* 0x000f220000000800 */
[----:B------:R-:W-:Y:S01]  /*7650*/  HGMMA.64x128x16.F32.BF16 R24, gdesc[UR8], R24, gsb0 ;  /* 0x01e00000081879f0 */ /* 0x000fe20008001818 */
[----:B------:R-:W-:Y:S01]  /*7660*/  R2UR UR8, R232 ;  /* 0x00000000e80872ca */ /* 0x000fe200000e0000 */
[----:B------:R-:W-:Y:S01]  /*7670*/  UMOV UR10, UR6 ;  /* 0x00000006000a7c82 */ /* 0x000fe20008000000 */
[----:B------:R-:W-:Y:S01]  /*7680*/  R2UR UR9, R233 ;  /* 0x00000000e90972ca */ /* 0x000fe200000e0000 */
[----:B------:R-:W-:-:S03]  /*7690*/  UMOV UR11, 0x40000040 ;  /* 0x40000040000b7882 */ /* 0x000fc60000000000 */
[----:B------:R-:W-:Y:S08]  /*76a0*/  MUFU.EX2 R98, R98 ;  /* 0x0000006200627308 */ /* 0x000ff00000000800 */
[----:B------:R-:W4:Y:S08]  /*76b0*/  MUFU.EX2 R99, R99 ;  /* 0x0000006300637308 */ /* 0x000f300000000800 */
        /* <DEDUP_REMOVED lines=24> */
[----:B------:R-:W3:Y:S04]  /*7840*/  LDS R216, [R216+0x400] ;  /* 0x00040000d8d87984 */ /* 0x000ee80000000800 */
[----:B------:R-:W1:Y:S04]  /*7850*/  LDS R220, [R220+0x400] ;  /* 0x00040000dcdc7984 */ /* 0x000e680000000800 */
[----:B------:R-:W-:Y:S04]  /*7860*/  LDS R219, [R219+0x400] ;  /* 0x00040000dbdb7984 */ /* 0x000fe80000000800 */
[----:B------:R-:W-:Y:S04]  /*7870*/  LDS R221, [R221+0x400] ;  /* 0x00040000dddd7984 */ /* 0x000fe80000000800 */
[----:B---3--:R-:W3:Y:S04]  /*7880*/  SHFL.IDX PT, R124, R216, R6, 0x1f ;  /* 0x00001f06d87c7589 */ /* 0x008ee800000e0000 */
[----:B------:R-:W2:Y:S04]  /*7890*/  SHFL.IDX PT, R126, R216, R151, 0x1f ;  /* 0x00001f97d87e7589 */ /* 0x000ea800000e0000 */
[----:B------:R-:W4:Y:S04]  /*78a0*/  SHFL.IDX PT, R133, R216, R149, 0x1f ;  /* 0x00001f95d8857589 */ /* 0x000f2800000e0000 */
[----:B------:R-:W5:Y:S04]  /*78b0*/  SHFL.IDX PT, R127, R216, R144, 0x1f ;  /* 0x00001f90d87f7589 */ /* 0x000f6800000e0000 */
[----:B------:R-:W5:Y:S04]  /*78c0*/  SHFL.IDX PT, R129, R216, R148, 0x1f ;  /* 0x00001f94d8817589 */ /* 0x000f6800000e0000 */
[----:B-1----:R-:W1:Y:S01]  /*78d0*/  SHFL.IDX PT, R137, R220, R144, 0x1f ;  /* 0x00001f90dc897589 */ /* 0x002e6200000e0000 */
[--C-:B---3--:R-:W-:Y:S01]  /*78e0*/  FADD.FTZ R24, R24, -R124.reuse ;  /* 0x8000007c18187221 */ /* 0x108fe20000010000 */
[----:B------:R-:W-:-:S02]  /*78f0*/  FADD.FTZ R26, R26, -R124 ;  /* 0x8000007c1a1a7221 */ /* 0x000fc40000010000 */
[----:B------:R-:W3:Y:S01]  /*7900*/  SHFL.IDX PT, R138, R220, R148, 0x1f ;  /* 0x00001f94dc8a7589 */ /* 0x000ee200000e0000 */
[--C-:B--2---:R-:W-:Y:S01]  /*7910*/  FADD.FTZ R124, R25, -R126.reuse ;  /* 0x8000007e197c7221 */ /* 0x104fe20000010000 */
[----:B------:R-:W-:Y:S02]  /*7920*/  FADD.FTZ R126, R27, -R126 ;  /* 0x8000007e1b7e7221 */ /* 0x000fe40000010000 */
[----:B------:R-:W-:Y:S01]  /*7930*/  SHFL.IDX PT, R132, R216, R145, 0x1f ;  /* 0x00001f91d8847589 */ /* 0x000fe200000e0000 */
[--C-:B----4-:R-:W-:Y:S01]  /*7940*/  FADD.FTZ R128, R28, -R133.reuse ;  /* 0x800000851c807221 */ /* 0x110fe20000010000 */
[----:B------:R-:W-:Y:S01]  /*7950*/  FADD.FTZ R25, R30, -R133 ;  /* 0x800000851e197221 */ /* 0x000fe20000010000 */
[----:B------:R2:W4:Y:S01]  /*7960*/  MUFU.EX2 R28, R130 ;  /* 0x00000082001c7308 */ /* 0x0005220000000800 */
[----:B------:R-:W4:Y:S01]  /*7970*/  SHFL.IDX PT, R142, R216, R234, 0x1f ;  /* 0x00001fead88e7589 */ /* 0x000f2200000e0000 */
[----:B-----5:R-:W-:-:S03]  /*7980*/  FADD.FTZ R27, R31, -R127 ;  /* 0x8000007f1f1b7221 */ /* 0x020fc60000010000 */
[----:B------:R-:W5:Y:S03]  /*7990*/  SHFL.IDX PT, R139, R220, R149, 0x1f ;  /* 0x00001f95dc8b7589 */ /* 0x000f6600000e0000 */
[----:B------:R3:W5:Y:S01]  /*79a0*/  MUFU.EX2 R30, R135 ;  /* 0x00000087001e7308 */ /* 0x0007620000000800 */
[----:B--2---:R-:W-:Y:S01]  /*79b0*/  FADD.FTZ R130, R29, -R127 ;  /* 0x8000007f1d827221 */ /* 0x004fe20000010000 */
[----:B------:R-:W-:Y:S01]  /*79c0*/  FADD.FTZ R127, R32, -R129 ;  /* 0x80000081207f7221 */ /* 0x000fe20000010000 */
[----:B------:R-:W2:Y:S01]  /*79d0*/  SHFL.IDX PT, R143, R216, R223, 0x1f ;  /* 0x00001fdfd88f7589 */ /* 0x000ea200000e0000 */
[--C-:B-1----:R-:W-:Y:S01]  /*79e0*/  FADD.FTZ R45, R45, -R137.reuse ;  /* 0x800000892d2d7221 */ /* 0x102fe20000010000 */
[----:B------:R-:W-:Y:S01]  /*79f0*/  FADD.FTZ R47, R47, -R137 ;  /* 0x800000892f2f7221 */ /* 0x000fe20000010000 */
[----:B------:R-:W-:Y:S01]  /*7a00*/  FADD.FTZ R129, R34, -R129 ;  /* 0x8000008122817221 */ /* 0x000fe20000010000 */
[----:B------:R-:W1:Y:S01]  /*7a10*/  SHFL.IDX PT, R32, R220, R145, 0x1f ;  /* 0x00001f91dc207589 */ /* 0x000e6200000e0000 */
[--C-:B---3--:R-:W-:Y:S01]  /*7a20*/  FADD.FTZ R48, R48, -R138.reuse ;  /* 0x8000008a30307221 */ /* 0x108fe20000010000 */
[----:B------:R-:W-:Y:S01]  /*7a30*/  FADD.FTZ R50, R50, -R138 ;  /* 0x8000008a32327221 */ /* 0x000fe20000010000 */
[----:B------:R3:W1:Y:S01]  /*7a40*/  MUFU.EX2 R29, R131 ;  /* 0x00000083001d7308 */ /* 0x0006620000000800 */
[----:B------:R-:W1:Y:S04]  /*7a50*/  SHFL.IDX PT, R135, R219, R6, 0x1f ;  /* 0x00001f06db877589 */ /* 0x000e6800000e0000 */
[----:B------:R-:W1:Y:S01]  /*7a60*/  SHFL.IDX PT, R136, R220, R223, 0x1f ;  /* 0x00001fdfdc887589 */ /* 0x000e6200000e0000 */
[--C-:B----4-:R-:W-:Y:S01]  /*7a70*/  FADD.FTZ R37, R37, -R142.reuse ;  /* 0x8000008e25257221 */ /* 0x110fe20000010000 */
[----:B------:R-:W-:-:S02]  /*7a80*/  FADD.FTZ R39, R39, -R142 ;  /* 0x8000008e27277221 */ /* 0x000fc40000010000 */
[----:B------:R-:W4:Y:S01]  /*7a90*/  SHFL.IDX PT, R137, R219, R149, 0x1f ;  /* 0x00001f95db897589 */ /* 0x000f2200000e0000 */
[--C-:B---3--:R-:W-:Y:S01]  /*7aa0*/  FADD.FTZ R131, R33, -R132.reuse ;  /* 0x8000008421837221 */ /* 0x108fe20000010000 */
[----:B------:R-:W-:Y:S01]  /*7ab0*/  FADD.FTZ R132, R35, -R132 ;  /* 0x8000008423847221 */ /* 0x000fe20000010000 */
[----:B------:R3:W4:Y:S01]  /*7ac0*/  MUFU.EX2 R31, R134 ;  /* 0x00000086001f7308 */ /* 0x0007220000000800 */
[----:B------:R-:W-:Y:S01]  /*7ad0*/  SHFL.IDX PT, R138, R221, R148, 0x1f ;  /* 0x00001f94dd8a7589 */ /* 0x000fe200000e0000 */
[--C-:B-----5:R-:W-:Y:S01]  /*7ae0*/  FADD.FTZ R44, R44, -R139.reuse ;  /* 0x8000008b2c2c7221 */ /* 0x120fe20000010000 */
[----:B------:R-:W-:Y:S02]  /*7af0*/  FADD.FTZ R46, R46, -R139 ;  /* 0x8000008b2e2e7221 */ /* 0x000fe40000010000 */
[----:B------:R-:W5:Y:S01]  /*7b00*/  SHFL.IDX PT, R35, R219, R144, 0x1f ;  /* 0x00001f90db237589 */ /* 0x000f6200000e0000 */
[----:B--2---:R-:W-:-:S03]  /*7b10*/  FADD.FTZ R133, R36, -R143 ;  /* 0x8000008f24857221 */ /* 0x004fc60000010000 */
[----:B------:R-:W2:Y:S01]  /*7b20*/  SHFL.IDX PT, R140, R220, R151, 0x1f ;  /* 0x00001f97dc8c7589 */ /* 0x000ea200000e0000 */
[--C-:B-1----:R-:W-:Y:S01]  /*7b30*/  FADD.FTZ R49, R49, -R32.reuse ;  /* 0x8000002031317221 */ /* 0x102fe20000010000 */
[----:B------:R-:W-:Y:S02]  /*7b40*/  FADD.FTZ R51, R51, -R32 ;  /* 0x8000002033337221 */ /* 0x000fe40000010000 */
[----:B------:R-:W1:Y:S01]  /*7b50*/  SHFL.IDX PT, R141, R220, R6, 0x1f ;  /* 0x00001f06dc8d7589 */ /* 0x000e6200000e0000 */
[----:B------:R5:W1:Y:S01]  /*7b60*/  MUFU.EX2 R32, R125 ;  /* 0x0000007d00207308 */ /* 0x000a620000000800 */
[--C-:B------:R-:W-:Y:S01]  /*7b70*/  FADD.FTZ R56, R56, -R135.reuse ;  /* 0x8000008738387221 */ /* 0x100fe20000010000 */
[----:B------:R-:W-:Y:S01]  /*7b80*/  FADD.FTZ R58, R58, -R135 ;  /* 0x800000873a3a7221 */ /* 0x000fe20000010000 */
[----:B---3--:R-:W-:Y:S01]  /*7b90*/  SHFL.IDX PT, R134, R219, R145, 0x1f ;  /* 0x00001f91db867589 */ /* 0x008fe200000e0000 */
[--C-:B------:R-:W-:Y:S01]  /*7ba0*/  FADD.FTZ R52, R52, -R136.reuse ;  /* 0x8000008834347221 */ /* 0x100fe20000010000 */
[----:B------:R-:W-:Y:S01]  /*7bb0*/  FADD.FTZ R54, R54, -R136 ;  /* 0x8000008836367221 */ /* 0x000fe20000010000 */
[----:B------:R-:W-:Y:S01]  /*7bc0*/  FMUL.FTZ R25, R10, R25 ;  /* 0x000000190a197220 */ /* 0x000fe20000410000 */
[----:B------:R-:W-:Y:S01]  /*7bd0*/  SHFL.IDX PT, R142, R221, R145, 0x1f ;  /* 0x00001f91dd8e7589 */ /* 0x000fe200000e0000 */
[--C-:B----4-:R-:W-:Y:S01]  /*7be0*/  FADD.FTZ R60, R60, -R137.reuse ;  /* 0x800000893c3c7221 */ /* 0x110fe20000010000 */
[----:B------:R-:W-:Y:S01]  /*7bf0*/  FADD.FTZ R62, R62, -R137 ;  /* 0x800000893e3e7221 */ /* 0x000fe20000010000 */
[----:B------:R-:W-:Y:S01]  /*7c00*/  FMUL.FTZ R27, R11, R27 ;  /* 0x0000001b0b1b7220 */ /* 0x000fe20000410000 */
[----:B------:R-:W3:Y:S01]  /*7c10*/  SHFL.IDX PT, R33, R220, R234, 0x1f ;  /* 0x00001feadc217589 */ /* 0x000ee200000e0000 */
[----:B------:R-:W-:Y:S01]  /*7c20*/  FMUL.FTZ R26, R225, R26 ;  /* 0x0000001ae11a7220 */ /* 0x000fe20000410000 */
[----:B------:R-:W-:Y:S01]  /*7c30*/  MUFU.EX2 R119, R119 ;  /* 0x0000007700777308 */ /* 0x000fe20000000800 */
[----:B------:R-:W-:Y:S01]  /*7c40*/  FADD.FTZ R38, R38, -R143 ;  /* 0x8000008f26267221 */ /* 0x000fe20000010000 */
[----:B-----5:R-:W-:Y:S04]  /*7c50*/  SHFL.IDX PT, R125, R221, R6, 0x1f ;  /* 0x00001f06dd7d7589 */ /* 0x020fe800000e0000 */
[----:B------:R-:W4:Y:S01]  /*7c60*/  SHFL.IDX PT, R34, R219, R151, 0x1f ;  /* 0x00001f97db227589 */ /* 0x000f2200000e0000 */
[----:B------:R-:W-:Y:S01]  /*7c70*/  FMUL.FTZ R37, R226, R37 ;  /* 0x00000025e2257220 */ /* 0x000fe20000410000 */
[--C-:B------:R-:W-:Y:S01]  /*7c80*/  FADD.FTZ R61, R61, -R35.reuse ;  /* 0x800000233d3d7221 */ /* 0x100fe20000010000 */
[----:B------:R-:W-:Y:S01]  /*7c90*/  FADD.FTZ R63, R63, -R35 ;  /* 0x800000233f3f7221 */ /* 0x000fe20000010000 */
[----:B------:R-:W-:Y:S01]  /*7ca0*/  SHFL.IDX PT, R135, R221, R151, 0x1f ;  /* 0x00001f97dd877589 */ /* 0x000fe200000e0000 */
[----:B------:R-:W-:Y:S01]  /*7cb0*/  MUFU.EX2 R118, R118 ;  /* 0x0000007600767308 */ /* 0x000fe20000000800 */
[----:B------:R-:W-:Y:S01]  /*7cc0*/  FMUL.FTZ R39, R15, R39 ;  /* 0x000000270f277220 */ /* 0x000fe20000410000 */
[--C-:B--2---:R-:W-:Y:S01]  /*7cd0*/  FADD.FTZ R41, R41, -R140.reuse ;  /* 0x8000008c29297221 */ /* 0x104fe20000010000 */
[----:B------:R-:W-:Y:S01]  /*7ce0*/  SHFL.IDX PT, R139, R221, R149, 0x1f ;  /* 0x00001f95dd8b7589 */ /* 0x000fe200000e0000 */
[----:B------:R-:W-:Y:S01]  /*7cf0*/  FADD.FTZ R43, R43, -R140 ;  /* 0x8000008c2b2b7221 */ /* 0x000fe20000010000 */
[--C-:B-1----:R-:W-:Y:S01]  /*7d00*/  FADD.FTZ R40, R40, -R141.reuse ;  /* 0x8000008d28287221 */ /* 0x102fe20000010000 */
[----:B------:R-:W-:Y:S01]  /*7d10*/  FADD.FTZ R42, R42, -R141 ;  /* 0x8000008d2a2a7221 */ /* 0x000fe20000010000 */
[----:B------:R-:W-:Y:S04]  /*7d20*/  SHFL.IDX PT, R144, R221, R144, 0x1f ;  /* 0x00001f90dd907589 */ /* 0x000fe800000e0000 */
[----:B------:R-:W-:Y:S04]  /*7d30*/  SHFL.IDX PT, R145, R221, R223, 0x1f ;  /* 0x00001fdfdd917589 */ /* 0x000fe800000e0000 */
[----:B------:R-:W1:Y:S04]  /*7d40*/  SHFL.IDX PT, R36, R219, R223, 0x1f ;  /* 0x00001fdfdb247589 */ /* 0x000e6800000e0000 */
[----:B------:R-:W2:Y:S01]  /*7d50*/  SHFL.IDX PT, R136, R219, R148, 0x1f ;  /* 0x00001f94db887589 */ /* 0x000ea200000e0000 */
[----:B------:R-:W-:Y:S01]  /*7d60*/  FADD.FTZ R137, R80, -R138 ;  /* 0x8000008a50897221 */ /* 0x000fe20000010000 */
[--C-:B---3--:R-:W-:Y:S01]  /*7d70*/  FADD.FTZ R53, R53, -R33.reuse ;  /* 0x8000002135357221 */ /* 0x108fe20000010000 */
[----:B------:R-:W-:Y:S01]  /*7d80*/  FADD.FTZ R55, R55, -R33 ;  /* 0x8000002137377221 */ /* 0x000fe20000010000 */
[----:B------:R-:W3:Y:S01]  /*7d90*/  SHFL.IDX PT, R221, R221, R234, 0x1f ;  /* 0x00001feadddd7589 */ /* 0x000ee200000e0000 */
[----:B------:R5:W-:Y:S01]  /*7da0*/  MUFU.EX2 R35, R121 ;  /* 0x0000007900237308 */ /* 0x000be20000000800 */
[--C-:B----4-:R-:W-:Y:S01]  /*7db0*/  FADD.FTZ R57, R57, -R34.reuse ;  /* 0x8000002239397221 */ /* 0x110fe20000010000 */
[----:B------:R-:W-:Y:S01]  /*7dc0*/  FADD.FTZ R59, R59, -R34 ;  /* 0x800000223b3b7221 */ /* 0x000fe20000010000 */
[----:B------:R-:W4:Y:S01]  /*7dd0*/  SHFL.IDX PT, R219, R219, R234, 0x1f ;  /* 0x00001feadbdb7589 */ /* 0x000f2200000e0000 */
[----:B------:R-:W-:Y:S01]  /*7de0*/  FADD.FTZ R138, R82, -R138 ;  /* 0x8000008a528a7221 */ /* 0x000fe20000010000 */
[----:B------:R-:W-:Y:S01]  /*7df0*/  FMUL.FTZ R82, R229, R133 ;  /* 0x00000085e5527220 */ /* 0x000fe20000410000 */
[----:B------:R-:W-:-:S02]  /*7e00*/  FADD.FTZ R65, R65, -R134 ;  /* 0x8000008641417221 */ /* 0x000fc40000010000 */
[----:B------:R2:W4:Y:S01]  /*7e10*/  MUFU.EX2 R33, R123 ;  /* 0x0000007b00217308 */ /* 0x0005220000000800 */
[----:B-----5:R-:W-:Y:S01]  /*7e20*/  FADD.FTZ R121, R67, -R134 ;  /* 0x8000008643797221 */ /* 0x020fe20000010000 */
[----:B------:R-:W-:Y:S01]  /*7e30*/  F2FP.BF16.F32.PACK_AB R82, R37, R82 ;  /* 0x000000522552723e */ /* 0x000fe200000010ff */
[----:B-1----:R-:W-:-:S05]  /*7e40*/  FADD.FTZ R67, R70, -R36 ;  /* 0x8000002446437221 */ /* 0x002fca0000010000 */
[----:B------:R1:W5:Y:S01]  /*7e50*/  MUFU.EX2 R34, R122 ;  /* 0x0000007a00227308 */ /* 0x0003620000000800 */
[----:B--2---:R-:W-:Y:S01]  /*7e60*/  FADD.FTZ R123, R68, -R36 ;  /* 0x80000024447b7221 */ /* 0x004fe20000010000 */
[--C-:B------:R-:W-:Y:S01]  /*7e70*/  FADD.FTZ R64, R64, -R136.reuse ;  /* 0x8000008840407221 */ /* 0x100fe20000010000 */
[----:B------:R-:W-:Y:S01]  /*7e80*/  FADD.FTZ R66, R66, -R136 ;  /* 0x8000008842427221 */ /* 0x000fe20000010000 */
[----:B---3--:R-:W-:Y:S01]  /*7e90*/  FADD.FTZ R146, R85, -R221 ;  /* 0x800000dd55927221 */ /* 0x008fe20000010000 */
[----:B------:R-:W-:-:S03]  /*7ea0*/  FMUL.FTZ R85, R9, R126 ;  /* 0x0000007e09557220 */ /* 0x000fc60000410000 */
[----:B------:R2:W3:Y:S01]  /*7eb0*/  MUFU.EX2 R36, R120 ;  /* 0x0000007800247308 */ /* 0x0004e20000000800 */
[----:B------:R-:W-:Y:S01]  /*7ec0*/  FADD.FTZ R221, R87, -R221 ;  /* 0x800000dd57dd7221 */ /* 0x000fe20000010000 */
[----:B------:R-:W-:Y:S01]  /*7ed0*/  F2FP.BF16.F32.PACK_AB R87, R27, R25 ;  /* 0x000000191b57723e */ /* 0x000fe200000010ff */
[----:B------:R-:W-:Y:S01]  /*7ee0*/  FMUL.FTZ R25, R107, R65 ;  /* 0x000000416b197220 */ /* 0x000fe20000410000 */
[----:B------:R-:W-:-:S04]  /*7ef0*/  F2FP.BF16.F32.PACK_AB R85, R85, R26 ;  /* 0x0000001a5555723e */ /* 0x000fc800000010ff */
[----:B------:R-:W3:Y:S01]  /*7f00*/  MUFU.EX2 R117, R117 ;  /* 0x0000007500757308 */ /* 0x000ee20000000800 */
        /* <DEDUP_REMOVED lines=8> */
[----:B------:R-:W-:Y:S01]  /*7f90*/  FMUL.FTZ R26, R108, R121 ;  /* 0x000000796c1a7220 */ /* 0x000fe20000410000 */
[----:B-1----:R-:W-:-:S06]  /*7fa0*/  FADD.FTZ R122, R72, -R125 ;  /* 0x8000007d487a7221 */ /* 0x002fcc0000010000 */
[----:B------:R-:W1:Y:S01]  /*7fb0*/  MUFU.EX2 R114, R114 ;  /* 0x0000007200727308 */ /* 0x000e620000000800 */
[----:B------:R-:W-:-:S07]  /*7fc0*/  FADD.FTZ R134, R73, -R135 ;  /* 0x8000008749867221 */ /* 0x000fce0000010000 */
[----:B------:R-:W1:Y:S01]  /*7fd0*/  MUFU.EX2 R37, R113 ;  /* 0x0000007100257308 */ /* 0x000e620000000800 */
[----:B------:R-:W-:Y:S01]  /*7fe0*/  FADD.FTZ R125, R74, -R125 ;  /* 0x8000007d4a7d7221 */ /* 0x000fe20000010000 */
[----:B------:R-:W-:Y:S01]  /*7ff0*/  FADD.FTZ R135, R75, -R135 ;  /* 0x800000874b877221 */ /* 0x000fe20000010000 */
[--C-:B------:R-:W-:Y:S01]  /*8000*/  FADD.FTZ R140, R81, -R142.reuse ;  /* 0x8000008e518c7221 */ /* 0x100fe20000010000 */
[--C-:B------:R-:W-:Y:S01]  /*8010*/  FADD.FTZ R143, R84, -R145.reuse ;  /* 0x80000091548f7221 */ /* 0x100fe20000010000 */
[----:B------:R-:W-:Y:S01]  /*8020*/  FADD.FTZ R142, R83, -R142 ;  /* 0x8000008e538e7221 */ /* 0x000fe20000010000 */
[----:B------:R-:W-:Y:S01]  /*8030*/  FADD.FTZ R145, R86, -R145 ;  /* 0x8000009156917221 */ /* 0x000fe20000010000 */
        /* <DEDUP_REMOVED lines=9> */
[----:B--2---:R-:W-:Y:S01]  /*80d0*/  FADD.FTZ R120, R71, -R219 ;  /* 0x800000db47787221 */ /* 0x004fe20000010000 */
        /* <DEDUP_REMOVED lines=223> */
.L_x_5783:
        /* <DEDUP_REMOVED lines=70> */
.L_x_5784:
        /* <DEDUP_REMOVED lines=12> */
.L_x_5774:
        /* <DEDUP_REMOVED lines=121> */
.L_x_5797:
[----:B------:R-:W-:-:S05]  /*9b80*/  IMAD.U32 R7, RZ, RZ, UR36 ;  /* 0x00000024ff077e24 */ /* 0x000fca000f8e00ff */
[----:B------:R-:W-:-:S04]  /*9b90*/  LOP3.LUT R7, R7, 0x1, RZ, 0xfc, !PT ;  /* 0x0000000107077812 */ /* 0x000fc800078efcff */
[----:B------:R-:W-:-:S13]  /*9ba0*/  ISETP.NE.AND P6, PT, R7, 0x3, PT ;  /* 0x000000030700780c */ /* 0x000fda0003fc5270 */
[----:B--2---:R-:W-:Y:S05]  /*9bb0*/  @!P6 BRA `(.L_x_5787) ;  /* 0x000000000004e947 */ /* 0x004fea0003800000 */
[----:B------:R-:W-:Y:S01]  /*9bc0*/  BPT.TRAP 0x1 ;  /* 0x000000040000795c */ /* 0x000fe20000300000 */
.L_x_5787:
[----:B------:R-:W-:Y:S01]  /*9bd0*/  IMAD R7, R0, 0x8, R16 ;  /* 0x0000000800077824 */ /* 0x000fe200078e0210 */
[----:B------:R-:W-:-:S04]  /*9be0*/  SHF.L.U32 R20, R4, 0x1f, RZ ;  /* 0x0000001f04147819 */ /* 0x000fc800000006ff */
[----:B------:R2:W3:Y:S01]  /*9bf0*/  SYNCS.PHASECHK.TRANS64.TRYWAIT P0, [R7+URZ+0x30c10], R20 ;  /* 0x030c1014070075a7 */ /* 0x0004e2000800017f */
[----:B------:R-:W-:Y:S05]  /*9c00*/  @!P6 BRA `(.L_x_5788) ;  /* 0x000000000004e947 */ /* 0x000fea0003800000 */
[----:B------:R-:W-:Y:S01]  /*9c10*/  BPT.TRAP 0x1 ;  /* 0x000000040000795c */ /* 0x000fe20000300000 */
.L_x_5788:
[----:B-1----:R-:W-:-:S05]  /*9c20*/  VIADD R8, R16, 0x10000 ;  /* 0x0001000010087836 */ /* 0x002fca0000000000 */
[----:B------:R-:W-:-:S04]  /*9c30*/  SHF.R.U32.HI R8, RZ, 0x4, R8 ;  /* 0x00000004ff087819 */ /* 0x000fc80000011608 */
[----:B------:R-:W-:-:S04]  /*9c40*/  LOP3.LUT R8, R8, 0x3fff, RZ, 0xc0, !PT ;  /* 0x00003fff08087812 */ /* 0x000fc800078ec0ff */
[----:B------:R-:W-:Y:S01]  /*9c50*/  LOP3.LUT R9, R8, 0x10000, RZ, 0xfc, !PT ;  /* 0x0001000008097812 */ /* 0x000fe200078efcff */
[----:B---3--:R-:W-:Y:S06]  /*9c60*/  @P0 BRA `(.L_x_5789) ;  /* 0x0000000000080947 */ /* 0x008fec0003800000 */
[----:B------:R-:W1:Y:S02]  /*9c70*/  SYNCS.PHASECHK.TRANS64.TRYWAIT P0, [R7+URZ+0x30c10], R20 ;  /* 0x030c1014070075a7 */ /* 0x000e64000800017f */
[----:B-1----:R-:W-:Y:S05]  /*9c80*/  @!P0 BRA `(.L_x_5790) ;  /* 0x0000007c00b08947 */ /* 0x002fea0003800000 */
.L_x_5789:
        /* <DEDUP_REMOVED lines=32> */
[----:B------:R-:W-:Y:S02]  /*9e90*/  VIADD R10, R16, 0x20000 ;  /* 0x00020000100a7836 */ /* 0x000fe40000000000 */
[----:B------:R-:W-:Y:S02]  /*9ea0*/  IMAD R221, R219, 0x4, R16 ;  /* 0x00000004dbdd7824 */ /* 0x000fe400078e0210 */
[----:B------:R-:W-:-:S02]  /*9eb0*/  IMAD R223, R223, 0x4, R10 ;  /* 0x00000004dfdf7824 */ /* 0x000fc400078e020a */
        /* <DEDUP_REMOVED lines=27> */
.L_x_5791:
[----:B------:R1:W1:Y:S01]  /*a070*/  SYNCS.PHASECHK.TRANS64.TRYWAIT P0, [R7+URZ+0x30c30], R20 ;  /* 0x030c3014070075a7 */ /* 0x000262000800017f */
[----:B------:R-:W-:Y:S05]  /*a080*/  @!P6 BRA `(.L_x_5792) ;  /* 0x000000000004e947 */ /* 0x000fea0003800000 */
[----:B------:R-:W-:Y:S01]  /*a090*/  BPT.TRAP 0x1 ;  /* 0x000000040000795c */ /* 0x000fe20000300000 */
.L_x_5792:
        /* <DEDUP_REMOVED lines=8> */
.L_x_5793:
        /* <DEDUP_REMOVED lines=33> */
[----:B------:R-:W-:Y:S01]  /*a330*/  UIADD3 UR6, UR6, 0x6, URZ ;  /* 0x0000000606067890 */ /* 0x000fe2000fffe03f */
[----:B------:R-:W-:Y:S01]  /*a340*/  SEL R225, R225, 0x80, !P2 ;  /* 0x00000080e1e17807 */ /* 0x000fe20005000000 */
[----:B------:R-:W-:Y:S01]  /*a350*/  SHFL.IDX PT, R11, R17, R23, 0x1f ;  /* 0x00001f17110b7589 */ /* 0x000fe200000e0000 */
[----:B------:R-:W-:Y:S01]  /*a360*/  SEL R224, R224, 0x80, P1 ;  /* 0x00000080e0e07807 */ /* 0x000fe20000800000 */
[----:B------:R-:W-:Y:S01]  /*a370*/  VIADD R13, R5, 0xc ;  /* 0x0000000c050d7836 */ /* 0x000fe20000000000 */
[----:B------:R-:W-:-:S02]  /*a380*/  SEL R217, R217, 0x80, !P0 ;  /* 0x00000080d9d97807 */ /* 0x000fc40004000000 */
[----:B------:R-:W-:Y:S02]  /*a390*/  ISETP.GE.AND P1, PT, R225, RZ, PT ;  /* 0x000000ffe100720c */ /* 0x000fe40003f26270 */
[----:B------:R-:W-:Y:S01]  /*a3a0*/  SEL R222, R222, 0x80, P3 ;  /* 0x00000080dede7807 */ /* 0x000fe20001800000 */
[----:B------:R1:W5:Y:S01]  /*a3b0*/  SHFL.IDX PT, R10, R17, R13, 0x1f ;  /* 0x00001f0d110a7589 */ /* 0x00036200000e0000 */
[----:B------:R-:W-:Y:S02]  /*a3c0*/  ISETP.GE.AND P0, PT, R217, 0x1, PT ;  /* 0x00000001d900780c */ /* 0x000fe40003f06270 */
[----:B------:R-:W-:Y:S02]  /*a3d0*/  ISETP.GT.OR P1, PT, R224, RZ, !P1 ;  /* 0x000000ffe000720c */ /* 0x000fe40004f24670 */
[----:B------:R-:W-:Y:S02]  /*a3e0*/  ISETP.GT.OR P0, PT, R222, 0x1, !P0 ;  /* 0x00000001de00780c */ /* 0x000fe40004704670 */
[----:B------:R-:W-:-:S02]  /*a3f0*/  FSEL R88, R88, -INF , !P1 ;  /* 0xff80000058587808 */ /* 0x000fc40004800000 */
[----:B------:R-:W-:Y:S01]  /*a400*/  ISETP.GE.AND P1, PT, R225, 0x8, PT ;  /* 0x00000008e100780c */ /* 0x000fe20003f26270 */
[----:B-1----:R-:W-:Y:S01]  /*a410*/  VIADD R13, R5, 0x10 ;  /* 0x00000010050d7836 */ /* 0x002fe20000000000 */
[----:B------:R-:W-:Y:S01]  /*a420*/  FSEL R91, R91, -INF , !P0 ;  /* 0xff8000005b5b7808 */ /* 0x000fe20004000000 */
[----:B--2---:R-:W-:Y:S01]  /*a430*/  FFMA.FTZ R88, R88, UR5, -R9 ;  /* 0x0000000558587c23 */ /* 0x004fe20008010809 */
[C---:B------:R-:W-:Y:S02]  /*a440*/  ISETP.GE.AND P0, PT, R217.reuse, 0x9, PT ;  /* 0x00000009d900780c */ /* 0x040fe40003f06270 */
[----:B------:R-:W-:Y:S01]  /*a450*/  ISETP.GT.OR P1, PT, R224, 0x8, !P1 ;  /* 0x00000008e000780c */ /* 0x000fe20004f24670 */
[----:B------:R1:W-:Y:S01]  /*a460*/  MUFU.EX2 R227, R88 ;  /* 0x0000005800e37308 */ /* 0x0003e20000000800 */
[----:B------:R-:W-:Y:S01]  /*a470*/  ISETP.GE.AND P3, PT, R217, RZ, PT ;  /* 0x000000ffd900720c */ /* 0x000fe20003f66270 */
[----:B------:R-:W2:Y:S01]  /*a480*/  SHFL.IDX PT, R18, R17, R13, 0x1f ;  /* 0x00001f0d11127589 */ /* 0x000ea200000e0000 */
[----:B------:R-:W-:-:S02]  /*a490*/  ISETP.GT.OR P0, PT, R222, 0x9, !P0 ;  /* 0x00000009de00780c */ /* 0x000fc40004704670 */
[----:B------:R-:W-:Y:S02]  /*a4a0*/  FSEL R92, R92, -INF , !P1 ;  /* 0xff8000005c5c7808 */ /* 0x000fe40004800000 */
[----:B------:R-:W-:Y:S02]  /*a4b0*/  ISETP.GE.AND P2, PT, R225, 0x1, PT ;  /* 0x00000001e100780c */ /* 0x000fe40003f46270 */
[----:B------:R-:W-:Y:S01]  /*a4c0*/  ISETP.GT.OR P3, PT, R222, RZ, !P3 ;  /* 0x000000ffde00720c */ /* 0x000fe20005f64670 */
[----:B-1----:R-:W-:Y:S01]  /*a4d0*/  SHFL.IDX PT, R88, R17, R21, 0x1f ;  /* 0x00001f1511587589 */ /* 0x002fe200000e0000 */
[----:B------:R-:W-:Y:S02]  /*a4e0*/  ISETP.GE.AND P1, PT, R217, 0x10, PT ;  /* 0x00000010d900780c */ /* 0x000fe40003f26270 */
[----:B------:R-:W-:Y:S02]  /*a4f0*/  FSEL R95, R95, -INF , !P0 ;  /* 0xff8000005f5f7808 */ /* 0x000fe40004000000 */
[----:B------:R-:W-:-:S02]  /*a500*/  ISETP.GT.OR P2, PT, R224, 0x1, !P2 ;  /* 0x00000001e000780c */ /* 0x000fc40005744670 */
[----:B------:R-:W-:Y:S01]  /*a510*/  FSEL R90, R90, -INF , !P3 ;  /* 0xff8000005a5a7808 */ /* 0x000fe20005800000 */
[----:B-----5:R-:W-:Y:S01]  /*a520*/  FFMA.FTZ R14, R95, UR5, -R10 ;  /* 0x000000055f0e7c23 */ /* 0x020fe2000801080a */
[----:B------:R-:W-:Y:S02]  /*a530*/  ISETP.GE.AND P0, PT, R225, 0x10, PT ;  /* 0x00000010e100780c */ /* 0x000fe40003f06270 */
        /* <DEDUP_REMOVED lines=11> */
[----:B------:R-:W-:Y:S01]  /*a5f0*/  FFMA.FTZ R11, R91, UR5, -R11 ;  /* 0x000000055b0b7c23 */ /* 0x000fe2000801080b */
[----:B------:R-:W-:Y:S01]  /*a600*/  ISETP.GT.OR P3, PT, R222, 0x8, !P3 ;  /* 0x00000008de00780c */ /* 0x000fe20005f64670 */
[----:B------:R-:W-:Y:S01]  /*a610*/  SHFL.IDX PT, R91, R231, R23, 0x1f ;  /* 0x00001f17e75b7589 */ /* 0x000fe200000e0000 */
[----:B------:R-:W-:Y:S01]  /*a620*/  ISETP.GE.AND P1, PT, R217, 0x11, PT ;  /* 0x00000011d900780c */ /* 0x000fe20003f26270 */
[----:B------:R-:W1:Y:S01]  /*a630*/  MUFU.EX2 R9, R9 ;  /* 0x0000000900097308 */ /* 0x000e620000000800 */
[----:B------:R-:W-:Y:S01]  /*a640*/  FSEL R15, R96, -INF , !P0 ;  /* 0xff800000600f7808 */ /* 0x000fe20004000000 */
[----:B------:R-:W3:Y:S01]  /*a650*/  SHFL.IDX PT, R12, R17, R90, 0x1f ;  /* 0x00001f5a110c7589 */ /* 0x000ee200000e0000 */
[----:B------:R-:W-:Y:S01]  /*a660*/  ISETP.GT.OR P2, PT, R224, 0x9, !P2 ;  /* 0x00000009e000780c */ /* 0x000fe20005744670 */
[----:B------:R-:W-:Y:S01]  /*a670*/  VIADD R96, R5, 0x14 ;  /* 0x0000001405607836 */ /* 0x000fe20000000000 */
[----:B------:R-:W-:Y:S01]  /*a680*/  FSEL R94, R94, -INF , !P3 ;  /* 0xff8000005e5e7808 */ /* 0x000fe20005800000 */
[--C-:B--2---:R-:W-:Y:S01]  /*a690*/  FFMA.FTZ R15, R15, UR5, -R18.reuse ;  /* 0x000000050f0f7c23 */ /* 0x104fe20008010812 */
[----:B------:R-:W-:Y:S01]  /*a6a0*/  ISETP.GE.AND P0, PT, R225, 0x11, PT ;  /* 0x00000011e100780c */ /* 0x000fe20003f06270 */
[----:B------:R-:W-:Y:S01]  /*a6b0*/  FFMA.FTZ R18, R98, UR5, -R18 ;  /* 0x0000000562127c23 */ /* 0x000fe20008010812 */
[----:B------:R-:W-:Y:S01]  /*a6c0*/  ISETP.GT.OR P1, PT, R222, 0x11, !P1 ;  /* 0x00000011de00780c */ /* 0x000fe20004f24670 */
[----:B------:R-:W2:Y:S01]  /*a6d0*/  SHFL.IDX PT, R19, R17, R96, 0x1f ;  /* 0x00001f6011137589 */ /* 0x000ea200000e0000 */
[----:B------:R-:W-:Y:S01]  /*a6e0*/  ISETP.GE.AND P3, PT, R217, 0x18, PT ;  /* 0x00000018d900780c */ /* 0x000fe20003f66270 */
[----:B------:R-:W-:Y:S01]  /*a6f0*/  VIADD R98, R5, 0x18 ;  /* 0x0000001805627836 */ /* 0x000fe20000000000 */
[----:B------:R-:W-:Y:S01]  /*a700*/  FSEL R93, R93, -INF , !P2 ;  /* 0xff8000005d5d7808 */ /* 0x000fe20005000000 */
[----:B------:R-:W-:Y:S01]  /*a710*/  MUFU.EX2 R11, R11 ;  /* 0x0000000b000b7308 */ /* 0x000fe20000000800 */
[----:B------:R-:W-:-:S02]  /*a720*/  ISETP.GT.OR P0, PT, R224, 0x11, !P0 ;  /* 0x00000011e000780c */ /* 0x000fc40004704670 */
[----:B------:R-:W-:Y:S01]  /*a730*/  FSEL R99, R99, -INF , !P1 ;  /* 0xff80000063637808 */ /* 0x000fe20004800000 */
[----:B------:R-:W-:Y:S01]  /*a740*/  FFMA.FTZ R13, R93, UR5, -R10 ;  /* 0x000000055d0d7c23 */ /* 0x000fe2000801080a */
[----:B------:R-:W-:Y:S01]  /*a750*/  ISETP.GE.AND P2, PT, R225, 0x18, PT ;  /* 0x00000018e100780c */ /* 0x000fe20003f46270 */
[----:B------:R-:W-:Y:S01]  /*a760*/  SHFL.IDX PT, R93, R231, R90, 0x1f ;  /* 0x00001f5ae75d7589 */ /* 0x000fe200000e0000 */
[----:B------:R-:W-:Y:S01]  /*a770*/  ISETP.GT.OR P1, PT, R222, 0x18, !P3 ;  /* 0x00000018de00780c */ /* 0x000fe20005f24670 */
[----:B------:R-:W-:Y:S01]  /*a780*/  MUFU.EX2 R226, R226 ;  /* 0x000000e200e27308 */ /* 0x000fe20000000800 */
[----:B------:R-:W-:Y:S01]  /*a790*/  FSEL R97, R97, -INF , !P0 ;  /* 0xff80000061617808 */ /* 0x000fe20004000000 */
[----:B------:R2:W5:Y:S01]  /*a7a0*/  SHFL.IDX PT, R20, R17, R98, 0x1f ;  /* 0x00001f6211147589 */ /* 0x00056200000e0000 */
[----:B------:R-:W-:Y:S01]  /*a7b0*/  ISETP.GT.OR P0, PT, R224, 0x18, !P2 ;  /* 0x00000018e000780c */ /* 0x000fe20005704670 */
[--C-:B---3--:R-:W-:Y:S01]  /*a7c0*/  FFMA.FTZ R92, R92, UR5, -R12.reuse ;  /* 0x000000055c5c7c23 */ /* 0x108fe2000801080c */
[----:B------:R-:W-:Y:S01]  /*a7d0*/  FSEL R102, R102, -INF , !P1 ;  /* 0xff80000066667808 */ /* 0x000fe20004800000 */
[----:B------:R-:W-:Y:S01]  /*a7e0*/  FFMA.FTZ R12, R94, UR5, -R12 ;  /* 0x000000055e0c7c23 */ /* 0x000fe2000801080c */
[----:B------:R-:W-:Y:S01]  /*a7f0*/  ISETP.GE.AND P1, PT, R225, 0x20, PT ;  /* 0x00000020e100780c */ /* 0x000fe20003f26270 */
[----:B------:R-:W-:Y:S01]  /*a800*/  VIADD R94, R5, 0xc ;  /* 0x0000000c055e7836 */ /* 0x000fe20000000000 */
[----:B------:R-:W-:Y:S01]  /*a810*/  FSEL R21, R100, -INF , !P0 ;  /* 0xff80000064157808 */ /* 0x000fe20004000000 */
[----:B------:R3:W-:Y:S01]  /*a820*/  MUFU.EX2 R10, R92 ;  /* 0x0000005c000a7308 */ /* 0x0007e20000000800 */
[----:B------:R-:W-:Y:S01]  /*a830*/  ISETP.GE.AND P0, PT, R225, 0x19, PT ;  /* 0x00000019e100780c */ /* 0x000fe20003f06270 */
[--C-:B--2---:R-:W-:Y:S01]  /*a840*/  FFMA.FTZ R17, R97, UR5, -R19.reuse ;  /* 0x0000000561117c23 */ /* 0x104fe20008010813 */
[C---:B------:R-:W-:Y:S01]  /*a850*/  ISETP.GT.OR P1, PT, R224.reuse, 0x20, !P1 ;  /* 0x00000020e000780c */ /* 0x040fe20004f24670 */
[----:B------:R2:W1:Y:S01]  /*a860*/  SHFL.IDX PT, R95, R231, R94, 0x1f ;  /* 0x00001f5ee75f7589 */ /* 0x00046200000e0000 */
[----:B------:R-:W-:Y:S01]  /*a870*/  ISETP.GT.OR P0, PT, R224, 0x19, !P0 ;  /* 0x00000019e000780c */ /* 0x000fe20004704670 */
[----:B------:R-:W-:Y:S01]  /*a880*/  FFMA.FTZ R19, R99, UR5, -R19 ;  /* 0x0000000563137c23 */ /* 0x000fe20008010813 */
[----:B------:R-:W-:Y:S01]  /*a890*/  FSEL R23, R104, -INF , !P1 ;  /* 0xff80000068177808 */ /* 0x000fe20004800000 */
[----:B------:R-:W1:Y:S01]  /*a8a0*/  SHFL.IDX PT, R99, R231, R96, 0x1f ;  /* 0x00001f60e7637589 */ /* 0x000e6200000e0000 */
[C---:B------:R-:W-:Y:S01]  /*a8b0*/  ISETP.GE.AND P3, PT, R217.reuse, 0x20, PT ;  /* 0x00000020d900780c */ /* 0x040fe20003f66270 */
[----:B------:R-:W1:Y:S01]  /*a8c0*/  MUFU.EX2 R12, R12 ;  /* 0x0000000c000c7308 */ /* 0x000e620000000800 */
[----:B------:R-:W-:Y:S01]  /*a8d0*/  ISETP.GE.AND P1, PT, R217, 0x21, PT ;  /* 0x00000021d900780c */ /* 0x000fe20003f26270 */
[----:B----4-:R-:W-:Y:S01]  /*a8e0*/  SHFL.IDX PT, R104, R220, R5, 0x1f ;  /* 0x00001f05dc687589 */ /* 0x010fe200000e0000 */
[----:B------:R-:W-:Y:S01]  /*a8f0*/  FSEL R22, R101, -INF , !P0 ;  /* 0xff80000065167808 */ /* 0x000fe20004000000 */
[----:B--2---:R-:W-:Y:S01]  /*a900*/  VIADD R94, R5, 0x10 ;  /* 0x00000010055e7836 */ /* 0x004fe20000000000 */
[C---:B------:R-:W-:Y:S01]  /*a910*/  ISETP.GT.OR P0, PT, R222.reuse, 0x20, !P3 ;  /* 0x00000020de00780c */ /* 0x040fe20005f04670 */
[----:B------:R-:W2:Y:S01]  /*a920*/  SHFL.IDX PT, R101, R231, R98, 0x1f ;  /* 0x00001f62e7657589 */ /* 0x000ea200000e0000 */
[----:B------:R-:W-:Y:S01]  /*a930*/  ISETP.GT.OR P1, PT, R222, 0x21, !P1 ;  /* 0x00000021de00780c */ /* 0x000fe20004f24670 */
[----:B-----5:R-:W-:Y:S01]  /*a940*/  FFMA.FTZ R21, R21, UR5, -R20 ;  /* 0x0000000515157c23 */ /* 0x020fe20008010814 */
[----:B------:R-:W-:-:S02]  /*a950*/  WARPGROUP.DEPBAR.LE gsb0, 0x0 ;  /* 0x00008000000079c5 */ /* 0x000fc40000010000 */
[----:B------:R-:W-:Y:S01]  /*a960*/  WARPGROUP.ARRIVE ;  /* 0x00000000000079c5 */ /* 0x000fe20000000000 */
[----:B------:R-:W-:Y:S01]  /*a970*/  ISETP.GE.AND P3, PT, R217, 0x28, PT ;  /* 0x00000028d900780c */ /* 0x000fe20003f66270 */
[----:B------:R4:W5:Y:S01]  /*a980*/  SHFL.IDX PT, R97, R231, R94, 0x1f ;  /* 0x00001f5ee7617589 */ /* 0x00096200000e0000 */
        /* <DEDUP_REMOVED lines=9> */
[----:B------:R-:W-:Y:S01]  /*aa20*/  VIADD R102, R5, 0x1c ;  /* 0x0000001c05667836 */ /* 0x000fe20000000000 */
[----:B------:R-:W-:Y:S01]  /*aa30*/  FSEL R110, R110, -INF , !P1 ;  /* 0xff8000006e6e7808 */ /* 0x000fe20004800000 */
[----:B------:R-:W-:Y:S01]  /*aa40*/  FFMA.FTZ R22, R22, UR5, -R88 ;  /* 0x0000000516167c23 */ /* 0x000fe20008010858 */
[----:B------:R-:W-:Y:S01]  /*aa50*/  FSEL R106, R106, -INF , !P0 ;  /* 0xff8000006a6a7808 */ /* 0x000fe20004000000 */
[--C-:B------:R-:W-:Y:S01]  /*aa60*/  FFMA.FTZ R23, R23, UR5, -R89.reuse ;  /* 0x0000000517177c23 */ /* 0x100fe20008010859 */
[----:B------:R-:W-:Y:S01]  /*aa70*/  ISETP.GE.AND P1, PT, R217, 0x29, PT ;  /* 0x00000029d900780c */ /* 0x000fe20003f26270 */
[----:B------:R-:W-:Y:S01]  /*aa80*/  SHFL.IDX PT, R231, R231, R102, 0x1f ;  /* 0x00001f66e7e77589 */ /* 0x000fe200000e0000 */
[----:B------:R-:W-:Y:S01]  /*aa90*/  ISETP.GT.OR P2, PT, R222, 0x19, !P2 ;  /* 0x00000019de00780c */ /* 0x000fe20005744670 */
[----:B------:R-:W-:Y:S01]  /*aaa0*/  FFMA.FTZ R89, R106, UR5, -R89 ;  /* 0x000000056a597c23 */ /* 0x000fe20008010859 */
[----:B------:R-:W-:Y:S01]  /*aab0*/  ISETP.GE.AND P0, PT, R225, 0x21, PT ;  /* 0x00000021e100780c */ /* 0x000fe20003f06270 */
[----:B------:R-:W-:Y:S01]  /*aac0*/  MUFU.EX2 R21, R21 ;  /* 0x0000001500157308 */ /* 0x000fe20000000800 */
[----:B------:R-:W-:-:S02]  /*aad0*/  ISETP.GT.OR P1, PT, R222, 0x29, !P1 ;  /* 0x00000029de00780c */ /* 0x000fc40004f24670 */
[----:B------:R-:W-:Y:S02]  /*aae0*/  FSEL R103, R103, -INF , !P2 ;  /* 0xff80000067677808 */ /* 0x000fe40005000000 */
[----:B------:R-:W-:Y:S02]  /*aaf0*/  ISETP.GT.OR P0, PT, R224, 0x21, !P0 ;  /* 0x00000021e000780c */ /* 0x000fe40004704670 */
[----:B------:R-:W-:Y:S01]  /*ab00*/  ISETP.GE.AND P2, PT, R225, 0x28, PT ;  /* 0x00000028e100780c */ /* 0x000fe20003f46270 */
[----:B------:R-:W-:Y:S01]  /*ab10*/  FFMA.FTZ R88, R103, UR5, -R88 ;  /* 0x0000000567587c23 */ /* 0x000fe20008010858 */
[----:B------:R-:W-:Y:S01]  /*ab20*/  FSEL R111, R111, -INF , !P1 ;  /* 0xff8000006f6f7808 */ /* 0x000fe20004800000 */
[----:B------:R-:W-:Y:S01]  /*ab30*/  MUFU.EX2 R22, R22 ;  /* 0x0000001600167308 */ /* 0x000fe20000000800 */
[----:B------:R-:W-:Y:S02]  /*ab40*/  FSEL R90, R105, -INF , !P0 ;  /* 0xff800000695a7808 */ /* 0x000fe40004000000 */
[----:B------:R-:W-:-:S02]  /*ab50*/  ISETP.GE.AND P1, PT, R217, 0x30, PT ;  /* 0x00000030d900780c */ /* 0x000fc40003f26270 */
[----:B------:R-:W-:Y:S01]  /*ab60*/  ISETP.GT.OR P0, PT, R224, 0x28, !P2 ;  /* 0x00000028e000780c */ /* 0x000fe20005704670 */
[--C-:B------:R-:W-:Y:S01]  /*ab70*/  FFMA.FTZ R90, R90, UR5, -R91.reuse ;  /* 0x000000055a5a7c23 */ /* 0x100fe2000801085b */
[----:B------:R-:W-:Y:S01]  /*ab80*/  ISETP.GT.OR P1, PT, R222, 0x30, !P1 ;  /* 0x00000030de00780c */ /* 0x000fe20004f24670 */
[----:B------:R-:W-:Y:S01]  /*ab90*/  FFMA.FTZ R91, R107, UR5, -R91 ;  /* 0x000000056b5b7c23 */ /* 0x000fe2000801085b */
[----:B---3--:R-:W-:Y:S01]  /*aba0*/  FSEL R92, R108, -INF , !P0 ;  /* 0xff8000006c5c7808 */ /* 0x008fe20004000000 */
[----:B------:R-:W-:Y:S01]  /*abb0*/  MUFU.EX2 R20, R20 ;  /* 0x0000001400147308 */ /* 0x000fe20000000800 */
[C---:B------:R-:W-:Y:S02]  /*abc0*/  ISETP.GE.AND P0, PT, R225.reuse, 0x29, PT ;  /* 0x00000029e100780c */ /* 0x040fe40003f06270 */
[----:B------:R-:W-:Y:S01]  /*abd0*/  FSEL R114, R114, -INF , !P1 ;  /* 0xff80000072727808 */ /* 0x000fe20004800000 */
[--C-:B------:R-:W-:Y:S01]  /*abe0*/  FFMA.FTZ R92, R92, UR5, -R93.reuse ;  /* 0x000000055c5c7c23 */ /* 0x100fe2000801085d */
[C---:B------:R-:W-:Y:S01]  /*abf0*/  ISETP.GE.AND P1, PT, R225.reuse, 0x31, PT ;  /* 0x00000031e100780c */ /* 0x040fe20003f26270 */
[----:B------:R-:W-:Y:S01]  /*ac00*/  FFMA.FTZ R93, R110, UR5, -R93 ;  /* 0x000000056e5d7c23 */ /* 0x000fe2000801085d */
[----:B------:R-:W-:Y:S01]  /*ac10*/  ISETP.GT.OR P0, PT, R224, 0x29, !P0 ;  /* 0x00000029e000780c */ /* 0x000fe20004704670 */
[----:B------:R-:W-:Y:S01]  /*ac20*/  MUFU.EX2 R88, R88 ;  /* 0x0000005800587308 */ /* 0x000fe20000000800 */
[----:B------:R-:W-:-:S02]  /*ac30*/  ISETP.GE.AND P2, PT, R225, 0x38, PT ;  /* 0x00000038e100780c */ /* 0x000fc40003f46270 */
[----:B------:R-:W-:Y:S02]  /*ac40*/  ISETP.GE.AND P3, PT, R217, 0x31, PT ;  /* 0x00000031d900780c */ /* 0x000fe40003f66270 */
[C---:B------:R-:W-:Y:S02]  /*ac50*/  ISETP.GT.OR P1, PT, R224.reuse, 0x31, !P1 ;  /* 0x00000031e000780c */ /* 0x040fe40004f24670 */
[----:B----4-:R-:W-:Y:S01]  /*ac60*/  FSEL R94, R109, -INF , !P0 ;  /* 0xff8000006d5e7808 */ /* 0x010fe20004000000 */
[----:B------:R-:W-:Y:S01]  /*ac70*/  VIADD R109, R5, 0xc ;  /* 0x0000000c056d7836 */ /* 0x000fe20000000000 */
[----:B------:R-:W-:Y:S01]  /*ac80*/  ISETP.GT.OR P2, PT, R224, 0x38, !P2 ;  /* 0x00000038e000780c */ /* 0x000fe20005744670 */
[----:B------:R-:W-:Y:S01]  /*ac90*/  MUFU.EX2 R13, R13 ;  /* 0x0000000d000d7308 */ /* 0x000fe20000000800 */
[----:B------:R-:W-:Y:S01]  /*aca0*/  ISETP.GT.OR P3, PT, R222, 0x31, !P3 ;  /* 0x00000031de00780c */ /* 0x000fe20005f64670 */
[--C-:B-1----:R-:W-:Y:S01]  /*acb0*/  FFMA.FTZ R94, R94, UR5, -R95.reuse ;  /* 0x000000055e5e7c23 */ /* 0x102fe2000801085f */
[----:B------:R-:W-:Y:S01]  /*acc0*/  ISETP.GE.AND P0, PT, R225, 0x30, PT ;  /* 0x00000030e100780c */ /* 0x000fe20003f06270 */
[----:B------:R-:W-:Y:S01]  /*acd0*/  FFMA.FTZ R95, R111, UR5, -R95 ;  /* 0x000000056f5f7c23 */ /* 0x000fe2000801085f */
[----:B------:R-:W-:Y:S01]  /*ace0*/  FSEL R98, R113, -INF , !P1 ;  /* 0xff80000071627808 */ /* 0x000fe20004800000 */
[----:B------:R1:W3:Y:S01]  /*acf0*/  SHFL.IDX PT, R111, R220, R109, 0x1f ;  /* 0x00001f6ddc6f7589 */ /* 0x0002e200000e0000 */
[----:B------:R-:W-:Y:S01]  /*ad00*/  FSEL R115, R115, -INF , !P3 ;  /* 0xff80000073737808 */ /* 0x000fe20005800000 */
[----:B------:R-:W-:Y:S01]  /*ad10*/  MUFU.EX2 R15, R15 ;  /* 0x0000000f000f7308 */ /* 0x000fe20000000800 */
[----:B------:R-:W-:Y:S01]  /*ad20*/  FSEL R100, R116, -INF , !P2 ;  /* 0xff80000074647808 */ /* 0x000fe20005000000 */
[--C-:B------:R-:W-:Y:S01]  /*ad30*/  FFMA.FTZ R98, R98, UR5, -R99.reuse ;  /* 0x0000000562627c23 */ /* 0x100fe20008010863 */
[----:B------:R-:W-:Y:S01]  /*ad40*/  ISETP.GE.AND P1, PT, R225, 0x41, PT ;  /* 0x00000041e100780c */ /* 0x000fe20003f26270 */
[----:B------:R-:W-:Y:S01]  /*ad50*/  FFMA.FTZ R99, R115, UR5, -R99 ;  /* 0x0000000573637c23 */ /* 0x000fe20008010863 */
[----:B------:R-:W-:Y:S01]  /*ad60*/  ISETP.GT.OR P0, PT, R224, 0x30, !P0 ;  /* 0x00000030e000780c */ /* 0x000fe20004704670 */
[----:B--2---:R-:W-:Y:S01]  /*ad70*/  FFMA.FTZ R100, R100, UR5, -R101 ;  /* 0x0000000564647c23 */ /* 0x004fe20008010865 */
[----:B------:R-:W-:Y:S01]  /*ad80*/  ISETP.GE.AND P2, PT, R225, 0x48, PT ;  /* 0x00000048e100780c */ /* 0x000fe20003f46270 */
[----:B-1----:R-:W-:Y:S01]  /*ad90*/  VIADD R109, R5, 0x10 ;  /* 0x00000010056d7836 */ /* 0x002fe20000000000 */
[----:B------:R-:W-:Y:S01]  /*ada0*/  ISETP.GE.AND P3, PT, R225, 0x49, PT ;  /* 0x00000049e100780c */ /* 0x000fe20003f66270 */
[----:B------:R-:W-:Y:S01]  /*adb0*/  MUFU.EX2 R18, R18 ;  /* 0x0000001200127308 */ /* 0x000fe20000000800 */
[----:B------:R-:W-:-:S02]  /*adc0*/  ISETP.GT.OR P1, PT, R224, 0x41, !P1 ;  /* 0x00000041e000780c */ /* 0x000fc40004f24670 */
[----:B------:R-:W-:Y:S01]  /*add0*/  FSEL R96, R112, -INF , !P0 ;  /* 0xff80000070607808 */ /* 0x000fe20004000000 */
[----:B------:R-:W-:Y:S01]  /*ade0*/  VIADD R112, R5, 0x8 ;  /* 0x0000000805707836 */ /* 0x000fe20000000000 */
[C---:B------:R-:W-:Y:S01]  /*adf0*/  ISETP.GT.OR P2, PT, R224.reuse, 0x48, !P2 ;  /* 0x00000048e000780c */ /* 0x040fe20005744670 */
[----:B------:R3:W-:Y:S01]  /*ae00*/  SHFL.IDX PT, R113, R220, R109, 0x1f ;  /* 0x00001f6ddc717589 */ /* 0x0007e200000e0000 */
[----:B------:R-:W-:Y:S01]  /*ae10*/  ISETP.GT.OR P3, PT, R224, 0x49, !P3 ;  /* 0x00000049e000780c */ /* 0x000fe20005f64670 */
[--C-:B-----5:R-:W-:Y:S01]  /*ae20*/  FFMA.FTZ R96, R96, UR5, -R97.reuse ;  /* 0x0000000560607c23 */ /* 0x120fe20008010861 */
[----:B------:R-:W-:Y:S01]  /*ae30*/  FSEL R121, R121, -INF , !P1 ;  /* 0xff80000079797808 */ /* 0x000fe20004800000 */
[----:B------:R-:W1:Y:S01]  /*ae40*/  SHFL.IDX PT, R110, R220, R112, 0x1f ;  /* 0x00001f70dc6e7589 */ /* 0x000e6200000e0000 */
[----:B------:R-:W-:Y:S01]  /*ae50*/  ISETP.GE.AND P1, PT, R225, 0x59, PT ;  /* 0x00000059e100780c */ /* 0x000fe20003f26270 */
[----:B------:R-:W-:Y:S01]  /*ae60*/  FFMA.FTZ R97, R114, UR5, -R97 ;  /* 0x0000000572617c23 */ /* 0x000fe20008010861 */
[----:B------:R-:W-:Y:S01]  /*ae70*/  FSEL R124, R124, -INF , !P2 ;  /* 0xff8000007c7c7808 */ /* 0x000fe20005000000 */
[----:B------:R-:W-:Y:S01]  /*ae80*/  VIADD R114, R5, 0x4 ;  /* 0x0000000405727836 */ /* 0x000fe20000000000 */
[----:B------:R-:W-:Y:S01]  /*ae90*/  FSEL R125, R125, -INF , !P3 ;  /* 0xff8000007d7d7808 */ /* 0x000fe20005800000 */
[----:B------:R-:W-:Y:S01]  /*aea0*/  MUFU.EX2 R17, R17 ;  /* 0x0000001100117308 */ /* 0x000fe20000000800 */
[----:B------:R-:W-:-:S02]  /*aeb0*/  ISETP.GE.AND P2, PT, R225, 0x60, PT ;  /* 0x00000060e100780c */ /* 0x000fc40003f46270 */
[----:B------:R-:W-:Y:S01]  /*aec0*/  ISETP.GE.AND P3, PT, R225, 0x61, PT ;  /* 0x00000061e100780c */ /* 0x000fe20003f66270 */
[----:B------:R-:W2:Y:S01]  /*aed0*/  SHFL.IDX PT, R103, R220, R114, 0x1f ;  /* 0x00001f72dc677589 */ /* 0x000ea200000e0000 */
[C---:B------:R-:W-:Y:S01]  /*aee0*/  ISETP.GT.OR P1, PT, R224.reuse, 0x59, !P1 ;  /* 0x00000059e000780c */ /* 0x040fe20004f24670 */
[----:B---3--:R-:W-:Y:S01]  /*aef0*/  FFMA.FTZ R109, R125, UR5, -R111 ;  /* 0x000000057d6d7c23 */ /* 0x008fe2000801086f */
[C---:B------:R-:W-:Y:S01]  /*af00*/  ISETP.GT.OR P2, PT, R224.reuse, 0x60, !P2 ;  /* 0x00000060e000780c */ /* 0x040fe20005744670 */
[----:B------:R-:W-:Y:S01]  /*af10*/  MUFU.EX2 R19, R19 ;  /* 0x0000001300137308 */ /* 0x000fe20000000800 */
[----:B------:R-:W-:Y:S02]  /*af20*/  ISETP.GT.OR P3, PT, R224, 0x61, !P3 ;  /* 0x00000061e000780c */ /* 0x000fe40005f64670 */
[----:B------:R-:W-:Y:S02]  /*af30*/  ISETP.GE.AND P4, PT, R225, 0x40, PT ;  /* 0x00000040e100780c */ /* 0x000fe40003f86270 */
[----:B------:R-:W-:-:S02]  /*af40*/  FSEL R133, R133, -INF , !P1 ;  /* 0xff80000085857808 */ /* 0x000fc40004800000 */
[----:B------:R-:W-:Y:S01]  /*af50*/  ISETP.GE.AND P0, PT, R217, 0x38, PT ;  /* 0x00000038d900780c */ /* 0x000fe20003f06270 */
[----:B------:R-:W-:Y:S01]  /*af60*/  MUFU.EX2 R109, R109 ;  /* 0x0000006d006d7308 */ /* 0x000fe20000000800 */
[----:B------:R-:W-:Y:S01]  /*af70*/  ISETP.GE.AND P5, PT, R225, 0x39, PT ;  /* 0x00000039e100780c */ /* 0x000fe20003fa6270 */
[----:B-1----:R-:W-:Y:S01]  /*af80*/  FFMA.FTZ R108, R124, UR5, -R110 ;  /* 0x000000057c6c7c23 */ /* 0x002fe2000801086e */
[----:B------:R-:W-:Y:S02]  /*af90*/  ISETP.GE.AND P1, PT, R217, 0x39, PT ;  /* 0x00000039d900780c */ /* 0x000fe40003f26270 */
[----:B------:R-:W-:Y:S02]  /*afa0*/  FSEL R136, R136, -INF , !P2 ;  /* 0xff80000088887808 */ /* 0x000fe40005000000 */
[----:B------:R-:W-:Y:S01]  /*afb0*/  FSEL R137, R137, -INF , !P3 ;  /* 0xff80000089897808 */ /* 0x000fe20005800000 */
[----:B------:R-:W-:Y:S01]  /*afc0*/  MUFU.EX2 R108, R108 ;  /* 0x0000006c006c7308 */ /* 0x000fe20000000800 */
[----:B------:R-:W-:-:S02]  /*afd0*/  ISETP.GE.AND P2, PT, R217, 0x40, PT ;  /* 0x00000040d900780c */ /* 0x000fc40003f46270 */
[----:B------:R-:W-:Y:S01]  /*afe0*/  ISETP.GE.AND P3, PT, R217, 0x41, PT ;  /* 0x00000041d900780c */ /* 0x000fe20003f66270 */
[----:B--2---:R-:W-:Y:S01]  /*aff0*/  FFMA.FTZ R106, R121, UR5, -R103 ;  /* 0x00000005796a7c23 */ /* 0x004fe20008010867 */
[----:B------:R-:W-:Y:S02]  /*b000*/  ISETP.GT.OR P4, PT, R224, 0x40, !P4 ;  /* 0x00000040e000780c */ /* 0x000fe40006784670 */
[----:B------:R-:W-:Y:S01]  /*b010*/  ISETP.GT.OR P0, PT, R222, 0x38, !P0 ;  /* 0x00000038de00780c */ /* 0x000fe20004704670 */
[----:B------:R-:W-:Y:S01]  /*b020*/  MUFU.EX2 R23, R23 ;  /* 0x0000001700177308 */ /* 0x000fe20000000800 */
[----:B------:R-:W-:Y:S02]  /*b030*/  ISETP.GT.OR P5, PT, R224, 0x39, !P5 ;  /* 0x00000039e000780c */ /* 0x000fe40006fa4670 */
[C---:B------:R-:W-:Y:S02]  /*b040*/  ISETP.GT.OR P1, PT, R222.reuse, 0x39, !P1 ;  /* 0x00000039de00780c */ /* 0x040fe40004f24670 */
[----:B------:R-:W-:-:S02]  /*b050*/  ISETP.GT.OR P2, PT, R222, 0x40, !P2 ;  /* 0x00000040de00780c */ /* 0x000fc40005744670 */
[----:B------:R-:W-:Y:S01]  /*b060*/  ISETP.GT.OR P3, PT, R222, 0x41, !P3 ;  /* 0x00000041de00780c */ /* 0x000fe20005f64670 */
[----:B------:R-:W-:Y:S01]  /*b070*/  MUFU.EX2 R106, R106 ;  /* 0x0000006a006a7308 */ /* 0x000fe20000000800 */
[----:B------:R-:W-:Y:S02]  /*b080*/  FSEL R120, R120, -INF , !P4 ;  /* 0xff80000078787808 */ /* 0x000fe40006000000 */
[----:B------:R-:W-:Y:S02]  /*b090*/  FSEL R118, R118, -INF , !P0 ;  /* 0xff80000076767808 */ /* 0x000fe40004000000 */
[----:B------:R-:W-:Y:S01]  /*b0a0*/  FSEL R117, R117, -INF , !P5 ;  /* 0xff80000075757808 */ /* 0x000fe20006800000 */
[----:B------:R-:W-:Y:S02]  /*b0b0*/  WARPGROUP.DEPBAR.LE gsb0, 0x0 ;  /* 0x00008000000079c5 */ /* 0x000fe40000010000 */
[----:B------:R-:W-:Y:S01]  /*b0c0*/  WARPGROUP.ARRIVE ;  /* 0x00000000000079c5 */ /* 0x000fe20000000000 */
[----:B------:R-:W-:Y:S01]  /*b0d0*/  ISETP.GE.AND P4, PT, R225, 0x58, PT ;  /* 0x00000058e100780c */ /* 0x000fe20003f86270 */
[--C-:B------:R-:W-:Y:S01]  /*b0e0*/  FFMA.FTZ R102, R117, UR5, -R231.reuse ;  /* 0x0000000575667c23 */ /* 0x100fe200080108e7 */
[----:B------:R-:W-:Y:S01]  /*b0f0*/  FSEL R119, R119, -INF , !P1 ;  /* 0xff80000077777808 */ /* 0x000fe20004800000 */
[--C-:B------:R-:W-:Y:S01]  /*b100*/  FFMA.FTZ R120, R120, UR5, -R104.reuse ;  /* 0x0000000578787c23 */ /* 0x100fe20008010868 */
        /* <DEDUP_REMOVED lines=8> */
[----:B------:R-:W-:Y:S01]  /*b190*/  ISETP.GE.AND P1, PT, R217, 0x48, PT ;  /* 0x00000048d900780c */ /* 0x000fe20003f26270 */
[----:B------:R-:W-:Y:S01]  /*b1a0*/  VIADD R231, R5, 0x14 ;  /* 0x0000001405e77836 */ /* 0x000fe20000000000 */
[----:B------:R-:W-:Y:S01]  /*b1b0*/  FSEL R105, R122, -INF , !P2 ;  /* 0xff8000007a697808 */ /* 0x000fe20005000000 */
[----:B------:R-:W-:Y:S01]  /*b1c0*/  FFMA.FTZ R101, R118, UR5, -R101 ;  /* 0x0000000576657c23 */ /* 0x000fe20008010865 */
        /* <DEDUP_REMOVED lines=9> */
[----:B------:R-:W-:Y:S02]  /*b260*/  ISETP.GT.OR P5, PT, R224, 0x51, !P5 ;  /* 0x00000051e000780c */ /* 0x000fe40006fa4670 */
[----:B------:R-:W-:Y:S02]  /*b270*/  ISETP.GT.OR P1, PT, R222, 0x48, !P1 ;  /* 0x00000048de00780c */ /* 0x000fe40004f24670 */
[C---:B------:R-:W-:Y:S02]  /*b280*/  ISETP.GT.OR P2, PT, R224.reuse, 0x71, !P2 ;  /* 0x00000071e000780c */ /* 0x040fe40005744670 */
[----:B------:R-:W-:Y:S01]  /*b290*/  ISETP.GT.OR P3, PT, R224, 0x78, !P3 ;  /* 0x00000078e000780c */ /* 0x000fe20005f64670 */
[----:B------:R2:W-:Y:S01]  /*b2a0*/  MUFU.EX2 R104, R119 ;  /* 0x0000007700687308 */ /* 0x0005e20000000800 */
[----:B------:R-:W-:-:S02]  /*b2b0*/  FSEL R132, R132, -INF , !P4 ;  /* 0xff80000084847808 */ /* 0x000fc40006000000 */
[----:B------:R-:W-:Y:S02]  /*b2c0*/  FSEL R128, R128, -INF , !P0 ;  /* 0xff80000080807808 */ /* 0x000fe40004000000 */
[----:B------:R-:W-:Y:S02]  /*b2d0*/  FSEL R129, R129, -INF , !P5 ;  /* 0xff80000081817808 */ /* 0x000fe40006800000 */
[C---:B------:R-:W-:Y:S01]  /*b2e0*/  ISETP.GE.AND P4, PT, R225.reuse, 0x70, PT ;  /* 0x00000070e100780c */ /* 0x040fe20003f86270 */
[----:B------:R-:W-:Y:S01]  /*b2f0*/  MUFU.EX2 R105, R105 ;  /* 0x0000006900697308 */ /* 0x000fe20000000800 */
[----:B------:R-:W-:Y:S02]  /*b300*/  FSEL R126, R126, -INF , !P1 ;  /* 0xff8000007e7e7808 */ /* 0x000fe40004800000 */
[C---:B------:R-:W-:Y:S02]  /*b310*/  ISETP.GE.AND P0, PT, R225.reuse, 0x68, PT ;  /* 0x00000068e100780c */ /* 0x040fe40003f06270 */
[C---:B------:R-:W-:Y:S01]  /*b320*/  ISETP.GE.AND P5, PT, R225.reuse, 0x69, PT ;  /* 0x00000069e100780c */ /* 0x040fe20003fa6270 */
[----:B------:R-:W-:Y:S01]  /*b330*/  FFMA.FTZ R110, R126, UR5, -R110 ;  /* 0x000000057e6e7c23 */ /* 0x000fe2000801086e */
[----:B------:R-:W-:Y:S01]  /*b340*/  ISETP.GE.AND P1, PT, R225, 0x79, PT ;  /* 0x00000079e100780c */ /* 0x000fe20003f26270 */
[----:B------:R-:W-:Y:S01]  /*b350*/  VIADD R225, R5, 0x1c ;  /* 0x0000001c05e17836 */ /* 0x000fe20000000000 */
[----:B------:R-:W-:Y:S01]  /*b360*/  FSEL R124, R145, -INF , !P2 ;  /* 0xff800000917c7808 */ /* 0x000fe20005000000 */
[----:B------:R-:W-:Y:S01]  /*b370*/  MUFU.EX2 R107, R107 ;  /* 0x0000006b006b7308 */ /* 0x000fe20000000800 */
[----:B------:R-:W-:-:S02]  /*b380*/  FSEL R122, R148, -INF , !P3 ;  /* 0xff800000947a7808 */ /* 0x000fc40005800000 */
[C---:B------:R-:W-:Y:S01]  /*b390*/  ISETP.GE.AND P2, PT, R217.reuse, 0x58, PT ;  /* 0x00000058d900780c */ /* 0x040fe20003f46270 */
[----:B------:R-:W-:Y:S01]  /*b3a0*/  SHFL.IDX PT, R148, R221, R5, 0x1f ;  /* 0x00001f05dd947589 */ /* 0x000fe200000e0000 */
[----:B------:R-:W-:Y:S02]  /*b3b0*/  ISETP.GE.AND P3, PT, R217, 0x59, PT ;  /* 0x00000059d900780c */ /* 0x000fe40003f66270 */
[C---:B------:R-:W-:Y:S01]  /*b3c0*/  ISETP.GT.OR P4, PT, R224.reuse, 0x70, !P4 ;  /* 0x00000070e000780c */ /* 0x040fe20006784670 */
[----:B------:R-:W3:Y:S01]  /*b3d0*/  MUFU.EX2 R110, R110 ;  /* 0x0000006e006e7308 */ /* 0x000ee20000000800 */
[C---:B------:R-:W-:Y:S02]  /*b3e0*/  ISETP.GT.OR P0, PT, R224.reuse, 0x68, !P0 ;  /* 0x00000068e000780c */ /* 0x040fe40004704670 */
[C---:B------:R-:W-:Y:S02]  /*b3f0*/  ISETP.GT.OR P5, PT, R224.reuse, 0x69, !P5 ;  /* 0x00000069e000780c */ /* 0x040fe40006fa4670 */
[----:B------:R-:W-:Y:S01]  /*b400*/  ISETP.GT.OR P1, PT, R224, 0x79, !P1 ;  /* 0x00000079e000780c */ /* 0x000fe20004f24670 */
[----:B------:R-:W-:Y:S01]  /*b410*/  VIADD R224, R5, 0x18 ;  /* 0x0000001805e07836 */ /* 0x000fe20000000000 */
[C---:B------:R-:W-:Y:S01]  /*b420*/  ISETP.GT.OR P2, PT, R222.reuse, 0x58, !P2 ;  /* 0x00000058de00780c */ /* 0x040fe20005744670 */
[----:B------:R-:W-:Y:S01]  /*b430*/  MUFU.EX2 R90, R90 ;  /* 0x0000005a005a7308 */ /* 0x000fe20000000800 */
[----:B------:R-:W-:-:S02]  /*b440*/  ISETP.GT.OR P3, PT, R222, 0x59, !P3 ;  /* 0x00000059de00780c */ /* 0x000fc40005f64670 */
[----:B------:R-:W-:Y:S02]  /*b450*/  FSEL R126, R144, -INF , !P4 ;  /* 0xff800000907e7808 */ /* 0x000fe40006000000 */
[----:B------:R-:W-:Y:S02]  /*b460*/  ISETP.GE.AND P4, PT, R217, 0x51, PT ;  /* 0x00000051d900780c */ /* 0x000fe40003f86270 */
[----:B------:R-:W-:Y:S01]  /*b470*/  FSEL R117, R134, -INF , !P2 ;  /* 0xff80000086757808 */ /* 0x000fe20005000000 */
[----:B------:R-:W-:Y:S01]  /*b480*/  MUFU.EX2 R91, R91 ;  /* 0x0000005b005b7308 */ /* 0x000fe20000000800 */
[----:B------:R-:W-:Y:S01]  /*b490*/  FSEL R115, R135, -INF , !P3 ;  /* 0xff80000087737808 */ /* 0x000fe20005800000 */
[----:B------:R-:W4:Y:S01]  /*b4a0*/  SHFL.IDX PT, R134, R220, R224, 0x1f ;  /* 0x00001fe0dc867589 */ /* 0x000f2200000e0000 */
[----:B------:R-:W-:Y:S02]  /*b4b0*/  FSEL R140, R140, -INF , !P0 ;  /* 0xff8000008c8c7808 */ /* 0x000fe40004000000 */
[----:B------:R-:W-:Y:S01]  /*b4c0*/  ISETP.GE.AND P0, PT, R217, 0x49, PT ;  /* 0x00000049d900780c */ /* 0x000fe20003f06270 */
[----:B------:R-:W5:Y:S01]  /*b4d0*/  SHFL.IDX PT, R135, R220, R231, 0x1f ;  /* 0x00001fe7dc877589 */ /* 0x000f6200000e0000 */
[C---:B------:R-:W-:Y:S01]  /*b4e0*/  ISETP.GT.OR P4, PT, R222.reuse, 0x51, !P4 ;  /* 0x00000051de00780c */ /* 0x040fe20006784670 */
[----:B------:R-:W-:Y:S01]  /*b4f0*/  MUFU.EX2 R92, R92 ;  /* 0x0000005c005c7308 */ /* 0x000fe20000000800 */
[----:B------:R-:W-:Y:S01]  /*b500*/  ISETP.GT.OR P0, PT, R222, 0x49, !P0 ;  /* 0x00000049de00780c */ /* 0x000fe20004704670 */
[----:B------:R-:W-:Y:S01]  /*b510*/  SHFL.IDX PT, R220, R220, R225, 0x1f ;  /* 0x00001fe1dcdc7589 */ /* 0x000fe200000e0000 */
[----:B------:R-:W-:-:S02]  /*b520*/  FSEL R144, R131, -INF , !P4 ;  /* 0xff80000083907808 */ /* 0x000fc40006000000 */
[----:B------:R-:W-:Y:S01]  /*b530*/  FSEL R127, R127, -INF , !P0 ;  /* 0xff8000007f7f7808 */ /* 0x000fe20004000000 */
[----:B------:R-:W2:Y:S01]  /*b540*/  SHFL.IDX PT, R131, R221, R114, 0x1f ;  /* 0x00001f72dd837589 */ /* 0x000ea200000e0000 */
[----:B------:R-:W-:Y:S01]  /*b550*/  FSEL R116, R141, -INF , !P5 ;  /* 0xff8000008d747808 */ /* 0x000fe20006800000 */
[----:B------:R-:W-:Y:S01]  /*b560*/  MUFU.EX2 R93, R93 ;  /* 0x0000005d005d7308 */ /* 0x000fe20000000800 */
[----:B------:R-:W-:Y:S01]  /*b570*/  ISETP.GE.AND P0, PT, R217, 0x61, PT ;  /* 0x00000061d900780c */ /* 0x000fe20003f06270 */
[----:B------:R-:W-:Y:S01]  /*b580*/  FFMA.FTZ R111, R127, UR5, -R111 ;  /* 0x000000057f6f7c23 */ /* 0x000fe2000801086f */
[----:B------:R-:W-:Y:S02]  /*b590*/  ISETP.GE.AND P5, PT, R217, 0x50, PT ;  /* 0x00000050d900780c */ /* 0x000fe40003fa6270 */
[----:B-1----:R-:W-:Y:S02]  /*b5a0*/  FSEL R120, R149, -INF , !P1 ;  /* 0xff80000095787808 */ /* 0x002fe40004800000 */
[C---:B------:R-:W-:Y:S01]  /*b5b0*/  ISETP.GT.OR P0, PT, R222.reuse, 0x61, !P0 ;  /* 0x00000061de00780c */ /* 0x040fe20004704670 */
[----:B------:R-:W1:Y:S01]  /*b5c0*/  MUFU.EX2 R111, R111 ;  /* 0x0000006f006f7308 */ /* 0x000e620000000800 */
[----:B------:R-:W-:Y:S01]  /*b5d0*/  ISETP.GE.AND P1, PT, R217, 0x60, PT ;  /* 0x00000060d900780c */ /* 0x000fe20003f26270 */
[----:B----4-:R-:W-:Y:S01]  /*b5e0*/  FFMA.FTZ R117, R117, UR5, -R134 ;  /* 0x0000000575757c23 */ /* 0x010fe20008010886 */
[----:B------:R-:W-:-:S02]  /*b5f0*/  ISETP.GT.OR P5, PT, R222, 0x50, !P5 ;  /* 0x00000050de00780c */ /* 0x000fc40006fa4670 */
[----:B------:R-:W-:Y:S01]  /*b600*/  FSEL R141, R139, -INF , !P0 ;  /* 0xff8000008b8d7808 */ /* 0x000fe20004000000 */
[----:B-----5:R-:W-:Y:S01]  /*b610*/  FFMA.FTZ R129, R129, UR5, -R135 ;  /* 0x0000000581817c23 */ /* 0x020fe20008010887 */
[----:B------:R-:W-:Y:S01]  /*b620*/  FSEL R118, R130, -INF , !P5 ;  /* 0xff80000082767808 */ /* 0x000fe20006800000 */
[----:B------:R-:W-:Y:S01]  /*b630*/  FFMA.FTZ R139, R136, UR5, -R148 ;  /* 0x00000005888b7c23 */ /* 0x000fe20008010894 */
[----:B------:R-:W-:Y:S01]  /*b640*/  ISETP.GT.OR P1, PT, R222, 0x60, !P1 ;  /* 0x00000060de00780c */ /* 0x000fe20004f24670 */
[----:B------:R4:W5:Y:S01]  /*b650*/  SHFL.IDX PT, R130, R221, R112, 0x1f ;  /* 0x00001f70dd827589 */ /* 0x00096200000e0000 */
[C---:B------:R-:W-:Y:S01]  /*b660*/  ISETP.GE.AND P0, PT, R217.reuse, 0x79, PT ;  /* 0x00000079d900780c */ /* 0x040fe20003f06270 */
[----:B------:R-:W-:Y:S01]  /*b670*/  MUFU.EX2 R117, R117 ;  /* 0x0000007500757308 */ /* 0x000fe20000000800 */
[----:B------:R-:W-:Y:S01]  /*b680*/  ISETP.GE.AND P5, PT, R217, 0x68, PT ;  /* 0x00000068d900780c */ /* 0x000fe20003fa6270 */
[----:B--2---:R-:W-:Y:S01]  /*b690*/  FFMA.FTZ R141, R141, UR5, -R131 ;  /* 0x000000058d8d7c23 */ /* 0x004fe20008010883 */
[----:B------:R-:W-:-:S02]  /*b6a0*/  FSEL R138, R138, -INF , !P1 ;  /* 0xff8000008a8a7808 */ /* 0x000fc40004800000 */
[----:B------:R-:W-:Y:S02]  /*b6b0*/  ISETP.GT.OR P0, PT, R222, 0x79, !P0 ;  /* 0x00000079de00780c */ /* 0x000fe40004704670 */
[C---:B------:R-:W-:Y:S01]  /*b6c0*/  ISETP.GE.AND P4, PT, R217.reuse, 0x69, PT ;  /* 0x00000069d900780c */ /* 0x040fe20003f86270 */
[--C-:B----4-:R-:W-:Y:S01]  /*b6d0*/  FFMA.FTZ R112, R128, UR5, -R113.reuse ;  /* 0x0000000580707c23 */ /* 0x110fe20008010871 */
[C---:B------:R-:W-:Y:S01]  /*b6e0*/  ISETP.GE.AND P2, PT, R217.reuse, 0x70, PT ;  /* 0x00000070d900780c */ /* 0x040fe20003f46270 */
[----:B------:R-:W-:Y:S01]  /*b6f0*/  FFMA.FTZ R113, R118, UR5, -R113 ;  /* 0x0000000576717c23 */ /* 0x000fe20008010871 */
[----:B------:R-:W-:Y:S01]  /*b700*/  ISETP.GE.AND P3, PT, R217, 0x71, PT ;  /* 0x00000071d900780c */ /* 0x000fe20003f66270 */
[--C-:B------:R-:W-:Y:S01]  /*b710*/  FFMA.FTZ R118, R133, UR5, -R220.reuse ;  /* 0x0000000585767c23 */ /* 0x100fe200080108dc */
[----:B------:R-:W-:Y:S01]  /*b720*/  ISETP.GE.AND P1, PT, R217, 0x78, PT ;  /* 0x00000078d900780c */ /* 0x000fe20003f26270 */
[----:B------:R-:W-:Y:S01]  /*b730*/  FFMA.FTZ R133, R115, UR5, -R220 ;  /* 0x0000000573857c23 */ /* 0x000fe200080108dc */
[C---:B------:R-:W-:Y:S01]  /*b740*/  ISETP.GT.OR P5, PT, R222.reuse, 0x68, !P5 ;  /* 0x00000068de00780c */ /* 0x040fe20006fa4670 */
[----:B------:R-:W-:Y:S01]  /*b750*/  VIADD R220, R5, 0x4 ;  /* 0x0000000405dc7836 */ /* 0x000fe20000000000 */
[----:B------:R-:W-:Y:S01]  /*b760*/  FSEL R119, R151, -INF , !P0 ;  /* 0xff80000097777808 */ /* 0x000fe20004000000 */
[C---:B------:R-:W-:Y:S01]  /*b770*/  VIADD R151, R5.reuse, 0x8 ;  /* 0x0000000805977836 */ /* 0x040fe20000000000 */
[----:B------:R-:W-:Y:S01]  /*b780*/  ISETP.GT.OR P4, PT, R222, 0x69, !P4 ;  /* 0x00000069de00780c */ /* 0x000fe20006784670 */
[----:B------:R-:W-:Y:S01]  /*b790*/  FFMA.FTZ R128, R144, UR5, -R135 ;  /* 0x0000000590807c23 */ /* 0x000fe20008010887 */
[C---:B------:R-:W-:Y:S01]  /*b7a0*/  ISETP.GT.OR P2, PT, R222.reuse, 0x70, !P2 ;  /* 0x00000070de00780c */ /* 0x040fe20005744670 */
[----:B------:R-:W-:Y:S01]  /*b7b0*/  MUFU.EX2 R115, R129 ;  /* 0x0000008100737308 */ /* 0x000fe20000000800 */
[----:B------:R-:W-:Y:S01]  /*b7c0*/  ISETP.GT.OR P3, PT, R222, 0x71, !P3 ;  /* 0x00000071de00780c */ /* 0x000fe20005f64670 */
[----:B------:R-:W-:Y:S01]  /*b7d0*/  FFMA.FTZ R144, R132, UR5, -R134 ;  /* 0x0000000584907c23 */ /* 0x000fe20008010886 */
[----:B------:R-:W-:Y:S01]  /*b7e0*/  ISETP.GT.OR P1, PT, R222, 0x78, !P1 ;  /* 0x00000078de00780c */ /* 0x000fe20004f24670 */
[----:B------:R-:W-:Y:S01]  /*b7f0*/  VIADD R222, R5, 0xc ;  /* 0x0000000c05de7836 */ /* 0x000fe20000000000 */
[----:B------:R-:W-:Y:S01]  /*b800*/  FSEL R114, R142, -INF , !P5 ;  /* 0xff8000008e727808 */ /* 0x000fe20006800000 */
[----:B------:R-:W-:-:S02]  /*b810*/  WARPGROUP.DEPBAR.LE gsb0, 0x0 ;  /* 0x00008000000079c5 */ /* 0x000fc40000010000 */
[----:B------:R-:W-:Y:S01]  /*b820*/  WARPGROUP.ARRIVE ;  /* 0x00000000000079c5 */ /* 0x000fe20000000000 */
[----:B------:R-:W-:Y:S01]  /*b830*/  FFMA.FTZ R142, R137, UR5, -R131 ;  /* 0x00000005898e7c23 */ /* 0x000fe20008010883 */
[----:B------:R-:W2:Y:S01]  /*b840*/  SHFL.IDX PT, R134, R221, R224, 0x1f ;  /* 0x00001fe0dd867589 */ /* 0x000ea200000e0000 */
[----:B------:R-:W-:Y:S01]  /*b850*/  FSEL R125, R146, -INF , !P2 ;  /* 0xff800000927d7808 */ /* 0x000fe20005000000 */
[----:B------:R-:W-:Y:S01]  /*b860*/  FFMA.FTZ R146, R138, UR5, -R148 ;  /* 0x000000058a927c23 */ /* 0x000fe20008010894 */
[----:B------:R-:W-:Y:S01]  /*b870*/  FSEL R121, R150, -INF , !P1 ;  /* 0xff80000096797808 */ /* 0x000fe20004800000 */
[----:B------:R-:W-:Y:S01]  /*b880*/  HGMMA.64x128x16.F32.BF16 R24, gdesc[UR12], R24, gsb0 ;  /* 0x01e000000c1879f0 */ /* 0x000fe20008001818 */
[----:B------:R-:W4:Y:S01]  /*b890*/  SHFL.IDX PT, R135, R221, R231, 0x1f ;  /* 0x00001fe7dd877589 */ /* 0x000f2200000e0000 */
[----:B------:R-:W-:Y:S01]  /*b8a0*/  FSEL R123, R147, -INF , !P3 ;  /* 0xff800000937b7808 */ /* 0x000fe20005800000 */
[----:B------:R-:W-:Y:S01]  /*b8b0*/  VIADD R217, R5, 0x10 ;  /* 0x0000001005d97836 */ /* 0x000fe20000000000 */
[----:B------:R-:W-:Y:S01]  /*b8c0*/  FSEL R127, R143, -INF , !P4 ;  /* 0xff8000008f7f7808 */ /* 0x000fe20006000000 */
[----:B------:R-:W3:Y:S01]  /*b8d0*/  SHFL.IDX PT, R145, R221, R222, 0x1f ;  /* 0x00001fdedd917589 */ /* 0x000ee200000e0000 */
[--C-:B-----5:R-:W-:Y:S01]  /*b8e0*/  FFMA.FTZ R132, R140, UR5, -R130.reuse ;  /* 0x000000058c847c23 */ /* 0x120fe20008010882 */
[----:B------:R-:W-:Y:S01]  /*b8f0*/  FFMA.FTZ R130, R114, UR5, -R130 ;  /* 0x0000000572827c23 */ /* 0x000fe20008010882 */
[----:B------:R-:W5:Y:S01]  /*b900*/  MUFU.EX2 R112, R112 ;  /* 0x0000007000707308 */ /* 0x000f620000000800 */
[----:B------:R-:W1:Y:S04]  /*b910*/  SHFL.IDX PT, R143, R221, R217, 0x1f ;  /* 0x00001fd9dd8f7589 */ /* 0x000e6800000e0000 */
[----:B------:R-:W5:Y:S03]  /*b920*/  SHFL.IDX PT, R221, R221, R225, 0x1f ;  /* 0x00001fe1dddd7589 */ /* 0x000f6600000e0000 */
[----:B------:R3:W-:Y:S01]  /*b930*/  MUFU.EX2 R114, R128 ;  /* 0x0000008000727308 */ /* 0x0007e20000000800 */
[--C-:B--2---:R-:W-:Y:S01]  /*b940*/  FFMA.FTZ R122, R122, UR5, -R134.reuse ;  /* 0x000000057a7a7c23 */ /* 0x104fe20008010886 */
[----:B------:R-:W-:-:S06]  /*b950*/  FFMA.FTZ R121, R121, UR5, -R134 ;  /* 0x0000000579797c23 */ /* 0x000fcc0008010886 */
[----:B------:R-:W-:Y:S01]  /*b960*/  MUFU.EX2 R94, R94 ;  /* 0x0000005e005e7308 */ /* 0x000fe20000000800 */
[--C-:B----4-:R-:W-:Y:S01]  /*b970*/  FFMA.FTZ R124, R124, UR5, -R135.reuse ;  /* 0x000000057c7c7c23 */ /* 0x110fe20008010887 */
[----:B------:R-:W-:Y:S01]  /*b980*/  FFMA.FTZ R123, R123, UR5, -R135 ;  /* 0x000000057b7b7c23 */ /* 0x000fe20008010887 */
[--C-:B---3--:R-:W-:Y:S01]  /*b990*/  FFMA.FTZ R128, R116, UR5, -R145.reuse ;  /* 0x0000000574807c23 */ /* 0x108fe20008010891 */
[----:B------:R-:W-:-:S04]  /*b9a0*/  FFMA.FTZ R127, R127, UR5, -R145 ;  /* 0x000000057f7f7c23 */ /* 0x000fc80008010891 */
[----:B------:R-:W-:Y:S01]  /*b9b0*/  MUFU.EX2 R116, R144 ;  /* 0x0000009000747308 */ /* 0x000fe20000000800 */
[--C-:B-1----:R-:W-:Y:S01]  /*b9c0*/  FFMA.FTZ R126, R126, UR5, -R143.reuse ;  /* 0x000000057e7e7c23 */ /* 0x102fe2000801088f */
[----:B------:R-:W-:Y:S01]  /*b9d0*/  FFMA.FTZ R125, R125, UR5, -R143 ;  /* 0x000000057d7d7c23 */ /* 0x000fe2000801088f */
[--C-:B-----5:R-:W-:Y:S01]  /*b9e0*/  FFMA.FTZ R120, R120, UR5, -R221.reuse ;  /* 0x0000000578787c23 */ /* 0x120fe200080108dd */
[----:B------:R-:W-:-:S04]  /*b9f0*/  FFMA.FTZ R119, R119, UR5, -R221 ;  /* 0x0000000577777c23 */ /* 0x000fc800080108dd */
        /* <DEDUP_REMOVED lines=11> */
[----:B------:R-:W1:Y:S04]  /*bab0*/  LDS R223, [R223+0x400] ;  /* 0x00040000dfdf7984 */ /* 0x000e680000000800 */
[----:B------:R-:W2:Y:S04]  /*bac0*/  LDS R216, [R216+0x400] ;  /* 0x00040000d8d87984 */ /* 0x000ea80000000800 */
[----:B------:R-:W-:Y:S04]  /*bad0*/  LDS R218, [R218+0x400] ;  /* 0x00040000dada7984 */ /* 0x000fe80000000800 */
[----:B------:R-:W-:Y:S04]  /*bae0*/  LDS R219, [R219+0x400] ;  /* 0x00040000dbdb7984 */ /* 0x000fe80000000800 */
[----:B-1----:R-:W1:Y:S04]  /*baf0*/  SHFL.IDX PT, R129, R223, R5, 0x1f ;  /* 0x00001f05df817589 */ /* 0x002e6800000e0000 */
[----:B------:R-:W3:Y:S04]  /*bb00*/  SHFL.IDX PT, R131, R223, R220, 0x1f ;  /* 0x00001fdcdf837589 */ /* 0x000ee800000e0000 */
[----:B------:R-:W4:Y:S04]  /*bb10*/  SHFL.IDX PT, R136, R223, R151, 0x1f ;  /* 0x00001f97df887589 */ /* 0x000f2800000e0000 */
[----:B------:R-:W5:Y:S04]  /*bb20*/  SHFL.IDX PT, R137, R223, R222, 0x1f ;  /* 0x00001fdedf897589 */ /* 0x000f6800000e0000 */
[----:B------:R-:W5:Y:S04]  /*bb30*/  SHFL.IDX PT, R138, R223, R231, 0x1f ;  /* 0x00001fe7df8a7589 */ /* 0x000f6800000e0000 */
[----:B--2---:R-:W2:Y:S01]  /*bb40*/  SHFL.IDX PT, R148, R216, R220, 0x1f ;  /* 0x00001fdcd8947589 */ /* 0x004ea200000e0000 */
[--C-:B-1----:R-:W-:Y:S01]  /*bb50*/  FADD.FTZ R24, R24, -R129.reuse ;  /* 0x8000008118187221 */ /* 0x102fe20000010000 */
[----:B------:R-:W-:-:S02]  /*bb60*/  FADD.FTZ R26, R26, -R129 ;  /* 0x800000811a1a7221 */ /* 0x000fc40000010000 */
[----:B------:R-:W1:Y:S01]  /*bb70*/  SHFL.IDX PT, R135, R223, R217, 0x1f ;  /* 0x00001fd9df877589 */ /* 0x000e6200000e0000 */
[--C-:B---3--:R-:W-:Y:S01]  /*bb80*/  FADD.FTZ R129, R25, -R131.reuse ;  /* 0x8000008319817221 */ /* 0x108fe20000010000 */
[----:B------:R-:W-:Y:S02]  /*bb90*/  FADD.FTZ R131, R27, -R131 ;  /* 0x800000831b837221 */ /* 0x000fe40000010000 */
[----:B------:R-:W3:Y:S01]  /*bba0*/  SHFL.IDX PT, R140, R223, R224, 0x1f ;  /* 0x00001fe0df8c7589 */ /* 0x000ee200000e0000 */
[--C-:B----4-:R-:W-:Y:S01]  /*bbb0*/  FADD.FTZ R134, R28, -R136.reuse ;  /* 0x800000881c867221 */ /* 0x110fe20000010000 */
[----:B------:R-:W-:Y:S01]  /*bbc0*/  FADD.FTZ R25, R30, -R136 ;  /* 0x800000881e197221 */ /* 0x000fe20000010000 */
[----:B------:R1:W-:Y:S01]  /*bbd0*/  MUFU.EX2 R28, R133 ;  /* 0x00000085001c7308 */ /* 0x0003e20000000800 */
[----:B------:R-:W4:Y:S01]  /*bbe0*/  SHFL.IDX PT, R150, R223, R225, 0x1f ;  /* 0x00001fe1df967589 */ /* 0x000f2200000e0000 */
[--C-:B-----5:R-:W-:Y:S01]  /*bbf0*/  FADD.FTZ R136, R29, -R137.reuse ;  /* 0x800000891d887221 */ /* 0x120fe20000010000 */
[----:B------:R-:W-:-:S02]  /*bc00*/  FADD.FTZ R27, R31, -R137 ;  /* 0x800000891f1b7221 */ /* 0x000fc40000010000 */
[----:B------:R-:W5:Y:S01]  /*bc10*/  SHFL.IDX PT, R149, R216, R5, 0x1f ;  /* 0x00001f05d8957589 */ /* 0x000f6200000e0000 */
[--C-:B------:R-:W-:Y:S01]  /*bc20*/  FADD.FTZ R137, R33, -R138.reuse ;  /* 0x8000008a21897221 */ /* 0x100fe20000010000 */
[----:B------:R-:W-:Y:S01]  /*bc30*/  FADD.FTZ R138, R35, -R138 ;  /* 0x8000008a238a7221 */ /* 0x000fe20000010000 */
[----:B------:R1:W-:Y:S01]  /*bc40*/  MUFU.EX2 R31, R142 ;  /* 0x0000008e001f7308 */ /* 0x0003e20000000800 */
[----:B------:R-:W5:Y:S01]  /*bc50*/  SHFL.IDX PT, R35, R218, R220, 0x1f ;  /* 0x00001fdcda237589 */ /* 0x000f6200000e0000 */
[--C-:B--2---:R-:W-:Y:S01]  /*bc60*/  FADD.FTZ R41, R41, -R148.reuse ;  /* 0x8000009429297221 */ /* 0x104fe20000010000 */
[----:B------:R-:W-:Y:S02]  /*bc70*/  FADD.FTZ R43, R43, -R148 ;  /* 0x800000942b2b7221 */ /* 0x000fe40000010000 */
[----:B------:R-:W2:Y:S01]  /*bc80*/  SHFL.IDX PT, R145, R216, R231, 0x1f ;  /* 0x00001fe7d8917589 */ /* 0x000ea200000e0000 */
[----:B-1----:R-:W-:-:S03]  /*bc90*/  FADD.FTZ R133, R32, -R135 ;  /* 0x8000008720857221 */ /* 0x002fc60000010000 */
[----:B------:R1:W-:Y:S01]  /*bca0*/  SHFL.IDX PT, R142, R219, R220, 0x1f ;  /* 0x00001fdcdb8e7589 */ /* 0x0003e200000e0000 */
[----:B------:R1:W-:Y:S01]  /*bcb0*/  MUFU.EX2 R29, R139 ;  /* 0x0000008b001d7308 */ /* 0x0003e20000000800 */
[----:B------:R-:W-:Y:S01]  /*bcc0*/  FADD.FTZ R135, R34, -R135 ;  /* 0x8000008722877221 */ /* 0x000fe20000010000 */
[----:B---3--:R-:W-:Y:S01]  /*bcd0*/  FADD.FTZ R38, R38, -R140 ;  /* 0x8000008c26267221 */ /* 0x008fe20000010000 */
[----:B------:R-:W3:Y:S04]  /*bce0*/  SHFL.IDX PT, R32, R216, R217, 0x1f ;  /* 0x00001fd9d8207589 */ /* 0x000ee800000e0000 */
[----:B------:R-:W3:Y:S01]  /*bcf0*/  SHFL.IDX PT, R33, R216, R225, 0x1f ;  /* 0x00001fe1d8217589 */ /* 0x000ee200000e0000 */
[----:B----4-:R-:W-:Y:S01]  /*bd00*/  FADD.FTZ R39, R39, -R150 ;  /* 0x8000009627277221 */ /* 0x010fe20000010000 */
[----:B-1----:R-:W-:Y:S01]  /*bd10*/  FADD.FTZ R139, R36, -R140 ;  /* 0x8000008c248b7221 */ /* 0x002fe20000010000 */
[----:B------:R-:W-:Y:S01]  /*bd20*/  FADD.FTZ R140, R37, -R150 ;  /* 0x80000096258c7221 */ /* 0x000fe20000010000 */
[----:B------:R-:W4:Y:S01]  /*bd30*/  LDL R220, [R1+0x2c] ;  /* 0x00002c0001dc7983 */ /* 0x000f220000100800 */
[----:B------:R1:W-:Y:S01]  /*bd40*/  MUFU.EX2 R30, R146 ;  /* 0x00000092001e7308 */ /* 0x0003e20000000800 */
[--C-:B-----5:R-:W-:Y:S01]  /*bd50*/  FADD.FTZ R40, R40, -R149.reuse ;  /* 0x8000009528287221 */ /* 0x120fe20000010000 */
[----:B------:R-:W-:Y:S01]  /*bd60*/  FADD.FTZ R42, R42, -R149 ;  /* 0x800000952a2a7221 */ /* 0x000fe20000010000 */
[----:B------:R-:W5:Y:S01]  /*bd70*/  SHFL.IDX PT, R144, R216, R222, 0x1f ;  /* 0x00001fded8907589 */ /* 0x000f6200000e0000 */
[--C-:B------:R-:W-:Y:S01]  /*bd80*/  FADD.FTZ R57, R57, -R35.reuse ;  /* 0x8000002339397221 */ /* 0x100fe20000010000 */
[----:B------:R-:W-:-:S02]  /*bd90*/  FADD.FTZ R59, R59, -R35 ;  /* 0x800000233b3b7221 */ /* 0x000fc40000010000 */
[----:B------:R-:W5:Y:S01]  /*bda0*/  SHFL.IDX PT, R143, R216, R224, 0x1f ;  /* 0x00001fe0d88f7589 */ /* 0x000f6200000e0000 */
[--C-:B--2---:R-:W-:Y:S01]  /*bdb0*/  FADD.FTZ R49, R49, -R145.reuse ;  /* 0x8000009131317221 */ /* 0x104fe20000010000 */
[----:B------:R-:W-:Y:S02]  /*bdc0*/  FADD.FTZ R51, R51, -R145 ;  /* 0x8000009133337221 */ /* 0x000fe40000010000 */
[----:B------:R-:W2:Y:S01]  /*bdd0*/  SHFL.IDX PT, R147, R216, R151, 0x1f ;  /* 0x00001f97d8937589 */ /* 0x000ea200000e0000 */
[----:B------:R-:W-:Y:S01]  /*bde0*/  FMUL.FTZ R26, R9, R26 ;  /* 0x0000001a091a7220 */ /* 0x000fe20000410000 */
[----:B------:R-:W-:Y:S01]  /*bdf0*/  MUFU.EX2 R35, R128 ;  /* 0x0000008000237308 */ /* 0x000fe20000000800 */
[--C-:B---3--:R-:W-:Y:S01]  /*be00*/  FADD.FTZ R48, R48, -R32.reuse ;  /* 0x8000002030307221 */ /* 0x108fe20000010000 */
[----:B------:R-:W-:Y:S01]  /*be10*/  FADD.FTZ R50, R50, -R32 ;  /* 0x8000002032327221 */ /* 0x000fe20000010000 */
[----:B------:R-:W-:Y:S01]  /*be20*/  SHFL.IDX PT, R145, R219, R151, 0x1f ;  /* 0x00001f97db917589 */ /* 0x000fe200000e0000 */
[--C-:B------:R-:W-:Y:S01]  /*be30*/  FADD.FTZ R53, R53, -R33.reuse ;  /* 0x8000002135357221 */ /* 0x100fe20000010000 */
[----:B------:R-:W-:-:S03]  /*be40*/  FADD.FTZ R55, R55, -R33 ;  /* 0x8000002137377221 */ /* 0x000fc60000010000 */
[----:B------:R3:W-:Y:S01]  /*be50*/  MUFU.EX2 R32, R141 ;  /* 0x0000008d00207308 */ /* 0x0007e20000000800 */
[----:B------:R-:W-:Y:S04]  /*be60*/  SHFL.IDX PT, R150, R219, R222, 0x1f ;  /* 0x00001fdedb967589 */ /* 0x000fe800000e0000 */
[----:B-1----:R-:W-:Y:S01]  /*be70*/  SHFL.IDX PT, R146, R219, R217, 0x1f ;  /* 0x00001fd9db927589 */ /* 0x002fe200000e0000 */
[--C-:B-----5:R-:W-:Y:S01]  /*be80*/  FADD.FTZ R45, R45, -R144.reuse ;  /* 0x800000902d2d7221 */ /* 0x120fe20000010000 */
[----:B------:R-:W-:Y:S01]  /*be90*/  FADD.FTZ R47, R47, -R144 ;  /* 0x800000902f2f7221 */ /* 0x000fe20000010000 */
[----:B------:R1:W5:Y:S01]  /*bea0*/  MUFU.EX2 R33, R132 ;  /* 0x0000008400217308 */ /* 0x0003620000000800 */
[----:B---3--:R-:W-:Y:S01]  /*beb0*/  SHFL.IDX PT, R141, R219, R5, 0x1f ;  /* 0x00001f05db8d7589 */ /* 0x008fe200000e0000 */
[--C-:B------:R-:W-:Y:S01]  /*bec0*/  FADD.FTZ R52, R52, -R143.reuse ;  /* 0x8000008f34347221 */ /* 0x100fe20000010000 */
[----:B------:R-:W-:-:S02]  /*bed0*/  FADD.FTZ R54, R54, -R143 ;  /* 0x8000008f36367221 */ /* 0x000fc40000010000 */
[----:B------:R-:W-:Y:S01]  /*bee0*/  SHFL.IDX PT, R149, R219, R231, 0x1f ;  /* 0x00001fe7db957589 */ /* 0x000fe200000e0000 */
[----:B------:R-:W-:Y:S01]  /*bef0*/  FMUL.FTZ R25, R12, R25 ;  /* 0x000000190c197220 */ /* 0x000fe20000410000 */
[--C-:B--2---:R-:W-:Y:S01]  /*bf00*/  FADD.FTZ R44, R44, -R147.reuse ;  /* 0x800000932c2c7221 */ /* 0x104fe20000010000 */
[----:B------:R-:W-:Y:S01]  /*bf10*/  MUFU.EX2 R125, R125 ;  /* 0x0000007d007d7308 */ /* 0x000fe20000000800 */
[----:B------:R-:W-:Y:S01]  /*bf20*/  SHFL.IDX PT, R216, R219, R224, 0x1f ;  /* 0x00001fe0dbd87589 */ /* 0x000fe200000e0000 */
[----:B------:R-:W-:-:S03]  /*bf30*/  FADD.FTZ R46, R46, -R147 ;  /* 0x800000932e2e7221 */ /* 0x000fc60000010000 */
[----:B------:R-:W2:Y:S04]  /*bf40*/  SHFL.IDX PT, R219, R219, R225, 0x1f ;  /* 0x00001fe1dbdb7589 */ /* 0x000ea800000e0000 */
[----:B------:R-:W3:Y:S04]  /*bf50*/  SHFL.IDX PT, R144, R218, R151, 0x1f ;  /* 0x00001f97da907589 */ /* 0x000ee800000e0000 */
[----:B------:R-:W5:Y:S04]  /*bf60*/  SHFL.IDX PT, R36, R218, R222, 0x1f ;  /* 0x00001fdeda247589 */ /* 0x000f6800000e0000 */
[----:B------:R2:W5:Y:S04]  /*bf70*/  SHFL.IDX PT, R143, R218, R217, 0x1f ;  /* 0x00001fd9da8f7589 */ /* 0x00056800000e0000 */
[----:B-1----:R-:W1:Y:S04]  /*bf80*/  SHFL.IDX PT, R132, R218, R231, 0x1f ;  /* 0x00001fe7da847589 */ /* 0x002e6800000e0000 */
[----:B------:R-:W1:Y:S04]  /*bf90*/  SHFL.IDX PT, R34, R218, R5, 0x1f ;  /* 0x00001f05da227589 */ /* 0x000e6800000e0000 */
[----:B------:R-:W1:Y:S04]  /*bfa0*/  SHFL.IDX PT, R37, R218, R224, 0x1f ;  /* 0x00001fe0da257589 */ /* 0x000e6800000e0000 */
[----:B------:R-:W1:Y:S01]  /*bfb0*/  SHFL.IDX PT, R218, R218, R225, 0x1f ;  /* 0x00001fe1dada7589 */ /* 0x000e6200000e0000 */
[----:B--2---:R-:W-:Y:S01]  /*bfc0*/  FADD.FTZ R217, R85, -R219 ;  /* 0x800000db55d97221 */ /* 0x004fe20000010000 */
[----:B------:R-:W-:Y:S01]  /*bfd0*/  FMUL.FTZ R85, R11, R131 ;  /* 0x000000830b557220 */ /* 0x000fe20000410000 */
[----:B---3--:R-:W-:Y:S01]  /*bfe0*/  FADD.FTZ R62, R62, -R144 ;  /* 0x800000903e3e7221 */ /* 0x008fe20000010000 */
[--C-:B-----5:R-:W-:Y:S01]  /*bff0*/  FADD.FTZ R63, R63, -R36.reuse ;  /* 0x800000243f3f7221 */ /* 0x120fe20000010000 */
[----:B------:R-:W-:Y:S01]  /*c000*/  FADD.FTZ R61, R61, -R36 ;  /* 0x800000243d3d7221 */ /* 0x000fe20000010000 */
[----:B------:R-:W-:Y:S01]  /*c010*/  FADD.FTZ R60, R60, -R144 ;  /* 0x800000903c3c7221 */ /* 0x000fe20000010000 */
[----:B------:R-:W-:Y:S01]  /*c020*/  F2FP.BF16.F32.PACK_AB R85, R85, R26 ;  /* 0x0000001a5555723e */ /* 0x000fe200000010ff */
[----:B------:R-:W-:Y:S01]  /*c030*/  FMUL.FTZ R26, R14, R27 ;  /* 0x0000001b0e1a7220 */ /* 0x000fe20000410000 */
[----:B------:R-:W-:Y:S01]  /*c040*/  FADD.FTZ R64, R64, -R143 ;  /* 0x8000008f40407221 */ /* 0x000fe20000010000 */
[----:B------:R-:W-:Y:S01]  /*c050*/  FADD.FTZ R219, R87, -R219 ;  /* 0x800000db57db7221 */ /* 0x000fe20000010000 */
[----:B------:R-:W-:Y:S01]  /*c060*/  MUFU.EX2 R124, R124 ;  /* 0x0000007c007c7308 */ /* 0x000fe20000000800 */
[----:B-1----:R-:W-:Y:S01]  /*c070*/  FADD.FTZ R65, R65, -R132 ;  /* 0x8000008441417221 */ /* 0x002fe20000010000 */
[----:B------:R-:W-:Y:S01]  /*c080*/  F2FP.BF16.F32.PACK_AB R87, R26, R25 ;  /* 0x000000191a57723e */ /* 0x000fe200000010ff */
[----:B------:R-:W-:Y:S01]  /*c090*/  FADD.FTZ R148, R77, -R150 ;  /* 0x800000964d947221 */ /* 0x000fe20000010000 */
[----:B------:R-:W-:Y:S01]  /*c0a0*/  FADD.FTZ R66, R66, -R143 ;  /* 0x8000008f42427221 */ /* 0x000fe20000010000 */
[--C-:B------:R-:W-:Y:S01]  /*c0b0*/  FADD.FTZ R56, R56, -R34.reuse ;  /* 0x8000002238387221 */ /* 0x100fe20000010000 */
[----:B------:R-:W-:-:S02]  /*c0c0*/  FADD.FTZ R58, R58, -R34 ;  /* 0x800000223a3a7221 */ /* 0x000fc40000010000 */
[----:B------:R1:W2:Y:S01]  /*c0d0*/  MUFU.EX2 R34, R130 ;  /* 0x0000008200227308 */ /* 0x0002a20000000800 */
[----:B------:R-:W-:Y:S01]  /*c0e0*/  FMUL.FTZ R62, R110, R62 ;  /* 0x0000003e6e3e7220 */ /* 0x000fe20000410000 */
[----:B------:R-:W-:Y:S01]  /*c0f0*/  FMUL.FTZ R63, R111, R63 ;  /* 0x0000003f6f3f7220 */ /* 0x000fe20000410000 */
[----:B------:R-:W-:Y:S01]  /*c100*/  FMUL.FTZ R64, R112, R64 ;  /* 0x0000004070407220 */ /* 0x000fe20000410000 */
[----:B------:R-:W-:Y:S01]  /*c110*/  FMUL.FTZ R25, R115, R65 ;  /* 0x0000004173197220 */ /* 0x000fe20000410000 */
[----:B------:R-:W-:-:S03]  /*c120*/  FADD.FTZ R144, R76, -R145 ;  /* 0x800000914c907221 */ /* 0x000fc60000010000 */
[----:B------:R3:W5:Y:S01]  /*c130*/  MUFU.EX2 R36, R127 ;  /* 0x0000007f00247308 */ /* 0x0007620000000800 */
[----:B-1----:R-:W-:Y:S01]  /*c140*/  FADD.FTZ R130, R67, -R132 ;  /* 0x8000008443827221 */ /* 0x002fe20000010000 */
[--C-:B------:R-:W-:Y:S01]  /*c150*/  FADD.FTZ R132, R68, -R37.reuse ;  /* 0x8000002544847221 */ /* 0x100fe20000010000 */
[----:B------:R-:W-:Y:S01]  /*c160*/  FADD.FTZ R67, R70, -R37 ;  /* 0x8000002546437221 */ /* 0x000fe20000010000 */
[----:B------:R-:W-:-:S04]  /*c170*/  F2FP.BF16.F32.PACK_AB R64, R25, R64 ;  /* 0x000000401940723e */ /* 0x000fc800000010ff */
[----:B------:R1:W5:Y:S01]  /*c180*/  MUFU.EX2 R37, R126 ;  /* 0x0000007e00257308 */ /* 0x0003620000000800 */
[----:B---3--:R-:W-:Y:S01]  /*c190*/  FADD.FTZ R127, R71, -R218 ;  /* 0x800000da477f7221 */ /* 0x008fe20000010000 */
[----:B------:R-:W-:Y:S01]  /*c1a0*/  F2FP.BF16.F32.PACK_AB R71, R63, R62 ;  /* 0x0000003e3f47723e */ /* 0x000fe200000010ff */
[----:B------:R-:W-:-:S05]  /*c1b0*/  FMUL.FTZ R62, R33, R144 ;  /* 0x00000090213e7220 */ /* 0x000fca0000410000 */
[----:B------:R-:W3:Y:S01]  /*c1c0*/  MUFU.EX2 R123, R123 ;  /* 0x0000007b007b7308 */ /* 0x000ee20000000800 */
[----:B------:R-:W-:Y:S01]  /*c1d0*/  FMUL.FTZ R25, R35, R148 ;  /* 0x0000009423197220 */ /* 0x000fe20000410000 */
[----:B------:R-:W-:-:S06]  /*c1e0*/  FADD.FTZ R143, R80, -R146 ;  /* 0x80000092508f7221 */ /* 0x000fcc0000010000 */
[----:B------:R-:W3:Y:S01]  /*c1f0*/  MUFU.EX2 R122, R122 ;  /* 0x0000007a007a7308 */ /* 0x000ee20000000800 */
[----:B------:R-:W-:-:S07]  /*c200*/  FADD.FTZ R146, R82, -R146 ;  /* 0x8000009252927221 */ /* 0x000fce0000010000 */
[----:B------:R-:W3:Y:S08]  /*c210*/  MUFU.EX2 R121, R121 ;  /* 0x0000007900797308 */ /* 0x000ef00000000800 */
[----:B------:R-:W3:Y:S08]  /*c220*/  MUFU.EX2 R120, R120 ;  /* 0x0000007800787308 */ /* 0x000ef00000000800 */
[----:B------:R-:W3:Y:S01]  /*c230*/  MUFU.EX2 R119, R119 ;  /* 0x0000007700777308 */ /* 0x000ee20000000800 */
[--C-:B------:R-:W-:Y:S01]  /*c240*/  FADD.FTZ R151, R84, -R216.reuse ;  /* 0x800000d854977221 */ /* 0x100fe20000010000 */
[----:B------:R-:W-:Y:S01]  /*c250*/  FMUL.FTZ R82, R21, R139 ;  /* 0x0000008b15527220 */ /* 0x000fe20000410000 */
[----:B------:R-:W-:Y:S01]  /*c260*/  FMUL.FTZ R27, R22, R140 ;  /* 0x0000008c161b7220 */ /* 0x000fe20000410000 */
[----:B------:R-:W-:Y:S01]  /*c270*/  FADD.FTZ R216, R86, -R216 ;  /* 0x800000d856d87221 */ /* 0x000fe20000010000 */
[----:B------:R-:W-:Y:S01]  /*c280*/  FMUL.FTZ R38, R20, R38 ;  /* 0x0000002614267220 */ /* 0x000fe20000410000 */
[----:B------:R-:W-:Y:S01]  /*c290*/  FMUL.FTZ R39, R88, R39 ;  /* 0x0000002758277220 */ /* 0x000fe20000410000 */
[----:B------:R-:W-:Y:S01]  /*c2a0*/  FADD.FTZ R70, R69, -R218 ;  /* 0x800000da45467221 */ /* 0x000fe20000010000 */
[--C-:B------:R-:W-:Y:S01]  /*c2b0*/  FADD.FTZ R128, R72, -R141.reuse ;  /* 0x8000008d48807221 */ /* 0x100fe20000010000 */
[----:B-1----:R-:W-:Y:S01]  /*c2c0*/  FADD.FTZ R126, R74, -R141 ;  /* 0x8000008d4a7e7221 */ /* 0x002fe20000010000 */
        /* <DEDUP_REMOVED lines=91> */
[----:B----4-:R-:W-:-:S04]  /*c880*/  IMAD R25, R0, 0x4000, R220 ;  /* 0x0000400000197824 */ /* 0x010fc800078e02dc */
        /* <DEDUP_REMOVED lines=148> */
.L_x_5795:
        /* <DEDUP_REMOVED lines=70> */
.L_x_5796:
        /* <DEDUP_REMOVED lines=12> */
.L_x_5786:
        /* <DEDUP_REMOVED lines=34> */
.L_x_5754:
[----:B------:R-:W-:Y:S05]  /*d910*/  @P0 BRA `(.L_x_5748) ;  /* 0x0000004000000947 */ /* 0x000fea0003800000 */
[----:B------:R-:W-:Y:S01]  /*d920*/  ULDC.64 UR4, c[0x0][0x878] ;  /* 0x00021e0000047ab9 */ /* 0x000fe20000000a00 */
[----:B------:R-:W3:Y:S01]  /*d930*/  S2R R12, SR_TID.X ;  /* 0x00000000000c7919 */ /* 0x000ee20000002100 */
[----:B------:R-:W-:Y:S01]  /*d940*/  UISETP.NE.U32.AND UP0, UPT, UR4, URZ, UPT ;  /* 0x0000003f0400728c */ /* 0x000fe2000bf05070 */
[----:B------:R-:W4:Y:S01]  /*d950*/  S2UR UR8, SR_CTAID.Y ;  /* 0x00000000000879c3 */ /* 0x000f220000002600 */
[----:B------:R-:W-:Y:S02]  /*d960*/  ULDC.64 UR10, c[0x0][0x848] ;  /* 0x00021200000a7ab9 */ /* 0x000fe40000000a00 */
[----:B------:R-:W-:Y:S01]  /*d970*/  UISETP.NE.AND.EX UP0, UPT, UR5, URZ, UPT, UP0 ;  /* 0x0000003f0500728c */ /* 0x000fe2000bf05300 */
[----:B------:R-:W5:Y:S04]  /*d980*/  S2R R0, SR_CTAID.X ;  /* 0x0000000000007919 */ /* 0x000f680000002500 */
[----:B-12---:R-:W1:Y:S01]  /*d990*/  LDC.64 R8, c[0x0][0x818] ;  /* 0x00020600ff087b82 */ /* 0x006e620000000a00 */
[----:B------:R-:W-:-:S05]  /*d9a0*/  PLOP3.LUT P0, PT, PT, PT, UP0, 0x80, 0x0 ;  /* 0x000000000000781c */ /* 0x000fca0003f0f008 */
[----:B------:R-:W-:Y:S02]  /*d9b0*/  @UP0 ULDC.64 UR4, c[0x0][0x878] ;  /* 0x00021e0000040ab9 */ /* 0x000fe40000000a00 */
[----:B------:R-:W-:Y:S01]  /*d9c0*/  @UP0 UIMAD.WIDE UR4, UR37, 0x4, UR4 ;  /* 0x00000004250408a5 */ /* 0x000fe2000f8e0204 */
[----:B------:R-:W2:Y:S05]  /*d9d0*/  LDC.64 R10, c[0x0][0x840] ;  /* 0x00021000ff0a7b82 */ /* 0x000eaa0000000a00 */
[----:B------:R-:W-:Y:S02]  /*d9e0*/  IMAD.U32 R2, RZ, RZ, UR4 ;  /* 0x00000004ff027e24 */ /* 0x000fe4000f8e00ff */
[----:B------:R-:W-:Y:S01]  /*d9f0*/  IMAD.U32 R3, RZ, RZ, UR5 ;  /* 0x00000005ff037e24 */ /* 0x000fe2000f8e00ff */
[----:B------:R-:W-:-:S04]  /*da00*/  ULDC UR5, c[0x0][0x850] ;  /* 0x0002140000057ab9 */ /* 0x000fc80000000800 */
[----:B------:R-:W4:Y:S01]  /*da10*/  @P0 LDG.E R2, desc[UR38][R2.64] ;  /* 0x0000002602020981 */ /* 0x000f22000c1e1900 */
[----:B------:R-:W-:Y:S01]  /*da20*/  UISETP.NE.AND UP1, UPT, UR5, 0x1, UPT ;  /* 0x000000010500788c */ /* 0x000fe2000bf25270 */
[----:B---3--:R-:W-:Y:S01]  /*da30*/  VIADD R13, R12, 0xffffff80 ;  /* 0xffffff800c0d7836 */ /* 0x008fe20000000000 */
[----:B------:R-:W-:Y:S01]  /*da40*/  MOV R14, 0x400 ;  /* 0x00000400000e7802 */ /* 0x000fe20000000f00 */
[----:B------:R-:W3:Y:S01]  /*da50*/  S2R R15, SR_CgaCtaId ;  /* 0x00000000000f7919 */ /* 0x000ee20000008800 */
[----:B-----5:R-:W-:Y:S02]  /*da60*/  IMAD.SHL.U32 R0, R0, 0x2000, RZ ;  /* 0x0000200000007824 */ /* 0x020fe400078e00ff */
[----:B---3--:R-:W-:Y:S02]  /*da70*/  LEA R15, R15, R14, 0x18 ;  /* 0x0000000e0f0f7211 */ /* 0x008fe400078ec0ff */
[----:B----4-:R-:W-:Y:S02]  /*da80*/  @P0 R2UR UR4, R2 ;  /* 0x00000000020402ca */ /* 0x010fe400000e0000 */
        /* <DEDUP_REMOVED lines=16> */
[----:B-1----:R-:W-:Y:S01]  /*db90*/  IMAD R2, R8, UR7, RZ ;  /* 0x0000000708027c24 */ /* 0x002fe2000f8e02ff */
[----:B------:R-:W-:Y:S01]  /*dba0*/  IADD3 R4, P0, R0, UR4, RZ ;  /* 0x0000000400047c10 */ /* 0x000fe2000ff1e0ff */
[----:B------:R-:W-:Y:S01]  /*dbb0*/  USHF.R.S32.HI UR4, URZ, 0x1f, UR37 ;  /* 0x0000001f3f047899 */ /* 0x000fe20008011425 */
[----:B--2---:R-:W-:Y:S01]  /*dbc0*/  IMAD R6, R10, UR7, RZ ;  /* 0x000000070a067c24 */ /* 0x004fe2000f8e02ff */
[----:B------:R-:W-:Y:S01]  /*dbd0*/  @!UP0 UMOV UR5, URZ ;  /* 0x0000003f00058c82 */ /* 0x000fe20008000000 */
[----:B------:R-:W-:Y:S01]  /*dbe0*/  IMAD R9, R9, UR6, R2 ;  /* 0x0000000609097c24 */ /* 0x000fe2000f8e0202 */
[C---:B------:R-:W-:Y:S01]  /*dbf0*/  LOP3.LUT R2, R3.reuse, 0xfffff80, RZ, 0xc0, !PT ;  /* 0x0fffff8003027812 */ /* 0x040fe200078ec0ff */
[----:B------:R-:W-:Y:S01]  /*dc00*/  IMAD.SHL.U32 R3, R3, 0x20, RZ ;  /* 0x0000002003037824 */ /* 0x000fe200078e00ff */
[----:B------:R-:W-:Y:S01]  /*dc10*/  LEA.HI.X.SX32 R5, R0, UR5, 0x1, P0 ;  /* 0x0000000500057c11 */ /* 0x000fe200080f0eff */
[----:B------:R-:W-:-:S02]  /*dc20*/  USEL UR4, UR4, URZ, !UP0 ;  /* 0x0000003f04047287 */ /* 0x000fc4000c000000 */
[----:B------:R-:W-:Y:S01]  /*dc30*/  IMAD.IADD R0, R13, 0x1, -R2 ;  /* 0x000000010d007824 */ /* 0x000fe200078e0a02 */
[----:B------:R-:W-:Y:S01]  /*dc40*/  LOP3.LUT R7, R3, 0x3ffff000, RZ, 0xc0, !PT ;  /* 0x3ffff00003077812 */ /* 0x000fe200078ec0ff */
[----:B------:R-:W-:Y:S01]  /*dc50*/  IMAD.WIDE.U32 R2, R8, UR6, R4 ;  /* 0x0000000608027c25 */ /* 0x000fe2000f8e0004 */
[----:B------:R-:W-:Y:S02]  /*dc60*/  UIMAD UR5, UR4, UR8, URZ ;  /* 0x00000008040572a4 */ /* 0x000fe4000f8e023f */
[----:B------:R-:W-:Y:S01]  /*dc70*/  UIMAD UR4, UR4, UR10, URZ ;  /* 0x0000000a040472a4 */ /* 0x000fe2000f8e023f */
[----:B------:R-:W-:Y:S02]  /*dc80*/  IMAD R0, R0, 0x4, R7 ;  /* 0x0000000400007824 */ /* 0x000fe400078e0207 */
[----:B------:R-:W-:Y:S02]  /*dc90*/  IMAD R7, R11, UR6, R6 ;  /* 0x000000060b077c24 */ /* 0x000fe4000f8e0206 */
[----:B------:R-:W-:Y:S01]  /*dca0*/  IMAD.WIDE.U32 R4, R10, UR6, R4 ;  /* 0x000000060a047c25 */ /* 0x000fe2000f8e0004 */
[----:B------:R-:W-:-:S03]  /*dcb0*/  USEL UR6, UR37, URZ, !UP0 ;  /* 0x0000003f25067287 */ /* 0x000fc6000c000000 */
[----:B------:R-:W-:Y:S01]  /*dcc0*/  IMAD.IADD R3, R3, 0x1, R9 ;  /* 0x0000000103037824 */ /* 0x000fe200078e0209 */
[----:B------:R-:W-:Y:S01]  /*dcd0*/  UIMAD UR5, UR6, UR9, UR5 ;  /* 0x00000009060572a4 */ /* 0x000fe2000f8e0205 */
[----:B------:R-:W-:Y:S01]  /*dce0*/  IMAD.IADD R5, R5, 0x1, R7 ;  /* 0x0000000105057824 */ /* 0x000fe200078e0207 */
[----:B------:R-:W-:Y:S01]  /*dcf0*/  UIMAD UR4, UR6, UR11, UR4 ;  /* 0x0000000b060472a4 */ /* 0x000fe2000f8e0204 */
[----:B------:R-:W-:Y:S02]  /*dd00*/  IMAD.U32 R9, RZ, RZ, UR8 ;  /* 0x00000008ff097e24 */ /* 0x000fe4000f8e00ff */
[----:B------:R-:W-:Y:S02]  /*dd10*/  IMAD.U32 R7, RZ, RZ, UR10 ;  /* 0x0000000aff077e24 */ /* 0x000fe4000f8e00ff */
[----:B------:R-:W-:-:S04]  /*dd20*/  IMAD.WIDE.U32 R2, R9, UR6, R2 ;  /* 0x0000000609027c25 */ /* 0x000fc8000f8e0002 */
[----:B------:R-:W-:-:S04]  /*dd30*/  IMAD.WIDE.U32 R4, R7, UR6, R4 ;  /* 0x0000000607047c25 */ /* 0x000fc8000f8e0004 */
[----:B------:R-:W-:Y:S02]  /*dd40*/  VIADD R7, R3, UR5 ;  /* 0x0000000503077c36 */ /* 0x000fe40008000000 */
[----:B------:R-:W-:Y:S01]  /*dd50*/  VIADD R6, R5, UR4 ;  /* 0x0000000405067c36 */ /* 0x000fe20008000000 */
[----:B------:R-:W-:Y:S05]  /*dd60*/  WARPSYNC.ALL ;  /* 0x0000000000007948 */ /* 0x000fea0003800000 */
[----:B------:R-:W-:Y:S01]  /*dd70*/  IMAD R0, R0, 0x4, R15 ;  /* 0x0000000400007824 */ /* 0x000fe200078e020f */
        /* <DEDUP_REMOVED lines=32> */
.L_x_5800:
[----:B------:R-:W-:Y:S01]  /*df80*/  @P0 ELECT P1, URZ, PT ;  /* 0x00000000003f082f */ /* 0x000fe20003820000 */
[----:B------:R1:W-:-:S12]  /*df90*/  UBLKRED.G.S.ADD.F32.RN [UR4], [UR6], UR7, desc[UR8] ;  /* 0x00000804060073bb */ /* 0x0003d800080a1407 */
[----:B------:R-:W-:Y:S02]  /*dfa0*/  @P1 PLOP3.LUT P0, PT, P1, PT, PT, 0x8, 0x0 ;  /* 0x000000000000181c */ /* 0x000fe40000f0e170 */
[----:B------:R-:W-:-:S11]  /*dfb0*/  PLOP3.LUT P1, PT, PT, PT, PT, 0x8, 0x0 ;  /* 0x000000000000781c */ /* 0x000fd60003f2e170 */
[----:B-1----:R-:W-:Y:S05]  /*dfc0*/  @P0 BRA.U.ANY `(.L_x_5800) ;  /* 0xfffffffd00ec0947 */ /* 0x002fea000393ffff */
[----:B------:R0:W-:Y:S01]  /*dfd0*/  UTMACMDFLUSH ;  /* 0x00000000000079b7 */ /* 0x0001e20000000000 */
[----:B------:R-:W-:-:S04]  /*dfe0*/  DEPBAR.LE SB0, 0x0 ;  /* 0x000080000000791a */ /* 0x000fc80000000000 */
.L_x_5799:
[----:B------:R-:W-:Y:S05]  /*dff0*/  BSYNC B0 ;  /* 0x0000000000007941 */ /* 0x000fea0003800000 */
.L_x_5798:
        /* <DEDUP_REMOVED lines=25> */
.L_x_5801:
        /* <DEDUP_REMOVED lines=8> */
.L_x_5743:
        /* <DEDUP_REMOVED lines=21> */
.L_x_5803:
        /* <DEDUP_REMOVED lines=13> */
.L_x_5805:
[----:B------:R-:W-:-:S05]  /*e430*/  ULDC UR4, c[0x0][0x8c4] ;  /* 0x0002310000047ab9 */ /* 0x000fca0000000800 */
.L_x_5804:
        /* <DEDUP_REMOVED lines=44> */
.L_x_5806:
        /* <DEDUP_REMOVED lines=13> */
.L_x_5807:
        /* <DEDUP_REMOVED lines=12> */
.L_x_5808:
        /* <DEDUP_REMOVED lines=22> */
.L_x_5809:
        /* <DEDUP_REMOVED lines=40> */
.L_x_5812:
[----:B------:R-:W-:Y:S05]  /*ec70*/  BSYNC B0 ;  /* 0x0000000000007941 */ /* 0x000fea0003800000 */
.L_x_5811:
        /* <DEDUP_REMOVED lines=19> */
.L_x_5814:
[----:B------:R-:W-:Y:S05]  /*edb0*/  BSYNC B0 ;  /* 0x0000000000007941 */ /* 0x000fea0003800000 */
.L_x_5813:
[----:B------:R-:W-:Y:S06]  /*edc0*/  BAR.ARV 0xa, 0xa0 ;  /* 0x0282800000007b1d */ /* 0x000fec0000002000 */
[----:B------:R-:W-:Y:S04]  /*edd0*/  BSSY B0, `(.L_x_5815) ;  /* 0x0000003000007945 */ /* 0x000fe80003800000 */
[----:B------:R-:W-:Y:S05]  /*ede0*/  @!P0 BRA `(.L_x_5816) ;  /* 0x0000000000048947 */ /* 0x000fea0003800000 */
[----:B------:R-:W-:-:S04]  /*edf0*/  DEPBAR.LE SB0, 0x0 ;  /* 0x000080000000791a */ /* 0x000fc80000000000 */
.L_x_5816:
[----:B------:R-:W-:Y:S05]  /*ee00*/  BSYNC B0 ;  /* 0x0000000000007941 */ /* 0x000fea0003800000 */
.L_x_5815:
[----:B------:R-:W-:Y:S06]  /*ee10*/  BAR.ARV 0xb, 0xa0 ;  /* 0x02c2800000007b1d */ /* 0x000fec0000002000 */
[----:B------:R-:W-:Y:S01]  /*ee20*/  UIADD3 UR15, UR7, 0x1, URZ ;  /* 0x00000001070f7890 */ /* 0x000fe2000fffe03f */
[----:B------:R-:W-:Y:S11]  /*ee30*/  BRA `(.L_x_5817) ;  /* 0x0000000000047947 */ /* 0x000ff60003800000 */
.L_x_5810:
[----:B------:R-:W-:-:S05]  /*ee40*/  UMOV UR15, UR7 ;  /* 0x00000007000f7c82 */ /* 0x000fca0008000000 */
.L_x_5817:
        /* <DEDUP_REMOVED lines=21> */
.L_x_5830:
        /* <DEDUP_REMOVED lines=20> */
.L_x_5819:
[----:B------:R-:W-:Y:S05]  /*f0e0*/  BSYNC B0 ;  /* 0x0000000000007941 */ /* 0x000fea0003800000 */
.L_x_5818:
        /* <DEDUP_REMOVED lines=13> */
.L_x_5821:
[----:B------:R-:W-:Y:S05]  /*f1c0*/  BSYNC B0 ;  /* 0x0000000000007941 */ /* 0x000fea0003800000 */
.L_x_5820:
[----:B------:R-:W-:Y:S06]  /*f1d0*/  BAR.ARV 0xa, 0xa0 ;  /* 0x0282800000007b1d */ /* 0x000fec0000002000 */
[----:B------:R-:W-:Y:S04]  /*f1e0*/  BSSY B0, `(.L_x_5822) ;  /* 0x0000003000007945 */ /* 0x000fe80003800000 */
[----:B------:R-:W-:Y:S05]  /*f1f0*/  @!P0 BRA `(.L_x_5823) ;  /* 0x0000000000048947 */ /* 0x000fea0003800000 */
[----:B------:R-:W-:-:S04]  /*f200*/  DEPBAR.LE SB0, 0x0 ;  /* 0x000080000000791a */ /* 0x000fc80000000000 */
.L_x_5823:
[----:B------:R-:W-:Y:S05]  /*f210*/  BSYNC B0 ;  /* 0x0000000000007941 */ /* 0x000fea0003800000 */
.L_x_5822:
        /* <DEDUP_REMOVED lines=13> */
.L_x_5825:
[----:B------:R-:W-:Y:S05]  /*f2f0*/  BSYNC B0 ;  /* 0x0000000000007941 */ /* 0x000fea0003800000 */
.L_x_5824:
        /* <DEDUP_REMOVED lines=13> */
.L_x_5827:
[----:B------:R-:W-:Y:S05]  /*f3d0*/  BSYNC B0 ;  /* 0x0000000000007941 */ /* 0x000fea0003800000 */
.L_x_5826:
[----:B------:R-:W-:Y:S01]  /*f3e0*/  UIADD3 UR15, UR15, 0x2, URZ ;  /* 0x000000020f0f7890 */ /* 0x000fe2000fffe03f */
[----:B------:R-:W-:Y:S06]  /*f3f0*/  BAR.ARV 0xa, 0xa0 ;  /* 0x0282800000007b1d */ /* 0x000fec0000002000 */
[----:B------:R-:W-:Y:S01]  /*f400*/  BSSY B0, `(.L_x_5828) ;  /* 0x0000004000007945 */ /* 0x000fe20003800000 */
[----:B------:R-:W-:-:S03]  /*f410*/  ISETP.LE.AND P1, PT, R2, UR15, PT ;  /* 0x0000000f02007c0c */ /* 0x000fc6000bf23270 */
[----:B------:R-:W-:Y:S10]  /*f420*/  @!P0 BRA `(.L_x_5829) ;  /* 0x0000000000048947 */ /* 0x000ff40003800000 */
[----:B------:R-:W-:-:S04]  /*f430*/  DEPBAR.LE SB0, 0x0 ;  /* 0x000080000000791a */ /* 0x000fc80000000000 */
.L_x_5829:
[----:B------:R-:W-:Y:S05]  /*f440*/  BSYNC B0 ;  /* 0x0000000000007941 */ /* 0x000fea0003800000 */
.L_x_5828:
[----:B------:R-:W-:Y:S06]  /*f450*/  BAR.ARV 0xb, 0xa0 ;  /* 0x02c2800000007b1d */ /* 0x000fec0000002000 */
[----:B------:R-:W-:Y:S02]  /*f460*/  UIADD3 UR19, UR19, 0x4000, URZ ;  /* 0x0000400013137890 */ /* 0x000fe4000fffe03f */
[----:B------:R-:W-:Y:S01]  /*f470*/  UIADD3 UR6, UR6, 0x4000, URZ ;  /* 0x0000400006067890 */ /* 0x000fe2000fffe03f */
[----:B------:R-:W-:Y:S11]  /*f480*/  @!P1 BRA `(.L_x_5830) ;  /* 0xfffffff800c49947 */ /* 0x000ff6000383ffff */
[----:B------:R-:W-:Y:S05]  /*f490*/  BRA `(.L_x_5748) ;  /* 0x0000002400207947 */ /* 0x000fea0003800000 */
.L_x_5802:
        /* <DEDUP_REMOVED lines=14> */
.L_x_5831:
        /* <DEDUP_REMOVED lines=14> */
.L_x_5833:
[----:B------:R-:W-:-:S05]  /*f660*/  ULDC UR4, c[0x0][0x8c4] ;  /* 0x0002310000047ab9 */ /* 0x000fca0000000800 */
.L_x_5832:
        /* <DEDUP_REMOVED lines=59> */
.L_x_5835:
        /* <DEDUP_REMOVED lines=13> */
.L_x_5836:
        /* <DEDUP_REMOVED lines=8> */
.L_x_5837:
        /* <DEDUP_REMOVED lines=21> */
.L_x_5838:
        /* <DEDUP_REMOVED lines=50> */
.L_x_5868:
        /* <DEDUP_REMOVED lines=15> */
.L_x_5841:
        /* <DEDUP_REMOVED lines=77> */
.L_x_5852:
[----:B-123--:R-:W-:-:S04]  /*105a0*/  SHF.L.U32 R18, R10, 0x1f, RZ ;  /* 0x0000001f0a127819 */ /* 0x00efc800000006ff */
[----:B------:R-:W2:Y:S02]  /*105b0*/  SYNCS.PHASECHK.TRANS64.TRYWAIT P1, [R15+URZ+0x30c40], R18 ;  /* 0x030c40120f0075a7 */ /* 0x000ea4000802017f */
[----:B--2---:R-:W-:Y:S05]  /*105c0*/  @!P1 BRA `(.L_x_5844) ;  /* 0x00000014009c9947 */ /* 0x004fea0003800000 */
.L_x_5869:
        /* <DEDUP_REMOVED lines=8> */
.L_x_5845:
        /* <DEDUP_REMOVED lines=30> */
.L_x_5870:
        /* <DEDUP_REMOVED lines=8> */
.L_x_5847:
        /* <DEDUP_REMOVED lines=30> */
.L_x_5871:
        /* <DEDUP_REMOVED lines=8> */
.L_x_5849:
        /* <DEDUP_REMOVED lines=24> */
.L_x_5873:
        /* <DEDUP_REMOVED lines=8> */
.L_x_5851:
        /* <DEDUP_REMOVED lines=30> */
.L_x_5843:
[----:B------:R-:W4:Y:S02]  /*10ef0*/  LDL.LU R4, [R1+0x8] ;  /* 0x0000080001047983 */ /* 0x000f240000300800 */
[----:B----4-:R-:W-:Y:S02]  /*10f00*/  ISETP.NE.AND P1, PT, R4, RZ, PT ;  /* 0x000000ff0400720c */ /* 0x010fe40003f25270 */
[----:B------:R4:W5:Y:S11]  /*10f10*/  LDL R4, [R1+0x4] ;  /* 0x0000040001047983 */ /* 0x0009760000100800 */
[----:B----4-:R-:W-:Y:S05]  /*10f20*/  @!P1 BRA `(.L_x_5842) ;  /* 0x0000000400249947 */ /* 0x010fea0003800000 */
[----:B------:R-:W-:-:S04]  /*10f30*/  SHF.L.U32 R12, R10, 0x1f, RZ ;  /* 0x0000001f0a0c7819 */ /* 0x000fc800000006ff */
[----:B------:R-:W4:Y:S02]  /*10f40*/  SYNCS.PHASECHK.TRANS64.TRYWAIT P1, [R15+URZ+0x30c40], R12 ;  /* 0x030c400c0f0075a7 */ /* 0x000f24000802017f */
[----:B----4-:R-:W-:Y:S05]  /*10f50*/  @!P1 BRA `(.L_x_5853) ;  /* 0x0000000c008c9947 */ /* 0x010fea0003800000 */
.L_x_5874:
        /* <DEDUP_REMOVED lines=8> */
.L_x_5854:
        /* <DEDUP_REMOVED lines=27> */
.L_x_5875:
        /* <DEDUP_REMOVED lines=8> */
.L_x_5856:
        /* <DEDUP_REMOVED lines=27> */
.L_x_5842:
[----:B------:R-:W1:Y:S01]  /*113c0*/  S2R R0, SR_TID.X ;  /* 0x0000000000007919 */ /* 0x000e620000002100 */
[----:B------:R-:W-:Y:S01]  /*113d0*/  IMAD R3, R16, 0x8, R15 ;  /* 0x0000000810037824 */ /* 0x000fe200078e020f */
[----:B-1----:R-:W-:Y:S02]  /*113e0*/  LOP3.LUT R2, R0, 0x7f, RZ, 0xc0, !PT ;  /* 0x0000007f00027812 */ /* 0x002fe400078ec0ff */
[----:B------:R-:W-:Y:S02]  /*113f0*/  SHF.L.U32 R0, R10, 0x1f, RZ ;  /* 0x0000001f0a007819 */ /* 0x000fe400000006ff */
[----:B------:R-:W-:Y:S02]  /*11400*/  ISETP.NE.AND P1, PT, R2, RZ, PT ;  /* 0x000000ff0200720c */ /* 0x000fe40003f25270 */
[----:B------:R-:W1:Y:S02]  /*11410*/  SYNCS.PHASECHK.TRANS64.TRYWAIT P0, [R3+URZ+0x30c40], R0 ;  /* 0x030c4000030075a7 */ /* 0x000e64000800017f */
[----:B-1----:R-:W-:Y:S09]  /*11420*/  @!P0 BRA `(.L_x_5857) ;  /* 0x0000000800808947 */ /* 0x002ff20003800000 */
.L_x_5876:
[----:B------:R-:W-:Y:S05]  /*11430*/  @P1 BRA `(.L_x_5858) ;  /* 0x0000000000181947 */ /* 0x000fea0003800000 */
[----:B------:R-:W1:Y:S01]  /*11440*/  S2R R2, SR_TID.X ;  /* 0x0000000000027919 */ /* 0x000e620000002100 */
[----:B------:R-:W-:-:S04]  /*11450*/  IMAD.MOV.U32 R0, RZ, RZ, 0x4200 ;  /* 0x00004200ff007424 */ /* 0x000fc800078e00ff */
[----:B------:R1:W-:Y:S02]  /*11460*/  SYNCS.ARRIVE.TRANS64 RZ, [R3+URZ+0x30c30], R0 ;  /* 0x030c300003ff79a7 */ /* 0x0003e4000800003f */
[----:B-1----:R-:W-:-:S13]  /*11470*/  LOP3.LUT P0, RZ, R2, 0x1f, RZ, 0xc0, !PT ;  /* 0x0000001f02ff7812 */ /* 0x002fda000780c0ff */
[----:B------:R-:W-:Y:S05]  /*11480*/  @!P0 BRA `(.L_x_5858) ;  /* 0x0000000000048947 */ /* 0x000fea0003800000 */
[----:B------:R-:W-:Y:S01]  /*11490*/  BPT.TRAP 0x1 ;  /* 0x000000040000795c */ /* 0x000fe20000300000 */
.L_x_5858:
        /* <DEDUP_REMOVED lines=34> */
.L_x_5839:
[----:B------:R-:W-:Y:S05]  /*116c0*/  BSYNC B0 ;  /* 0x0000000000007941 */ /* 0x000fea0003800000 */
.L_x_5834:
[----:B------:R-:W-:-:S03]  /*116d0*/  UMOV UR8, 0xffffffff ;  /* 0xffffffff00087882 */ /* 0x000fc60000000000 */
[----:B------:R-:W-:Y:S05]  /*116e0*/  BRA.DIV UR8, `(.L_x_5859) ;  /* 0x0000000608e47947 */ /* 0x000fea000b800000 */
[----:B------:R-:W-:-:S13]  /*116f0*/  ELECT P6, URZ, PT ;  /* 0x00000000003f782f */ /* 0x000fda00038c0000 */
.L_x_5879:
[----:B------:R-:W-:Y:S05]  /*11700*/  @!P6 BRA `(.L_x_5748) ;  /* 0x000000000084e947 */ /* 0x000fea0003800000 */
[----:B------:R-:W-:-:S06]  /*11710*/  ULOP3.LUT UR8, UR36, 0x2, URZ, 0xfc, !UPT ;  /* 0x0000000224087892 */ /* 0x000fcc000f8efc3f */
[----:B------:R-:W-:-:S05]  /*11720*/  IMAD.U32 R2, RZ, RZ, UR8 ;  /* 0x00000008ff027e24 */ /* 0x000fca000f8e00ff */
[----:B------:R-:W-:-:S13]  /*11730*/  ISETP.NE.AND P2, PT, R2, 0x3, PT ;  /* 0x000000030200780c */ /* 0x000fda0003f45270 */
[----:B------:R-:W-:Y:S05]  /*11740*/  @!P2 BRA `(.L_x_5860) ;  /* 0x000000000004a947 */ /* 0x000fea0003800000 */
[----:B---3--:R-:W-:Y:S01]  /*11750*/  BPT.TRAP 0x1 ;  /* 0x000000040000795c */ /* 0x008fe20000300000 */
.L_x_5860:
        /* <DEDUP_REMOVED lines=15> */
.L_x_5880:
[----:B------:R-:W2:Y:S02]  /*11850*/  SYNCS.PHASECHK.TRANS64.TRYWAIT P0, [R3+URZ], R2 ;  /* 0x00000002030075a7 */ /* 0x000ea4000800017f */
[----:B--2---:R-:W-:Y:S05]  /*11860*/  @!P0 BRA `(.L_x_5862) ;  /* 0x0000000400b88947 */ /* 0x004fea0003800000 */
.L_x_5881:
[----:B------:R-:W-:Y:S05]  /*11870*/  @!P2 BRA `(.L_x_5863) ;  /* 0x000000000004a947 */ /* 0x000fea0003800000 */
[----:B---3--:R-:W-:Y:S01]  /*11880*/  BPT.TRAP 0x1 ;  /* 0x000000040000795c */ /* 0x008fe20000300000 */
.L_x_5863:
[----:B--2---:R-:W-:-:S04]  /*11890*/  VIADD R3, R8, 0x30c40 ;  /* 0x00030c4008037836 */ /* 0x004fc80000000000 */
[----:B------:R-:W-:-:S04]  /*118a0*/  IMAD R5, R0, 0x8, R3 ;  /* 0x0000000800057824 */ /* 0x000fc800078e0203 */
[----:B------:R-:W2:Y:S02]  /*118b0*/  SYNCS.PHASECHK.TRANS64.TRYWAIT P0, [R5+URZ], R4 ;  /* 0x00000004050075a7 */ /* 0x000ea4000800017f */
[----:B--2---:R-:W-:Y:S05]  /*118c0*/  @!P0 BRA `(.L_x_5864) ;  /* 0x0000000400b48947 */ /* 0x004fea0003800000 */
.L_x_5882:
[----:B------:R-:W-:-:S07]  /*118d0*/  IMAD R3, R6, 0x8, R3 ;  /* 0x0000000806037824 */ /* 0x000fce00078e0203 */
.L_x_5865:
[----:B----4-:R4:W1:Y:S02]  /*118e0*/  SYNCS.PHASECHK.TRANS64.TRYWAIT P0, [R3+URZ], R2 ;  /* 0x00000002030075a7 */ /* 0x010864000800017f */
[----:B-1----:R-:W-:Y:S05]  /*118f0*/  @!P0 NANOSLEEP.SYNCS 0x989680 ;  /* 0x009896800000895d */ /* 0x002fea0003900000 */
[----:B------:R-:W1:Y:S02]  /*11900*/  @!P0 SYNCS.PHASECHK.TRANS64 P0, [R3+URZ], R2 ;  /* 0x00000002030085a7 */ /* 0x000e64000800007f */
[----:B-1----:R-:W-:Y:S05]  /*11910*/  @!P0 BRA `(.L_x_5865) ;  /* 0xfffffffc00f08947 */ /* 0x002fea000383ffff */
.L_x_5748:
[----:B---3--:R-:W-:Y:S05]  /*11920*/  BSYNC B6 ;  /* 0x0000000000067941 */ /* 0x008fea0003800000 */
.L_x_5742:
[----:B------:R-:W-:Y:S05]  /*11930*/  EXIT ;  /* 0x000000000000794d */ /* 0x000fea0003800000 */
.L_x_5759:
[----:B------:R-:W-:Y:S02]  /*11940*/  IMAD.MOV.U32 R13, RZ, RZ, R10 ;  /* 0x000000ffff0d7224 */ /* 0x000fe400078e000a */
[----:B------:R-:W-:Y:S02]  /*11950*/  IMAD.MOV.U32 R12, RZ, RZ, RZ ;  /* 0x000000ffff0c7224 */ /* 0x000fe400078e00ff */
[----:B------:R-:W-:Y:S02]  /*11960*/  IMAD.MOV.U32 R11, RZ, RZ, 0x1f ;  /* 0x0000001fff0b7424 */ /* 0x000fe400078e00ff */
[----:B------:R-:W-:-:S07]  /*11970*/  IMAD.MOV.U32 R15, RZ, RZ, -0x1 ;  /* 0xffffffffff0f7424 */ /* 0x000fce00078e00ff */
[----:B------:R-:W-:Y:S05]  /*11980*/  WARPSYNC.COLLECTIVE R15, `(.L_x_5866) ;  /* 0x000000000f087348 */ /* 0x000fea0003c00000 */
[----:B------:R1:W2:Y:S02]  /*11990*/  SHFL.IDX P6, R14, R13, R12, R11 ;  /* 0x0000000c0d0e7389 */ /* 0x0002a400000c000b */
[----:B-12---:R-:W-:Y:S01]  /*119a0*/  ENDCOLLECTIVE ;  /* 0x000000000000791b */ /* 0x006fe20003800000 */
.L_x_5866:
[----:B------:R-:W-:Y:S05]  /*119b0*/  BRA `(.L_x_5867) ;  /* 0xfffffef800987947 */ /* 0x000fea000383ffff */
.L_x_5761:
[----:B--2---:R2:W3:Y:S02]  /*119c0*/  SYNCS.PHASECHK.TRANS64.TRYWAIT P0, [R16+URZ+0x30c00], R11 ;  /* 0x030c000b100075a7 */ /* 0x0044e4000800017f */
[----:B---3--:R-:W-:Y:S05]  /*119d0*/  @!P0 NANOSLEEP.SYNCS 0x989680 ;  /* 0x009896800000895d */ /* 0x008fea0003900000 */
[----:B------:R-:W3:Y:S02]  /*119e0*/  @!P0 SYNCS.PHASECHK.TRANS64 P0, [R16+URZ+0x30c00], R11 ;  /* 0x030c000b100085a7 */ /* 0x000ee4000800007f */
[----:B---3--:R-:W-:Y:S05]  /*119f0*/  @!P0 BRA `(.L_x_5761) ;  /* 0xfffffffc00f08947 */ /* 0x008fea000383ffff */
[----:B------:R-:W-:Y:S05]  /*11a00*/  BRA `(.L_x_5760) ;  /* 0xfffffef800e07947 */ /* 0x000fea000383ffff */
.L_x_5766:
[----:B--2---:R2:W3:Y:S02]  /*11a10*/  SYNCS.PHASECHK.TRANS64.TRYWAIT P0, [R8+URZ+0x30c10], R23 ;  /* 0x030c1017080075a7 */ /* 0x0044e4000800017f */
[----:B---3--:R-:W-:Y:S05]  /*11a20*/  @!P0 NANOSLEEP.SYNCS 0x989680 ;  /* 0x009896800000895d */ /* 0x008fea0003900000 */
[----:B------:R-:W3:Y:S02]  /*11a30*/  @!P0 SYNCS.PHASECHK.TRANS64 P0, [R8+URZ+0x30c10], R23 ;  /* 0x030c1017080085a7 */ /* 0x000ee4000800007f */
[----:B---3--:R-:W-:Y:S05]  /*11a40*/  @!P0 BRA `(.L_x_5766) ;  /* 0xfffffffc00f08947 */ /* 0x008fea000383ffff */
[----:B------:R-:W-:Y:S05]  /*11a50*/  BRA `(.L_x_5765) ;  /* 0xffffff0400807947 */ /* 0x000fea000383ffff */
.L_x_5770:
[----:B------:R1:W1:Y:S02]  /*11a60*/  SYNCS.PHASECHK.TRANS64.TRYWAIT P0, [R8+URZ+0x30c30], R23 ;  /* 0x030c3017080075a7 */ /* 0x000264000800017f */
[----:B-1----:R-:W-:Y:S05]  /*11a70*/  @!P0 NANOSLEEP.SYNCS 0x989680 ;  /* 0x009896800000895d */ /* 0x002fea0003900000 */
[----:B------:R-:W1:Y:S02]  /*11a80*/  @!P0 SYNCS.PHASECHK.TRANS64 P0, [R8+URZ+0x30c30], R23 ;  /* 0x030c3017080085a7 */ /* 0x000e64000800007f */
[----:B-1----:R-:W-:Y:S05]  /*11a90*/  @!P0 BRA `(.L_x_5770) ;  /* 0xfffffffc00f08947 */ /* 0x002fea000383ffff */
[----:B------:R-:W-:Y:S05]  /*11aa0*/  BRA `(.L_x_5769) ;  /* 0xffffff0800807947 */ /* 0x000fea000383ffff */
.L_x_5778:
[----:B--2---:R2:W3:Y:S02]  /*11ab0*/  SYNCS.PHASECHK.TRANS64.TRYWAIT P1, [R7+URZ+0x30c10], R20 ;  /* 0x030c1014070075a7 */ /* 0x0044e4000802017f */
[----:B---3--:R-:W-:Y:S05]  /*11ac0*/  @!P1 NANOSLEEP.SYNCS 0x989680 ;  /* 0x009896800000995d */ /* 0x008fea0003900000 */
[----:B------:R-:W3:Y:S02]  /*11ad0*/  @!P1 SYNCS.PHASECHK.TRANS64 P1, [R7+URZ+0x30c10], R20 ;  /* 0x030c1014070095a7 */ /* 0x000ee4000802007f */
[----:B---3--:R-:W-:Y:S05]  /*11ae0*/  @!P1 BRA `(.L_x_5778) ;  /* 0xfffffffc00f09947 */ /* 0x008fea000383ffff */
[----:B------:R-:W-:Y:S05]  /*11af0*/  BRA `(.L_x_5777) ;  /* 0xffffff4400f87947 */ /* 0x000fea000383ffff */
.L_x_5782:
[----:B------:R1:W1:Y:S02]  /*11b00*/  SYNCS.PHASECHK.TRANS64.TRYWAIT P1, [R7+URZ+0x30c30], R20 ;  /* 0x030c3014070075a7 */ /* 0x000264000802017f */
[----:B-1----:R-:W-:Y:S05]  /*11b10*/  @!P1 NANOSLEEP.SYNCS 0x989680 ;  /* 0x009896800000995d */ /* 0x002fea0003900000 */
[----:B------:R-:W1:Y:S02]  /*11b20*/  @!P1 SYNCS.PHASECHK.TRANS64 P1, [R7+URZ+0x30c30], R20 ;  /* 0x030c3014070095a7 */ /* 0x000e64000802007f */
[----:B-1----:R-:W-:Y:S05]  /*11b30*/  @!P1 BRA `(.L_x_5782) ;  /* 0xfffffffc00f09947 */ /* 0x002fea000383ffff */
[----:B------:R-:W-:Y:S05]  /*11b40*/  BRA `(.L_x_5781) ;  /* 0xffffff4c000c7947 */ /* 0x000fea000383ffff */
.L_x_5790:
[----:B-1----:R1:W3:Y:S02]  /*11b50*/  SYNCS.PHASECHK.TRANS64.TRYWAIT P0, [R7+URZ+0x30c10], R20 ;  /* 0x030c1014070075a7 */ /* 0x0022e4000800017f */
[----:B---3--:R-:W-:Y:S05]  /*11b60*/  @!P0 NANOSLEEP.SYNCS 0x989680 ;  /* 0x009896800000895d */ /* 0x008fea0003900000 */
[----:B------:R-:W3:Y:S02]  /*11b70*/  @!P0 SYNCS.PHASECHK.TRANS64 P0, [R7+URZ+0x30c10], R20 ;  /* 0x030c1014070085a7 */ /* 0x000ee4000800007f */
[----:B---3--:R-:W-:Y:S05]  /*11b80*/  @!P0 BRA `(.L_x_5790) ;  /* 0xfffffffc00f08947 */ /* 0x008fea000383ffff */
[----:B------:R-:W-:Y:S05]  /*11b90*/  BRA `(.L_x_5789) ;  /* 0xffffff80003c7947 */ /* 0x000fea000383ffff */
.L_x_5794:
[----:B------:R1:W1:Y:S02]  /*11ba0*/  SYNCS.PHASECHK.TRANS64.TRYWAIT P0, [R7+URZ+0x30c30], R20 ;  /* 0x030c3014070075a7 */ /* 0x000264000800017f */
[----:B-1----:R-:W-:Y:S05]  /*11bb0*/  @!P0 NANOSLEEP.SYNCS 0x989680 ;  /* 0x009896800000895d */ /* 0x002fea0003900000 */
[----:B------:R-:W1:Y:S02]  /*11bc0*/  @!P0 SYNCS.PHASECHK.TRANS64 P0, [R7+URZ+0x30c30], R20 ;  /* 0x030c3014070085a7 */ /* 0x000e64000800007f */
[----:B-1----:R-:W-:Y:S05]  /*11bd0*/  @!P0 BRA `(.L_x_5794) ;  /* 0xfffffffc00f08947 */ /* 0x002fea000383ffff */
[----:B------:R-:W-:Y:S05]  /*11be0*/  BRA `(.L_x_5793) ;  /* 0xffffff84004c7947 */ /* 0x000fea000383ffff */
.L_x_5840:
[----:B-1----:R1:W2:Y:S02]  /*11bf0*/  SYNCS.PHASECHK.TRANS64.TRYWAIT P0, [R15+URZ+0x30c20], R0 ;  /* 0x030c20000f0075a7 */ /* 0x0022a4000800017f */
[----:B--2---:R-:W-:Y:S05]  /*11c00*/  @!P0 NANOSLEEP.SYNCS 0x989680 ;  /* 0x009896800000895d */ /* 0x004fea0003900000 */
[----:B------:R-:W2:Y:S02]  /*11c10*/  @!P0 SYNCS.PHASECHK.TRANS64 P0, [R15+URZ+0x30c20], R0 ;  /* 0x030c20000f0085a7 */ /* 0x000ea4000800007f */
[----:B--2---:R-:W-:Y:S05]  /*11c20*/  @!P0 BRA `(.L_x_5840) ;  /* 0xfffffffc00f08947 */ /* 0x004fea000383ffff */
[----:B------:R-:W-:Y:S05]  /*11c30*/  BRA `(.L_x_5868) ;  /* 0xffffffe000e87947 */ /* 0x000fea000383ffff */
.L_x_5844:
[----:B--2---:R2:W3:Y:S02]  /*11c40*/  SYNCS.PHASECHK.TRANS64.TRYWAIT P1, [R15+URZ+0x30c40], R18 ;  /* 0x030c40120f0075a7 */ /* 0x0044e4000802017f */
[----:B---3--:R-:W-:Y:S05]  /*11c50*/  @!P1 NANOSLEEP.SYNCS 0x989680 ;  /* 0x009896800000995d */ /* 0x008fea0003900000 */
[----:B------:R-:W3:Y:S02]  /*11c60*/  @!P1 SYNCS.PHASECHK.TRANS64 P1, [R15+URZ+0x30c40], R18 ;  /* 0x030c40120f0095a7 */ /* 0x000ee4000802007f */
[----:B---3--:R-:W-:Y:S05]  /*11c70*/  @!P1 BRA `(.L_x_5844) ;  /* 0xfffffffc00f09947 */ /* 0x008fea000383ffff */
[----:B------:R-:W-:Y:S05]  /*11c80*/  BRA `(.L_x_5869) ;  /* 0xffffffe800507947 */ /* 0x000fea000383ffff */
.L_x_5846:
[----:B-1----:R1:W3:Y:S02]  /*11c90*/  SYNCS.PHASECHK.TRANS64.TRYWAIT P1, [R15+URZ+0x30c28], R18 ;  /* 0x030c28120f0075a7 */ /* 0x0022e4000802017f */
[----:B---3--:R-:W-:Y:S05]  /*11ca0*/  @!P1 NANOSLEEP.SYNCS 0x989680 ;  /* 0x009896800000995d */ /* 0x008fea0003900000 */
[----:B------:R-:W3:Y:S02]  /*11cb0*/  @!P1 SYNCS.PHASECHK.TRANS64 P1, [R15+URZ+0x30c28], R18 ;  /* 0x030c28120f0095a7 */ /* 0x000ee4000802007f */
[----:B---3--:R-:W-:Y:S05]  /*11cc0*/  @!P1 BRA `(.L_x_5846) ;  /* 0xfffffffc00f09947 */ /* 0x008fea000383ffff */
[----:B------:R-:W-:Y:S05]  /*11cd0*/  BRA `(.L_x_5870) ;  /* 0xffffffe800d47947 */ /* 0x000fea000383ffff */
.L_x_5848:
[----:B---3--:R3:W4:Y:S02]  /*11ce0*/  SYNCS.PHASECHK.TRANS64.TRYWAIT P1, [R15+URZ+0x30c48], R18 ;  /* 0x030c48120f0075a7 */ /* 0x008724000802017f */
[----:B----4-:R-:W-:Y:S05]  /*11cf0*/  @!P1 NANOSLEEP.SYNCS 0x989680 ;  /* 0x009896800000995d */ /* 0x010fea0003900000 */
[----:B------:R-:W4:Y:S02]  /*11d00*/  @!P1 SYNCS.PHASECHK.TRANS64 P1, [R15+URZ+0x30c48], R18 ;  /* 0x030c48120f0095a7 */ /* 0x000f24000802007f */
[----:B----4-:R-:W-:Y:S05]  /*11d10*/  @!P1 BRA `(.L_x_5848) ;  /* 0xfffffffc00f09947 */ /* 0x010fea000383ffff */
[----:B------:R-:W-:Y:S05]  /*11d20*/  BRA `(.L_x_5871) ;  /* 0xffffffec00587947 */ /* 0x000fea000383ffff */
.L_x_5850:
[----:B------:R-:W-:-:S07]  /*11d30*/  SHF.L.U32 R4, R10, 0x1f, RZ ;  /* 0x0000001f0a047819 */ /* 0x000fce00000006ff */
.L_x_5872:
[----:B----4-:R4:W1:Y:S02]  /*11d40*/  SYNCS.PHASECHK.TRANS64.TRYWAIT P1, [R15+URZ+0x30c20], R4 ;  /* 0x030c20040f0075a7 */ /* 0x010864000802017f */
[----:B-1----:R-:W-:Y:S05]  /*11d50*/  @!P1 NANOSLEEP.SYNCS 0x989680 ;  /* 0x009896800000995d */ /* 0x002fea0003900000 */
[----:B------:R-:W1:Y:S02]  /*11d60*/  @!P1 SYNCS.PHASECHK.TRANS64 P1, [R15+URZ+0x30c20], R4 ;  /* 0x030c20040f0095a7 */ /* 0x000e64000802007f */
[----:B-1----:R-:W-:Y:S05]  /*11d70*/  @!P1 BRA `(.L_x_5872) ;  /* 0xfffffffc00f09947 */ /* 0x002fea000383ffff */
[----:B------:R-:W-:Y:S05]  /*11d80*/  BRA `(.L_x_5873) ;  /* 0xffffffec00c07947 */ /* 0x000fea000383ffff */
.L_x_5853:
[----:B----4-:R4:W1:Y:S02]  /*11d90*/  SYNCS.PHASECHK.TRANS64.TRYWAIT P1, [R15+URZ+0x30c40], R12 ;  /* 0x030c400c0f0075a7 */ /* 0x010864000802017f */
[----:B-1----:R-:W-:Y:S05]  /*11da0*/  @!P1 NANOSLEEP.SYNCS 0x989680 ;  /* 0x009896800000995d */ /* 0x002fea0003900000 */
[----:B------:R-:W1:Y:S02]  /*11db0*/  @!P1 SYNCS.PHASECHK.TRANS64 P1, [R15+URZ+0x30c40], R12 ;  /* 0x030c400c0f0095a7 */ /* 0x000e64000802007f */
[----:B-1----:R-:W-:Y:S05]  /*11dc0*/  @!P1 BRA `(.L_x_5853) ;  /* 0xfffffffc00f09947 */ /* 0x002fea000383ffff */
[----:B------:R-:W-:Y:S05]  /*11dd0*/  BRA `(.L_x_5874) ;  /* 0xfffffff000607947 */ /* 0x000fea000383ffff */
.L_x_5855:
[----:B-1----:R1:W2:Y:S02]  /*11de0*/  SYNCS.PHASECHK.TRANS64.TRYWAIT P1, [R15+URZ+0x30c28], R12 ;  /* 0x030c280c0f0075a7 */ /* 0x0022a4000802017f */
[----:B--2---:R-:W-:Y:S05]  /*11df0*/  @!P1 NANOSLEEP.SYNCS 0x989680 ;  /* 0x009896800000995d */ /* 0x004fea0003900000 */
[----:B------:R-:W2:Y:S02]  /*11e00*/  @!P1 SYNCS.PHASECHK.TRANS64 P1, [R15+URZ+0x30c28], R12 ;  /* 0x030c280c0f0095a7 */ /* 0x000ea4000802007f */
[----:B--2---:R-:W-:Y:S05]  /*11e10*/  @!P1 BRA `(.L_x_5855) ;  /* 0xfffffffc00f09947 */ /* 0x004fea000383ffff */
[----:B------:R-:W-:Y:S05]  /*11e20*/  BRA `(.L_x_5875) ;  /* 0xfffffff000d87947 */ /* 0x000fea000383ffff */
.L_x_5857:
[----:B------:R1:W1:Y:S02]  /*11e30*/  SYNCS.PHASECHK.TRANS64.TRYWAIT P0, [R3+URZ+0x30c40], R0 ;  /* 0x030c4000030075a7 */ /* 0x000264000800017f */
[----:B-1----:R-:W-:Y:S05]  /*11e40*/  @!P0 NANOSLEEP.SYNCS 0x989680 ;  /* 0x009896800000895d */ /* 0x002fea0003900000 */
[----:B------:R-:W1:Y:S02]  /*11e50*/  @!P0 SYNCS.PHASECHK.TRANS64 P0, [R3+URZ+0x30c40], R0 ;  /* 0x030c4000030085a7 */ /* 0x000e64000800007f */
[----:B-1----:R-:W-:Y:S05]  /*11e60*/  @!P0 BRA `(.L_x_5857) ;  /* 0xfffffffc00f08947 */ /* 0x002fea000383ffff */
[----:B------:R-:W-:Y:S05]  /*11e70*/  BRA `(.L_x_5876) ;  /* 0xfffffff4006c7947 */ /* 0x000fea000383ffff */
.L_x_5859:
[----:B------:R-:W-:Y:S01]  /*11e80*/  BSSY B0, `(.L_x_5877) ;  /* 0x0000006000007945 */ /* 0x000fe20003800000 */
[----:B------:R-:W-:-:S07]  /*11e90*/  IMAD.MOV.U32 R15, RZ, RZ, -0x1 ;  /* 0xffffffffff0f7424 */ /* 0x000fce00078e00ff */
[----:B---3--:R-:W-:Y:S05]  /*11ea0*/  WARPSYNC.COLLECTIVE R15, `(.L_x_5878) ;  /* 0x000000000f0c7348 */ /* 0x008fea0003c00000 */
[----:B------:R-:W-:Y:S02]  /*11eb0*/  ELECT P6, UR62, PT ;  /* 0x00000000003e782f */ /* 0x000fe400038c0000 */
[----:B------:R-:W-:Y:S01]  /*11ec0*/  MOV R14, UR62 ;  /* 0x0000003e000e7c02 */ /* 0x000fe20008000f00 */
[----:B---3--:R-:W-:Y:S10]  /*11ed0*/  ENDCOLLECTIVE ;  /* 0x000000000000791b */ /* 0x008ff40003800000 */
.L_x_5878:
[----:B------:R-:W-:Y:S05]  /*11ee0*/  BSYNC B0 ;  /* 0x0000000000007941 */ /* 0x000fea0003800000 */
.L_x_5877:
[----:B------:R-:W-:Y:S05]  /*11ef0*/  BRA `(.L_x_5879) ;  /* 0xfffffff800007947 */ /* 0x000fea000383ffff */
.L_x_5861:
[----:B-1----:R1:W2:Y:S02]  /*11f00*/  SYNCS.PHASECHK.TRANS64.TRYWAIT P0, [R7+URZ], R4 ;  /* 0x00000004070075a7 */ /* 0x0022a4000800017f */
[----:B--2---:R-:W-:Y:S05]  /*11f10*/  @!P0 NANOSLEEP.SYNCS 0x989680 ;  /* 0x009896800000895d */ /* 0x004fea0003900000 */
[----:B------:R-:W2:Y:S02]  /*11f20*/  @!P0 SYNCS.PHASECHK.TRANS64 P0, [R7+URZ], R4 ;  /* 0x00000004070085a7 */ /* 0x000ea4000800007f */
[----:B--2---:R-:W-:Y:S05]  /*11f30*/  @!P0 BRA `(.L_x_5861) ;  /* 0xfffffffc00f08947 */ /* 0x004fea000383ffff */
[----:B------:R-:W-:Y:S05]  /*11f40*/  BRA `(.L_x_5880) ;  /* 0xfffffff800407947 */ /* 0x000fea000383ffff */
.L_x_5862:
[----:B--2---:R2:W4:Y:S02]  /*11f50*/  SYNCS.PHASECHK.TRANS64.TRYWAIT P0, [R3+URZ], R2 ;  /* 0x00000002030075a7 */ /* 0x004524000800017f */
[----:B----4-:R-:W-:Y:S05]  /*11f60*/  @!P0 NANOSLEEP.SYNCS 0x989680 ;  /* 0x009896800000895d */ /* 0x010fea0003900000 */
[----:B------:R-:W4:Y:S02]  /*11f70*/  @!P0 SYNCS.PHASECHK.TRANS64 P0, [R3+URZ], R2 ;  /* 0x00000002030085a7 */ /* 0x000f24000800007f */
[----:B----4-:R-:W-:Y:S05]  /*11f80*/  @!P0 BRA `(.L_x_5862) ;  /* 0xfffffffc00f08947 */ /* 0x010fea000383ffff */
[----:B------:R-:W-:Y:S05]  /*11f90*/  BRA `(.L_x_5881) ;  /* 0xfffffff800347947 */ /* 0x000fea000383ffff */
.L_x_5864:
[----:B--2---:R2:W4:Y:S02]  /*11fa0*/  SYNCS.PHASECHK.TRANS64.TRYWAIT P0, [R5+URZ], R4 ;  /* 0x00000004050075a7 */ /* 0x004524000800017f */
[----:B----4-:R-:W-:Y:S05]  /*11fb0*/  @!P0 NANOSLEEP.SYNCS 0x989680 ;  /* 0x009896800000895d */ /* 0x010fea0003900000 */
[----:B------:R-:W4:Y:S02]  /*11fc0*/  @!P0 SYNCS.PHASECHK.TRANS64 P0, [R5+URZ], R4 ;  /* 0x00000004050085a7 */ /* 0x000f24000800007f */
[----:B----4-:R-:W-:Y:S05]  /*11fd0*/  @!P0 BRA `(.L_x_5864) ;  /* 0xfffffffc00f08947 */ /* 0x010fea000383ffff */
[----:B------:R-:W-:Y:S05]  /*11fe0*/  BRA `(.L_x_5882) ;  /* 0xfffffff800387947 */ /* 0x000fea000383ffff */
.L_x_5883:
        /* <DEDUP_REMOVED lines=9> */
.L_x_7415:


//--------------------- .text._ZN7cutlass13device_kernelIN5flash11enable_sm90INS1_16FlashAttnBwdSm90INS1_25CollectiveMainloopBwdSm90ILi2ELi2ELi2EN4cute5tupleIJNS5_1CILi1EEES8_S8_EEENS6_IJNS7_ILi128EEESA_NS7_ILi64EEEEEENS_10bfloat16_tEfNS_4arch4Sm90ELb0ELb1ELb0ELb1ELb1ELb1ELb0ELb0ELi2ELi1ELi2ELi2ELb0EEENS1_24CollectiveEpilogueBwdGQAISC_fSF_Li256ELb1ELb1EEENS1_19SingleTileSchedulerILb1ELb0ELb0ELi128EEEEEEEEEvNT_6ParamsE --------------------------
	.section	.text._ZN7cutlass13device_kernelIN5flash11enable_sm90INS1_16FlashAttnBwdSm90INS1_25CollectiveMainloopBwdSm90ILi2ELi2ELi2EN4cute5tupleIJNS5_1CILi1EEES8_S8_EEENS6_IJNS7_ILi128EEESA_NS7_ILi64EEEEEENS_10bfloat16_tEfNS_4arch4Sm90ELb0ELb1ELb0ELb1ELb1ELb1ELb0ELb0ELi2ELi1ELi2ELi2ELb0EEENS1_24CollectiveEpilogueBwdGQAISC_fSF_Li256ELb1ELb1EEENS1_19SingleTileSchedulerILb1ELb0ELb0ELi128EEEEEEEEEvNT_6ParamsE,"ax",@progbits
	.align	128
.text._ZN7cutlass13device_kernelIN5flash11enable_sm90INS1_16FlashAttnBwdSm90INS1_25CollectiveMainloopBwdSm90ILi2ELi2ELi2EN4cute5tupleIJNS5_1CILi1EEES8_S8_EEENS6_IJNS7_ILi128EEESA_NS7_ILi64EEEEEENS_10bfloat16_tEfNS_4arch4Sm90ELb0ELb1ELb0ELb1ELb1ELb1ELb0ELb0ELi2ELi1ELi2ELi2ELb0EEENS1_24CollectiveEpilogueBwdGQAISC_fSF_Li256ELb1ELb1EEENS1_19SingleTileSchedulerILb1ELb0ELb0ELi128EEEEEEEEEvNT_6ParamsE:
        .type           _ZN7cutlass13device_kernelIN5flash11enable_sm90INS1_16FlashAttnBwdSm90INS1_25CollectiveMainloopBwdSm90ILi2ELi2ELi2EN4cute5tupleIJNS5_1CILi1EEES8_S8_EEENS6_IJNS7_ILi128EEESA_NS7_ILi64EEEEEENS_10bfloat16_tEfNS_4arch4Sm90ELb0ELb1ELb0ELb1ELb1ELb1ELb0ELb0ELi2ELi1ELi2ELi2ELb0EEENS1_24CollectiveEpilogueBwdGQAISC_fSF_Li256ELb1ELb1EEENS1_19SingleTileSchedulerILb1ELb0ELb0ELi128EEEEEEEEEvNT_6ParamsE,@function
        .size           _ZN7cutlass13device_kernelIN5flash11enable_sm90INS1_16FlashAttnBwdSm90INS1_25CollectiveMainloopBwdSm90ILi2ELi2ELi2EN4cute5tupleIJNS5_1CILi1EEES8_S8_EEENS6_IJNS7_ILi128EEESA_NS7_ILi64EEEEEENS_10bfloat16_tEfNS_4arch4Sm90ELb0ELb1ELb0ELb1ELb1ELb1ELb0ELb0ELi2ELi1ELi2ELi2ELb0EEENS1_24CollectiveEpilogueBwdGQAISC_fSF_Li256ELb1ELb1EEENS1_19SingleTileSchedulerILb1ELb0ELb0ELi128EEEEEEEEEvNT_6ParamsE,(.L_x_7416 - _ZN7cutlass13device_kernelIN5flash11enable_sm90INS1_16FlashAttnBwdSm90INS1_25CollectiveMainloopBwdSm90ILi2ELi2ELi2EN4cute5tupleIJNS5_1CILi1EEES8_S8_EEENS6_IJNS7_ILi128EEESA_NS7_ILi64EEEEEENS_10bfloat16_tEfNS_4arch4Sm90ELb0ELb1ELb0ELb1ELb1ELb1ELb0ELb0ELi2ELi1ELi2ELi2ELb0EEENS1_24CollectiveEpilogueBwdGQAISC_fSF_Li256ELb1ELb1EEENS1_19SingleTileSchedulerILb1ELb0ELb0ELi128EEEEEEEEEvNT_6ParamsE)
        .other          _ZN7cutlass13device_kernelIN5flash11enable_sm90INS1_16FlashAttnBwdSm90INS1_25CollectiveMainloopBwdSm90ILi2ELi2ELi2EN4cute5tupleIJNS5_1CILi1EEES8_S8_EEENS6_IJNS7_ILi128EEESA_NS7_ILi64EEEEEENS_10bfloat16_tEfNS_4arch4Sm90ELb0ELb1ELb0ELb1ELb1ELb1ELb0ELb0ELi2ELi1ELi2ELi2ELb0EEENS1_24CollectiveEpilogueBwdGQAISC_fSF_Li256ELb1ELb1EEENS1_19SingleTileSchedulerILb1ELb0ELb0ELi128EEEEEEEEEvNT_6ParamsE,@"STO_CUDA_ENTRY STV_DEFAULT"
_ZN7cutlass13device_kernelIN5flash11enable_sm90INS1_16FlashAttnBwdSm90INS1_25CollectiveMainloopBwdSm90ILi2ELi2ELi2EN4cute5tupleIJNS5_1CILi1EEES8_S8_EEENS6_IJNS7_ILi128EEESA_NS7_ILi64EEEEEENS_10bfloat16_tEfNS_4arch4Sm90ELb0ELb1ELb0ELb1ELb1ELb1ELb0ELb0ELi2ELi1ELi2ELi2ELb0EEENS1_24CollectiveEpilogueBwdGQAISC_fSF_Li256ELb1ELb1EEENS1_19SingleTileSchedulerILb1ELb0ELb0ELi128EEEEEEEEEvNT_6ParamsE:
        /* <DEDUP_REMOVED lines=24> */
.L_x_5885:
[----:B------:R-:W-:Y:S05]  /*0180*/  BSYNC B0 ;  /* 0x0000000000007941 */ /* 0x000fea0003800000 */
.L_x_5884:
        /* <DEDUP_REMOVED lines=37> */
.L_x_5886:
        /* <DEDUP_REMOVED lines=22> */
.L_x_5887:
[----:B------:R-:W-:Y:S01]  /*0540*/  PLOP3.LUT P0, PT, PT, PT, UP0, 0x80, 0x0 ;  /* 0x000000000000781c */ /* 0x000fe20003f0f008 */
[----:B------:R-:W-:Y:S01]  /*0550*/  NOP ;  /* 0x0000000000007918 */ /* 0x000fe20000000000 */
[----:B------:R-:W-:Y:S01]  /*0560*/  ULDC.64 UR38, c[0x0][0x208] ;  /* 0x0000820000267ab9 */ /* 0x000fe20000000a00 */
[----:B------:R-:W-:Y:S01]  /*0570*/  BSSY B6, `(.L_x_5888) ;  /* 0x0001275000067945 */ /* 0x000fe20003800000 */
[----:B-12-4-:R-:W-:Y:S09]  /*0580*/  BAR.SYNC.DEFER_BLOCKING 0x0 ;  /* 0x0000000000007b1d */ /* 0x016ff20000010000 */
[----:B------:R-:W-:Y:S05]  /*0590*/  @!P0 BRA `(.L_x_5889) ;  /* 0x000000e000408947 */ /* 0x000fea0003800000 */
.L_x_5890:
        /* <DEDUP_REMOVED lines=24> */
.L_x_5891:
        /* <DEDUP_REMOVED lines=14> */
.L_x_5893:
[----:B------:R-:W-:-:S05]  /*0800*/  ULDC UR4, c[0x0][0x8c4] ;  /* 0x0002310000047ab9 */ /* 0x000fca0000000800 */
.L_x_5892:
        /* <DEDUP_REMOVED lines=19> */
.L_x_5895:
        /* <DEDUP_REMOVED lines=14> */
.L_x_5896:
        /* <DEDUP_REMOVED lines=11> */
.L_x_5897:
        /* <DEDUP_REMOVED lines=13> */
.L_x_5898:
        /* <DEDUP_REMOVED lines=50> */
.L_x_5899:
        /* <DEDUP_REMOVED lines=28> */
.L_x_5902:
        /* <DEDUP_REMOVED lines=15> */
.L_x_5901:
        /* <DEDUP_REMOVED lines=22> */
.L_x_5904:
        /* <DEDUP_REMOVED lines=15> */
.L_x_5903:
[----:B------:R-:W-:Y:S01]  /*13c0*/  SHF.R.S32.HI R6, RZ, 0x1f, R17 ;  /* 0x0000001fff067819 */ /* 0x000fe20000011411 */
[----:B------:R-:W-:-:S03]  /*13d0*/  UMOV UR4, 0xffffffff ;  /* 0xffffffff00047882 */ /* 0x000fc60000000000 */
[----:B------:R-:W-:-:S04]  /*13e0*/  LEA.HI R0, R6, R17, RZ, 0x7 ;  /* 0x0000001106007211 */ /* 0x000fc800078f38ff */
[----:B------:R-:W-:Y:S01]  /*13f0*/  SHF.R.S32.HI R10, RZ, 0x7, R0 ;  /* 0x00000007ff0a7819 */ /* 0x000fe20000011400 */
[----:B------:R-:W-:Y:S06]  /*1400*/  BRA.DIV UR4, `(.L_x_5905) ;  /* 0x0000011a04347947 */ /* 0x000fec000b800000 */
[----:B------:R1:W2:Y:S02]  /*1410*/  SHFL.IDX PT, R14, R10, RZ, 0x1f ;  /* 0x00001fff0a0e7589 */ /* 0x0002a400000e0000 */
.L_x_6053:
        /* <DEDUP_REMOVED lines=23> */
.L_x_5906:
        /* <DEDUP_REMOVED lines=157> */
.L_x_5919:
[----:B------:R-:W-:-:S06]  /*1f60*/  ULOP3.LUT UR4, UR36, 0x1, URZ, 0xfc, !UPT ;  /* 0x0000000124047892 */ /* 0x000fcc000f8efc3f */
[----:B-1----:R-:W-:-:S05]  /*1f70*/  IMAD.U32 R8, RZ, RZ, UR4 ;  /* 0x00000004ff087e24 */ /* 0x002fca000f8e00ff */
[----:B------:R-:W-:-:S13]  /*1f80*/  ISETP.NE.AND P6, PT, R8, 0x3, PT ;  /* 0x000000030800780c */ /* 0x000fda0003fc5270 */
[----:B------:R-:W-:Y:S05]  /*1f90*/  @!P6 BRA `(.L_x_5909) ;  /* 0x000000000004e947 */ /* 0x000fea0003800000 */
[----:B------:R-:W-:Y:S01]  /*1fa0*/  BPT.TRAP 0x1 ;  /* 0x000000040000795c */ /* 0x000fe20000300000 */
.L_x_5909:
[----:B------:R-:W-:Y:S01]  /*1fb0*/  IMAD R8, R0, 0x8, R16 ;  /* 0x0000000800087824 */ /* 0x000fe200078e0210 */
[----:B------:R-:W-:-:S04]  /*1fc0*/  SHF.L.U32 R23, R4, 0x1f, RZ ;  /* 0x0000001f04177819 */ /* 0x000fc800000006ff */
[----:B------:R1:W2:Y:S01]  /*1fd0*/  SYNCS.PHASECHK.TRANS64.TRYWAIT P0, [R8+URZ+0x30c10], R23 ;  /* 0x030c1017080075a7 */ /* 0x0002a2000800017f */
[----:B------:R-:W-:Y:S05]  /*1fe0*/  @!P6 BRA `(.L_x_5910) ;  /* 0x000000000004e947 */ /* 0x000fea0003800000 */
[----:B------:R-:W-:Y:S01]  /*1ff0*/  BPT.TRAP 0x1 ;  /* 0x000000040000795c */ /* 0x000fe20000300000 */
.L_x_5910:
[----:B------:R-:W-:-:S05]  /*2000*/  VIADD R9, R16, 0x10000 ;  /* 0x0001000010097836 */ /* 0x000fca0000000000 */
[----:B------:R-:W-:-:S04]  /*2010*/  SHF.R.U32.HI R9, RZ, 0x4, R9 ;  /* 0x00000004ff097819 */ /* 0x000fc80000011609 */
[----:B------:R-:W-:Y:S01]  /*2020*/  LOP3.LUT R9, R9, 0x3fff, RZ, 0xc0, !PT ;  /* 0x00003fff09097812 */ /* 0x000fe200078ec0ff */
[----:B--2---:R-:W-:Y:S06]  /*2030*/  @P0 BRA `(.L_x_5911) ;  /* 0x0000000000080947 */ /* 0x004fec0003800000 */
[----:B------:R-:W2:Y:S02]  /*2040*/  SYNCS.PHASECHK.TRANS64.TRYWAIT P0, [R8+URZ+0x30c10], R23 ;  /* 0x030c1017080075a7 */ /* 0x000ea4000800017f */
[----:B--2---:R-:W-:Y:S05]  /*2050*/  @!P0 BRA `(.L_x_5912) ;  /* 0x0000010c00548947 */ /* 0x004fea0003800000 */
.L_x_5911:
        /* <DEDUP_REMOVED lines=60> */
.L_x_5913:
[----:B------:R1:W1:Y:S01]  /*2420*/  SYNCS.PHASECHK.TRANS64.TRYWAIT P0, [R8+URZ+0x30c30], R23 ;  /* 0x030c3017080075a7 */ /* 0x000262000800017f */
[----:B------:R-:W-:Y:S05]  /*2430*/  @!P6 BRA `(.L_x_5914) ;  /* 0x000000000004e947 */ /* 0x000fea0003800000 */
[----:B------:R-:W-:Y:S01]  /*2440*/  BPT.TRAP 0x1 ;  /* 0x000000040000795c */ /* 0x000fe20000300000 */
.L_x_5914:
[----:B------:R-:W2:Y:S01]  /*2450*/  LDC.64 R24, c[0x0][0x748] ;  /* 0x0001d200ff187b82 */ /* 0x000ea20000000a00 */
[----:B------:R-:W-:-:S05]  /*2460*/  VIADD R13, R16, 0x18000 ;  /* 0x00018000100d7836 */ /* 0x000fca0000000000 */
[----:B------:R-:W-:Y:S01]  /*2470*/  SHF.R.U32.HI R13, RZ, 0x4, R13 ;  /* 0x00000004ff0d7819 */ /* 0x000fe2000001160d */
[----:B-1----:R-:W-:Y:S06]  /*2480*/  @P0 BRA `(.L_x_5915) ;  /* 0x0000000000080947 */ /* 0x002fec0003800000 */
[----:B------:R-:W1:Y:S02]  /*2490*/  SYNCS.PHASECHK.TRANS64.TRYWAIT P0, [R8+URZ+0x30c30], R23 ;  /* 0x030c3017080075a7 */ /* 0x000e64000800017f */
[----:B-1----:R-:W-:Y:S05]  /*24a0*/  @!P0 BRA `(.L_x_5916) ;  /* 0x0000010800548947 */ /* 0x002fea0003800000 */
.L_x_5915:
        /* <DEDUP_REMOVED lines=769> */
.L_x_5917:
        /* <DEDUP_REMOVED lines=68> */
.L_x_5918:
        /* <DEDUP_REMOVED lines=11> */
.L_x_5908:
        /* <DEDUP_REMOVED lines=130> */
.L_x_5931:
[----:B------:R-:W-:-:S05]  /*61d0*/  IMAD.U32 R7, RZ, RZ, UR36 ;  /* 0x00000024ff077e24 */ /* 0x000fca000f8e00ff */
[----:B------:R-:W-:-:S04]  /*61e0*/  LOP3.LUT R7, R7, 0x1, RZ, 0xfc, !PT ;  /* 0x0000000107077812 */ /* 0x000fc800078efcff */
[----:B------:R-:W-:-:S13]  /*61f0*/  ISETP.NE.AND P0, PT, R7, 0x3, PT ;  /* 0x000000030700780c */ /* 0x000fda0003f05270 */
[----:B------:R-:W-:Y:S05]  /*6200*/  @!P0 BRA `(.L_x_5921) ;  /* 0x0000000000048947 */ /* 0x000fea0003800000 */
[----:B------:R-:W-:Y:S01]  /*6210*/  BPT.TRAP 0x1 ;  /* 0x000000040000795c */ /* 0x000fe20000300000 */
.L_x_5921:
[----:B------:R-:W-:Y:S01]  /*6220*/  IMAD R7, R0, 0x8, R16 ;  /* 0x0000000800077824 */ /* 0x000fe200078e0210 */
[----:B------:R-:W-:-:S04]  /*6230*/  SHF.L.U32 R20, R4, 0x1f, RZ ;  /* 0x0000001f04147819 */ /* 0x000fc800000006ff */
[----:B------:R1:W3:Y:S01]  /*6240*/  SYNCS.PHASECHK.TRANS64.TRYWAIT P1, [R7+URZ+0x30c10], R20 ;  /* 0x030c1014070075a7 */ /* 0x0002e2000802017f */
[----:B------:R-:W-:Y:S05]  /*6250*/  @!P0 BRA `(.L_x_5922) ;  /* 0x0000000000048947 */ /* 0x000fea0003800000 */
[----:B------:R-:W-:Y:S01]  /*6260*/  BPT.TRAP 0x1 ;  /* 0x000000040000795c */ /* 0x000fe20000300000 */
.L_x_5922:
[----:B--2---:R-:W-:-:S05]  /*6270*/  VIADD R8, R16, 0x10000 ;  /* 0x0001000010087836 */ /* 0x004fca0000000000 */
[----:B------:R-:W-:-:S04]  /*6280*/  SHF.R.U32.HI R8, RZ, 0x4, R8 ;  /* 0x00000004ff087819 */ /* 0x000fc80000011608 */
[----:B------:R-:W-:-:S04]  /*6290*/  LOP3.LUT R8, R8, 0x3fff, RZ, 0xc0, !PT ;  /* 0x00003fff08087812 */ /* 0x000fc800078ec0ff */
[----:B------:R-:W-:Y:S01]  /*62a0*/  LOP3.LUT R9, R8, 0x10000, RZ, 0xfc, !PT ;  /* 0x0001000008097812 */ /* 0x000fe200078efcff */
[----:B---3--:R-:W-:Y:S06]  /*62b0*/  @P1 BRA `(.L_x_5923) ;  /* 0x0000000000081947 */ /* 0x008fec0003800000 */
[----:B------:R-:W2:Y:S02]  /*62c0*/  SYNCS.PHASECHK.TRANS64.TRYWAIT P1, [R7+URZ+0x30c10], R20 ;  /* 0x030c1014070075a7 */ /* 0x000ea4000802017f */
[----:B--2---:R-:W-:Y:S05]  /*62d0*/  @!P1 BRA `(.L_x_5924) ;  /* 0x000000c800dc9947 */ /* 0x004fea0003800000 */
.L_x_5923:
        /* <DEDUP_REMOVED lines=63> */
.L_x_5925:
[----:B------:R1:W1:Y:S01]  /*66d0*/  SYNCS.PHASECHK.TRANS64.TRYWAIT P1, [R7+URZ+0x30c30], R20 ;  /* 0x030c3014070075a7 */ /* 0x000262000802017f */
[----:B------:R-:W-:Y:S05]  /*66e0*/  @!P0 BRA `(.L_x_5926) ;  /* 0x0000000000048947 */ /* 0x000fea0003800000 */
[----:B------:R-:W-:Y:S01]  /*66f0*/  BPT.TRAP 0x1 ;  /* 0x000000040000795c */ /* 0x000fe20000300000 */
.L_x_5926:
        /* <DEDUP_REMOVED lines=8> */
.L_x_5927:
        /* <DEDUP_REMOVED lines=629> */
.L_x_5929:
        /* <DEDUP_REMOVED lines=70> */
.L_x_5930:
        /* <DEDUP_REMOVED lines=12> */
.L_x_5920:
        /* <DEDUP_REMOVED lines=121> */
.L_x_5943:
[----:B------:R-:W-:-:S05]  /*9b80*/  IMAD.U32 R7, RZ, RZ, UR36 ;  /* 0x00000024ff077e24 */ /* 0x000fca000f8e00ff */
[----:B------:R-:W-:-:S04]  /*9b90*/  LOP3.LUT R7, R7, 0x1, RZ, 0xfc, !PT ;  /* 0x0000000107077812 */ /* 0x000fc800078efcff */
[----:B------:R-:W-:-:S13]  /*9ba0*/  ISETP.NE.AND P6, PT, R7, 0x3, PT ;  /* 0x000000030700780c */ /* 0x000fda0003fc5270 */
[----:B--2---:R-:W-:Y:S05]  /*9bb0*/  @!P6 BRA `(.L_x_5933) ;  /* 0x000000000004e947 */ /* 0x004fea0003800000 */
[----:B------:R-:W-:Y:S01]  /*9bc0*/  BPT.TRAP 0x1 ;  /* 0x000000040000795c */ /* 0x000fe20000300000 */
.L_x_5933:
[----:B------:R-:W-:Y:S01]  /*9bd0*/  IMAD R7, R0, 0x8, R16 ;  /* 0x0000000800077824 */ /* 0x000fe200078e0210 */
[----:B------:R-:W-:-:S04]  /*9be0*/  SHF.L.U32 R20, R4, 0x1f, RZ ;  /* 0x0000001f04147819 */ /* 0x000fc800000006ff */
[----:B------:R2:W3:Y:S01]  /*9bf0*/  SYNCS.PHASECHK.TRANS64.TRYWAIT P0, [R7+URZ+0x30c10], R20 ;  /* 0x030c1014070075a7 */ /* 0x0004e2000800017f */
[----:B------:R-:W-:Y:S05]  /*9c00*/  @!P6 BRA `(.L_x_5934) ;  /* 0x000000000004e947 */ /* 0x000fea0003800000 */
[----:B------:R-:W-:Y:S01]  /*9c10*/  BPT.TRAP 0x1 ;  /* 0x000000040000795c */ /* 0x000fe20000300000 */
.L_x_5934:
[----:B-1----:R-:W-:-:S05]  /*9c20*/  VIADD R8, R16, 0x10000 ;  /* 0x0001000010087836 */ /* 0x002fca0000000000 */
[----:B------:R-:W-:-:S04]  /*9c30*/  SHF.R.U32.HI R8, RZ, 0x4, R8 ;  /* 0x00000004ff087819 */ /* 0x000fc80000011608 */
[----:B------:R-:W-:-:S04]  /*9c40*/  LOP3.LUT R8, R8, 0x3fff, RZ, 0xc0, !PT ;  /* 0x00003fff08087812 */ /* 0x000fc800078ec0ff */
[----:B------:R-:W-:Y:S01]  /*9c50*/  LOP3.LUT R9, R8, 0x10000, RZ, 0xfc, !PT ;  /* 0x0001000008097812 */ /* 0x000fe200078efcff */
[----:B---3--:R-:W-:Y:S06]  /*9c60*/  @P0 BRA `(.L_x_5935) ;  /* 0x0000000000080947 */ /* 0x008fec0003800000 */
[----:B------:R-:W1:Y:S02]  /*9c70*/  SYNCS.PHASECHK.TRANS64.TRYWAIT P0, [R7+URZ+0x30c10], R20 ;  /* 0x030c1014070075a7 */ /* 0x000e64000800017f */
[----:B-1----:R-:W-:Y:S05]  /*9c80*/  @!P0 BRA `(.L_x_5936) ;  /* 0x0000009000988947 */ /* 0x002fea0003800000 */
.L_x_5935:
        /* <DEDUP_REMOVED lines=62> */
.L_x_5937:
[----:B------:R1:W1:Y:S01]  /*a070*/  SYNCS.PHASECHK.TRANS64.TRYWAIT P0, [R7+URZ+0x30c30], R20 ;  /* 0x030c3014070075a7 */ /* 0x000262000800017f */
[----:B------:R-:W-:Y:S05]  /*a080*/  @!P6 BRA `(.L_x_5938) ;  /* 0x000000000004e947 */ /* 0x000fea0003800000 */
[----:B------:R-:W-:Y:S01]  /*a090*/  BPT.TRAP 0x1 ;  /* 0x000000040000795c */ /* 0x000fe20000300000 */
.L_x_5938:
        /* <DEDUP_REMOVED lines=8> */
.L_x_5939:
        /* <DEDUP_REMOVED lines=779> */
.L_x_5941:
        /* <DEDUP_REMOVED lines=70> */
.L_x_5942:
        /* <DEDUP_REMOVED lines=12> */
.L_x_5932:
        /* <DEDUP_REMOVED lines=34> */
.L_x_5900:
[----:B------:R-:W-:Y:S05]  /*d910*/  @P0 BRA `(.L_x_5894) ;  /* 0x0000005000e80947 */ /* 0x000fea0003800000 */
[----:B------:R-:W-:Y:S01]  /*d920*/  ULDC.64 UR4, c[0x0][0x878] ;  /* 0x00021e0000047ab9 */ /* 0x000fe20000000a00 */
[----:B------:R-:W3:Y:S01]  /*d930*/  LDC R15, c[0x0][0x850] ;  /* 0x00021400ff0f7b82 */ /* 0x000ee20000000800 */
[----:B------:R-:W-:Y:S01]  /*d940*/  UISETP.NE.U32.AND UP0, UPT, UR4, URZ, UPT ;  /* 0x0000003f0400728c */ /* 0x000fe2000bf05070 */
[----:B-12---:R-:W1:Y:S01]  /*d950*/  S2R R8, SR_CTAID.Y ;  /* 0x0000000000087919 */ /* 0x006e620000002600 */
[----:B------:R-:W-:Y:S01]  /*d960*/  ULDC.64 UR6, c[0x0][0x818] ;  /* 0x0002060000067ab9 */ /* 0x000fe20000000a00 */
[----:B------:R-:W-:Y:S01]  /*d970*/  ULDC.64 UR8, c[0x0][0x820] ;  /* 0x0002080000087ab9 */ /* 0x000fe20000000a00 */
[----:B------:R-:W-:Y:S01]  /*d980*/  UISETP.NE.AND.EX UP0, UPT, UR5, URZ, UPT, UP0 ;  /* 0x0000003f0500728c */ /* 0x000fe2000bf05300 */
[----:B------:R-:W2:Y:S01]  /*d990*/  S2R R16, SR_CTAID.X ;  /* 0x0000000000107919 */ /* 0x000ea20000002500 */
[----:B------:R-:W-:-:S04]  /*d9a0*/  ULDC.64 UR10, c[0x0][0x848] ;  /* 0x00021200000a7ab9 */ /* 0x000fc80000000a00 */
[----:B------:R-:W-:-:S05]  /*d9b0*/  PLOP3.LUT P1, PT, PT, PT, UP0, 0x80, 0x0 ;  /* 0x000000000000781c */ /* 0x000fca0003f2f008 */
[----:B------:R-:W-:Y:S02]  /*d9c0*/  @UP0 ULDC.64 UR4, c[0x0][0x878] ;  /* 0x00021e0000040ab9 */ /* 0x000fe40000000a00 */
[----:B------:R-:W-:-:S06]  /*d9d0*/  @UP0 UIMAD.WIDE UR4, UR37, 0x4, UR4 ;  /* 0x00000004250408a5 */ /* 0x000fcc000f8e0204 */
[----:B------:R-:W-:Y:S02]  /*d9e0*/  IMAD.U32 R2, RZ, RZ, UR4 ;  /* 0x00000004ff027e24 */ /* 0x000fe4000f8e00ff */
[----:B------:R-:W-:-:S05]  /*d9f0*/  IMAD.U32 R3, RZ, RZ, UR5 ;  /* 0x00000005ff037e24 */ /* 0x000fca000f8e00ff */
[----:B------:R2:W4:Y:S01]  /*da00*/  @P1 LDG.E R2, desc[UR38][R2.64] ;  /* 0x0000002602021981 */ /* 0x000522000c1e1900 */
[----:B---3--:R-:W-:Y:S01]  /*da10*/  ISETP.NE.AND P0, PT, R15, 0x1, PT ;  /* 0x000000010f00780c */ /* 0x008fe20003f05270 */
[----:B-1----:R-:W-:Y:S01]  /*da20*/  IMAD.MOV.U32 R7, RZ, RZ, R8 ;  /* 0x000000ffff077224 */ /* 0x002fe200078e0008 */
[----:B------:R-:W1:Y:S01]  /*da30*/  S2R R12, SR_TID.X ;  /* 0x00000000000c7919 */ /* 0x000e620000002100 */
[----:B------:R-:W3:Y:S01]  /*da40*/  S2R R11, SR_CgaCtaId ;  /* 0x00000000000b7919 */ /* 0x000ee20000008800 */
[----:B--2---:R-:W-:-:S09]  /*da50*/  IMAD.SHL.U32 R3, R16, 0x2000, RZ ;  /* 0x0000200010037824 */ /* 0x004fd200078e00ff */
[----:B------:R-:W2:Y:S08]  /*da60*/  @P0 LDC R5, c[0x0][0x854] ;  /* 0x00021500ff050b82 */ /* 0x000eb00000000800 */
[----:B------:R-:W5:Y:S01]  /*da70*/  @P0 LDC R9, c[0x0][0x858] ;  /* 0x00021600ff090b82 */ /* 0x000f620000000800 */
[----:B-1----:R-:W-:Y:S02]  /*da80*/  VIADD R19, R12, 0xffffff80 ;  /* 0xffffff800c137836 */ /* 0x002fe40000000000 */
[----:B--2---:R-:W-:-:S05]  /*da90*/  @P0 IMAD.HI.U32 R0, R8, R5, RZ ;  /* 0x0000000508000227 */ /* 0x004fca00078e00ff */
[----:B-----5:R-:W-:Y:S02]  /*daa0*/  @P0 SHF.R.U32.HI R7, RZ, R9, R0 ;  /* 0x00000009ff070219 */ /* 0x020fe40000011600 */
[----:B------:R-:W-:Y:S02]  /*dab0*/  MOV R0, 0x400 ;  /* 0x0000040000007802 */ /* 0x000fe40000000f00 */
[----:B------:R-:W-:Y:S02]  /*dac0*/  SHF.R.S32.HI R10, RZ, 0x1f, R7 ;  /* 0x0000001fff0a7819 */ /* 0x000fe40000011407 */
[----:B---3--:R-:W-:-:S03]  /*dad0*/  LEA R21, R11, R0, 0x18 ;  /* 0x000000000b157211 */ /* 0x008fc600078ec0ff */
[----:B------:R-:W-:-:S04]  /*dae0*/  IMAD R0, R10, UR6, RZ ;  /* 0x000000060a007c24 */ /* 0x000fc8000f8e02ff */
[----:B------:R-:W-:Y:S01]  /*daf0*/  IMAD R11, R7, UR7, R0 ;  /* 0x00000007070b7c24 */ /* 0x000fe2000f8e0200 */
[----:B----4-:R-:W-:Y:S02]  /*db00*/  @P1 R2UR UR4, R2 ;  /* 0x00000000020412ca */ /* 0x010fe400000e0000 */
        /* <DEDUP_REMOVED lines=18> */
[C---:B------:R-:W-:Y:S02]  /*dc30*/  IMAD R13, R7.reuse, UR5, R6 ;  /* 0x00000005070d7c24 */ /* 0x040fe4000f8e0206 */
[----:B------:R-:W-:Y:S01]  /*dc40*/  IMAD.WIDE.U32 R4, R7, UR4, R4 ;  /* 0x0000000407047c25 */ /* 0x000fe2000f8e0004 */
[----:B------:R-:W-:-:S03]  /*dc50*/  USHF.R.S32.HI UR4, URZ, 0x1f, UR37 ;  /* 0x0000001f3f047899 */ /* 0x000fc60008011425 */
[----:B------:R-:W-:Y:S01]  /*dc60*/  IMAD.SHL.U32 R6, R9, 0x20, RZ ;  /* 0x0000002009067824 */ /* 0x000fe200078e00ff */
[----:B------:R-:W-:Y:S01]  /*dc70*/  USEL UR4, UR4, URZ, !UP0 ;  /* 0x0000003f04047287 */ /* 0x000fe2000c000000 */
[----:B------:R-:W-:Y:S02]  /*dc80*/  IMAD.IADD R3, R3, 0x1, R11 ;  /* 0x0000000103037824 */ /* 0x000fe400078e020b */
[----:B------:R-:W-:Y:S01]  /*dc90*/  IMAD.IADD R5, R5, 0x1, R13 ;  /* 0x0000000105057824 */ /* 0x000fe200078e020d */
[----:B------:R-:W-:Y:S01]  /*dca0*/  LOP3.LUT R9, R6, 0x3ffff000, RZ, 0xc0, !PT ;  /* 0x3ffff00006097812 */ /* 0x000fe200078ec0ff */
[----:B------:R-:W-:Y:S01]  /*dcb0*/  UIMAD UR5, UR4, UR8, URZ ;  /* 0x00000008040572a4 */ /* 0x000fe2000f8e023f */
[----:B------:R-:W-:Y:S01]  /*dcc0*/  IMAD.U32 R11, RZ, RZ, UR10 ;  /* 0x0000000aff0b7e24 */ /* 0x000fe2000f8e00ff */
[----:B------:R-:W-:Y:S01]  /*dcd0*/  UIMAD UR4, UR4, UR10, URZ ;  /* 0x0000000a040472a4 */ /* 0x000fe2000f8e023f */
[----:B------:R-:W-:Y:S01]  /*dce0*/  IMAD.MOV R6, RZ, RZ, -R7 ;  /* 0x000000ffff067224 */ /* 0x000fe200078e0a07 */
[----:B------:R-:W-:Y:S01]  /*dcf0*/  UIMAD UR5, UR6, UR9, UR5 ;  /* 0x00000009060572a4 */ /* 0x000fe2000f8e0205 */
[----:B------:R-:W-:Y:S01]  /*dd00*/  IMAD R0, R0, 0x4, R9 ;  /* 0x0000000400007824 */ /* 0x000fe200078e0209 */
[----:B------:R-:W-:Y:S01]  /*dd10*/  UIMAD UR4, UR6, UR11, UR4 ;  /* 0x0000000b060472a4 */ /* 0x000fe2000f8e0204 */
[----:B------:R-:W-:-:S02]  /*dd20*/  IMAD.U32 R9, RZ, RZ, UR8 ;  /* 0x00000008ff097e24 */ /* 0x000fc4000f8e00ff */
[----:B------:R-:W-:-:S04]  /*dd30*/  IMAD.WIDE.U32 R4, R11, UR6, R4 ;  /* 0x000000060b047c25 */ /* 0x000fc8000f8e0004 */
[----:B------:R-:W-:-:S04]  /*dd40*/  IMAD.WIDE.U32 R2, R9, UR6, R2 ;  /* 0x0000000609027c25 */ /* 0x000fc8000f8e0002 */
[----:B------:R-:W-:Y:S02]  /*dd50*/  VIADD R11, R3, UR5 ;  /* 0x00000005030b7c36 */ /* 0x000fe40008000000 */
[----:B------:R-:W-:Y:S01]  /*dd60*/  VIADD R9, R5, UR4 ;  /* 0x0000000405097c36 */ /* 0x000fe20008000000 */
[----:B------:R-:W-:Y:S05]  /*dd70*/  WARPSYNC.ALL ;  /* 0x0000000000007948 */ /* 0x000fea0003800000 */
[----:B------:R-:W-:Y:S02]  /*dd80*/  IMAD R17, R15, R6, R8 ;  /* 0x000000060f117224 */ /* 0x000fe400078e0208 */
[----:B------:R-:W-:Y:S01]  /*dd90*/  IMAD R0, R0, 0x4, R21 ;  /* 0x0000000400007824 */ /* 0x000fe200078e0215 */
[----:B------:R-:W-:Y:S01]  /*dda0*/  BAR.SYNC.DEFER_BLOCKING 0x1, 0x100 ;  /* 0x0044000000007b1d */ /* 0x000fe20000010000 */
[----:B------:R-:W-:-:S02]  /*ddb0*/  ISETP.NE.AND P1, PT, R12, 0x80, PT ;  /* 0x000000800c00780c */ /* 0x000fc40003f25270 */
[----:B------:R-:W-:-:S03]  /*ddc0*/  ISETP.NE.AND P0, PT, R19, RZ, PT ;  /* 0x000000ff1300720c */ /* 0x000fc60003f05270 */
[----:B------:R-:W-:Y:S01]  /*ddd0*/  ULDC UR4, c[0x0][0x870] ;  /* 0x00021c0000047ab9 */ /* 0x000fe20000000800 */
[----:B------:R-:W-:Y:S01]  /*dde0*/  ULDC UR5, c[0x0][0x80c] ;  /* 0x0002030000057ab9 */ /* 0x000fe20000000800 */
[----:B------:R-:W-:Y:S01]  /*ddf0*/  IMAD R6, R16, UR4, RZ ;  /* 0x0000000410067c24 */ /* 0x000fe2000f8e02ff */
[----:B------:R-:W1:Y:S01]  /*de00*/  LDC.64 R12, c[0x0][0x800] ;  /* 0x00020000ff0c7b82 */ /* 0x000e620000000a00 */
[----:B------:R-:W-:Y:S01]  /*de10*/  UIMAD UR4, UR37, UR5, URZ ;  /* 0x00000005250472a4 */ /* 0x000fe2000f8e023f */
[----:B------:R-:W-:Y:S01]  /*de20*/  BSSY B0, `(.L_x_5944) ;  /* 0x000001c000007945 */ /* 0x000fe20003800000 */
[----:B------:R-:W-:Y:S02]  /*de30*/  IMAD R6, R6, UR5, RZ ;  /* 0x0000000506067c24 */ /* 0x000fe4000f8e02ff */
[----:B------:R-:W-:-:S03]  /*de40*/  USHF.R.S32.HI UR5, URZ, 0x1f, UR4 ;  /* 0x0000001f3f057899 */ /* 0x000fc60008011404 */
[----:B------:R-:W2:Y:S01]  /*de50*/  LDC.64 R14, c[0x0][0x828] ;  /* 0x00020a00ff0e7b82 */ /* 0x000ea20000000a00 */
[----:B------:R-:W-:Y:S02]  /*de60*/  IADD3 R8, P2, P3, R6, UR4, R7 ;  /* 0x0000000406087c10 */ /* 0x000fe4000fb5e007 */
[----:B------:R-:W-:-:S03]  /*de70*/  SHF.R.S32.HI R7, RZ, 0x1f, R6 ;  /* 0x0000001fff077819 */ /* 0x000fc60000011406 */
[C---:B------:R-:W-:Y:S01]  /*de80*/  IMAD.SHL.U32 R16, R8.reuse, 0x4, RZ ;  /* 0x0000000408107824 */ /* 0x040fe200078e00ff */
[----:B------:R3:W-:Y:S01]  /*de90*/  STS.128 [R0], R184 ;  /* 0x000000b800007388 */ /* 0x0007e20000000c00 */
[----:B------:R-:W-:Y:S01]  /*dea0*/  IADD3.X R7, R7, UR5, R10, P2, P3 ;  /* 0x0000000507077c10 */ /* 0x000fe200097e640a */
[----:B------:R-:W-:Y:S02]  /*deb0*/  ULDC.64 UR4, c[0x0][0x868] ;  /* 0x00021a0000047ab9 */ /* 0x000fe40000000a00 */
[----:B------:R3:W-:Y:S01]  /*dec0*/  STS.128 [R0+0x800], R188 ;  /* 0x000800bc00007388 */ /* 0x0007e20000000c00 */
        /* <DEDUP_REMOVED lines=12> */
.L_x_5946:
[----:B------:R-:W2:Y:S04]  /*df90*/  LDG.E.STRONG.GPU R8, desc[UR38][R6.64] ;  /* 0x0000002606087981 */ /* 0x000ea8000c1ef900 */
[----:B--2---:R-:W-:Y:S01]  /*dfa0*/  CCTL.IVALL ;  /* 0x00000000ff00798f */ /* 0x004fe20002000000 */
[----:B------:R-:W-:Y:S05]  /*dfb0*/  YIELD ;  /* 0x0000000000007946 */ /* 0x000fea0003800000 */
[----:B------:R-:W-:-:S13]  /*dfc0*/  ISETP.NE.AND P0, PT, R8, R17, PT ;  /* 0x000000110800720c */ /* 0x000fda0003f05270 */
[----:B------:R-:W-:Y:S05]  /*dfd0*/  @P0 BRA `(.L_x_5946) ;  /* 0xfffffffc00ec0947 */ /* 0x000fea000383ffff */
.L_x_5945:
[----:B------:R-:W-:Y:S05]  /*dfe0*/  BSYNC B0 ;  /* 0x0000000000007941 */ /* 0x000fea0003800000 */
.L_x_5944:
[----:B------:R-:W-:Y:S01]  /*dff0*/  UMOV UR4, 0xffffffff ;  /* 0xffffffff00047882 */ /* 0x000fe20000000000 */
[----:B------:R-:W-:Y:S02]  /*e000*/  LEA.HI.X R11, R2, R13, R11, 0x2, P2 ;  /* 0x0000000d020b7211 */ /* 0x000fe400010f140b */
[----:B------:R-:W-:Y:S01]  /*e010*/  LEA.HI.X R9, R4, R15, R9, 0x2, P3 ;  /* 0x0000000f04097211 */ /* 0x000fe200018f1409 */
[----:B------:R-:W-:Y:S06]  /*e020*/  BRA.DIV UR4, `(.L_x_5947) ;  /* 0x0000004e04d87947 */ /* 0x000fec000b800000 */
[----:B------:R-:W-:Y:S01]  /*e030*/  NOP ;  /* 0x0000000000007918 */ /* 0x000fe20000000000 */
.L_x_6056:
        /* <DEDUP_REMOVED lines=17> */
.L_x_5950:
[----:B------:R-:W-:Y:S01]  /*e150*/  @P0 ELECT P2, URZ, PT ;  /* 0x00000000003f082f */ /* 0x000fe20003840000 */
[----:B------:R1:W-:-:S12]  /*e160*/  UBLKRED.G.S.ADD.F32.RN [UR4], [UR6], UR7, desc[UR8] ;  /* 0x00000804060073bb */ /* 0x0003d800080a1407 */
[----:B------:R-:W-:Y:S02]  /*e170*/  @P2 PLOP3.LUT P0, PT, P2, PT, PT, 0x8, 0x0 ;  /* 0x000000000000281c */ /* 0x000fe4000170e170 */
[----:B------:R-:W-:-:S11]  /*e180*/  PLOP3.LUT P2, PT, PT, PT, PT, 0x8, 0x0 ;  /* 0x000000000000781c */ /* 0x000fd60003f4e170 */
[----:B-1----:R-:W-:Y:S05]  /*e190*/  @P0 BRA.U.ANY `(.L_x_5950) ;  /* 0xfffffffd00ec0947 */ /* 0x002fea000393ffff */
[----:B------:R0:W-:Y:S01]  /*e1a0*/  UTMACMDFLUSH ;  /* 0x00000000000079b7 */ /* 0x0001e20000000000 */
[----:B------:R-:W-:-:S04]  /*e1b0*/  DEPBAR.LE SB0, 0x0 ;  /* 0x000080000000791a */ /* 0x000fc80000000000 */
.L_x_5949:
[----:B------:R-:W-:Y:S05]  /*e1c0*/  BSYNC B0 ;  /* 0x0000000000007941 */ /* 0x000fea0003800000 */
.L_x_5948:
        /* <DEDUP_REMOVED lines=14> */
.L_x_5952:
[----:B------:R-:W-:Y:S05]  /*e2b0*/  BSYNC B0 ;  /* 0x0000000000007941 */ /* 0x000fea0003800000 */
.L_x_5951:
        /* <DEDUP_REMOVED lines=14> */
.L_x_5955:
[----:B-1-3--:R-:W2:Y:S04]  /*e3a0*/  LDG.E.STRONG.GPU R0, desc[UR38][R2.64] ;  /* 0x0000002602007981 */ /* 0x00aea8000c1ef900 */
[----:B--2---:R-:W-:Y:S01]  /*e3b0*/  CCTL.IVALL ;  /* 0x00000000ff00798f */ /* 0x004fe20002000000 */
[----:B------:R-:W-:Y:S05]  /*e3c0*/  YIELD ;  /* 0x0000000000007946 */ /* 0x000fea0003800000 */
[----:B------:R-:W-:-:S13]  /*e3d0*/  ISETP.NE.AND P0, PT, R0, R17, PT ;  /* 0x000000110000720c */ /* 0x000fda0003f05270 */
[----:B------:R-:W-:Y:S05]  /*e3e0*/  @P0 BRA `(.L_x_5955) ;  /* 0xfffffffc00ec0947 */ /* 0x000fea000383ffff */
.L_x_5954:
[----:B------:R-:W-:Y:S05]  /*e3f0*/  BSYNC B0 ;  /* 0x0000000000007941 */ /* 0x000fea0003800000 */
.L_x_5953:
[----:B------:R-:W-:-:S03]  /*e400*/  UMOV UR4, 0xffffffff ;  /* 0xffffffff00047882 */ /* 0x000fc60000000000 */
[----:B------:R-:W-:Y:S05]  /*e410*/  BRA.DIV UR4, `(.L_x_5956) ;  /* 0x0000004a04f87947 */ /* 0x000fea000b800000 */
[----:B------:R-:W-:Y:S01]  /*e420*/  NOP ;  /* 0x0000000000007918 */ /* 0x000fe20000000000 */
.L_x_6059:
        /* <DEDUP_REMOVED lines=17> */
.L_x_5959:
[----:B------:R-:W-:Y:S01]  /*e540*/  @P0 ELECT P2, URZ, PT ;  /* 0x00000000003f082f */ /* 0x000fe20003840000 */
[----:B------:R2:W-:-:S12]  /*e550*/  UBLKRED.G.S.ADD.F32.RN [UR4], [UR6], UR7, desc[UR8] ;  /* 0x00000804060073bb */ /* 0x0005d800080a1407 */
[----:B------:R-:W-:Y:S02]  /*e560*/  @P2 PLOP3.LUT P0, PT, P2, PT, PT, 0x8, 0x0 ;  /* 0x000000000000281c */ /* 0x000fe4000170e170 */
[----:B------:R-:W-:-:S11]  /*e570*/  PLOP3.LUT P2, PT, PT, PT, PT, 0x8, 0x0 ;  /* 0x000000000000781c */ /* 0x000fd60003f4e170 */
[----:B--2---:R-:W-:Y:S05]  /*e580*/  @P0 BRA.U.ANY `(.L_x_5959) ;  /* 0xfffffffd00ec0947 */ /* 0x004fea000393ffff */
[----:B------:R0:W-:Y:S01]  /*e590*/  UTMACMDFLUSH ;  /* 0x00000000000079b7 */ /* 0x0001e20000000000 */
[----:B------:R-:W-:-:S04]  /*e5a0*/  DEPBAR.LE SB0, 0x0 ;  /* 0x000080000000791a */ /* 0x000fc80000000000 */
.L_x_5958:
[----:B------:R-:W-:Y:S05]  /*e5b0*/  BSYNC B0 ;  /* 0x0000000000007941 */ /* 0x000fea0003800000 */
.L_x_5957:
        /* <DEDUP_REMOVED lines=14> */
.L_x_5889:
        /* <DEDUP_REMOVED lines=21> */
.L_x_5961:
        /* <DEDUP_REMOVED lines=13> */
.L_x_5963:
[----:B------:R-:W-:-:S05]  /*e8c0*/  ULDC UR4, c[0x0][0x8c4] ;  /* 0x0002310000047ab9 */ /* 0x000fca0000000800 */
.L_x_5962:
        /* <DEDUP_REMOVED lines=44> */
.L_x_5964:
        /* <DEDUP_REMOVED lines=13> */
.L_x_5965:
        /* <DEDUP_REMOVED lines=12> */
.L_x_5966:
        /* <DEDUP_REMOVED lines=30> */
.L_x_5967:
        /* <DEDUP_REMOVED lines=35> */
.L_x_5972:
[----:B------:R-:W2:Y:S04]  /*f130*/  LDG.E.STRONG.GPU R0, desc[UR38][R2.64] ;  /* 0x0000002602007981 */ /* 0x000ea8000c1ef900 */
[----:B--2---:R-:W-:Y:S01]  /*f140*/  CCTL.IVALL ;  /* 0x00000000ff00798f */ /* 0x004fe20002000000 */
[----:B------:R-:W-:Y:S05]  /*f150*/  YIELD ;  /* 0x0000000000007946 */ /* 0x000fea0003800000 */
[----:B------:R-:W-:-:S13]  /*f160*/  ISETP.NE.AND P1, PT, R0, UR22, PT ;  /* 0x0000001600007c0c */ /* 0x000fda000bf25270 */
[----:B------:R-:W-:Y:S05]  /*f170*/  @P1 BRA `(.L_x_5972) ;  /* 0xfffffffc00ec1947 */ /* 0x000fea000383ffff */
.L_x_5971:
[----:B------:R-:W-:Y:S05]  /*f180*/  BSYNC B0 ;  /* 0x0000000000007941 */ /* 0x000fea0003800000 */
.L_x_5970:
[----:B------:R-:W-:-:S03]  /*f190*/  UMOV UR15, 0xffffffff ;  /* 0xffffffff000f7882 */ /* 0x000fc60000000000 */
[----:B------:R-:W-:Y:S05]  /*f1a0*/  BRA.DIV UR15, `(.L_x_5973) ;  /* 0x0000003e0fb07947 */ /* 0x000fea000b800000 */
[----:B------:R-:W-:Y:S01]  /*f1b0*/  NOP ;  /* 0x0000000000007918 */ /* 0x000fe20000000000 */
.L_x_6062:
        /* <DEDUP_REMOVED lines=22> */
.L_x_5975:
[----:B------:R-:W-:Y:S05]  /*f320*/  BSYNC B0 ;  /* 0x0000000000007941 */ /* 0x000fea0003800000 */
.L_x_5974:
        /* <DEDUP_REMOVED lines=20> */
.L_x_5977:
[----:B------:R-:W-:Y:S05]  /*f470*/  BSYNC B0 ;  /* 0x0000000000007941 */ /* 0x000fea0003800000 */
.L_x_5976:
[----:B------:R-:W-:Y:S06]  /*f480*/  BAR.ARV 0xa, 0xa0 ;  /* 0x0282800000007b1d */ /* 0x000fec0000002000 */
[----:B------:R-:W-:Y:S04]  /*f490*/  BSSY B0, `(.L_x_5978) ;  /* 0x0000003000007945 */ /* 0x000fe80003800000 */
[----:B------:R-:W-:Y:S05]  /*f4a0*/  @!P0 BRA `(.L_x_5979) ;  /* 0x0000000000048947 */ /* 0x000fea0003800000 */
[----:B------:R-:W-:-:S04]  /*f4b0*/  DEPBAR.LE SB0, 0x0 ;  /* 0x000080000000791a */ /* 0x000fc80000000000 */
.L_x_5979:
[----:B------:R-:W-:Y:S05]  /*f4c0*/  BSYNC B0 ;  /* 0x0000000000007941 */ /* 0x000fea0003800000 */
.L_x_5978:
        /* <DEDUP_REMOVED lines=19> */
.L_x_5981:
[----:B------:R-:W-:Y:S05]  /*f600*/  BSYNC B0 ;  /* 0x0000000000007941 */ /* 0x000fea0003800000 */
.L_x_5980:
[----:B------:R-:W-:Y:S01]  /*f610*/  UIADD3 UR15, UR9, 0x1, URZ ;  /* 0x00000001090f7890 */ /* 0x000fe2000fffe03f */
[----:B------:R-:W-:Y:S11]  /*f620*/  BRA `(.L_x_5982) ;  /* 0x0000000000047947 */ /* 0x000ff60003800000 */
.L_x_5969:
[----:B------:R-:W-:-:S05]  /*f630*/  UMOV UR15, UR9 ;  /* 0x00000009000f7c82 */ /* 0x000fca0008000000 */
.L_x_5982:
        /* <DEDUP_REMOVED lines=15> */
.L_x_6007:
        /* <DEDUP_REMOVED lines=11> */
.L_x_5985:
[----:B------:R-:W2:Y:S04]  /*f7e0*/  LDG.E.STRONG.GPU R0, desc[UR38][R2.64] ;  /* 0x0000002602007981 */ /* 0x000ea8000c1ef900 */
[----:B--2---:R-:W-:Y:S01]  /*f7f0*/  CCTL.IVALL ;  /* 0x00000000ff00798f */ /* 0x004fe20002000000 */
[----:B------:R-:W-:Y:S05]  /*f800*/  YIELD ;  /* 0x0000000000007946 */ /* 0x000fea0003800000 */
[----:B------:R-:W-:-:S13]  /*f810*/  ISETP.NE.AND P1, PT, R0, UR22, PT ;  /* 0x0000001600007c0c */ /* 0x000fda000bf25270 */
[----:B------:R-:W-:Y:S05]  /*f820*/  @P1 BRA `(.L_x_5985) ;  /* 0xfffffffc00ec1947 */ /* 0x000fea000383ffff */
.L_x_5984:
[----:B------:R-:W-:Y:S05]  /*f830*/  BSYNC B0 ;  /* 0x0000000000007941 */ /* 0x000fea0003800000 */
.L_x_5983:
[----:B------:R-:W-:-:S03]  /*f840*/  UMOV UR16, 0xffffffff ;  /* 0xffffffff00107882 */ /* 0x000fc60000000000 */
[----:B------:R-:W-:Y:S05]  /*f850*/  BRA.DIV UR16, `(.L_x_5986) ;  /* 0x0000003a10207947 */ /* 0x000fea000b800000 */
[----:B------:R-:W-:Y:S01]  /*f860*/  NOP ;  /* 0x0000000000007918 */ /* 0x000fe20000000000 */
.L_x_6065:
        /* <DEDUP_REMOVED lines=19> */
.L_x_5988:
[----:B------:R-:W-:Y:S05]  /*f9a0*/  BSYNC B0 ;  /* 0x0000000000007941 */ /* 0x000fea0003800000 */
.L_x_5987:
        /* <DEDUP_REMOVED lines=17> */
.L_x_5990:
[----:B------:R-:W-:Y:S05]  /*fac0*/  BSYNC B0 ;  /* 0x0000000000007941 */ /* 0x000fea0003800000 */
.L_x_5989:
[----:B------:R-:W-:Y:S06]  /*fad0*/  BAR.ARV 0xa, 0xa0 ;  /* 0x0282800000007b1d */ /* 0x000fec0000002000 */
[----:B------:R-:W-:Y:S04]  /*fae0*/  BSSY B0, `(.L_x_5991) ;  /* 0x0000003000007945 */ /* 0x000fe80003800000 */
[----:B------:R-:W-:Y:S05]  /*faf0*/  @!P0 BRA `(.L_x_5992) ;  /* 0x0000000000048947 */ /* 0x000fea0003800000 */
[----:B------:R-:W-:-:S04]  /*fb00*/  DEPBAR.LE SB0, 0x0 ;  /* 0x000080000000791a */ /* 0x000fc80000000000 */
.L_x_5992:
[----:B------:R-:W-:Y:S05]  /*fb10*/  BSYNC B0 ;  /* 0x0000000000007941 */ /* 0x000fea0003800000 */
.L_x_5991:
        /* <DEDUP_REMOVED lines=19> */
.L_x_5994:
[----:B------:R-:W-:Y:S05]  /*fc50*/  BSYNC B0 ;  /* 0x0000000000007941 */ /* 0x000fea0003800000 */
.L_x_5993:
        /* <DEDUP_REMOVED lines=9> */
.L_x_5997:
[----:B------:R-:W2:Y:S04]  /*fcf0*/  LDG.E.STRONG.GPU R0, desc[UR38][R2.64] ;  /* 0x0000002602007981 */ /* 0x000ea8000c1ef900 */
[----:B--2---:R-:W-:Y:S01]  /*fd00*/  CCTL.IVALL ;  /* 0x00000000ff00798f */ /* 0x004fe20002000000 */
[----:B------:R-:W-:Y:S05]  /*fd10*/  YIELD ;  /* 0x0000000000007946 */ /* 0x000fea0003800000 */
[----:B------:R-:W-:-:S13]  /*fd20*/  ISETP.NE.AND P1, PT, R0, UR22, PT ;  /* 0x0000001600007c0c */ /* 0x000fda000bf25270 */
[----:B------:R-:W-:Y:S05]  /*fd30*/  @P1 BRA `(.L_x_5997) ;  /* 0xfffffffc00ec1947 */ /* 0x000fea000383ffff */
.L_x_5996:
[----:B------:R-:W-:Y:S05]  /*fd40*/  BSYNC B0 ;  /* 0x0000000000007941 */ /* 0x000fea0003800000 */
.L_x_5995:
[----:B------:R-:W-:-:S03]  /*fd50*/  UMOV UR12, 0xffffffff ;  /* 0xffffffff000c7882 */ /* 0x000fc60000000000 */
[----:B------:R-:W-:Y:S05]  /*fd60*/  BRA.DIV UR12, `(.L_x_5998) ;  /* 0x000000320cf87947 */ /* 0x000fea000b800000 */
[----:B------:R-:W-:Y:S01]  /*fd70*/  NOP ;  /* 0x0000000000007918 */ /* 0x000fe20000000000 */
.L_x_6068:
        /* <DEDUP_REMOVED lines=15> */
.L_x_6000:
[----:B------:R-:W-:Y:S05]  /*fe70*/  BSYNC B0 ;  /* 0x0000000000007941 */ /* 0x000fea0003800000 */
.L_x_5999:
        /* <DEDUP_REMOVED lines=15> */
.L_x_6002:
[----:B------:R-:W-:Y:S05]  /*ff70*/  BSYNC B0 ;  /* 0x0000000000007941 */ /* 0x000fea0003800000 */
.L_x_6001:
[----:B------:R-:W-:Y:S06]  /*ff80*/  BAR.ARV 0xa, 0xa0 ;  /* 0x0282800000007b1d */ /* 0x000fec0000002000 */
[----:B------:R-:W-:Y:S04]  /*ff90*/  BSSY B0, `(.L_x_6003) ;  /* 0x0000003000007945 */ /* 0x000fe80003800000 */
[----:B------:R-:W-:Y:S05]  /*ffa0*/  @!P0 BRA `(.L_x_6004) ;  /* 0x0000000000048947 */ /* 0x000fea0003800000 */
[----:B------:R-:W-:-:S04]  /*ffb0*/  DEPBAR.LE SB0, 0x0 ;  /* 0x000080000000791a */ /* 0x000fc80000000000 */
.L_x_6004:
[----:B------:R-:W-:Y:S05]  /*ffc0*/  BSYNC B0 ;  /* 0x0000000000007941 */ /* 0x000fea0003800000 */
.L_x_6003:
        /* <DEDUP_REMOVED lines=19> */
.L_x_6006:
[----:B------:R-:W-:Y:S05]  /*10100*/  BSYNC B0 ;  /* 0x0000000000007941 */ /* 0x000fea0003800000 */
.L_x_6005:
[----:B------:R-:W-:Y:S02]  /*10110*/  UIADD3 UR9, UR9, 0x2, URZ ;  /* 0x0000000209097890 */ /* 0x000fe4000fffe03f */
[----:B------:R-:W-:-:S04]  /*10120*/  UIADD3 UR4, UR4, 0x4000, URZ ;  /* 0x0000400004047890 */ /* 0x000fc8000fffe03f */
[----:B------:R-:W-:-:S13]  /*10130*/  ISETP.LE.AND P1, PT, R9, UR9, PT ;  /* 0x0000000909007c0c */ /* 0x000fda000bf23270 */
[----:B------:R-:W-:Y:S05]  /*10140*/  @!P1 BRA `(.L_x_6007) ;  /* 0xfffffff400789947 */ /* 0x000fea000383ffff */
.L_x_5968:
        /* <DEDUP_REMOVED lines=41> */
.L_x_6010:
[----:B------:R-:W-:Y:S05]  /*103e0*/  BSYNC B0 ;  /* 0x0000000000007941 */ /* 0x000fea0003800000 */
.L_x_6009:
[----:B------:R-:W-:Y:S05]  /*103f0*/  BRA `(.L_x_6011) ;  /* 0x0000000000047947 */ /* 0x000fea0003800000 */
.L_x_6008:
[----:B------:R-:W-:-:S05]  /*10400*/  UMOV UR4, UR9 ;  /* 0x0000000900047c82 */ /* 0x000fca0008000000 */
.L_x_6011:
        /* <DEDUP_REMOVED lines=11> */
.L_x_6016:
        /* <DEDUP_REMOVED lines=24> */
.L_x_6013:
[----:B------:R-:W-:Y:S05]  /*10640*/  BSYNC B0 ;  /* 0x0000000000007941 */ /* 0x000fea0003800000 */
.L_x_6012:
        /* <DEDUP_REMOVED lines=24> */
.L_x_6015:
[----:B------:R-:W-:Y:S05]  /*107d0*/  BSYNC B0 ;  /* 0x0000000000007941 */ /* 0x000fea0003800000 */
.L_x_6014:
[----:B------:R-:W-:Y:S02]  /*107e0*/  UIADD3 UR7, UR7, 0x2, URZ ;  /* 0x0000000207077890 */ /* 0x000fe4000fffe03f */
[----:B------:R-:W-:Y:S02]  /*107f0*/  ULEA UR5, UR19, UR5, 0x1 ;  /* 0x0000000513057291 */ /* 0x000fe4000f8e083f */
[----:B------:R-:W-:Y:S02]  /*10800*/  ULEA UR6, UR19, UR6, 0x1 ;  /* 0x0000000613067291 */ /* 0x000fe4000f8e083f */
[----:B------:R-:W-:-:S13]  /*10810*/  ISETP.NE.AND P0, PT, RZ, UR7, PT ;  /* 0x00000007ff007c0c */ /* 0x000fda000bf05270 */
[----:B------:R-:W-:Y:S05]  /*10820*/  @!P0 BRA `(.L_x_5894) ;  /* 0x0000002400248947 */ /* 0x000fea0003800000 */
[----:B------:R-:W-:Y:S05]  /*10830*/  BRA `(.L_x_6016) ;  /* 0xfffffffc00207947 */ /* 0x000fea000383ffff */
.L_x_5960:
        /* <DEDUP_REMOVED lines=14> */
.L_x_6017:
        /* <DEDUP_REMOVED lines=14> */
.L_x_6019:
[----:B------:R-:W-:-:S05]  /*10a00*/  ULDC UR4, c[0x0][0x8c4] ;  /* 0x0002310000047ab9 */ /* 0x000fca0000000800 */
.L_x_6018:
        /* <DEDUP_REMOVED lines=59> */
.L_x_6021:
        /* <DEDUP_REMOVED lines=13> */
.L_x_6022:
        /* <DEDUP_REMOVED lines=8> */
.L_x_6023:
        /* <DEDUP_REMOVED lines=21> */
.L_x_6024:
        /* <DEDUP_REMOVED lines=50> */
.L_x_6069:
        /* <DEDUP_REMOVED lines=15> */
.L_x_6027:
        /* <DEDUP_REMOVED lines=77> */
.L_x_6038:
[----:B-123--:R-:W-:-:S04]  /*11940*/  SHF.L.U32 R18, R10, 0x1f, RZ ;  /* 0x0000001f0a127819 */ /* 0x00efc800000006ff */
[----:B------:R-:W2:Y:S02]  /*11950*/  SYNCS.PHASECHK.TRANS64.TRYWAIT P1, [R15+URZ+0x30c40], R18 ;  /* 0x030c40120f0075a7 */ /* 0x000ea4000802017f */
[----:B--2---:R-:W-:Y:S05]  /*11960*/  @!P1 BRA `(.L_x_6030) ;  /* 0x0000001800289947 */ /* 0x004fea0003800000 */
.L_x_6070:
        /* <DEDUP_REMOVED lines=8> */
.L_x_6031:
        /* <DEDUP_REMOVED lines=30> */
.L_x_6071:
        /* <DEDUP_REMOVED lines=8> */
.L_x_6033:
        /* <DEDUP_REMOVED lines=30> */
.L_x_6072:
        /* <DEDUP_REMOVED lines=8> */
.L_x_6035:
        /* <DEDUP_REMOVED lines=24> */
.L_x_6074:
        /* <DEDUP_REMOVED lines=8> */
.L_x_6037:
        /* <DEDUP_REMOVED lines=30> */
.L_x_6029:
[----:B------:R-:W4:Y:S02]  /*12290*/  LDL.LU R4, [R1+0x8] ;  /* 0x0000080001047983 */ /* 0x000f240000300800 */
[----:B----4-:R-:W-:Y:S02]  /*122a0*/  ISETP.NE.AND P1, PT, R4, RZ, PT ;  /* 0x000000ff0400720c */ /* 0x010fe40003f25270 */
[----:B------:R4:W5:Y:S11]  /*122b0*/  LDL R4, [R1+0x4] ;  /* 0x0000040001047983 */ /* 0x0009760000100800 */
[----:B----4-:R-:W-:Y:S05]  /*122c0*/  @!P1 BRA `(.L_x_6028) ;  /* 0x0000000400249947 */ /* 0x010fea0003800000 */
[----:B------:R-:W-:-:S04]  /*122d0*/  SHF.L.U32 R12, R10, 0x1f, RZ ;  /* 0x0000001f0a0c7819 */ /* 0x000fc800000006ff */
[----:B------:R-:W4:Y:S02]  /*122e0*/  SYNCS.PHASECHK.TRANS64.TRYWAIT P1, [R15+URZ+0x30c40], R12 ;  /* 0x030c400c0f0075a7 */ /* 0x000f24000802017f */
[----:B----4-:R-:W-:Y:S05]  /*122f0*/  @!P1 BRA `(.L_x_6039) ;  /* 0x0000001000189947 */ /* 0x010fea0003800000 */
.L_x_6075:
        /* <DEDUP_REMOVED lines=8> */
.L_x_6040:
        /* <DEDUP_REMOVED lines=27> */
.L_x_6076:
        /* <DEDUP_REMOVED lines=8> */
.L_x_6042:
        /* <DEDUP_REMOVED lines=27> */
.L_x_6028:
[----:B------:R-:W1:Y:S01]  /*12760*/  S2R R0, SR_TID.X ;  /* 0x0000000000007919 */ /* 0x000e620000002100 */
[----:B------:R-:W-:Y:S01]  /*12770*/  IMAD R3, R16, 0x8, R15 ;  /* 0x0000000810037824 */ /* 0x000fe200078e020f */
[----:B-1----:R-:W-:Y:S02]  /*12780*/  LOP3.LUT R2, R0, 0x7f, RZ, 0xc0, !PT ;  /* 0x0000007f00027812 */ /* 0x002fe400078ec0ff */
[----:B------:R-:W-:Y:S02]  /*12790*/  SHF.L.U32 R0, R10, 0x1f, RZ ;  /* 0x0000001f0a007819 */ /* 0x000fe400000006ff */
[----:B------:R-:W-:Y:S02]  /*127a0*/  ISETP.NE.AND P1, PT, R2, RZ, PT ;  /* 0x000000ff0200720c */ /* 0x000fe40003f25270 */
[----:B------:R-:W1:Y:S02]  /*127b0*/  SYNCS.PHASECHK.TRANS64.TRYWAIT P0, [R3+URZ+0x30c40], R0 ;  /* 0x030c4000030075a7 */ /* 0x000e64000800017f */
[----:B-1----:R-:W-:Y:S09]  /*127c0*/  @!P0 BRA `(.L_x_6043) ;  /* 0x0000000c000c8947 */ /* 0x002ff20003800000 */
.L_x_6077:
[----:B------:R-:W-:Y:S05]  /*127d0*/  @P1 BRA `(.L_x_6044) ;  /* 0x0000000000181947 */ /* 0x000fea0003800000 */
[----:B------:R-:W1:Y:S01]  /*127e0*/  S2R R2, SR_TID.X ;  /* 0x0000000000027919 */ /* 0x000e620000002100 */
[----:B------:R-:W-:-:S04]  /*127f0*/  IMAD.MOV.U32 R0, RZ, RZ, 0x4200 ;  /* 0x00004200ff007424 */ /* 0x000fc800078e00ff */
[----:B------:R1:W-:Y:S02]  /*12800*/  SYNCS.ARRIVE.TRANS64 RZ, [R3+URZ+0x30c30], R0 ;  /* 0x030c300003ff79a7 */ /* 0x0003e4000800003f */
[----:B-1----:R-:W-:-:S13]  /*12810*/  LOP3.LUT P0, RZ, R2, 0x1f, RZ, 0xc0, !PT ;  /* 0x0000001f02ff7812 */ /* 0x002fda000780c0ff */
[----:B------:R-:W-:Y:S05]  /*12820*/  @!P0 BRA `(.L_x_6044) ;  /* 0x0000000000048947 */ /* 0x000fea0003800000 */
[----:B------:R-:W-:Y:S01]  /*12830*/  BPT.TRAP 0x1 ;  /* 0x000000040000795c */ /* 0x000fe20000300000 */
.L_x_6044:
        /* <DEDUP_REMOVED lines=34> */
.L_x_6025:
[----:B------:R-:W-:Y:S05]  /*12a60*/  BSYNC B0 ;  /* 0x0000000000007941 */ /* 0x000fea0003800000 */
.L_x_6020:
[----:B------:R-:W-:-:S03]  /*12a70*/  UMOV UR8, 0xffffffff ;  /* 0xffffffff00087882 */ /* 0x000fc60000000000 */
[----:B------:R-:W-:Y:S05]  /*12a80*/  BRA.DIV UR8, `(.L_x_6045) ;  /* 0x0000000a08707947 */ /* 0x000fea000b800000 */
[----:B------:R-:W-:-:S13]  /*12a90*/  ELECT P6, URZ, PT ;  /* 0x00000000003f782f */ /* 0x000fda00038c0000 */
.L_x_6080:
[----:B------:R-:W-:Y:S05]  /*12aa0*/  @!P6 BRA `(.L_x_5894) ;  /* 0x000000000084e947 */ /* 0x000fea0003800000 */
[----:B------:R-:W-:-:S06]  /*12ab0*/  ULOP3.LUT UR8, UR36, 0x2, URZ, 0xfc, !UPT ;  /* 0x0000000224087892 */ /* 0x000fcc000f8efc3f */
[----:B------:R-:W-:-:S05]  /*12ac0*/  IMAD.U32 R2, RZ, RZ, UR8 ;  /* 0x00000008ff027e24 */ /* 0x000fca000f8e00ff */
[----:B------:R-:W-:-:S13]  /*12ad0*/  ISETP.NE.AND P2, PT, R2, 0x3, PT ;  /* 0x000000030200780c */ /* 0x000fda0003f45270 */
[----:B------:R-:W-:Y:S05]  /*12ae0*/  @!P2 BRA `(.L_x_6046) ;  /* 0x000000000004a947 */ /* 0x000fea0003800000 */
[----:B---3--:R-:W-:Y:S01]  /*12af0*/  BPT.TRAP 0x1 ;  /* 0x000000040000795c */ /* 0x008fe20000300000 */
.L_x_6046:
        /* <DEDUP_REMOVED lines=15> */
.L_x_6081:
[----:B------:R-:W2:Y:S02]  /*12bf0*/  SYNCS.PHASECHK.TRANS64.TRYWAIT P0, [R3+URZ], R2 ;  /* 0x00000002030075a7 */ /* 0x000ea4000800017f */
[----:B--2---:R-:W-:Y:S05]  /*12c00*/  @!P0 BRA `(.L_x_6048) ;  /* 0x0000000800448947 */ /* 0x004fea0003800000 */
.L_x_6082:
[----:B------:R-:W-:Y:S05]  /*12c10*/  @!P2 BRA `(.L_x_6049) ;  /* 0x000000000004a947 */ /* 0x000fea0003800000 */
[----:B---3--:R-:W-:Y:S01]  /*12c20*/  BPT.TRAP 0x1 ;  /* 0x000000040000795c */ /* 0x008fe20000300000 */
.L_x_6049:
[----:B--2---:R-:W-:-:S04]  /*12c30*/  VIADD R3, R8, 0x30c40 ;  /* 0x00030c4008037836 */ /* 0x004fc80000000000 */
[----:B------:R-:W-:-:S04]  /*12c40*/  IMAD R5, R0, 0x8, R3 ;  /* 0x0000000800057824 */ /* 0x000fc800078e0203 */
[----:B------:R-:W2:Y:S02]  /*12c50*/  SYNCS.PHASECHK.TRANS64.TRYWAIT P0, [R5+URZ], R4 ;  /* 0x00000004050075a7 */ /* 0x000ea4000800017f */
[----:B--2---:R-:W-:Y:S05]  /*12c60*/  @!P0 BRA `(.L_x_6050) ;  /* 0x0000000800408947 */ /* 0x004fea0003800000 */
.L_x_6083:
[----:B------:R-:W-:-:S07]  /*12c70*/  IMAD R3, R6, 0x8, R3 ;  /* 0x0000000806037824 */ /* 0x000fce00078e0203 */
.L_x_6051:
[----:B----4-:R4:W1:Y:S02]  /*12c80*/  SYNCS.PHASECHK.TRANS64.TRYWAIT P0, [R3+URZ], R2 ;  /* 0x00000002030075a7 */ /* 0x010864000800017f */
[----:B-1----:R-:W-:Y:S05]  /*12c90*/  @!P0 NANOSLEEP.SYNCS 0x989680 ;  /* 0x009896800000895d */ /* 0x002fea0003900000 */
[----:B------:R-:W1:Y:S02]  /*12ca0*/  @!P0 SYNCS.PHASECHK.TRANS64 P0, [R3+URZ], R2 ;  /* 0x00000002030085a7 */ /* 0x000e64000800007f */
[----:B-1----:R-:W-:Y:S05]  /*12cb0*/  @!P0 BRA `(.L_x_6051) ;  /* 0xfffffffc00f08947 */ /* 0x002fea000383ffff */
.L_x_5894:
[----:B---3--:R-:W-:Y:S05]  /*12cc0*/  BSYNC B6 ;  /* 0x0000000000067941 */ /* 0x008fea0003800000 */
.L_x_5888:
[----:B------:R-:W-:Y:S05]  /*12cd0*/  EXIT ;  /* 0x000000000000794d */ /* 0x000fea0003800000 */
.L_x_5905:
[----:B------:R-:W-:Y:S02]  /*12ce0*/  IMAD.MOV.U32 R13, RZ, RZ, R10 ;  /* 0x000000ffff0d7224 */ /* 0x000fe400078e000a */
[----:B------:R-:W-:Y:S02]  /*12cf0*/  IMAD.MOV.U32 R12, RZ, RZ, RZ ;  /* 0x000000ffff0c7224 */ /* 0x000fe400078e00ff */
[----:B------:R-:W-:Y:S02]  /*12d00*/  IMAD.MOV.U32 R11, RZ, RZ, 0x1f ;  /* 0x0000001fff0b7424 */ /* 0x000fe400078e00ff */
[----:B------:R-:W-:-:S07]  /*12d10*/  IMAD.MOV.U32 R15, RZ, RZ, -0x1 ;  /* 0xffffffffff0f7424 */ /* 0x000fce00078e00ff */
[----:B------:R-:W-:Y:S05]  /*12d20*/  WARPSYNC.COLLECTIVE R15, `(.L_x_6052) ;  /* 0x000000000f087348 */ /* 0x000fea0003c00000 */
[----:B------:R1:W2:Y:S02]  /*12d30*/  SHFL.IDX P6, R14, R13, R12, R11 ;  /* 0x0000000c0d0e7389 */ /* 0x0002a400000c000b */
[----:B-12---:R-:W-:Y:S01]  /*12d40*/  ENDCOLLECTIVE ;  /* 0x000000000000791b */ /* 0x006fe20003800000 */
.L_x_6052:
[----:B------:R-:W-:Y:S05]  /*12d50*/  BRA `(.L_x_6053) ;  /* 0xfffffee400b07947 */ /* 0x000fea000383ffff */
.L_x_5907:
[----:B--2---:R2:W3:Y:S02]  /*12d60*/  SYNCS.PHASECHK.TRANS64.TRYWAIT P0, [R16+URZ+0x30c00], R11 ;  /* 0x030c000b100075a7 */ /* 0x0044e4000800017f */
[----:B---3--:R-:W-:Y:S05]  /*12d70*/  @!P0 NANOSLEEP.SYNCS 0x989680 ;  /* 0x009896800000895d */ /* 0x008fea0003900000 */
[----:B------:R-:W3:Y:S02]  /*12d80*/  @!P0 SYNCS.PHASECHK.TRANS64 P0, [R16+URZ+0x30c00], R11 ;  /* 0x030c000b100085a7 */ /* 0x000ee4000800007f */
[----:B---3--:R-:W-:Y:S05]  /*12d90*/  @!P0 BRA `(.L_x_5907) ;  /* 0xfffffffc00f08947 */ /* 0x008fea000383ffff */
[----:B------:R-:W-:Y:S05]  /*12da0*/  BRA `(.L_x_5906) ;  /* 0xfffffee400f87947 */ /* 0x000fea000383ffff */
.L_x_5912:
[----:B--2---:R2:W3:Y:S02]  /*12db0*/  SYNCS.PHASECHK.TRANS64.TRYWAIT P0, [R8+URZ+0x30c10], R23 ;  /* 0x030c1017080075a7 */ /* 0x0044e4000800017f */
[----:B---3--:R-:W-:Y:S05]  /*12dc0*/  @!P0 NANOSLEEP.SYNCS 0x989680 ;  /* 0x009896800000895d */ /* 0x008fea0003900000 */
[----:B------:R-:W3:Y:S02]  /*12dd0*/  @!P0 SYNCS.PHASECHK.TRANS64 P0, [R8+URZ+0x30c10], R23 ;  /* 0x030c1017080085a7 */ /* 0x000ee4000800007f */
[----:B---3--:R-:W-:Y:S05]  /*12de0*/  @!P0 BRA `(.L_x_5912) ;  /* 0xfffffffc00f08947 */ /* 0x008fea000383ffff */
[----:B------:R-:W-:Y:S05]  /*12df0*/  BRA `(.L_x_5911) ;  /* 0xfffffef000987947 */ /* 0x000fea000383ffff */
.L_x_5916:
[----:B------:R1:W1:Y:S02]  /*12e00*/  SYNCS.PHASECHK.TRANS64.TRYWAIT P0, [R8+URZ+0x30c30], R23 ;  /* 0x030c3017080075a7 */ /* 0x000264000800017f */
[----:B-1----:R-:W-:Y:S05]  /*12e10*/  @!P0 NANOSLEEP.SYNCS 0x989680 ;  /* 0x009896800000895d */ /* 0x002fea0003900000 */
[----:B------:R-:W1:Y:S02]  /*12e20*/  @!P0 SYNCS.PHASECHK.TRANS64 P0, [R8+URZ+0x30c30], R23 ;  /* 0x030c3017080085a7 */ /* 0x000e64000800007f */
[----:B-1----:R-:W-:Y:S05]  /*12e30*/  @!P0 BRA `(.L_x_5916) ;  /* 0xfffffffc00f08947 */ /* 0x002fea000383ffff */
[----:B------:R-:W-:Y:S05]  /*12e40*/  BRA `(.L_x_5915) ;  /* 0xfffffef400987947 */ /* 0x000fea000383ffff */
.L_x_5924:
[----:B--2---:R2:W3:Y:S02]  /*12e50*/  SYNCS.PHASECHK.TRANS64.TRYWAIT P1, [R7+URZ+0x30c10], R20 ;  /* 0x030c1014070075a7 */ /* 0x0044e4000802017f */
[----:B---3--:R-:W-:Y:S05]  /*12e60*/  @!P1 NANOSLEEP.SYNCS 0x989680 ;  /* 0x009896800000995d */ /* 0x008fea0003900000 */
[----:B------:R-:W3:Y:S02]  /*12e70*/  @!P1 SYNCS.PHASECHK.TRANS64 P1, [R7+URZ+0x30c10], R20 ;  /* 0x030c1014070095a7 */ /* 0x000ee4000802007f */
[----:B---3--:R-:W-:Y:S05]  /*12e80*/  @!P1 BRA `(.L_x_5924) ;  /* 0xfffffffc00f09947 */ /* 0x008fea000383ffff */
[----:B------:R-:W-:Y:S05]  /*12e90*/  BRA `(.L_x_5923) ;  /* 0xffffff3400107947 */ /* 0x000fea000383ffff */
.L_x_5928:
[----:B------:R1:W1:Y:S02]  /*12ea0*/  SYNCS.PHASECHK.TRANS64.TRYWAIT P1, [R7+URZ+0x30c30], R20 ;  /* 0x030c3014070075a7 */ /* 0x000264000802017f */
[----:B-1----:R-:W-:Y:S05]  /*12eb0*/  @!P1 NANOSLEEP.SYNCS 0x989680 ;  /* 0x009896800000995d */ /* 0x002fea0003900000 */
[----:B------:R-:W1:Y:S02]  /*12ec0*/  @!P1 SYNCS.PHASECHK.TRANS64 P1, [R7+URZ+0x30c30], R20 ;  /* 0x030c3014070095a7 */ /* 0x000e64000802007f */
[----:B-1----:R-:W-:Y:S05]  /*12ed0*/  @!P1 BRA `(.L_x_5928) ;  /* 0xfffffffc00f09947 */ /* 0x002fea000383ffff */
[----:B------:R-:W-:Y:S05]  /*12ee0*/  BRA `(.L_x_5927) ;  /* 0xffffff3800247947 */ /* 0x000fea000383ffff */
.L_x_5936:
[----:B-1----:R1:W3:Y:S02]  /*12ef0*/  SYNCS.PHASECHK.TRANS64.TRYWAIT P0, [R7+URZ+0x30c10], R20 ;  /* 0x030c1014070075a7 */ /* 0x0022e4000800017f */
[----:B---3--:R-:W-:Y:S05]  /*12f00*/  @!P0 NANOSLEEP.SYNCS 0x989680 ;  /* 0x009896800000895d */ /* 0x008fea0003900000 */
[----:B------:R-:W3:Y:S02]  /*12f10*/  @!P0 SYNCS.PHASECHK.TRANS64 P0, [R7+URZ+0x30c10], R20 ;  /* 0x030c1014070085a7 */ /* 0x000ee4000800007f */
[----:B---3--:R-:W-:Y:S05]  /*12f20*/  @!P0 BRA `(.L_x_5936) ;  /* 0xfffffffc00f08947 */ /* 0x008fea000383ffff */
[----:B------:R-:W-:Y:S05]  /*12f30*/  BRA `(.L_x_5935) ;  /* 0xffffff6c00547947 */ /* 0x000fea000383ffff */
.L_x_5940:
[----:B------:R1:W1:Y:S02]  /*12f40*/  SYNCS.PHASECHK.TRANS64.TRYWAIT P0, [R7+URZ+0x30c30], R20 ;  /* 0x030c3014070075a7 */ /* 0x000264000800017f */
[----:B-1----:R-:W-:Y:S05]  /*12f50*/  @!P0 NANOSLEEP.SYNCS 0x989680 ;  /* 0x009896800000895d */ /* 0x002fea0003900000 */
[----:B------:R-:W1:Y:S02]  /*12f60*/  @!P0 SYNCS.PHASECHK.TRANS64 P0, [R7+URZ+0x30c30], R20 ;  /* 0x030c3014070085a7 */ /* 0x000e64000800007f */
[----:B-1----:R-:W-:Y:S05]  /*12f70*/  @!P0 BRA `(.L_x_5940) ;  /* 0xfffffffc00f08947 */ /* 0x002fea000383ffff */
[----:B------:R-:W-:Y:S05]  /*12f80*/  BRA `(.L_x_5939) ;  /* 0xffffff7000647947 */ /* 0x000fea000383ffff */
.L_x_5947:
[----:B------:R-:W-:Y:S01]  /*12f90*/  BSSY B0, `(.L_x_6054) ;  /* 0x0000005000007945 */ /* 0x000fe20003800000 */
[----:B------:R-:W-:-:S07]  /*12fa0*/  IMAD.MOV.U32 R15, RZ, RZ, -0x1 ;  /* 0xffffffffff0f7424 */ /* 0x000fce00078e00ff */
[----:B---3--:R-:W-:Y:S05]  /*12fb0*/  WARPSYNC.COLLECTIVE R15, `(.L_x_6055) ;  /* 0x000000000f087348 */ /* 0x008fea0003c00000 */
[----:B------:R-:W-:Y:S01]  /*12fc0*/  NOP ;  /* 0x0000000000007918 */ /* 0x000fe20000000000 */
[----:B---3--:R-:W-:Y:S01]  /*12fd0*/  ENDCOLLECTIVE ;  /* 0x000000000000791b */ /* 0x008fe20003800000 */
.L_x_6055:
[----:B------:R-:W-:Y:S05]  /*12fe0*/  BSYNC B0 ;  /* 0x0000000000007941 */ /* 0x000fea0003800000 */
.L_x_6054:
[----:B------:R-:W-:Y:S05]  /*12ff0*/  BRA `(.L_x_6056) ;  /* 0xffffffb000107947 */ /* 0x000fea000383ffff */
.L_x_5956:
[----:B------:R-:W-:Y:S01]  /*13000*/  BSSY B0, `(.L_x_6057) ;  /* 0x0000005000007945 */ /* 0x000fe20003800000 */
[----:B------:R-:W-:-:S07]  /*13010*/  IMAD.MOV.U32 R15, RZ, RZ, -0x1 ;  /* 0xffffffffff0f7424 */ /* 0x000fce00078e00ff */
[----:B-1-3--:R-:W-:Y:S05]  /*13020*/  WARPSYNC.COLLECTIVE R15, `(.L_x_6058) ;  /* 0x000000000f087348 */ /* 0x00afea0003c00000 */
[----:B------:R-:W-:Y:S01]  /*13030*/  NOP ;  /* 0x0000000000007918 */ /* 0x000fe20000000000 */
[----:B-1-3--:R-:W-:Y:S01]  /*13040*/  ENDCOLLECTIVE ;  /* 0x000000000000791b */ /* 0x00afe20003800000 */
.L_x_6058:
[----:B------:R-:W-:Y:S05]  /*13050*/  BSYNC B0 ;  /* 0x0000000000007941 */ /* 0x000fea0003800000 */
.L_x_6057:
[----:B------:R-:W-:Y:S05]  /*13060*/  BRA `(.L_x_6059) ;  /* 0xffffffb000f07947 */ /* 0x000fea000383ffff */
.L_x_5973:
[----:B------:R-:W-:Y:S01]  /*13070*/  BSSY B0, `(.L_x_6060) ;  /* 0x0000005000007945 */ /* 0x000fe20003800000 */
[----:B------:R-:W-:-:S07]  /*13080*/  IMAD.MOV.U32 R15, RZ, RZ, -0x1 ;  /* 0xffffffffff0f7424 */ /* 0x000fce00078e00ff */
[----:B------:R-:W-:Y:S05]  /*13090*/  WARPSYNC.COLLECTIVE R15, `(.L_x_6061) ;  /* 0x000000000f087348 */ /* 0x000fea0003c00000 */
[----:B------:R-:W-:Y:S01]  /*130a0*/  NOP ;  /* 0x0000000000007918 */ /* 0x000fe20000000000 */
[----:B------:R-:W-:Y:S01]  /*130b0*/  ENDCOLLECTIVE ;  /* 0x000000000000791b */ /* 0x000fe20003800000 */
.L_x_6061:
[----:B------:R-:W-:Y:S05]  /*130c0*/  BSYNC B0 ;  /* 0x0000000000007941 */ /* 0x000fea0003800000 */
.L_x_6060:
[----:B------:R-:W-:Y:S05]  /*130d0*/  BRA `(.L_x_6062) ;  /* 0xffffffc000387947 */ /* 0x000fea000383ffff */
.L_x_5986:
[----:B------:R-:W-:Y:S01]  /*130e0*/  BSSY B0, `(.L_x_6063) ;  /* 0x0000005000007945 */ /* 0x000fe20003800000 */
[----:B------:R-:W-:-:S07]  /*130f0*/  IMAD.MOV.U32 R15, RZ, RZ, -0x1 ;  /* 0xffffffffff0f7424 */ /* 0x000fce00078e00ff */
[----:B------:R-:W-:Y:S05]  /*13100*/  WARPSYNC.COLLECTIVE R15, `(.L_x_6064) ;  /* 0x000000000f087348 */ /* 0x000fea0003c00000 */
[----:B------:R-:W-:Y:S01]  /*13110*/  NOP ;  /* 0x0000000000007918 */ /* 0x000fe20000000000 */
[----:B------:R-:W-:Y:S01]  /*13120*/  ENDCOLLECTIVE ;  /* 0x000000000000791b */ /* 0x000fe20003800000 */
.L_x_6064:
[----:B------:R-:W-:Y:S05]  /*13130*/  BSYNC B0 ;  /* 0x0000000000007941 */ /* 0x000fea0003800000 */
.L_x_6063:
[----:B------:R-:W-:Y:S05]  /*13140*/  BRA `(.L_x_6065) ;  /* 0xffffffc400c87947 */ /* 0x000fea000383ffff */
.L_x_5998:
[----:B------:R-:W-:Y:S01]  /*13150*/  BSSY B0, `(.L_x_6066) ;  /* 0x0000005000007945 */ /* 0x000fe20003800000 */
[----:B------:R-:W-:-:S07]  /*13160*/  IMAD.MOV.U32 R15, RZ, RZ, -0x1 ;  /* 0xffffffffff0f7424 */ /* 0x000fce00078e00ff */
[----:B------:R-:W-:Y:S05]  /*13170*/  WARPSYNC.COLLECTIVE R15, `(.L_x_6067) ;  /* 0x000000000f087348 */ /* 0x000fea0003c00000 */
[----:B------:R-:W-:Y:S01]  /*13180*/  NOP ;  /* 0x0000000000007918 */ /* 0x000fe20000000000 */
[----:B------:R-:W-:Y:S01]  /*13190*/  ENDCOLLECTIVE ;  /* 0x000000000000791b */ /* 0x000fe20003800000 */
.L_x_6067:
[----:B------:R-:W-:Y:S05]  /*131a0*/  BSYNC B0 ;  /* 0x0000000000007941 */ /* 0x000fea0003800000 */
.L_x_6066:
[----:B------:R-:W-:Y:S05]  /*131b0*/  BRA `(.L_x_6068) ;  /* 0xffffffc800f07947 */ /* 0x000fea000383ffff */
.L_x_6026:
[----:B-1----:R1:W2:Y:S02]  /*131c0*/  SYNCS.PHASECHK.TRANS64.TRYWAIT P0, [R15+URZ+0x30c20], R0 ;  /* 0x030c20000f0075a7 */ /* 0x0022a4000800017f */
[----:B--2---:R-:W-:Y:S05]  /*131d0*/  @!P0 NANOSLEEP.SYNCS 0x989680 ;  /* 0x009896800000895d */ /* 0x004fea0003900000 */
[----:B------:R-:W2:Y:S02]  /*131e0*/  @!P0 SYNCS.PHASECHK.TRANS64 P0, [R15+URZ+0x30c20], R0 ;  /* 0x030c20000f0085a7 */ /* 0x000ea4000800007f */
[----:B--2---:R-:W-:Y:S05]  /*131f0*/  @!P0 BRA `(.L_x_6026) ;  /* 0xfffffffc00f08947 */ /* 0x004fea000383ffff */
[----:B------:R-:W-:Y:S05]  /*13200*/  BRA `(.L_x_6069) ;  /* 0xffffffe0005c7947 */ /* 0x000fea000383ffff */
.L_x_6030:
[----:B--2---:R2:W3:Y:S02]  /*13210*/  SYNCS.PHASECHK.TRANS64.TRYWAIT P1, [R15+URZ+0x30c40], R18 ;  /* 0x030c40120f0075a7 */ /* 0x0044e4000802017f */
[----:B---3--:R-:W-:Y:S05]  /*13220*/  @!P1 NANOSLEEP.SYNCS 0x989680 ;  /* 0x009896800000995d */ /* 0x008fea0003900000 */
[----:B------:R-:W3:Y:S02]  /*13230*/  @!P1 SYNCS.PHASECHK.TRANS64 P1, [R15+URZ+0x30c40], R18 ;  /* 0x030c40120f0095a7 */ /* 0x000ee4000802007f */
[----:B---3--:R-:W-:Y:S05]  /*13240*/  @!P1 BRA `(.L_x_6030) ;  /* 0xfffffffc00f09947 */ /* 0x008fea000383ffff */
[----:B------:R-:W-:Y:S05]  /*13250*/  BRA `(.L_x_6070) ;  /* 0xffffffe400c47947 */ /* 0x000fea000383ffff */
.L_x_6032:
[----:B-1----:R1:W3:Y:S02]  /*13260*/  SYNCS.PHASECHK.TRANS64.TRYWAIT P1, [R15+URZ+0x30c28], R18 ;  /* 0x030c28120f0075a7 */ /* 0x0022e4000802017f */
[----:B---3--:R-:W-:Y:S05]  /*13270*/  @!P1 NANOSLEEP.SYNCS 0x989680 ;  /* 0x009896800000995d */ /* 0x008fea0003900000 */
[----:B------:R-:W3:Y:S02]  /*13280*/  @!P1 SYNCS.PHASECHK.TRANS64 P1, [R15+URZ+0x30c28], R18 ;  /* 0x030c28120f0095a7 */ /* 0x000ee4000802007f */
[----:B---3--:R-:W-:Y:S05]  /*13290*/  @!P1 BRA `(.L_x_6032) ;  /* 0xfffffffc00f09947 */ /* 0x008fea000383ffff */
[----:B------:R-:W-:Y:S05]  /*132a0*/  BRA `(.L_x_6071) ;  /* 0xffffffe800487947 */ /* 0x000fea000383ffff */
.L_x_6034:
[----:B---3--:R3:W4:Y:S02]  /*132b0*/  SYNCS.PHASECHK.TRANS64.TRYWAIT P1, [R15+URZ+0x30c48], R18 ;  /* 0x030c48120f0075a7 */ /* 0x008724000802017f */
[----:B----4-:R-:W-:Y:S05]  /*132c0*/  @!P1 NANOSLEEP.SYNCS 0x989680 ;  /* 0x009896800000995d */ /* 0x010fea0003900000 */
[----:B------:R-:W4:Y:S02]  /*132d0*/  @!P1 SYNCS.PHASECHK.TRANS64 P1, [R15+URZ+0x30c48], R18 ;  /* 0x030c48120f0095a7 */ /* 0x000f24000802007f */
[----:B----4-:R-:W-:Y:S05]  /*132e0*/  @!P1 BRA `(.L_x_6034) ;  /* 0xfffffffc00f09947 */ /* 0x010fea000383ffff */
[----:B------:R-:W-:Y:S05]  /*132f0*/  BRA `(.L_x_6072) ;  /* 0xffffffe800cc7947 */ /* 0x000fea000383ffff */
.L_x_6036:
[----:B------:R-:W-:-:S07]  /*13300*/  SHF.L.U32 R4, R10, 0x1f, RZ ;  /* 0x0000001f0a047819 */ /* 0x000fce00000006ff */
.L_x_6073:
[----:B----4-:R4:W1:Y:S02]  /*13310*/  SYNCS.PHASECHK.TRANS64.TRYWAIT P1, [R15+URZ+0x30c20], R4 ;  /* 0x030c20040f0075a7 */ /* 0x010864000802017f */
[----:B-1----:R-:W-:Y:S05]  /*13320*/  @!P1 NANOSLEEP.SYNCS 0x989680 ;  /* 0x009896800000995d */ /* 0x002fea0003900000 */
[----:B------:R-:W1:Y:S02]  /*13330*/  @!P1 SYNCS.PHASECHK.TRANS64 P1, [R15+URZ+0x30c20], R4 ;  /* 0x030c20040f0095a7 */ /* 0x000e64000802007f */
[----:B-1----:R-:W-:Y:S05]  /*13340*/  @!P1 BRA `(.L_x_6073) ;  /* 0xfffffffc00f09947 */ /* 0x002fea000383ffff */
[----:B------:R-:W-:Y:S05]  /*13350*/  BRA `(.L_x_6074) ;  /* 0xffffffec00347947 */ /* 0x000fea000383ffff */
.L_x_6039:
[----:B----4-:R4:W1:Y:S02]  /*13360*/  SYNCS.PHASECHK.TRANS64.TRYWAIT P1, [R15+URZ+0x30c40], R12 ;  /* 0x030c400c0f0075a7 */ /* 0x010864000802017f */
[----:B-1----:R-:W-:Y:S05]  /*13370*/  @!P1 NANOSLEEP.SYNCS 0x989680 ;  /* 0x009896800000995d */ /* 0x002fea0003900000 */
[----:B------:R-:W1:Y:S02]  /*13380*/  @!P1 SYNCS.PHASECHK.TRANS64 P1, [R15+URZ+0x30c40], R12 ;  /* 0x030c400c0f0095a7 */ /* 0x000e64000802007f */
[----:B-1----:R-:W-:Y:S05]  /*13390*/  @!P1 BRA `(.L_x_6039) ;  /* 0xfffffffc00f09947 */ /* 0x002fea000383ffff */
[----:B------:R-:W-:Y:S05]  /*133a0*/  BRA `(.L_x_6075) ;  /* 0xffffffec00d47947 */ /* 0x000fea000383ffff */
.L_x_6041:
[----:B-1----:R1:W2:Y:S02]  /*133b0*/  SYNCS.PHASECHK.TRANS64.TRYWAIT P1, [R15+URZ+0x30c28], R12 ;  /* 0x030c280c0f0075a7 */ /* 0x0022a4000802017f */
[----:B--2---:R-:W-:Y:S05]  /*133c0*/  @!P1 NANOSLEEP.SYNCS 0x989680 ;  /* 0x009896800000995d */ /* 0x004fea0003900000 */
[----:B------:R-:W2:Y:S02]  /*133d0*/  @!P1 SYNCS.PHASECHK.TRANS64 P1, [R15+URZ+0x30c28], R12 ;  /* 0x030c280c0f0095a7 */ /* 0x000ea4000802007f */
[----:B--2---:R-:W-:Y:S05]  /*133e0*/  @!P1 BRA `(.L_x_6041) ;  /* 0xfffffffc00f09947 */ /* 0x004fea000383ffff */
[----:B------:R-:W-:Y:S05]  /*133f0*/  BRA `(.L_x_6076) ;  /* 0xfffffff0004c7947 */ /* 0x000fea000383ffff */
.L_x_6043:
[----:B------:R1:W1:Y:S02]  /*13400*/  SYNCS.PHASECHK.TRANS64.TRYWAIT P0, [R3+URZ+0x30c40], R0 ;  /* 0x030c4000030075a7 */ /* 0x000264000800017f */
[----:B-1----:R-:W-:Y:S05]  /*13410*/  @!P0 NANOSLEEP.SYNCS 0x989680 ;  /* 0x009896800000895d */ /* 0x002fea0003900000 */
[----:B------:R-:W1:Y:S02]  /*13420*/  @!P0 SYNCS.PHASECHK.TRANS64 P0, [R3+URZ+0x30c40], R0 ;  /* 0x030c4000030085a7 */ /* 0x000e64000800007f */
[----:B-1----:R-:W-:Y:S05]  /*13430*/  @!P0 BRA `(.L_x_6043) ;  /* 0xfffffffc00f08947 */ /* 0x002fea000383ffff */
[----:B------:R-:W-:Y:S05]  /*13440*/  BRA `(.L_x_6077) ;  /* 0xfffffff000e07947 */ /* 0x000fea000383ffff */
.L_x_6045:
[----:B------:R-:W-:Y:S01]  /*13450*/  BSSY B0, `(.L_x_6078) ;  /* 0x0000006000007945 */ /* 0x000fe20003800000 */
[----:B------:R-:W-:-:S07]  /*13460*/  IMAD.MOV.U32 R15, RZ, RZ, -0x1 ;  /* 0xffffffffff0f7424 */ /* 0x000fce00078e00ff */
[----:B---3--:R-:W-:Y:S05]  /*13470*/  WARPSYNC.COLLECTIVE R15, `(.L_x_6079) ;  /* 0x000000000f0c7348 */ /* 0x008fea0003c00000 */
[----:B------:R-:W-:Y:S02]  /*13480*/  ELECT P6, UR62, PT ;  /* 0x00000000003e782f */ /* 0x000fe400038c0000 */
[----:B------:R-:W-:Y:S01]  /*13490*/  MOV R14, UR62 ;  /* 0x0000003e000e7c02 */ /* 0x000fe20008000f00 */
[----:B---3--:R-:W-:Y:S10]  /*134a0*/  ENDCOLLECTIVE ;  /* 0x000000000000791b */ /* 0x008ff40003800000 */
.L_x_6079:
[----:B------:R-:W-:Y:S05]  /*134b0*/  BSYNC B0 ;  /* 0x0000000000007941 */ /* 0x000fea0003800000 */
.L_x_6078:
[----:B------:R-:W-:Y:S05]  /*134c0*/  BRA `(.L_x_6080) ;  /* 0xfffffff400747947 */ /* 0x000fea000383ffff */
.L_x_6047:
[----:B-1----:R1:W2:Y:S02]  /*134d0*/  SYNCS.PHASECHK.TRANS64.TRYWAIT P0, [R7+URZ], R4 ;  /* 0x00000004070075a7 */ /* 0x0022a4000800017f */
[----:B--2---:R-:W-:Y:S05]  /*134e0*/  @!P0 NANOSLEEP.SYNCS 0x989680 ;  /* 0x009896800000895d */ /* 0x004fea0003900000 */
[----:B------:R-:W2:Y:S02]  /*134f0*/  @!P0 SYNCS.PHASECHK.TRANS64 P0, [R7+URZ], R4 ;  /* 0x00000004070085a7 */ /* 0x000ea4000800007f */
[----:B--2---:R-:W-:Y:S05]  /*13500*/  @!P0 BRA `(.L_x_6047) ;  /* 0xfffffffc00f08947 */ /* 0x004fea000383ffff */
[----:B------:R-:W-:Y:S05]  /*13510*/  BRA `(.L_x_6081) ;  /* 0xfffffff400b47947 */ /* 0x000fea000383ffff */
.L_x_6048:
[----:B--2---:R2:W4:Y:S02]  /*13520*/  SYNCS.PHASECHK.TRANS64.TRYWAIT P0, [R3+URZ], R2 ;  /* 0x00000002030075a7 */ /* 0x004524000800017f */
[----:B----4-:R-:W-:Y:S05]  /*13530*/  @!P0 NANOSLEEP.SYNCS 0x989680 ;  /* 0x009896800000895d */ /* 0x010fea0003900000 */
[----:B------:R-:W4:Y:S02]  /*13540*/  @!P0 SYNCS.PHASECHK.TRANS64 P0, [R3+URZ], R2 ;  /* 0x00000002030085a7 */ /* 0x000f24000800007f */
[----:B----4-:R-:W-:Y:S05]  /*13550*/  @!P0 BRA `(.L_x_6048) ;  /* 0xfffffffc00f08947 */ /* 0x010fea000383ffff */
[----:B------:R-:W-:Y:S05]  /*13560*/  BRA `(.L_x_6082) ;  /* 0xfffffff400a87947 */ /* 0x000fea000383ffff */
.L_x_6050:
[----:B--2---:R2:W4:Y:S02]  /*13570*/  SYNCS.PHASECHK.TRANS64.TRYWAIT P0, [R5+URZ], R4 ;  /* 0x00000004050075a7 */ /* 0x004524000800017f */
[----:B----4-:R-:W-:Y:S05]  /*13580*/  @!P0 NANOSLEEP.SYNCS 0x989680 ;  /* 0x009896800000895d */ /* 0x010fea0003900000 */
[----:B------:R-:W4:Y:S02]  /*13590*/  @!P0 SYNCS.PHASECHK.TRANS64 P0, [R5+URZ], R4 ;  /* 0x00000004050085a7 */ /* 0x000f24000800007f */
[----:B----4-:R-:W-:Y:S05]  /*135a0*/  @!P0 BRA `(.L_x_6050) ;  /* 0xfffffffc00f08947 */ /* 0x010fea000383ffff */
[----:B------:R-:W-:Y:S05]  /*135b0*/  BRA `(.L_x_6083) ;  /* 0xfffffff400ac7947 */ /* 0x000fea000383ffff */
.L_x_6084:
        /* <DEDUP_REMOVED lines=12> */
.L_x_7416:


//--------------------- .text._ZN7cutlass13device_kernelIN5flash11enable_sm90INS1_16FlashAttnBwdSm90INS1_25CollectiveMainloopBwdSm90ILi2ELi2ELi2EN4cute5tupleIJNS5_1CILi1EEES8_S8_EEENS6_IJNS7_ILi128EEESA_NS7_ILi64EEEEEENS_10bfloat16_tEfNS_4arch4Sm90ELb1ELb0ELb0ELb0ELb0ELb1ELb0ELb0ELi2ELi1ELi2ELi2ELb0EEENS1_21CollectiveEpilogueBwdISC_SD_SF_Li256ELb0ELb0ELi1EEENS1_25SingleTileBwdLPTSchedulerILb0ELi128ELb0EEEEEEEEEvNT_6ParamsE --------------------------
	.section	.text._ZN7cutlass13device_kernelIN5flash11enable_sm90INS1_16FlashAttnBwdSm90INS1_25CollectiveMainloopBwdSm90ILi2ELi2ELi2EN4cute5tupleIJNS5_1CILi1EEES8_S8_EEENS6_IJNS7_ILi128EEESA_NS7_ILi64EEEEEENS_10bfloat16_tEfNS_4arch4Sm90ELb1ELb0ELb0ELb0ELb0ELb1ELb0ELb0ELi2ELi1ELi2ELi2ELb0EEENS1_21CollectiveEpilogueBwdISC_SD_SF_Li256ELb0ELb0ELi1EEENS1_25SingleTileBwdLPTSchedulerILb0ELi128ELb0EEEEEEEEEvNT_6ParamsE,"ax",@progbits
	.align	128
.text._ZN7cutlass13device_kernelIN5flash11enable_sm90INS1_16FlashAttnBwdSm90INS1_25CollectiveMainloopBwdSm90ILi2ELi2ELi2EN4cute5tupleIJNS5_1CILi1EEES8_S8_EEENS6_IJNS7_ILi128EEESA_NS7_ILi64EEEEEENS_10bfloat16_tEfNS_4arch4Sm90ELb1ELb0ELb0ELb0ELb0ELb1ELb0ELb0ELi2ELi1ELi2ELi2ELb0EEENS1_21CollectiveEpilogueBwdISC_SD_SF_Li256ELb0ELb0ELi1EEENS1_25SingleTileBwdLPTSchedulerILb0ELi128ELb0EEEEEEEEEvNT_6ParamsE:
        .type           _ZN7cutlass13device_kernelIN5flash11enable_sm90INS1_16FlashAttnBwdSm90INS1_25CollectiveMainloopBwdSm90ILi2ELi2ELi2EN4cute5tupleIJNS5_1CILi1EEES8_S8_EEENS6_IJNS7_ILi128EEESA_NS7_ILi64EEEEEENS_10bfloat16_tEfNS_4arch4Sm90ELb1ELb0ELb0ELb0ELb0ELb1ELb0ELb0ELi2ELi1ELi2ELi2ELb0EEENS1_21CollectiveEpilogueBwdISC_SD_SF_Li256ELb0ELb0ELi1EEENS1_25SingleTileBwdLPTSchedulerILb0ELi128ELb0EEEEEEEEEvNT_6ParamsE,@function
        .size           _ZN7cutlass13device_kernelIN5flash11enable_sm90INS1_16FlashAttnBwdSm90INS1_25CollectiveMainloopBwdSm90ILi2ELi2ELi2EN4cute5tupleIJNS5_1CILi1EEES8_S8_EEENS6_IJNS7_ILi128EEESA_NS7_ILi64EEEEEENS_10bfloat16_tEfNS_4arch4Sm90ELb1ELb0ELb0ELb0ELb0ELb1ELb0ELb0ELi2ELi1ELi2ELi2ELb0EEENS1_21CollectiveEpilogueBwdISC_SD_SF_Li256ELb0ELb0ELi1EEENS1_25SingleTileBwdLPTSchedulerILb0ELi128ELb0EEEEEEEEEvNT_6ParamsE,(.L_x_7417 - _ZN7cutlass13device_kernelIN5flash11enable_sm90INS1_16FlashAttnBwdSm90INS1_25CollectiveMainloopBwdSm90ILi2ELi2ELi2EN4cute5tupleIJNS5_1CILi1EEES8_S8_EEENS6_IJNS7_ILi128EEESA_NS7_ILi64EEEEEENS_10bfloat16_tEfNS_4arch4Sm90ELb1ELb0ELb0ELb0ELb0ELb1ELb0ELb0ELi2ELi1ELi2ELi2ELb0EEENS1_21CollectiveEpilogueBwdISC_SD_SF_Li256ELb0ELb0ELi1EEENS1_25SingleTileBwdLPTSchedulerILb0ELi128ELb0EEEEEEEEEvNT_6ParamsE)
        .other          _ZN7cutlass13device_kernelIN5flash11enable_sm90INS1_16FlashAttnBwdSm90INS1_25CollectiveMainloopBwdSm90ILi2ELi2ELi2EN4cute5tupleIJNS5_1CILi1EEES8_S8_EEENS6_IJNS7_ILi128EEESA_NS7_ILi64EEEEEENS_10bfloat16_tEfNS_4arch4Sm90ELb1ELb0ELb0ELb0ELb0ELb1ELb0ELb0ELi2ELi1ELi2ELi2ELb0EEENS1_21CollectiveEpilogueBwdISC_SD_SF_Li256ELb0ELb0ELi1EEENS1_25SingleTileBwdLPTSchedulerILb0ELi128ELb0EEEEEEEEEvNT_6ParamsE,@"STO_CUDA_ENTRY STV_DEFAULT"
_ZN7cutlass13device_kernelIN5flash11enable_sm90INS1_16FlashAttnBwdSm90INS1_25CollectiveMainloopBwdSm90ILi2ELi2ELi2EN4cute5tupleIJNS5_1CILi1EEES8_S8_EEENS6_IJNS7_ILi128EEESA_NS7_ILi64EEEEEENS_10bfloat16_tEfNS_4arch4Sm90ELb1ELb0ELb0ELb0ELb0ELb1ELb0ELb0ELi2ELi1ELi2ELi2ELb0EEENS1_21CollectiveEpilogueBwdISC_SD_SF_Li256ELb0ELb0ELi1EEENS1_25SingleTileBwdLPTSchedulerILb0ELi128ELb0EEEEEEEEEvNT_6ParamsE:
        /* <DEDUP_REMOVED lines=29> */
.L_x_6086:
[----:B------:R-:W-:Y:S05]  /*01d0*/  BSYNC B0 ;  /* 0x0000000000007941 */ /* 0x000fea0003800000 */
.L_x_6085:
        /* <DEDUP_REMOVED lines=34> */
.L_x_6087:
        /* <DEDUP_REMOVED lines=22> */
.L_x_6088:
        /* <DEDUP_REMOVED lines=8> */
.L_x_6091:
        /* <DEDUP_REMOVED lines=32> */
.L_x_6092:
[----:B------:R-:W-:Y:S01]  /*07e0*/  ULDC UR7, c[0x0][0xb44] ;  /* 0x0002d10000077ab9 */ /* 0x000fe20000000800 */
[----:B------:R-:W-:Y:S01]  /*07f0*/  UMOV UR36, UR10 ;  /* 0x0000000a00247c82 */ /* 0x000fe20008000000 */
[----:B------:R-:W-:-:S11]  /*0800*/  UISETP.NE.AND UP0, UPT, UR7, 0x1, UPT ;  /* 0x000000010700788c */ /* 0x000fd6000bf05270 */
[----:B------:R-:W-:Y:S02]  /*0810*/  @UP0 ULDC.64 UR8, c[0x0][0xb48] ;  /* 0x0002d20000080ab9 */ /* 0x000fe40000000a00 */
[----:B------:R-:W-:-:S04]  /*0820*/  UIMAD.WIDE.U32 UR4, UR10, UR8, URZ ;  /* 0x000000080a0472a5 */ /* 0x000fc8000f8e003f */
[----:B------:R-:W-:-:S04]  /*0830*/  @UP0 USHF.R.U32.HI UR36, URZ, UR9, UR5 ;  /* 0x000000093f240299 */ /* 0x000fc80008011605 */
[----:B------:R-:W-:-:S12]  /*0840*/  UIMAD UR4, UR36, UR7, URZ ;  /* 0x00000007240472a4 */ /* 0x000fd8000f8e023f */
.L_x_6093:
        /* <DEDUP_REMOVED lines=19> */
[----:B------:R-:W-:Y:S01]  /*0980*/  UIADD3 UR37, UR37, 0x7f, URZ ;  /* 0x0000007f25257890 */ /* 0x000fe2000fffe03f */
[----:B------:R-:W-:Y:S01]  /*0990*/  CS2R R182, SRZ ;  /* 0x0000000000b67805 */ /* 0x000fe2000001ff00 */
[----:B------:R-:W-:Y:S01]  /*09a0*/  UIADD3 UR5, -UR6, UR4, -UR5 ;  /* 0x0000000406057290 */ /* 0x000fe2000fffe905 */
[----:B------:R-:W-:Y:S01]  /*09b0*/  CS2R R180, SRZ ;  /* 0x0000000000b47805 */ /* 0x000fe2000001ff00 */
[----:B------:R-:W-:Y:S01]  /*09c0*/  USHF.R.S32.HI UR4, URZ, 0x1f, UR37 ;  /* 0x0000001f3f047899 */ /* 0x000fe20008011425 */
[----:B------:R-:W-:Y:S01]  /*09d0*/  CS2R R178, SRZ ;  /* 0x0000000000b27805 */ /* 0x000fe2000001ff00 */
[----:B------:R-:W-:Y:S01]  /*09e0*/  USHF.R.S32.HI UR6, URZ, 0x1f, UR5 ;  /* 0x0000001f3f067899 */ /* 0x000fe20008011405 */
[----:B------:R-:W-:Y:S01]  /*09f0*/  CS2R R176, SRZ ;  /* 0x0000000000b07805 */ /* 0x000fe2000001ff00 */
[----:B------:R-:W-:Y:S01]  /*0a00*/  ULEA.HI UR4, UR4, UR37, URZ, 0x7 ;  /* 0x0000002504047291 */ /* 0x000fe2000f8f383f */
[----:B------:R-:W-:Y:S01]  /*0a10*/  CS2R R174, SRZ ;  /* 0x0000000000ae7805 */ /* 0x000fe2000001ff00 */
[----:B------:R-:W-:Y:S01]  /*0a20*/  ULEA.HI UR6, UR6, UR5, URZ, 0x7 ;  /* 0x0000000506067291 */ /* 0x000fe2000f8f383f */
[----:B------:R-:W-:Y:S01]  /*0a30*/  CS2R R172, SRZ ;  /* 0x0000000000ac7805 */ /* 0x000fe2000001ff00 */
[----:B------:R-:W-:Y:S01]  /*0a40*/  USHF.R.S32.HI UR38, URZ, 0x7, UR4 ;  /* 0x000000073f267899 */ /* 0x000fe20008011404 */
[----:B------:R-:W-:Y:S01]  /*0a50*/  CS2R R170, SRZ ;  /* 0x0000000000aa7805 */ /* 0x000fe2000001ff00 */
[----:B------:R-:W-:Y:S01]  /*0a60*/  USHF.R.S32.HI UR6, URZ, 0x7, UR6 ;  /* 0x000000073f067899 */ /* 0x000fe20008011406 */
[----:B------:R-:W-:-:S02]  /*0a70*/  CS2R R168, SRZ ;  /* 0x0000000000a87805 */ /* 0x000fc4000001ff00 */
[----:B------:R-:W-:Y:S02]  /*0a80*/  CS2R R166, SRZ ;  /* 0x0000000000a67805 */ /* 0x000fe4000001ff00 */
[----:B------:R-:W-:Y:S02]  /*0a90*/  CS2R R164, SRZ ;  /* 0x0000000000a47805 */ /* 0x000fe4000001ff00 */
[----:B------:R-:W-:Y:S02]  /*0aa0*/  CS2R R162, SRZ ;  /* 0x0000000000a27805 */ /* 0x000fe4000001ff00 */
[----:B------:R-:W-:Y:S02]  /*0ab0*/  CS2R R160, SRZ ;  /* 0x0000000000a07805 */ /* 0x000fe4000001ff00 */
[----:B------:R-:W-:Y:S02]  /*0ac0*/  VIMNMX R16, RZ, UR6, !PT ;  /* 0x00000006ff107c48 */ /* 0x000fe4000ffe0100 */
[----:B------:R-:W-:-:S02]  /*0ad0*/  CS2R R158, SRZ ;  /* 0x00000000009e7805 */ /* 0x000fc4000001ff00 */
[----:B------:R-:W-:Y:S02]  /*0ae0*/  CS2R R156, SRZ ;  /* 0x00000000009c7805 */ /* 0x000fe4000001ff00 */
[----:B------:R-:W-:Y:S02]  /*0af0*/  CS2R R154, SRZ ;  /* 0x00000000009a7805 */ /* 0x000fe4000001ff00 */
[----:B------:R-:W-:Y:S02]  /*0b00*/  ISETP.LT.AND P1, PT, R16, UR38, PT ;  /* 0x0000002610007c0c */ /* 0x000fe4000bf21270 */
        /* <DEDUP_REMOVED lines=39> */
.L_x_6097:
        /* <DEDUP_REMOVED lines=15> */
.L_x_6096:
        /* <DEDUP_REMOVED lines=22> */
.L_x_6099:
        /* <DEDUP_REMOVED lines=15> */
.L_x_6098:
[----:B------:R-:W-:Y:S01]  /*10c0*/  SHF.R.S32.HI R6, RZ, 0x1f, R17 ;  /* 0x0000001fff067819 */ /* 0x000fe20000011411 */
[----:B------:R-:W-:-:S03]  /*10d0*/  UMOV UR4, 0xffffffff ;  /* 0xffffffff00047882 */ /* 0x000fc60000000000 */
[----:B------:R-:W-:-:S04]  /*10e0*/  LEA.HI R0, R6, R17, RZ, 0x7 ;  /* 0x0000001106007211 */ /* 0x000fc800078f38ff */
[----:B------:R-:W-:Y:S01]  /*10f0*/  SHF.R.S32.HI R13, RZ, 0x7, R0 ;  /* 0x00000007ff0d7819 */ /* 0x000fe20000011400 */
[----:B------:R-:W-:Y:S06]  /*1100*/  BRA.DIV UR4, `(.L_x_6100) ;  /* 0x000000c2040c7947 */ /* 0x000fec000b800000 */
[----:B------:R1:W2:Y:S02]  /*1110*/  SHFL.IDX PT, R14, R13, RZ, 0x1f ;  /* 0x00001fff0d0e7589 */ /* 0x0002a400000e0000 */
.L_x_6203:
[----:B------:R-:W-:Y:S01]  /*1120*/  SHF.L.U32 R9, RZ, 0x1f, RZ ;  /* 0x0000001fff097819 */ /* 0x000fe200000006ff */
[----:B------:R-:W3:Y:S01]  /*1130*/  LDC R10, c[0x0][0x74c] ;  /* 0x0001d300ff0a7b82 */ /* 0x000ee20000000800 */
[CC--:B------:R-:W-:Y:S01]  /*1140*/  LEA.HI R5, R6.reuse, R17.reuse, RZ, 0x5 ;  /* 0x0000001106057211 */ /* 0x0c0fe200078f28ff */
[----:B------:R-:W-:Y:S01]  /*1150*/  IMAD.SHL.U32 R3, R17, 0x40, RZ ;  /* 0x0000004011037824 */ /* 0x000fe200078e00ff */
[----:B------:R-:W-:Y:S02]  /*1160*/  LEA.HI R7, R6, R17, RZ, 0x4 ;  /* 0x0000001106077211 */ /* 0x000fe400078f20ff */
[----:B------:R-:W-:Y:S01]  /*1170*/  SHF.R.S32.HI R2, RZ, 0x5, R5 ;  /* 0x00000005ff027819 */ /* 0x000fe20000011405 */
[----:B------:R-:W4:Y:S02]  /*1180*/  SYNCS.PHASECHK.TRANS64.TRYWAIT P0, [R236+URZ+0x30c00], R9 ;  /* 0x030c0009ec0075a7 */ /* 0x000f24000800017f */
[----:B----4-:R-:W-:Y:S05]  /*1190*/  @P0 BRA `(.L_x_6101) ;  /* 0x0000000000080947 */ /* 0x010fea0003800000 */
[----:B------:R-:W4:Y:S02]  /*11a0*/  SYNCS.PHASECHK.TRANS64.TRYWAIT P0, [R236+URZ+0x30c00], R9 ;  /* 0x030c0009ec0075a7 */ /* 0x000f24000800017f */
[----:B----4-:R-:W-:Y:S05]  /*11b0*/  @!P0 BRA `(.L_x_6102) ;  /* 0x000000bc00fc8947 */ /* 0x010fea0003800000 */
.L_x_6101:
[----:B------:R-:W-:Y:S01]  /*11c0*/  SHF.R.S32.HI R8, RZ, 0x4, R7 ;  /* 0x00000004ff087819 */ /* 0x000fe20000011407 */
[----:B------:R-:W-:Y:S01]  /*11d0*/  ULDC UR5, c[0x0][0x290] ;  /* 0x0000a40000057ab9 */ /* 0x000fe20000000800 */
[----:B------:R-:W-:Y:S01]  /*11e0*/  IMAD.SHL.U32 R4, R2, 0x10, RZ ;  /* 0x0000001002047824 */ /* 0x000fe200078e00ff */
[----:B------:R-:W-:Y:S01]  /*11f0*/  LOP3.LUT R3, R3, 0x1c0, RZ, 0xc0, !PT ;  /* 0x000001c003037812 */ /* 0x000fe200078ec0ff */
[----:B------:R-:W-:Y:S01]  /*1200*/  UIADD3 UR4, UR37, -UR5, URZ ;  /* 0x8000000525047290 */ /* 0x000fe2000fffe03f */
[----:B----4-:R-:W-:Y:S02]  /*1210*/  LEA.HI R9, R7, R8, RZ, 0x1 ;  /* 0x0000000807097211 */ /* 0x010fe400078f08ff */
[----:B------:R-:W-:Y:S02]  /*1220*/  CS2R R182, SRZ ;  /* 0x0000000000b67805 */ /* 0x000fe4000001ff00 */
[----:B------:R-:W-:Y:S01]  /*1230*/  LEA.HI R2, R6, R17, RZ, 0x3 ;  /* 0x0000001106027211 */ /* 0x000fe200078f18ff */
[----:B------:R-:W-:Y:S01]  /*1240*/  ULEA UR4, UR36, UR4, 0x7 ;  /* 0x0000000424047291 */ /* 0x000fe2000f8e383f */
[----:B------:R-:W-:-:S02]  /*1250*/  LOP3.LUT R7, R3, 0x30, R4, 0xf8, !PT ;  /* 0x0000003003077812 */ /* 0x000fc400078ef804 */
[----:B------:R-:W-:Y:S02]  /*1260*/  CS2R R180, SRZ ;  /* 0x0000000000b47805 */ /* 0x000fe4000001ff00 */
[----:B------:R-:W-:Y:S02]  /*1270*/  LOP3.LUT R9, R9, 0x7ffffe, RZ, 0xc0, !PT ;  /* 0x007ffffe09097812 */ /* 0x000fe400078ec0ff */
[----:B------:R-:W-:Y:S02]  /*1280*/  CS2R R178, SRZ ;  /* 0x0000000000b27805 */ /* 0x000fe4000001ff00 */
[----:B------:R-:W-:Y:S02]  /*1290*/  LOP3.LUT R7, R7, 0x8, R2, 0xf8, !PT ;  /* 0x0000000807077812 */ /* 0x000fe400078ef802 */
[----:B------:R-:W-:Y:S02]  /*12a0*/  CS2R R176, SRZ ;  /* 0x0000000000b07805 */ /* 0x000fe4000001ff00 */
[----:B--2---:R-:W-:Y:S01]  /*12b0*/  LEA.HI R2, R14, R14, RZ, 0x1 ;  /* 0x0000000e0e027211 */ /* 0x004fe200078f08ff */
[----:B------:R-:W-:Y:S01]  /*12c0*/  IMAD.IADD R8, R8, 0x1, -R9 ;  /* 0x0000000108087824 */ /* 0x000fe200078e0a09 */
[----:B---3--:R-:W-:-:S02]  /*12d0*/  IADD3 R9, -R10, UR4, RZ ;  /* 0x000000040a097c10 */ /* 0x008fc4000fffe1ff */
[----:B------:R-:W-:Y:S02]  /*12e0*/  CS2R R174, SRZ ;  /* 0x0000000000ae7805 */ /* 0x000fe4000001ff00 */
[----:B------:R-:W-:Y:S02]  /*12f0*/  SHF.R.U32.HI R4, RZ, 0x3, R3 ;  /* 0x00000003ff047819 */ /* 0x000fe40000011603 */
[----:B------:R-:W-:Y:S02]  /*1300*/  CS2R R172, SRZ ;  /* 0x0000000000ac7805 */ /* 0x000fe4000001ff00 */
[----:B------:R-:W-:Y:S02]  /*1310*/  LOP3.LUT R3, R2, 0xffffe, RZ, 0xc0, !PT ;  /* 0x000ffffe02037812 */ /* 0x000fe400078ec0ff */
[----:B------:R-:W-:Y:S02]  /*1320*/  CS2R R170, SRZ ;  /* 0x0000000000aa7805 */ /* 0x000fe4000001ff00 */
[----:B------:R-:W-:-:S02]  /*1330*/  SHF.R.S32.HI R2, RZ, 0x1f, R9 ;  /* 0x0000001fff027819 */ /* 0x000fc40000011409 */
[----:B------:R-:W-:Y:S02]  /*1340*/  CS2R R168, SRZ ;  /* 0x0000000000a87805 */ /* 0x000fe4000001ff00 */
[----:B------:R-:W-:Y:S01]  /*1350*/  LOP3.LUT R4, R7, R4, RZ, 0x3c, !PT ;  /* 0x0000000407047212 */ /* 0x000fe200078e3cff */
[----:B------:R-:W-:Y:S01]  /*1360*/  IMAD R7, R13, 0x10, R8 ;  /* 0x000000100d077824 */ /* 0x000fe200078e0208 */
[----:B------:R-:W-:Y:S01]  /*1370*/  LEA.HI R9, R2, R9, RZ, 0x7 ;  /* 0x0000000902097211 */ /* 0x000fe200078f38ff */
[----:B------:R-:W-:Y:S01]  /*1380*/  IMAD.IADD R230, R14, 0x1, -R3 ;  /* 0x000000010ee67824 */ /* 0x000fe200078e0a03 */
[----:B------:R-:W-:Y:S01]  /*1390*/  LOP3.LUT R2, R0, 0xffffff80, RZ, 0xc0, !PT ;  /* 0xffffff8000027812 */ /* 0x000fe200078ec0ff */
[----:B------:R-:W-:Y:S01]  /*13a0*/  IMAD.U32 R3, R7, 0x200, R4 ;  /* 0x0000020007037824 */ /* 0x000fe200078e0004 */
[----:B------:R-:W-:Y:S01]  /*13b0*/  LEA.HI.SX32 R9, R9, 0x1, 0x19 ;  /* 0x0000000109097811 */ /* 0x000fe200078fcaff */
[----:B------:R-:W-:Y:S01]  /*13c0*/  IMAD.MOV.U32 R0, RZ, RZ, RZ ;  /* 0x000000ffff007224 */ /* 0x000fe200078e00ff */
[----:B------:R-:W-:Y:S01]  /*13d0*/  CS2R R166, SRZ ;  /* 0x0000000000a67805 */ /* 0x000fe2000001ff00 */
[----:B------:R-:W-:Y:S01]  /*13e0*/  IMAD.IADD R8, R17, 0x1, -R2 ;  /* 0x0000000111087824 */ /* 0x000fe200078e0a02 */
[----:B------:R2:W-:Y:S01]  /*13f0*/  STL [R1+0x38], R3 ;  /* 0x0000380301007387 */ /* 0x0005e20000100800 */
[----:B------:R-:W-:Y:S01]  /*1400*/  IMAD.MOV.U32 R4, RZ, RZ, RZ ;  /* 0x000000ffff047224 */ /* 0x000fe200078e00ff */
[----:B------:R-:W-:Y:S01]  /*1410*/  CS2R R164, SRZ ;  /* 0x0000000000a47805 */ /* 0x000fe2000001ff00 */
[--C-:B------:R-:W-:Y:S01]  /*1420*/  IMAD R7, R13, 0x400, R8.reuse ;  /* 0x000004000d077824 */ /* 0x100fe200078e0208 */
[----:B------:R-:W-:-:S02]  /*1430*/  SHF.R.S32.HI R10, RZ, 0x1f, R8 ;  /* 0x0000001fff0a7819 */ /* 0x000fc40000011408 */
[----:B------:R-:W-:Y:S02]  /*1440*/  CS2R R162, SRZ ;  /* 0x0000000000a27805 */ /* 0x000fe4000001ff00 */
[----:B------:R-:W-:Y:S01]  /*1450*/  CS2R R160, SRZ ;  /* 0x0000000000a07805 */ /* 0x000fe2000001ff00 */
[----:B------:R-:W-:Y:S01]  /*1460*/  IMAD.SHL.U32 R7, R7, 0x4, RZ ;  /* 0x0000000407077824 */ /* 0x000fe200078e00ff */
[----:B------:R-:W-:Y:S01]  /*1470*/  LEA.HI R11, R10, R8, RZ, 0x2 ;  /* 0x000000080a0b7211 */ /* 0x000fe200078f10ff */
[----:B------:R-:W-:Y:S01]  /*1480*/  STL [R1+0x28], R10 ;  /* 0x0000280a01007387 */ /* 0x000fe20000100800 */
[----:B--2---:R-:W-:Y:S02]  /*1490*/  VIMNMX R3, R9, UR38, PT ;  /* 0x0000002609037c48 */ /* 0x004fe4000bfe0100 */
[----:B------:R-:W-:Y:S02]  /*14a0*/  CS2R R158, SRZ ;  /* 0x00000000009e7805 */ /* 0x000fe4000001ff00 */
[----:B------:R-:W-:-:S02]  /*14b0*/  CS2R R156, SRZ ;  /* 0x00000000009c7805 */ /* 0x000fc4000001ff00 */
[----:B------:R-:W-:Y:S02]  /*14c0*/  CS2R R154, SRZ ;  /* 0x00000000009a7805 */ /* 0x000fe4000001ff00 */
[----:B------:R-:W-:Y:S01]  /*14d0*/  ISETP.GE.AND P0, PT, R16, R3, PT ;  /* 0x000000031000720c */ /* 0x000fe20003f06270 */
[----:B------:R2:W-:Y:S01]  /*14e0*/  STL [R1+0x4], R3 ;  /* 0x0000040301007387 */ /* 0x0005e20000100800 */
[----:B------:R-:W-:Y:S02]  /*14f0*/  CS2R R152, SRZ ;  /* 0x0000000000987805 */ /* 0x000fe4000001ff00 */
[----:B------:R-:W-:Y:S02]  /*1500*/  CS2R R214, SRZ ;  /* 0x0000000000d67805 */ /* 0x000fe4000001ff00 */
[----:B------:R-:W-:Y:S01]  /*1510*/  CS2R R212, SRZ ;  /* 0x0000000000d47805 */ /* 0x000fe2000001ff00 */
[----:B------:R3:W-:Y:S01]  /*1520*/  STL [R1+0x1c], R11 ;  /* 0x00001c0b01007387 */ /* 0x0007e20000100800 */
[----:B------:R-:W-:-:S02]  /*1530*/  CS2R R210, SRZ ;  /* 0x0000000000d27805 */ /* 0x000fc4000001ff00 */
[----:B------:R-:W-:Y:S02]  /*1540*/  CS2R R208, SRZ ;  /* 0x0000000000d07805 */ /* 0x000fe4000001ff00 */
[----:B------:R-:W-:Y:S02]  /*1550*/  CS2R R206, SRZ ;  /* 0x0000000000ce7805 */ /* 0x000fe4000001ff00 */
[----:B------:R-:W-:Y:S02]  /*1560*/  CS2R R204, SRZ ;  /* 0x0000000000cc7805 */ /* 0x000fe4000001ff00 */
[----:B------:R-:W-:Y:S02]  /*1570*/  CS2R R202, SRZ ;  /* 0x0000000000ca7805 */ /* 0x000fe4000001ff00 */
[----:B--2---:R-:W-:Y:S02]  /*1580*/  LOP3.LUT R3, R11, 0xfffffffc, RZ, 0xc0, !PT ;  /* 0xfffffffc0b037812 */ /* 0x004fe400078ec0ff */
        /* <DEDUP_REMOVED lines=10> */
[----:B------:R-:W-:Y:S01]  /*1630*/  IMAD.IADD R3, R8, 0x1, -R3 ;  /* 0x0000000108037824 */ /* 0x000fe200078e0a03 */
[----:B---3--:R-:W-:Y:S06]  /*1640*/  @P0 BRA `(.L_x_6103) ;  /* 0x0000003800980947 */ /* 0x008fec0003800000 */
[----:B------:R-:W-:Y:S01]  /*1650*/  UIMAD UR4, UR36, -0x80, UR5 ;  /* 0xffffff80240478a4 */ /* 0x000fe2000f8e0205 */
[----:B------:R-:W-:Y:S01]  /*1660*/  LEA.HI R8, R10, R8, RZ, 0x5 ;  /* 0x000000080a087211 */ /* 0x000fe200078f28ff */
[----:B------:R-:W-:Y:S01]  /*1670*/  IMAD.MOV.U32 R183, RZ, RZ, RZ ;  /* 0x000000ffffb77224 */ /* 0x000fe200078e00ff */
[----:B------:R-:W-:Y:S02]  /*1680*/  LOP3.LUT R0, R5, 0xffffffe0, RZ, 0xc0, !PT ;  /* 0xffffffe005007812 */ /* 0x000fe400078ec0ff */
[----:B------:R-:W-:Y:S01]  /*1690*/  LEA.HI R4, R13, R13, RZ, 0x1 ;  /* 0x0000000d0d047211 */ /* 0x000fe200078f08ff */
[----:B------:R-:W-:Y:S01]  /*16a0*/  IMAD.U32 R5, RZ, RZ, UR4 ;  /* 0x00000004ff057e24 */ /* 0x000fe2000f8e00ff */
[----:B------:R-:W-:Y:S01]  /*16b0*/  SHF.R.S32.HI R8, RZ, 0x5, R8 ;  /* 0x00000005ff087819 */ /* 0x000fe20000011408 */
[----:B------:R-:W-:Y:S01]  /*16c0*/  IMAD.IADD R0, R17, 0x1, -R0 ;  /* 0x0000000111007824 */ /* 0x000fe200078e0a00 */
[----:B------:R-:W-:Y:S02]  /*16d0*/  LOP3.LUT R4, R4, 0xfffffffe, RZ, 0xc0, !PT ;  /* 0xfffffffe04047812 */ /* 0x000fe400078ec0ff */
[----:B------:R-:W-:Y:S01]  /*16e0*/  SHF.R.S32.HI R7, RZ, 0x1f, R11 ;  /* 0x0000001fff077819 */ /* 0x000fe2000001140b */
[----:B------:R-:W-:Y:S01]  /*16f0*/  IMAD R10, R8, -0x10, R5 ;  /* 0xfffffff0080a7824 */ /* 0x000fe200078e0205 */
[----:B------:R-:W-:Y:S01]  /*1700*/  SHF.R.S32.HI R5, RZ, 0x1f, R0 ;  /* 0x0000001fff057819 */ /* 0x000fe20000011400 */
[----:B-1----:R-:W-:Y:S01]  /*1710*/  IMAD.IADD R13, R13, 0x1, -R4 ;  /* 0x000000010d0d7824 */ /* 0x002fe200078e0a04 */
[----:B------:R-:W-:-:S02]  /*1720*/  SHF.R.S32.HI R8, RZ, 0x2, R11 ;  /* 0x00000002ff087819 */ /* 0x000fc4000001140b */
[CC--:B------:R-:W-:Y:S02]  /*1730*/  LEA.HI R4, R5.reuse, R0.reuse, RZ, 0x3 ;  /* 0x0000000005047211 */ /* 0x0c0fe400078f18ff */
[----:B------:R-:W-:Y:S02]  /*1740*/  LEA.HI R5, R5, R0, RZ, 0x2 ;  /* 0x0000000005057211 */ /* 0x000fe400078f10ff */
[----:B------:R-:W-:Y:S02]  /*1750*/  LEA.HI R9, R7, R8, RZ, 0x3 ;  /* 0x0000000807097211 */ /* 0x000fe400078f18ff */
[--C-:B------:R-:W-:Y:S02]  /*1760*/  SHF.R.S32.HI R0, RZ, 0x3, R4.reuse ;  /* 0x00000003ff007819 */ /* 0x100fe40000011404 */
[----:B------:R-:W-:Y:S02]  /*1770*/  SHF.R.S32.HI R7, RZ, 0x1f, R4 ;  /* 0x0000001fff077819 */ /* 0x000fe40000011404 */
[----:B------:R-:W-:-:S02]  /*1780*/  LEA.HI R6, R6, R17, RZ, 0x2 ;  /* 0x0000001106067211 */ /* 0x000fc400078f10ff */
[----:B------:R-:W-:Y:S02]  /*1790*/  SHF.R.S32.HI R4, RZ, 0x2, R5 ;  /* 0x00000002ff047819 */ /* 0x000fe40000011405 */
[----:B------:R-:W-:Y:S02]  /*17a0*/  LOP3.LUT R9, R9, 0xfffffff8, RZ, 0xc0, !PT ;  /* 0xfffffff809097812 */ /* 0x000fe400078ec0ff */
[----:B------:R-:W-:Y:S01]  /*17b0*/  LOP3.LUT R14, R6, 0xfffffffc, RZ, 0xc0, !PT ;  /* 0xfffffffc060e7812 */ /* 0x000fe200078ec0ff */
[----:B------:R-:W-:Y:S01]  /*17c0*/  VIADD R6, R4, 0x8 ;  /* 0x0000000804067836 */ /* 0x000fe20000000000 */
[----:B------:R-:W-:Y:S02]  /*17d0*/  LEA.HI R7, R7, R0, RZ, 0x4 ;  /* 0x0000000007077211 */ /* 0x000fe400078f20ff */
[----:B------:R-:W-:Y:S01]  /*17e0*/  IADD3 R12, R10, R9, -R8 ;  /* 0x000000090a0c7210 */ /* 0x000fe20007ffe808 */
[----:B------:R-:W-:Y:S01]  /*17f0*/  IMAD.IADD R8, R17, 0x1, -R14 ;  /* 0x0000000111087824 */ /* 0x000fe200078e0a0e */
[----:B------:R-:W-:Y:S01]  /*1800*/  LOP3.LUT R9, R7, 0x1ffffff0, RZ, 0xc0, !PT ;  /* 0x1ffffff007097812 */ /* 0x000fe200078ec0ff */
[----:B------:R-:W-:Y:S01]  /*1810*/  VIADD R14, R4, 0x18 ;  /* 0x00000018040e7836 */ /* 0x000fe20000000000 */
[----:B------:R-:W-:Y:S01]  /*1820*/  LEA.HI R10, R6, R6, RZ, 0x1 ;  /* 0x00000006060a7211 */ /* 0x000fe200078f08ff */
[----:B------:R-:W-:Y:S01]  /*1830*/  IMAD R7, R13, -0x40, R12 ;  /* 0xffffffc00d077824 */ /* 0x000fe200078e020c */
[----:B------:R-:W-:Y:S01]  /*1840*/  LEA.HI R5, R5, R4, RZ, 0x1 ;  /* 0x0000000405057211 */ /* 0x000fe200078f08ff */
[----:B------:R-:W-:Y:S01]  /*1850*/  IMAD.IADD R0, R0, 0x1, -R9 ;  /* 0x0000000100007824 */ /* 0x000fe200078e0a09 */
[----:B------:R-:W-:Y:S01]  /*1860*/  LOP3.LUT R9, R10, 0xfffffffe, RZ, 0xc0, !PT ;  /* 0xfffffffe0a097812 */ /* 0x000fe200078ec0ff */
[----:B------:R-:W-:Y:S01]  /*1870*/  VIADD R12, R4, 0x10 ;  /* 0x00000010040c7836 */ /* 0x000fe20000000000 */
[----:B------:R-:W-:-:S02]  /*1880*/  LOP3.LUT R5, R5, 0xfffffffe, RZ, 0xc0, !PT ;  /* 0xfffffffe05057812 */ /* 0x000fc400078ec0ff */
[----:B------:R-:W-:Y:S01]  /*1890*/  LEA.HI R17, R14, R14, RZ, 0x1 ;  /* 0x0000000e0e117211 */ /* 0x000fe200078f08ff */
[----:B------:R-:W-:Y:S01]  /*18a0*/  IMAD.IADD R9, R6, 0x1, -R9 ;  /* 0x0000000106097824 */ /* 0x000fe200078e0a09 */
[----:B------:R-:W-:Y:S01]  /*18b0*/  LEA.HI R6, R12, R12, RZ, 0x1 ;  /* 0x0000000c0c067211 */ /* 0x000fe200078f08ff */
[----:B------:R-:W-:Y:S01]  /*18c0*/  IMAD.IADD R5, R4, 0x1, -R5 ;  /* 0x0000000104057824 */ /* 0x000fe200078e0a05 */
[--C-:B------:R-:W-:Y:S02]  /*18d0*/  SHF.R.S32.HI R4, RZ, 0x1, R10.reuse ;  /* 0x00000001ff047819 */ /* 0x100fe4000001140a */
[----:B------:R-:W-:Y:S01]  /*18e0*/  SHF.R.S32.HI R11, RZ, 0x1f, R10 ;  /* 0x0000001fff0b7819 */ /* 0x000fe2000001140a */
[----:B------:R-:W-:Y:S01]  /*18f0*/  IMAD R5, R0, 0x8, R5 ;  /* 0x0000000800057824 */ /* 0x000fe200078e0205 */
[----:B------:R-:W-:Y:S02]  /*1900*/  LOP3.LUT R13, R6, 0xfffffffe, RZ, 0xc0, !PT ;  /* 0xfffffffe060d7812 */ /* 0x000fe400078ec0ff */
[----:B------:R-:W-:-:S02]  /*1910*/  SHF.R.S32.HI R10, RZ, 0x1, R6 ;  /* 0x00000001ff0a7819 */ /* 0x000fc40000011406 */
[----:B------:R-:W-:Y:S01]  /*1920*/  SHF.R.S32.HI R15, RZ, 0x1f, R6 ;  /* 0x0000001fff0f7819 */ /* 0x000fe20000011406 */
[----:B------:R-:W-:Y:S01]  /*1930*/  IMAD.IADD R13, R12, 0x1, -R13 ;  /* 0x000000010c0d7824 */ /* 0x000fe200078e0a0d */
        /* <DEDUP_REMOVED lines=13> */
[----:B------:R-:W-:-:S02]  /*1a10*/  IMAD.IADD R6, R6, 0x1, -R19 ;  /* 0x0000000106067824 */ /* 0x000fc400078e0a13 */
[----:B------:R-:W-:Y:S02]  /*1a20*/  IMAD R4, R4, 0x8, R9 ;  /* 0x0000000804047824 */ /* 0x000fe400078e0209 */
[----:B------:R-:W-:Y:S02]  /*1a30*/  IMAD R0, R10, 0x8, R13 ;  /* 0x000000080a007824 */ /* 0x000fe400078e020d */
[----:B-1----:R-:W-:Y:S01]  /*1a40*/  IMAD R5, R6, 0x8, R17 ;  /* 0x0000000806057824 */ /* 0x002fe200078e0211 */
[----:B------:R1:W-:Y:S04]  /*1a50*/  STL [R1+0x10], R4 ;  /* 0x0000100401007387 */ /* 0x0003e80000100800 */
[----:B------:R2:W-:Y:S04]  /*1a60*/  STL [R1+0xc], R0 ;  /* 0x00000c0001007387 */ /* 0x0005e80000100800 */
[----:B------:R3:W-:Y:S01]  /*1a70*/  STL [R1+0x8], R5 ;  /* 0x0000080501007387 */ /* 0x0007e20000100800 */
[----:B-1----:R-:W-:-:S02]  /*1a80*/  IMAD.MOV.U32 R4, RZ, RZ, RZ ;  /* 0x000000ffff047224 */ /* 0x002fc400078e00ff */
[----:B--2---:R-:W-:-:S07]  /*1a90*/  IMAD.MOV.U32 R0, RZ, RZ, RZ ;  /* 0x000000ffff007224 */ /* 0x004fce00078e00ff */
.L_x_6114:
[----:B---3--:R-:W2:Y:S01]  /*1aa0*/  LDL R5, [R1+0x18] ;  /* 0x0000180001057983 */ /* 0x008ea20000100800 */
[----:B------:R-:W-:Y:S05]  /*1ab0*/  YIELD ;  /* 0x0000000000007946 */ /* 0x000fea0003800000 */
[----:B--2---:R-:W-:-:S04]  /*1ac0*/  LOP3.LUT R5, R5, 0x1, RZ, 0xfc, !PT ;  /* 0x0000000105057812 */ /* 0x004fc800078efcff */
[----:B------:R-:W-:-:S13]  /*1ad0*/  ISETP.NE.AND P0, PT, R5, 0x3, PT ;  /* 0x000000030500780c */ /* 0x000fda0003f05270 */
[----:B------:R-:W-:Y:S05]  /*1ae0*/  @!P0 BRA `(.L_x_6104) ;  /* 0x0000000000048947 */ /* 0x000fea0003800000 */
[----:B------:R-:W-:Y:S01]  /*1af0*/  BPT.TRAP 0x1 ;  /* 0x000000040000795c */ /* 0x000fe20000300000 */
.L_x_6104:
[----:B------:R-:W-:Y:S01]  /*1b00*/  IMAD R6, R0, 0x8, R236 ;  /* 0x0000000800067824 */ /* 0x000fe200078e02ec */
[----:B------:R-:W-:-:S04]  /*1b10*/  SHF.L.U32 R17, R4, 0x1f, RZ ;  /* 0x0000001f04117819 */ /* 0x000fc800000006ff */
[----:B------:R1:W2:Y:S01]  /*1b20*/  SYNCS.PHASECHK.TRANS64.TRYWAIT P1, [R6+URZ+0x30c10], R17 ;  /* 0x030c1011060075a7 */ /* 0x0002a2000802017f */
[----:B------:R-:W-:Y:S05]  /*1b30*/  @!P0 BRA `(.L_x_6105) ;  /* 0x0000000000048947 */ /* 0x000fea0003800000 */
[----:B------:R-:W-:Y:S01]  /*1b40*/  BPT.TRAP 0x1 ;  /* 0x000000040000795c */ /* 0x000fe20000300000 */
.L_x_6105:
[----:B------:R-:W-:-:S05]  /*1b50*/  VIADD R5, R236, 0x10000 ;  /* 0x00010000ec057836 */ /* 0x000fca0000000000 */
[----:B------:R-:W-:-:S04]  /*1b60*/  SHF.R.U32.HI R5, RZ, 0x4, R5 ;  /* 0x00000004ff057819 */ /* 0x000fc80000011605 */
[----:B------:R-:W-:Y:S01]  /*1b70*/  LOP3.LUT R5, R5, 0x3fff, RZ, 0xc0, !PT ;  /* 0x00003fff05057812 */ /* 0x000fe200078ec0ff */
[----:B--2---:R-:W-:Y:S06]  /*1b80*/  @P1 BRA `(.L_x_6106) ;  /* 0x0000000000081947 */ /* 0x004fec0003800000 */
[----:B------:R-:W2:Y:S02]  /*1b90*/  SYNCS.PHASECHK.TRANS64.TRYWAIT P1, [R6+URZ+0x30c10], R17 ;  /* 0x030c1011060075a7 */ /* 0x000ea4000802017f */
[----:B--2---:R-:W-:Y:S05]  /*1ba0*/  @!P1 BRA `(.L_x_6107) ;  /* 0x000000b400949947 */ /* 0x004fea0003800000 */
.L_x_6106:
        /* <DEDUP_REMOVED lines=31> */
[C---:B----4-:R-:W-:Y:S01]  /*1da0*/  IMAD R12, R0.reuse, 0x80, R12 ;  /* 0x00000080000c7824 */ /* 0x050fe200078e020c */
[----:B------:R-:W-:Y:S02]  /*1db0*/  WARPGROUP.DEPBAR.LE gsb0, 0x0 ;  /* 0x00008000000079c5 */ /* 0x000fe40000010000 */
[----:B------:R-:W-:Y:S01]  /*1dc0*/  WARPGROUP.ARRIVE ;  /* 0x00000000000079c5 */ /* 0x000fe20000000000 */
[----:B-----5:R-:W-:-:S02]  /*1dd0*/  IMAD R14, R0, 0x80, R13 ;  /* 0x00000080000e7824 */ /* 0x020fc400078e020d */
[----:B--2---:R-:W-:Y:S02]  /*1de0*/  IMAD R18, R0, 0x80, R11 ;  /* 0x0000008000127824 */ /* 0x004fe400078e020b */
[C---:B------:R-:W-:Y:S01]  /*1df0*/  IMAD R13, R3.reuse, 0x2, R10 ;  /* 0x00000002030d7824 */ /* 0x040fe200078e020a */
[----:B------:R-:W-:Y:S01]  /*1e00*/  HGMMA.64x128x16.F32.BF16 R88, gdesc[UR4], R88, gsb0 ;  /* 0x01e00000045879f0 */ /* 0x000fe20008001858 */
[----:B------:R-:W-:Y:S01]  /*1e10*/  UIADD3 UR6, UR8, 0x6, URZ ;  /* 0x0000000608067890 */ /* 0x000fe2000fffe03f */
[C---:B------:R-:W-:Y:S01]  /*1e20*/  IMAD R229, R3.reuse, 0x2, R12 ;  /* 0x0000000203e57824 */ /* 0x040fe200078e020c */
[----:B------:R-:W-:Y:S01]  /*1e30*/  UIADD3 UR4, UR10, 0x6, URZ ;  /* 0x000000060a047890 */ /* 0x000fe2000fffe03f */
[C---:B------:R-:W-:Y:S01]  /*1e40*/  IMAD R15, R3.reuse, 0x2, R14 ;  /* 0x00000002030f7824 */ /* 0x040fe200078e020e */
[----:B------:R-:W-:Y:S01]  /*1e50*/  UMOV UR7, 0x40000040 ;  /* 0x4000004000077882 */ /* 0x000fe20000000000 */
[----:B------:R-:W-:Y:S01]  /*1e60*/  UMOV UR5, 0x40000040 ;  /* 0x4000004000057882 */ /* 0x000fe20000000000 */
[----:B------:R-:W-:-:S02]  /*1e70*/  IMAD R227, R3, 0x2, R18 ;  /* 0x0000000203e37824 */ /* 0x000fc400078e0212 */
[--C-:B------:R-:W-:Y:S02]  /*1e80*/  IMAD R9, R13, 0x4, R236.reuse ;  /* 0x000000040d097824 */ /* 0x100fe400078e02ec */
        /* <DEDUP_REMOVED lines=18> */
.L_x_6108:
[----:B------:R1:W1:Y:S01]  /*1fb0*/  SYNCS.PHASECHK.TRANS64.TRYWAIT P1, [R6+URZ+0x30c30], R17 ;  /* 0x030c3011060075a7 */ /* 0x000262000802017f */
[----:B------:R-:W-:Y:S05]  /*1fc0*/  @!P0 BRA `(.L_x_6109) ;  /* 0x0000000000048947 */ /* 0x000fea0003800000 */
[----:B------:R-:W-:Y:S01]  /*1fd0*/  BPT.TRAP 0x1 ;  /* 0x000000040000795c */ /* 0x000fe20000300000 */
.L_x_6109:
[----:B------:R-:W5:Y:S01]  /*1fe0*/  LDC R15, c[0x0][0x280] ;  /* 0x0000a000ff0f7b82 */ /* 0x000f620000000800 */
[----:B------:R-:W-:-:S05]  /*1ff0*/  VIADD R13, R236, 0x18000 ;  /* 0x00018000ec0d7836 */ /* 0x000fca0000000000 */
[----:B------:R-:W-:-:S04]  /*2000*/  SHF.R.U32.HI R13, RZ, 0x4, R13 ;  /* 0x00000004ff0d7819 */ /* 0x000fc8000001160d */
[----:B------:R-:W-:Y:S01]  /*2010*/  LOP3.LUT R13, R13, 0x3fff, RZ, 0xc0, !PT ;  /* 0x00003fff0d0d7812 */ /* 0x000fe200078ec0ff */
[----:B-----5:R-:W-:-:S04]  /*2020*/  IMAD R18, R16, -0x80, R15 ;  /* 0xffffff8010127824 */ /* 0x020fc800078e020f */
[----:B------:R-:W-:Y:S01]  /*2030*/  IMAD R18, R3, -0x2, R18 ;  /* 0xfffffffe03127824 */ /* 0x000fe200078e0212 */
[----:B-1----:R-:W-:Y:S06]  /*2040*/  @P1 BRA `(.L_x_6110) ;  /* 0x0000000000081947 */ /* 0x002fec0003800000 */
[----:B------:R-:W1:Y:S02]  /*2050*/  SYNCS.PHASECHK.TRANS64.TRYWAIT P1, [R6+URZ+0x30c30], R17 ;  /* 0x030c3011060075a7 */ /* 0x000e64000802017f */
[----:B-1----:R-:W-:Y:S05]  /*2060*/  @!P1 BRA `(.L_x_6111) ;  /* 0x000000b000789947 */ /* 0x002fea0003800000 */
.L_x_6110:
[----:B------:R-:W-:Y:S01]  /*2070*/  LOP3.LUT R17, R13, 0x10000, RZ, 0xfc, !PT ;  /* 0x000100000d117812 */ /* 0x000fe200078efcff */
[----:B------:R-:W-:Y:S01]  /*2080*/  UIADD3 UR9, UR9, 0x4000, URZ ;  /* 0x0000400009097890 */ /* 0x000fe2000fffe03f */
[----:B------:R-:W-:Y:S01]  /*2090*/  IMAD.IADD R15, R18, 0x1, -R7 ;  /* 0x00000001120f7824 */ /* 0x000fe200078e0a07 */
[----:B------:R-:W-:Y:S01]  /*20a0*/  WARPGROUP.ARRIVE ;  /* 0x00000000000079c5 */ /* 0x000fe20000000000 */
[----:B------:R-:W-:Y:S01]  /*20b0*/  UMOV UR7, 0x40000040 ;  /* 0x4000004000077882 */ /* 0x000fe20000000000 */
[----:B------:R-:W-:Y:S01]  /*20c0*/  IMAD R18, R0, 0x400, R17 ;  /* 0x0000040000127824 */ /* 0x000fe200078e0211 */
[----:B------:R-:W-:Y:S01]  /*20d0*/  USHF.R.U32.HI UR9, URZ, 0x4, UR9 ;  /* 0x000000043f097899 */ /* 0x000fe20008011609 */
[----:B------:R-:W-:Y:S01]  /*20e0*/  ISETP.GT.AND P1, PT, R7, RZ, PT ;  /* 0x000000ff0700720c */ /* 0x000fe20003f24270 */
[----:B------:R-:W-:Y:S01]  /*20f0*/  UMOV UR5, 0x40000040 ;  /* 0x4000004000057882 */ /* 0x000fe20000000000 */
[----:B------:R-:W-:Y:S01]  /*2100*/  VIADD R19, R8, 0x4 ;  /* 0x0000000408137836 */ /* 0x000fe20000000000 */
[----:B------:R-:W-:Y:S01]  /*2110*/  R2UR UR8, R18 ;  /* 0x00000000120872ca */ /* 0x000fe200000e0000 */
[----:B------:R-:W-:Y:S01]  /*2120*/  ULOP3.LUT UR9, UR9, 0x3fff, URZ, 0xc0, !UPT ;  /* 0x00003fff09097892 */ /* 0x000fe2000f8ec03f */
[----:B------:R-:W-:Y:S01]  /*2130*/  SEL R17, R15, 0x80, P1 ;  /* 0x000000800f117807 */ /* 0x000fe20000800000 */
[C---:B------:R-:W-:Y:S01]  /*2140*/  VIADD R237, R8.reuse, 0x8 ;  /* 0x0000000808ed7836 */ /* 0x040fe20000000000 */
[----:B------:R-:W-:Y:S01]  /*2150*/  ULDC UR10, c[0x0][0x744] ;  /* 0x0001d100000a7ab9 */ /* 0x000fe20000000800 */
[----:B------:R-:W-:Y:S01]  /*2160*/  ULOP3.LUT UR9, UR9, 0x10000, URZ, 0xfc, !UPT ;  /* 0x0001000009097892 */ /* 0x000fe2000f8efc3f */
[C---:B------:R-:W-:Y:S01]  /*2170*/  ISETP.GT.AND P5, PT, R17.reuse, RZ, PT ;  /* 0x000000ff1100720c */ /* 0x040fe20003fa4270 */
[C---:B------:R-:W-:Y:S01]  /*2180*/  VIADD R234, R8.reuse, 0x10 ;  /* 0x0000001008ea7836 */ /* 0x040fe20000000000 */
[C---:B------:R-:W-:Y:S01]  /*2190*/  ISETP.GT.AND P6, PT, R17.reuse, 0x1, PT ;  /* 0x000000011100780c */ /* 0x040fe20003fc4270 */
[----:B--2---:R-:W-:Y:S01]  /*21a0*/  SHFL.IDX PT, R220, R9, R237, 0x1f ;  /* 0x00001fed09dc7589 */ /* 0x004fe200000e0000 */
[----:B------:R-:W-:Y:S01]  /*21b0*/  ISETP.GT.AND P1, PT, R17, 0x8, PT ;  /* 0x000000081100780c */ /* 0x000fe20003f24270 */
[----:B------:R-:W-:Y:S01]  /*21c0*/  VIADD R233, R8, 0x14 ;  /* 0x0000001408e97836 */ /* 0x000fe20000000000 */
[----:B------:R-:W-:Y:S01]  /*21d0*/  UMOV UR4, UR9 ;  /* 0x0000000900047c82 */ /* 0x000fe20008000000 */
[----:B------:R-:W-:Y:S01]  /*21e0*/  UMOV UR6, UR8 ;  /* 0x0000000800067c82 */ /* 0x000fe20008000000 */
[----:B------:R-:W-:Y:S01]  /*21f0*/  FSEL R88, R88, -INF , !P5 ;  /* 0xff80000058587808 */ /* 0x000fe20006800000 */
[----:B------:R-:W-:Y:S01]  /*2200*/  HGMMA.64x128x16.F32.BF16 R24, gdesc[UR4], RZ, !UPT, gsb0 ;  /* 0x01e00000041879f0 */ /* 0x000fe2000c0018ff */
[----:B------:R-:W-:Y:S01]  /*2210*/  UIADD3 UR6, UR8, 0x2, URZ ;  /* 0x0000000208067890 */ /* 0x000fe2000fffe03f */
[----:B------:R-:W-:Y:S01]  /*2220*/  FSEL R89, R89, -INF , !P6 ;  /* 0xff80000059597808 */ /* 0x000fe20007000000 */
[----:B------:R-:W-:Y:S01]  /*2230*/  UIADD3 UR4, UR9, 0x2, URZ ;  /* 0x0000000209047890 */ /* 0x000fe2000fffe03f */
[C---:B------:R-:W-:Y:S01]  /*2240*/  ISETP.GT.AND P2, PT, R17.reuse, 0x9, PT ;  /* 0x000000091100780c */ /* 0x040fe20003f44270 */
[----:B------:R-:W-:Y:S01]  /*2250*/  UMOV UR7, 0x40000040 ;  /* 0x4000004000077882 */ /* 0x000fe20000000000 */
[----:B------:R-:W-:Y:S01]  /*2260*/  UMOV UR5, 0x40000040 ;  /* 0x4000004000057882 */ /* 0x000fe20000000000 */
[C---:B------:R-:W-:Y:S01]  /*2270*/  ISETP.GT.AND P3, PT, R17.reuse, 0x10, PT ;  /* 0x000000101100780c */ /* 0x040fe20003f64270 */
[C---:B------:R-:W-:Y:S01]  /*2280*/  VIADD R232, R8.reuse, 0x18 ;  /* 0x0000001808e87836 */ /* 0x040fe20000000000 */
[C---:B------:R-:W-:Y:S01]  /*2290*/  ISETP.GT.AND P4, PT, R17.reuse, 0x11, PT ;  /* 0x000000111100780c */ /* 0x040fe20003f84270 */
[C---:B------:R-:W-:Y:S01]  /*22a0*/  VIADD R231, R8.reuse, 0x1c ;  /* 0x0000001c08e77836 */ /* 0x040fe20000000000 */
[C---:B------:R-:W-:Y:S01]  /*22b0*/  ISETP.GT.AND P5, PT, R17.reuse, 0x18, PT ;  /* 0x000000181100780c */ /* 0x040fe20003fa4270 */
[----:B------:R-:W1:Y:S01]  /*22c0*/  SHFL.IDX PT, R222, R9, R234, 0x1f ;  /* 0x00001fea09de7589 */ /* 0x000e6200000e0000 */
[C---:B------:R-:W-:Y:S01]  /*22d0*/  ISETP.GT.AND P6, PT, R17.reuse, 0x19, PT ;  /* 0x000000191100780c */ /* 0x040fe20003fc4270 */
[----:B------:R-:W-:Y:S01]  /*22e0*/  VIADD R235, R8, 0xc ;  /* 0x0000000c08eb7836 */ /* 0x000fe20000000000 */
[----:B------:R-:W-:Y:S01]  /*22f0*/  FSEL R92, R92, -INF , !P1 ;  /* 0xff8000005c5c7808 */ /* 0x000fe20004800000 */
[----:B------:R-:W2:Y:S01]  /*2300*/  SHFL.IDX PT, R18, R9, R8, 0x1f ;  /* 0x00001f0809127589 */ /* 0x000ea200000e0000 */
[----:B------:R-:W-:Y:S01]  /*2310*/  ISETP.GT.AND P1, PT, R17, 0x20, PT ;  /* 0x000000201100780c */ /* 0x000fe20003f24270 */
[----:B------:R-:W-:Y:S01]  /*2320*/  IMAD R13, R0, 0x400, R13 ;  /* 0x00000400000d7824 */ /* 0x000fe200078e020d */
[----:B------:R-:W-:Y:S01]  /*2330*/  FSEL R93, R93, -INF , !P2 ;  /* 0xff8000005d5d7808 */ /* 0x000fe20005000000 */
[----:B---3--:R-:W-:Y:S01]  /*2340*/  SHFL.IDX PT, R225, R12, R8, 0x1f ;  /* 0x00001f080ce17589 */ /* 0x008fe200000e0000 */
[----:B------:R-:W-:-:S02]  /*2350*/  FSEL R96, R96, -INF , !P3 ;  /* 0xff80000060607808 */ /* 0x000fc40005800000 */
[----:B------:R-:W-:Y:S01]  /*2360*/  FSEL R97, R97, -INF , !P4 ;  /* 0xff80000061617808 */ /* 0x000fe20006000000 */
[----:B------:R-:W-:Y:S01]  /*2370*/  SHFL.IDX PT, R221, R9, R235, 0x1f ;  /* 0x00001feb09dd7589 */ /* 0x000fe200000e0000 */
[----:B------:R-:W-:Y:S02]  /*2380*/  FSEL R100, R100, -INF , !P5 ;  /* 0xff80000064647808 */ /* 0x000fe40006800000 */
[----:B------:R-:W-:Y:S01]  /*2390*/  FSEL R101, R101, -INF , !P6 ;  /* 0xff80000065657808 */ /* 0x000fe20007000000 */
[----:B----4-:R-:W-:Y:S01]  /*23a0*/  SHFL.IDX PT, R224, R10, R237, 0x1f ;  /* 0x00001fed0ae07589 */ /* 0x010fe200000e0000 */
[C---:B------:R-:W-:Y:S02]  /*23b0*/  ISETP.GT.AND P2, PT, R17.reuse, 0x21, PT ;  /* 0x000000211100780c */ /* 0x040fe40003f44270 */
[C---:B------:R-:W-:Y:S01]  /*23c0*/  ISETP.GT.AND P3, PT, R17.reuse, 0x28, PT ;  /* 0x000000281100780c */ /* 0x040fe20003f64270 */
[----:B------:R-:W-:Y:S01]  /*23d0*/  SHFL.IDX PT, R226, R10, R233, 0x1f ;  /* 0x00001fe90ae27589 */ /* 0x000fe200000e0000 */
[----:B------:R-:W-:-:S02]  /*23e0*/  ISETP.GT.AND P4, PT, R17, 0x29, PT ;  /* 0x000000291100780c */ /* 0x000fc40003f84270 */
[C---:B------:R-:W-:Y:S01]  /*23f0*/  ISETP.GT.AND P5, PT, R17.reuse, 0x30, PT ;  /* 0x000000301100780c */ /* 0x040fe20003fa4270 */
[----:B-1----:R-:W-:Y:S01]  /*2400*/  FFMA.FTZ R21, R96, UR10, -R222 ;  /* 0x0000000a60157c23 */ /* 0x002fe200080108de */
[C---:B------:R-:W-:Y:S01]  /*2410*/  ISETP.GT.AND P6, PT, R17.reuse, 0x31, PT ;  /* 0x000000311100780c */ /* 0x040fe20003fc4270 */
[----:B------:R-:W1:Y:S01]  /*2420*/  SHFL.IDX PT, R96, R12, R19, 0x1f ;  /* 0x00001f130c607589 */ /* 0x000e6200000e0000 */
[----:B------:R-:W-:Y:S01]  /*2430*/  FSEL R104, R104, -INF , !P1 ;  /* 0xff80000068687808 */ /* 0x000fe20004800000 */
[----:B--2---:R-:W-:Y:S01]  /*2440*/  FFMA.FTZ R88, R88, UR10, -R18 ;  /* 0x0000000a58587c23 */ /* 0x004fe20008010812 */
[----:B------:R-:W-:Y:S02]  /*2450*/  ISETP.GT.AND P1, PT, R17, 0x38, PT ;  /* 0x000000381100780c */ /* 0x000fe40003f24270 */
[----:B------:R-:W-:Y:S01]  /*2460*/  FSEL R105, R105, -INF , !P2 ;  /* 0xff80000069697808 */ /* 0x000fe20005000000 */
[----:B------:R2:W3:Y:S01]  /*2470*/  MUFU.EX2 R217, R88 ;  /* 0x0000005800d97308 */ /* 0x0004e20000000800 */
[----:B------:R-:W-:-:S02]  /*2480*/  FSEL R108, R108, -INF , !P3 ;  /* 0xff8000006c6c7808 */ /* 0x000fc40005800000 */
[----:B------:R-:W-:Y:S02]  /*2490*/  FSEL R109, R109, -INF , !P4 ;  /* 0xff8000006d6d7808 */ /* 0x000fe40006000000 */
[----:B------:R-:W-:Y:S02]  /*24a0*/  FSEL R112, R112, -INF , !P5 ;  /* 0xff80000070707808 */ /* 0x000fe40006800000 */
[----:B------:R-:W-:Y:S02]  /*24b0*/  FSEL R113, R113, -INF , !P6 ;  /* 0xff80000071717808 */ /* 0x000fe40007000000 */
[C---:B------:R-:W-:Y:S02]  /*24c0*/  ISETP.GT.AND P2, PT, R17.reuse, 0x39, PT ;  /* 0x000000391100780c */ /* 0x040fe40003f44270 */
[C---:B------:R-:W-:Y:S02]  /*24d0*/  ISETP.GT.AND P3, PT, R17.reuse, 0x40, PT ;  /* 0x000000401100780c */ /* 0x040fe40003f64270 */
[----:B------:R-:W-:-:S02]  /*24e0*/  ISETP.GT.AND P4, PT, R17, 0x41, PT ;  /* 0x000000411100780c */ /* 0x000fc40003f84270 */
[C---:B------:R-:W-:Y:S02]  /*24f0*/  ISETP.GT.AND P5, PT, R17.reuse, 0x48, PT ;  /* 0x000000481100780c */ /* 0x040fe40003fa4270 */
[----:B------:R-:W-:Y:S01]  /*2500*/  ISETP.GT.AND P6, PT, R17, 0x49, PT ;  /* 0x000000491100780c */ /* 0x000fe20003fc4270 */
[----:B-1----:R-:W-:Y:S01]  /*2510*/  FFMA.FTZ R22, R105, UR10, -R96 ;  /* 0x0000000a69167c23 */ /* 0x002fe20008010860 */
[----:B------:R-:W-:Y:S02]  /*2520*/  FSEL R116, R116, -INF , !P1 ;  /* 0xff80000074747808 */ /* 0x000fe40004800000 */
[----:B------:R-:W-:Y:S02]  /*2530*/  ISETP.GT.AND P1, PT, R17, 0x50, PT ;  /* 0x000000501100780c */ /* 0x000fe40003f24270 */
[----:B------:R-:W-:Y:S01]  /*2540*/  FSEL R117, R117, -INF , !P2 ;  /* 0xff80000075757808 */ /* 0x000fe20005000000 */
[----:B------:R-:W-:Y:S01]  /*2550*/  MUFU.EX2 R22, R22 ;  /* 0x0000001600167308 */ /* 0x000fe20000000800 */
        /* <DEDUP_REMOVED lines=8> */
[C---:B------:R-:W-:Y:S02]  /*25e0*/  ISETP.GT.AND P6, PT, R17.reuse, 0x61, PT ;  /* 0x000000611100780c */ /* 0x040fe40003fc4270 */
[----:B------:R-:W-:Y:S02]  /*25f0*/  FSEL R128, R128, -INF , !P1 ;  /* 0xff80000080807808 */ /* 0x000fe40004800000 */
[----:B------:R-:W-:Y:S02]  /*2600*/  ISETP.GT.AND P1, PT, R17, 0x68, PT ;  /* 0x000000681100780c */ /* 0x000fe40003f24270 */
[----:B------:R-:W-:Y:S02]  /*2610*/  FSEL R129, R129, -INF , !P2 ;  /* 0xff80000081817808 */ /* 0x000fe40005000000 */
        /* <DEDUP_REMOVED lines=9> */
[----:B------:R-:W-:Y:S01]  /*26b0*/  VIADD R17, R15, 0x8 ;  /* 0x000000080f117836 */ /* 0x000fe20000000000 */
[----:B------:R-:W-:Y:S01]  /*26c0*/  FSEL R140, R140, -INF , !P1 ;  /* 0xff8000008c8c7808 */ /* 0x000fe20004800000 */
[----:B------:R-:W1:Y:S01]  /*26d0*/  SHFL.IDX PT, R15, R9, R19, 0x1f ;  /* 0x00001f13090f7589 */ /* 0x000e6200000e0000 */
[----:B------:R-:W-:Y:S02]  /*26e0*/  ISETP.GT.AND P1, PT, R7, 0x8, PT ;  /* 0x000000080700780c */ /* 0x000fe40003f24270 */
[----:B------:R-:W-:Y:S02]  /*26f0*/  FSEL R149, R149, -INF , !P6 ;  /* 0xff80000095957808 */ /* 0x000fe40007000000 */
[----:B------:R-:W-:-:S02]  /*2700*/  SEL R17, R17, 0x80, P1 ;  /* 0x0000008011117807 */ /* 0x000fc40000800000 */
[----:B------:R-:W-:Y:S02]  /*2710*/  FSEL R141, R141, -INF , !P2 ;  /* 0xff8000008d8d7808 */ /* 0x000fe40005000000 */
[C---:B------:R-:W-:Y:S02]  /*2720*/  ISETP.GT.AND P6, PT, R17.reuse, RZ, PT ;  /* 0x000000ff1100720c */ /* 0x040fe40003fc4270 */
[----:B------:R-:W-:Y:S02]  /*2730*/  ISETP.GT.AND P1, PT, R17, 0x1, PT ;  /* 0x000000011100780c */ /* 0x000fe40003f24270 */
[----:B------:R-:W-:Y:S02]  /*2740*/  FSEL R144, R144, -INF , !P3 ;  /* 0xff80000090907808 */ /* 0x000fe40005800000 */
[----:B------:R-:W-:Y:S02]  /*2750*/  FSEL R145, R145, -INF , !P4 ;  /* 0xff80000091917808 */ /* 0x000fe40006000000 */
[----:B------:R-:W-:-:S02]  /*2760*/  FSEL R148, R148, -INF , !P5 ;  /* 0xff80000094947808 */ /* 0x000fc40006800000 */
[----:B------:R-:W-:Y:S02]  /*2770*/  FSEL R216, R90, -INF , !P6 ;  /* 0xff8000005ad87808 */ /* 0x000fe40007000000 */
[----:B------:R-:W-:Y:S01]  /*2780*/  FSEL R91, R91, -INF , !P1 ;  /* 0xff8000005b5b7808 */ /* 0x000fe20004800000 */
[----:B------:R-:W-:Y:S02]  /*2790*/  WARPGROUP.DEPBAR.LE gsb0, 0x0 ;  /* 0x00008000000079c5 */ /* 0x000fe40000010000 */
[----:B------:R-:W-:Y:S01]  /*27a0*/  WARPGROUP.ARRIVE ;  /* 0x00000000000079c5 */ /* 0x000fe20000000000 */
[----:B------:R-:W-:Y:S01]  /*27b0*/  ISETP.GT.AND P2, PT, R17, 0x8, PT ;  /* 0x000000081100780c */ /* 0x000fe20003f44270 */
[--C-:B-1----:R-:W-:Y:S01]  /*27c0*/  FFMA.FTZ R218, R89, UR10, -R15.reuse ;  /* 0x0000000a59da7c23 */ /* 0x102fe2000801080f */
[C---:B------:R-:W-:Y:S01]  /*27d0*/  ISETP.GT.AND P3, PT, R17.reuse, 0x9, PT ;  /* 0x000000091100780c */ /* 0x040fe20003f64270 */
[----:B------:R-:W1:Y:S01]  /*27e0*/  SHFL.IDX PT, R89, R9, R233, 0x1f ;  /* 0x00001fe909597589 */ /* 0x000e6200000e0000 */
[C---:B------:R-:W-:Y:S01]  /*27f0*/  ISETP.GT.AND P4, PT, R17.reuse, 0x10, PT ;  /* 0x000000101100780c */ /* 0x040fe20003f84270 */
[----:B------:R-:W-:Y:S01]  /*2800*/  HGMMA.64x128x16.F32.BF16 R24, gdesc[UR4], R24, gsb0 ;  /* 0x01e00000041879f0 */ /* 0x000fe20008001818 */
[----:B------:R-:W-:Y:S01]  /*2810*/  UIADD3 UR6, UR8, 0x4, URZ ;  /* 0x0000000408067890 */ /* 0x000fe2000fffe03f */
[C---:B------:R-:W-:Y:S01]  /*2820*/  ISETP.GT.AND P5, PT, R17.reuse, 0x11, PT ;  /* 0x000000111100780c */ /* 0x040fe20003fa4270 */
[----:B------:R-:W-:Y:S01]  /*2830*/  UIADD3 UR4, UR9, 0x4, URZ ;  /* 0x0000000409047890 */ /* 0x000fe2000fffe03f */
[C---:B------:R-:W-:Y:S01]  /*2840*/  ISETP.GT.AND P6, PT, R17.reuse, 0x18, PT ;  /* 0x000000181100780c */ /* 0x040fe20003fc4270 */
[----:B------:R-:W-:Y:S01]  /*2850*/  UMOV UR7, 0x40000040 ;  /* 0x4000004000077882 */ /* 0x000fe20000000000 */
[----:B------:R-:W-:Y:S01]  /*2860*/  UMOV UR5, 0x40000040 ;  /* 0x4000004000057882 */ /* 0x000fe20000000000 */
[----:B------:R-:W-:Y:S01]  /*2870*/  ISETP.GT.AND P1, PT, R17, 0x19, PT ;  /* 0x000000191100780c */ /* 0x000fe20003f24270 */
[----:B------:R-:W4:Y:S01]  /*2880*/  SHFL.IDX PT, R90, R9, R232, 0x1f ;  /* 0x00001fe8095a7589 */ /* 0x000f2200000e0000 */
[----:B------:R-:W-:Y:S01]  /*2890*/  FSEL R94, R94, -INF , !P2 ;  /* 0xff8000005e5e7808 */ /* 0x000fe20005000000 */
[----:B------:R-:W-:Y:S01]  /*28a0*/  FFMA.FTZ R219, R91, UR10, -R15 ;  /* 0x0000000a5bdb7c23 */ /* 0x000fe2000801080f */
[----:B------:R-:W-:Y:S01]  /*28b0*/  FSEL R95, R95, -INF , !P3 ;  /* 0xff8000005f5f7808 */ /* 0x000fe20005800000 */
[----:B------:R-:W-:Y:S01]  /*28c0*/  FFMA.FTZ R216, R216, UR10, -R18 ;  /* 0x0000000ad8d87c23 */ /* 0x000fe20008010812 */
[----:B------:R-:W-:Y:S01]  /*28d0*/  FSEL R98, R98, -INF , !P4 ;  /* 0xff80000062627808 */ /* 0x000fe20006000000 */
[--C-:B------:R-:W-:Y:S01]  /*28e0*/  FFMA.FTZ R18, R93, UR10, -R221.reuse ;  /* 0x0000000a5d127c23 */ /* 0x100fe200080108dd */
[----:B------:R-:W-:Y:S01]  /*28f0*/  FSEL R99, R99, -INF , !P5 ;  /* 0xff80000063637808 */ /* 0x000fe20006800000 */
[----:B------:R-:W-:Y:S01]  /*2900*/  FFMA.FTZ R221, R95, UR10, -R221 ;  /* 0x0000000a5fdd7c23 */ /* 0x000fe200080108dd */
[----:B------:R-:W-:Y:S01]  /*2910*/  FSEL R102, R102, -INF , !P6 ;  /* 0xff80000066667808 */ /* 0x000fe20007000000 */
[----:B------:R-:W-:Y:S01]  /*2920*/  FFMA.FTZ R222, R98, UR10, -R222 ;  /* 0x0000000a62de7c23 */ /* 0x000fe200080108de */
[----:B------:R-:W-:Y:S01]  /*2930*/  FSEL R103, R103, -INF , !P1 ;  /* 0xff80000067677808 */ /* 0x000fe20004800000 */
[----:B------:R-:W-:Y:S01]  /*2940*/  SHFL.IDX PT, R98, R12, R233, 0x1f ;  /* 0x00001fe90c627589 */ /* 0x000fe200000e0000 */
[----:B------:R-:W-:Y:S01]  /*2950*/  ISETP.GT.AND P2, PT, R17, 0x20, PT ;  /* 0x000000201100780c */ /* 0x000fe20003f44270 */
[----:B-1----:R-:W-:Y:S01]  /*2960*/  FFMA.FTZ R15, R97, UR10, -R89 ;  /* 0x0000000a610f7c23 */ /* 0x002fe20008010859 */
[C---:B------:R-:W-:Y:S01]  /*2970*/  ISETP.GT.AND P3, PT, R17.reuse, 0x21, PT ;  /* 0x000000211100780c */ /* 0x040fe20003f64270 */
[----:B------:R-:W1:Y:S01]  /*2980*/  SHFL.IDX PT, R97, R12, R235, 0x1f ;  /* 0x00001feb0c617589 */ /* 0x000e6200000e0000 */
[C---:B------:R-:W-:Y:S01]  /*2990*/  ISETP.GT.AND P4, PT, R17.reuse, 0x28, PT ;  /* 0x000000281100780c */ /* 0x040fe20003f84270 */
[----:B------:R-:W5:Y:S01]  /*29a0*/  MUFU.EX2 R218, R218 ;  /* 0x000000da00da7308 */ /* 0x000f620000000800 */
[----:B------:R-:W-:-:S02]  /*29b0*/  ISETP.GT.AND P5, PT, R17, 0x29, PT ;  /* 0x000000291100780c */ /* 0x000fc40003fa4270 */
[C---:B------:R-:W-:Y:S02]  /*29c0*/  ISETP.GT.AND P6, PT, R17.reuse, 0x30, PT ;  /* 0x000000301100780c */ /* 0x040fe40003fc4270 */
[----:B------:R-:W-:Y:S01]  /*29d0*/  ISETP.GT.AND P1, PT, R17, 0x31, PT ;  /* 0x000000311100780c */ /* 0x000fe20003f24270 */
[----:B----4-:R-:W-:Y:S01]  /*29e0*/  FFMA.FTZ R19, R100, UR10, -R90 ;  /* 0x0000000a64137c23 */ /* 0x010fe2000801085a */
[----:B------:R-:W-:Y:S01]  /*29f0*/  FSEL R106, R106, -INF , !P2 ;  /* 0xff8000006a6a7808 */ /* 0x000fe20005000000 */
[----:B------:R-:W2:Y:S01]  /*2a00*/  SHFL.IDX PT, R100, R12, R237, 0x1f ;  /* 0x00001fed0c647589 */ /* 0x000ea200000e0000 */
[----:B------:R-:W-:Y:S01]  /*2a10*/  FSEL R107, R107, -INF , !P3 ;  /* 0xff8000006b6b7808 */ /* 0x000fe20005800000 */
[----:B------:R-:W4:Y:S01]  /*2a20*/  MUFU.EX2 R216, R216 ;  /* 0x000000d800d87308 */ /* 0x000f220000000800 */
[----:B------:R-:W-:Y:S01]  /*2a30*/  FSEL R110, R110, -INF , !P4 ;  /* 0xff8000006e6e7808 */ /* 0x000fe20006000000 */
[----:B------:R-:W-:Y:S01]  /*2a40*/  FFMA.FTZ R106, R106, UR10, -R225 ;  /* 0x0000000a6a6a7c23 */ /* 0x000fe200080108e1 */
[----:B------:R-:W-:Y:S01]  /*2a50*/  FSEL R111, R111, -INF , !P5 ;  /* 0xff8000006f6f7808 */ /* 0x000fe20006800000 */
[----:B------:R-:W-:Y:S01]  /*2a60*/  FFMA.FTZ R107, R107, UR10, -R96 ;  /* 0x0000000a6b6b7c23 */ /* 0x000fe20008010860 */
[----:B------:R-:W-:Y:S01]  /*2a70*/  FSEL R114, R114, -INF , !P6 ;  /* 0xff80000072727808 */ /* 0x000fe20007000000 */
[----:B------:R-:W-:Y:S01]  /*2a80*/  FFMA.FTZ R96, R129, UR10, -R226 ;  /* 0x0000000a81607c23 */ /* 0x000fe200080108e2 */
[----:B------:R-:W-:Y:S01]  /*2a90*/  FSEL R115, R115, -INF , !P1 ;  /* 0xff80000073737808 */ /* 0x000fe20004800000 */
[----:B------:R-:W3:Y:S01]  /*2aa0*/  SHFL.IDX PT, R129, R11, R8, 0x1f ;  /* 0x00001f080b817589 */ /* 0x000ee200000e0000 */
[C---:B------:R-:W-:Y:S01]  /*2ab0*/  ISETP.GT.AND P2, PT, R17.reuse, 0x38, PT ;  /* 0x000000381100780c */ /* 0x040fe20003f44270 */
[----:B------:R-:W4:Y:S01]  /*2ac0*/  MUFU.EX2 R219, R219 ;  /* 0x000000db00db7308 */ /* 0x000f220000000800 */
[----:B------:R-:W-:Y:S01]  /*2ad0*/  ISETP.GT.AND P3, PT, R17, 0x39, PT ;  /* 0x000000391100780c */ /* 0x000fe20003f64270 */
[--C-:B-1----:R-:W-:Y:S01]  /*2ae0*/  FFMA.FTZ R23, R109, UR10, -R97.reuse ;  /* 0x0000000a6d177c23 */ /* 0x102fe20008010861 */
[C---:B------:R-:W-:Y:S01]  /*2af0*/  ISETP.GT.AND P4, PT, R17.reuse, 0x40, PT ;  /* 0x000000401100780c */ /* 0x040fe20003f84270 */
[----:B------:R-:W1:Y:S01]  /*2b00*/  SHFL.IDX PT, R109, R12, R231, 0x1f ;  /* 0x00001fe70c6d7589 */ /* 0x000e6200000e0000 */
[----:B------:R-:W-:Y:S01]  /*2b10*/  ISETP.GT.AND P5, PT, R17, 0x41, PT ;  /* 0x000000411100780c */ /* 0x000fe20003fa4270 */
[----:B------:R-:W-:Y:S01]  /*2b20*/  FFMA.FTZ R111, R111, UR10, -R97 ;  /* 0x0000000a6f6f7c23 */ /* 0x000fe20008010861 */
[C---:B------:R-:W-:Y:S01]  /*2b30*/  ISETP.GT.AND P6, PT, R17.reuse, 0x48, PT ;  /* 0x000000481100780c */ /* 0x040fe20003fc4270 */
[----:B------:R-:W-:Y:S01]  /*2b40*/  MUFU.EX2 R96, R96 ;  /* 0x0000006000607308 */ /* 0x000fe20000000800 */
[----:B------:R-:W-:-:S02]  /*2b50*/  ISETP.GT.AND P1, PT, R17, 0x49, PT ;  /* 0x000000491100780c */ /* 0x000fc40003f24270 */
[----:B------:R-:W-:Y:S01]  /*2b60*/  FSEL R118, R118, -INF , !P2 ;  /* 0xff80000076767808 */ /* 0x000fe20005000000 */
[--C-:B--2---:R-:W-:Y:S01]  /*2b70*/  FFMA.FTZ R88, R108, UR10, -R100.reuse ;  /* 0x0000000a6c587c23 */ /* 0x104fe20008010864 */
[----:B------:R-:W-:Y:S01]  /*2b80*/  FSEL R119, R119, -INF , !P3 ;  /* 0xff80000077777808 */ /* 0x000fe20005800000 */
[----:B------:R-:W2:Y:S01]  /*2b90*/  SHFL.IDX PT, R108, R12, R232, 0x1f ;  /* 0x00001fe80c6c7589 */ /* 0x000ea200000e0000 */
[----:B------:R-:W-:Y:S01]  /*2ba0*/  FSEL R122, R122, -INF , !P4 ;  /* 0xff8000007a7a7808 */ /* 0x000fe20006000000 */
[----:B------:R-:W-:Y:S01]  /*2bb0*/  FFMA.FTZ R110, R110, UR10, -R100 ;  /* 0x0000000a6e6e7c23 */ /* 0x000fe20008010864 */
[----:B------:R-:W-:Y:S01]  /*2bc0*/  FSEL R123, R123, -INF , !P5 ;  /* 0xff8000007b7b7808 */ /* 0x000fe20006800000 */
[----:B------:R-:W-:Y:S01]  /*2bd0*/  MUFU.EX2 R18, R18 ;  /* 0x0000001200127308 */ /* 0x000fe20000000800 */
[----:B------:R-:W-:Y:S02]  /*2be0*/  FSEL R126, R126, -INF , !P6 ;  /* 0xff8000007e7e7808 */ /* 0x000fe40007000000 */
[----:B------:R-:W-:Y:S01]  /*2bf0*/  FSEL R127, R127, -INF , !P1 ;  /* 0xff8000007f7f7808 */ /* 0x000fe20004800000 */
[----:B---3--:R-:W-:Y:S01]  /*2c00*/  FFMA.FTZ R100, R136, UR10, -R129 ;  /* 0x0000000a88647c23 */ /* 0x008fe20008010881 */
[C---:B------:R-:W-:Y:S01]  /*2c10*/  ISETP.GT.AND P2, PT, R17.reuse, 0x50, PT ;  /* 0x000000501100780c */ /* 0x040fe20003f44270 */
[----:B------:R-:W3:Y:S01]  /*2c20*/  SHFL.IDX PT, R136, R11, R234, 0x1f ;  /* 0x00001fea0b887589 */ /* 0x000ee200000e0000 */
[C---:B------:R-:W-:Y:S01]  /*2c30*/  ISETP.GT.AND P3, PT, R17.reuse, 0x51, PT ;  /* 0x000000511100780c */ /* 0x040fe20003f64270 */
[----:B------:R-:W-:Y:S01]  /*2c40*/  FFMA.FTZ R126, R126, UR10, -R224 ;  /* 0x0000000a7e7e7c23 */ /* 0x000fe200080108e0 */
[----:B------:R-:W-:Y:S01]  /*2c50*/  ISETP.GT.AND P4, PT, R17, 0x58, PT ;  /* 0x000000581100780c */ /* 0x000fe20003f84270 */
[----:B-1----:R-:W-:Y:S01]  /*2c60*/  FFMA.FTZ R119, R119, UR10, -R109 ;  /* 0x0000000a77777c23 */ /* 0x002fe2000801086d */
[C---:B------:R-:W-:Y:S01]  /*2c70*/  ISETP.GT.AND P5, PT, R17.reuse, 0x59, PT ;  /* 0x000000591100780c */ /* 0x040fe20003fa4270 */
[----:B------:R-:W-:Y:S01]  /*2c80*/  MUFU.EX2 R221, R221 ;  /* 0x000000dd00dd7308 */ /* 0x000fe20000000800 */
[----:B------:R-:W-:-:S02]  /*2c90*/  ISETP.GT.AND P6, PT, R17, 0x60, PT ;  /* 0x000000601100780c */ /* 0x000fc40003fc4270 */
[----:B------:R-:W-:Y:S02]  /*2ca0*/  ISETP.GT.AND P1, PT, R17, 0x61, PT ;  /* 0x000000611100780c */ /* 0x000fe40003f24270 */
[----:B------:R-:W-:Y:S02]  /*2cb0*/  FSEL R130, R130, -INF , !P2 ;  /* 0xff80000082827808 */ /* 0x000fe40005000000 */
[----:B------:R-:W-:Y:S01]  /*2cc0*/  FSEL R131, R131, -INF , !P3 ;  /* 0xff80000083837808 */ /* 0x000fe20005800000 */
[----:B--2---:R-:W-:Y:S01]  /*2cd0*/  FFMA.FTZ R91, R116, UR10, -R108 ;  /* 0x0000000a745b7c23 */ /* 0x004fe2000801086c */
[----:B------:R-:W-:Y:S01]  /*2ce0*/  FSEL R134, R134, -INF , !P4 ;  /* 0xff80000086867808 */ /* 0x000fe20006000000 */
[----:B------:R-:W-:Y:S01]  /*2cf0*/  FFMA.FTZ R116, R102, UR10, -R90 ;  /* 0x0000000a66747c23 */ /* 0x000fe2000801085a */
[----:B------:R-:W-:Y:S01]  /*2d00*/  FSEL R135, R135, -INF , !P5 ;  /* 0xff80000087877808 */ /* 0x000fe20006800000 */
[----:B------:R1:W-:Y:S01]  /*2d10*/  MUFU.EX2 R90, R91 ;  /* 0x0000005b005a7308 */ /* 0x0003e20000000800 */
[----:B------:R-:W-:Y:S01]  /*2d20*/  FSEL R138, R138, -INF , !P6 ;  /* 0xff8000008a8a7808 */ /* 0x000fe20007000000 */
[----:B------:R-:W-:Y:S01]  /*2d30*/  FFMA.FTZ R118, R118, UR10, -R108 ;  /* 0x0000000a76767c23 */ /* 0x000fe2000801086c */
[----:B------:R-:W-:Y:S01]  /*2d40*/  FSEL R139, R139, -INF , !P1 ;  /* 0xff8000008b8b7808 */ /* 0x000fe20004800000 */
[----:B------:R-:W-:Y:S01]  /*2d50*/  FFMA.FTZ R131, R131, UR10, -R226 ;  /* 0x0000000a83837c23 */ /* 0x000fe200080108e2 */
[C---:B------:R-:W-:Y:S01]  /*2d60*/  ISETP.GT.AND P2, PT, R17.reuse, 0x68, PT ;  /* 0x000000681100780c */ /* 0x040fe20003f44270 */
[----:B---3--:R-:W-:Y:S01]  /*2d70*/  FFMA.FTZ R102, R144, UR10, -R136 ;  /* 0x0000000a90667c23 */ /* 0x008fe20008010888 */
[C---:B------:R-:W-:Y:S01]  /*2d80*/  ISETP.GT.AND P3, PT, R17.reuse, 0x69, PT ;  /* 0x000000691100780c */ /* 0x040fe20003f64270 */
[----:B------:R-:W2:Y:S01]  /*2d90*/  MUFU.EX2 R126, R126 ;  /* 0x0000007e007e7308 */ /* 0x000ea20000000800 */
[----:B------:R-:W-:Y:S01]  /*2da0*/  ISETP.GT.AND P4, PT, R17, 0x70, PT ;  /* 0x000000701100780c */ /* 0x000fe20003f84270 */
[----:B-1----:R-:W-:Y:S01]  /*2db0*/  FFMA.FTZ R91, R117, UR10, -R109 ;  /* 0x0000000a755b7c23 */ /* 0x002fe2000801086d */
[C---:B------:R-:W-:Y:S01]  /*2dc0*/  ISETP.GT.AND P5, PT, R17.reuse, 0x71, PT ;  /* 0x000000711100780c */ /* 0x040fe20003fa4270 */
[----:B------:R-:W-:Y:S01]  /*2dd0*/  SHFL.IDX PT, R117, R10, R235, 0x1f ;  /* 0x00001feb0a757589 */ /* 0x000fe200000e0000 */
[C---:B------:R-:W-:Y:S01]  /*2de0*/  ISETP.GT.AND P6, PT, R17.reuse, 0x78, PT ;  /* 0x000000781100780c */ /* 0x040fe20003fc4270 */
[----:B------:R-:W-:Y:S01]  /*2df0*/  FFMA.FTZ R138, R138, UR10, -R129 ;  /* 0x0000000a8a8a7c23 */ /* 0x000fe20008010881 */
[----:B------:R-:W-:Y:S01]  /*2e00*/  ISETP.GT.AND P1, PT, R17, 0x79, PT ;  /* 0x000000791100780c */ /* 0x000fe20003f24270 */
[--C-:B------:R-:W-:Y:S01]  /*2e10*/  FFMA.FTZ R17, R92, UR10, -R220.reuse ;  /* 0x0000000a5c117c23 */ /* 0x100fe200080108dc */
[----:B------:R-:W-:Y:S01]  /*2e20*/  FFMA.FTZ R220, R94, UR10, -R220 ;  /* 0x0000000a5edc7c23 */ /* 0x000fe200080108dc */
[----:B------:R-:W1:Y:S01]  /*2e30*/  SHFL.IDX PT, R92, R9, R231, 0x1f ;  /* 0x00001fe7095c7589 */ /* 0x000e6200000e0000 */
[----:B------:R-:W-:Y:S01]  /*2e40*/  FFMA.FTZ R94, R124, UR10, -R224 ;  /* 0x0000000a7c5e7c23 */ /* 0x000fe200080108e0 */
[----:B------:R-:W-:Y:S01]  /*2e50*/  FSEL R108, R143, -INF , !P3 ;  /* 0xff8000008f6c7808 */ /* 0x000fe20005800000 */
[----:B------:R-:W-:-:S02]  /*2e60*/  WARPGROUP.DEPBAR.LE gsb0, 0x0 ;  /* 0x00008000000079c5 */ /* 0x000fc40000010000 */
[----:B------:R-:W-:Y:S01]  /*2e70*/  WARPGROUP.ARRIVE ;  /* 0x00000000000079c5 */ /* 0x000fe20000000000 */
[----:B-1----:R-:W-:Y:S01]  /*2e80*/  FFMA.FTZ R20, R101, UR10, -R92 ;  /* 0x0000000a65147c23 */ /* 0x002fe2000801085c */
[----:B------:R1:W-:Y:S01]  /*2e90*/  MUFU.EX2 R9, R21 ;  /* 0x0000001500097308 */ /* 0x0003e20000000800 */
[----:B------:R-:W3:Y:S01]  /*2ea0*/  SHFL.IDX PT, R101, R12, R234, 0x1f ;  /* 0x00001fea0c657589 */ /* 0x000ee200000e0000 */
[--C-:B------:R-:W-:Y:S01]  /*2eb0*/  FFMA.FTZ R95, R125, UR10, -R117.reuse ;  /* 0x0000000a7d5f7c23 */ /* 0x100fe20008010875 */
[----:B------:R-:W-:Y:S01]  /*2ec0*/  FFMA.FTZ R127, R127, UR10, -R117 ;  /* 0x0000000a7f7f7c23 */ /* 0x000fe20008010875 */
[----:B------:R-:W-:Y:S01]  /*2ed0*/  HGMMA.64x128x16.F32.BF16 R24, gdesc[UR4], R24, gsb0 ;  /* 0x01e00000041879f0 */ /* 0x000fe20008001818 */
[----:B------:R-:W-:Y:S01]  /*2ee0*/  UIADD3 UR6, UR8, 0x6, URZ ;  /* 0x0000000608067890 */ /* 0x000fe2000fffe03f */
[----:B------:R-:W5:Y:S01]  /*2ef0*/  SHFL.IDX PT, R124, R10, R232, 0x1f ;  /* 0x00001fe80a7c7589 */ /* 0x000f6200000e0000 */
[----:B------:R-:W-:Y:S01]  /*2f00*/  UIADD3 UR4, UR9, 0x6, URZ ;  /* 0x0000000609047890 */ /* 0x000fe2000fffe03f */
[----:B------:R-:W-:Y:S01]  /*2f10*/  MUFU.EX2 R94, R94 ;  /* 0x0000005e005e7308 */ /* 0x000fe20000000800 */
[----:B------:R-:W-:Y:S01]  /*2f20*/  UMOV UR7, 0x40000040 ;  /* 0x4000004000077882 */ /* 0x000fe20000000000 */
[----:B------:R-:W-:Y:S01]  /*2f30*/  UMOV UR5, 0x40000040 ;  /* 0x4000004000057882 */ /* 0x000fe20000000000 */
[----:B-1----:R-:W-:Y:S01]  /*2f40*/  FFMA.FTZ R21, R104, UR10, -R225 ;  /* 0x0000000a68157c23 */ /* 0x002fe200080108e1 */
[----:B------:R-:W-:Y:S01]  /*2f50*/  VIADD R104, R8, 0x4 ;  /* 0x0000000408687836 */ /* 0x000fe20000000000 */
[----:B------:R-:W1:Y:S01]  /*2f60*/  SHFL.IDX PT, R125, R10, R231, 0x1f ;  /* 0x00001fe70a7d7589 */ /* 0x000e6200000e0000 */
[----:B------:R-:W-:-:S02]  /*2f70*/  FSEL R142, R142, -INF , !P2 ;  /* 0xff8000008e8e7808 */ /* 0x000fc40005000000 */
[----:B------:R-:W2:Y:S01]  /*2f80*/  MUFU.EX2 R127, R127 ;  /* 0x0000007f007f7308 */ /* 0x000ea20000000800 */
[----:B------:R-:W4:Y:S01]  /*2f90*/  SHFL.IDX PT, R223, R10, R104, 0x1f ;  /* 0x00001f680adf7589 */ /* 0x000f2200000e0000 */
[----:B------:R-:W-:Y:S02]  /*2fa0*/  FSEL R150, R150, -INF , !P6 ;  /* 0xff80000096967808 */ /* 0x000fe40007000000 */
[----:B------:R-:W-:Y:S01]  /*2fb0*/  FSEL R151, R151, -INF , !P1 ;  /* 0xff80000097977808 */ /* 0x000fe20004800000 */
[----:B------:R-:W-:Y:S03]  /*2fc0*/  SHFL.IDX PT, R225, R11, R232, 0x1f ;  /* 0x00001fe80be17589 */ /* 0x000fe600000e0000 */
[----:B------:R-:W2:Y:S01]  /*2fd0*/  MUFU.EX2 R95, R95 ;  /* 0x0000005f005f7308 */ /* 0x000ea20000000800 */
[----:B---3--:R-:W-:Y:S01]  /*2fe0*/  FFMA.FTZ R12, R112, UR10, -R101 ;  /* 0x0000000a700c7c23 */ /* 0x008fe20008010865 */
[----:B------:R-:W-:Y:S01]  /*2ff0*/  FFMA.FTZ R112, R99, UR10, -R89 ;  /* 0x0000000a63707c23 */ /* 0x000fe20008010859 */
[----:B------:R-:W-:Y:S01]  /*3000*/  FFMA.FTZ R89, R113, UR10, -R98 ;  /* 0x0000000a71597c23 */ /* 0x000fe20008010862 */
[----:B------:R-:W-:Y:S01]  /*3010*/  FFMA.FTZ R114, R114, UR10, -R101 ;  /* 0x0000000a72727c23 */ /* 0x000fe20008010865 */
[----:B------:R-:W3:Y:S01]  /*3020*/  SHFL.IDX PT, R113, R10, R8, 0x1f ;  /* 0x00001f080a717589 */ /* 0x000ee200000e0000 */
[--C-:B-----5:R-:W-:Y:S01]  /*3030*/  FFMA.FTZ R132, R132, UR10, -R124.reuse ;  /* 0x0000000a84847c23 */ /* 0x120fe2000801087c */
[----:B------:R-:W-:Y:S01]  /*3040*/  FFMA.FTZ R134, R134, UR10, -R124 ;  /* 0x0000000a86867c23 */ /* 0x000fe2000801087c */
[----:B------:R-:W-:Y:S01]  /*3050*/  FSEL R124, R147, -INF , !P5 ;  /* 0xff800000937c7808 */ /* 0x000fe20006800000 */
[----:B------:R-:W-:Y:S01]  /*3060*/  MUFU.EX2 R131, R131 ;  /* 0x0000008300837308 */ /* 0x000fe20000000800 */
[--C-:B-1----:R-:W-:Y:S01]  /*3070*/  FFMA.FTZ R133, R133, UR10, -R125.reuse ;  /* 0x0000000a85857c23 */ /* 0x102fe2000801087d */
[----:B------:R-:W-:-:S06]  /*3080*/  FFMA.FTZ R135, R135, UR10, -R125 ;  /* 0x0000000a87877c23 */ /* 0x000fcc000801087d */
[----:B------:R1:W-:Y:S01]  /*3090*/  MUFU.EX2 R97, R132 ;  /* 0x0000008400617308 */ /* 0x0003e20000000800 */
[----:B----4-:R-:W-:-:S07]  /*30a0*/  FFMA.FTZ R123, R123, UR10, -R223 ;  /* 0x0000000a7b7b7c23 */ /* 0x010fce00080108df */
[----:B------:R-:W-:Y:S01]  /*30b0*/  MUFU.EX2 R17, R17 ;  /* 0x0000001100117308 */ /* 0x000fe20000000800 */
[----:B-1----:R-:W-:Y:S02]  /*30c0*/  FFMA.FTZ R132, R115, UR10, -R98 ;  /* 0x0000000a73847c23 */ /* 0x002fe40008010862 */
[----:B------:R-:W1:Y:S01]  /*30d0*/  SHFL.IDX PT, R115, R11, R237, 0x1f ;  /* 0x00001fed0b737589 */ /* 0x000e6200000e0000 */
[--C-:B---3--:R-:W-:Y:S01]  /*30e0*/  FFMA.FTZ R93, R120, UR10, -R113.reuse ;  /* 0x0000000a785d7c23 */ /* 0x108fe20008010871 */
[----:B------:R-:W-:Y:S01]  /*30f0*/  FFMA.FTZ R120, R103, UR10, -R92 ;  /* 0x0000000a67787c23 */ /* 0x000fe2000801085c */
[----:B------:R-:W-:Y:S02]  /*3100*/  FFMA.FTZ R122, R122, UR10, -R113 ;  /* 0x0000000a7a7a7c23 */ /* 0x000fe40008010871 */
[----:B------:R3:W-:Y:S08]  /*3110*/  MUFU.EX2 R92, R93 ;  /* 0x0000005d005c7308 */ /* 0x0007f00000000800 */
[----:B------:R4:W-:Y:S01]  /*3120*/  MUFU.EX2 R98, R133 ;  /* 0x0000008500627308 */ /* 0x0009e20000000800 */
[----:B---3--:R-:W-:-:S02]  /*3130*/  FFMA.FTZ R93, R121, UR10, -R223 ;  /* 0x0000000a795d7c23 */ /* 0x008fc400080108df */
[----:B------:R-:W3:Y:S05]  /*3140*/  SHFL.IDX PT, R121, R10, R234, 0x1f ;  /* 0x00001fea0a797589 */ /* 0x000eea00000e0000 */
[----:B------:R-:W-:Y:S01]  /*3150*/  MUFU.EX2 R220, R220 ;  /* 0x000000dc00dc7308 */ /* 0x000fe20000000800 */
[----:B----4-:R-:W-:Y:S01]  /*3160*/  SHFL.IDX PT, R133, R11, R235, 0x1f ;  /* 0x00001feb0b857589 */ /* 0x010fe200000e0000 */
[--C-:B-1----:R-:W-:Y:S01]  /*3170*/  FFMA.FTZ R101, R140, UR10, -R115.reuse ;  /* 0x0000000a8c657c23 */ /* 0x102fe20008010873 */
[----:B------:R-:W-:Y:S02]  /*3180*/  FFMA.FTZ R115, R142, UR10, -R115 ;  /* 0x0000000a8e737c23 */ /* 0x000fe40008010873 */
[----:B------:R-:W1:Y:S03]  /*3190*/  SHFL.IDX PT, R140, R11, R231, 0x1f ;  /* 0x00001fe70b8c7589 */ /* 0x000e6600000e0000 */
[----:B------:R-:W-:Y:S08]  /*31a0*/  MUFU.EX2 R15, R15 ;  /* 0x0000000f000f7308 */ /* 0x000ff00000000800 */
[----:B------:R-:W-:Y:S01]  /*31b0*/  MUFU.EX2 R19, R19 ;  /* 0x0000001300137308 */ /* 0x000fe20000000800 */
[--C-:B---3--:R-:W-:Y:S01]  /*31c0*/  FFMA.FTZ R10, R128, UR10, -R121.reuse ;  /* 0x0000000a800a7c23 */ /* 0x108fe20008010879 */
[----:B------:R-:W-:Y:S01]  /*31d0*/  FFMA.FTZ R130, R130, UR10, -R121 ;  /* 0x0000000a82827c23 */ /* 0x000fe20008010879 */
[----:B------:R3:W4:Y:S05]  /*31e0*/  SHFL.IDX PT, R128, R11, R104, 0x1f ;  /* 0x00001f680b807589 */ /* 0x00072a00000e0000 */
[----:B------:R-:W-:Y:S01]  /*31f0*/  MUFU.EX2 R20, R20 ;  /* 0x0000001400147308 */ /* 0x000fe20000000800 */
[--C-:B-1----:R-:W-:Y:S01]  /*3200*/  FFMA.FTZ R105, R149, UR10, -R140.reuse ;  /* 0x0000000a95697c23 */ /* 0x102fe2000801088c */
[----:B------:R-:W-:Y:S01]  /*3210*/  FFMA.FTZ R140, R151, UR10, -R140 ;  /* 0x0000000a978c7c23 */ /* 0x000fe2000801088c */
[----:B---3--:R-:W-:-:S05]  /*3220*/  FFMA.FTZ R104, R148, UR10, -R225 ;  /* 0x0000000a94687c23 */ /* 0x008fca00080108e1 */
[----:B------:R-:W1:Y:S01]  /*3230*/  MUFU.EX2 R130, R130 ;  /* 0x0000008200827308 */ /* 0x000e620000000800 */
[----:B------:R-:W-:-:S07]  /*3240*/  FFMA.FTZ R225, R150, UR10, -R225 ;  /* 0x0000000a96e17c23 */ /* 0x000fce00080108e1 */
[----:B------:R-:W-:Y:S01]  /*3250*/  MUFU.EX2 R93, R93 ;  /* 0x0000005d005d7308 */ /* 0x000fe20000000800 */
[--C-:B----4-:R-:W-:Y:S01]  /*3260*/  FFMA.FTZ R99, R137, UR10, -R128.reuse ;  /* 0x0000000a89637c23 */ /* 0x110fe20008010880 */
[----:B------:R-:W-:Y:S01]  /*3270*/  FFMA.FTZ R139, R139, UR10, -R128 ;  /* 0x0000000a8b8b7c23 */ /* 0x000fe20008010880 */
[----:B------:R3:W4:Y:S05]  /*3280*/  SHFL.IDX PT, R137, R11, R233, 0x1f ;  /* 0x00001fe90b897589 */ /* 0x00072a00000e0000 */
[----:B------:R-:W-:Y:S08]  /*3290*/  MUFU.EX2 R222, R222 ;  /* 0x000000de00de7308 */ /* 0x000ff00000000800 */
[----:B------:R-:W-:Y:S08]  /*32a0*/  MUFU.EX2 R112, R112 ;  /* 0x0000007000707308 */ /* 0x000ff00000000800 */
[----:B---3--:R3:W5:Y:S01]  /*32b0*/  MUFU.EX2 R11, R101 ;  /* 0x00000065000b7308 */ /* 0x0087620000000800 */
[----:B------:R-:W-:-:S02]  /*32c0*/  WARPGROUP.DEPBAR.LE gsb0, 0x0 ;  /* 0x00008000000079c5 */ /* 0x000fc40000010000 */
[----:B------:R-:W-:Y:S01]  /*32d0*/  WARPGROUP.ARRIVE ;  /* 0x00000000000079c5 */ /* 0x000fe20000000000 */
[--C-:B----4-:R-:W-:Y:S01]  /*32e0*/  FFMA.FTZ R103, R145, UR10, -R137.reuse ;  /* 0x0000000a91677c23 */ /* 0x110fe20008010889 */
[----:B------:R-:W-:-:S04]  /*32f0*/  FFMA.FTZ R137, R124, UR10, -R137 ;  /* 0x0000000a7c897c23 */ /* 0x000fc80008010889 */
[----:B------:R-:W-:Y:S01]  /*3300*/  HGMMA.64x128x16.F32.BF16 R24, gdesc[UR4], R24, gsb0 ;  /* 0x01e00000041879f0 */ /* 0x000fe20008001818 */
[--C-:B---3--:R-:W-:Y:S01]  /*3310*/  FFMA.FTZ R101, R141, UR10, -R133.reuse ;  /* 0x0000000a8d657c23 */ /* 0x108fe20008010885 */
[----:B------:R-:W-:Y:S01]  /*3320*/  VIADD R141, R8, 0x4 ;  /* 0x00000004088d7836 */ /* 0x000fe20000000000 */
[----:B------:R-:W-:Y:S01]  /*3330*/  R2UR UR4, R13 ;  /* 0x000000000d0472ca */ /* 0x000fe200000e0000 */
[----:B------:R-:W-:Y:S01]  /*3340*/  FFMA.FTZ R133, R108, UR10, -R133 ;  /* 0x0000000a6c857c23 */ /* 0x000fe20008010885 */
[----:B------:R-:W-:Y:S01]  /*3350*/  FSEL R13, R146, -INF , !P4 ;  /* 0xff800000920d7808 */ /* 0x000fe20006000000 */
[----:B------:R-:W-:Y:S04]  /*3360*/  MUFU.EX2 R116, R116 ;  /* 0x0000007400747308 */ /* 0x000fe80000000800 */
[----:B------:R-:W-:-:S04]  /*3370*/  FFMA.FTZ R136, R13, UR10, -R136 ;  /* 0x0000000a0d887c23 */ /* 0x000fc80008010888 */
        /* <DEDUP_REMOVED lines=9> */
[----:B------:R-:W-:Y:S08]  /*3410*/  MUFU.EX2 R88, R88 ;  /* 0x0000005800587308 */ /* 0x000ff00000000800 */
[----:B------:R-:W-:Y:S08]  /*3420*/  MUFU.EX2 R23, R23 ;  /* 0x0000001700177308 */ /* 0x000ff00000000800 */
[----:B------:R-:W4:Y:S08]  /*3430*/  MUFU.EX2 R106, R106 ;  /* 0x0000006a006a7308 */ /* 0x000f300000000800 */
[----:B------:R-:W4:Y:S08]  /*3440*/  MUFU.EX2 R107, R107 ;  /* 0x0000006b006b7308 */ /* 0x000f300000000800 */
[----:B------:R-:W4:Y:S08]  /*3450*/  MUFU.EX2 R110, R110 ;  /* 0x0000006e006e7308 */ /* 0x000f300000000800 */
[----:B------:R-:W4:Y:S01]  /*3460*/  MUFU.EX2 R111, R111 ;  /* 0x0000006f006f7308 */ /* 0x000f220000000800 */
[----:B------:R-:W-:-:S02]  /*3470*/  WARPGROUP.DEPBAR.LE gsb0, 0x0 ;  /* 0x00008000000079c5 */ /* 0x000fc40000010000 */
[----:B------:R-:W2:Y:S05]  /*3480*/  LDS R14, [R14+0x400] ;  /* 0x000400000e0e7984 */ /* 0x000eaa0000000800 */
[----:B------:R-:W4:Y:S01]  /*3490*/  MUFU.EX2 R12, R12 ;  /* 0x0000000c000c7308 */ /* 0x000f220000000800 */
[----:B------:R-:W-:Y:S04]  /*34a0*/  LDS R229, [R229+0x400] ;  /* 0x00040000e5e57984 */ /* 0x000fe80000000800 */
[----:B------:R-:W-:Y:S03]  /*34b0*/  LDS R228, [R228+0x400] ;  /* 0x00040000e4e47984 */ /* 0x000fe60000000800 */
[----:B------:R-:W4:Y:S01]  /*34c0*/  MUFU.EX2 R89, R89 ;  /* 0x0000005900597308 */ /* 0x000f220000000800 */
[----:B------:R-:W-:Y:S07]  /*34d0*/  LDS R227, [R227+0x400] ;  /* 0x00040000e3e37984 */ /* 0x000fee0000000800 */
[----:B------:R-:W-:Y:S08]  /*34e0*/  MUFU.EX2 R91, R91 ;  /* 0x0000005b005b7308 */ /* 0x000ff00000000800 */
[----:B------:R-:W4:Y:S08]  /*34f0*/  MUFU.EX2 R114, R114 ;  /* 0x0000007200727308 */ /* 0x000f300000000800 */
[----:B------:R-:W4:Y:S01]  /*3500*/  MUFU.EX2 R132, R132 ;  /* 0x0000008400847308 */ /* 0x000f220000000800 */
[----:B--2---:R-:W2:Y:S07]  /*3510*/  SHFL.IDX PT, R124, R14, R8, 0x1f ;  /* 0x00001f080e7c7589 */ /* 0x004eae00000e0000 */
[----:B------:R-:W4:Y:S01]  /*3520*/  MUFU.EX2 R118, R118 ;  /* 0x0000007600767308 */ /* 0x000f220000000800 */
[----:B------:R-:W1:Y:S04]  /*3530*/  SHFL.IDX PT, R113, R14, R235, 0x1f ;  /* 0x00001feb0e717589 */ /* 0x000e6800000e0000 */
[----:B------:R-:W5:Y:S03]  /*3540*/  SHFL.IDX PT, R121, R14, R141, 0x1f ;  /* 0x00001f8d0e797589 */ /* 0x000f6600000e0000 */
[----:B------:R-:W4:Y:S01]  /*3550*/  MUFU.EX2 R119, R119 ;  /* 0x0000007700777308 */ /* 0x000f220000000800 */
[----:B------:R-:W3:Y:S04]  /*3560*/  SHFL.IDX PT, R13, R14, R232, 0x1f ;  /* 0x00001fe80e0d7589 */ /* 0x000ee800000e0000 */
[----:B------:R-:W4:Y:S03]  /*3570*/  SHFL.IDX PT, R117, R14, R237, 0x1f ;  /* 0x00001fed0e757589 */ /* 0x000f2600000e0000 */
[----:B------:R-:W4:Y:S01]  /*3580*/  MUFU.EX2 R10, R10 ;  /* 0x0000000a000a7308 */ /* 0x000f220000000800 */
[----:B------:R-:W4:Y:S01]  /*3590*/  SHFL.IDX PT, R108, R14, R233, 0x1f ;  /* 0x00001fe90e6c7589 */ /* 0x000f2200000e0000 */
[--C-:B--2---:R-:W-:Y:S01]  /*35a0*/  FADD.FTZ R24, R24, -R124.reuse ;  /* 0x8000007c18187221 */ /* 0x104fe20000010000 */
[----:B------:R-:W-:-:S02]  /*35b0*/  FADD.FTZ R26, R26, -R124 ;  /* 0x8000007c1a1a7221 */ /* 0x000fc40000010000 */
[----:B------:R-:W2:Y:S03]  /*35c0*/  SHFL.IDX PT, R109, R14, R234, 0x1f ;  /* 0x00001fea0e6d7589 */ /* 0x000ea600000e0000 */
[----:B------:R-:W2:Y:S01]  /*35d0*/  MUFU.EX2 R100, R100 ;  /* 0x0000006400647308 */ /* 0x000ea20000000800 */
[--C-:B-1----:R-:W-:Y:S01]  /*35e0*/  FADD.FTZ R29, R29, -R113.reuse ;  /* 0x800000711d1d7221 */ /* 0x102fe20000010000 */
[----:B------:R-:W-:Y:S01]  /*35f0*/  FADD.FTZ R31, R31, -R113 ;  /* 0x800000711f1f7221 */ /* 0x000fe20000010000 */
[----:B------:R-:W1:Y:S01]  /*3600*/  SHFL.IDX PT, R124, R14, R231, 0x1f ;  /* 0x00001fe70e7c7589 */ /* 0x000e6200000e0000 */
[--C-:B-----5:R-:W-:Y:S01]  /*3610*/  FADD.FTZ R25, R25, -R121.reuse ;  /* 0x8000007919197221 */ /* 0x120fe20000010000 */
[----:B------:R-:W-:Y:S02]  /*3620*/  FADD.FTZ R27, R27, -R121 ;  /* 0x800000791b1b7221 */ /* 0x000fe40000010000 */
[----:B------:R-:W5:Y:S01]  /*3630*/  SHFL.IDX PT, R113, R229, R141, 0x1f ;  /* 0x00001f8de5717589 */ /* 0x000f6200000e0000 */
[----:B------:R-:W5:Y:S01]  /*3640*/  MUFU.EX2 R99, R99 ;  /* 0x0000006300637308 */ /* 0x000f620000000800 */
[--C-:B---3--:R-:W-:Y:S01]  /*3650*/  FADD.FTZ R36, R36, -R13.reuse ;  /* 0x8000000d24247221 */ /* 0x108fe20000010000 */
[----:B------:R-:W-:Y:S01]  /*3660*/  FADD.FTZ R38, R38, -R13 ;  /* 0x8000000d26267221 */ /* 0x000fe20000010000 */
[----:B------:R-:W3:Y:S01]  /*3670*/  SHFL.IDX PT, R14, R229, R233, 0x1f ;  /* 0x00001fe9e50e7589 */ /* 0x000ee200000e0000 */
[--C-:B----4-:R-:W-:Y:S01]  /*3680*/  FADD.FTZ R28, R28, -R117.reuse ;  /* 0x800000751c1c7221 */ /* 0x110fe20000010000 */
[----:B------:R-:W-:-:S02]  /*3690*/  FADD.FTZ R30, R30, -R117 ;  /* 0x800000751e1e7221 */ /* 0x000fc40000010000 */
[----:B------:R-:W4:Y:S01]  /*36a0*/  SHFL.IDX PT, R13, R229, R232, 0x1f ;  /* 0x00001fe8e50d7589 */ /* 0x000f2200000e0000 */
[----:B------:R-:W4:Y:S01]  /*36b0*/  MUFU.EX2 R115, R115 ;  /* 0x0000007300737308 */ /* 0x000f220000000800 */
[--C-:B------:R-:W-:Y:S01]  /*36c0*/  FADD.FTZ R33, R33, -R108.reuse ;  /* 0x8000006c21217221 */ /* 0x100fe20000010000 */
[----:B------:R-:W-:Y:S01]  /*36d0*/  FADD.FTZ R35, R35, -R108 ;  /* 0x8000006c23237221 */ /* 0x000fe20000010000 */
[----:B------:R-:W4:Y:S01]  /*36e0*/  SHFL.IDX PT, R117, R229, R237, 0x1f ;  /* 0x00001fede5757589 */ /* 0x000f2200000e0000 */
[--C-:B--2---:R-:W-:Y:S01]  /*36f0*/  FADD.FTZ R32, R32, -R109.reuse ;  /* 0x8000006d20207221 */ /* 0x104fe20000010000 */
[----:B------:R-:W-:Y:S02]  /*3700*/  FADD.FTZ R34, R34, -R109 ;  /* 0x8000006d22227221 */ /* 0x000fe40000010000 */
[----:B------:R-:W2:Y:S01]  /*3710*/  SHFL.IDX PT, R108, R229, R234, 0x1f ;  /* 0x00001feae56c7589 */ /* 0x000ea200000e0000 */
[----:B------:R-:W-:Y:S01]  /*3720*/  MUFU.EX2 R102, R102 ;  /* 0x0000006600667308 */ /* 0x000fe20000000800 */
[--C-:B-1----:R-:W-:Y:S01]  /*3730*/  FADD.FTZ R37, R37, -R124.reuse ;  /* 0x8000007c25257221 */ /* 0x102fe20000010000 */
[----:B------:R-:W-:Y:S01]  /*3740*/  FADD.FTZ R39, R39, -R124 ;  /* 0x8000007c27277221 */ /* 0x000fe20000010000 */
[----:B------:R-:W1:Y:S01]  /*3750*/  SHFL.IDX PT, R121, R229, R8, 0x1f ;  /* 0x00001f08e5797589 */ /* 0x000e6200000e0000 */
[--C-:B-----5:R-:W-:Y:S01]  /*3760*/  FADD.FTZ R41, R41, -R113.reuse ;  /* 0x8000007129297221 */ /* 0x120fe20000010000 */
[----:B------:R-:W-:-:S02]  /*3770*/  FADD.FTZ R43, R43, -R113 ;  /* 0x800000712b2b7221 */ /* 0x000fc40000010000 */
[----:B------:R-:W-:Y:S01]  /*3780*/  SHFL.IDX PT, R124, R228, R141, 0x1f ;  /* 0x00001f8de47c7589 */ /* 0x000fe200000e0000 */
[----:B------:R-:W-:Y:S01]  /*3790*/  MUFU.EX2 R103, R103 ;  /* 0x0000006700677308 */ /* 0x000fe20000000800 */
[--C-:B---3--:R-:W-:Y:S01]  /*37a0*/  FADD.FTZ R49, R49, -R14.reuse ;  /* 0x8000000e31317221 */ /* 0x108fe20000010000 */
[----:B------:R-:W-:Y:S01]  /*37b0*/  FADD.FTZ R51, R51, -R14 ;  /* 0x8000000e33337221 */ /* 0x000fe20000010000 */
[----:B------:R3:W-:Y:S01]  /*37c0*/  SHFL.IDX PT, R113, R227, R141, 0x1f ;  /* 0x00001f8de3717589 */ /* 0x0007e200000e0000 */
[--C-:B----4-:R-:W-:Y:S01]  /*37d0*/  FADD.FTZ R52, R52, -R13.reuse ;  /* 0x8000000d34347221 */ /* 0x110fe20000010000 */
[----:B------:R-:W-:Y:S02]  /*37e0*/  FADD.FTZ R54, R54, -R13 ;  /* 0x8000000d36367221 */ /* 0x000fe40000010000 */
[----:B------:R-:W4:Y:S01]  /*37f0*/  SHFL.IDX PT, R109, R229, R235, 0x1f ;  /* 0x00001febe56d7589 */ /* 0x000f2200000e0000 */
[----:B------:R-:W-:Y:S01]  /*3800*/  MUFU.EX2 R104, R104 ;  /* 0x0000006800687308 */ /* 0x000fe20000000800 */
[--C-:B------:R-:W-:Y:S01]  /*3810*/  FADD.FTZ R44, R44, -R117.reuse ;  /* 0x800000752c2c7221 */ /* 0x100fe20000010000 */
[----:B------:R-:W-:Y:S01]  /*3820*/  FADD.FTZ R46, R46, -R117 ;  /* 0x800000752e2e7221 */ /* 0x000fe20000010000 */
[----:B------:R-:W5:Y:S04]  /*3830*/  SHFL.IDX PT, R13, R228, R235, 0x1f ;  /* 0x00001febe40d7589 */ /* 0x000f6800000e0000 */
[----:B---3--:R-:W3:Y:S01]  /*3840*/  LDL R141, [R1+0x38] ;  /* 0x00003800018d7983 */ /* 0x008ee20000100800 */
[--C-:B--2---:R-:W-:Y:S01]  /*3850*/  FADD.FTZ R48, R48, -R108.reuse ;  /* 0x8000006c30307221 */ /* 0x104fe20000010000 */
[----:B------:R-:W-:Y:S01]  /*3860*/  FADD.FTZ R50, R50, -R108 ;  /* 0x8000006c32327221 */ /* 0x000fe20000010000 */
[----:B------:R-:W-:Y:S01]  /*3870*/  MUFU.EX2 R105, R105 ;  /* 0x0000006900697308 */ /* 0x000fe20000000800 */
[----:B------:R-:W2:Y:S01]  /*3880*/  SHFL.IDX PT, R117, R228, R237, 0x1f ;  /* 0x00001fede4757589 */ /* 0x000ea200000e0000 */
[--C-:B-1----:R-:W-:Y:S01]  /*3890*/  FADD.FTZ R40, R40, -R121.reuse ;  /* 0x8000007928287221 */ /* 0x102fe20000010000 */
[----:B------:R-:W-:-:S02]  /*38a0*/  FADD.FTZ R42, R42, -R121 ;  /* 0x800000792a2a7221 */ /* 0x000fc40000010000 */
[----:B------:R-:W-:Y:S04]  /*38b0*/  SHFL.IDX PT, R14, R228, R232, 0x1f ;  /* 0x00001fe8e40e7589 */ /* 0x000fe800000e0000 */
[----:B------:R-:W1:Y:S01]  /*38c0*/  SHFL.IDX PT, R232, R227, R232, 0x1f ;  /* 0x00001fe8e3e87589 */ /* 0x000e6200000e0000 */
[--C-:B----4-:R-:W-:Y:S01]  /*38d0*/  FADD.FTZ R45, R45, -R109.reuse ;  /* 0x8000006d2d2d7221 */ /* 0x110fe20000010000 */
[----:B------:R-:W-:Y:S02]  /*38e0*/  FADD.FTZ R47, R47, -R109 ;  /* 0x8000006d2f2f7221 */ /* 0x000fe40000010000 */
[----:B------:R-:W4:Y:S04]  /*38f0*/  SHFL.IDX PT, R108, R228, R233, 0x1f ;  /* 0x00001fe9e46c7589 */ /* 0x000f2800000e0000 */
[----:B------:R-:W-:Y:S04]  /*3900*/  SHFL.IDX PT, R121, R228, R8, 0x1f ;  /* 0x00001f08e4797589 */ /* 0x000fe800000e0000 */
[----:B------:R-:W4:Y:S04]  /*3910*/  SHFL.IDX PT, R109, R228, R234, 0x1f ;  /* 0x00001feae46d7589 */ /* 0x000f2800000e0000 */
[----:B------:R-:W4:Y:S04]  /*3920*/  SHFL.IDX PT, R237, R227, R237, 0x1f ;  /* 0x00001fede3ed7589 */ /* 0x000f2800000e0000 */
[----:B------:R-:W4:Y:S04]  /*3930*/  SHFL.IDX PT, R235, R227, R235, 0x1f ;  /* 0x00001febe3eb7589 */ /* 0x000f2800000e0000 */
[----:B------:R-:W-:Y:S04]  /*3940*/  SHFL.IDX PT, R229, R229, R231, 0x1f ;  /* 0x00001fe7e5e57589 */ /* 0x000fe800000e0000 */
[----:B------:R-:W4:Y:S04]  /*3950*/  SHFL.IDX PT, R228, R228, R231, 0x1f ;  /* 0x00001fe7e4e47589 */ /* 0x000f2800000e0000 */
[----:B------:R-:W4:Y:S04]  /*3960*/  SHFL.IDX PT, R231, R227, R231, 0x1f ;  /* 0x00001fe7e3e77589 */ /* 0x000f2800000e0000 */
[----:B------:R-:W-:Y:S04]  /*3970*/  SHFL.IDX PT, R234, R227, R234, 0x1f ;  /* 0x00001feae3ea7589 */ /* 0x000fe800000e0000 */
[----:B------:R-:W-:Y:S04]  /*3980*/  SHFL.IDX PT, R233, R227, R233, 0x1f ;  /* 0x00001fe9e3e97589 */ /* 0x000fe800000e0000 */
[----:B------:R-:W4:Y:S01]  /*3990*/  SHFL.IDX PT, R227, R227, R8, 0x1f ;  /* 0x00001f08e3e37589 */ /* 0x000f2200000e0000 */
[----:B-----5:R-:W-:Y:S01]  /*39a0*/  FADD.FTZ R61, R61, -R13 ;  /* 0x8000000d3d3d7221 */ /* 0x020fe20000010000 */
[----:B--2---:R-:W-:Y:S01]  /*39b0*/  FADD.FTZ R62, R62, -R117 ;  /* 0x800000753e3e7221 */ /* 0x004fe20000010000 */
[----:B------:R-:W-:Y:S01]  /*39c0*/  FADD.FTZ R13, R63, -R13 ;  /* 0x8000000d3f0d7221 */ /* 0x000fe20000010000 */
[----:B-1----:R-:W-:Y:S01]  /*39d0*/  FADD.FTZ R128, R84, -R232 ;  /* 0x800000e854807221 */ /* 0x002fe20000010000 */
[----:B------:R-:W-:Y:S01]  /*39e0*/  FMUL.FTZ R84, R217, R24 ;  /* 0x00000018d9547220 */ /* 0x000fe20000410000 */
[----:B------:R-:W-:Y:S01]  /*39f0*/  FMUL.FTZ R25, R218, R25 ;  /* 0x00000019da197220 */ /* 0x000fe20000410000 */
[----:B------:R-:W-:Y:S01]  /*3a00*/  FMUL.FTZ R26, R216, R26 ;  /* 0x0000001ad81a7220 */ /* 0x000fe20000410000 */
[----:B------:R-:W-:Y:S01]  /*3a10*/  FMUL.FTZ R27, R219, R27 ;  /* 0x0000001bdb1b7220 */ /* 0x000fe20000410000 */
[----:B------:R-:W1:Y:S01]  /*3a20*/  MUFU.EX2 R133, R133 ;  /* 0x0000008500857308 */ /* 0x000e620000000800 */
[----:B------:R-:W-:Y:S01]  /*3a30*/  FMUL.FTZ R62, R126, R62 ;  /* 0x0000003e7e3e7220 */ /* 0x000fe20000410000 */
[----:B------:R-:W-:Y:S01]  /*3a40*/  FMUL.FTZ R13, R127, R13 ;  /* 0x0000000d7f0d7220 */ /* 0x000fe20000410000 */
[--C-:B------:R-:W-:Y:S01]  /*3a50*/  FADD.FTZ R57, R57, -R124.reuse ;  /* 0x8000007c39397221 */ /* 0x100fe20000010000 */
[----:B------:R-:W-:Y:S01]  /*3a60*/  FADD.FTZ R59, R59, -R124 ;  /* 0x8000007c3b3b7221 */ /* 0x000fe20000010000 */
[----:B------:R-:W-:Y:S01]  /*3a70*/  FADD.FTZ R60, R60, -R117 ;  /* 0x800000753c3c7221 */ /* 0x000fe20000010000 */
[----:B----4-:R-:W-:Y:S01]  /*3a80*/  FADD.FTZ R65, R65, -R108 ;  /* 0x8000006c41417221 */ /* 0x010fe20000010000 */
[----:B------:R-:W-:Y:S01]  /*3a90*/  FADD.FTZ R63, R68, -R14 ;  /* 0x8000000e443f7221 */ /* 0x000fe20000010000 */
[----:B------:R-:W2:Y:S01]  /*3aa0*/  MUFU.EX2 R136, R136 ;  /* 0x0000008800887308 */ /* 0x000ea20000000800 */
[----:B------:R-:W-:Y:S01]  /*3ab0*/  FADD.FTZ R66, R66, -R109 ;  /* 0x8000006d42427221 */ /* 0x000fe20000010000 */
[----:B------:R-:W-:Y:S01]  /*3ac0*/  FADD.FTZ R67, R67, -R108 ;  /* 0x8000006c43437221 */ /* 0x000fe20000010000 */
[----:B------:R-:W-:Y:S01]  /*3ad0*/  FADD.FTZ R14, R70, -R14 ;  /* 0x8000000e460e7221 */ /* 0x000fe20000010000 */
[----:B------:R-:W-:Y:S01]  /*3ae0*/  FADD.FTZ R117, R76, -R237 ;  /* 0x800000ed4c757221 */ /* 0x000fe20000010000 */
[----:B------:R-:W-:Y:S01]  /*3af0*/  FADD.FTZ R124, R77, -R235 ;  /* 0x800000eb4d7c7221 */ /* 0x000fe20000010000 */
[----:B------:R-:W-:-:S02]  /*3b00*/  FADD.FTZ R70, R69, -R228 ;  /* 0x800000e445467221 */ /* 0x000fc40000010000 */
[----:B------:R-:W4:Y:S01]  /*3b10*/  MUFU.EX2 R137, R137 ;  /* 0x0000008900897308 */ /* 0x000f220000000800 */
[----:B------:R-:W-:Y:S01]  /*3b20*/  FADD.FTZ R228, R71, -R228 ;  /* 0x800000e447e47221 */ /* 0x000fe20000010000 */
[----:B------:R-:W-:Y:S01]  /*3b30*/  FADD.FTZ R129, R85, -R231 ;  /* 0x800000e755817221 */ /* 0x000fe20000010000 */
[----:B------:R-:W-:Y:S01]  /*3b40*/  F2FP.BF16.F32.PACK_AB R84, R25, R84 ;  /* 0x000000541954723e */ /* 0x000fe200000010ff */
[----:B------:R-:W-:-:S04]  /*3b50*/  FMUL.FTZ R25, R96, R65 ;  /* 0x0000004160197220 */ /* 0x000fc80000410000 */
[----:B------:R-:W5:Y:S01]  /*3b60*/  MUFU.EX2 R225, R225 ;  /* 0x000000e100e17308 */ /* 0x000f620000000800 */
[----:B------:R-:W-:Y:S01]  /*3b70*/  F2FP.BF16.F32.PACK_AB R85, R27, R26 ;  /* 0x0000001a1b55723e */ /* 0x000fe200000010ff */
[----:B------:R-:W-:Y:S01]  /*3b80*/  FADD.FTZ R64, R64, -R109 ;  /* 0x8000006d40407221 */ /* 0x000fe20000010000 */
[----:B------:R-:W-:-:S05]  /*3b90*/  F2FP.BF16.F32.PACK_AB R71, R13, R62 ;  /* 0x0000003e0d47723e */ /* 0x000fca00000010ff */
[----:B------:R-:W5:Y:S01]  /*3ba0*/  MUFU.EX2 R140, R140 ;  /* 0x0000008c008c7308 */ /* 0x000f620000000800 */
        /* <DEDUP_REMOVED lines=8> */
[--C-:B------:R-:W-:Y:S01]  /*3c30*/  FADD.FTZ R56, R56, -R121.reuse ;  /* 0x8000007938387221 */ /* 0x100fe20000010000 */
[----:B------:R-:W-:Y:S01]  /*3c40*/  FADD.FTZ R58, R58, -R121 ;  /* 0x800000793a3a7221 */ /* 0x000fe20000010000 */
[----:B------:R-:W-:Y:S01]  /*3c50*/  FADD.FTZ R227, R74, -R227 ;  /* 0x800000e34ae37221 */ /* 0x000fe20000010000 */
[----:B------:R-:W-:Y:S01]  /*3c60*/  FADD.FTZ R113, R75, -R113 ;  /* 0x800000714b717221 */ /* 0x000fe20000010000 */
        /* <DEDUP_REMOVED lines=60> */
[----:B-1----:R-:W-:Y:S01]  /*4030*/  FMUL.FTZ R28, R133, R235 ;  /* 0x000000eb851c7220 */ /* 0x002fe20000410000 */
        /* <DEDUP_REMOVED lines=35> */
[----:B---3--:R-:W-:-:S04]  /*4270*/  IMAD R13, R0, 0x4000, R141 ;  /* 0x00004000000d7824 */ /* 0x008fc800078e028d */
        /* <DEDUP_REMOVED lines=75> */
[----:B------:R-:W-:-:S04]  /*4730*/  VIADD R28, R236, 0x20c00 ;  /* 0x00020c00ec1c7836 */ /* 0x000fc80000000000 */
        /* <DEDUP_REMOVED lines=71> */
.L_x_6112:
        /* <DEDUP_REMOVED lines=68> */
.L_x_6113:
[----:B-1----:R-:W2:Y:S01]  /*4ff0*/  LDL R5, [R1+0x4] ;  /* 0x0000040001057983 */ /* 0x002ea20000100800 */
[----:B------:R-:W-:Y:S02]  /*5000*/  VIADD R16, R16, 0x1 ;  /* 0x0000000110107836 */ /* 0x000fe40000000000 */
        /* <DEDUP_REMOVED lines=9> */
[----:B----4-:R-:W-:Y:S05]  /*50a0*/  @!P1 BRA `(.L_x_6114) ;  /* 0xffffffc8007c9947 */ /* 0x010fea000383ffff */
.L_x_6103:
[----:B------:R-:W-:-:S13]  /*50b0*/  ISETP.GE.AND P0, PT, R16, UR38, PT ;  /* 0x0000002610007c0c */ /* 0x000fda000bf06270 */
[----:B------:R-:W-:Y:S05]  /*50c0*/  @P0 BRA `(.L_x_6115) ;  /* 0x0000003800500947 */ /* 0x000fea0003800000 */
[----:B------:R-:W1:Y:S01]  /*50d0*/  LDL.LU R11, [R1+0x28] ;  /* 0x00002800010b7983 */ /* 0x000e620000300800 */
[----:B------:R-:W-:-:S03]  /*50e0*/  ULDC UR4, c[0x0][0x290] ;  /* 0x0000a40000047ab9 */ /* 0x000fc60000000800 */
[----:B------:R-:W2:Y:S01]  /*50f0*/  LDL.LU R10, [R1+0x1c] ;  /* 0x00001c00010a7983 */ /* 0x000ea20000300800 */
[----:B------:R-:W-:-:S03]  /*5100*/  UIMAD UR4, UR36, -0x80, UR4 ;  /* 0xffffff80240478a4 */ /* 0x000fc6000f8e0204 */
[----:B------:R-:W3:Y:S01]  /*5110*/  LDL.LU R21, [R1+0x18] ;  /* 0x0000180001157983 */ /* 0x000ee20000300800 */
[----:B------:R-:W4:Y:S02]  /*5120*/  S2R R5, SR_TID.X ;  /* 0x0000000000057919 */ /* 0x000f240000002100 */
[----:B----4-:R-:W-:-:S05]  /*5130*/  VIADD R5, R5, 0xffffff80 ;  /* 0xffffff8005057836 */ /* 0x010fca0000000000 */
[----:B------:R-:W-:-:S04]  /*5140*/  SHF.R.S32.HI R6, RZ, 0x1f, R5 ;  /* 0x0000001fff067819 */ /* 0x000fc80000011405 */
[----:B------:R-:W-:-:S04]  /*5150*/  LEA.HI R7, R6, R5, RZ, 0x7 ;  /* 0x0000000506077211 */ /* 0x000fc800078f38ff */
[----:B------:R-:W-:Y:S02]  /*5160*/  LOP3.LUT R8, R7, 0xffffff80, RZ, 0xc0, !PT ;  /* 0xffffff8007087812 */ /* 0x000fe400078ec0ff */
[----:B------:R-:W-:-:S03]  /*5170*/  SHF.R.S32.HI R7, RZ, 0x7, R7 ;  /* 0x00000007ff077819 */ /* 0x000fc60000011407 */
[----:B------:R-:W-:Y:S01]  /*5180*/  IMAD.IADD R9, R5, 0x1, -R8 ;  /* 0x0000000105097824 */ /* 0x000fe200078e0a08 */
[----:B------:R-:W-:-:S04]  /*5190*/  LEA.HI R8, R6, R5, RZ, 0x5 ;  /* 0x0000000506087211 */ /* 0x000fc800078f28ff */
[----:B------:R-:W-:-:S05]  /*51a0*/  LOP3.LUT R8, R8, 0xffffffe0, RZ, 0xc0, !PT ;  /* 0xffffffe008087812 */ /* 0x000fca00078ec0ff */
[----:B------:R-:W-:Y:S02]  /*51b0*/  IMAD.IADD R8, R5, 0x1, -R8 ;  /* 0x0000000105087824 */ /* 0x000fe400078e0a08 */
[----:B------:R-:W-:Y:S02]  /*51c0*/  IMAD.U32 R15, RZ, RZ, UR4 ;  /* 0x00000004ff0f7e24 */ /* 0x000fe4000f8e00ff */
[----:B------:R-:W-:Y:S02]  /*51d0*/  IMAD R230, R230, 0x2000, R236 ;  /* 0x00002000e6e67824 */ /* 0x000fe400078e02ec */
[----:B------:R-:W-:Y:S02]  /*51e0*/  IMAD.MOV.U32 R19, RZ, RZ, 0x40000040 ;  /* 0x40000040ff137424 */ /* 0x000fe400078e00ff */
[----:B------:R-:W-:Y:S01]  /*51f0*/  IMAD.MOV.U32 R235, RZ, RZ, 0x40000040 ;  /* 0x40000040ffeb7424 */ /* 0x000fe200078e00ff */
[----:B-1----:R-:W-:Y:S02]  /*5200*/  LEA.HI R13, R11, R9, RZ, 0x5 ;  /* 0x000000090b0d7211 */ /* 0x002fe400078f28ff */
[----:B------:R-:W-:-:S02]  /*5210*/  LEA.HI R9, R7, R7, RZ, 0x1 ;  /* 0x0000000707097211 */ /* 0x000fc400078f08ff */
[--C-:B--2---:R-:W-:Y:S02]  /*5220*/  SHF.R.S32.HI R11, RZ, 0x2, R10.reuse ;  /* 0x00000002ff0b7819 */ /* 0x104fe4000001140a */
[----:B------:R-:W-:Y:S02]  /*5230*/  LOP3.LUT R12, R9, 0xfffffffe, RZ, 0xc0, !PT ;  /* 0xfffffffe090c7812 */ /* 0x000fe400078ec0ff */
[----:B------:R-:W-:Y:S02]  /*5240*/  SHF.R.S32.HI R10, RZ, 0x1f, R10 ;  /* 0x0000001fff0a7819 */ /* 0x000fe4000001140a */
[----:B------:R-:W-:Y:S02]  /*5250*/  SHF.R.S32.HI R9, RZ, 0x1f, R8 ;  /* 0x0000001fff097819 */ /* 0x000fe40000011408 */
[----:B------:R-:W-:Y:S01]  /*5260*/  SHF.R.S32.HI R14, RZ, 0x5, R13 ;  /* 0x00000005ff0e7819 */ /* 0x000fe2000001140d */
[----:B------:R-:W-:Y:S01]  /*5270*/  IMAD.IADD R13, R7, 0x1, -R12 ;  /* 0x00000001070d7824 */ /* 0x000fe200078e0a0c */
[----:B------:R-:W-:-:S02]  /*5280*/  LEA.HI R10, R10, R11, RZ, 0x3 ;  /* 0x0000000b0a0a7211 */ /* 0x000fc400078f18ff */
[CC--:B------:R-:W-:Y:S02]  /*5290*/  LEA.HI R7, R9.reuse, R8.reuse, RZ, 0x3 ;  /* 0x0000000809077211 */ /* 0x0c0fe400078f18ff */
[----:B------:R-:W-:Y:S02]  /*52a0*/  LEA.HI R9, R9, R8, RZ, 0x2 ;  /* 0x0000000809097211 */ /* 0x000fe400078f10ff */
[----:B------:R-:W-:Y:S02]  /*52b0*/  LOP3.LUT R12, R10, 0xfffffff8, RZ, 0xc0, !PT ;  /* 0xfffffff80a0c7812 */ /* 0x000fe400078ec0ff */
[--C-:B------:R-:W-:Y:S02]  /*52c0*/  SHF.R.S32.HI R8, RZ, 0x3, R7.reuse ;  /* 0x00000003ff087819 */ /* 0x100fe40000011407 */
[----:B------:R-:W-:Y:S02]  /*52d0*/  SHF.R.S32.HI R7, RZ, 0x1f, R7 ;  /* 0x0000001fff077819 */ /* 0x000fe40000011407 */
[----:B------:R-:W-:Y:S01]  /*52e0*/  SHF.R.S32.HI R10, RZ, 0x2, R9 ;  /* 0x00000002ff0a7819 */ /* 0x000fe20000011409 */
[----:B------:R-:W-:Y:S01]  /*52f0*/  IMAD R14, R14, -0x10, R15 ;  /* 0xfffffff00e0e7824 */ /* 0x000fe200078e020f */
[----:B------:R-:W-:-:S02]  /*5300*/  LEA.HI R7, R7, R8, RZ, 0x4 ;  /* 0x0000000807077211 */ /* 0x000fc400078f20ff */
[----:B------:R-:W-:Y:S02]  /*5310*/  LEA.HI R9, R9, R10, RZ, 0x1 ;  /* 0x0000000a09097211 */ /* 0x000fe400078f08ff */
[----:B------:R-:W-:Y:S02]  /*5320*/  LEA.HI R15, R6, R5, RZ, 0x2 ;  /* 0x00000005060f7211 */ /* 0x000fe400078f10ff */
[----:B------:R-:W-:Y:S02]  /*5330*/  LOP3.LUT R7, R7, 0x1ffffff0, RZ, 0xc0, !PT ;  /* 0x1ffffff007077812 */ /* 0x000fe400078ec0ff */
[----:B------:R-:W-:Y:S02]  /*5340*/  LOP3.LUT R9, R9, 0xfffffffe, RZ, 0xc0, !PT ;  /* 0xfffffffe09097812 */ /* 0x000fe400078ec0ff */
[----:B------:R-:W-:Y:S01]  /*5350*/  IADD3 R6, R14, R12, -R11 ;  /* 0x0000000c0e067210 */ /* 0x000fe20007ffe80b */
[----:B------:R-:W-:Y:S01]  /*5360*/  IMAD.IADD R8, R8, 0x1, -R7 ;  /* 0x0000000108087824 */ /* 0x000fe200078e0a07 */
[----:B------:R-:W-:Y:S01]  /*5370*/  LOP3.LUT R12, R15, 0xfffffffc, RZ, 0xc0, !PT ;  /* 0xfffffffc0f0c7812 */ /* 0x000fe200078ec0ff */
[----:B------:R-:W-:-:S02]  /*5380*/  IMAD.IADD R9, R10, 0x1, -R9 ;  /* 0x000000010a097824 */ /* 0x000fc400078e0a09 */
[C---:B------:R-:W-:Y:S02]  /*5390*/  VIADD R11, R10.reuse, 0x8 ;  /* 0x000000080a0b7836 */ /* 0x040fe40000000000 */
[----:B------:R-:W-:Y:S02]  /*53a0*/  IMAD R6, R13, -0x40, R6 ;  /* 0xffffffc00d067824 */ /* 0x000fe400078e0206 */
[----:B------:R-:W-:Y:S02]  /*53b0*/  VIADD R13, R10, 0x10 ;  /* 0x000000100a0d7836 */ /* 0x000fe40000000000 */
[----:B------:R-:W-:Y:S02]  /*53c0*/  IMAD R7, R8, 0x8, R9 ;  /* 0x0000000808077824 */ /* 0x000fe400078e0209 */
[----:B------:R-:W-:Y:S01]  /*53d0*/  IMAD.IADD R5, R5, 0x1, -R12 ;  /* 0x0000000105057824 */ /* 0x000fe200078e0a0c */
[----:B------:R-:W-:Y:S02]  /*53e0*/  LEA.HI R12, R11, R11, RZ, 0x1 ;  /* 0x0000000b0b0c7211 */ /* 0x000fe400078f08ff */
[----:B------:R-:W-:Y:S01]  /*53f0*/  LEA.HI R8, R13, R13, RZ, 0x1 ;  /* 0x0000000d0d087211 */ /* 0x000fe200078f08ff */
[----:B------:R1:W-:Y:S01]  /*5400*/  STL [R1+0x40], R7 ;  /* 0x0000400701007387 */ /* 0x0003e20000100800 */
[----:B------:R-:W-:Y:S01]  /*5410*/  LOP3.LUT R14, R12, 0xfffffffe, RZ, 0xc0, !PT ;  /* 0xfffffffe0c0e7812 */ /* 0x000fe200078ec0ff */
[----:B------:R-:W-:Y:S01]  /*5420*/  VIADD R15, R10, 0x18 ;  /* 0x000000180a0f7836 */ /* 0x000fe20000000000 */
[----:B------:R-:W-:-:S02]  /*5430*/  LOP3.LUT R10, R8, 0xfffffffe, RZ, 0xc0, !PT ;  /* 0xfffffffe080a7812 */ /* 0x000fc400078ec0ff */
[--C-:B------:R-:W-:Y:S02]  /*5440*/  SHF.R.S32.HI R9, RZ, 0x1, R8.reuse ;  /* 0x00000001ff097819 */ /* 0x100fe40000011408 */
[----:B------:R-:W-:Y:S02]  /*5450*/  SHF.R.S32.HI R8, RZ, 0x1f, R8 ;  /* 0x0000001fff087819 */ /* 0x000fe40000011408 */
[--C-:B-1----:R-:W-:Y:S02]  /*5460*/  SHF.R.S32.HI R7, RZ, 0x1, R12.reuse ;  /* 0x00000001ff077819 */ /* 0x102fe4000001140c */
[----:B------:R-:W-:Y:S01]  /*5470*/  SHF.R.S32.HI R12, RZ, 0x1f, R12 ;  /* 0x0000001fff0c7819 */ /* 0x000fe2000001140c */
[----:B------:R-:W-:Y:S01]  /*5480*/  IMAD.IADD R14, R11, 0x1, -R14 ;  /* 0x000000010b0e7824 */ /* 0x000fe200078e0a0e */
[----:B------:R-:W-:Y:S02]  /*5490*/  LEA.HI R8, R8, R9, RZ, 0x4 ;  /* 0x0000000908087211 */ /* 0x000fe400078f20ff */
[----:B------:R-:W-:-:S02]  /*54a0*/  LEA.HI R12, R12, R7, RZ, 0x4 ;  /* 0x000000070c0c7211 */ /* 0x000fc400078f20ff */
[----:B------:R-:W-:Y:S02]  /*54b0*/  LEA.HI R11, R15, R15, RZ, 0x1 ;  /* 0x0000000f0f0b7211 */ /* 0x000fe400078f08ff */
[----:B------:R-:W-:Y:S02]  /*54c0*/  LOP3.LUT R12, R12, 0x1ffffff0, RZ, 0xc0, !PT ;  /* 0x1ffffff00c0c7812 */ /* 0x000fe400078ec0ff */
[----:B------:R-:W-:Y:S02]  /*54d0*/  LOP3.LUT R8, R8, 0x1ffffff0, RZ, 0xc0, !PT ;  /* 0x1ffffff008087812 */ /* 0x000fe400078ec0ff */
[--C-:B------:R-:W-:Y:S02]  /*54e0*/  SHF.R.S32.HI R17, RZ, 0x1, R11.reuse ;  /* 0x00000001ff117819 */ /* 0x100fe4000001140b */
[----:B------:R-:W-:Y:S01]  /*54f0*/  SHF.R.S32.HI R18, RZ, 0x1f, R11 ;  /* 0x0000001fff127819 */ /* 0x000fe2000001140b */
[----:B------:R-:W-:Y:S02]  /*5500*/  IMAD.IADD R10, R13, 0x1, -R10 ;  /* 0x000000010d0a7824 */ /* 0x000fe400078e0a0a */
[----:B------:R-:W-:Y:S01]  /*5510*/  IMAD.IADD R7, R7, 0x1, -R12 ;  /* 0x0000000107077824 */ /* 0x000fe200078e0a0c */
[----:B------:R-:W-:Y:S01]  /*5520*/  LEA.HI R13, R18, R17, RZ, 0x4 ;  /* 0x00000011120d7211 */ /* 0x000fe200078f20ff */
[----:B------:R-:W-:Y:S01]  /*5530*/  IMAD.IADD R9, R9, 0x1, -R8 ;  /* 0x0000000109097824 */ /* 0x000fe200078e0a08 */
[----:B------:R-:W-:Y:S01]  /*5540*/  LOP3.LUT R18, R11, 0xfffffffe, RZ, 0xc0, !PT ;  /* 0xfffffffe0b127812 */ /* 0x000fe200078ec0ff */
[----:B------:R-:W-:Y:S01]  /*5550*/  IMAD R8, R7, 0x8, R14 ;  /* 0x0000000807087824 */ /* 0x000fe200078e020e */
[----:B------:R-:W-:Y:S01]  /*5560*/  LOP3.LUT R20, R13, 0x1ffffff0, RZ, 0xc0, !PT ;  /* 0x1ffffff00d147812 */ /* 0x000fe200078ec0ff */
[----:B------:R-:W-:-:S02]  /*5570*/  IMAD R7, R9, 0x8, R10 ;  /* 0x0000000809077824 */ /* 0x000fc400078e020a */
[----:B------:R-:W-:Y:S01]  /*5580*/  IMAD.IADD R18, R15, 0x1, -R18 ;  /* 0x000000010f127824 */ /* 0x000fe200078e0a12 */
[----:B------:R1:W-:Y:S01]  /*5590*/  STL [R1+0x34], R8 ;  /* 0x0000340801007387 */ /* 0x0003e20000100800 */
[----:B------:R-:W-:-:S03]  /*55a0*/  IMAD.IADD R17, R17, 0x1, -R20 ;  /* 0x0000000111117824 */ /* 0x000fc600078e0a14 */
[----:B------:R2:W-:Y:S01]  /*55b0*/  STL [R1+0x30], R7 ;  /* 0x0000300701007387 */ /* 0x0005e20000100800 */
[----:B------:R-:W-:Y:S02]  /*55c0*/  IMAD R10, R17, 0x8, R18 ;  /* 0x00000008110a7824 */ /* 0x000fe400078e0212 */
[C---:B-1----:R-:W-:Y:S02]  /*55d0*/  VIADD R8, R230.reuse, 0x4000 ;  /* 0x00004000e6087836 */ /* 0x042fe40000000000 */
[----:B--2---:R-:W-:Y:S01]  /*55e0*/  VIADD R7, R230, 0x20c00 ;  /* 0x00020c00e6077836 */ /* 0x004fe20000000000 */
[----:B------:R-:W-:Y:S02]  /*55f0*/  SHF.R.U32.HI R230, RZ, 0x4, R230 ;  /* 0x00000004ffe67819 */ /* 0x000fe400000116e6 */
[----:B------:R-:W-:Y:S02]  /*5600*/  SHF.R.U32.HI R8, RZ, 0x4, R8 ;  /* 0x00000004ff087819 */ /* 0x000fe40000011608 */
[----:B------:R-:W-:-:S02]  /*5610*/  SHF.R.U32.HI R7, RZ, 0x4, R7 ;  /* 0x00000004ff077819 */ /* 0x000fc40000011607 */
[----:B------:R-:W-:Y:S01]  /*5620*/  LOP3.LUT R230, R230, 0x3fff, RZ, 0xc0, !PT ;  /* 0x00003fffe6e67812 */ /* 0x000fe200078ec0ff */
[----:B------:R1:W-:Y:S01]  /*5630*/  STL [R1+0x2c], R10 ;  /* 0x00002c0a01007387 */ /* 0x0003e20000100800 */
[----:B------:R-:W-:Y:S02]  /*5640*/  LOP3.LUT R8, R8, 0x3fff, RZ, 0xc0, !PT ;  /* 0x00003fff08087812 */ /* 0x000fe400078ec0ff */
[----:B------:R-:W-:Y:S02]  /*5650*/  LOP3.LUT R7, R7, 0x3fff, RZ, 0xc0, !PT ;  /* 0x00003fff07077812 */ /* 0x000fe400078ec0ff */
[----:B------:R-:W-:Y:S02]  /*5660*/  LOP3.LUT R237, R8, 0x10000, RZ, 0xfc, !PT ;  /* 0x0001000008ed7812 */ /* 0x000fe400078efcff */
[----:B-1----:R-:W-:Y:S02]  /*5670*/  LOP3.LUT R10, R230, 0x10000, RZ, 0xfc, !PT ;  /* 0x00010000e60a7812 */ /* 0x002fe400078efcff */
[----:B------:R-:W-:Y:S01]  /*5680*/  LOP3.LUT R7, R7, 0x10000, RZ, 0xfc, !PT ;  /* 0x0001000007077812 */ /* 0x000fe200078efcff */
[----:B------:R-:W-:-:S02]  /*5690*/  IMAD.MOV.U32 R15, RZ, RZ, 0x40000040 ;  /* 0x40000040ff0f7424 */ /* 0x000fc400078e00ff */
[C---:B------:R-:W-:Y:S02]  /*56a0*/  VIADD R18, R10.reuse, 0x2 ;  /* 0x000000020a127836 */ /* 0x040fe40000000000 */
[C---:B------:R-:W-:Y:S01]  /*56b0*/  VIADD R14, R10.reuse, 0x4 ;  /* 0x000000040a0e7836 */ /* 0x040fe20000000000 */
[----:B------:R1:W-:Y:S01]  /*56c0*/  STL [R1+0x28], R10 ;  /* 0x0000280a01007387 */ /* 0x0003e20000100800 */
[----:B------:R-:W-:Y:S02]  /*56d0*/  VIADD R12, R10, 0x6 ;  /* 0x000000060a0c7836 */ /* 0x000fe40000000000 */
[----:B------:R-:W-:Y:S01]  /*56e0*/  IMAD.MOV.U32 R13, RZ, RZ, 0x40000040 ;  /* 0x40000040ff0d7424 */ /* 0x000fe200078e00ff */
[----:B------:R2:W-:Y:S01]  /*56f0*/  STL [R1+0x3c], R7 ;  /* 0x00003c0701007387 */ /* 0x0005e20000100800 */
[----:B------:R-:W-:Y:S02]  /*5700*/  VIADD R8, R237, 0x4 ;  /* 0x00000004ed087836 */ /* 0x000fe40000000000 */
[----:B------:R-:W-:Y:S01]  /*5710*/  IMAD.MOV.U32 R9, RZ, RZ, 0x40000040 ;  /* 0x40000040ff097424 */ /* 0x000fe200078e00ff */
[----:B------:R4:W-:Y:S01]  /*5720*/  STL.64 [R1+0x20], R18 ;  /* 0x0000201201007387 */ /* 0x0009e20000100a00 */
[----:B------:R-:W-:-:S02]  /*5730*/  IMAD.MOV.U32 R11, RZ, RZ, 0x40000040 ;  /* 0x40000040ff0b7424 */ /* 0x000fc400078e00ff */
[----:B-1----:R-:W-:Y:S01]  /*5740*/  VIADD R10, R237, 0x2 ;  /* 0x00000002ed0a7836 */ /* 0x002fe20000000000 */
[----:B------:R4:W-:Y:S04]  /*5750*/  STL.64 [R1+0x18], R14 ;  /* 0x0000180e01007387 */ /* 0x0009e80000100a00 */
[----:B------:R4:W-:Y:S04]  /*5760*/  STL.64 [R1+0x10], R12 ;  /* 0x0000100c01007387 */ /* 0x0009e80000100a00 */
[----:B------:R4:W-:Y:S04]  /*5770*/  STL.64 [R1], R8 ;  /* 0x0000000801007387 */ /* 0x0009e80000100a00 */
[----:B------:R4:W-:Y:S01]  /*5780*/  STL.64 [R1+0x8], R10 ;  /* 0x0000080a01007387 */ /* 0x0009e20000100a00 */
[----:B--2---:R-:W-:Y:S01]  /*5790*/  VIADD R7, R5, 0x4 ;  /* 0x0000000405077836 */ /* 0x004fe20000000000 */
[----:B---3--:R-:W-:Y:S01]  /*57a0*/  LOP3.LUT R231, R21, 0x1, RZ, 0xfc, !PT ;  /* 0x0000000115e77812 */ /* 0x008fe200078efcff */
[----:B------:R-:W-:-:S02]  /*57b0*/  VIADD R20, R5, 0x8 ;  /* 0x0000000805147836 */ /* 0x000fc40000000000 */
[C---:B------:R-:W-:Y:S02]  /*57c0*/  VIADD R17, R5.reuse, 0xc ;  /* 0x0000000c05117836 */ /* 0x040fe40000000000 */
[----:B------:R-:W-:Y:S02]  /*57d0*/  VIADD R7, R5, 0x10 ;  /* 0x0000001005077836 */ /* 0x000fe40000000000 */
[----:B------:R-:W-:Y:S02]  /*57e0*/  VIADD R234, R237, 0x6 ;  /* 0x00000006edea7836 */ /* 0x000fe40000000000 */
[C---:B------:R-:W-:Y:S02]  /*57f0*/  VIADD R20, R5.reuse, 0x14 ;  /* 0x0000001405147836 */ /* 0x040fe40000000000 */
[C---:B------:R-:W-:Y:S02]  /*5800*/  VIADD R17, R5.reuse, 0x18 ;  /* 0x0000001805117836 */ /* 0x040fe40000000000 */
[----:B----4-:R-:W-:-:S07]  /*5810*/  VIADD R7, R5, 0x1c ;  /* 0x0000001c05077836 */ /* 0x010fce0000000000 */
.L_x_6126:
[----:B------:R-:W-:Y:S01]  /*5820*/  ISETP.NE.AND P0, PT, R231, 0x3, PT ;  /* 0x00000003e700780c */ /* 0x000fe20003f05270 */
[----:B------:R-:W-:-:S12]  /*5830*/  YIELD ;  /* 0x0000000000007946 */ /* 0x000fd80003800000 */
[----:B--2---:R-:W-:Y:S05]  /*5840*/  @!P0 BRA `(.L_x_6116) ;  /* 0x0000000000048947 */ /* 0x004fea0003800000 */
[----:B------:R-:W-:Y:S01]  /*5850*/  BPT.TRAP 0x1 ;  /* 0x000000040000795c */ /* 0x000fe20000300000 */
.L_x_6116:
[----:B------:R-:W-:Y:S01]  /*5860*/  IMAD R7, R0, 0x8, R236 ;  /* 0x0000000800077824 */ /* 0x000fe200078e02ec */
[----:B------:R-:W-:-:S04]  /*5870*/  SHF.L.U32 R20, R4, 0x1f, RZ ;  /* 0x0000001f04147819 */ /* 0x000fc800000006ff */
[----:B------:R1:W2:Y:S01]  /*5880*/  SYNCS.PHASECHK.TRANS64.TRYWAIT P1, [R7+URZ+0x30c10], R20 ;  /* 0x030c1014070075a7 */ /* 0x0002a2000802017f */
[----:B------:R-:W-:Y:S05]  /*5890*/  @!P0 BRA `(.L_x_6117) ;  /* 0x0000000000048947 */ /* 0x000fea0003800000 */
[----:B------:R-:W-:Y:S01]  /*58a0*/  BPT.TRAP 0x1 ;  /* 0x000000040000795c */ /* 0x000fe20000300000 */
.L_x_6117:
[----:B------:R-:W-:-:S05]  /*58b0*/  VIADD R8, R236, 0x10000 ;  /* 0x00010000ec087836 */ /* 0x000fca0000000000 */
[----:B------:R-:W-:-:S04]  /*58c0*/  SHF.R.U32.HI R8, RZ, 0x4, R8 ;  /* 0x00000004ff087819 */ /* 0x000fc80000011608 */
[----:B------:R-:W-:-:S04]  /*58d0*/  LOP3.LUT R8, R8, 0x3fff, RZ, 0xc0, !PT ;  /* 0x00003fff08087812 */ /* 0x000fc800078ec0ff */
[----:B------:R-:W-:Y:S01]  /*58e0*/  LOP3.LUT R9, R8, 0x10000, RZ, 0xfc, !PT ;  /* 0x0001000008097812 */ /* 0x000fe200078efcff */
[----:B--2---:R-:W-:Y:S06]  /*58f0*/  @P1 BRA `(.L_x_6118) ;  /* 0x0000000000081947 */ /* 0x004fec0003800000 */
[----:B------:R-:W2:Y:S02]  /*5900*/  SYNCS.PHASECHK.TRANS64.TRYWAIT P1, [R7+URZ+0x30c10], R20 ;  /* 0x030c1014070075a7 */ /* 0x000ea4000802017f */
[----:B--2---:R-:W-:Y:S05]  /*5910*/  @!P1 BRA `(.L_x_6119) ;  /* 0x0000007800609947 */ /* 0x004fea0003800000 */
.L_x_6118:
        /* <DEDUP_REMOVED lines=63> */
.L_x_6120:
[----:B------:R1:W1:Y:S01]  /*5d10*/  SYNCS.PHASECHK.TRANS64.TRYWAIT P1, [R7+URZ+0x30c30], R20 ;  /* 0x030c3014070075a7 */ /* 0x000262000802017f */
[----:B------:R-:W-:Y:S05]  /*5d20*/  @!P0 BRA `(.L_x_6121) ;  /* 0x0000000000048947 */ /* 0x000fea0003800000 */
[----:B------:R-:W-:Y:S01]  /*5d30*/  BPT.TRAP 0x1 ;  /* 0x000000040000795c */ /* 0x000fe20000300000 */
.L_x_6121:
        /* <DEDUP_REMOVED lines=8> */
.L_x_6122:
[----:B------:R-:W5:Y:S01]  /*5dc0*/  LDL.64 R12, [R1+0x8] ;  /* 0x00000800010c7983 */ /* 0x000f620000100a00 */
[----:B------:R-:W-:Y:S01]  /*5dd0*/  R2UR UR4, R237 ;  /* 0x00000000ed0472ca */ /* 0x000fe200000e0000 */
[----:B------:R-:W-:Y:S01]  /*5de0*/  WARPGROUP.ARRIVE ;  /* 0x00000000000079c5 */ /* 0x000fe20000000000 */
[----:B------:R-:W-:Y:S01]  /*5df0*/  R2UR UR6, R9 ;  /* 0x00000000090672ca */ /* 0x000fe200000e0000 */
[----:B------:R-:W4:Y:S01]  /*5e00*/  LDL.64 R20, [R1] ;  /* 0x0000000001147983 */ /* 0x000f220000100a00 */
[----:B------:R-:W-:Y:S01]  /*5e10*/  UMOV UR5, 0x40000040 ;  /* 0x4000004000057882 */ /* 0x000fe20000000000 */
[----:B------:R-:W-:Y:S01]  /*5e20*/  UMOV UR7, 0x40000040 ;  /* 0x4000004000077882 */ /* 0x000fe20000000000 */
[----:B------:R-:W-:Y:S01]  /*5e30*/  UMOV UR11, 0x40000040 ;  /* 0x40000040000b7882 */ /* 0x000fe20000000000 */
[C---:B------:R-:W-:Y:S01]  /*5e40*/  VIADD R14, R5.reuse, 0x4 ;  /* 0x00000004050e7836 */ /* 0x040fe20000000000 */
[----:B--2---:R-:W1:Y:S01]  /*5e50*/  SHFL.IDX PT, R9, R10, R5, 0x1f ;  /* 0x00001f050a097589 */ /* 0x004e6200000e0000 */
[C---:B------:R-:W-:Y:S01]  /*5e60*/  ISETP.GT.AND P1, PT, R6.reuse, 0x8, PT ;  /* 0x000000080600780c */ /* 0x040fe20003f24270 */
[----:B------:R-:W-:Y:S01]  /*5e70*/  VIADD R17, R5, 0x8 ;  /* 0x0000000805117836 */ /* 0x000fe20000000000 */
[----:B------:R-:W-:Y:S01]  /*5e80*/  ISETP.GT.AND P2, PT, R6, RZ, PT ;  /* 0x000000ff0600720c */ /* 0x000fe20003f44270 */
[----:B------:R-:W2:Y:S01]  /*5e90*/  SHFL.IDX PT, R11, R10, R14, 0x1f ;  /* 0x00001f0e0a0b7589 */ /* 0x000ea200000e0000 */
[----:B------:R-:W-:-:S02]  /*5ea0*/  FSEL R91, R91, -INF , P1 ;  /* 0xff8000005b5b7808 */ /* 0x000fc40000800000 */
[----:B------:R-:W-:Y:S01]  /*5eb0*/  HGMMA.64x128x16.F32.BF16 R24, gdesc[UR4], RZ, !UPT, gsb0 ;  /* 0x01e00000041879f0 */ /* 0x000fe2000c0018ff */
[----:B------:R-:W-:Y:S01]  /*5ec0*/  UIADD3 UR4, UR6, 0x2, URZ ;  /* 0x0000000206047890 */ /* 0x000fe2000fffe03f */
[----:B------:R-:W-:Y:S01]  /*5ed0*/  FSEL R88, R88, -INF , P2 ;  /* 0xff80000058587808 */ /* 0x000fe20001000000 */
[----:B------:R-:W-:Y:S01]  /*5ee0*/  ULDC UR5, c[0x0][0x744] ;  /* 0x0001d10000057ab9 */ /* 0x000fe20000000800 */
[----:B------:R-:W-:Y:S02]  /*5ef0*/  FSEL R90, R90, -INF , P1 ;  /* 0xff8000005a5a7808 */ /* 0x000fe40000800000 */
[----:B------:R-:W-:Y:S02]  /*5f00*/  FSEL R89, R89, -INF , P2 ;  /* 0xff80000059597808 */ /* 0x000fe40001000000 */
[----:B------:R-:W-:Y:S01]  /*5f10*/  UMOV UR10, UR4 ;  /* 0x00000004000a7c82 */ /* 0x000fe20008000000 */
[----:B---3--:R-:W-:Y:S01]  /*5f20*/  SHFL.IDX PT, R18, R233, R5, 0x1f ;  /* 0x00001f05e9127589 */ /* 0x008fe200000e0000 */
[----:B------:R-:W-:-:S02]  /*5f30*/  FSEL R92, R92, -INF , P2 ;  /* 0xff8000005c5c7808 */ /* 0x000fc40001000000 */
[----:B------:R-:W-:Y:S01]  /*5f40*/  FSEL R94, R94, -INF , P1 ;  /* 0xff8000005e5e7808 */ /* 0x000fe20000800000 */
[--C-:B-1----:R-:W-:Y:S01]  /*5f50*/  FFMA.FTZ R88, R88, UR5, -R9.reuse ;  /* 0x0000000558587c23 */ /* 0x102fe20008010809 */
[----:B------:R-:W-:Y:S01]  /*5f60*/  FFMA.FTZ R90, R90, UR5, -R9 ;  /* 0x000000055a5a7c23 */ /* 0x000fe20008010809 */
[--C-:B--2---:R-:W-:Y:S01]  /*5f70*/  FFMA.FTZ R91, R91, UR5, -R11.reuse ;  /* 0x000000055b5b7c23 */ /* 0x104fe2000801080b */
[----:B------:R-:W-:Y:S01]  /*5f80*/  FFMA.FTZ R89, R89, UR5, -R11 ;  /* 0x0000000559597c23 */ /* 0x000fe2000801080b */
[----:B------:R-:W-:Y:S02]  /*5f90*/  WARPGROUP.DEPBAR.LE gsb0, 0x0 ;  /* 0x00008000000079c5 */ /* 0x000fe40000010000 */
[----:B------:R-:W-:Y:S01]  /*5fa0*/  WARPGROUP.ARRIVE ;  /* 0x00000000000079c5 */ /* 0x000fe20000000000 */
[----:B------:R1:W-:Y:S01]  /*5fb0*/  MUFU.EX2 R230, R91 ;  /* 0x0000005b00e67308 */ /* 0x0003e20000000800 */
[----:B------:R-:W-:Y:S01]  /*5fc0*/  UIADD3 UR4, UR6, 0x4, URZ ;  /* 0x0000000406047890 */ /* 0x000fe2000fffe03f */
[----:B------:R-:W-:-:S02]  /*5fd0*/  FSEL R93, R93, -INF , P2 ;  /* 0xff8000005d5d7808 */ /* 0x000fc40001000000 */
[----:B------:R-:W-:Y:S02]  /*5fe0*/  FSEL R95, R95, -INF , P1 ;  /* 0xff8000005f5f7808 */ /* 0x000fe40000800000 */
[----:B------:R-:W-:Y:S02]  /*5ff0*/  FSEL R101, R101, -INF , P2 ;  /* 0xff80000065657808 */ /* 0x000fe40001000000 */
[----:B------:R-:W-:Y:S01]  /*6000*/  FSEL R104, R104, -INF , P2 ;  /* 0xff80000068687808 */ /* 0x000fe20001000000 */
[----:B-1----:R-:W-:Y:S01]  /*6010*/  VIADD R91, R5, 0x1c ;  /* 0x0000001c055b7836 */ /* 0x002fe20000000000 */
[----:B------:R-:W-:Y:S02]  /*6020*/  FSEL R98, R98, -INF , P1 ;  /* 0xff80000062627808 */ /* 0x000fe40000800000 */
[----:B------:R-:W-:Y:S02]  /*6030*/  FSEL R103, R103, -INF , P1 ;  /* 0xff80000067677808 */ /* 0x000fe40000800000 */
[----:B------:R-:W-:Y:S01]  /*6040*/  FSEL R106, R106, -INF , P1 ;  /* 0xff8000006a6a7808 */ /* 0x000fe20000800000 */
[----:B------:R-:W-:Y:S01]  /*6050*/  SHFL.IDX PT, R15, R10, R91, 0x1f ;  /* 0x00001f5b0a0f7589 */ /* 0x000fe200000e0000 */
[----:B------:R1:W-:Y:S01]  /*6060*/  MUFU.EX2 R222, R88 ;  /* 0x0000005800de7308 */ /* 0x0003e20000000800 */
[----:B-----5:R-:W-:-:S02]  /*6070*/  R2UR UR8, R12 ;  /* 0x000000000c0872ca */ /* 0x020fc400000e0000 */
[----:B------:R-:W-:Y:S01]  /*6080*/  R2UR UR9, R13 ;  /* 0x000000000d0972ca */ /* 0x000fe200000e0000 */
[----:B------:R-:W-:Y:S01]  /*6090*/  VIADD R13, R5, 0xc ;  /* 0x0000000c050d7836 */ /* 0x000fe20000000000 */
[----:B------:R-:W2:Y:S03]  /*60a0*/  SHFL.IDX PT, R12, R10, R17, 0x1f ;  /* 0x00001f110a0c7589 */ /* 0x000ea600000e0000 */
[----:B------:R3:W5:Y:S01]  /*60b0*/  MUFU.EX2 R232, R90 ;  /* 0x0000005a00e87308 */ /* 0x0007620000000800 */
[----:B------:R1:W3:Y:S04]  /*60c0*/  SHFL.IDX PT, R9, R10, R13, 0x1f ;  /* 0x00001f0d0a097589 */ /* 0x0002e800000e0000 */
[----:B------:R-:W-:Y:S01]  /*60d0*/  SHFL.IDX PT, R22, R233, R17, 0x1f ;  /* 0x00001f11e9167589 */ /* 0x000fe200000e0000 */
[----:B------:R-:W-:-:S02]  /*60e0*/  FSEL R97, R97, -INF , P2 ;  /* 0xff80000061617808 */ /* 0x000fc40001000000 */
[----:B------:R-:W-:Y:S01]  /*60f0*/  MUFU.EX2 R225, R89 ;  /* 0x0000005900e17308 */ /* 0x000fe20000000800 */
[----:B------:R-:W-:Y:S01]  /*6100*/  HGMMA.64x128x16.F32.BF16 R24, gdesc[UR8], R24, gsb0 ;  /* 0x01e00000081879f0 */ /* 0x000fe20008001818 */
[----:B-1----:R-:W-:Y:S01]  /*6110*/  VIADD R13, R5, 0x10 ;  /* 0x00000010050d7836 */ /* 0x002fe20000000000 */
[----:B----4-:R-:W-:-:S04]  /*6120*/  R2UR UR8, R20 ;  /* 0x00000000140872ca */ /* 0x010fc800000e0000 */
[----:B------:R1:W4:Y:S01]  /*6130*/  SHFL.IDX PT, R11, R10, R13, 0x1f ;  /* 0x00001f0d0a0b7589 */ /* 0x00032200000e0000 */
[----:B------:R-:W-:Y:S01]  /*6140*/  R2UR UR9, R21 ;  /* 0x00000000150972ca */ /* 0x000fe200000e0000 */
[----:B------:R-:W-:Y:S01]  /*6150*/  UMOV UR10, UR4 ;  /* 0x00000004000a7c82 */ /* 0x000fe20008000000 */
[----:B------:R-:W-:Y:S01]  /*6160*/  UMOV UR11, 0x40000040 ;  /* 0x40000040000b7882 */ /* 0x000fe20000000000 */
[----:B------:R5:W-:Y:S01]  /*6170*/  SHFL.IDX PT, R20, R233, R14, 0x1f ;  /* 0x00001f0ee9147589 */ /* 0x000be200000e0000 */
[--C-:B--2---:R-:W-:Y:S01]  /*6180*/  FFMA.FTZ R92, R92, UR5, -R12.reuse ;  /* 0x000000055c5c7c23 */ /* 0x104fe2000801080c */
[----:B------:R-:W-:Y:S01]  /*6190*/  FFMA.FTZ R94, R94, UR5, -R12 ;  /* 0x000000055e5e7c23 */ /* 0x000fe2000801080c */
[----:B-1----:R-:W-:Y:S02]  /*61a0*/  VIADD R13, R5, 0x14 ;  /* 0x00000014050d7836 */ /* 0x002fe40000000000 */
[--C-:B---3--:R-:W-:Y:S01]  /*61b0*/  FFMA.FTZ R93, R93, UR5, -R9.reuse ;  /* 0x000000055d5d7c23 */ /* 0x108fe20008010809 */
[----:B------:R-:W-:Y:S01]  /*61c0*/  FFMA.FTZ R95, R95, UR5, -R9 ;  /* 0x000000055f5f7c23 */ /* 0x000fe20008010809 */
[--C-:B------:R-:W-:Y:S01]  /*61d0*/  FFMA.FTZ R17, R104, UR5, -R18.reuse ;  /* 0x0000000568117c23 */ /* 0x100fe20008010812 */
[--C-:B-----5:R-:W-:Y:S01]  /*61e0*/  FFMA.FTZ R14, R101, UR5, -R15.reuse ;  /* 0x00000005650e7c23 */ /* 0x120fe2000801080f */
[----:B------:R1:W2:Y:S01]  /*61f0*/  SHFL.IDX PT, R12, R10, R13, 0x1f ;  /* 0x00001f0d0a0c7589 */ /* 0x0002a200000e0000 */
[----:B------:R-:W-:Y:S01]  /*6200*/  FFMA.FTZ R15, R103, UR5, -R15 ;  /* 0x00000005670f7c23 */ /* 0x000fe2000801080f */
[----:B------:R-:W-:Y:S01]  /*6210*/  FFMA.FTZ R18, R106, UR5, -R18 ;  /* 0x000000056a127c23 */ /* 0x000fe20008010812 */
[----:B------:R-:W-:-:S02]  /*6220*/  VIADD R103, R5, 0xc ;  /* 0x0000000c05677836 */ /* 0x000fc40000000000 */
[C---:B------:R-:W-:Y:S02]  /*6230*/  VIADD R106, R5.reuse, 0x10 ;  /* 0x00000010056a7836 */ /* 0x040fe40000000000 */
[C---:B------:R-:W-:Y:S02]  /*6240*/  VIADD R101, R5.reuse, 0x14 ;  /* 0x0000001405657836 */ /* 0x040fe40000000000 */
[----:B----4-:R-:W-:Y:S01]  /*6250*/  FFMA.FTZ R9, R98, UR5, -R11 ;  /* 0x0000000562097c23 */ /* 0x010fe2000801080b */
[C---:B------:R-:W-:Y:S01]  /*6260*/  VIADD R104, R5.reuse, 0x18 ;  /* 0x0000001805687836 */ /* 0x040fe20000000000 */
[----:B------:R-:W3:Y:S01]  /*6270*/  SHFL.IDX PT, R98, R223, R5, 0x1f ;  /* 0x00001f05df627589 */ /* 0x000ee200000e0000 */
[----:B------:R4:W-:Y:S03]  /*6280*/  MUFU.EX2 R229, R92 ;  /* 0x0000005c00e57308 */ /* 0x0009e60000000800 */
[----:B------:R-:W-:Y:S04]  /*6290*/  SHFL.IDX PT, R88, R233, R103, 0x1f ;  /* 0x00001f67e9587589 */ /* 0x000fe800000e0000 */
[----:B------:R-:W-:Y:S01]  /*62a0*/  SHFL.IDX PT, R90, R233, R106, 0x1f ;  /* 0x00001f6ae95a7589 */ /* 0x000fe200000e0000 */
[----:B------:R5:W-:Y:S03]  /*62b0*/  MUFU.EX2 R228, R94 ;  /* 0x0000005e00e47308 */ /* 0x000be60000000800 */
[----:B----4-:R-:W-:Y:S04]  /*62c0*/  SHFL.IDX PT, R92, R233, R101, 0x1f ;  /* 0x00001f65e95c7589 */ /* 0x010fe800000e0000 */
[----:B-----5:R-:W-:Y:S04]  /*62d0*/  SHFL.IDX PT, R94, R233, R104, 0x1f ;  /* 0x00001f68e95e7589 */ /* 0x020fe800000e0000 */
[----:B------:R-:W4:Y:S01]  /*62e0*/  SHFL.IDX PT, R233, R233, R91, 0x1f ;  /* 0x00001f5be9e97589 */ /* 0x000f2200000e0000 */
[----:B-1----:R-:W-:Y:S01]  /*62f0*/  VIADD R13, R5, 0x18 ;  /* 0x00000018050d7836 */ /* 0x002fe20000000000 */
[----:B------:R-:W-:-:S02]  /*6300*/  FSEL R120, R120, -INF , P2 ;  /* 0xff80000078787808 */ /* 0x000fc40001000000 */
[----:B------:R-:W-:-:S03]  /*6310*/  FSEL R117, R117, -INF , P2 ;  /* 0xff80000075757808 */ /* 0x000fc60001000000 */
[----:B------:R2:W-:Y:S01]  /*6320*/  SHFL.IDX PT, R13, R10, R13, 0x1f ;  /* 0x00001f0d0a0d7589 */ /* 0x0005e200000e0000 */
[----:B------:R4:W-:Y:S01]  /*6330*/  MUFU.EX2 R226, R95 ;  /* 0x0000005f00e27308 */ /* 0x0009e20000000800 */
[----:B--2---:R-:W-:Y:S01]  /*6340*/  FFMA.FTZ R10, R97, UR5, -R12 ;  /* 0x00000005610a7c23 */ /* 0x004fe2000801080c */
[----:B---3--:R-:W-:Y:S01]  /*6350*/  FFMA.FTZ R97, R120, UR5, -R98 ;  /* 0x0000000578617c23 */ /* 0x008fe20008010862 */
[----:B------:R-:W-:Y:S01]  /*6360*/  FSEL R120, R144, -INF , P2 ;  /* 0xff80000090787808 */ /* 0x000fe20001000000 */
[----:B------:R-:W-:Y:S02]  /*6370*/  VIADD R144, R5, 0x14 ;  /* 0x0000001405907836 */ /* 0x000fe40000000000 */
[----:B----4-:R-:W-:-:S03]  /*6380*/  FFMA.FTZ R95, R117, UR5, -R233 ;  /* 0x00000005755f7c23 */ /* 0x010fc600080108e9 */
[----:B------:R-:W1:Y:S01]  /*6390*/  SHFL.IDX PT, R117, R219, R144, 0x1f ;  /* 0x00001f90db757589 */ /* 0x000e6200000e0000 */
[----:B------:R-:W-:Y:S02]  /*63a0*/  WARPGROUP.DEPBAR.LE gsb0, 0x0 ;  /* 0x00008000000079c5 */ /* 0x000fe40000010000 */
[----:B------:R-:W-:-:S06]  /*63b0*/  WARPGROUP.ARRIVE ;  /* 0x00000000000079c5 */ /* 0x000fcc0000000000 */
[----:B------:R-:W-:Y:S01]  /*63c0*/  HGMMA.64x128x16.F32.BF16 R24, gdesc[UR8], R24, gsb0 ;  /* 0x01e00000081879f0 */ /* 0x000fe20008001818 */
[----:B------:R-:W-:Y:S02]  /*63d0*/  FSEL R116, R116, -INF , P2 ;  /* 0xff80000074747808 */ /* 0x000fe40001000000 */
[----:B------:R-:W-:Y:S01]  /*63e0*/  FSEL R118, R118, -INF , P1 ;  /* 0xff80000076767808 */ /* 0x000fe20000800000 */
[----:B------:R2:W-:Y:S01]  /*63f0*/  MUFU.EX2 R227, R93 ;  /* 0x0000005d00e37308 */ /* 0x0005e20000000800 */
[----:B------:R-:W-:Y:S01]  /*6400*/  FSEL R147, R147, -INF , P1 ;  /* 0xff80000093937808 */ /* 0x000fe20000800000 */
[--C-:B--2---:R-:W-:Y:S02]  /*6410*/  FFMA.FTZ R93, R116, UR5, -R94.reuse ;  /* 0x00000005745d7c23 */ /* 0x104fe4000801085e */
[----:B------:R-:W-:Y:S01]  /*6420*/  FFMA.FTZ R94, R118, UR5, -R94 ;  /* 0x00000005765e7c23 */ /* 0x000fe2000801085e */
[----:B------:R-:W-:-:S05]  /*6430*/  FSEL R118, R145, -INF , P2 ;  /* 0xff80000091767808 */ /* 0x000fca0001000000 */
[--C-:B-1----:R-:W-:Y:S01]  /*6440*/  FFMA.FTZ R118, R118, UR5, -R117.reuse ;  /* 0x0000000576767c23 */ /* 0x102fe20008010875 */
[----:B------:R-:W-:Y:S02]  /*6450*/  FFMA.FTZ R117, R147, UR5, -R117 ;  /* 0x0000000593757c23 */ /* 0x000fe40008010875 */
[----:B------:R-:W2:Y:S01]  /*6460*/  LDL R147, [R1+0x38] ;  /* 0x0000380001937983 */ /* 0x000ea20000100800 */
[----:B------:R-:W-:Y:S02]  /*6470*/  R2UR UR8, R234 ;  /* 0x00000000ea0872ca */ /* 0x000fe400000e0000 */
[----:B------:R-:W-:Y:S01]  /*6480*/  R2UR UR9, R235 ;  /* 0x00000000eb0972ca */ /* 0x000fe200000e0000 */
[----:B------:R-:W-:Y:S01]  /*6490*/  UIADD3 UR6, UR6, 0x6, URZ ;  /* 0x0000000606067890 */ /* 0x000fe2000fffe03f */
[----:B------:R-:W-:-:S06]  /*64a0*/  UMOV UR11, 0x40000040 ;  /* 0x40000040000b7882 */ /* 0x000fcc0000000000 */
[----:B------:R-:W-:Y:S01]  /*64b0*/  UMOV UR10, UR6 ;  /* 0x00000006000a7c82 */ /* 0x000fe20008000000 */
[----:B------:R-:W-:Y:S02]  /*64c0*/  WARPGROUP.DEPBAR.LE gsb0, 0x0 ;  /* 0x00008000000079c5 */ /* 0x000fe40000010000 */
[----:B------:R-:W-:-:S06]  /*64d0*/  WARPGROUP.ARRIVE ;  /* 0x00000000000079c5 */ /* 0x000fcc0000000000 */
[----:B------:R-:W-:Y:S01]  /*64e0*/  HGMMA.64x128x16.F32.BF16 R24, gdesc[UR8], R24, gsb0 ;  /* 0x01e00000081879f0 */ /* 0x000fe20008001818 */
[----:B------:R-:W-:Y:S01]  /*64f0*/  FSEL R113, R113, -INF , P2 ;  /* 0xff80000071717808 */ /* 0x000fe20001000000 */
[----:B------:R-:W1:Y:S01]  /*6500*/  SHFL.IDX PT, R103, R223, R103, 0x1f ;  /* 0x00001f67df677589 */ /* 0x000e6200000e0000 */
[----:B------:R-:W-:Y:S02]  /*6510*/  FSEL R96, R96, -INF , P2 ;  /* 0xff80000060607808 */ /* 0x000fe40001000000 */
[----:B------:R-:W-:Y:S01]  /*6520*/  FSEL R99, R99, -INF , P1 ;  /* 0xff80000063637808 */ /* 0x000fe20000800000 */
[----:B------:R-:W-:Y:S01]  /*6530*/  FFMA.FTZ R91, R113, UR5, -R92 ;  /* 0x00000005715b7c23 */ /* 0x000fe2000801085c */
[----:B------:R-:W-:Y:S01]  /*6540*/  FSEL R108, R108, -INF , P2 ;  /* 0xff8000006c6c7808 */ /* 0x000fe20001000000 */
[----:B------:R-:W-:Y:S01]  /*6550*/  VIADD R113, R5, 0x4 ;  /* 0x0000000405717836 */ /* 0x000fe20000000000 */
[----:B------:R-:W-:Y:S02]  /*6560*/  FSEL R100, R100, -INF , P2 ;  /* 0xff80000064647808 */ /* 0x000fe40001000000 */
[----:B------:R-:W-:-:S02]  /*6570*/  FSEL R110, R110, -INF , P1 ;  /* 0xff8000006e6e7808 */ /* 0x000fc40000800000 */
[----:B------:R-:W-:Y:S01]  /*6580*/  FSEL R112, R112, -INF , P2 ;  /* 0xff80000070707808 */ /* 0x000fe20001000000 */
[----:B------:R-:W-:Y:S01]  /*6590*/  FFMA.FTZ R96, R96, UR5, -R11 ;  /* 0x0000000560607c23 */ /* 0x000fe2000801080b */
[----:B------:R-:W-:Y:S01]  /*65a0*/  FSEL R114, R114, -INF , P1 ;  /* 0xff80000072727808 */ /* 0x000fe20000800000 */
[----:B------:R-:W-:Y:S01]  /*65b0*/  FFMA.FTZ R11, R99, UR5, -R12 ;  /* 0x00000005630b7c23 */ /* 0x000fe2000801080c */
[--C-:B------:R-:W-:Y:S01]  /*65c0*/  FFMA.FTZ R21, R108, UR5, -R22.reuse ;  /* 0x000000056c157c23 */ /* 0x100fe20008010816 */
[----:B------:R-:W-:Y:S01]  /*65d0*/  FFMA.FTZ R12, R100, UR5, -R13 ;  /* 0x00000005640c7c23 */ /* 0x000fe2000801080d */
[----:B------:R-:W-:Y:S01]  /*65e0*/  FFMA.FTZ R22, R110, UR5, -R22 ;  /* 0x000000056e167c23 */ /* 0x000fe20008010816 */
[--C-:B------:R-:W-:Y:S01]  /*65f0*/  FFMA.FTZ R89, R112, UR5, -R90.reuse ;  /* 0x0000000570597c23 */ /* 0x100fe2000801085a */
[----:B------:R-:W3:Y:S01]  /*6600*/  SHFL.IDX PT, R100, R223, R113, 0x1f ;  /* 0x00001f71df647589 */ /* 0x000ee200000e0000 */
[----:B------:R-:W-:Y:S01]  /*6610*/  FSEL R102, R102, -INF , P1 ;  /* 0xff80000066667808 */ /* 0x000fe20000800000 */
[----:B------:R-:W-:-:S02]  /*6620*/  FFMA.FTZ R90, R114, UR5, -R90 ;  /* 0x00000005725a7c23 */ /* 0x000fc4000801085a */
[----:B------:R4:W5:Y:S01]  /*6630*/  SHFL.IDX PT, R110, R223, R104, 0x1f ;  /* 0x00001f68df6e7589 */ /* 0x00096200000e0000 */
[----:B------:R-:W-:Y:S01]  /*6640*/  VIADD R114, R5, 0x8 ;  /* 0x0000000805727836 */ /* 0x000fe20000000000 */
[----:B------:R-:W-:Y:S02]  /*6650*/  FSEL R109, R109, -INF , P2 ;  /* 0xff8000006d6d7808 */ /* 0x000fe40001000000 */
[----:B------:R5:W5:Y:S01]  /*6660*/  SHFL.IDX PT, R108, R223, R101, 0x1f ;  /* 0x00001f65df6c7589 */ /* 0x000b6200000e0000 */
[----:B------:R-:W-:Y:S02]  /*6670*/  FFMA.FTZ R13, R102, UR5, -R13 ;  /* 0x00000005660d7c23 */ /* 0x000fe4000801080d */
[----:B------:R-:W-:Y:S01]  /*6680*/  FFMA.FTZ R23, R109, UR5, -R88 ;  /* 0x000000056d177c23 */ /* 0x000fe20008010858 */
[----:B------:R-:W5:Y:S01]  /*6690*/  SHFL.IDX PT, R102, R223, R114, 0x1f ;  /* 0x00001f72df667589 */ /* 0x000f6200000e0000 */
[----:B------:R-:W-:Y:S02]  /*66a0*/  FSEL R109, R125, -INF , P2 ;  /* 0xff8000007d6d7808 */ /* 0x000fe40001000000 */
[----:B----4-:R-:W-:-:S02]  /*66b0*/  FSEL R104, R127, -INF , P1 ;  /* 0xff8000007f687808 */ /* 0x010fc40000800000 */
[----:B------:R-:W-:Y:S01]  /*66c0*/  FSEL R119, R119, -INF , P1 ;  /* 0xff80000077777808 */ /* 0x000fe20000800000 */
[--C-:B-1----:R-:W-:Y:S01]  /*66d0*/  FFMA.FTZ R109, R109, UR5, -R103.reuse ;  /* 0x000000056d6d7c23 */ /* 0x102fe20008010867 */
[----:B------:R-:W-:Y:S01]  /*66e0*/  FSEL R105, R105, -INF , P2 ;  /* 0xff80000069697808 */ /* 0x000fe20001000000 */
[----:B------:R-:W-:Y:S01]  /*66f0*/  FFMA.FTZ R104, R104, UR5, -R103 ;  /* 0x0000000568687c23 */ /* 0x000fe20008010867 */
[----:B------:R-:W-:Y:S01]  /*6700*/  FSEL R107, R107, -INF , P1 ;  /* 0xff8000006b6b7808 */ /* 0x000fe20000800000 */
[----:B------:R1:W-:Y:S01]  /*6710*/  MUFU.EX2 R224, R96 ;  /* 0x0000006000e07308 */ /* 0x0003e20000000800 */
[----:B------:R-:W-:Y:S01]  /*6720*/  FSEL R99, R121, -INF , P2 ;  /* 0xff80000079637808 */ /* 0x000fe20001000000 */
[----:B------:R-:W-:Y:S01]  /*6730*/  FFMA.FTZ R19, R105, UR5, -R20 ;  /* 0x0000000569137c23 */ /* 0x000fe20008010814 */
[----:B------:R-:W-:Y:S02]  /*6740*/  FSEL R123, R123, -INF , P1 ;  /* 0xff8000007b7b7808 */ /* 0x000fe40000800000 */
[----:B------:R-:W-:-:S03]  /*6750*/  FSEL R134, R134, -INF , P1 ;  /* 0xff80000086867808 */ /* 0x000fc60000800000 */
[----:B------:R4:W-:Y:S01]  /*6760*/  MUFU.EX2 R103, R109 ;  /* 0x0000006d00677308 */ /* 0x0009e20000000800 */
[----:B-1----:R-:W-:Y:S01]  /*6770*/  FFMA.FTZ R96, R119, UR5, -R233 ;  /* 0x0000000577607c23 */ /* 0x002fe200080108e9 */
[----:B------:R-:W-:Y:S02]  /*6780*/  VIADD R233, R5, 0x1c ;  /* 0x0000001c05e97836 */ /* 0x000fe40000000000 */
[----:B------:R-:W-:Y:S01]  /*6790*/  FFMA.FTZ R20, R107, UR5, -R20 ;  /* 0x000000056b147c23 */ /* 0x000fe20008010814 */
[----:B------:R-:W1:Y:S01]  /*67a0*/  SHFL.IDX PT, R106, R223, R106, 0x1f ;  /* 0x00001f6adf6a7589 */ /* 0x000e6200000e0000 */
[----:B------:R-:W-:Y:S02]  /*67b0*/  FSEL R107, R129, -INF , P2 ;  /* 0xff800000816b7808 */ /* 0x000fe40001000000 */
[----:B----4-:R-:W-:Y:S01]  /*67c0*/  FSEL R109, R132, -INF , P2 ;  /* 0xff800000846d7808 */ /* 0x010fe20001000000 */
[--C-:B---3--:R-:W-:Y:S01]  /*67d0*/  FFMA.FTZ R99, R99, UR5, -R100.reuse ;  /* 0x0000000563637c23 */ /* 0x108fe20008010864 */
[----:B------:R-:W-:Y:S01]  /*67e0*/  FSEL R131, R131, -INF , P1 ;  /* 0xff80000083837808 */ /* 0x000fe20000800000 */
[----:B------:R-:W-:Y:S01]  /*67f0*/  FFMA.FTZ R100, R123, UR5, -R100 ;  /* 0x000000057b647c23 */ /* 0x000fe20008010864 */
[----:B------:R-:W3:Y:S01]  /*6800*/  SHFL.IDX PT, R112, R223, R233, 0x1f ;  /* 0x00001fe9df707589 */ /* 0x000ee200000e0000 */
[--C-:B-----5:R-:W-:Y:S01]  /*6810*/  FFMA.FTZ R109, R109, UR5, -R110.reuse ;  /* 0x000000056d6d7c23 */ /* 0x120fe2000801086e */
[----:B------:R-:W-:Y:S01]  /*6820*/  FFMA.FTZ R110, R134, UR5, -R110 ;  /* 0x00000005866e7c23 */ /* 0x000fe2000801086e */
[----:B------:R-:W-:Y:S01]  /*6830*/  FSEL R111, R111, -INF , P1 ;  /* 0xff8000006f6f7808 */ /* 0x000fe20000800000 */
[----:B------:R4:W-:Y:S01]  /*6840*/  SHFL.IDX PT, R134, R219, R113, 0x1f ;  /* 0x00001f71db867589 */ /* 0x0009e200000e0000 */
[----:B------:R-:W-:Y:S01]  /*6850*/  FSEL R101, R124, -INF , P2 ;  /* 0xff8000007c657808 */ /* 0x000fe20001000000 */
[--C-:B------:R-:W-:Y:S01]  /*6860*/  FFMA.FTZ R107, R107, UR5, -R108.reuse ;  /* 0x000000056b6b7c23 */ /* 0x100fe2000801086c */
[----:B------:R-:W-:Y:S01]  /*6870*/  FSEL R126, R126, -INF , P1 ;  /* 0xff8000007e7e7808 */ /* 0x000fe20000800000 */
[----:B------:R5:W-:Y:S01]  /*6880*/  SHFL.IDX PT, R123, R219, R114, 0x1f ;  /* 0x00001f72db7b7589 */ /* 0x000be200000e0000 */
[----:B------:R-:W-:Y:S01]  /*6890*/  FFMA.FTZ R108, R131, UR5, -R108 ;  /* 0x00000005836c7c23 */ /* 0x000fe2000801086c */
[----:B------:R-:W-:Y:S01]  /*68a0*/  FSEL R116, R148, -INF , P2 ;  /* 0xff80000094747808 */ /* 0x000fe20001000000 */
[----:B------:R-:W-:Y:S01]  /*68b0*/  VIADD R148, R5, 0xc ;  /* 0x0000000c05947836 */ /* 0x000fe20000000000 */
[----:B----4-:R-:W-:Y:S01]  /*68c0*/  FSEL R113, R151, -INF , P1 ;  /* 0xff80000097717808 */ /* 0x010fe20000800000 */
[----:B------:R-:W-:Y:S01]  /*68d0*/  VIADD R151, R5, 0x4 ;  /* 0x0000000405977836 */ /* 0x000fe20000000000 */
[----:B-----5:R-:W-:Y:S01]  /*68e0*/  FSEL R114, R149, -INF , P2 ;  /* 0xff80000095727808 */ /* 0x020fe20001000000 */
[----:B------:R-:W-:Y:S01]  /*68f0*/  VIADD R149, R5, 0x8 ;  /* 0x0000000805957836 */ /* 0x000fe20000000000 */
[----:B------:R-:W-:Y:S01]  /*6900*/  SHFL.IDX PT, R131, R219, R5, 0x1f ;  /* 0x00001f05db837589 */ /* 0x000fe200000e0000 */
[----:B------:R-:W-:Y:S01]  /*6910*/  FFMA.FTZ R88, R111, UR5, -R88 ;  /* 0x000000056f587c23 */ /* 0x000fe20008010858 */
[----:B------:R-:W-:Y:S01]  /*6920*/  FFMA.FTZ R101, R101, UR5, -R102 ;  /* 0x0000000565657c23 */ /* 0x000fe20008010866 */
[----:B------:R-:W-:-:S02]  /*6930*/  VIADD R145, R5, 0x10 ;  /* 0x0000001005917836 */ /* 0x000fc40000000000 */
[----:B------:R-:W-:Y:S01]  /*6940*/  FFMA.FTZ R102, R126, UR5, -R102 ;  /* 0x000000057e667c23 */ /* 0x000fe20008010866 */
[----:B------:R-:W-:Y:S02]  /*6950*/  FSEL R111, R133, -INF , P2 ;  /* 0xff800000856f7808 */ /* 0x000fe40001000000 */
[----:B------:R-:W-:Y:S01]  /*6960*/  FSEL R105, R128, -INF , P2 ;  /* 0xff80000080697808 */ /* 0x000fe20001000000 */
[----:B------:R-:W-:Y:S02]  /*6970*/  WARPGROUP.DEPBAR.LE gsb0, 0x0 ;  /* 0x00008000000079c5 */ /* 0x000fe40000010000 */
[----:B------:R-:W4:Y:S04]  /*6980*/  LDS R221, [R221+0x400] ;  /* 0x00040000dddd7984 */ /* 0x000f280000000800 */
[----:B------:R-:W-:Y:S04]  /*6990*/  LDS R218, [R218+0x400] ;  /* 0x00040000dada7984 */ /* 0x000fe80000000800 */
[----:B------:R-:W-:Y:S04]  /*69a0*/  LDS R217, [R217+0x400] ;  /* 0x00040000d9d97984 */ /* 0x000fe80000000800 */
[----:B------:R-:W-:Y:S01]  /*69b0*/  SHFL.IDX PT, R121, R219, R148, 0x1f ;  /* 0x00001f94db797589 */ /* 0x000fe200000e0000 */
[----:B------:R-:W-:-:S02]  /*69c0*/  FSEL R130, R130, -INF , P1 ;  /* 0xff80000082827808 */ /* 0x000fc40000800000 */
[----:B------:R-:W-:Y:S01]  /*69d0*/  FSEL R135, R135, -INF , P1 ;  /* 0xff80000087877808 */ /* 0x000fe20000800000 */
[----:B------:R-:W-:Y:S01]  /*69e0*/  LDS R216, [R216+0x400] ;  /* 0x00040000d8d87984 */ /* 0x000fe20000000800 */
[--C-:B-1----:R-:W-:Y:S01]  /*69f0*/  FFMA.FTZ R105, R105, UR5, -R106.reuse ;  /* 0x0000000569697c23 */ /* 0x102fe2000801086a */
[----:B------:R-:W-:Y:S01]  /*6a00*/  FFMA.FTZ R106, R130, UR5, -R106 ;  /* 0x00000005826a7c23 */ /* 0x000fe2000801086a */
[----:B------:R-:W-:Y:S01]  /*6a10*/  FSEL R122, R122, -INF , P1 ;  /* 0xff8000007a7a7808 */ /* 0x000fe20000800000 */
[--C-:B---3--:R-:W-:Y:S01]  /*6a20*/  FFMA.FTZ R111, R111, UR5, -R112.reuse ;  /* 0x000000056f6f7c23 */ /* 0x108fe20008010870 */
[----:B------:R-:W-:Y:S01]  /*6a30*/  FSEL R130, R136, -INF , P2 ;  /* 0xff80000088827808 */ /* 0x000fe20001000000 */
[----:B------:R-:W-:Y:S01]  /*6a40*/  FFMA.FTZ R112, R135, UR5, -R112 ;  /* 0x0000000587707c23 */ /* 0x000fe20008010870 */
[----:B----4-:R-:W1:Y:S04]  /*6a50*/  SHFL.IDX PT, R124, R221, R5, 0x1f ;  /* 0x00001f05dd7c7589 */ /* 0x010e6800000e0000 */
[----:B------:R-:W3:Y:S04]  /*6a60*/  SHFL.IDX PT, R126, R221, R151, 0x1f ;  /* 0x00001f97dd7e7589 */ /* 0x000ee800000e0000 */
[----:B------:R-:W4:Y:S04]  /*6a70*/  SHFL.IDX PT, R133, R221, R149, 0x1f ;  /* 0x00001f95dd857589 */ /* 0x000f2800000e0000 */
[----:B------:R-:W5:Y:S04]  /*6a80*/  SHFL.IDX PT, R128, R221, R148, 0x1f ;  /* 0x00001f94dd807589 */ /* 0x000f6800000e0000 */
[----:B------:R-:W5:Y:S01]  /*6a90*/  SHFL.IDX PT, R129, R221, R145, 0x1f ;  /* 0x00001f91dd817589 */ /* 0x000f6200000e0000 */
[----:B------:R-:W-:Y:S01]  /*6aa0*/  FSEL R135, R137, -INF , P2 ;  /* 0xff80000089877808 */ /* 0x000fe20001000000 */
[----:B------:R-:W-:Y:S01]  /*6ab0*/  FFMA.FTZ R98, R122, UR5, -R98 ;  /* 0x000000057a627c23 */ /* 0x000fe20008010862 */
[----:B------:R-:W-:Y:S01]  /*6ac0*/  FFMA.FTZ R130, R130, UR5, -R131 ;  /* 0x0000000582827c23 */ /* 0x000fe20008010883 */
[----:B------:R-:W-:Y:S01]  /*6ad0*/  FSEL R122, R141, -INF , P2 ;  /* 0xff8000008d7a7808 */ /* 0x000fe20001000000 */
[----:B------:R-:W-:Y:S01]  /*6ae0*/  VIADD R223, R5, 0x18 ;  /* 0x0000001805df7836 */ /* 0x000fe20000000000 */
[----:B------:R-:W-:Y:S01]  /*6af0*/  FSEL R139, R139, -INF , P1 ;  /* 0xff8000008b8b7808 */ /* 0x000fe20000800000 */
[----:B------:R-:W-:Y:S01]  /*6b00*/  FFMA.FTZ R135, R135, UR5, -R134 ;  /* 0x0000000587877c23 */ /* 0x000fe20008010886 */
[----:B------:R-:W-:Y:S01]  /*6b10*/  FSEL R138, R138, -INF , P1 ;  /* 0xff8000008a8a7808 */ /* 0x000fe20000800000 */
[--C-:B-1----:R-:W-:Y:S01]  /*6b20*/  FADD.FTZ R24, R24, -R124.reuse ;  /* 0x8000007c18187221 */ /* 0x102fe20000010000 */
[----:B------:R-:W-:Y:S01]  /*6b30*/  FSEL R143, R143, -INF , P1 ;  /* 0xff8000008f8f7808 */ /* 0x000fe20000800000 */
[----:B------:R-:W-:Y:S01]  /*6b40*/  FADD.FTZ R26, R26, -R124 ;  /* 0x8000007c1a1a7221 */ /* 0x000fe20000010000 */
[--C-:B---3--:R-:W-:Y:S01]  /*6b50*/  FADD.FTZ R124, R25, -R126.reuse ;  /* 0x8000007e197c7221 */ /* 0x108fe20000010000 */
[----:B------:R-:W-:Y:S01]  /*6b60*/  FADD.FTZ R126, R27, -R126 ;  /* 0x8000007e1b7e7221 */ /* 0x000fe20000010000 */
[----:B----4-:R-:W-:-:S02]  /*6b70*/  FADD.FTZ R127, R28, -R133 ;  /* 0x800000851c7f7221 */ /* 0x010fc40000010000 */
[----:B------:R1:W-:Y:S01]  /*6b80*/  MUFU.EX2 R28, R130 ;  /* 0x00000082001c7308 */ /* 0x0003e20000000800 */
[----:B------:R-:W-:Y:S01]  /*6b90*/  FFMA.FTZ R134, R139, UR5, -R134 ;  /* 0x000000058b867c23 */ /* 0x000fe20008010886 */
[--C-:B-----5:R-:W-:Y:S01]  /*6ba0*/  FADD.FTZ R27, R31, -R128.reuse ;  /* 0x800000801f1b7221 */ /* 0x120fe20000010000 */
[----:B------:R-:W-:Y:S01]  /*6bb0*/  FFMA.FTZ R122, R122, UR5, -R121 ;  /* 0x000000057a7a7c23 */ /* 0x000fe20008010879 */
[----:B------:R-:W-:Y:S01]  /*6bc0*/  FADD.FTZ R25, R30, -R133 ;  /* 0x800000851e197221 */ /* 0x000fe20000010000 */
[----:B------:R-:W-:Y:S01]  /*6bd0*/  FFMA.FTZ R131, R138, UR5, -R131 ;  /* 0x000000058a837c23 */ /* 0x000fe20008010883 */
[----:B------:R-:W-:Y:S01]  /*6be0*/  FFMA.FTZ R121, R143, UR5, -R121 ;  /* 0x000000058f797c23 */ /* 0x000fe20008010879 */
[----:B------:R-:W3:Y:S01]  /*6bf0*/  SHFL.IDX PT, R139, R218, R149, 0x1f ;  /* 0x00001f95da8b7589 */ /* 0x000ee200000e0000 */
[----:B-1----:R-:W-:Y:S01]  /*6c00*/  FADD.FTZ R130, R29, -R128 ;  /* 0x800000801d827221 */ /* 0x002fe20000010000 */
[----:B------:R-:W-:Y:S02]  /*6c10*/  FADD.FTZ R128, R32, -R129 ;  /* 0x8000008120807221 */ /* 0x000fe40000010000 */
[----:B------:R-:W-:Y:S01]  /*6c20*/  SHFL.IDX PT, R136, R218, R223, 0x1f ;  /* 0x00001fdfda887589 */ /* 0x000fe200000e0000 */
[----:B------:R1:W-:Y:S03]  /*6c30*/  MUFU.EX2 R30, R135 ;  /* 0x00000087001e7308 */ /* 0x0003e60000000800 */
[----:B------:R-:W4:Y:S04]  /*6c40*/  SHFL.IDX PT, R32, R218, R144, 0x1f ;  /* 0x00001f90da207589 */ /* 0x000f2800000e0000 */
[----:B------:R-:W5:Y:S04]  /*6c50*/  SHFL.IDX PT, R143, R221, R223, 0x1f ;  /* 0x00001fdfdd8f7589 */ /* 0x000f6800000e0000 */
[----:B------:R-:W5:Y:S04]  /*6c60*/  SHFL.IDX PT, R141, R218, R5, 0x1f ;  /* 0x00001f05da8d7589 */ /* 0x000f6800000e0000 */
[----:B------:R-:W5:Y:S04]  /*6c70*/  SHFL.IDX PT, R138, R218, R145, 0x1f ;  /* 0x00001f91da8a7589 */ /* 0x000f6800000e0000 */
[----:B-1----:R-:W1:Y:S04]  /*6c80*/  SHFL.IDX PT, R135, R217, R5, 0x1f ;  /* 0x00001f05d9877589 */ /* 0x002e6800000e0000 */
[----:B------:R-:W1:Y:S04]  /*6c90*/  SHFL.IDX PT, R137, R218, R148, 0x1f ;  /* 0x00001f94da897589 */ /* 0x000e6800000e0000 */
[----:B------:R-:W1:Y:S01]  /*6ca0*/  SHFL.IDX PT, R132, R221, R144, 0x1f ;  /* 0x00001f90dd847589 */ /* 0x000e6200000e0000 */
[----:B------:R-:W-:-:S02]  /*6cb0*/  FSEL R125, R140, -INF , P2 ;  /* 0xff8000008c7d7808 */ /* 0x000fc40001000000 */
[----:B------:R-:W-:-:S03]  /*6cc0*/  FSEL R142, R142, -INF , P1 ;  /* 0xff8000008e8e7808 */ /* 0x000fc60000800000 */
[----:B------:R-:W-:Y:S01]  /*6cd0*/  FFMA.FTZ R125, R125, UR5, -R123 ;  /* 0x000000057d7d7c23 */ /* 0x000fe2000801087b */
[----:B------:R-:W-:Y:S01]  /*6ce0*/  FSEL R115, R115, -INF , P1 ;  /* 0xff80000073737808 */ /* 0x000fe20000800000 */
[--C-:B---3--:R-:W-:Y:S01]  /*6cf0*/  FADD.FTZ R44, R44, -R139.reuse ;  /* 0x8000008b2c2c7221 */ /* 0x108fe20000010000 */
[----:B------:R-:W-:Y:S01]  /*6d00*/  FADD.FTZ R46, R46, -R139 ;  /* 0x8000008b2e2e7221 */ /* 0x000fe20000010000 */
[--C-:B----4-:R-:W-:Y:S01]  /*6d10*/  FADD.FTZ R49, R49, -R32.reuse ;  /* 0x8000002031317221 */ /* 0x110fe20000010000 */
[----:B------:R-:W-:Y:S01]  /*6d20*/  FADD.FTZ R51, R51, -R32 ;  /* 0x8000002033337221 */ /* 0x000fe20000010000 */
[--C-:B------:R-:W-:Y:S01]  /*6d30*/  FADD.FTZ R52, R52, -R136.reuse ;  /* 0x8000008834347221 */ /* 0x100fe20000010000 */
[----:B------:R-:W-:Y:S01]  /*6d40*/  FADD.FTZ R54, R54, -R136 ;  /* 0x8000008836367221 */ /* 0x000fe20000010000 */
[----:B------:R-:W3:Y:S01]  /*6d50*/  SHFL.IDX PT, R119, R219, R145, 0x1f ;  /* 0x00001f91db777589 */ /* 0x000ee200000e0000 */
[--C-:B-----5:R-:W-:Y:S01]  /*6d60*/  FADD.FTZ R133, R36, -R143.reuse ;  /* 0x8000008f24857221 */ /* 0x120fe20000010000 */
[----:B------:R-:W-:Y:S01]  /*6d70*/  FADD.FTZ R38, R38, -R143 ;  /* 0x8000008f26267221 */ /* 0x000fe20000010000 */
[--C-:B------:R-:W-:Y:S01]  /*6d80*/  FADD.FTZ R40, R40, -R141.reuse ;  /* 0x8000008d28287221 */ /* 0x100fe20000010000 */
[----:B------:R-:W-:Y:S01]  /*6d90*/  FADD.FTZ R42, R42, -R141 ;  /* 0x8000008d2a2a7221 */ /* 0x000fe20000010000 */
[--C-:B------:R-:W-:Y:S01]  /*6da0*/  FADD.FTZ R48, R48, -R138.reuse ;  /* 0x8000008a30307221 */ /* 0x100fe20000010000 */
[----:B------:R-:W-:Y:S01]  /*6db0*/  FADD.FTZ R50, R50, -R138 ;  /* 0x8000008a32327221 */ /* 0x000fe20000010000 */
[----:B------:R4:W-:Y:S01]  /*6dc0*/  MUFU.EX2 R32, R125 ;  /* 0x0000007d00207308 */ /* 0x0009e20000000800 */
[----:B------:R-:W-:Y:S01]  /*6dd0*/  SHFL.IDX PT, R136, R217, R145, 0x1f ;  /* 0x00001f91d9887589 */ /* 0x000fe200000e0000 */
[--C-:B-1----:R-:W-:Y:S01]  /*6de0*/  FADD.FTZ R56, R56, -R135.reuse ;  /* 0x8000008738387221 */ /* 0x102fe20000010000 */
[----:B------:R-:W-:Y:S01]  /*6df0*/  FADD.FTZ R58, R58, -R135 ;  /* 0x800000873a3a7221 */ /* 0x000fe20000010000 */
[----:B------:R-:W-:Y:S01]  /*6e00*/  FFMA.FTZ R123, R142, UR5, -R123 ;  /* 0x000000058e7b7c23 */ /* 0x000fe2000801087b */
[----:B------:R-:W-:Y:S01]  /*6e10*/  SHFL.IDX PT, R139, R216, R145, 0x1f ;  /* 0x00001f91d88b7589 */ /* 0x000fe200000e0000 */
[--C-:B------:R-:W-:Y:S01]  /*6e20*/  FADD.FTZ R45, R45, -R137.reuse ;  /* 0x800000892d2d7221 */ /* 0x100fe20000010000 */
[----:B------:R-:W-:-:S02]  /*6e30*/  FADD.FTZ R47, R47, -R137 ;  /* 0x800000892f2f7221 */ /* 0x000fc40000010000 */
[----:B----4-:R-:W-:Y:S01]  /*6e40*/  SHFL.IDX PT, R125, R216, R5, 0x1f ;  /* 0x00001f05d87d7589 */ /* 0x010fe200000e0000 */
[----:B------:R-:W-:-:S03]  /*6e50*/  FFMA.FTZ R92, R115, UR5, -R92 ;  /* 0x00000005735c7c23 */ /* 0x000fc6000801085c */
[----:B------:R-:W-:Y:S01]  /*6e60*/  SHFL.IDX PT, R135, R216, R151, 0x1f ;  /* 0x00001f97d8877589 */ /* 0x000fe200000e0000 */
[----:B------:R-:W-:-:S03]  /*6e70*/  FADD.FTZ R129, R34, -R129 ;  /* 0x8000008122817221 */ /* 0x000fc60000010000 */
[----:B------:R-:W-:Y:S04]  /*6e80*/  SHFL.IDX PT, R138, R216, R149, 0x1f ;  /* 0x00001f95d88a7589 */ /* 0x000fe800000e0000 */
[----:B------:R-:W-:Y:S04]  /*6e90*/  SHFL.IDX PT, R143, R216, R148, 0x1f ;  /* 0x00001f94d88f7589 */ /* 0x000fe800000e0000 */
[----:B------:R-:W-:Y:S04]  /*6ea0*/  SHFL.IDX PT, R141, R216, R144, 0x1f ;  /* 0x00001f90d88d7589 */ /* 0x000fe800000e0000 */
[----:B------:R-:W-:Y:S01]  /*6eb0*/  SHFL.IDX PT, R145, R216, R223, 0x1f ;  /* 0x00001fdfd8917589 */ /* 0x000fe200000e0000 */
[----:B------:R1:W-:Y:S03]  /*6ec0*/  MUFU.EX2 R29, R131 ;  /* 0x00000083001d7308 */ /* 0x0003e60000000800 */
[----:B------:R-:W4:Y:S04]  /*6ed0*/  SHFL.IDX PT, R142, R221, R233, 0x1f ;  /* 0x00001fe9dd8e7589 */ /* 0x000f2800000e0000 */
[----:B------:R-:W5:Y:S04]  /*6ee0*/  SHFL.IDX PT, R216, R216, R233, 0x1f ;  /* 0x00001fe9d8d87589 */ /* 0x000f6800000e0000 */
[----:B------:R-:W2:Y:S01]  /*6ef0*/  SHFL.IDX PT, R137, R217, R149, 0x1f ;  /* 0x00001f95d9897589 */ /* 0x000ea200000e0000 */
[--C-:B-1----:R-:W-:Y:S01]  /*6f00*/  FADD.FTZ R131, R33, -R132.reuse ;  /* 0x8000008421837221 */ /* 0x102fe20000010000 */
[----:B------:R-:W-:-:S02]  /*6f10*/  FADD.FTZ R132, R35, -R132 ;  /* 0x8000008423847221 */ /* 0x000fc40000010000 */
[----:B------:R-:W1:Y:S04]  /*6f20*/  SHFL.IDX PT, R115, R219, R223, 0x1f ;  /* 0x00001fdfdb737589 */ /* 0x000e6800000e0000 */
[----:B------:R-:W1:Y:S01]  /*6f30*/  SHFL.IDX PT, R34, R217, R151, 0x1f ;  /* 0x00001f97d9227589 */ /* 0x000e6200000e0000 */
[----:B------:R3:W-:Y:S03]  /*6f40*/  MUFU.EX2 R31, R134 ;  /* 0x00000086001f7308 */ /* 0x0007e60000000800 */
[----:B------:R-:W1:Y:S04]  /*6f50*/  SHFL.IDX PT, R219, R219, R233, 0x1f ;  /* 0x00001fe9dbdb7589 */ /* 0x000e6800000e0000 */
[----:B------:R-:W1:Y:S01]  /*6f60*/  SHFL.IDX PT, R35, R217, R148, 0x1f ;  /* 0x00001f94d9237589 */ /* 0x000e6200000e0000 */
[----:B------:R-:W1:Y:S03]  /*6f70*/  MUFU.EX2 R12, R12 ;  /* 0x0000000c000c7308 */ /* 0x000e660000000800 */
[----:B------:R-:W1:Y:S04]  /*6f80*/  SHFL.IDX PT, R33, R218, R233, 0x1f ;  /* 0x00001fe9da217589 */ /* 0x000e6800000e0000 */
[----:B---3--:R-:W3:Y:S01]  /*6f90*/  SHFL.IDX PT, R134, R217, R144, 0x1f ;  /* 0x00001f90d9867589 */ /* 0x008ee200000e0000 */
[----:B------:R-:W3:Y:S03]  /*6fa0*/  MUFU.EX2 R14, R14 ;  /* 0x0000000e000e7308 */ /* 0x000ee60000000800 */
[----:B------:R-:W3:Y:S04]  /*6fb0*/  SHFL.IDX PT, R36, R217, R223, 0x1f ;  /* 0x00001fdfd9247589 */ /* 0x000ee800000e0000 */
[----:B------:R-:W3:Y:S01]  /*6fc0*/  SHFL.IDX PT, R217, R217, R233, 0x1f ;  /* 0x00001fe9d9d97589 */ /* 0x000ee200000e0000 */
[----:B------:R-:W-:-:S03]  /*6fd0*/  FSEL R146, R146, -INF , P1 ;  /* 0xff80000092927808 */ /* 0x000fc60000800000 */
[----:B------:R-:W3:Y:S01]  /*6fe0*/  SHFL.IDX PT, R140, R218, R151, 0x1f ;  /* 0x00001f97da8c7589 */ /* 0x000ee200000e0000 */
[----:B------:R-:W3:Y:S01]  /*6ff0*/  MUFU.EX2 R107, R107 ;  /* 0x0000006b006b7308 */ /* 0x000ee20000000800 */
[--C-:B------:R-:W-:Y:S01]  /*7000*/  FFMA.FTZ R120, R120, UR5, -R119.reuse ;  /* 0x0000000578787c23 */ /* 0x100fe20008010877 */
[----:B------:R-:W-:Y:S01]  /*7010*/  FSEL R150, R150, -INF , P1 ;  /* 0xff80000096967808 */ /* 0x000fe20000800000 */
[----:B------:R-:W-:Y:S01]  /*7020*/  FFMA.FTZ R119, R146, UR5, -R119 ;  /* 0x0000000592777c23 */ /* 0x000fe20008010877 */
[----:B----4-:R-:W-:Y:S01]  /*7030*/  FADD.FTZ R37, R37, -R142 ;  /* 0x8000008e25257221 */ /* 0x010fe20000010000 */
[----:B-----5:R-:W-:-:S03]  /*7040*/  FADD.FTZ R146, R85, -R216 ;  /* 0x800000d855927221 */ /* 0x020fc60000010000 */
[----:B------:R-:W4:Y:S01]  /*7050*/  MUFU.EX2 R106, R106 ;  /* 0x0000006a006a7308 */ /* 0x000f220000000800 */
[--C-:B--2---:R-:W-:Y:S01]  /*7060*/  FADD.FTZ R60, R60, -R137.reuse ;  /* 0x800000893c3c7221 */ /* 0x104fe20000010000 */
[----:B------:R-:W-:Y:S01]  /*7070*/  FADD.FTZ R62, R62, -R137 ;  /* 0x800000893e3e7221 */ /* 0x000fe20000010000 */
[----:B------:R-:W-:Y:S01]  /*7080*/  FMUL.FTZ R26, R232, R26 ;  /* 0x0000001ae81a7220 */ /* 0x000fe20000410000 */
[----:B------:R-:W-:-:S04]  /*7090*/  FMUL.FTZ R85, R230, R126 ;  /* 0x0000007ee6557220 */ /* 0x000fc80000410000 */
[----:B------:R-:W2:Y:S01]  /*70a0*/  MUFU.EX2 R13, R13 ;  /* 0x0000000d000d7308 */ /* 0x000ea20000000800 */
[----:B------:R-:W-:Y:S01]  /*70b0*/  FADD.FTZ R137, R80, -R139 ;  /* 0x8000008b50897221 */ /* 0x000fe20000010000 */
[----:B-1----:R-:W-:Y:S01]  /*70c0*/  FFMA.FTZ R116, R116, UR5, -R115 ;  /* 0x0000000574747c23 */ /* 0x002fe20008010873 */
[----:B------:R-:W-:-:S05]  /*70d0*/  FADD.FTZ R57, R57, -R34 ;  /* 0x8000002239397221 */ /* 0x000fca0000010000 */
[----:B------:R-:W1:Y:S01]  /*70e0*/  MUFU.EX2 R15, R15 ;  /* 0x0000000f000f7308 */ /* 0x000e620000000800 */
[----:B------:R-:W-:Y:S01]  /*70f0*/  FADD.FTZ R59, R59, -R34 ;  /* 0x800000223b3b7221 */ /* 0x000fe20000010000 */
[----:B------:R-:W-:-:S06]  /*7100*/  FADD.FTZ R139, R82, -R139 ;  /* 0x8000008b528b7221 */ /* 0x000fcc0000010000 */
[----:B------:R-:W5:Y:S01]  /*7110*/  MUFU.EX2 R101, R101 ;  /* 0x0000006500657308 */ /* 0x000f620000000800 */
[----:B------:R-:W-:Y:S01]  /*7120*/  FFMA.FTZ R115, R150, UR5, -R115 ;  /* 0x0000000596737c23 */ /* 0x000fe20008010873 */
[----:B------:R-:W-:-:S06]  /*7130*/  FFMA.FTZ R114, R114, UR5, -R219 ;  /* 0x0000000572727c23 */ /* 0x000fcc00080108db */
[----:B------:R-:W5:Y:S01]  /*7140*/  MUFU.EX2 R102, R102 ;  /* 0x0000006600667308 */ /* 0x000f620000000800 */
[----:B------:R-:W-:Y:S01]  /*7150*/  FMUL.FTZ R82, R12, R133 ;  /* 0x000000850c527220 */ /* 0x000fe20000410000 */
[----:B---3--:R-:W-:-:S06]  /*7160*/  FMUL.FTZ R37, R14, R37 ;  /* 0x000000250e257220 */ /* 0x008fcc0000410000 */
[----:B------:R-:W3:Y:S08]  /*7170*/  MUFU.EX2 R104, R104 ;  /* 0x0000006800687308 */ /* 0x000ef00000000800 */
[----:B------:R-:W3:Y:S08]  /*7180*/  MUFU.EX2 R105, R105 ;  /* 0x0000006900697308 */ /* 0x000ef00000000800 */
[----:B------:R-:W3:Y:S08]  /*7190*/  MUFU.EX2 R108, R108 ;  /* 0x0000006c006c7308 */ /* 0x000ef00000000800 */
[----:B------:R-:W3:Y:S08]  /*71a0*/  MUFU.EX2 R109, R109 ;  /* 0x0000006d006d7308 */ /* 0x000ef00000000800 */
[----:B------:R-:W3:Y:S01]  /*71b0*/  MUFU.EX2 R111, R111 ;  /* 0x0000006f006f7308 */ /* 0x000ee20000000800 */
[----:B------:R-:W-:Y:S01]  /*71c0*/  FFMA.FTZ R113, R113, UR5, -R219 ;  /* 0x0000000571717c23 */ /* 0x000fe200080108db */
[--C-:B------:R-:W-:Y:S01]  /*71d0*/  FADD.FTZ R61, R61, -R35.reuse ;  /* 0x800000233d3d7221 */ /* 0x100fe20000010000 */
[----:B------:R-:W-:Y:S01]  /*71e0*/  FADD.FTZ R63, R63, -R35 ;  /* 0x800000233f3f7221 */ /* 0x000fe20000010000 */
[----:B------:R-:W-:Y:S01]  /*71f0*/  F2FP.BF16.F32.PACK_AB R85, R85, R26 ;  /* 0x0000001a5555723e */ /* 0x000fe200000010ff */
[----:B------:R-:W-:-:S03]  /*7200*/  FMUL.FTZ R25, R228, R25 ;  /* 0x00000019e4197220 */ /* 0x000fc60000410000 */
[----:B------:R-:W-:Y:S01]  /*7210*/  MUFU.EX2 R9, R9 ;  /* 0x0000000900097308 */ /* 0x000fe20000000800 */
[----:B------:R-:W-:Y:S01]  /*7220*/  FMUL.FTZ R26, R226, R27 ;  /* 0x0000001be21a7220 */ /* 0x000fe20000410000 */
[--C-:B------:R-:W-:Y:S01]  /*7230*/  FADD.FTZ R53, R53, -R33.reuse ;  /* 0x8000002135357221 */ /* 0x100fe20000010000 */
[----:B------:R-:W-:-:S05]  /*7240*/  FADD.FTZ R55, R55, -R33 ;  /* 0x8000002137377221 */ /* 0x000fca0000010000 */
[----:B------:R-:W3:Y:S01]  /*7250*/  MUFU.EX2 R10, R10 ;  /* 0x0000000a000a7308 */ /* 0x000ee20000000800 */
[----:B------:R-:W-:Y:S01]  /*7260*/  FADD.FTZ R65, R65, -R134 ;  /* 0x8000008641417221 */ /* 0x000fe20000010000 */
[----:B------:R-:W-:-:S06]  /*7270*/  F2FP.BF16.F32.PACK_AB R82, R37, R82 ;  /* 0x000000522552723e */ /* 0x000fcc00000010ff */
[----:B------:R-:W3:Y:S01]  /*7280*/  MUFU.EX2 R11, R11 ;  /* 0x0000000b000b7308 */ /* 0x000ee20000000800 */
[----:B------:R-:W-:-:S07]  /*7290*/  FADD.FTZ R66, R66, -R136 ;  /* 0x8000008842427221 */ /* 0x000fce0000010000 */
[----:B------:R-:W3:Y:S01]  /*72a0*/  MUFU.EX2 R97, R97 ;  /* 0x0000006100617308 */ /* 0x000ee20000000800 */
[----:B------:R-:W-:-:S07]  /*72b0*/  FADD.FTZ R39, R39, -R142 ;  /* 0x8000008e27277221 */ /* 0x000fce0000010000 */
[----:B------:R-:W-:Y:S01]  /*72c0*/  MUFU.EX2 R98, R98 ;  /* 0x0000006200627308 */ /* 0x000fe20000000800 */
[----:B------:R-:W-:-:S07]  /*72d0*/  FADD.FTZ R64, R64, -R136 ;  /* 0x8000008840407221 */ /* 0x000fce0000010000 */
[----:B------:R-:W3:Y:S01]  /*72e0*/  MUFU.EX2 R99, R99 ;  /* 0x0000006300637308 */ /* 0x000ee20000000800 */
[----:B------:R-:W-:-:S07]  /*72f0*/  FADD.FTZ R216, R87, -R216 ;  /* 0x800000d857d87221 */ /* 0x000fce0000010000 */
[----:B------:R-:W3:Y:S08]  /*7300*/  MUFU.EX2 R100, R100 ;  /* 0x0000006400647308 */ /* 0x000ef00000000800 */
[----:B------:R4:W3:Y:S01]  /*7310*/  MUFU.EX2 R34, R122 ;  /* 0x0000007a00227308 */ /* 0x0008e20000000800 */
[----:B------:R-:W-:-:S07]  /*7320*/  FADD.FTZ R144, R84, -R145 ;  /* 0x8000009154907221 */ /* 0x000fce0000010000 */
[----:B------:R-:W3:Y:S01]  /*7330*/  MUFU.EX2 R17, R17 ;  /* 0x0000001100117308 */ /* 0x000ee20000000800 */
[----:B----4-:R-:W-:-:S07]  /*7340*/  FADD.FTZ R122, R68, -R36 ;  /* 0x80000024447a7221 */ /* 0x010fce0000010000 */
[----:B------:R-:W-:Y:S01]  /*7350*/  MUFU.EX2 R18, R18 ;  /* 0x0000001200127308 */ /* 0x000fe20000000800 */
[----:B------:R-:W-:-:S07]  /*7360*/  F2FP.BF16.F32.PACK_AB R87, R26, R25 ;  /* 0x000000191a57723e */ /* 0x000fce00000010ff */
[----:B------:R-:W4:Y:S08]  /*7370*/  MUFU.EX2 R19, R19 ;  /* 0x0000001300137308 */ /* 0x000f300000000800 */
[----:B------:R-:W4:Y:S08]  /*7380*/  MUFU.EX2 R20, R20 ;  /* 0x0000001400147308 */ /* 0x000f300000000800 */
[----:B------:R-:W4:Y:S08]  /*7390*/  MUFU.EX2 R21, R21 ;  /* 0x0000001500157308 */ /* 0x000f300000000800 */
[----:B------:R-:W-:Y:S08]  /*73a0*/  MUFU.EX2 R22, R22 ;  /* 0x0000001600167308 */ /* 0x000ff00000000800 */
[----:B------:R-:W4:Y:S08]  /*73b0*/  MUFU.EX2 R23, R23 ;  /* 0x0000001700177308 */ /* 0x000f300000000800 */
[----:B------:R-:W4:Y:S01]  /*73c0*/  MUFU.EX2 R88, R88 ;  /* 0x0000005800587308 */ /* 0x000f220000000800 */
[----:B------:R-:W-:-:S07]  /*73d0*/  FADD.FTZ R145, R86, -R145 ;  /* 0x8000009156917221 */ /* 0x000fce0000010000 */
[----:B------:R-:W4:Y:S01]  /*73e0*/  MUFU.EX2 R89, R89 ;  /* 0x0000005900597308 */ /* 0x000f220000000800 */
[----:B------:R-:W-:-:S07]  /*73f0*/  FMUL.FTZ R25, R107, R65 ;  /* 0x000000416b197220 */ /* 0x000fce0000410000 */
[----:B------:R-:W-:Y:S08]  /*7400*/  MUFU.EX2 R90, R90 ;  /* 0x0000005a005a7308 */ /* 0x000ff00000000800 */
[----:B------:R-:W4:Y:S08]  /*7410*/  MUFU.EX2 R91, R91 ;  /* 0x0000005b005b7308 */ /* 0x000f300000000800 */
[----:B------:R-:W4:Y:S08]  /*7420*/  MUFU.EX2 R92, R92 ;  /* 0x0000005c005c7308 */ /* 0x000f300000000800 */
[----:B------:R-:W4:Y:S08]  /*7430*/  MUFU.EX2 R93, R93 ;  /* 0x0000005d005d7308 */ /* 0x000f300000000800 */
[----:B------:R-:W-:Y:S08]  /*7440*/  MUFU.EX2 R94, R94 ;  /* 0x0000005e005e7308 */ /* 0x000ff00000000800 */
[----:B------:R-:W4:Y:S08]  /*7450*/  MUFU.EX2 R95, R95 ;  /* 0x0000005f005f7308 */ /* 0x000f300000000800 */
[----:B------:R-:W4:Y:S01]  /*7460*/  MUFU.EX2 R96, R96 ;  /* 0x0000006000607308 */ /* 0x000f220000000800 */
[----:B------:R-:W-:-:S07]  /*7470*/  FMUL.FTZ R86, R229, R127 ;  /* 0x0000007fe5567220 */ /* 0x000fce0000410000 */
[----:B------:R2:W-:Y:S01]  /*7480*/  MUFU.EX2 R35, R121 ;  /* 0x0000007900237308 */ /* 0x0005e20000000800 */
[----:B------:R-:W-:-:S07]  /*7490*/  FMUL.FTZ R65, R106, R66 ;  /* 0x000000426a417220 */ /* 0x000fce0000410000 */
[----:B------:R-:W4:Y:S01]  /*74a0*/  MUFU.EX2 R110, R110 ;  /* 0x0000006e006e7308 */ /* 0x000f220000000800 */
[----:B--2---:R-:W-:Y:S01]  /*74b0*/  FADD.FTZ R121, R67, -R134 ;  /* 0x8000008643797221 */ /* 0x004fe20000010000 */
[----:B------:R-:W-:Y:S01]  /*74c0*/  FADD.FTZ R67, R70, -R36 ;  /* 0x8000002446437221 */ /* 0x000fe20000010000 */
[----:B------:R-:W-:-:S05]  /*74d0*/  FADD.FTZ R70, R69, -R217 ;  /* 0x800000d945467221 */ /* 0x000fca0000010000 */
[----:B------:R-:W2:Y:S01]  /*74e0*/  MUFU.EX2 R112, R112 ;  /* 0x0000007000707308 */ /* 0x000ea20000000800 */
[----:B------:R-:W-:Y:S01]  /*74f0*/  FMUL.FTZ R38, R13, R38 ;  /* 0x000000260d267220 */ /* 0x000fe20000410000 */
[----:B-1----:R-:W-:-:S06]  /*7500*/  FMUL.FTZ R39, R15, R39 ;  /* 0x000000270f277220 */ /* 0x002fcc0000410000 */
[----:B------:R-:W1:Y:S01]  /*7510*/  MUFU.EX2 R33, R123 ;  /* 0x0000007b00217308 */ /* 0x000e620000000800 */
[----:B-----5:R-:W-:Y:S01]  /*7520*/  FMUL.FTZ R60, R101, R60 ;  /* 0x0000003c653c7220 */ /* 0x020fe20000410000 */
[----:B------:R-:W-:Y:S01]  /*7530*/  FMUL.FTZ R61, R103, R61 ;  /* 0x0000003d673d7220 */ /* 0x000fe20000410000 */
[----:B------:R-:W-:-:S05]  /*7540*/  FMUL.FTZ R62, R102, R62 ;  /* 0x0000003e663e7220 */ /* 0x000fca0000410000 */
[----:B------:R5:W1:Y:S01]  /*7550*/  MUFU.EX2 R36, R120 ;  /* 0x0000007800247308 */ /* 0x000a620000000800 */
[----:B---3--:R-:W-:Y:S01]  /*7560*/  FMUL.FTZ R63, R104, R63 ;  /* 0x0000003f683f7220 */ /* 0x008fe20000410000 */
[----:B------:R-:W-:Y:S01]  /*7570*/  FMUL.FTZ R64, R105, R64 ;  /* 0x0000004069407220 */ /* 0x000fe20000410000 */
[----:B------:R-:W-:-:S05]  /*7580*/  FMUL.FTZ R26, R108, R121 ;  /* 0x000000796c1a7220 */ /* 0x000fca0000410000 */
[----:B------:R-:W3:Y:S01]  /*7590*/  MUFU.EX2 R119, R119 ;  /* 0x0000007700777308 */ /* 0x000ee20000000800 */
[----:B-----5:R-:W-:Y:S01]  /*75a0*/  FADD.FTZ R120, R71, -R217 ;  /* 0x800000d947787221 */ /* 0x020fe20000010000 */
[----:B------:R-:W-:Y:S01]  /*75b0*/  FMUL.FTZ R71, R227, R130 ;  /* 0x00000082e3477220 */ /* 0x000fe20000410000 */
[----:B------:R-:W-:-:S05]  /*75c0*/  FMUL.FTZ R66, R109, R122 ;  /* 0x0000007a6d427220 */ /* 0x000fca0000410000 */
[----:B------:R-:W5:Y:S01]  /*75d0*/  MUFU.EX2 R118, R118 ;  /* 0x0000007600767308 */ /* 0x000f620000000800 */
[----:B------:R-:W-:Y:S01]  /*75e0*/  FMUL.FTZ R27, R111, R70 ;  /* 0x000000466f1b7220 */ /* 0x000fe20000410000 */
[----:B------:R-:W-:-:S06]  /*75f0*/  FADD.FTZ R123, R72, -R125 ;  /* 0x8000007d487b7221 */ /* 0x000fcc0000010000 */
[----:B------:R-:W5:Y:S01]  /*7600*/  MUFU.EX2 R117, R117 ;  /* 0x0000007500757308 */ /* 0x000f620000000800 */
[----:B------:R-:W-:-:S07]  /*7610*/  FADD.FTZ R134, R73, -R135 ;  /* 0x8000008749867221 */ /* 0x000fce0000010000 */
[----:B------:R-:W5:Y:S01]  /*7620*/  MUFU.EX2 R116, R116 ;  /* 0x0000007400747308 */ /* 0x000f620000000800 */
[----:B------:R-:W-:-:S07]  /*7630*/  FADD.FTZ R41, R41, -R140 ;  /* 0x8000008c29297221 */ /* 0x000fce0000010000 */
[----:B------:R-:W5:Y:S01]  /*7640*/  MUFU.EX2 R115, R115 ;  /* 0x0000007300737308 */ /* 0x000f620000000800 */
[----:B------:R-:W-:-:S07]  /*7650*/  FADD.FTZ R43, R43, -R140 ;  /* 0x8000008c2b2b7221 */ /* 0x000fce0000010000 */
[----:B------:R-:W5:Y:S01]  /*7660*/  MUFU.EX2 R114, R114 ;  /* 0x0000007200727308 */ /* 0x000f620000000800 */
[----:B------:R-:W-:-:S07]  /*7670*/  FADD.FTZ R125, R74, -R125 ;  /* 0x8000007d4a7d7221 */ /* 0x000fce0000010000 */
[----:B------:R-:W5:Y:S01]  /*7680*/  MUFU.EX2 R37, R113 ;  /* 0x0000007100257308 */ /* 0x000f620000000800 */
[----:B------:R-:W-:Y:S01]  /*7690*/  FADD.FTZ R135, R75, -R135 ;  /* 0x800000874b877221 */ /* 0x000fe20000010000 */
[----:B------:R-:W-:Y:S01]  /*76a0*/  FADD.FTZ R136, R76, -R138 ;  /* 0x8000008a4c887221 */ /* 0x000fe20000010000 */
[----:B------:R-:W-:Y:S01]  /*76b0*/  FADD.FTZ R142, R77, -R143 ;  /* 0x8000008f4d8e7221 */ /* 0x000fe20000010000 */
[--C-:B------:R-:W-:Y:S01]  /*76c0*/  FADD.FTZ R140, R81, -R141.reuse ;  /* 0x8000008d518c7221 */ /* 0x100fe20000010000 */
[----:B------:R-:W-:Y:S01]  /*76d0*/  FADD.FTZ R141, R83, -R141 ;  /* 0x8000008d538d7221 */ /* 0x000fe20000010000 */
        /* <DEDUP_REMOVED lines=42> */
[----:B------:R-:W-:Y:S01]  /*7980*/  IMAD R220, R0, 0x400, R220 ;  /* 0x0000040000dc7824 */ /* 0x000fe200078e02dc */
[----:B------:R-:W-:Y:S01]  /*7990*/  F2FP.BF16.F32.PACK_AB R84, R69, R84 ;  /* 0x000000544554723e */ /* 0x000fe200000010ff */
[----:B------:R-:W-:Y:S01]  /*79a0*/  FMUL.FTZ R67, R110, R67 ;  /* 0x000000436e437220 */ /* 0x000fe20000410000 */
[----:B--2---:R-:W-:Y:S01]  /*79b0*/  FMUL.FTZ R120, R112, R120 ;  /* 0x0000007870787220 */ /* 0x004fe20000410000 */
[----:B------:R-:W-:Y:S01]  /*79c0*/  IMAD R39, R39, 0x2, R236 ;  /* 0x0000000227277824 */ /* 0x000fe200078e02ec */
[----:B------:R-:W-:Y:S01]  /*79d0*/  F2FP.BF16.F32.PACK_AB R80, R131, R80 ;  /* 0x000000508350723e */ /* 0x000fe200000010ff */
[----:B-1----:R-:W-:Y:S01]  /*79e0*/  FMUL.FTZ R63, R33, R138 ;  /* 0x0000008a213f7220 */ /* 0x002fe20000410000 */
        /* <DEDUP_REMOVED lines=24> */
[----:B------:R-:W-:Y:S02]  /*7b70*/  R2UR UR4, R220 ;  /* 0x00000000dc0472ca */ /* 0x000fe400000e0000 */
        /* <DEDUP_REMOVED lines=14> */
[----:B------:R-:W-:-:S03]  /*7c60*/  F2FP.BF16.F32.PACK_AB R27, R226, R228 ;  /* 0x000000e4e21b723e */ /* 0x000fc600000010ff */
        /* <DEDUP_REMOVED lines=137> */
.L_x_6124:
        /* <DEDUP_REMOVED lines=70> */
.L_x_6125:
[----:B------:R-:W-:Y:S02]  /*8960*/  VIADD R16, R16, 0x1 ;  /* 0x0000000110107836 */ /* 0x000fe40000000000 */
[----:B------:R-:W-:Y:S02]  /*8970*/  VIADD R7, R7, 0x30c20 ;  /* 0x00030c2007077836 */ /* 0x000fe40000000000 */
[----:B------:R-:W-:Y:S01]  /*8980*/  VIADD R0, R0, 0x1 ;  /* 0x0000000100007836 */ /* 0x000fe20000000000 */
[----:B------:R-:W-:Y:S02]  /*8990*/  ISETP.GE.AND P1, PT, R16, UR38, PT ;  /* 0x0000002610007c0c */ /* 0x000fe4000bf26270 */
[----:B------:R-:W-:Y:S02]  /*89a0*/  PRMT R7, RZ, 0x654, R7 ;  /* 0x00000654ff077816 */ /* 0x000fe40000000007 */
[C---:B------:R-:W-:Y:S02]  /*89b0*/  ISETP.NE.AND P0, PT, R0.reuse, 0x2, PT ;  /* 0x000000020000780c */ /* 0x040fe40003f05270 */
[----:B------:R1:W-:Y:S02]  /*89c0*/  SYNCS.ARRIVE.TRANS64.RED.A1T0 RZ, [R7+URZ], RZ ;  /* 0x000000ff07ff79a7 */ /* 0x0003e4000810043f */
[----:B------:R-:W-:-:S02]  /*89d0*/  SEL R0, R0, RZ, P0 ;  /* 0x000000ff00007207 */ /* 0x000fc40000000000 */
[----:B-1----:R-:W-:-:S04]  /*89e0*/  SEL R7, RZ, 0x1, P0 ;  /* 0x00000001ff077807 */ /* 0x002fc80000000000 */
[----:B------:R-:W-:Y:S01]  /*89f0*/  LOP3.LUT R4, R4, R7, RZ, 0x3c, !PT ;  /* 0x0000000704047212 */ /* 0x000fe200078e3cff */
[----:B------:R-:W-:Y:S06]  /*8a00*/  @!P1 BRA `(.L_x_6126) ;  /* 0xffffffcc00849947 */ /* 0x000fec000383ffff */
.L_x_6115:
        /* <DEDUP_REMOVED lines=34> */
.L_x_6095:
[----:B------:R-:W-:Y:S05]  /*8c30*/  @P0 BRA `(.L_x_6127) ;  /* 0x0000000800c80947 */ /* 0x000fea0003800000 */
[----:B------:R-:W3:Y:S01]  /*8c40*/  S2R R3, SR_CgaCtaId ;  /* 0x0000000000037919 */ /* 0x000ee20000008800 */
[----:B------:R-:W-:-:S04]  /*8c50*/  MOV R0, 0x400 ;  /* 0x0000040000007802 */ /* 0x000fc80000000f00 */
[----:B---3--:R-:W-:-:S04]  /*8c60*/  LEA R17, R3, R0, 0x18 ;  /* 0x0000000003117211 */ /* 0x008fc800078ec0ff */
[----:B------:R-:W-:-:S13]  /*8c70*/  LOP3.LUT P0, RZ, R17, 0x3ff, RZ, 0xc0, !PT ;  /* 0x000003ff11ff7812 */ /* 0x000fda000780c0ff */
[----:B------:R-:W-:Y:S05]  /*8c80*/  @!P0 BRA `(.L_x_6128) ;  /* 0x0000000000408947 */ /* 0x000fea0003800000 */
[----:B------:R-:W-:Y:S01]  /*8c90*/  MOV R0, 0x0 ;  /* 0x0000000000007802 */ /* 0x000fe20000000f00 */
[----:B------:R-:W-:Y:S01]  /*8ca0*/  ULDC.64 UR4, c[0x4][0x90] ;  /* 0x0100240000047ab9 */ /* 0x000fe20000000a00 */
[----:B------:R-:W-:Y:S01]  /*8cb0*/  ULDC.64 UR6, c[0x4][0x98] ;  /* 0x0100260000067ab9 */ /* 0x000fe20000000a00 */
[----:B------:R-:W-:Y:S01]  /*8cc0*/  IMAD.U32 R4, RZ, RZ, UR4 ;  /* 0x00000004ff047e24 */ /* 0x000fe2000f8e00ff */
[----:B--2---:R2:W3:Y:S01]  /*8cd0*/  LDC.64 R2, c[0x4][R0] ;  /* 0x0100000000027b82 */ /* 0x0044e20000000a00 */
        /* <DEDUP_REMOVED lines=8> */
[----:B-12---:R-:W-:-:S07]  /*8d60*/  IMAD.MOV.U32 R13, RZ, RZ, RZ ;  /* 0x000000ffff0d7224 */ /* 0x006fce00078e00ff */
[----:B------:R-:W-:-:S07]  /*8d70*/  LEPC R20, `(.L_x_6128) ;  /* 0x000000001014794e */ /* 0x000fce0000000000 */
[----:B---3--:R-:W-:Y:S05]  /*8d80*/  CALL.ABS.NOINC R2 ;  /* 0x0000000002007343 */ /* 0x008fea0003c00000 */
.L_x_6128:
[----:B------:R-:W-:-:S05]  /*8d90*/  VIADD R16, R17, 0x4000 ;  /* 0x0000400011107836 */ /* 0x000fca0000000000 */
        /* <DEDUP_REMOVED lines=18> */
.L_x_6129:
        /* <DEDUP_REMOVED lines=18> */
.L_x_6130:
        /* <DEDUP_REMOVED lines=18> */
.L_x_6131:
[----:B------:R-:W3:Y:S01]  /*9100*/  S2R R0, SR_TID.X ;  /* 0x0000000000007919 */ /* 0x000ee20000002100 */
        /* <DEDUP_REMOVED lines=62> */
[----:B------:R-:W-:Y:S01]  /*94f0*/  STSM.16.M88.4 [R0+0x4000], R184 ;  /* 0x004000b800007844 */ /* 0x000fe20000000200 */
[----:B------:R-:W-:-:S03]  /*9500*/  IADD3 R2, R3, 0x4000, R0 ;  /* 0x0000400003027810 */ /* 0x000fc60007ffe000 */
[----:B------:R-:W2:Y:S01]  /*9510*/  SHFL.IDX PT, R5, R6, RZ, 0x1f ;  /* 0x00001fff06057589 */ /* 0x000ea200000e0000 */
[----:B------:R-:W-:-:S03]  /*9520*/  IMAD.IADD R3, R3, 0x1, R4 ;  /* 0x0000000103037824 */ /* 0x000fc600078e0204 */
[----:B------:R3:W-:Y:S04]  /*9530*/  STSM.16.M88.4 [R2], R192 ;  /* 0x000000c002007844 */ /* 0x0007e80000000200 */
[----:B------:R3:W-:Y:S04]  /*9540*/  STSM.16.M88.4 [R4], R200 ;  /* 0x000000c804007844 */ /* 0x0007e80000000200 */
[----:B------:R3:W-:Y:S04]  /*9550*/  STSM.16.M88.4 [R3], R208 ;  /* 0x000000d003007844 */ /* 0x0007e80000000200 */
[----:B------:R3:W-:Y:S04]  /*9560*/  STSM.16.M88.4 [R0], R152 ;  /* 0x0000009800007844 */ /* 0x0007e80000000200 */
[----:B------:R3:W-:Y:S04]  /*9570*/  STSM.16.M88.4 [R2+-0x4000], R160 ;  /* 0xffc000a002007844 */ /* 0x0007e80000000200 */
[----:B------:R3:W-:Y:S01]  /*9580*/  STSM.16.M88.4 [R4+-0x4000], R168 ;  /* 0xffc000a804007844 */ /* 0x0007e20000000200 */
[----:B--2---:R-:W-:-:S03]  /*9590*/  ISETP.NE.AND P0, PT, R5, 0x7, PT ;  /* 0x000000070500780c */ /* 0x004fc60003f05270 */
        /* <DEDUP_REMOVED lines=22> */
[----:B--2---:R-:W-:Y:S02]  /*9700*/  UMOV UR40, UR6 ;  /* 0x0000000600287c82 */ /* 0x004fe40008000000 */
[----:B------:R2:W-:Y:S02]  /*9710*/  UTMASTG.4D [UR40], [UR8] ;  /* 0x00000028080073b5 */ /* 0x0005e40008018000 */
[----:B--2---:R0:W-:Y:S02]  /*9720*/  UTMACMDFLUSH ;  /* 0x00000000000079b7 */ /* 0x0041e40000000000 */
.L_x_6133:
[----:B------:R-:W-:Y:S05]  /*9730*/  BSYNC B0 ;  /* 0x0000000000007941 */ /* 0x000fea0003800000 */
.L_x_6132:
[----:B------:R-:W-:-:S04]  /*9740*/  DEPBAR.LE SB0, 0x0 ;  /* 0x000080000000791a */ /* 0x000fc80000000000 */
[----:B------:R-:W-:Y:S05]  /*9750*/  BRA `(.L_x_6094) ;  /* 0x0000003800707947 */ /* 0x000fea0003800000 */
.L_x_6127:
[----:B------:R-:W3:Y:S01]  /*9760*/  S2R R0, SR_TID.X ;  /* 0x0000000000007919 */ /* 0x000ee20000002100 */
[----:B--2---:R-:W2:Y:S01]  /*9770*/  LDC.64 R2, c[0x0][0x820] ;  /* 0x00020800ff027b82 */ /* 0x004ea20000000a00 */
[----:B------:R-:W-:Y:S01]  /*9780*/  IMAD.U32 R9, RZ, RZ, UR43 ;  /* 0x0000002bff097e24 */ /* 0x000fe2000f8e00ff */
[----:B------:R-:W-:Y:S01]  /*9790*/  BSSY B0, `(.L_x_6134) ;  /* 0x0000038000007945 */ /* 0x000fe20003800000 */
[----:B------:R-:W-:Y:S02]  /*97a0*/  IMAD.U32 R27, RZ, RZ, UR36 ;  /* 0x00000024ff1b7e24 */ /* 0x000fe4000f8e00ff */
[----:B------:R-:W-:Y:S01]  /*97b0*/  IMAD.U32 R25, RZ, RZ, UR44 ;  /* 0x0000002cff197e24 */ /* 0x000fe2000f8e00ff */
[----:B------:R-:W-:Y:S02]  /*97c0*/  SHF.R.S32.HI R9, RZ, 0x1f, R9 ;  /* 0x0000001fff097819 */ /* 0x000fe40000011409 */
[----:B------:R-:W4:Y:S02]  /*97d0*/  LDC.64 R18, c[0x0][0x808] ;  /* 0x00020200ff127b82 */ /* 0x000f240000000a00 */
[----:B------:R-:W-:-:S06]  /*97e0*/  SHF.R.S32.HI R25, RZ, 0x1f, R25 ;  /* 0x0000001fff197819 */ /* 0x000fcc0000011419 */
[----:B------:R-:W5:Y:S08]  /*97f0*/  LDC.64 R14, c[0x0][0x828] ;  /* 0x00020a00ff0e7b82 */ /* 0x000f700000000a00 */
[----:B------:R-:W1:Y:S01]  /*9800*/  LDC.64 R16, c[0x0][0x850] ;  /* 0x00021400ff107b82 */ /* 0x000e620000000a00 */
[----:B---3--:R-:W-:-:S07]  /*9810*/  VIADD R5, R0, 0xffffff80 ;  /* 0xffffff8000057836 */ /* 0x008fce0000000000 */
[----:B------:R-:W3:Y:S01]  /*9820*/  LDC R23, c[0x0][0x83c] ;  /* 0x00020f00ff177b82 */ /* 0x000ee20000000800 */
[----:B----4-:R-:W-:Y:S01]  /*9830*/  IMAD R11, R27, -0x80, R18 ;  /* 0xffffff801b0b7824 */ /* 0x010fe200078e0212 */
[----:B------:R-:W-:-:S04]  /*9840*/  SHF.R.S32.HI R0, RZ, 0x1f, R5 ;  /* 0x0000001fff007819 */ /* 0x000fc80000011405 */
[----:B------:R-:W-:Y:S02]  /*9850*/  LEA.HI R8, R0, R5, RZ, 0x3 ;  /* 0x0000000500087211 */ /* 0x000fe400078f18ff */
[----:B------:R-:W4:Y:S02]  /*9860*/  LDC.64 R20, c[0x0][0x858] ;  /* 0x00021600ff147b82 */ /* 0x000f240000000a00 */
[----:B------:R-:W-:-:S05]  /*9870*/  LOP3.LUT R0, R8, 0x1ffffff8, RZ, 0xc0, !PT ;  /* 0x1ffffff808007812 */ /* 0x000fca00078ec0ff */
[----:B------:R-:W-:-:S04]  /*9880*/  IMAD.IADD R0, R5, 0x1, -R0 ;  /* 0x0000000105007824 */ /* 0x000fc800078e0a00 */
[----:B------:R-:W-:Y:S02]  /*9890*/  IMAD.SHL.U32 R6, R0, 0x8, RZ ;  /* 0x0000000800067824 */ /* 0x000fe400078e00ff */
[----:B--2---:R-:W-:-:S03]  /*98a0*/  IMAD R0, R9, R2, RZ ;  /* 0x0000000209007224 */ /* 0x004fc600078e02ff */
[----:B------:R-:W-:Y:S01]  /*98b0*/  SHF.R.S32.HI R7, RZ, 0x1f, R6 ;  /* 0x0000001fff077819 */ /* 0x000fe20000011406 */
[----:B------:R-:W-:Y:S02]  /*98c0*/  IMAD R3, R3, UR43, R0 ;  /* 0x0000002b03037c24 */ /* 0x000fe4000f8e0200 */
[----:B------:R-:W-:Y:S01]  /*98d0*/  IMAD.WIDE.U32 R4, R2, UR43, R6 ;  /* 0x0000002b02047c25 */ /* 0x000fe2000f8e0006 */
[----:B------:R-:W-:-:S03]  /*98e0*/  SHF.R.S32.HI R2, RZ, 0x3, R8 ;  /* 0x00000003ff027819 */ /* 0x000fc60000011408 */
[----:B------:R-:W-:Y:S01]  /*98f0*/  IMAD.IADD R5, R5, 0x1, R3 ;  /* 0x0000000105057824 */ /* 0x000fe200078e0203 */
[C---:B------:R-:W-:Y:S01]  /*9900*/  ISETP.GE.AND P2, PT, R2.reuse, R11, PT ;  /* 0x0000000b0200720c */ /* 0x040fe20003f46270 */
[C---:B------:R-:W-:Y:S02]  /*9910*/  VIADD R0, R2.reuse, 0x20 ;  /* 0x0000002002007836 */ /* 0x040fe40000000000 */
[----:B------:R-:W-:Y:S01]  /*9920*/  VIADD R3, R2, 0x60 ;  /* 0x0000006002037836 */ /* 0x000fe20000000000 */
[----:B------:R-:W-:Y:S01]  /*9930*/  ISETP.GE.OR P6, PT, R6, R19, P2 ;  /* 0x000000130600720c */ /* 0x000fe200017c6670 */
[----:B-----5:R-:W-:Y:S01]  /*9940*/  IMAD R8, R25, R14, RZ ;  /* 0x0000000e19087224 */ /* 0x020fe200078e02ff */
[-C--:B------:R-:W-:Y:S01]  /*9950*/  ISETP.GE.AND P3, PT, R0, R11.reuse, PT ;  /* 0x0000000b0000720c */ /* 0x080fe20003f66270 */
[----:B------:R-:W-:Y:S01]  /*9960*/  VIADD R0, R2, 0x40 ;  /* 0x0000004002007836 */ /* 0x000fe20000000000 */
[-C--:B------:R-:W-:Y:S01]  /*9970*/  ISETP.GE.AND P1, PT, R3, R11.reuse, PT ;  /* 0x0000000b0300720c */ /* 0x080fe20003f26270 */
[----:B------:R-:W-:Y:S01]  /*9980*/  IMAD R15, R15, UR44, R8 ;  /* 0x0000002c0f0f7c24 */ /* 0x000fe2000f8e0208 */
[----:B------:R-:W-:Y:S01]  /*9990*/  SHF.R.S32.HI R3, RZ, 0x1f, R2 ;  /* 0x0000001fff037819 */ /* 0x000fe20000011402 */
[----:B-1----:R-:W-:Y:S01]  /*99a0*/  IMAD.WIDE.U32 R12, R14, UR44, R4 ;  /* 0x0000002c0e0c7c25 */ /* 0x002fe2000f8e0004 */
[----:B------:R-:W-:-:S02]  /*99b0*/  ISETP.GE.AND P0, PT, R0, R11, PT ;  /* 0x0000000b0000720c */ /* 0x000fc40003f06270 */
[CC--:B------:R-:W-:Y:S01]  /*99c0*/  ISETP.GE.OR P4, PT, R6.reuse, R19.reuse, P3 ;  /* 0x000000130600720c */ /* 0x0c0fe20001f86670 */
[----:B------:R-:W-:Y:S01]  /*99d0*/  IMAD.WIDE R10, R27, 0x80, R2 ;  /* 0x000000801b0a7825 */ /* 0x000fe200078e0202 */
[----:B------:R-:W-:Y:S01]  /*99e0*/  ISETP.GE.OR P5, PT, R6, R19, P0 ;  /* 0x000000130600720c */ /* 0x000fe200007a6670 */
[----:B------:R-:W1:Y:S02]  /*99f0*/  LDC.64 R26, c[0x0][0x208] ;  /* 0x00008200ff1a7b82 */ /* 0x000e640000000a00 */
[----:B------:R-:W-:Y:S02]  /*9a00*/  IMAD R0, R9, R16, RZ ;  /* 0x0000001009007224 */ /* 0x000fe400078e02ff */
[----:B------:R-:W-:-:S04]  /*9a10*/  IMAD.WIDE.U32 R8, R16, UR43, R6 ;  /* 0x0000002b10087c25 */ /* 0x000fc8000f8e0006 */
[----:B------:R-:W-:Y:S02]  /*9a20*/  IMAD R17, R17, UR43, R0 ;  /* 0x0000002b11117c24 */ /* 0x000fe4000f8e0200 */
[----:B------:R-:W-:Y:S01]  /*9a30*/  IMAD.IADD R5, R13, 0x1, R15 ;  /* 0x000000010d057824 */ /* 0x000fe200078e020f */
[----:B---34-:R-:W-:Y:S06]  /*9a40*/  @P6 BRA `(.L_x_6135) ;  /* 0x0000000000306947 */ /* 0x018fec0003800000 */
[----:B------:R-:W-:Y:S01]  /*9a50*/  ULDC.64 UR4, c[0x0][0x818] ;  /* 0x0002060000047ab9 */ /* 0x000fe20000000a00 */
[----:B------:R-:W-:Y:S01]  /*9a60*/  IMAD.MOV.U32 R4, RZ, RZ, R12 ;  /* 0x000000ffff047224 */ /* 0x000fe200078e000c */
[----:B-1----:R-:W-:Y:S01]  /*9a70*/  R2UR UR6, R26 ;  /* 0x000000001a0672ca */ /* 0x002fe200000e0000 */
        /* <DEDUP_REMOVED lines=9> */
.L_x_6135:
[----:B------:R-:W-:Y:S05]  /*9b10*/  BSYNC B0 ;  /* 0x0000000000007941 */ /* 0x000fea0003800000 */
.L_x_6134:
[----:B------:R-:W-:Y:S01]  /*9b20*/  IMAD.IADD R9, R9, 0x1, R17 ;  /* 0x0000000109097824 */ /* 0x000fe200078e0211 */
[----:B------:R-:W-:Y:S01]  /*9b30*/  BSSY B0, `(.L_x_6136) ;  /* 0x0000019000007945 */ /* 0x000fe20003800000 */
[----:B------:R-:W-:Y:S01]  /*9b40*/  IMAD R0, R25, R20, RZ ;  /* 0x0000001419007224 */ /* 0x000fe200078e02ff */
[----:B------:R-:W-:Y:S01]  /*9b50*/  ISETP.GE.OR P6, PT, R6, R19, P1 ;  /* 0x000000130600720c */ /* 0x000fe20000fc6670 */
[----:B------:R-:W-:Y:S01]  /*9b60*/  IMAD.WIDE.U32 R8, R20, UR44, R8 ;  /* 0x0000002c14087c25 */ /* 0x000fe2000f8e0008 */
[CC--:B------:R-:W-:Y:S02]  /*9b70*/  ISETP.GE.OR P2, PT, R6.reuse, R23.reuse, P2 ;  /* 0x000000170600720c */ /* 0x0c0fe40001746670 */
[CC--:B------:R-:W-:Y:S01]  /*9b80*/  ISETP.GE.OR P3, PT, R6.reuse, R23.reuse, P3 ;  /* 0x000000170600720c */ /* 0x0c0fe20001f66670 */
[----:B--2---:R-:W-:Y:S01]  /*9b90*/  IMAD R15, R21, UR44, R0 ;  /* 0x0000002c150f7c24 */ /* 0x004fe2000f8e0200 */
[CC--:B------:R-:W-:Y:S02]  /*9ba0*/  ISETP.GE.OR P0, PT, R6.reuse, R23.reuse, P0 ;  /* 0x000000170600720c */ /* 0x0c0fe40000706670 */
[----:B------:R-:W-:Y:S01]  /*9bb0*/  ISETP.GE.OR P1, PT, R6, R23, P1 ;  /* 0x000000170600720c */ /* 0x000fe20000f26670 */
[----:B------:R-:W-:-:S12]  /*9bc0*/  @P4 BRA `(.L_x_6137) ;  /* 0x00000000003c4947 */ /* 0x000fd80003800000 */
[----:B------:R-:W-:Y:S01]  /*9bd0*/  IADD3 R7, P4, R10, 0x20, RZ ;  /* 0x000000200a077810 */ /* 0x000fe20007f9e0ff */
[----:B------:R-:W-:Y:S01]  /*9be0*/  ULDC.64 UR4, c[0x0][0x818] ;  /* 0x0002060000047ab9 */ /* 0x000fe20000000a00 */
[----:B------:R-:W-:Y:S01]  /*9bf0*/  IMAD.MOV.U32 R2, RZ, RZ, R12 ;  /* 0x000000ffff027224 */ /* 0x000fe200078e000c */
[----:B-1----:R-:W-:Y:S01]  /*9c00*/  R2UR UR6, R26 ;  /* 0x000000001a0672ca */ /* 0x002fe200000e0000 */
        /* <DEDUP_REMOVED lines=11> */
.L_x_6137:
[----:B------:R-:W-:Y:S05]  /*9cc0*/  BSYNC B0 ;  /* 0x0000000000007941 */ /* 0x000fea0003800000 */
.L_x_6136:
[----:B------:R-:W-:Y:S04]  /*9cd0*/  BSSY B0, `(.L_x_6138) ;  /* 0x0000011000007945 */ /* 0x000fe80003800000 */
[----:B------:R-:W-:Y:S05]  /*9ce0*/  @P5 BRA `(.L_x_6139) ;  /* 0x00000000003c5947 */ /* 0x000fea0003800000 */
[----:B--2---:R-:W-:Y:S01]  /*9cf0*/  IADD3 R7, P4, R10, 0x40, RZ ;  /* 0x000000400a077810 */ /* 0x004fe20007f9e0ff */
        /* <DEDUP_REMOVED lines=14> */
.L_x_6139:
[----:B------:R-:W-:Y:S05]  /*9de0*/  BSYNC B0 ;  /* 0x0000000000007941 */ /* 0x000fea0003800000 */
.L_x_6138:
[----:B------:R-:W-:Y:S04]  /*9df0*/  BSSY B0, `(.L_x_6140) ;  /* 0x0000011000007945 */ /* 0x000fe80003800000 */
[----:B------:R-:W-:Y:S05]  /*9e00*/  @P6 BRA `(.L_x_6141) ;  /* 0x00000000003c6947 */ /* 0x000fea0003800000 */
[----:B--23--:R-:W-:Y:S01]  /*9e10*/  IADD3 R7, P4, R10, 0x60, RZ ;  /* 0x000000600a077810 */ /* 0x00cfe20007f9e0ff */
        /* <DEDUP_REMOVED lines=14> */
.L_x_6141:
[----:B------:R-:W-:Y:S05]  /*9f00*/  BSYNC B0 ;  /* 0x0000000000007941 */ /* 0x000fea0003800000 */
.L_x_6140:
[----:B------:R-:W-:Y:S01]  /*9f10*/  BSSY B0, `(.L_x_6142) ;  /* 0x000000f000007945 */ /* 0x000fe20003800000 */
[----:B----4-:R-:W-:-:S03]  /*9f20*/  IMAD.IADD R5, R9, 0x1, R15 ;  /* 0x0000000109057824 */ /* 0x010fc600078e020f */
[----:B------:R-:W-:Y:S05]  /*9f30*/  @P2 BRA `(.L_x_6143) ;  /* 0x0000000000302947 */ /* 0x000fea0003800000 */
[----:B------:R-:W-:Y:S01]  /*9f40*/  ULDC.64 UR4, c[0x0][0x848] ;  /* 0x0002120000047ab9 */ /* 0x000fe20000000a00 */
[----:B------:R-:W-:Y:S01]  /*9f50*/  IMAD.MOV.U32 R4, RZ, RZ, R8 ;  /* 0x000000ffff047224 */ /* 0x000fe200078e0008 */
[----:B-1----:R-:W-:Y:S01]  /*9f60*/  R2UR UR6, R26 ;  /* 0x000000001a0672ca */ /* 0x002fe200000e0000 */
[----:B--23--:R-:W-:Y:S01]  /*9f70*/  IMAD R7, R11, UR4, RZ ;  /* 0x000000040b077c24 */ /* 0x00cfe2000f8e02ff */
        /* <DEDUP_REMOVED lines=8> */
.L_x_6143:
[----:B------:R-:W-:Y:S05]  /*a000*/  BSYNC B0 ;  /* 0x0000000000007941 */ /* 0x000fea0003800000 */
.L_x_6142:
[----:B------:R-:W-:Y:S04]  /*a010*/  BSSY B0, `(.L_x_6144) ;  /* 0x0000011000007945 */ /* 0x000fe80003800000 */
[----:B------:R-:W-:Y:S05]  /*a020*/  @P3 BRA `(.L_x_6145) ;  /* 0x00000000003c3947 */ /* 0x000fea0003800000 */
[----:B--234-:R-:W-:Y:S01]  /*a030*/  IADD3 R7, P2, R10, 0x20, RZ ;  /* 0x000000200a077810 */ /* 0x01cfe20007f5e0ff */
        /* <DEDUP_REMOVED lines=14> */
.L_x_6145:
[----:B------:R-:W-:Y:S05]  /*a120*/  BSYNC B0 ;  /* 0x0000000000007941 */ /* 0x000fea0003800000 */
.L_x_6144:
[----:B------:R-:W-:Y:S04]  /*a130*/  BSSY B0, `(.L_x_6146) ;  /* 0x0000011000007945 */ /* 0x000fe80003800000 */
[----:B------:R-:W-:Y:S05]  /*a140*/  @P0 BRA `(.L_x_6147) ;  /* 0x00000000003c0947 */ /* 0x000fea0003800000 */
[----:B-1234-:R-:W-:Y:S01]  /*a150*/  IADD3 R7, P0, R10, 0x40, RZ ;  /* 0x000000400a077810 */ /* 0x01efe20007f1e0ff */
        /* <DEDUP_REMOVED lines=14> */
.L_x_6147:
[----:B------:R-:W-:Y:S05]  /*a240*/  BSYNC B0 ;  /* 0x0000000000007941 */ /* 0x000fea0003800000 */
.L_x_6146:
        /* <DEDUP_REMOVED lines=17> */
.L_x_6090:
        /* <DEDUP_REMOVED lines=29> */
.L_x_6149:
[----:B------:R-:W-:Y:S01]  /*a530*/  ULDC UR9, c[0x0][0xb44] ;  /* 0x0002d10000097ab9 */ /* 0x000fe20000000800 */
[----:B------:R-:W-:Y:S01]  /*a540*/  UMOV UR7, UR8 ;  /* 0x0000000800077c82 */ /* 0x000fe20008000000 */
[----:B------:R-:W-:-:S11]  /*a550*/  UISETP.NE.AND UP0, UPT, UR9, 0x1, UPT ;  /* 0x000000010900788c */ /* 0x000fd6000bf05270 */
[----:B------:R-:W-:Y:S02]  /*a560*/  @UP0 ULDC.64 UR10, c[0x0][0xb48] ;  /* 0x0002d200000a0ab9 */ /* 0x000fe40000000a00 */
[----:B------:R-:W-:-:S04]  /*a570*/  UIMAD.WIDE.U32 UR4, UR8, UR10, URZ ;  /* 0x0000000a080472a5 */ /* 0x000fc8000f8e003f */
[----:B------:R-:W-:-:S04]  /*a580*/  @UP0 USHF.R.U32.HI UR7, URZ, UR11, UR5 ;  /* 0x0000000b3f070299 */ /* 0x000fc80008011605 */
[----:B------:R-:W-:-:S12]  /*a590*/  UIMAD UR4, UR7, UR9, URZ ;  /* 0x00000009070472a4 */ /* 0x000fd8000f8e023f */
.L_x_6150:
        /* <DEDUP_REMOVED lines=20> */
[----:B------:R-:W-:Y:S02]  /*a6e0*/  USHF.R.S32.HI UR6, URZ, 0x1f, UR5 ;  /* 0x0000001f3f067899 */ /* 0x000fe40008011405 */
[----:B------:R-:W-:-:S02]  /*a6f0*/  USHF.R.S32.HI UR4, URZ, 0x1f, UR7 ;  /* 0x0000001f3f047899 */ /* 0x000fc40008011407 */
[----:B------:R-:W-:Y:S02]  /*a700*/  ULEA.HI UR5, UR6, UR5, URZ, 0x7 ;  /* 0x0000000506057291 */ /* 0x000fe4000f8f383f */
[----:B------:R-:W-:Y:S02]  /*a710*/  ULEA.HI UR4, UR4, UR7, URZ, 0x7 ;  /* 0x0000000704047291 */ /* 0x000fe4000f8f383f */
[----:B------:R-:W-:Y:S02]  /*a720*/  USHF.R.S32.HI UR5, URZ, 0x7, UR5 ;  /* 0x000000073f057899 */ /* 0x000fe40008011405 */
[----:B------:R-:W-:-:S04]  /*a730*/  USHF.R.S32.HI UR4, URZ, 0x7, UR4 ;  /* 0x000000073f047899 */ /* 0x000fc80008011404 */
        /* <DEDUP_REMOVED lines=41> */
.L_x_6153:
[----:B------:R-:W-:Y:S05]  /*a9d0*/  BSYNC B0 ;  /* 0x0000000000007941 */ /* 0x000fea0003800000 */
.L_x_6152:
        /* <DEDUP_REMOVED lines=19> */
.L_x_6155:
[----:B------:R-:W-:Y:S05]  /*ab10*/  BSYNC B0 ;  /* 0x0000000000007941 */ /* 0x000fea0003800000 */
.L_x_6154:
[----:B------:R-:W-:Y:S06]  /*ab20*/  BAR.ARV 0xa, 0xa0 ;  /* 0x0282800000007b1d */ /* 0x000fec0000002000 */
[----:B------:R-:W-:Y:S04]  /*ab30*/  BSSY B0, `(.L_x_6156) ;  /* 0x0000003000007945 */ /* 0x000fe80003800000 */
[----:B------:R-:W-:Y:S05]  /*ab40*/  @!P0 BRA `(.L_x_6157) ;  /* 0x0000000000048947 */ /* 0x000fea0003800000 */
[----:B------:R-:W-:-:S04]  /*ab50*/  DEPBAR.LE SB0, 0x0 ;  /* 0x000080000000791a */ /* 0x000fc80000000000 */
.L_x_6157:
[----:B------:R-:W-:Y:S05]  /*ab60*/  BSYNC B0 ;  /* 0x0000000000007941 */ /* 0x000fea0003800000 */
.L_x_6156:
[----:B------:R-:W-:Y:S06]  /*ab70*/  BAR.ARV 0xb, 0xa0 ;  /* 0x02c2800000007b1d */ /* 0x000fec0000002000 */
[----:B------:R-:W-:Y:S01]  /*ab80*/  UIADD3 UR12, UR8, 0x1, URZ ;  /* 0x00000001080c7890 */ /* 0x000fe2000fffe03f */
[----:B------:R-:W-:Y:S11]  /*ab90*/  BRA `(.L_x_6158) ;  /* 0x0000000000047947 */ /* 0x000ff60003800000 */
.L_x_6151:
[----:B------:R-:W-:-:S05]  /*aba0*/  UMOV UR12, UR8 ;  /* 0x00000008000c7c82 */ /* 0x000fca0008000000 */
.L_x_6158:
[----:B------:R-:W-:-:S04]  /*abb0*/  UIADD3 UR4, UR8, 0x1, URZ ;  /* 0x0000000108047890 */ /* 0x000fc8000fffe03f */
[----:B------:R-:W-:-:S06]  /*abc0*/  UISETP.NE.AND UP0, UPT, UR5, UR4, UPT ;  /* 0x000000040500728c */ /* 0x000fcc000bf05270 */
[----:B------:R-:W-:-:S13]  /*abd0*/  PLOP3.LUT P1, PT, PT, PT, UP0, 0x80, 0x0 ;  /* 0x000000000000781c */ /* 0x000fda0003f2f008 */
[----:B------:R-:W-:Y:S05]  /*abe0*/  @!P1 BRA `(.L_x_6094) ;  /* 0x00000024004c9947 */ /* 0x000fea0003800000 */
[----:B------:R-:W-:Y:S01]  /*abf0*/  ULDC.64 UR10, c[0x0][0x2c0] ;  /* 0x0000b000000a7ab9 */ /* 0x000fe20000000a00 */
[----:B------:R-:W-:Y:S02]  /*ac00*/  UIADD3 UR19, UR9, UR7, URZ ;  /* 0x0000000709137290 */ /* 0x000fe4000fffe03f */
        /* <DEDUP_REMOVED lines=12> */
.L_x_6171:
        /* <DEDUP_REMOVED lines=20> */
.L_x_6160:
[----:B------:R-:W-:Y:S05]  /*ae10*/  BSYNC B0 ;  /* 0x0000000000007941 */ /* 0x000fea0003800000 */
.L_x_6159:
        /* <DEDUP_REMOVED lines=13> */
.L_x_6162:
[----:B------:R-:W-:Y:S05]  /*aef0*/  BSYNC B0 ;  /* 0x0000000000007941 */ /* 0x000fea0003800000 */
.L_x_6161:
[----:B------:R-:W-:Y:S06]  /*af00*/  BAR.ARV 0xa, 0xa0 ;  /* 0x0282800000007b1d */ /* 0x000fec0000002000 */
[----:B------:R-:W-:Y:S04]  /*af10*/  BSSY B0, `(.L_x_6163) ;  /* 0x0000003000007945 */ /* 0x000fe80003800000 */
[----:B------:R-:W-:Y:S05]  /*af20*/  @!P0 BRA `(.L_x_6164) ;  /* 0x0000000000048947 */ /* 0x000fea0003800000 */
[----:B------:R-:W-:-:S04]  /*af30*/  DEPBAR.LE SB0, 0x0 ;  /* 0x000080000000791a */ /* 0x000fc80000000000 */
.L_x_6164:
[----:B------:R-:W-:Y:S05]  /*af40*/  BSYNC B0 ;  /* 0x0000000000007941 */ /* 0x000fea0003800000 */
.L_x_6163:
        /* <DEDUP_REMOVED lines=13> */
.L_x_6166:
[----:B------:R-:W-:Y:S05]  /*b020*/  BSYNC B0 ;  /* 0x0000000000007941 */ /* 0x000fea0003800000 */
.L_x_6165:
        /* <DEDUP_REMOVED lines=13> */
.L_x_6168:
[----:B------:R-:W-:Y:S05]  /*b100*/  BSYNC B0 ;  /* 0x0000000000007941 */ /* 0x000fea0003800000 */
.L_x_6167:
[----:B------:R-:W-:Y:S01]  /*b110*/  UIADD3 UR12, UR12, 0x2, URZ ;  /* 0x000000020c0c7890 */ /* 0x000fe2000fffe03f */
[----:B------:R-:W-:Y:S06]  /*b120*/  BAR.ARV 0xa, 0xa0 ;  /* 0x0282800000007b1d */ /* 0x000fec0000002000 */
[----:B------:R-:W-:Y:S01]  /*b130*/  UISETP.GE.AND UP0, UPT, UR12, UR5, UPT ;  /* 0x000000050c00728c */ /* 0x000fe2000bf06270 */
[----:B------:R-:W-:Y:S04]  /*b140*/  BSSY B0, `(.L_x_6169) ;  /* 0x0000003000007945 */ /* 0x000fe80003800000 */
[----:B------:R-:W-:Y:S06]  /*b150*/  @!P0 BRA `(.L_x_6170) ;  /* 0x0000000000048947 */ /* 0x000fec0003800000 */
[----:B------:R-:W-:-:S04]  /*b160*/  DEPBAR.LE SB0, 0x0 ;  /* 0x000080000000791a */ /* 0x000fc80000000000 */
.L_x_6170:
[----:B------:R-:W-:Y:S05]  /*b170*/  BSYNC B0 ;  /* 0x0000000000007941 */ /* 0x000fea0003800000 */
.L_x_6169:
[----:B------:R-:W-:Y:S06]  /*b180*/  BAR.ARV 0xb, 0xa0 ;  /* 0x02c2800000007b1d */ /* 0x000fec0000002000 */
[----:B------:R-:W-:Y:S01]  /*b190*/  PLOP3.LUT P1, PT, PT, PT, UP0, 0x80, 0x0 ;  /* 0x000000000000781c */ /* 0x000fe20003f2f008 */
[----:B------:R-:W-:Y:S02]  /*b1a0*/  UIADD3 UR20, UR20, 0x4000, URZ ;  /* 0x0000400014147890 */ /* 0x000fe4000fffe03f */
[----:B------:R-:W-:-:S10]  /*b1b0*/  UIADD3 UR4, UR4, 0x4000, URZ ;  /* 0x0000400004047890 */ /* 0x000fd4000fffe03f */
[----:B------:R-:W-:Y:S05]  /*b1c0*/  @!P1 BRA `(.L_x_6171) ;  /* 0xfffffff800c09947 */ /* 0x000fea000383ffff */
[----:B------:R-:W-:Y:S05]  /*b1d0*/  BRA `(.L_x_6094) ;  /* 0x0000001c00d07947 */ /* 0x000fea0003800000 */
.L_x_6148:
        /* <DEDUP_REMOVED lines=21> */
.L_x_6172:
[----:B------:R-:W-:Y:S01]  /*b330*/  ULDC UR8, c[0x0][0xb44] ;  /* 0x0002d10000087ab9 */ /* 0x000fe20000000800 */
[----:B------:R-:W-:Y:S01]  /*b340*/  UMOV UR11, UR7 ;  /* 0x00000007000b7c82 */ /* 0x000fe20008000000 */
[----:B------:R-:W-:-:S11]  /*b350*/  UISETP.NE.AND UP0, UPT, UR8, 0x1, UPT ;  /* 0x000000010800788c */ /* 0x000fd6000bf05270 */
[----:B------:R-:W-:Y:S02]  /*b360*/  @UP0 ULDC.64 UR12, c[0x0][0xb48] ;  /* 0x0002d200000c0ab9 */ /* 0x000fe40000000a00 */
[----:B------:R-:W-:-:S04]  /*b370*/  UIMAD.WIDE.U32 UR4, UR7, UR12, URZ ;  /* 0x0000000c070472a5 */ /* 0x000fc8000f8e003f */
[----:B------:R-:W-:-:S04]  /*b380*/  @UP0 USHF.R.U32.HI UR11, URZ, UR13, UR5 ;  /* 0x0000000d3f0b0299 */ /* 0x000fc80008011605 */
[----:B------:R-:W-:-:S12]  /*b390*/  UIMAD UR4, UR11, UR8, URZ ;  /* 0x000000080b0472a4 */ /* 0x000fd8000f8e023f */
.L_x_6173:
[----:B------:R-:W-:Y:S01]  /*b3a0*/  ULDC UR8, c[0x0][0xb38] ;  /* 0x0002ce0000087ab9 */ /* 0x000fe20000000800 */
[----:B------:R-:W-:Y:S01]  /*b3b0*/  UIADD3 UR4, UR7, -UR4, URZ ;  /* 0x8000000407047290 */ /* 0x000fe2000fffe03f */
[----:B------:R-:W-:Y:S01]  /*b3c0*/  IMAD.MOV.U32 R10, RZ, RZ, 0x1 ;  /* 0x00000001ff0a7424 */ /* 0x000fe200078e00ff */
        /* <DEDUP_REMOVED lines=16> */
[----:B------:R-:W2:Y:S01]  /*b4d0*/  LDC R2, c[0x0][0x290] ;  /* 0x0000a400ff027b82 */ /* 0x000ea20000000800 */
[----:B-1----:R-:W-:-:S05]  /*b4e0*/  VIADD R4, R3, 0x7f ;  /* 0x0000007f03047836 */ /* 0x002fca0000000000 */
[----:B------:R-:W-:Y:S02]  /*b4f0*/  SHF.R.S32.HI R5, RZ, 0x1f, R4 ;  /* 0x0000001fff057819 */ /* 0x000fe40000011404 */
[----:B--2---:R-:W-:Y:S02]  /*b500*/  IADD3 R2, -R2, UR11, R3 ;  /* 0x0000000b02027c10 */ /* 0x004fe4000fffe103 */
[----:B------:R-:W-:-:S03]  /*b510*/  LEA.HI R4, R5, R4, RZ, 0x7 ;  /* 0x0000000405047211 */ /* 0x000fc600078f38ff */
[----:B------:R-:W-:Y:S01]  /*b520*/  VIADD R2, R2, -UR4 ;  /* 0x8000000402027c36 */ /* 0x000fe20008000000 */
[----:B------:R-:W-:-:S04]  /*b530*/  SHF.R.S32.HI R4, RZ, 0x7, R4 ;  /* 0x00000007ff047819 */ /* 0x000fc80000011404 */
[----:B------:R-:W-:-:S04]  /*b540*/  SHF.R.S32.HI R3, RZ, 0x1f, R2 ;  /* 0x0000001fff037819 */ /* 0x000fc80000011402 */
[----:B------:R-:W-:-:S04]  /*b550*/  LEA.HI R3, R3, R2, RZ, 0x7 ;  /* 0x0000000203037211 */ /* 0x000fc800078f38ff */
[----:B------:R-:W-:-:S04]  /*b560*/  SHF.R.S32.HI R3, RZ, 0x7, R3 ;  /* 0x00000007ff037819 */ /* 0x000fc80000011403 */
        /* <DEDUP_REMOVED lines=22> */
[----:B------:R-:W-:Y:S02]  /*b6d0*/  IMAD.IADD R9, R9, 0x1, R3 ;  /* 0x0000000109097824 */ /* 0x000fe400078e0203 */
[----:B------:R-:W1:Y:S01]  /*b6e0*/  LDC.64 R2, c[0x0][0x738] ;  /* 0x0001ce00ff027b82 */ /* 0x000e620000000a00 */
[----:B------:R-:W-:-:S04]  /*b6f0*/  IMAD.WIDE.U32 R6, R6, UR20, RZ ;  /* 0x0000001406067c25 */ /* 0x000fc8000f8e00ff */
[----:B------:R-:W-:Y:S02]  /*b700*/  IMAD.IADD R7, R7, 0x1, R11 ;  /* 0x0000000107077824 */ /* 0x000fe400078e020b */
[----:B------:R-:W-:Y:S02]  /*b710*/  IMAD.U32 R11, RZ, RZ, UR21 ;  /* 0x00000015ff0b7e24 */ /* 0x000fe4000f8e00ff */
[----:B---3--:R-:W-:-:S03]  /*b720*/  IMAD.WIDE.U32 R8, R12, UR21, R8 ;  /* 0x000000150c087c25 */ /* 0x008fc6000f8e0008 */
[----:B------:R-:W-:-:S05]  /*b730*/  SHF.R.S32.HI R11, RZ, 0x1f, R11 ;  /* 0x0000001fff0b7819 */ /* 0x000fca000001140b */
[----:B------:R-:W-:-:S04]  /*b740*/  IMAD R0, R11, R12, RZ ;  /* 0x0000000c0b007224 */ /* 0x000fc800078e02ff */
[----:B------:R-:W-:Y:S02]  /*b750*/  IMAD R13, R13, UR21, R0 ;  /* 0x000000150d0d7c24 */ /* 0x000fe4000f8e0200 */
[----:B-1----:R-:W-:Y:S02]  /*b760*/  IMAD R0, R11, R2, RZ ;  /* 0x000000020b007224 */ /* 0x002fe400078e02ff */
[----:B------:R-:W-:-:S04]  /*b770*/  IMAD.WIDE.U32 R6, R2, UR21, R6 ;  /* 0x0000001502067c25 */ /* 0x000fc8000f8e0006 */
[----:B------:R-:W-:Y:S02]  /*b780*/  IMAD R3, R3, UR21, R0 ;  /* 0x0000001503037c24 */ /* 0x000fe4000f8e0200 */
[----:B------:R-:W-:Y:S01]  /*b790*/  IMAD.MOV.U32 R0, RZ, RZ, RZ ;  /* 0x000000ffff007224 */ /* 0x000fe200078e00ff */
        /* <DEDUP_REMOVED lines=11> */
.L_x_6204:
[----:B------:R-:W-:Y:S02]  /*b850*/  IMAD.IADD R12, R9, 0x1, R13 ;  /* 0x00000001090c7824 */ /* 0x000fe400078e020d */
[----:B------:R-:W-:Y:S02]  /*b860*/  IMAD.IADD R2, R7, 0x1, R3 ;  /* 0x0000000107027824 */ /* 0x000fe400078e0203 */
[----:B------:R-:W-:Y:S01]  /*b870*/  IMAD.MOV.U32 R10, RZ, RZ, 0x1 ;  /* 0x00000001ff0a7424 */ /* 0x000fe200078e00ff */
[----:B------:R2:W-:Y:S04]  /*b880*/  STL [R1+0x4], R12 ;  /* 0x0000040c01007387 */ /* 0x0005e80000100800 */
[----:B------:R2:W-:Y:S01]  /*b890*/  STL [R1], R2 ;  /* 0x0000000201007387 */ /* 0x0005e20000100800 */
[----:B------:R-:W-:Y:S05]  /*b8a0*/  @P0 BRA `(.L_x_6177) ;  /* 0x0000000000180947 */ /* 0x000fea0003800000 */
[----:B--2---:R-:W2:Y:S01]  /*b8b0*/  S2R R2, SR_TID.X ;  /* 0x0000000000027919 */ /* 0x004ea20000002100 */
[----:B------:R-:W-:-:S04]  /*b8c0*/  IMAD.MOV.U32 R3, RZ, RZ, 0x4200 ;  /* 0x00004200ff037424 */ /* 0x000fc800078e00ff */
[----:B------:R3:W-:Y:S01]  /*b8d0*/  SYNCS.ARRIVE.TRANS64 RZ, [R0+URZ+0x30c10], R3 ;  /* 0x030c100300ff79a7 */ /* 0x0007e2000800003f */
[----:B--2---:R-:W-:-:S13]  /*b8e0*/  LOP3.LUT P1, RZ, R2, 0x1f, RZ, 0xc0, !PT ;  /* 0x0000001f02ff7812 */ /* 0x004fda000782c0ff */
[----:B---3--:R-:W-:Y:S05]  /*b8f0*/  @!P1 BRA `(.L_x_6177) ;  /* 0x0000000000049947 */ /* 0x008fea0003800000 */
[----:B------:R-:W-:Y:S01]  /*b900*/  BPT.TRAP 0x1 ;  /* 0x000000040000795c */ /* 0x000fe20000300000 */
.L_x_6177:
[----:B------:R-:W-:Y:S01]  /*b910*/  R2UR UR19, R5 ;  /* 0x00000000051372ca */ /* 0x000fe200000e0000 */
[----:B------:R-:W3:Y:S01]  /*b920*/  LDC.64 R14, c[0x0][0x198] ;  /* 0x00006600ff0e7b82 */ /* 0x000ee20000000a00 */
[----:B------:R-:W-:Y:S01]  /*b930*/  ULDC.64 UR4, c[0x0][0x700] ;  /* 0x0001c00000047ab9 */ /* 0x000fe20000000a00 */
[----:B------:R-:W-:Y:S01]  /*b940*/  R2UR UR8, R0 ;  /* 0x00000000000872ca */ /* 0x000fe200000e0000 */
[----:B-1----:R-:W-:Y:S01]  /*b950*/  IMAD.U32 R11, RZ, RZ, UR4 ;  /* 0x00000004ff0b7e24 */ /* 0x002fe2000f8e00ff */
[----:B------:R-:W-:Y:S01]  /*b960*/  UMOV UR24, 0x0 ;  /* 0x0000000000187882 */ /* 0x000fe20000000000 */
[----:B------:R-:W-:Y:S01]  /*b970*/  VIADD R17, R4, 0xffffffff ;  /* 0xffffffff04117836 */ /* 0x000fe20000000000 */
[----:B------:R-:W-:Y:S01]  /*b980*/  UMOV UR25, 0x14f00000 ;  /* 0x14f0000000197882 */ /* 0x000fe20000000000 */
[----:B------:R-:W-:Y:S01]  /*b990*/  UMOV UR18, URZ ;  /* 0x0000003f00127c82 */ /* 0x000fe20008000000 */
[----:B------:R-:W-:Y:S01]  /*b9a0*/  UMOV UR9, 0x20 ;  /* 0x0000002000097882 */ /* 0x000fe20000000000 */
[----:B------:R-:W-:Y:S01]  /*b9b0*/  UMOV UR13, UR21 ;  /* 0x00000015000d7c82 */ /* 0x000fe20008000000 */
[----:B------:R1:W-:Y:S01]  /*b9c0*/  STL [R1+0x14], R17 ;  /* 0x0000141101007387 */ /* 0x0003e20000100800 */
[----:B------:R-:W-:Y:S01]  /*b9d0*/  UMOV UR10, UR18 ;  /* 0x00000012000a7c82 */ /* 0x000fe20008000000 */
[----:B------:R-:W-:-:S02]  /*b9e0*/  USHF.L.U32 UR19, UR19, 0x7, URZ ;  /* 0x0000000713137899 */ /* 0x000fc4000800063f */
[----:B------:R1:W-:Y:S01]  /*b9f0*/  STL [R1+0x8], RZ ;  /* 0x000008ff01007387 */ /* 0x0003e20000100800 */
[----:B------:R-:W-:Y:S02]  /*ba00*/  UIADD3 UR16, UR8, 0x10000, URZ ;  /* 0x0001000008107890 */ /* 0x000fe4000fffe03f */
[----:B------:R-:W-:Y:S01]  /*ba10*/  UIADD3 UR17, UR8, 0x30c10, URZ ;  /* 0x00030c1008117890 */ /* 0x000fe2000fffe03f */
[----:B------:R-:W-:Y:S01]  /*ba20*/  IMAD.U32 R3, RZ, RZ, UR19 ;  /* 0x00000013ff037e24 */ /* 0x000fe2000f8e00ff */
[----:B--2---:R-:W-:Y:S01]  /*ba30*/  IADD3 R2, P1, R8, UR19, RZ ;  /* 0x0000001308027c10 */ /* 0x004fe2000ff3e0ff */
[----:B------:R-:W-:Y:S01]  /*ba40*/  UIADD3 UR26, UR8, 0x20000, URZ ;  /* 0x00020000081a7890 */ /* 0x000fe2000fffe03f */
[----:B------:R-:W-:Y:S02]  /*ba50*/  UMOV UR28, UR12 ;  /* 0x0000000c001c7c82 */ /* 0x000fe40008000000 */
[----:B------:R-:W-:Y:S01]  /*ba60*/  LEA.HI.X.SX32 R3, R3, R12, 0x1, P1 ;  /* 0x0000000c03037211 */ /* 0x000fe200008f0eff */
[----:B------:R-:W-:Y:S01]  /*ba70*/  IMAD.U32 R12, RZ, RZ, UR5 ;  /* 0x00000005ff0c7e24 */ /* 0x000fe2000f8e00ff */
[C---:B------:R-:W-:Y:S01]  /*ba80*/  LEA R13, P1, R2.reuse, R11, 0x2 ;  /* 0x0000000b020d7211 */ /* 0x040fe200078210ff */
[----:B---3--:R-:W-:Y:S01]  /*ba90*/  IMAD.MOV.U32 R16, RZ, RZ, R15 ;  /* 0x000000ffff107224 */ /* 0x008fe200078e000f */
[----:B------:R-:W-:Y:S01]  /*baa0*/  UMOV UR27, UR17 ;  /* 0x00000011001b7c82 */ /* 0x000fe20008000000 */
[----:B------:R-:W-:Y:S01]  /*bab0*/  IMAD.MOV.U32 R15, RZ, RZ, 0x8000 ;  /* 0x00008000ff0f7424 */ /* 0x000fe200078e00ff */
[----:B------:R-:W-:Y:S01]  /*bac0*/  R2UR UR4, R13 ;  /* 0x000000000d0472ca */ /* 0x000fe200000e0000 */
[----:B------:R-:W-:Y:S01]  /*bad0*/  IMAD.MOV.U32 R13, RZ, RZ, R14 ;  /* 0x000000ffff0d7224 */ /* 0x000fe200078e000e */
[----:B------:R-:W-:Y:S01]  /*bae0*/  LEA.HI.X R2, R2, R12, R3, 0x2, P1 ;  /* 0x0000000c02027211 */ /* 0x000fe200008f1403 */
[----:B------:R-:W-:-:S03]  /*baf0*/  UMOV UR29, UR21 ;  /* 0x00000015001d7c82 */ /* 0x000fc60008000000 */
[----:B------:R-:W-:Y:S02]  /*bb00*/  R2UR UR5, R2 ;  /* 0x00000000020572ca */ /* 0x000fe400000e0000 */
[----:B------:R-:W-:-:S04]  /*bb10*/  IADD3 R2, P1, R13, 0xf0, RZ ;  /* 0x000000f00d027810 */ /* 0x000fc80007f3e0ff */
[----:B------:R-:W-:Y:S01]  /*bb20*/  R2UR UR22, R2 ;  /* 0x00000000021672ca */ /* 0x000fe200000e0000 */
[----:B------:R-:W-:Y:S01]  /*bb30*/  IMAD.X R3, RZ, RZ, R16, P1 ;  /* 0x000000ffff037224 */ /* 0x000fe200008e0610 */
[----:B------:R-:W-:-:S04]  /*bb40*/  IADD3 R14, P1, R13, 0x2f0, RZ ;  /* 0x000002f00d0e7810 */ /* 0x000fc80007f3e0ff */
[----:B------:R-:W-:Y:S01]  /*bb50*/  R2UR UR6, R14 ;  /* 0x000000000e0672ca */ /* 0x000fe200000e0000 */
[----:B------:R-:W-:Y:S01]  /*bb60*/  IMAD.X R14, RZ, RZ, R16, P1 ;  /* 0x000000ffff0e7224 */ /* 0x000fe200008e0610 */
[----:B------:R-:W-:-:S04]  /*bb70*/  R2UR UR23, R3 ;  /* 0x00000000031772ca */ /* 0x000fc800000e0000 */
[----:B------:R-:W-:Y:S02]  /*bb80*/  R2UR UR7, R14 ;  /* 0x000000000e0772ca */ /* 0x000fe400000e0000 */
[----:B------:R-:W-:-:S04]  /*bb90*/  IADD3 R14, P1, R13, 0x3f0, RZ ;  /* 0x000003f00d0e7810 */ /* 0x000fc80007f3e0ff */
[----:B------:R-:W-:Y:S01]  /*bba0*/  R2UR UR14, R14 ;  /* 0x000000000e0e72ca */ /* 0x000fe200000e0000 */
[----:B------:R-:W-:Y:S01]  /*bbb0*/  IMAD.X R14, RZ, RZ, R16, P1 ;  /* 0x000000ffff0e7224 */ /* 0x000fe200008e0610 */
[----:B------:R-:W-:Y:S01]  /*bbc0*/  ISETP.GE.AND P1, PT, R5, R17, PT ;  /* 0x000000110500720c */ /* 0x000fe20003f26270 */
[----:B------:R-:W-:Y:S03]  /*bbd0*/  UTMALDG.4D [UR16], [UR22], desc[UR24] ;  /* 0x00001810160075b4 */ /* 0x000fe60008019000 */
[----:B------:R-:W-:Y:S01]  /*bbe0*/  R2UR UR15, R14 ;  /* 0x000000000e0f72ca */ /* 0x000fe200000e0000 */
[----:B------:R2:W-:Y:S01]  /*bbf0*/  UBLKCP.S.G [UR26], [UR4], UR9 ;  /* 0x0000001a040073ba */ /* 0x0005e20008000209 */
[----:B------:R1:W-:Y:S01]  /*bc00*/  SYNCS.ARRIVE.TRANS64 RZ, [R0+URZ+0x30c00], R15 ;  /* 0x030c000f00ff79a7 */ /* 0x0003e2000800003f */
[----:B--2---:R-:W-:Y:S02]  /*bc10*/  UIADD3 UR9, UR8, 0x30c00, URZ ;  /* 0x00030c0008097890 */ /* 0x004fe4000fffe03f */
[----:B------:R-:W-:Y:S01]  /*bc20*/  UIADD3 UR24, UR8, 0x4000, URZ ;  /* 0x0000400008187890 */ /* 0x000fe2000fffe03f */
[----:B------:R-:W-:Y:S01]  /*bc30*/  UMOV UR16, 0x0 ;  /* 0x0000000000107882 */ /* 0x000fe20000000000 */
[----:B------:R-:W-:Y:S01]  /*bc40*/  UMOV UR17, 0x10000000 ;  /* 0x1000000000117882 */ /* 0x000fe20000000000 */
[----:B------:R-:W-:Y:S01]  /*bc50*/  UMOV UR27, UR11 ;  /* 0x0000000b001b7c82 */ /* 0x000fe20008000000 */
[----:B------:R-:W-:Y:S01]  /*bc60*/  UMOV UR26, UR18 ;  /* 0x00000012001a7c82 */ /* 0x000fe20008000000 */
[----:B------:R-:W-:-:S02]  /*bc70*/  UMOV UR25, UR9 ;  /* 0x0000000900197c82 */ /* 0x000fc40008000000 */
[----:B------:R1:W-:Y:S02]  /*bc80*/  UTMALDG.4D [UR8], [UR6], desc[UR16] ;  /* 0x00001008060075b4 */ /* 0x0003e40008019000 */
[----:B------:R1:W-:Y:S02]  /*bc90*/  UTMALDG.4D [UR24], [UR14], desc[UR16] ;  /* 0x000010180e0075b4 */ /* 0x0003e40008019000 */
[----:B-1----:R-:W-:Y:S05]  /*bca0*/  @P1 BRA `(.L_x_6178) ;  /* 0x0000000c00b41947 */ /* 0x002fea0003800000 */
[----:B------:R-:W-:Y:S01]  /*bcb0*/  LOP3.LUT R18, RZ, R5, RZ, 0x33, !PT ;  /* 0x00000005ff127212 */ /* 0x000fe200078e33ff */
[----:B------:R-:W-:Y:S02]  /*bcc0*/  IMAD.MOV.U32 R10, RZ, RZ, 0x1 ;  /* 0x00000001ff0a7424 */ /* 0x000fe400078e00ff */
[----:B------:R-:W-:Y:S02]  /*bcd0*/  IMAD.MOV.U32 R17, RZ, RZ, R5 ;  /* 0x000000ffff117224 */ /* 0x000fe400078e0005 */
[C---:B------:R-:W-:Y:S02]  /*bce0*/  IMAD.IADD R18, R4.reuse, 0x1, R18 ;  /* 0x0000000104127824 */ /* 0x040fe400078e0212 */
[----:B------:R-:W-:-:S05]  /*bcf0*/  VIADD R4, R4, 0xfffffffe ;  /* 0xfffffffe04047836 */ /* 0x000fca0000000000 */
[----:B------:R-:W-:Y:S02]  /*bd00*/  ISETP.NE.AND P1, PT, R4, R5, PT ;  /* 0x000000050400720c */ /* 0x000fe40003f25270 */
[----:B------:R-:W-:-:S05]  /*bd10*/  LOP3.LUT R4, R18, 0x1, RZ, 0xc0, !PT ;  /* 0x0000000112047812 */ /* 0x000fca00078ec0ff */
[----:B------:R1:W-:Y:S06]  /*bd20*/  STL [R1+0x10], R4 ;  /* 0x0000100401007387 */ /* 0x0003ec0000100800 */
[----:B------:R-:W-:Y:S05]  /*bd30*/  @!P1 BRA `(.L_x_6179) ;  /* 0x00000008005c9947 */ /* 0x000fea0003800000 */
[----:B------:R-:W-:Y:S02]  /*bd40*/  IMAD.IADD R18, R18, 0x1, -R4 ;  /* 0x0000000112127824 */ /* 0x000fe400078e0a04 */
[----:B------:R-:W-:Y:S02]  /*bd50*/  IMAD.MOV.U32 R17, RZ, RZ, R5 ;  /* 0x000000ffff117224 */ /* 0x000fe400078e0005 */
[----:B------:R-:W-:-:S07]  /*bd60*/  IMAD.MOV.U32 R10, RZ, RZ, 0x1 ;  /* 0x00000001ff0a7424 */ /* 0x000fce00078e00ff */
.L_x_6188:
[----:B------:R-:W-:-:S04]  /*bd70*/  SHF.L.U32 R19, R10, 0x1f, RZ ;  /* 0x0000001f0a137819 */ /* 0x000fc800000006ff */
[----:B------:R-:W2:Y:S02]  /*bd80*/  SYNCS.PHASECHK.TRANS64.TRYWAIT P1, [R0+URZ+0x30c40], R19 ;  /* 0x030c4013000075a7 */ /* 0x000ea4000802017f */
[----:B--2---:R-:W-:Y:S05]  /*bd90*/  @!P1 BRA `(.L_x_6180) ;  /* 0x00000014007c9947 */ /* 0x004fea0003800000 */
.L_x_6205:
        /* <DEDUP_REMOVED lines=8> */
.L_x_6181:
[----:B------:R-:W3:Y:S01]  /*be20*/  LDL R11, [R1] ;  /* 0x00000000010b7983 */ /* 0x000ee20000100800 */
[----:B------:R-:W4:Y:S01]  /*be30*/  LDC.64 R14, c[0x0][0x728] ;  /* 0x0001ca00ff0e7b82 */ /* 0x000f220000000a00 */
[----:B------:R-:W-:Y:S01]  /*be40*/  IMAD.SHL.U32 R20, R17, 0x80, RZ ;  /* 0x0000008011147824 */ /* 0x000fe200078e00ff */
        /* <DEDUP_REMOVED lines=11> */
[----:B----4-:R-:W-:-:S04]  /*bf00*/  LEA R3, P2, R2, R14, 0x2 ;  /* 0x0000000e02037211 */ /* 0x010fc800078410ff */
[----:B------:R-:W-:Y:S01]  /*bf10*/  UMOV UR5, UR17 ;  /* 0x0000001100057c82 */ /* 0x000fe20008000000 */
[----:B------:R-:W-:Y:S01]  /*bf20*/  R2UR UR6, R3 ;  /* 0x00000000030672ca */ /* 0x000fe200000e0000 */
[----:B-1----:R-:W-:Y:S02]  /*bf30*/  IMAD.MOV.U32 R13, RZ, RZ, R4 ;  /* 0x000000ffff0d7224 */ /* 0x002fe400078e0004 */
[----:B------:R-:W-:Y:S01]  /*bf40*/  IMAD.MOV.U32 R16, RZ, RZ, R5 ;  /* 0x000000ffff107224 */ /* 0x000fe200078e0005 */
[----:B---3--:R-:W-:Y:S02]  /*bf50*/  LEA.HI.X.SX32 R3, R20, R11, 0x1, P1 ;  /* 0x0000000b14037211 */ /* 0x008fe400008f0eff */
[----:B------:R-:W-:Y:S02]  /*bf60*/  IADD3 R4, P1, R13, 0x1f0, RZ ;  /* 0x000001f00d047810 */ /* 0x000fe40007f3e0ff */
[----:B------:R-:W-:Y:S02]  /*bf70*/  LEA.HI.X R3, R2, R15, R3, 0x2, P2 ;  /* 0x0000000f02037211 */ /* 0x000fe400010f1403 */
[----:B------:R-:W-:Y:S01]  /*bf80*/  R2UR UR8, R4 ;  /* 0x00000000040872ca */ /* 0x000fe200000e0000 */
[----:B------:R-:W-:Y:S01]  /*bf90*/  IMAD.X R5, RZ, RZ, R16, P1 ;  /* 0x000000ffff057224 */ /* 0x000fe200008e0610 */
[----:B------:R-:W-:-:S04]  /*bfa0*/  R2UR UR7, R3 ;  /* 0x00000000030772ca */ /* 0x000fc800000e0000 */
[----:B------:R-:W-:-:S13]  /*bfb0*/  R2UR UR9, R5 ;  /* 0x00000000050972ca */ /* 0x000fda00000e0000 */
[----:B------:R1:W-:Y:S01]  /*bfc0*/  UTMALDG.4D [UR16], [UR8], desc[UR14] ;  /* 0x00000e10080075b4 */ /* 0x0003e20008019000 */
[----:B------:R1:W-:Y:S01]  /*bfd0*/  UBLKCP.S.G [UR4], [UR6], UR10 ;  /* 0x00000004060073ba */ /* 0x0003e2000800020a */
[----:B------:R-:W3:Y:S02]  /*bfe0*/  SYNCS.PHASECHK.TRANS64.TRYWAIT P1, [R0+URZ+0x30c28], R19 ;  /* 0x030c2813000075a7 */ /* 0x000ee4000802017f */
[----:B-1-3--:R-:W-:Y:S05]  /*bff0*/  @!P1 BRA `(.L_x_6182) ;  /* 0x0000001000f89947 */ /* 0x00afea0003800000 */
.L_x_6206:
        /* <DEDUP_REMOVED lines=8> */
.L_x_6183:
[----:B------:R-:W-:Y:S01]  /*c080*/  VIADD R20, R20, 0x80 ;  /* 0x0000008014147836 */ /* 0x000fe20000000000 */
[----:B------:R-:W-:Y:S02]  /*c090*/  ULDC.64 UR4, c[0x0][0x700] ;  /* 0x0001c00000047ab9 */ /* 0x000fe40000000a00 */
[----:B------:R-:W-:Y:S02]  /*c0a0*/  IMAD.U32 R11, RZ, RZ, UR4 ;  /* 0x00000004ff0b7e24 */ /* 0x000fe4000f8e00ff */
[----:B------:R-:W-:-:S04]  /*c0b0*/  IADD3 R2, P1, R20, R8, RZ ;  /* 0x0000000814027210 */ /* 0x000fc80007f3e0ff */
        /* <DEDUP_REMOVED lines=26> */
.L_x_6207:
        /* <DEDUP_REMOVED lines=8> */
.L_x_6185:
[----:B-123--:R-:W2:Y:S01]  /*c2e0*/  LDL R19, [R1] ;  /* 0x0000000001137983 */ /* 0x00eea20000100800 */
[C---:B------:R-:W-:Y:S01]  /*c2f0*/  R2UR UR19, R20.reuse ;  /* 0x00000000141372ca */ /* 0x040fe200000e0000 */
[----:B------:R-:W-:Y:S01]  /*c300*/  UMOV UR6, 0x0 ;  /* 0x0000000000067882 */ /* 0x000fe20000000000 */
[----:B------:R-:W-:Y:S01]  /*c310*/  IADD3 R20, P1, R20, R6, RZ ;  /* 0x0000000614147210 */ /* 0x000fe20007f3e0ff */
[----:B------:R-:W-:Y:S01]  /*c320*/  UMOV UR7, 0x14f00000 ;  /* 0x14f0000000077882 */ /* 0x000fe20000000000 */
[----:B------:R-:W-:Y:S01]  /*c330*/  R2UR UR8, R0 ;  /* 0x00000000000872ca */ /* 0x000fe200000e0000 */
[----:B------:R-:W-:Y:S01]  /*c340*/  UMOV UR18, URZ ;  /* 0x0000003f00127c82 */ /* 0x000fe20008000000 */
[----:B------:R-:W-:Y:S01]  /*c350*/  R2UR UR4, R4 ;  /* 0x00000000040472ca */ /* 0x000fe200000e0000 */
[----:B------:R-:W-:Y:S01]  /*c360*/  UMOV UR10, 0x20 ;  /* 0x00000020000a7882 */ /* 0x000fe20000000000 */
[----:B------:R-:W-:Y:S02]  /*c370*/  R2UR UR5, R5 ;  /* 0x00000000050572ca */ /* 0x000fe400000e0000 */
[----:B------:R-:W-:-:S04]  /*c380*/  LOP3.LUT R10, R10, 0x1, RZ, 0x3c, !PT ;  /* 0x000000010a0a7812 */ /* 0x000fc800078e3cff */
[----:B------:R-:W-:-:S03]  /*c390*/  SHF.L.U32 R4, R10, 0x1f, RZ ;  /* 0x0000001f0a047819 */ /* 0x000fc600000006ff */
[----:B------:R-:W-:Y:S02]  /*c3a0*/  UIADD3 UR16, UR8, 0x1c000, URZ ;  /* 0x0001c00008107890 */ /* 0x000fe4000fffe03f */
[----:B------:R-:W-:Y:S02]  /*c3b0*/  UIADD3 UR17, UR8, 0x30c38, URZ ;  /* 0x00030c3808117890 */ /* 0x000fe4000fffe03f */
[----:B------:R-:W-:-:S05]  /*c3c0*/  UIADD3 UR8, UR8, 0x20600, URZ ;  /* 0x0002060008087890 */ /* 0x000fca000fffe03f */
[----:B------:R-:W-:Y:S02]  /*c3d0*/  UMOV UR9, UR17 ;  /* 0x0000001100097c82 */ /* 0x000fe40008000000 */
[----:B------:R1:W-:Y:S01]  /*c3e0*/  UTMALDG.4D [UR16], [UR4], desc[UR6] ;  /* 0x00000610040075b4 */ /* 0x0003e20008019000 */
[----:B--2---:R-:W-:Y:S01]  /*c3f0*/  IMAD.X R21, R21, 0x1, R19, P1 ;  /* 0x0000000115157824 */ /* 0x004fe200008e0613 */
[----:B------:R-:W-:-:S04]  /*c400*/  LEA R14, P1, R20, R14, 0x2 ;  /* 0x0000000e140e7211 */ /* 0x000fc800078210ff */
[----:B------:R-:W-:Y:S02]  /*c410*/  LEA.HI.X R21, R20, R15, R21, 0x2, P1 ;  /* 0x0000000f14157211 */ /* 0x000fe400008f1415 */
[----:B------:R-:W-:Y:S02]  /*c420*/  R2UR UR14, R14 ;  /* 0x000000000e0e72ca */ /* 0x000fe400000e0000 */
[----:B------:R-:W-:-:S13]  /*c430*/  R2UR UR15, R21 ;  /* 0x00000000150f72ca */ /* 0x000fda00000e0000 */
[----:B------:R1:W-:Y:S01]  /*c440*/  UBLKCP.S.G [UR8], [UR14], UR10 ;  /* 0x000000080e0073ba */ /* 0x0003e2000800020a */
[----:B------:R-:W2:Y:S02]  /*c450*/  SYNCS.PHASECHK.TRANS64.TRYWAIT P1, [R0+URZ+0x30c20], R4 ;  /* 0x030c2004000075a7 */ /* 0x000ea4000802017f */
[----:B-12---:R-:W-:Y:S05]  /*c460*/  @!P1 BRA `(.L_x_6186) ;  /* 0x0000001000049947 */ /* 0x006fea0003800000 */
.L_x_6209:
[----:B------:R-:W-:Y:S05]  /*c470*/  @P0 BRA `(.L_x_6187) ;  /* 0x00000000001c0947 */ /* 0x000fea0003800000 */
[----:B------:R-:W2:Y:S01]  /*c480*/  S2R R5, SR_TID.X ;  /* 0x0000000000057919 */ /* 0x000ea20000002100 */
[----:B-1----:R-:W-:-:S04]  /*c490*/  IMAD.MOV.U32 R4, RZ, RZ, 0x4200 ;  /* 0x00004200ff047424 */ /* 0x002fc800078e00ff */
[----:B------:R3:W-:Y:S01]  /*c4a0*/  SYNCS.ARRIVE.TRANS64 RZ, [R0+URZ+0x30c10], R4 ;  /* 0x030c100400ff79a7 */ /* 0x0007e2000800003f */
[----:B--2---:R-:W-:-:S04]  /*c4b0*/  LOP3.LUT R5, R5, 0x1f, RZ, 0xc0, !PT ;  /* 0x0000001f05057812 */ /* 0x004fc800078ec0ff */
[----:B------:R-:W-:-:S13]  /*c4c0*/  ISETP.NE.AND P1, PT, R5, RZ, PT ;  /* 0x000000ff0500720c */ /* 0x000fda0003f25270 */
[----:B---3--:R-:W-:Y:S05]  /*c4d0*/  @!P1 BRA `(.L_x_6187) ;  /* 0x0000000000049947 */ /* 0x008fea0003800000 */
[----:B------:R-:W-:Y:S01]  /*c4e0*/  BPT.TRAP 0x1 ;  /* 0x000000040000795c */ /* 0x000fe20000300000 */
.L_x_6187:
[----:B------:R-:W2:Y:S01]  /*c4f0*/  LDL R14, [R1+0x4] ;  /* 0x00000400010e7983 */ /* 0x000ea20000100800 */
        /* <DEDUP_REMOVED lines=8> */
[----:B------:R-:W-:-:S05]  /*c580*/  UMOV UR9, 0x20 ;  /* 0x0000002000097882 */ /* 0x000fca0000000000 */
[----:B------:R-:W-:Y:S02]  /*c590*/  UIADD3 UR8, UR8, 0x2, URZ ;  /* 0x0000000208087890 */ /* 0x000fe4000fffe03f */
[----:B------:R-:W-:Y:S02]  /*c5a0*/  UIADD3 UR16, UR14, 0x10000, URZ ;  /* 0x000100000e107890 */ /* 0x000fe4000fffe03f */
[----:B------:R-:W-:Y:S02]  /*c5b0*/  USHF.L.U32 UR19, UR8, 0x7, URZ ;  /* 0x0000000708137899 */ /* 0x000fe4000800063f */
[----:B------:R-:W-:Y:S01]  /*c5c0*/  UIADD3 UR17, UR14, 0x30c10, URZ ;  /* 0x00030c100e117890 */ /* 0x000fe2000fffe03f */
[----:B------:R-:W-:Y:S01]  /*c5d0*/  IMAD.U32 R17, RZ, RZ, UR8 ;  /* 0x00000008ff117e24 */ /* 0x000fe2000f8e00ff */
[----:B------:R-:W-:Y:S02]  /*c5e0*/  UIADD3 UR14, UR14, 0x20000, URZ ;  /* 0x000200000e0e7890 */ /* 0x000fe4000fffe03f */
[----:B-1----:R-:W-:-:S03]  /*c5f0*/  IADD3 R4, P1, R8, UR19, RZ ;  /* 0x0000001308047c10 */ /* 0x002fc6000ff3e0ff */
[----:B------:R-:W-:Y:S01]  /*c600*/  UMOV UR15, UR17 ;  /* 0x00000011000f7c82 */ /* 0x000fe20008000000 */
[----:B------:R-:W-:Y:S01]  /*c610*/  LEA R5, P2, R4, R11, 0x2 ;  /* 0x0000000b04057211 */ /* 0x000fe200078410ff */
[----:B------:R3:W-:Y:S03]  /*c620*/  UTMALDG.4D [UR16], [UR4], desc[UR6] ;  /* 0x00000610040075b4 */ /* 0x0007e60008019000 */
[----:B------:R-:W-:Y:S01]  /*c630*/  R2UR UR22, R5 ;  /* 0x00000000051672ca */ /* 0x000fe200000e0000 */
[----:B------:R-:W-:-:S05]  /*c640*/  IMAD.U32 R5, RZ, RZ, UR19 ;  /* 0x00000013ff057e24 */ /* 0x000fca000f8e00ff */
[----:B--2---:R-:W-:Y:S02]  /*c650*/  LEA.HI.X.SX32 R5, R5, R14, 0x1, P1 ;  /* 0x0000000e05057211 */ /* 0x004fe400008f0eff */
[----:B------:R-:W-:Y:S02]  /*c660*/  ISETP.NE.AND P1, PT, R18, RZ, PT ;  /* 0x000000ff1200720c */ /* 0x000fe40003f25270 */
[----:B------:R-:W-:-:S04]  /*c670*/  LEA.HI.X R5, R4, R12, R5, 0x2, P2 ;  /* 0x0000000c04057211 */ /* 0x000fc800010f1405 */
[----:B------:R-:W-:-:S13]  /*c680*/  R2UR UR23, R5 ;  /* 0x00000000051772ca */ /* 0x000fda00000e0000 */
[----:B------:R3:W-:Y:S02]  /*c690*/  UBLKCP.S.G [UR14], [UR22], UR9 ;  /* 0x0000000e160073ba */ /* 0x0007e40008000209 */
[----:B---3--:R-:W-:Y:S05]  /*c6a0*/  @P1 BRA `(.L_x_6188) ;  /* 0xfffffff400b01947 */ /* 0x008fea000383ffff */
.L_x_6179:
[----:B-1----:R-:W2:Y:S04]  /*c6b0*/  LDL.LU R4, [R1+0x10] ;  /* 0x0000100001047983 */ /* 0x002ea80000300800 */
[----:B------:R1:W5:Y:S01]  /*c6c0*/  LDL R5, [R1+0x14] ;  /* 0x0000140001057983 */ /* 0x0003620000100800 */
[----:B--2---:R-:W-:-:S13]  /*c6d0*/  ISETP.NE.AND P1, PT, R4, RZ, PT ;  /* 0x000000ff0400720c */ /* 0x004fda0003f25270 */
[----:B-1----:R-:W-:Y:S05]  /*c6e0*/  @!P1 BRA `(.L_x_6178) ;  /* 0x0000000400249947 */ /* 0x002fea0003800000 */
[----:B------:R-:W-:-:S04]  /*c6f0*/  SHF.L.U32 R14, R10, 0x1f, RZ ;  /* 0x0000001f0a0e7819 */ /* 0x000fc800000006ff */
[----:B------:R-:W1:Y:S02]  /*c700*/  SYNCS.PHASECHK.TRANS64.TRYWAIT P1, [R0+URZ+0x30c40], R14 ;  /* 0x030c400e000075a7 */ /* 0x000e64000802017f */
[----:B-1----:R-:W-:Y:S05]  /*c710*/  @!P1 BRA `(.L_x_6189) ;  /* 0x0000000c00709947 */ /* 0x002fea0003800000 */
.L_x_6210:
[----:B------:R-:W-:Y:S05]  /*c720*/  @P0 BRA `(.L_x_6190) ;  /* 0x00000000001c0947 */ /* 0x000fea0003800000 */
[----:B------:R-:W2:Y:S02]  /*c730*/  S2R R4, SR_TID.X ;  /* 0x0000000000047919 */ /* 0x000ea40000002100 */
[----:B--2--5:R-:W-:Y:S01]  /*c740*/  LOP3.LUT R5, R4, 0x1f, RZ, 0xc0, !PT ;  /* 0x0000001f04057812 */ /* 0x024fe200078ec0ff */
[----:B------:R-:W-:-:S03]  /*c750*/  IMAD.MOV.U32 R4, RZ, RZ, 0x4200 ;  /* 0x00004200ff047424 */ /* 0x000fc600078e00ff */
[----:B------:R-:W-:Y:S01]  /*c760*/  ISETP.NE.AND P1, PT, R5, RZ, PT ;  /* 0x000000ff0500720c */ /* 0x000fe20003f25270 */
[----:B------:R2:W-:-:S12]  /*c770*/  SYNCS.ARRIVE.TRANS64 RZ, [R0+URZ+0x30c30], R4 ;  /* 0x030c300400ff79a7 */ /* 0x0005d8000800003f */
[----:B--2---:R-:W-:Y:S05]  /*c780*/  @!P1 BRA `(.L_x_6190) ;  /* 0x0000000000049947 */ /* 0x004fea0003800000 */
[----:B------:R-:W-:Y:S01]  /*c790*/  BPT.TRAP 0x1 ;  /* 0x000000040000795c */ /* 0x000fe20000300000 */
.L_x_6190:
[----:B------:R-:W2:Y:S01]  /*c7a0*/  LDL R18, [R1] ;  /* 0x0000000001127983 */ /* 0x000ea20000100800 */
[----:B-----5:R-:W3:Y:S01]  /*c7b0*/  LDC.64 R4, c[0x0][0x728] ;  /* 0x0001ca00ff047b82 */ /* 0x020ee20000000a00 */
        /* <DEDUP_REMOVED lines=11> */
[----:B---3--:R-:W-:-:S04]  /*c870*/  LEA R4, P2, R15, R4, 0x2 ;  /* 0x000000040f047211 */ /* 0x008fc800078410ff */
[----:B------:R-:W-:Y:S01]  /*c880*/  UMOV UR9, UR17 ;  /* 0x0000001100097c82 */ /* 0x000fe20008000000 */
[----:B------:R-:W-:Y:S02]  /*c890*/  R2UR UR14, R4 ;  /* 0x00000000040e72ca */ /* 0x000fe400000e0000 */
[----:B--2---:R-:W-:-:S04]  /*c8a0*/  LEA.HI.X.SX32 R4, R17, R18, 0x1, P1 ;  /* 0x0000001211047211 */ /* 0x004fc800008f0eff */
        /* <DEDUP_REMOVED lines=8> */
[----:B------:R-:W3:Y:S02]  /*c930*/  SYNCS.PHASECHK.TRANS64.TRYWAIT P1, [R0+URZ+0x30c28], R14 ;  /* 0x030c280e000075a7 */ /* 0x000ee4000802017f */
[----:B--23--:R-:W-:Y:S05]  /*c940*/  @!P1 BRA `(.L_x_6191) ;  /* 0x0000000800f89947 */ /* 0x00cfea0003800000 */
.L_x_6211:
        /* <DEDUP_REMOVED lines=8> */
.L_x_6192:
[----:B------:R-:W3:Y:S01]  /*c9d0*/  LDL.LU R4, [R1+0x4] ;  /* 0x0000040001047983 */ /* 0x000ee20000300800 */
        /* <DEDUP_REMOVED lines=11> */
[----:B------:R-:W-:Y:S01]  /*ca90*/  IMAD.U32 R5, RZ, RZ, UR19 ;  /* 0x00000013ff057e24 */ /* 0x000fe2000f8e00ff */
[----:B------:R-:W-:Y:S01]  /*caa0*/  IADD3 R8, P0, R8, UR19, RZ ;  /* 0x0000001308087c10 */ /* 0x000fe2000ff1e0ff */
[----:B------:R-:W-:Y:S01]  /*cab0*/  UIADD3 UR8, UR8, 0x20200, URZ ;  /* 0x0002020008087890 */ /* 0x000fe2000fffe03f */
[----:B------:R-:W-:Y:S02]  /*cac0*/  IMAD.MOV.U32 R2, RZ, RZ, 0x1 ;  /* 0x00000001ff027424 */ /* 0x000fe400078e00ff */
[----:B------:R-:W-:-:S02]  /*cad0*/  UMOV UR9, UR17 ;  /* 0x0000001100097c82 */ /* 0x000fc40008000000 */
[----:B------:R4:W-:Y:S01]  /*cae0*/  UTMALDG.4D [UR16], [UR4], desc[UR6] ;  /* 0x00000610040075b4 */ /* 0x0009e20008019000 */
[----:B---3--:R-:W-:Y:S02]  /*caf0*/  LEA.HI.X.SX32 R5, R5, R4, 0x1, P0 ;  /* 0x0000000405057211 */ /* 0x008fe400000f0eff */
[----:B------:R-:W-:-:S04]  /*cb00*/  LEA R11, P0, R8, R11, 0x2 ;  /* 0x0000000b080b7211 */ /* 0x000fc800078010ff */
[----:B------:R-:W-:Y:S02]  /*cb10*/  LEA.HI.X R12, R8, R12, R5, 0x2, P0 ;  /* 0x0000000c080c7211 */ /* 0x000fe400000f1405 */
[----:B------:R-:W-:Y:S01]  /*cb20*/  R2UR UR14, R11 ;  /* 0x000000000b0e72ca */ /* 0x000fe200000e0000 */
[----:B------:R4:W5:Y:S01]  /*cb30*/  LDL.LU R5, [R1+0x14] ;  /* 0x0000140001057983 */ /* 0x0009620000300800 */
[----:B------:R-:W-:-:S03]  /*cb40*/  R2UR UR15, R12 ;  /* 0x000000000c0f72ca */ /* 0x000fc600000e0000 */
[----:B------:R4:W-:Y:S10]  /*cb50*/  STL [R1+0x8], R2 ;  /* 0x0000080201007387 */ /* 0x0009f40000100800 */
[----:B------:R4:W-:Y:S02]  /*cb60*/  UBLKCP.S.G [UR8], [UR14], UR10 ;  /* 0x000000080e0073ba */ /* 0x0009e4000800020a */
[----:B----4-:R-:W-:Y:S01]  /*cb70*/  NOP ;  /* 0x0000000000007918 */ /* 0x010fe20000000000 */
.L_x_6178:
[----:B------:R-:W3:Y:S01]  /*cb80*/  LDL R3, [R1+0x8] ;  /* 0x0000080001037983 */ /* 0x000ee20000100800 */
[----:B------:R-:W4:Y:S02]  /*cb90*/  S2R R2, SR_TID.X ;  /* 0x0000000000027919 */ /* 0x000f240000002100 */
[----:B----4-:R-:W-:-:S04]  /*cba0*/  LOP3.LUT R2, R2, 0x7f, RZ, 0xc0, !PT ;  /* 0x0000007f02027812 */ /* 0x010fc800078ec0ff */
[----:B------:R-:W-:Y:S01]  /*cbb0*/  ISETP.NE.AND P1, PT, R2, RZ, PT ;  /* 0x000000ff0200720c */ /* 0x000fe20003f25270 */
[----:B---3--:R-:W-:Y:S01]  /*cbc0*/  IMAD R4, R3, 0x8, R0 ;  /* 0x0000000803047824 */ /* 0x008fe200078e0200 */
[----:B------:R-:W-:-:S04]  /*cbd0*/  SHF.L.U32 R3, R10, 0x1f, RZ ;  /* 0x0000001f0a037819 */ /* 0x000fc800000006ff */
[----:B------:R-:W3:Y:S02]  /*cbe0*/  SYNCS.PHASECHK.TRANS64.TRYWAIT P0, [R4+URZ+0x30c40], R3 ;  /* 0x030c4003040075a7 */ /* 0x000ee4000800017f */
[----:B---3--:R-:W-:Y:S05]  /*cbf0*/  @!P0 BRA `(.L_x_6193) ;  /* 0x0000000800608947 */ /* 0x008fea0003800000 */
.L_x_6212:
[----:B------:R-:W-:Y:S05]  /*cc00*/  @P1 BRA `(.L_x_6194) ;  /* 0x0000000000181947 */ /* 0x000fea0003800000 */
[----:B------:R-:W4:Y:S01]  /*cc10*/  S2R R2, SR_TID.X ;  /* 0x0000000000027919 */ /* 0x000f220000002100 */
[----:B---3--:R-:W-:-:S04]  /*cc20*/  IMAD.MOV.U32 R3, RZ, RZ, 0x4200 ;  /* 0x00004200ff037424 */ /* 0x008fc800078e00ff */
[----:B------:R3:W-:Y:S01]  /*cc30*/  SYNCS.ARRIVE.TRANS64 RZ, [R4+URZ+0x30c30], R3 ;  /* 0x030c300304ff79a7 */ /* 0x0007e2000800003f */
[----:B----4-:R-:W-:-:S13]  /*cc40*/  LOP3.LUT P0, RZ, R2, 0x1f, RZ, 0xc0, !PT ;  /* 0x0000001f02ff7812 */ /* 0x010fda000780c0ff */
[----:B---3--:R-:W-:Y:S05]  /*cc50*/  @!P0 BRA `(.L_x_6194) ;  /* 0x0000000000048947 */ /* 0x008fea0003800000 */
[----:B------:R-:W-:Y:S01]  /*cc60*/  BPT.TRAP 0x1 ;  /* 0x000000040000795c */ /* 0x000fe20000300000 */
.L_x_6194:
[----:B------:R-:W4:Y:S01]  /*cc70*/  LDL.LU R9, [R1] ;  /* 0x0000000001097983 */ /* 0x000f220000300800 */
[----:B-----5:R-:W-:Y:S01]  /*cc80*/  R2UR UR19, R5 ;  /* 0x00000000051372ca */ /* 0x020fe200000e0000 */
[----:B---3--:R-:W3:Y:S02]  /*cc90*/  LDC.64 R2, c[0x0][0x728] ;  /* 0x0001ca00ff027b82 */ /* 0x008ee40000000a00 */
[----:B------:R-:W2:Y:S01]  /*cca0*/  LDL.LU R8, [R1+0x8] ;  /* 0x0000080001087983 */ /* 0x000ea20000300800 */
[----:B------:R-:W-:Y:S01]  /*ccb0*/  R2UR UR17, R4 ;  /* 0x00000000041172ca */ /* 0x000fe200000e0000 */
[----:B------:R-:W-:Y:S01]  /*ccc0*/  UMOV UR6, 0x0 ;  /* 0x0000000000067882 */ /* 0x000fe20000000000 */
[----:B------:R-:W-:Y:S01]  /*ccd0*/  UMOV UR7, 0x14f00000 ;  /* 0x14f0000000077882 */ /* 0x000fe20000000000 */
[----:B------:R-:W-:Y:S01]  /*cce0*/  UMOV UR18, URZ ;  /* 0x0000003f00127c82 */ /* 0x000fe20008000000 */
[----:B------:R-:W-:-:S05]  /*ccf0*/  UMOV UR10, 0x20 ;  /* 0x00000020000a7882 */ /* 0x000fca0000000000 */
[----:B------:R-:W-:-:S04]  /*cd00*/  USHF.L.U32 UR19, UR19, 0x7, URZ ;  /* 0x0000000713137899 */ /* 0x000fc8000800063f */
[----:B------:R-:W-:Y:S02]  /*cd10*/  UIADD3 UR17, UR17, 0x30c30, URZ ;  /* 0x00030c3011117890 */ /* 0x000fe4000fffe03f */
[----:B------:R-:W-:Y:S01]  /*cd20*/  IMAD.U32 R5, RZ, RZ, UR19 ;  /* 0x00000013ff057e24 */ /* 0x000fe2000f8e00ff */
[----:B------:R-:W-:-:S04]  /*cd30*/  IADD3 R6, P0, R6, UR19, RZ ;  /* 0x0000001306067c10 */ /* 0x000fc8000ff1e0ff */
[----:B------:R-:W-:Y:S01]  /*cd40*/  UMOV UR9, UR17 ;  /* 0x0000001100097c82 */ /* 0x000fe20008000000 */
[----:B----4-:R-:W-:Y:S02]  /*cd50*/  LEA.HI.X.SX32 R5, R5, R9, 0x1, P0 ;  /* 0x0000000905057211 */ /* 0x010fe400000f0eff */
[----:B---3--:R-:W-:Y:S01]  /*cd60*/  LEA R2, P0, R6, R2, 0x2 ;  /* 0x0000000206027211 */ /* 0x008fe200078010ff */
[C-C-:B--2---:R-:W-:Y:S02]  /*cd70*/  IMAD R4, R8.reuse, 0x4000, R0.reuse ;  /* 0x0000400008047824 */ /* 0x144fe400078e0200 */
[----:B-1----:R-:W-:Y:S01]  /*cd80*/  IMAD R0, R8, 0x200, R0 ;  /* 0x0000020008007824 */ /* 0x002fe200078e0200 */
[----:B------:R-:W-:Y:S02]  /*cd90*/  LEA.HI.X R3, R6, R3, R5, 0x2, P0 ;  /* 0x0000000306037211 */ /* 0x000fe400000f1405 */
[----:B------:R-:W-:Y:S02]  /*cda0*/  IADD3 R13, P0, R13, 0x1f0, RZ ;  /* 0x000001f00d0d7810 */ /* 0x000fe40007f1e0ff */
[----:B------:R-:W-:-:S02]  /*cdb0*/  R2UR UR16, R4 ;  /* 0x00000000041072ca */ /* 0x000fc400000e0000 */
[----:B------:R-:W-:Y:S01]  /*cdc0*/  R2UR UR8, R0 ;  /* 0x00000000000872ca */ /* 0x000fe200000e0000 */
[----:B------:R-:W-:Y:S01]  /*cdd0*/  IMAD.X R16, RZ, RZ, R16, P0 ;  /* 0x000000ffff107224 */ /* 0x000fe200000e0610 */
[----:B------:R-:W-:Y:S01]  /*cde0*/  R2UR UR4, R13 ;  /* 0x000000000d0472ca */ /* 0x000fe200000e0000 */
[----:B------:R-:W-:Y:S01]  /*cdf0*/  VIADD R0, R8, 0x1 ;  /* 0x0000000108007836 */ /* 0x000fe20000000000 */
[----:B------:R-:W-:Y:S02]  /*ce00*/  R2UR UR14, R2 ;  /* 0x00000000020e72ca */ /* 0x000fe400000e0000 */
[----:B------:R-:W-:Y:S02]  /*ce10*/  R2UR UR5, R16 ;  /* 0x00000000100572ca */ /* 0x000fe400000e0000 */
[----:B------:R-:W-:Y:S02]  /*ce20*/  R2UR UR15, R3 ;  /* 0x00000000030f72ca */ /* 0x000fe400000e0000 */
[----:B------:R-:W-:Y:S01]  /*ce30*/  ISETP.NE.AND P0, PT, R0, 0x2, PT ;  /* 0x000000020000780c */ /* 0x000fe20003f05270 */
[----:B------:R-:W-:-:S02]  /*ce40*/  UIADD3 UR16, UR16, 0x18000, URZ ;  /* 0x0001800010107890 */ /* 0x000fc4000fffe03f */
[----:B------:R-:W-:Y:S01]  /*ce50*/  UIADD3 UR8, UR8, 0x20400, URZ ;  /* 0x0002040008087890 */ /* 0x000fe2000fffe03f */
[----:B------:R-:W-:Y:S02]  /*ce60*/  SEL R3, RZ, 0x1, P0 ;  /* 0x00000001ff037807 */ /* 0x000fe40000000000 */
[----:B------:R-:W-:Y:S02]  /*ce70*/  SEL R0, R0, RZ, P0 ;  /* 0x000000ff00007207 */ /* 0x000fe40000000000 */
[----:B------:R-:W-:Y:S02]  /*ce80*/  LOP3.LUT R10, R10, R3, RZ, 0x3c, !PT ;  /* 0x000000030a0a7212 */ /* 0x000fe400078e3cff */
[----:B------:R1:W-:Y:S02]  /*ce90*/  UTMALDG.4D [UR16], [UR4], desc[UR6] ;  /* 0x00000610040075b4 */ /* 0x0003e40008019000 */
[----:B------:R1:W-:Y:S02]  /*cea0*/  UBLKCP.S.G [UR8], [UR14], UR10 ;  /* 0x000000080e0073ba */ /* 0x0003e4000800020a */
[----:B-1----:R-:W-:Y:S01]  /*ceb0*/  NOP ;  /* 0x0000000000007918 */ /* 0x002fe20000000000 */
.L_x_6175:
[----:B------:R-:W-:Y:S05]  /*cec0*/  BSYNC B0 ;  /* 0x0000000000007941 */ /* 0x000fea0003800000 */
.L_x_6174:
[----:B------:R-:W-:-:S03]  /*ced0*/  UMOV UR4, 0xffffffff ;  /* 0xffffffff00047882 */ /* 0x000fc60000000000 */
[----:B------:R-:W-:Y:S05]  /*cee0*/  BRA.DIV UR4, `(.L_x_6195) ;  /* 0x0000000604b87947 */ /* 0x000fea000b800000 */
[----:B------:R-:W-:-:S13]  /*cef0*/  ELECT P6, URZ, PT ;  /* 0x00000000003f782f */ /* 0x000fda00038c0000 */
.L_x_6215:
[----:B------:R-:W-:Y:S05]  /*cf00*/  @!P6 BRA `(.L_x_6094) ;  /* 0x000000000084e947 */ /* 0x000fea0003800000 */
[----:B------:R-:W2:Y:S02]  /*cf10*/  LDL.LU R2, [R1+0x18] ;  /* 0x0000180001027983 */ /* 0x000ea40000300800 */
[----:B--2---:R-:W-:-:S04]  /*cf20*/  LOP3.LUT R2, R2, 0x2, RZ, 0xfc, !PT ;  /* 0x0000000202027812 */ /* 0x004fc800078efcff */
[----:B------:R-:W-:-:S13]  /*cf30*/  ISETP.NE.AND P2, PT, R2, 0x3, PT ;  /* 0x000000030200780c */ /* 0x000fda0003f45270 */
[----:B------:R-:W-:Y:S05]  /*cf40*/  @!P2 BRA `(.L_x_6196) ;  /* 0x000000000004a947 */ /* 0x000fea0003800000 */
[----:B------:R-:W-:Y:S01]  /*cf50*/  BPT.TRAP 0x1 ;  /* 0x000000040000795c */ /* 0x000fe20000300000 */
.L_x_6196:
        /* <DEDUP_REMOVED lines=15> */
.L_x_6216:
[----:B------:R-:W2:Y:S02]  /*d050*/  SYNCS.PHASECHK.TRANS64.TRYWAIT P0, [R3+URZ], R2 ;  /* 0x00000002030075a7 */ /* 0x000ea4000800017f */
[----:B--2---:R-:W-:Y:S05]  /*d060*/  @!P0 BRA `(.L_x_6198) ;  /* 0x00000004008c8947 */ /* 0x004fea0003800000 */
.L_x_6217:
[----:B------:R-:W-:Y:S05]  /*d070*/  @!P2 BRA `(.L_x_6199) ;  /* 0x000000000004a947 */ /* 0x000fea0003800000 */
[----:B------:R-:W-:Y:S01]  /*d080*/  BPT.TRAP 0x1 ;  /* 0x000000040000795c */ /* 0x000fe20000300000 */
.L_x_6199:
[----:B--2---:R-:W-:-:S04]  /*d090*/  VIADD R3, R8, 0x30c40 ;  /* 0x00030c4008037836 */ /* 0x004fc80000000000 */
[----:B------:R-:W-:-:S04]  /*d0a0*/  IMAD R5, R0, 0x8, R3 ;  /* 0x0000000800057824 */ /* 0x000fc800078e0203 */
[----:B------:R-:W2:Y:S02]  /*d0b0*/  SYNCS.PHASECHK.TRANS64.TRYWAIT P0, [R5+URZ], R4 ;  /* 0x00000004050075a7 */ /* 0x000ea4000800017f */
[----:B--2---:R-:W-:Y:S05]  /*d0c0*/  @!P0 BRA `(.L_x_6200) ;  /* 0x0000000400888947 */ /* 0x004fea0003800000 */
.L_x_6218:
[----:B------:R-:W-:-:S07]  /*d0d0*/  IMAD R3, R6, 0x8, R3 ;  /* 0x0000000806037824 */ /* 0x000fce00078e0203 */
.L_x_6201:
[----:B---3--:R3:W4:Y:S02]  /*d0e0*/  SYNCS.PHASECHK.TRANS64.TRYWAIT P0, [R3+URZ], R2 ;  /* 0x00000002030075a7 */ /* 0x008724000800017f */
[----:B----4-:R-:W-:Y:S05]  /*d0f0*/  @!P0 NANOSLEEP.SYNCS 0x989680 ;  /* 0x009896800000895d */ /* 0x010fea0003900000 */
[----:B------:R-:W4:Y:S02]  /*d100*/  @!P0 SYNCS.PHASECHK.TRANS64 P0, [R3+URZ], R2 ;  /* 0x00000002030085a7 */ /* 0x000f24000800007f */
[----:B----4-:R-:W-:Y:S05]  /*d110*/  @!P0 BRA `(.L_x_6201) ;  /* 0xfffffffc00f08947 */ /* 0x010fea000383ffff */
.L_x_6094:
[----:B------:R-:W-:Y:S05]  /*d120*/  BSYNC B6 ;  /* 0x0000000000067941 */ /* 0x000fea0003800000 */
.L_x_6089:
[----:B------:R-:W-:Y:S05]  /*d130*/  EXIT ;  /* 0x000000000000794d */ /* 0x000fea0003800000 */
.L_x_6100:
[----:B------:R-:W-:Y:S02]  /*d140*/  IMAD.MOV.U32 R12, RZ, RZ, RZ ;  /* 0x000000ffff0c7224 */ /* 0x000fe400078e00ff */
[----:B------:R-:W-:Y:S02]  /*d150*/  IMAD.MOV.U32 R11, RZ, RZ, 0x1f ;  /* 0x0000001fff0b7424 */ /* 0x000fe400078e00ff */
[----:B------:R-:W-:-:S07]  /*d160*/  IMAD.MOV.U32 R15, RZ, RZ, -0x1 ;  /* 0xffffffffff0f7424 */ /* 0x000fce00078e00ff */
[----:B------:R-:W-:Y:S05]  /*d170*/  WARPSYNC.COLLECTIVE R15, `(.L_x_6202) ;  /* 0x000000000f087348 */ /* 0x000fea0003c00000 */
[----:B------:R1:W2:Y:S02]  /*d180*/  SHFL.IDX P6, R14, R13, R12, R11 ;  /* 0x0000000c0d0e7389 */ /* 0x0002a400000c000b */
[----:B-12---:R-:W-:Y:S01]  /*d190*/  ENDCOLLECTIVE ;  /* 0x000000000000791b */ /* 0x006fe20003800000 */
.L_x_6202:
[----:B------:R-:W-:Y:S05]  /*d1a0*/  BRA `(.L_x_6203) ;  /* 0xffffff3c00dc7947 */ /* 0x000fea000383ffff */
.L_x_6102:
[----:B----4-:R4:W1:Y:S02]  /*d1b0*/  SYNCS.PHASECHK.TRANS64.TRYWAIT P0, [R236+URZ+0x30c00], R9 ;  /* 0x030c0009ec0075a7 */ /* 0x010864000800017f */
[----:B-1----:R-:W-:Y:S05]  /*d1c0*/  @!P0 NANOSLEEP.SYNCS 0x989680 ;  /* 0x009896800000895d */ /* 0x002fea0003900000 */
[----:B------:R-:W1:Y:S02]  /*d1d0*/  @!P0 SYNCS.PHASECHK.TRANS64 P0, [R236+URZ+0x30c00], R9 ;  /* 0x030c0009ec0085a7 */ /* 0x000e64000800007f */
[----:B-1----:R-:W-:Y:S05]  /*d1e0*/  @!P0 BRA `(.L_x_6102) ;  /* 0xfffffffc00f08947 */ /* 0x002fea000383ffff */
[----:B------:R-:W-:Y:S05]  /*d1f0*/  BRA `(.L_x_6101) ;  /* 0xffffff3c00f07947 */ /* 0x000fea000383ffff */
.L_x_6107:
[----:B--2---:R2:W3:Y:S02]  /*d200*/  SYNCS.PHASECHK.TRANS64.TRYWAIT P1, [R6+URZ+0x30c10], R17 ;  /* 0x030c1011060075a7 */ /* 0x0044e4000802017f */
[----:B---3--:R-:W-:Y:S05]  /*d210*/  @!P1 NANOSLEEP.SYNCS 0x989680 ;  /* 0x009896800000995d */ /* 0x008fea0003900000 */
[----:B------:R-:W3:Y:S02]  /*d220*/  @!P1 SYNCS.PHASECHK.TRANS64 P1, [R6+URZ+0x30c10], R17 ;  /* 0x030c1011060095a7 */ /* 0x000ee4000802007f */
[----:B---3--:R-:W-:Y:S05]  /*d230*/  @!P1 BRA `(.L_x_6107) ;  /* 0xfffffffc00f09947 */ /* 0x008fea000383ffff */
[----:B------:R-:W-:Y:S05]  /*d240*/  BRA `(.L_x_6106) ;  /* 0xffffff4800587947 */ /* 0x000fea000383ffff */
.L_x_6111:
[----:B------:R1:W1:Y:S02]  /*d250*/  SYNCS.PHASECHK.TRANS64.TRYWAIT P1, [R6+URZ+0x30c30], R17 ;  /* 0x030c3011060075a7 */ /* 0x000264000802017f */
[----:B-1----:R-:W-:Y:S05]  /*d260*/  @!P1 NANOSLEEP.SYNCS 0x989680 ;  /* 0x009896800000995d */ /* 0x002fea0003900000 */
[----:B------:R-:W1:Y:S02]  /*d270*/  @!P1 SYNCS.PHASECHK.TRANS64 P1, [R6+URZ+0x30c30], R17 ;  /* 0x030c3011060095a7 */ /* 0x000e64000802007f */
[----:B-1----:R-:W-:Y:S05]  /*d280*/  @!P1 BRA `(.L_x_6111) ;  /* 0xfffffffc00f09947 */ /* 0x002fea000383ffff */
[----:B------:R-:W-:Y:S05]  /*d290*/  BRA `(.L_x_6110) ;  /* 0xffffff4c00747947 */ /* 0x000fea000383ffff */
.L_x_6119:
[----:B--2---:R2:W3:Y:S02]  /*d2a0*/  SYNCS.PHASECHK.TRANS64.TRYWAIT P1, [R7+URZ+0x30c10], R20 ;  /* 0x030c1014070075a7 */ /* 0x0044e4000802017f */
[----:B---3--:R-:W-:Y:S05]  /*d2b0*/  @!P1 NANOSLEEP.SYNCS 0x989680 ;  /* 0x009896800000995d */ /* 0x008fea0003900000 */
[----:B------:R-:W3:Y:S02]  /*d2c0*/  @!P1 SYNCS.PHASECHK.TRANS64 P1, [R7+URZ+0x30c10], R20 ;  /* 0x030c1014070095a7 */ /* 0x000ee4000802007f */
[----:B---3--:R-:W-:Y:S05]  /*d2d0*/  @!P1 BRA `(.L_x_6119) ;  /* 0xfffffffc00f09947 */ /* 0x008fea000383ffff */
[----:B------:R-:W-:Y:S05]  /*d2e0*/  BRA `(.L_x_6118) ;  /* 0xffffff84008c7947 */ /* 0x000fea000383ffff */
.L_x_6123:
[----:B------:R1:W1:Y:S02]  /*d2f0*/  SYNCS.PHASECHK.TRANS64.TRYWAIT P1, [R7+URZ+0x30c30], R20 ;  /* 0x030c3014070075a7 */ /* 0x000264000802017f */
[----:B-1----:R-:W-:Y:S05]  /*d300*/  @!P1 NANOSLEEP.SYNCS 0x989680 ;  /* 0x009896800000995d */ /* 0x002fea0003900000 */
[----:B------:R-:W1:Y:S02]  /*d310*/  @!P1 SYNCS.PHASECHK.TRANS64 P1, [R7+URZ+0x30c30], R20 ;  /* 0x030c3014070095a7 */ /* 0x000e64000802007f */
[----:B-1----:R-:W-:Y:S05]  /*d320*/  @!P1 BRA `(.L_x_6123) ;  /* 0xfffffffc00f09947 */ /* 0x002fea000383ffff */
[----:B------:R-:W-:Y:S05]  /*d330*/  BRA `(.L_x_6122) ;  /* 0xffffff8800a07947 */ /* 0x000fea000383ffff */
.L_x_6176:
[----:B-1----:R1:W2:Y:S02]  /*d340*/  SYNCS.PHASECHK.TRANS64.TRYWAIT P1, [R0+URZ+0x30c20], R11 ;  /* 0x030c200b000075a7 */ /* 0x0022a4000802017f */
[----:B--2---:R-:W-:Y:S05]  /*d350*/  @!P1 NANOSLEEP.SYNCS 0x989680 ;  /* 0x009896800000995d */ /* 0x004fea0003900000 */
[----:B------:R-:W2:Y:S02]  /*d360*/  @!P1 SYNCS.PHASECHK.TRANS64 P1, [R0+URZ+0x30c20], R11 ;  /* 0x030c200b000095a7 */ /* 0x000ea4000802007f */
[----:B--2---:R-:W-:Y:S05]  /*d370*/  @!P1 BRA `(.L_x_6176) ;  /* 0xfffffffc00f09947 */ /* 0x004fea000383ffff */
[----:B------:R-:W-:Y:S05]  /*d380*/  BRA `(.L_x_6204) ;  /* 0xffffffe400307947 */ /* 0x000fea000383ffff */
.L_x_6180:
[----:B--2---:R2:W3:Y:S02]  /*d390*/  SYNCS.PHASECHK.TRANS64.TRYWAIT P1, [R0+URZ+0x30c40], R19 ;  /* 0x030c4013000075a7 */ /* 0x0044e4000802017f */
[----:B---3--:R-:W-:Y:S05]  /*d3a0*/  @!P1 NANOSLEEP.SYNCS 0x989680 ;  /* 0x009896800000995d */ /* 0x008fea0003900000 */
[----:B------:R-:W3:Y:S02]  /*d3b0*/  @!P1 SYNCS.PHASECHK.TRANS64 P1, [R0+URZ+0x30c40], R19 ;  /* 0x030c4013000095a7 */ /* 0x000ee4000802007f */
[----:B---3--:R-:W-:Y:S05]  /*d3c0*/  @!P1 BRA `(.L_x_6180) ;  /* 0xfffffffc00f09947 */ /* 0x008fea000383ffff */
[----:B------:R-:W-:Y:S05]  /*d3d0*/  BRA `(.L_x_6205) ;  /* 0xffffffe800707947 */ /* 0x000fea000383ffff */
.L_x_6182:
[----:B-1----:R1:W3:Y:S02]  /*d3e0*/  SYNCS.PHASECHK.TRANS64.TRYWAIT P1, [R0+URZ+0x30c28], R19 ;  /* 0x030c2813000075a7 */ /* 0x0022e4000802017f */
[----:B---3--:R-:W-:Y:S05]  /*d3f0*/  @!P1 NANOSLEEP.SYNCS 0x989680 ;  /* 0x009896800000995d */ /* 0x008fea0003900000 */
[----:B------:R-:W3:Y:S02]  /*d400*/  @!P1 SYNCS.PHASECHK.TRANS64 P1, [R0+URZ+0x30c28], R19 ;  /* 0x030c2813000095a7 */ /* 0x000ee4000802007f */
[----:B---3--:R-:W-:Y:S05]  /*d410*/  @!P1 BRA `(.L_x_6182) ;  /* 0xfffffffc00f09947 */ /* 0x008fea000383ffff */
[----:B------:R-:W-:Y:S05]  /*d420*/  BRA `(.L_x_6206) ;  /* 0xffffffe800f47947 */ /* 0x000fea000383ffff */
.L_x_6184:
[----:B---3--:R3:W4:Y:S02]  /*d430*/  SYNCS.PHASECHK.TRANS64.TRYWAIT P1, [R0+URZ+0x30c48], R19 ;  /* 0x030c4813000075a7 */ /* 0x008724000802017f */
[----:B----4-:R-:W-:Y:S05]  /*d440*/  @!P1 NANOSLEEP.SYNCS 0x989680 ;  /* 0x009896800000995d */ /* 0x010fea0003900000 */
[----:B------:R-:W4:Y:S02]  /*d450*/  @!P1 SYNCS.PHASECHK.TRANS64 P1, [R0+URZ+0x30c48], R19 ;  /* 0x030c4813000095a7 */ /* 0x000f24000802007f */
[----:B----4-:R-:W-:Y:S05]  /*d460*/  @!P1 BRA `(.L_x_6184) ;  /* 0xfffffffc00f09947 */ /* 0x010fea000383ffff */
[----:B------:R-:W-:Y:S05]  /*d470*/  BRA `(.L_x_6207) ;  /* 0xffffffec00787947 */ /* 0x000fea000383ffff */
.L_x_6186:
[----:B------:R-:W-:-:S07]  /*d480*/  SHF.L.U32 R4, R10, 0x1f, RZ ;  /* 0x0000001f0a047819 */ /* 0x000fce00000006ff */
.L_x_6208:
[----:B-1----:R1:W2:Y:S02]  /*d490*/  SYNCS.PHASECHK.TRANS64.TRYWAIT P1, [R0+URZ+0x30c20], R4 ;  /* 0x030c2004000075a7 */ /* 0x0022a4000802017f */
[----:B--2---:R-:W-:Y:S05]  /*d4a0*/  @!P1 NANOSLEEP.SYNCS 0x989680 ;  /* 0x009896800000995d */ /* 0x004fea0003900000 */
[----:B------:R-:W2:Y:S02]  /*d4b0*/  @!P1 SYNCS.PHASECHK.TRANS64 P1, [R0+URZ+0x30c20], R4 ;  /* 0x030c2004000095a7 */ /* 0x000ea4000802007f */
[----:B--2---:R-:W-:Y:S05]  /*d4c0*/  @!P1 BRA `(.L_x_6208) ;  /* 0xfffffffc00f09947 */ /* 0x004fea000383ffff */
[----:B------:R-:W-:Y:S05]  /*d4d0*/  BRA `(.L_x_6209) ;  /* 0xffffffec00e47947 */ /* 0x000fea000383ffff */
.L_x_6189:
[----:B-1----:R1:W2:Y:S02]  /*d4e0*/  SYNCS.PHASECHK.TRANS64.TRYWAIT P1, [R0+URZ+0x30c40], R14 ;  /* 0x030c400e000075a7 */ /* 0x0022a4000802017f */
[----:B--2---:R-:W-:Y:S05]  /*d4f0*/  @!P1 NANOSLEEP.SYNCS 0x989680 ;  /* 0x009896800000995d */ /* 0x004fea0003900000 */
[----:B------:R-:W2:Y:S02]  /*d500*/  @!P1 SYNCS.PHASECHK.TRANS64 P1, [R0+URZ+0x30c40], R14 ;  /* 0x030c400e000095a7 */ /* 0x000ea4000802007f */
[----:B--2---:R-:W-:Y:S05]  /*d510*/  @!P1 BRA `(.L_x_6189) ;  /* 0xfffffffc00f09947 */ /* 0x004fea000383ffff */
[----:B------:R-:W-:Y:S05]  /*d520*/  BRA `(.L_x_6210) ;  /* 0xfffffff0007c7947 */ /* 0x000fea000383ffff */
.L_x_6191:
[----:B--2---:R2:W3:Y:S02]  /*d530*/  SYNCS.PHASECHK.TRANS64.TRYWAIT P1, [R0+URZ+0x30c28], R14 ;  /* 0x030c280e000075a7 */ /* 0x0044e4000802017f */
[----:B---3--:R-:W-:Y:S05]  /*d540*/  @!P1 NANOSLEEP.SYNCS 0x989680 ;  /* 0x009896800000995d */ /* 0x008fea0003900000 */
[----:B------:R-:W3:Y:S02]  /*d550*/  @!P1 SYNCS.PHASECHK.TRANS64 P1, [R0+URZ+0x30c28], R14 ;  /* 0x030c280e000095a7 */ /* 0x000ee4000802007f */
[----:B---3--:R-:W-:Y:S05]  /*d560*/  @!P1 BRA `(.L_x_6191) ;  /* 0xfffffffc00f09947 */ /* 0x008fea000383ffff */
[----:B------:R-:W-:Y:S05]  /*d570*/  BRA `(.L_x_6211) ;  /* 0xfffffff000f47947 */ /* 0x000fea000383ffff */
.L_x_6193:
[----:B---3--:R3:W4:Y:S02]  /*d580*/  SYNCS.PHASECHK.TRANS64.TRYWAIT P0, [R4+URZ+0x30c40], R3 ;  /* 0x030c4003040075a7 */ /* 0x008724000800017f */
[----:B----4-:R-:W-:Y:S05]  /*d590*/  @!P0 NANOSLEEP.SYNCS 0x989680 ;  /* 0x009896800000895d */ /* 0x010fea0003900000 */
[----:B------:R-:W4:Y:S02]  /*d5a0*/  @!P0 SYNCS.PHASECHK.TRANS64 P0, [R4+URZ+0x30c40], R3 ;  /* 0x030c4003040085a7 */ /* 0x000f24000800007f */
[----:B----4-:R-:W-:Y:S05]  /*d5b0*/  @!P0 BRA `(.L_x_6193) ;  /* 0xfffffffc00f08947 */ /* 0x010fea000383ffff */
[----:B------:R-:W-:Y:S05]  /*d5c0*/  BRA `(.L_x_6212) ;  /* 0xfffffff4008c7947 */ /* 0x000fea000383ffff */
.L_x_6195:
[----:B------:R-:W-:Y:S01]  /*d5d0*/  BSSY B0, `(.L_x_6213) ;  /* 0x0000006000007945 */ /* 0x000fe20003800000 */
[----:B------:R-:W-:-:S07]  /*d5e0*/  IMAD.MOV.U32 R15, RZ, RZ, -0x1 ;  /* 0xffffffffff0f7424 */ /* 0x000fce00078e00ff */
[----:B------:R-:W-:Y:S05]  /*d5f0*/  WARPSYNC.COLLECTIVE R15, `(.L_x_6214) ;  /* 0x000000000f0c7348 */ /* 0x000fea0003c00000 */
[----:B------:R-:W-:Y:S02]  /*d600*/  ELECT P6, UR62, PT ;  /* 0x00000000003e782f */ /* 0x000fe400038c0000 */
[----:B------:R-:W-:Y:S01]  /*d610*/  MOV R14, UR62 ;  /* 0x0000003e000e7c02 */ /* 0x000fe20008000f00 */
[----:B------:R-:W-:Y:S10]  /*d620*/  ENDCOLLECTIVE ;  /* 0x000000000000791b */ /* 0x000ff40003800000 */
.L_x_6214:
[----:B------:R-:W-:Y:S05]  /*d630*/  BSYNC B0 ;  /* 0x0000000000007941 */ /* 0x000fea0003800000 */
.L_x_6213:
[----:B------:R-:W-:Y:S05]  /*d640*/  BRA `(.L_x_6215) ;  /* 0xfffffff8002c7947 */ /* 0x000fea000383ffff */
.L_x_6197:
[----:B-1----:R1:W2:Y:S02]  /*d650*/  SYNCS.PHASECHK.TRANS64.TRYWAIT P0, [R7+URZ], R4 ;  /* 0x00000004070075a7 */ /* 0x0022a4000800017f */
[----:B--2---:R-:W-:Y:S05]  /*d660*/  @!P0 NANOSLEEP.SYNCS 0x989680 ;  /* 0x009896800000895d */ /* 0x004fea0003900000 */
[----:B------:R-:W2:Y:S02]  /*d670*/  @!P0 SYNCS.PHASECHK.TRANS64 P0, [R7+URZ], R4 ;  /* 0x00000004070085a7 */ /* 0x000ea4000800007f */
[----:B--2---:R-:W-:Y:S05]  /*d680*/  @!P0 BRA `(.L_x_6197) ;  /* 0xfffffffc00f08947 */ /* 0x004fea000383ffff */
[----:B------:R-:W-:Y:S05]  /*d690*/  BRA `(.L_x_6216) ;  /* 0xfffffff8006c7947 */ /* 0x000fea000383ffff */
.L_x_6198:
[----:B--2---:R2:W3:Y:S02]  /*d6a0*/  SYNCS.PHASECHK.TRANS64.TRYWAIT P0, [R3+URZ], R2 ;  /* 0x00000002030075a7 */ /* 0x0044e4000800017f */
[----:B---3--:R-:W-:Y:S05]  /*d6b0*/  @!P0 NANOSLEEP.SYNCS 0x989680 ;  /* 0x009896800000895d */ /* 0x008fea0003900000 */
[----:B------:R-:W3:Y:S02]  /*d6c0*/  @!P0 SYNCS.PHASECHK.TRANS64 P0, [R3+URZ], R2 ;  /* 0x00000002030085a7 */ /* 0x000ee4000800007f */
[----:B---3--:R-:W-:Y:S05]  /*d6d0*/  @!P0 BRA `(.L_x_6198) ;  /* 0xfffffffc00f08947 */ /* 0x008fea000383ffff */
[----:B------:R-:W-:Y:S05]  /*d6e0*/  BRA `(.L_x_6217) ;  /* 0xfffffff800607947 */ /* 0x000fea000383ffff */
.L_x_6200:
[----:B--2---:R2:W3:Y:S02]  /*d6f0*/  SYNCS.PHASECHK.TRANS64.TRYWAIT P0, [R5+URZ], R4 ;  /* 0x00000004050075a7 */ /* 0x0044e4000800017f */
[----:B---3--:R-:W-:Y:S05]  /*d700*/  @!P0 NANOSLEEP.SYNCS 0x989680 ;  /* 0x009896800000895d */ /* 0x008fea0003900000 */
[----:B------:R-:W3:Y:S02]  /*d710*/  @!P0 SYNCS.PHASECHK.TRANS64 P0, [R5+URZ], R4 ;  /* 0x00000004050085a7 */ /* 0x000ee4000800007f */
[----:B---3--:R-:W-:Y:S05]  /*d720*/  @!P0 BRA `(.L_x_6200) ;  /* 0xfffffffc00f08947 */ /* 0x008fea000383ffff */
[----:B------:R-:W-:Y:S05]  /*d730*/  BRA `(.L_x_6218) ;  /* 0xfffffff800647947 */ /* 0x000fea000383ffff */
.L_x_6219:
        /* <DEDUP_REMOVED lines=12> */
.L_x_7417:


//--------------------- .text._ZN7cutlass13device_kernelIN5flash11enable_sm90INS1_16FlashAttnBwdSm90INS1_25CollectiveMainloopBwdSm90ILi2ELi2ELi2EN4cute5tupleIJNS5_1CILi1EEES8_S8_EEENS6_IJNS7_ILi128EEESA_NS7_ILi64EEEEEENS_10bfloat16_tEfNS_4arch4Sm90ELb1ELb0ELb0ELb0ELb1ELb1ELb0ELb0ELi2ELi1ELi2ELi2ELb0EEENS1_21CollectiveEpilogueBwdISC_SD_SF_Li256ELb0ELb0ELi1EEENS1_25SingleTileBwdLPTSchedulerILb0ELi128ELb1EEEEEEEEEvNT_6ParamsE --------------------------
	.section	.text._ZN7cutlass13device_kernelIN5flash11enable_sm90INS1_16FlashAttnBwdSm90INS1_25CollectiveMainloopBwdSm90ILi2ELi2ELi2EN4cute5tupleIJNS5_1CILi1EEES8_S8_EEENS6_IJNS7_ILi128EEESA_NS7_ILi64EEEEEENS_10bfloat16_tEfNS_4arch4Sm90ELb1ELb0ELb0ELb0ELb1ELb1ELb0ELb0ELi2ELi1ELi2ELi2ELb0EEENS1_21CollectiveEpilogueBwdISC_SD_SF_Li256ELb0ELb0ELi1EEENS1_25SingleTileBwdLPTSchedulerILb0ELi128ELb1EEEEEEEEEvNT_6ParamsE,"ax",@progbits
	.align	128
.text._ZN7cutlass13device_kernelIN5flash11enable_sm90INS1_16FlashAttnBwdSm90INS1_25CollectiveMainloopBwdSm90ILi2ELi2ELi2EN4cute5tupleIJNS5_1CILi1EEES8_S8_EEENS6_IJNS7_ILi128EEESA_NS7_ILi64EEEEEENS_10bfloat16_tEfNS_4arch4Sm90ELb1ELb0ELb0ELb0ELb1ELb1ELb0ELb0ELi2ELi1ELi2ELi2ELb0EEENS1_21CollectiveEpilogueBwdISC_SD_SF_Li256ELb0ELb0ELi1EEENS1_25SingleTileBwdLPTSchedulerILb0ELi128ELb1EEEEEEEEEvNT_6ParamsE:
        .type           _ZN7cutlass13device_kernelIN5flash11enable_sm90INS1_16FlashAttnBwdSm90INS1_25CollectiveMainloopBwdSm90ILi2ELi2ELi2EN4cute5tupleIJNS5_1CILi1EEES8_S8_EEENS6_IJNS7_ILi128EEESA_NS7_ILi64EEEEEENS_10bfloat16_tEfNS_4arch4Sm90ELb1ELb0ELb0ELb0ELb1ELb1ELb0ELb0ELi2ELi1ELi2ELi2ELb0EEENS1_21CollectiveEpilogueBwdISC_SD_SF_Li256ELb0ELb0ELi1EEENS1_25SingleTileBwdLPTSchedulerILb0ELi128ELb1EEEEEEEEEvNT_6ParamsE,@function
        .size           _ZN7cutlass13device_kernelIN5flash11enable_sm90INS1_16FlashAttnBwdSm90INS1_25CollectiveMainloopBwdSm90ILi2ELi2ELi2EN4cute5tupleIJNS5_1CILi1EEES8_S8_EEENS6_IJNS7_ILi128EEESA_NS7_ILi64EEEEEENS_10bfloat16_tEfNS_4arch4Sm90ELb1ELb0ELb0ELb0ELb1ELb1ELb0ELb0ELi2ELi1ELi2ELi2ELb0EEENS1_21CollectiveEpilogueBwdISC_SD_SF_Li256ELb0ELb0ELi1EEENS1_25SingleTileBwdLPTSchedulerILb0ELi128ELb1EEEEEEEEEvNT_6ParamsE,(.L_x_7418 - _ZN7cutlass13device_kernelIN5flash11enable_sm90INS1_16FlashAttnBwdSm90INS1_25CollectiveMainloopBwdSm90ILi2ELi2ELi2EN4cute5tupleIJNS5_1CILi1EEES8_S8_EEENS6_IJNS7_ILi128EEESA_NS7_ILi64EEEEEENS_10bfloat16_tEfNS_4arch4Sm90ELb1ELb0ELb0ELb0ELb1ELb1ELb0ELb0ELi2ELi1ELi2ELi2ELb0EEENS1_21CollectiveEpilogueBwdISC_SD_SF_Li256ELb0ELb0ELi1EEENS1_25SingleTileBwdLPTSchedulerILb0ELi128ELb1EEEEEEEEEvNT_6ParamsE)
        .other          _ZN7cutlass13device_kernelIN5flash11enable_sm90INS1_16FlashAttnBwdSm90INS1_25CollectiveMainloopBwdSm90ILi2ELi2ELi2EN4cute5tupleIJNS5_1CILi1EEES8_S8_EEENS6_IJNS7_ILi128EEESA_NS7_ILi64EEEEEENS_10bfloat16_tEfNS_4arch4Sm90ELb1ELb0ELb0ELb0ELb1ELb1ELb0ELb0ELi2ELi1ELi2ELi2ELb0EEENS1_21CollectiveEpilogueBwdISC_SD_SF_Li256ELb0ELb0ELi1EEENS1_25SingleTileBwdLPTSchedulerILb0ELi128ELb1EEEEEEEEEvNT_6ParamsE,@"STO_CUDA_ENTRY STV_DEFAULT"
_ZN7cutlass13device_kernelIN5flash11enable_sm90INS1_16FlashAttnBwdSm90INS1_25CollectiveMainloopBwdSm90ILi2ELi2ELi2EN4cute5tupleIJNS5_1CILi1EEES8_S8_EEENS6_IJNS7_ILi128EEESA_NS7_ILi64EEEEEENS_10bfloat16_tEfNS_4arch4Sm90ELb1ELb0ELb0ELb0ELb1ELb1ELb0ELb0ELi2ELi1ELi2ELi2ELb0EEENS1_21CollectiveEpilogueBwdISC_SD_SF_Li256ELb0ELb0ELi1EEENS1_25SingleTileBwdLPTSchedulerILb0ELi128ELb1EEEEEEEEEvNT_6ParamsE:
        /* <DEDUP_REMOVED lines=29> */
.L_x_6221:
[----:B------:R-:W-:Y:S05]  /*01d0*/  BSYNC B0 ;  /* 0x0000000000007941 */ /* 0x000fea0003800000 */
.L_x_6220:
        /* <DEDUP_REMOVED lines=34> */
.L_x_6222:
        /* <DEDUP_REMOVED lines=22> */
.L_x_6223:
        /* <DEDUP_REMOVED lines=9> */
.L_x_6226:
        /* <DEDUP_REMOVED lines=32> */
.L_x_6227:
[----:B------:R-:W-:Y:S01]  /*07f0*/  ULDC UR7, c[0x0][0xb44] ;  /* 0x0002d10000077ab9 */ /* 0x000fe20000000800 */
[----:B------:R-:W-:Y:S01]  /*0800*/  UMOV UR38, UR10 ;  /* 0x0000000a00267c82 */ /* 0x000fe20008000000 */
[----:B------:R-:W-:-:S11]  /*0810*/  UISETP.NE.AND UP0, UPT, UR7, 0x1, UPT ;  /* 0x000000010700788c */ /* 0x000fd6000bf05270 */
[----:B------:R-:W-:Y:S02]  /*0820*/  @UP0 ULDC.64 UR8, c[0x0][0xb48] ;  /* 0x0002d20000080ab9 */ /* 0x000fe40000000a00 */
[----:B------:R-:W-:-:S04]  /*0830*/  UIMAD.WIDE.U32 UR4, UR10, UR8, URZ ;  /* 0x000000080a0472a5 */ /* 0x000fc8000f8e003f */
[----:B------:R-:W-:-:S04]  /*0840*/  @UP0 USHF.R.U32.HI UR38, URZ, UR9, UR5 ;  /* 0x000000093f260299 */ /* 0x000fc80008011605 */
[----:B------:R-:W-:-:S12]  /*0850*/  UIMAD UR4, UR38, UR7, URZ ;  /* 0x00000007260472a4 */ /* 0x000fd8000f8e023f */
.L_x_6228:
        /* <DEDUP_REMOVED lines=55> */
[----:B------:R-:W-:Y:S02]  /*0bd0*/  CS2R R186, SRZ ;  /* 0x0000000000ba7805 */ /* 0x000fe4000001ff00 */
[----:B------:R-:W-:Y:S02]  /*0be0*/  CS2R R184, SRZ ;  /* 0x0000000000b87805 */ /* 0x000fe4000001ff00 */
[----:B------:R-:W-:-:S04]  /*0bf0*/  SHF.R.S32.HI R3, RZ, 0x1f, R0 ;  /* 0x0000001fff037819 */ /* 0x000fc80000011400 */
[----:B------:R-:W-:Y:S02]  /*0c00*/  LEA.HI R0, R3, R0, RZ, 0x7 ;  /* 0x0000000003007211 */ /* 0x000fe400078f38ff */
[----:B------:R-:W-:Y:S02]  /*0c10*/  SHF.R.S32.HI R3, RZ, 0x1f, R18 ;  /* 0x0000001fff037819 */ /* 0x000fe40000011412 */
[----:B------:R-:W-:Y:S02]  /*0c20*/  SHF.R.S32.HI R0, RZ, 0x7, R0 ;  /* 0x00000007ff007819 */ /* 0x000fe40000011400 */
[----:B------:R-:W-:Y:S02]  /*0c30*/  LEA.HI R3, R3, R18, RZ, 0x7 ;  /* 0x0000001203037211 */ /* 0x000fe400078f38ff */
[----:B------:R-:W-:Y:S02]  /*0c40*/  VIMNMX R16, RZ, R0, !PT ;  /* 0x00000000ff107248 */ /* 0x000fe40007fe0100 */
[----:B------:R-:W-:-:S04]  /*0c50*/  SHF.R.S32.HI R2, RZ, 0x7, R3 ;  /* 0x00000007ff027819 */ /* 0x000fc80000011403 */
[----:B------:R-:W-:Y:S01]  /*0c60*/  ISETP.GT.AND P1, PT, R2, R16, PT ;  /* 0x000000100200720c */ /* 0x000fe20003f24270 */
[----:B------:R1:W-:-:S12]  /*0c70*/  STL [R1+0x44], R2 ;  /* 0x0000440201007387 */ /* 0x0003d80000100800 */
        /* <DEDUP_REMOVED lines=22> */
.L_x_6232:
        /* <DEDUP_REMOVED lines=15> */
.L_x_6231:
        /* <DEDUP_REMOVED lines=22> */
.L_x_6234:
        /* <DEDUP_REMOVED lines=15> */
.L_x_6233:
[----:B------:R-:W-:Y:S01]  /*1120*/  SHF.R.S32.HI R6, RZ, 0x1f, R17 ;  /* 0x0000001fff067819 */ /* 0x000fe20000011411 */
[----:B------:R-:W-:-:S03]  /*1130*/  UMOV UR4, 0xffffffff ;  /* 0xffffffff00047882 */ /* 0x000fc60000000000 */
[----:B------:R-:W-:-:S04]  /*1140*/  LEA.HI R0, R6, R17, RZ, 0x7 ;  /* 0x0000001106007211 */ /* 0x000fc800078f38ff */
[----:B------:R-:W-:Y:S01]  /*1150*/  SHF.R.S32.HI R13, RZ, 0x7, R0 ;  /* 0x00000007ff0d7819 */ /* 0x000fe20000011400 */
[----:B------:R-:W-:Y:S06]  /*1160*/  BRA.DIV UR4, `(.L_x_6235) ;  /* 0x000000ca04547947 */ /* 0x000fec000b800000 */
[----:B------:R1:W2:Y:S02]  /*1170*/  SHFL.IDX PT, R14, R13, RZ, 0x1f ;  /* 0x00001fff0d0e7589 */ /* 0x0002a400000e0000 */
.L_x_6356:
[----:B------:R-:W-:Y:S01]  /*1180*/  SHF.L.U32 R11, RZ, 0x1f, RZ ;  /* 0x0000001fff0b7819 */ /* 0x000fe200000006ff */
[----:B------:R-:W3:Y:S01]  /*1190*/  LDC R15, c[0x0][0x290] ;  /* 0x0000a400ff0f7b82 */ /* 0x000ee20000000800 */
[CC--:B------:R-:W-:Y:S01]  /*11a0*/  LEA.HI R5, R6.reuse, R17.reuse, RZ, 0x5 ;  /* 0x0000001106057211 */ /* 0x0c0fe200078f28ff */
[----:B------:R-:W-:Y:S01]  /*11b0*/  IMAD.SHL.U32 R3, R17, 0x40, RZ ;  /* 0x0000004011037824 */ /* 0x000fe200078e00ff */
[-C--:B------:R-:W-:Y:S02]  /*11c0*/  LEA.HI R8, R6, R17.reuse, RZ, 0x4 ;  /* 0x0000001106087211 */ /* 0x080fe400078f20ff */
[----:B------:R-:W-:Y:S02]  /*11d0*/  SHF.R.S32.HI R2, RZ, 0x5, R5 ;  /* 0x00000005ff027819 */ /* 0x000fe40000011405 */
[----:B------:R-:W-:Y:S01]  /*11e0*/  LOP3.LUT R3, R3, 0x1c0, RZ, 0xc0, !PT ;  /* 0x000001c003037812 */ /* 0x000fe200078ec0ff */
[----:B------:R-:W4:Y:S01]  /*11f0*/  SYNCS.PHASECHK.TRANS64.TRYWAIT P0, [R236+URZ+0x30c00], R11 ;  /* 0x030c000bec0075a7 */ /* 0x000f22000800017f */
[----:B------:R-:W-:Y:S01]  /*1200*/  SHF.R.S32.HI R9, RZ, 0x4, R8 ;  /* 0x00000004ff097819 */ /* 0x000fe20000011408 */
[----:B------:R-:W-:Y:S01]  /*1210*/  IMAD.SHL.U32 R4, R2, 0x10, RZ ;  /* 0x0000001002047824 */ /* 0x000fe200078e00ff */
[----:B------:R-:W-:-:S02]  /*1220*/  LEA.HI R2, R6, R17, RZ, 0x3 ;  /* 0x0000001106027211 */ /* 0x000fc400078f18ff */
[----:B------:R-:W-:Y:S02]  /*1230*/  LEA.HI R8, R8, R9, RZ, 0x1 ;  /* 0x0000000908087211 */ /* 0x000fe400078f08ff */
[----:B------:R-:W-:-:S04]  /*1240*/  LOP3.LUT R7, R3, 0x30, R4, 0xf8, !PT ;  /* 0x0000003003077812 */ /* 0x000fc800078ef804 */
[----:B------:R-:W-:Y:S01]  /*1250*/  LOP3.LUT R7, R7, 0x8, R2, 0xf8, !PT ;  /* 0x0000000807077812 */ /* 0x000fe200078ef802 */
[----:B---34-:R-:W-:Y:S06]  /*1260*/  @P0 BRA `(.L_x_6236) ;  /* 0x0000000000080947 */ /* 0x018fec0003800000 */
[----:B------:R-:W3:Y:S02]  /*1270*/  SYNCS.PHASECHK.TRANS64.TRYWAIT P0, [R236+URZ+0x30c00], R11 ;  /* 0x030c000bec0075a7 */ /* 0x000ee4000800017f */
[----:B---3--:R-:W-:Y:S05]  /*1280*/  @!P0 BRA `(.L_x_6237) ;  /* 0x000000c800288947 */ /* 0x008fea0003800000 */
.L_x_6236:
[----:B--2---:R-:W-:Y:S01]  /*1290*/  LEA.HI R2, R14, R14, RZ, 0x1 ;  /* 0x0000000e0e027211 */ /* 0x004fe200078f08ff */
[----:B------:R-:W-:Y:S01]  /*12a0*/  ULDC UR4, c[0x0][0x74c] ;  /* 0x0001d30000047ab9 */ /* 0x000fe20000000800 */
[----:B------:R-:W-:Y:S02]  /*12b0*/  SHF.R.U32.HI R4, RZ, 0x3, R3 ;  /* 0x00000003ff047819 */ /* 0x000fe40000011603 */
[----:B------:R-:W-:Y:S02]  /*12c0*/  LOP3.LUT R3, R2, 0xffffe, RZ, 0xc0, !PT ;  /* 0x000ffffe02037812 */ /* 0x000fe400078ec0ff */
[----:B------:R-:W-:Y:S02]  /*12d0*/  LOP3.LUT R8, R8, 0x7ffffe, RZ, 0xc0, !PT ;  /* 0x007ffffe08087812 */ /* 0x000fe400078ec0ff */
[----:B------:R-:W-:Y:S01]  /*12e0*/  LOP3.LUT R4, R7, R4, RZ, 0x3c, !PT ;  /* 0x0000000407047212 */ /* 0x000fe200078e3cff */
[----:B------:R-:W-:Y:S01]  /*12f0*/  IMAD.IADD R230, R14, 0x1, -R3 ;  /* 0x000000010ee67824 */ /* 0x000fe200078e0a03 */
[----:B------:R-:W-:Y:S01]  /*1300*/  IADD3 R18, -R15, UR42, R18 ;  /* 0x0000002a0f127c10 */ /* 0x000fe2000fffe112 */
[----:B------:R-:W2:Y:S01]  /*1310*/  LDL R3, [R1+0x44] ;  /* 0x0000440001037983 */ /* 0x000ea20000100800 */
[----:B------:R-:W-:-:S03]  /*1320*/  IMAD.IADD R8, R9, 0x1, -R8 ;  /* 0x0000000109087824 */ /* 0x000fc600078e0a08 */
[----:B------:R-:W-:Y:S02]  /*1330*/  VIADD R18, R18, -UR4 ;  /* 0x8000000412127c36 */ /* 0x000fe40008000000 */
[----:B------:R-:W-:-:S03]  /*1340*/  IMAD R9, R13, 0x10, R8 ;  /* 0x000000100d097824 */ /* 0x000fc600078e0208 */
[----:B------:R-:W-:Y:S01]  /*1350*/  SHF.R.S32.HI R7, RZ, 0x1f, R18 ;  /* 0x0000001fff077819 */ /* 0x000fe20000011412 */
[----:B------:R-:W-:-:S05]  /*1360*/  IMAD.U32 R2, R9, 0x200, R4 ;  /* 0x0000020009027824 */ /* 0x000fca00078e0004 */
[----:B------:R4:W-:Y:S01]  /*1370*/  STL [R1+0x38], R2 ;  /* 0x0000380201007387 */ /* 0x0009e20000100800 */
[----:B------:R-:W-:Y:S02]  /*1380*/  LEA.HI R7, R7, R18, RZ, 0x7 ;  /* 0x0000001207077211 */ /* 0x000fe400078f38ff */
[----:B----4-:R-:W-:-:S05]  /*1390*/  LOP3.LUT R2, R0, 0xffffff80, RZ, 0xc0, !PT ;  /* 0xffffff8000027812 */ /* 0x010fca00078ec0ff */
[----:B------:R-:W-:Y:S01]  /*13a0*/  IMAD.IADD R8, R17, 0x1, -R2 ;  /* 0x0000000111087824 */ /* 0x000fe200078e0a02 */
[----:B------:R-:W-:-:S04]  /*13b0*/  LEA.HI.SX32 R7, R7, 0x1, 0x19 ;  /* 0x0000000107077811 */ /* 0x000fc800078fcaff */
[----:B------:R-:W-:-:S04]  /*13c0*/  SHF.R.S32.HI R10, RZ, 0x1f, R8 ;  /* 0x0000001fff0a7819 */ /* 0x000fc80000011408 */
[----:B------:R-:W-:Y:S01]  /*13d0*/  LEA.HI R9, R10, R8, RZ, 0x2 ;  /* 0x000000080a097211 */ /* 0x000fe200078f10ff */
[----:B------:R-:W-:Y:S01]  /*13e0*/  STL [R1+0x28], R10 ;  /* 0x0000280a01007387 */ /* 0x000fe20000100800 */
        /* <DEDUP_REMOVED lines=34> */
[----:B--2---:R-:W-:-:S05]  /*1610*/  VIMNMX R3, R3, R7, PT ;  /* 0x0000000703037248 */ /* 0x004fca0003fe0100 */
[----:B------:R2:W-:Y:S04]  /*1620*/  STL [R1+0x4], R3 ;  /* 0x0000040301007387 */ /* 0x0005e80000100800 */
[----:B------:R4:W-:Y:S01]  /*1630*/  STL [R1+0x1c], R9 ;  /* 0x00001c0901007387 */ /* 0x0009e20000100800 */
[----:B------:R-:W-:Y:S01]  /*1640*/  ISETP.GE.AND P0, PT, R16, R3, PT ;  /* 0x000000031000720c */ /* 0x000fe20003f06270 */
[----:B------:R-:W-:Y:S01]  /*1650*/  IMAD R7, R13, 0x400, R8 ;  /* 0x000004000d077824 */ /* 0x000fe200078e0208 */
[----:B--2---:R-:W-:-:S03]  /*1660*/  LOP3.LUT R3, R9, 0xfffffffc, RZ, 0xc0, !PT ;  /* 0xfffffffc09037812 */ /* 0x004fc600078ec0ff */
[----:B------:R-:W-:-:S04]  /*1670*/  IMAD.SHL.U32 R7, R7, 0x4, RZ ;  /* 0x0000000407077824 */ /* 0x000fc800078e00ff */
[----:B------:R-:W-:Y:S02]  /*1680*/  IMAD R2, R7, 0x4, R236 ;  /* 0x0000000407027824 */ /* 0x000fe400078e02ec */
[----:B------:R-:W-:Y:S02]  /*1690*/  IMAD.IADD R3, R8, 0x1, -R3 ;  /* 0x0000000108037824 */ /* 0x000fe400078e0a03 */
[----:B----4-:R-:W-:Y:S05]  /*16a0*/  @P0 BRA `(.L_x_6238) ;  /* 0x0000003800940947 */ /* 0x010fea0003800000 */
[----:B------:R-:W-:Y:S01]  /*16b0*/  LEA.HI R8, R10, R8, RZ, 0x5 ;  /* 0x000000080a087211 */ /* 0x000fe200078f28ff */
[----:B------:R-:W-:Y:S01]  /*16c0*/  IMAD.MOV.U32 R183, RZ, RZ, RZ ;  /* 0x000000ffffb77224 */ /* 0x000fe200078e00ff */
[----:B------:R-:W-:Y:S01]  /*16d0*/  LOP3.LUT R0, R5, 0xffffffe0, RZ, 0xc0, !PT ;  /* 0xffffffe005007812 */ /* 0x000fe200078ec0ff */
[----:B------:R-:W-:Y:S01]  /*16e0*/  VIADD R5, R15, -UR42 ;  /* 0x8000002a0f057c36 */ /* 0x000fe20008000000 */
[----:B------:R-:W-:Y:S02]  /*16f0*/  LEA.HI R4, R13, R13, RZ, 0x1 ;  /* 0x0000000d0d047211 */ /* 0x000fe400078f08ff */
        /* <DEDUP_REMOVED lines=35> */
[----:B---3--:R-:W-:Y:S01]  /*1930*/  SHF.R.S32.HI R11, RZ, 0x1f, R10 ;  /* 0x0000001fff0b7819 */ /* 0x008fe2000001140a */
        /* <DEDUP_REMOVED lines=27> */
.L_x_6249:
[----:B---3--:R-:W2:Y:S01]  /*1af0*/  LDL R5, [R1+0x18] ;  /* 0x0000180001057983 */ /* 0x008ea20000100800 */
[----:B------:R-:W-:Y:S05]  /*1b00*/  YIELD ;  /* 0x0000000000007946 */ /* 0x000fea0003800000 */
[----:B--2---:R-:W-:-:S04]  /*1b10*/  LOP3.LUT R5, R5, 0x1, RZ, 0xfc, !PT ;  /* 0x0000000105057812 */ /* 0x004fc800078efcff */
[----:B------:R-:W-:-:S13]  /*1b20*/  ISETP.NE.AND P0, PT, R5, 0x3, PT ;  /* 0x000000030500780c */ /* 0x000fda0003f05270 */
[----:B------:R-:W-:Y:S05]  /*1b30*/  @!P0 BRA `(.L_x_6239) ;  /* 0x0000000000048947 */ /* 0x000fea0003800000 */
[----:B------:R-:W-:Y:S01]  /*1b40*/  BPT.TRAP 0x1 ;  /* 0x000000040000795c */ /* 0x000fe20000300000 */
.L_x_6239:
[----:B------:R-:W-:Y:S01]  /*1b50*/  IMAD R6, R0, 0x8, R236 ;  /* 0x0000000800067824 */ /* 0x000fe200078e02ec */
[----:B------:R-:W-:-:S04]  /*1b60*/  SHF.L.U32 R17, R4, 0x1f, RZ ;  /* 0x0000001f04117819 */ /* 0x000fc800000006ff */
[----:B------:R1:W2:Y:S01]  /*1b70*/  SYNCS.PHASECHK.TRANS64.TRYWAIT P1, [R6+URZ+0x30c10], R17 ;  /* 0x030c1011060075a7 */ /* 0x0002a2000802017f */
[----:B------:R-:W-:Y:S05]  /*1b80*/  @!P0 BRA `(.L_x_6240) ;  /* 0x0000000000048947 */ /* 0x000fea0003800000 */
[----:B------:R-:W-:Y:S01]  /*1b90*/  BPT.TRAP 0x1 ;  /* 0x000000040000795c */ /* 0x000fe20000300000 */
.L_x_6240:
[----:B------:R-:W-:-:S05]  /*1ba0*/  VIADD R5, R236, 0x10000 ;  /* 0x00010000ec057836 */ /* 0x000fca0000000000 */
[----:B------:R-:W-:-:S04]  /*1bb0*/  SHF.R.U32.HI R5, RZ, 0x4, R5 ;  /* 0x00000004ff057819 */ /* 0x000fc80000011605 */
[----:B------:R-:W-:Y:S01]  /*1bc0*/  LOP3.LUT R5, R5, 0x3fff, RZ, 0xc0, !PT ;  /* 0x00003fff05057812 */ /* 0x000fe200078ec0ff */
[----:B--2---:R-:W-:Y:S06]  /*1bd0*/  @P1 BRA `(.L_x_6241) ;  /* 0x0000000000081947 */ /* 0x004fec0003800000 */
[----:B------:R-:W2:Y:S02]  /*1be0*/  SYNCS.PHASECHK.TRANS64.TRYWAIT P1, [R6+URZ+0x30c10], R17 ;  /* 0x030c1011060075a7 */ /* 0x000ea4000802017f */
[----:B--2---:R-:W-:Y:S05]  /*1bf0*/  @!P1 BRA `(.L_x_6242) ;  /* 0x000000bc00e09947 */ /* 0x004fea0003800000 */
.L_x_6241:
        /* <DEDUP_REMOVED lines=64> */
.L_x_6243:
[----:B------:R1:W1:Y:S01]  /*2000*/  SYNCS.PHASECHK.TRANS64.TRYWAIT P1, [R6+URZ+0x30c30], R17 ;  /* 0x030c3011060075a7 */ /* 0x000262000802017f */
[----:B------:R-:W-:Y:S05]  /*2010*/  @!P0 BRA `(.L_x_6244) ;  /* 0x0000000000048947 */ /* 0x000fea0003800000 */
[----:B------:R-:W-:Y:S01]  /*2020*/  BPT.TRAP 0x1 ;  /* 0x000000040000795c */ /* 0x000fe20000300000 */
.L_x_6244:
        /* <DEDUP_REMOVED lines=9> */
.L_x_6245:
        /* <DEDUP_REMOVED lines=37> */
[----:B------:R-:W-:Y:S01]  /*2310*/  SHFL.IDX PT, R222, R9, R234, 0x1f ;  /* 0x00001fea09de7589 */ /* 0x000fe200000e0000 */
[C---:B------:R-:W-:Y:S01]  /*2320*/  ISETP.GT.AND P6, PT, R17.reuse, 0x19, PT ;  /* 0x000000191100780c */ /* 0x040fe20003fc4270 */
[----:B------:R-:W-:Y:S01]  /*2330*/  VIADD R235, R8, 0xc ;  /* 0x0000000c08eb7836 */ /* 0x000fe20000000000 */
[----:B------:R-:W-:Y:S01]  /*2340*/  FSEL R92, R92, -INF , !P1 ;  /* 0xff8000005c5c7808 */ /* 0x000fe20004800000 */
[----:B------:R-:W1:Y:S01]  /*2350*/  SHFL.IDX PT, R18, R9, R8, 0x1f ;  /* 0x00001f0809127589 */ /* 0x000e6200000e0000 */
[----:B------:R-:W-:Y:S01]  /*2360*/  ISETP.GT.AND P1, PT, R17, 0x20, PT ;  /* 0x000000201100780c */ /* 0x000fe20003f24270 */
[----:B------:R-:W-:Y:S01]  /*2370*/  IMAD R13, R0, 0x400, R13 ;  /* 0x00000400000d7824 */ /* 0x000fe200078e020d */
[----:B------:R-:W-:Y:S01]  /*2380*/  FSEL R93, R93, -INF , !P2 ;  /* 0xff8000005d5d7808 */ /* 0x000fe20005000000 */
[----:B------:R-:W-:Y:S01]  /*2390*/  SHFL.IDX PT, R221, R9, R235, 0x1f ;  /* 0x00001feb09dd7589 */ /* 0x000fe200000e0000 */
[----:B------:R-:W-:-:S02]  /*23a0*/  FSEL R96, R96, -INF , !P3 ;  /* 0xff80000060607808 */ /* 0x000fc40005800000 */
[----:B------:R-:W-:Y:S01]  /*23b0*/  FSEL R97, R97, -INF , !P4 ;  /* 0xff80000061617808 */ /* 0x000fe20006000000 */
[----:B---3--:R-:W2:Y:S01]  /*23c0*/  SHFL.IDX PT, R225, R12, R8, 0x1f ;  /* 0x00001f080ce17589 */ /* 0x008ea200000e0000 */
[----:B------:R-:W-:Y:S02]  /*23d0*/  FSEL R100, R100, -INF , !P5 ;  /* 0xff80000064647808 */ /* 0x000fe40006800000 */
[----:B------:R-:W-:Y:S01]  /*23e0*/  FSEL R101, R101, -INF , !P6 ;  /* 0xff80000065657808 */ /* 0x000fe20007000000 */
[----:B----4-:R-:W-:Y:S01]  /*23f0*/  SHFL.IDX PT, R224, R10, R237, 0x1f ;  /* 0x00001fed0ae07589 */ /* 0x010fe200000e0000 */
[C---:B------:R-:W-:Y:S02]  /*2400*/  ISETP.GT.AND P2, PT, R17.reuse, 0x21, PT ;  /* 0x000000211100780c */ /* 0x040fe40003f44270 */
[C---:B------:R-:W-:Y:S01]  /*2410*/  ISETP.GT.AND P3, PT, R17.reuse, 0x28, PT ;  /* 0x000000281100780c */ /* 0x040fe20003f64270 */
[----:B------:R-:W-:Y:S01]  /*2420*/  SHFL.IDX PT, R226, R10, R233, 0x1f ;  /* 0x00001fe90ae27589 */ /* 0x000fe200000e0000 */
[----:B------:R-:W-:-:S02]  /*2430*/  ISETP.GT.AND P4, PT, R17, 0x29, PT ;  /* 0x000000291100780c */ /* 0x000fc40003f84270 */
[C---:B------:R-:W-:Y:S02]  /*2440*/  ISETP.GT.AND P5, PT, R17.reuse, 0x30, PT ;  /* 0x000000301100780c */ /* 0x040fe40003fa4270 */
[C---:B------:R-:W-:Y:S02]  /*2450*/  ISETP.GT.AND P6, PT, R17.reuse, 0x31, PT ;  /* 0x000000311100780c */ /* 0x040fe40003fc4270 */
[----:B------:R-:W-:Y:S01]  /*2460*/  FSEL R104, R104, -INF , !P1 ;  /* 0xff80000068687808 */ /* 0x000fe20004800000 */
[----:B-1----:R-:W-:Y:S01]  /*2470*/  FFMA.FTZ R88, R88, UR10, -R18 ;  /* 0x0000000a58587c23 */ /* 0x002fe20008010812 */
[----:B------:R-:W-:Y:S02]  /*2480*/  ISETP.GT.AND P1, PT, R17, 0x38, PT ;  /* 0x000000381100780c */ /* 0x000fe40003f24270 */
[----:B------:R-:W-:Y:S01]  /*2490*/  FSEL R105, R105, -INF , !P2 ;  /* 0xff80000069697808 */ /* 0x000fe20005000000 */
[----:B------:R-:W1:Y:S01]  /*24a0*/  MUFU.EX2 R217, R88 ;  /* 0x0000005800d97308 */ /* 0x000e620000000800 */
[----:B------:R-:W-:-:S02]  /*24b0*/  FSEL R108, R108, -INF , !P3 ;  /* 0xff8000006c6c7808 */ /* 0x000fc40005800000 */
[----:B------:R-:W-:Y:S01]  /*24c0*/  FSEL R109, R109, -INF , !P4 ;  /* 0xff8000006d6d7808 */ /* 0x000fe20006000000 */
[----:B--2---:R-:W-:Y:S01]  /*24d0*/  FFMA.FTZ R21, R104, UR10, -R225 ;  /* 0x0000000a68157c23 */ /* 0x004fe200080108e1 */
[----:B------:R-:W-:Y:S01]  /*24e0*/  FSEL R112, R112, -INF , !P5 ;  /* 0xff80000070707808 */ /* 0x000fe20006800000 */
[----:B------:R-:W-:Y:S01]  /*24f0*/  VIADD R104, R8, 0x4 ;  /* 0x0000000408687836 */ /* 0x000fe20000000000 */
[----:B------:R-:W-:Y:S02]  /*2500*/  FSEL R113, R113, -INF , !P6 ;  /* 0xff80000071717808 */ /* 0x000fe40007000000 */
[C---:B------:R-:W-:Y:S01]  /*2510*/  ISETP.GT.AND P2, PT, R17.reuse, 0x39, PT ;  /* 0x000000391100780c */ /* 0x040fe20003f44270 */
[----:B------:R-:W-:Y:S01]  /*2520*/  MUFU.EX2 R21, R21 ;  /* 0x0000001500157308 */ /* 0x000fe20000000800 */
[C---:B------:R-:W-:Y:S01]  /*2530*/  ISETP.GT.AND P3, PT, R17.reuse, 0x40, PT ;  /* 0x000000401100780c */ /* 0x040fe20003f64270 */
[----:B------:R-:W-:Y:S01]  /*2540*/  SHFL.IDX PT, R223, R10, R104, 0x1f ;  /* 0x00001f680adf7589 */ /* 0x000fe200000e0000 */
        /* <DEDUP_REMOVED lines=29> */
[----:B------:R-:W2:Y:S01]  /*2720*/  SHFL.IDX PT, R15, R9, R19, 0x1f ;  /* 0x00001f13090f7589 */ /* 0x000ea200000e0000 */
        /* <DEDUP_REMOVED lines=14> */
[--C-:B--2---:R-:W-:Y:S01]  /*2810*/  FFMA.FTZ R218, R89, UR10, -R15.reuse ;  /* 0x0000000a59da7c23 */ /* 0x104fe2000801080f */
[C---:B------:R-:W-:Y:S01]  /*2820*/  ISETP.GT.AND P3, PT, R17.reuse, 0x9, PT ;  /* 0x000000091100780c */ /* 0x040fe20003f64270 */
[----:B------:R-:W2:Y:S01]  /*2830*/  SHFL.IDX PT, R89, R9, R233, 0x1f ;  /* 0x00001fe909597589 */ /* 0x000ea200000e0000 */
        /* <DEDUP_REMOVED lines=9> */
[----:B------:R-:W-:Y:S01]  /*28d0*/  SHFL.IDX PT, R90, R9, R232, 0x1f ;  /* 0x00001fe8095a7589 */ /* 0x000fe200000e0000 */
        /* <DEDUP_REMOVED lines=9> */
[----:B------:R-:W3:Y:S01]  /*2970*/  MUFU.EX2 R218, R218 ;  /* 0x000000da00da7308 */ /* 0x000ee20000000800 */
[----:B------:R-:W-:-:S02]  /*2980*/  FSEL R103, R103, -INF , !P1 ;  /* 0xff80000067677808 */ /* 0x000fc40004800000 */
[----:B------:R-:W-:Y:S01]  /*2990*/  ISETP.GT.AND P2, PT, R17, 0x20, PT ;  /* 0x000000201100780c */ /* 0x000fe20003f44270 */
[----:B--2---:R-:W-:Y:S01]  /*29a0*/  FFMA.FTZ R15, R97, UR10, -R89 ;  /* 0x0000000a610f7c23 */ /* 0x004fe20008010859 */
[C---:B------:R-:W-:Y:S01]  /*29b0*/  ISETP.GT.AND P3, PT, R17.reuse, 0x21, PT ;  /* 0x000000211100780c */ /* 0x040fe20003f64270 */
[----:B------:R-:W2:Y:S01]  /*29c0*/  SHFL.IDX PT, R97, R12, R235, 0x1f ;  /* 0x00001feb0c617589 */ /* 0x000ea200000e0000 */
[C---:B------:R-:W-:Y:S01]  /*29d0*/  ISETP.GT.AND P4, PT, R17.reuse, 0x28, PT ;  /* 0x000000281100780c */ /* 0x040fe20003f84270 */
[----:B------:R-:W4:Y:S01]  /*29e0*/  MUFU.EX2 R216, R216 ;  /* 0x000000d800d87308 */ /* 0x000f220000000800 */
[C---:B------:R-:W-:Y:S02]  /*29f0*/  ISETP.GT.AND P5, PT, R17.reuse, 0x29, PT ;  /* 0x000000291100780c */ /* 0x040fe40003fa4270 */
[C---:B------:R-:W-:Y:S02]  /*2a00*/  ISETP.GT.AND P6, PT, R17.reuse, 0x30, PT ;  /* 0x000000301100780c */ /* 0x040fe40003fc4270 */
[----:B------:R-:W-:-:S02]  /*2a10*/  ISETP.GT.AND P1, PT, R17, 0x31, PT ;  /* 0x000000311100780c */ /* 0x000fc40003f24270 */
[----:B------:R-:W-:Y:S01]  /*2a20*/  FSEL R106, R106, -INF , !P2 ;  /* 0xff8000006a6a7808 */ /* 0x000fe20005000000 */
[----:B------:R-:W5:Y:S01]  /*2a30*/  MUFU.EX2 R219, R219 ;  /* 0x000000db00db7308 */ /* 0x000f620000000800 */
[----:B------:R-:W-:Y:S02]  /*2a40*/  FSEL R107, R107, -INF , !P3 ;  /* 0xff8000006b6b7808 */ /* 0x000fe40005800000 */
[----:B------:R-:W-:Y:S01]  /*2a50*/  FSEL R110, R110, -INF , !P4 ;  /* 0xff8000006e6e7808 */ /* 0x000fe20006000000 */
[----:B------:R-:W-:Y:S01]  /*2a60*/  FFMA.FTZ R106, R106, UR10, -R225 ;  /* 0x0000000a6a6a7c23 */ /* 0x000fe200080108e1 */
[----:B------:R-:W-:Y:S01]  /*2a70*/  FSEL R111, R111, -INF , !P5 ;  /* 0xff8000006f6f7808 */ /* 0x000fe20006800000 */
[----:B------:R-:W-:Y:S01]  /*2a80*/  SHFL.IDX PT, R225, R11, R232, 0x1f ;  /* 0x00001fe80be17589 */ /* 0x000fe200000e0000 */
[----:B------:R-:W-:Y:S01]  /*2a90*/  FSEL R114, R114, -INF , !P6 ;  /* 0xff80000072727808 */ /* 0x000fe20007000000 */
[----:B------:R-:W-:Y:S01]  /*2aa0*/  MUFU.EX2 R18, R18 ;  /* 0x0000001200127308 */ /* 0x000fe20000000800 */
[----:B------:R-:W-:-:S02]  /*2ab0*/  FSEL R115, R115, -INF , !P1 ;  /* 0xff80000073737808 */ /* 0x000fc40004800000 */
[C---:B------:R-:W-:Y:S02]  /*2ac0*/  ISETP.GT.AND P2, PT, R17.reuse, 0x38, PT ;  /* 0x000000381100780c */ /* 0x040fe40003f44270 */
[----:B------:R-:W-:Y:S01]  /*2ad0*/  ISETP.GT.AND P3, PT, R17, 0x39, PT ;  /* 0x000000391100780c */ /* 0x000fe20003f64270 */
[--C-:B--2---:R-:W-:Y:S01]  /*2ae0*/  FFMA.FTZ R23, R109, UR10, -R97.reuse ;  /* 0x0000000a6d177c23 */ /* 0x104fe20008010861 */
[C---:B------:R-:W-:Y:S01]  /*2af0*/  ISETP.GT.AND P4, PT, R17.reuse, 0x40, PT ;  /* 0x000000401100780c */ /* 0x040fe20003f84270 */
[----:B------:R-:W2:Y:S01]  /*2b00*/  SHFL.IDX PT, R109, R12, R231, 0x1f ;  /* 0x00001fe70c6d7589 */ /* 0x000ea200000e0000 */
[----:B------:R-:W-:Y:S01]  /*2b10*/  ISETP.GT.AND P5, PT, R17, 0x41, PT ;  /* 0x000000411100780c */ /* 0x000fe20003fa4270 */
[----:B------:R-:W-:Y:S01]  /*2b20*/  FFMA.FTZ R111, R111, UR10, -R97 ;  /* 0x0000000a6f6f7c23 */ /* 0x000fe20008010861 */
[C---:B------:R-:W-:Y:S01]  /*2b30*/  ISETP.GT.AND P6, PT, R17.reuse, 0x48, PT ;  /* 0x000000481100780c */ /* 0x040fe20003fc4270 */
[----:B------:R-:W-:Y:S01]  /*2b40*/  MUFU.EX2 R221, R221 ;  /* 0x000000dd00dd7308 */ /* 0x000fe20000000800 */
[----:B------:R-:W-:-:S02]  /*2b50*/  ISETP.GT.AND P1, PT, R17, 0x49, PT ;  /* 0x000000491100780c */ /* 0x000fc40003f24270 */
[----:B------:R-:W-:Y:S02]  /*2b60*/  FSEL R118, R118, -INF , !P2 ;  /* 0xff80000076767808 */ /* 0x000fe40005000000 */
[----:B------:R-:W-:Y:S02]  /*2b70*/  FSEL R119, R119, -INF , !P3 ;  /* 0xff80000077777808 */ /* 0x000fe40005800000 */
[----:B------:R-:W-:Y:S01]  /*2b80*/  FSEL R122, R122, -INF , !P4 ;  /* 0xff8000007a7a7808 */ /* 0x000fe20006000000 */
[----:B------:R-:W-:Y:S01]  /*2b90*/  MUFU.EX2 R15, R15 ;  /* 0x0000000f000f7308 */ /* 0x000fe20000000800 */
[----:B------:R-:W-:Y:S02]  /*2ba0*/  FSEL R123, R123, -INF , !P5 ;  /* 0xff8000007b7b7808 */ /* 0x000fe40006800000 */
[----:B------:R-:W-:Y:S02]  /*2bb0*/  FSEL R126, R126, -INF , !P6 ;  /* 0xff8000007e7e7808 */ /* 0x000fe40007000000 */
[----:B------:R-:W-:Y:S01]  /*2bc0*/  FSEL R127, R127, -INF , !P1 ;  /* 0xff8000007f7f7808 */ /* 0x000fe20004800000 */
[----:B------:R-:W-:Y:S01]  /*2bd0*/  FFMA.FTZ R123, R123, UR10, -R223 ;  /* 0x0000000a7b7b7c23 */ /* 0x000fe200080108df */
[C---:B------:R-:W-:Y:S01]  /*2be0*/  ISETP.GT.AND P2, PT, R17.reuse, 0x50, PT ;  /* 0x000000501100780c */ /* 0x040fe20003f44270 */
[----:B------:R-:W-:Y:S01]  /*2bf0*/  FFMA.FTZ R126, R126, UR10, -R224 ;  /* 0x0000000a7e7e7c23 */ /* 0x000fe200080108e0 */
[C---:B------:R-:W-:Y:S01]  /*2c00*/  ISETP.GT.AND P3, PT, R17.reuse, 0x51, PT ;  /* 0x000000511100780c */ /* 0x040fe20003f64270 */
[----:B------:R-:W-:Y:S01]  /*2c10*/  MUFU.EX2 R23, R23 ;  /* 0x0000001700177308 */ /* 0x000fe20000000800 */
[----:B------:R-:W-:Y:S01]  /*2c20*/  ISETP.GT.AND P4, PT, R17, 0x58, PT ;  /* 0x000000581100780c */ /* 0x000fe20003f84270 */
[----:B--2---:R-:W-:Y:S01]  /*2c30*/  FFMA.FTZ R119, R119, UR10, -R109 ;  /* 0x0000000a77777c23 */ /* 0x004fe2000801086d */
[----:B------:R-:W-:-:S02]  /*2c40*/  ISETP.GT.AND P5, PT, R17, 0x59, PT ;  /* 0x000000591100780c */ /* 0x000fc40003fa4270 */
[C---:B------:R-:W-:Y:S02]  /*2c50*/  ISETP.GT.AND P6, PT, R17.reuse, 0x60, PT ;  /* 0x000000601100780c */ /* 0x040fe40003fc4270 */
[----:B------:R-:W-:Y:S01]  /*2c60*/  ISETP.GT.AND P1, PT, R17, 0x61, PT ;  /* 0x000000611100780c */ /* 0x000fe20003f24270 */
[----:B------:R-:W2:Y:S01]  /*2c70*/  MUFU.EX2 R126, R126 ;  /* 0x0000007e007e7308 */ /* 0x000ea20000000800 */
[----:B------:R-:W-:Y:S02]  /*2c80*/  FSEL R130, R130, -INF , !P2 ;  /* 0xff80000082827808 */ /* 0x000fe40005000000 */
[----:B------:R-:W-:Y:S02]  /*2c90*/  FSEL R131, R131, -INF , !P3 ;  /* 0xff80000083837808 */ /* 0x000fe40005800000 */
[----:B------:R-:W-:Y:S02]  /*2ca0*/  FSEL R134, R134, -INF , !P4 ;  /* 0xff80000086867808 */ /* 0x000fe40006000000 */
[----:B------:R-:W-:Y:S01]  /*2cb0*/  FSEL R135, R135, -INF , !P5 ;  /* 0xff80000087877808 */ /* 0x000fe20006800000 */
[----:B------:R-:W-:Y:S01]  /*2cc0*/  FFMA.FTZ R131, R131, UR10, -R226 ;  /* 0x0000000a83837c23 */ /* 0x000fe200080108e2 */
[----:B------:R-:W-:Y:S01]  /*2cd0*/  FSEL R138, R138, -INF , !P6 ;  /* 0xff8000008a8a7808 */ /* 0x000fe20007000000 */
[----:B------:R-:W-:Y:S01]  /*2ce0*/  MUFU.EX2 R123, R123 ;  /* 0x0000007b007b7308 */ /* 0x000fe20000000800 */
[----:B------:R-:W-:-:S02]  /*2cf0*/  FSEL R139, R139, -INF , !P1 ;  /* 0xff8000008b8b7808 */ /* 0x000fc40004800000 */
[C---:B------:R-:W-:Y:S02]  /*2d00*/  ISETP.GT.AND P2, PT, R17.reuse, 0x68, PT ;  /* 0x000000681100780c */ /* 0x040fe40003f44270 */
[C---:B------:R-:W-:Y:S02]  /*2d10*/  ISETP.GT.AND P3, PT, R17.reuse, 0x69, PT ;  /* 0x000000691100780c */ /* 0x040fe40003f64270 */
[C---:B------:R-:W-:Y:S01]  /*2d20*/  ISETP.GT.AND P4, PT, R17.reuse, 0x70, PT ;  /* 0x000000701100780c */ /* 0x040fe20003f84270 */
[----:B------:R-:W-:Y:S01]  /*2d30*/  MUFU.EX2 R106, R106 ;  /* 0x0000006a006a7308 */ /* 0x000fe20000000800 */
[C---:B------:R-:W-:Y:S02]  /*2d40*/  ISETP.GT.AND P5, PT, R17.reuse, 0x71, PT ;  /* 0x000000711100780c */ /* 0x040fe40003fa4270 */
[C---:B------:R-:W-:Y:S02]  /*2d50*/  ISETP.GT.AND P6, PT, R17.reuse, 0x78, PT ;  /* 0x000000781100780c */ /* 0x040fe40003fc4270 */
[----:B------:R-:W-:Y:S01]  /*2d60*/  ISETP.GT.AND P1, PT, R17, 0x79, PT ;  /* 0x000000791100780c */ /* 0x000fe20003f24270 */
[--C-:B------:R-:W-:Y:S01]  /*2d70*/  FFMA.FTZ R17, R92, UR10, -R220.reuse ;  /* 0x0000000a5c117c23 */ /* 0x100fe200080108dc */
[----:B------:R-:W-:Y:S01]  /*2d80*/  FFMA.FTZ R220, R94, UR10, -R220 ;  /* 0x0000000a5edc7c23 */ /* 0x000fe200080108dc */
[----:B------:R1:W3:Y:S01]  /*2d90*/  SHFL.IDX PT, R92, R9, R231, 0x1f ;  /* 0x00001fe7095c7589 */ /* 0x0002e200000e0000 */
[----:B------:R-:W-:Y:S01]  /*2da0*/  FFMA.FTZ R94, R124, UR10, -R224 ;  /* 0x0000000a7c5e7c23 */ /* 0x000fe200080108e0 */
[----:B------:R-:W-:Y:S01]  /*2db0*/  FSEL R142, R142, -INF , !P2 ;  /* 0xff8000008e8e7808 */ /* 0x000fe20005000000 */
[----:B------:R-:W-:Y:S01]  /*2dc0*/  MUFU.EX2 R111, R111 ;  /* 0x0000006f006f7308 */ /* 0x000fe20000000800 */
[----:B------:R-:W4:Y:S01]  /*2dd0*/  SHFL.IDX PT, R124, R10, R232, 0x1f ;  /* 0x00001fe80a7c7589 */ /* 0x000f2200000e0000 */
[----:B------:R-:W-:-:S02]  /*2de0*/  FSEL R150, R150, -INF , !P6 ;  /* 0xff80000096967808 */ /* 0x000fc40007000000 */
[----:B------:R-:W-:Y:S01]  /*2df0*/  FSEL R151, R151, -INF , !P1 ;  /* 0xff80000097977808 */ /* 0x000fe20004800000 */
[--C-:B-1----:R-:W-:Y:S01]  /*2e00*/  FFMA.FTZ R9, R96, UR10, -R222.reuse ;  /* 0x0000000a60097c23 */ /* 0x102fe200080108de */
[----:B------:R-:W-:Y:S01]  /*2e10*/  FFMA.FTZ R222, R98, UR10, -R222 ;  /* 0x0000000a62de7c23 */ /* 0x000fe200080108de */
[----:B------:R1:W5:Y:S01]  /*2e20*/  SHFL.IDX PT, R96, R12, R19, 0x1f ;  /* 0x00001f130c607589 */ /* 0x00036200000e0000 */
[----:B------:R-:W-:Y:S03]  /*2e30*/  MUFU.EX2 R94, R94 ;  /* 0x0000005e005e7308 */ /* 0x000fe60000000800 */
[----:B------:R-:W2:Y:S01]  /*2e40*/  SHFL.IDX PT, R98, R12, R233, 0x1f ;  /* 0x00001fe90c627589 */ /* 0x000ea200000e0000 */
[----:B------:R-:W-:Y:S02]  /*2e50*/  WARPGROUP.DEPBAR.LE gsb0, 0x0 ;  /* 0x00008000000079c5 */ /* 0x000fe40000010000 */
[----:B------:R-:W-:Y:S01]  /*2e60*/  WARPGROUP.ARRIVE ;  /* 0x00000000000079c5 */ /* 0x000fe20000000000 */
[----:B-1----:R-:W-:Y:S01]  /*2e70*/  FFMA.FTZ R19, R100, UR10, -R90 ;  /* 0x0000000a64137c23 */ /* 0x002fe2000801085a */
[----:B---3--:R-:W-:Y:S01]  /*2e80*/  FFMA.FTZ R20, R101, UR10, -R92 ;  /* 0x0000000a65147c23 */ /* 0x008fe2000801085c */
[----:B------:R-:W1:Y:S01]  /*2e90*/  SHFL.IDX PT, R100, R12, R237, 0x1f ;  /* 0x00001fed0c647589 */ /* 0x000e6200000e0000 */
[--C-:B----4-:R-:W-:Y:S01]  /*2ea0*/  FFMA.FTZ R132, R132, UR10, -R124.reuse ;  /* 0x0000000a84847c23 */ /* 0x110fe2000801087c */
[----:B------:R-:W-:Y:S01]  /*2eb0*/  FFMA.FTZ R134, R134, UR10, -R124 ;  /* 0x0000000a86867c23 */ /* 0x000fe2000801087c */
[----:B------:R-:W-:Y:S01]  /*2ec0*/  HGMMA.64x128x16.F32.BF16 R24, gdesc[UR4], R24, gsb0 ;  /* 0x01e00000041879f0 */ /* 0x000fe20008001818 */
[----:B------:R-:W-:Y:S01]  /*2ed0*/  UIADD3 UR6, UR8, 0x6, URZ ;  /* 0x0000000608067890 */ /* 0x000fe2000fffe03f */
[----:B------:R-:W3:Y:S01]  /*2ee0*/  SHFL.IDX PT, R101, R12, R234, 0x1f ;  /* 0x00001fea0c657589 */ /* 0x000ee200000e0000 */
[----:B------:R-:W-:Y:S01]  /*2ef0*/  UIADD3 UR4, UR9, 0x6, URZ ;  /* 0x0000000609047890 */ /* 0x000fe2000fffe03f */
[----:B------:R2:W-:Y:S01]  /*2f00*/  MUFU.EX2 R97, R132 ;  /* 0x0000008400617308 */ /* 0x0005e20000000800 */
[----:B------:R-:W-:Y:S01]  /*2f10*/  UMOV UR7, 0x40000040 ;  /* 0x4000004000077882 */ /* 0x000fe20000000000 */
[----:B------:R-:W-:Y:S01]  /*2f20*/  UMOV UR5, 0x40000040 ;  /* 0x4000004000057882 */ /* 0x000fe20000000000 */
[--C-:B-----5:R-:W-:Y:S01]  /*2f30*/  FFMA.FTZ R22, R105, UR10, -R96.reuse ;  /* 0x0000000a69167c23 */ /* 0x120fe20008010860 */
[----:B------:R-:W-:Y:S01]  /*2f40*/  FFMA.FTZ R107, R107, UR10, -R96 ;  /* 0x0000000a6b6b7c23 */ /* 0x000fe20008010860 */
[----:B------:R-:W-:Y:S01]  /*2f50*/  FFMA.FTZ R96, R129, UR10, -R226 ;  /* 0x0000000a81607c23 */ /* 0x000fe200080108e2 */
[----:B------:R-:W-:Y:S01]  /*2f60*/  FSEL R124, R147, -INF , !P5 ;  /* 0xff800000937c7808 */ /* 0x000fe20006800000 */
[----:B------:R-:W4:Y:S01]  /*2f70*/  SHFL.IDX PT, R129, R11, R8, 0x1f ;  /* 0x00001f080b817589 */ /* 0x000f2200000e0000 */
[----:B------:R-:W-:Y:S01]  /*2f80*/  MUFU.EX2 R131, R131 ;  /* 0x0000008300837308 */ /* 0x000fe20000000800 */
[----:B--2---:R-:W-:-:S02]  /*2f90*/  FFMA.FTZ R132, R115, UR10, -R98 ;  /* 0x0000000a73847c23 */ /* 0x004fc40008010862 */
[----:B------:R-:W2:Y:S05]  /*2fa0*/  SHFL.IDX PT, R115, R11, R237, 0x1f ;  /* 0x00001fed0b737589 */ /* 0x000eaa00000e0000 */
[----:B------:R-:W-:Y:S01]  /*2fb0*/  MUFU.EX2 R96, R96 ;  /* 0x0000006000607308 */ /* 0x000fe20000000800 */
[--C-:B-1----:R-:W-:Y:S01]  /*2fc0*/  FFMA.FTZ R88, R108, UR10, -R100.reuse ;  /* 0x0000000a6c587c23 */ /* 0x102fe20008010864 */
[----:B------:R-:W-:Y:S01]  /*2fd0*/  FFMA.FTZ R110, R110, UR10, -R100 ;  /* 0x0000000a6e6e7c23 */ /* 0x000fe20008010864 */
[----:B------:R1:W5:Y:S01]  /*2fe0*/  SHFL.IDX PT, R108, R12, R232, 0x1f ;  /* 0x00001fe80c6c7589 */ /* 0x00036200000e0000 */
[----:B---3--:R-:W-:-:S04]  /*2ff0*/  FFMA.FTZ R114, R114, UR10, -R101 ;  /* 0x0000000a72727c23 */ /* 0x008fc80008010865 */
[----:B------:R-:W-:Y:S01]  /*3000*/  MUFU.EX2 R17, R17 ;  /* 0x0000001100117308 */ /* 0x000fe20000000800 */
[----:B-1----:R-:W-:Y:S01]  /*3010*/  FFMA.FTZ R12, R112, UR10, -R101 ;  /* 0x0000000a700c7c23 */ /* 0x002fe20008010865 */
[----:B------:R-:W-:Y:S01]  /*3020*/  FFMA.FTZ R112, R99, UR10, -R89 ;  /* 0x0000000a63707c23 */ /* 0x000fe20008010859 */
[----:B------:R-:W-:Y:S01]  /*3030*/  FFMA.FTZ R89, R113, UR10, -R98 ;  /* 0x0000000a71597c23 */ /* 0x000fe20008010862 */
[--C-:B----4-:R-:W-:Y:S01]  /*3040*/  FFMA.FTZ R100, R136, UR10, -R129.reuse ;  /* 0x0000000a88647c23 */ /* 0x110fe20008010881 */
[----:B------:R-:W1:Y:S01]  /*3050*/  SHFL.IDX PT, R113, R10, R8, 0x1f ;  /* 0x00001f080a717589 */ /* 0x000e6200000e0000 */
[----:B------:R-:W-:Y:S01]  /*3060*/  FFMA.FTZ R138, R138, UR10, -R129 ;  /* 0x0000000a8a8a7c23 */ /* 0x000fe20008010881 */
[--C-:B--2---:R-:W-:Y:S01]  /*3070*/  FFMA.FTZ R101, R140, UR10, -R115.reuse ;  /* 0x0000000a8c657c23 */ /* 0x104fe20008010873 */
[----:B------:R-:W-:Y:S01]  /*3080*/  MUFU.EX2 R220, R220 ;  /* 0x000000dc00dc7308 */ /* 0x000fe20000000800 */
[----:B------:R-:W2:Y:S01]  /*3090*/  SHFL.IDX PT, R136, R11, R234, 0x1f ;  /* 0x00001fea0b887589 */ /* 0x000ea200000e0000 */
[----:B------:R-:W-:-:S03]  /*30a0*/  FFMA.FTZ R115, R142, UR10, -R115 ;  /* 0x0000000a8e737c23 */ /* 0x000fc60008010873 */
[----:B------:R-:W3:Y:S01]  /*30b0*/  SHFL.IDX PT, R140, R11, R231, 0x1f ;  /* 0x00001fe70b8c7589 */ /* 0x000ee200000e0000 */
[----:B-----5:R-:W-:Y:S01]  /*30c0*/  FFMA.FTZ R91, R116, UR10, -R108 ;  /* 0x0000000a745b7c23 */ /* 0x020fe2000801086c */
[----:B------:R-:W-:Y:S01]  /*30d0*/  FFMA.FTZ R116, R102, UR10, -R90 ;  /* 0x0000000a66747c23 */ /* 0x000fe2000801085a */
[----:B------:R-:W-:Y:S01]  /*30e0*/  FFMA.FTZ R118, R118, UR10, -R108 ;  /* 0x0000000a76767c23 */ /* 0x000fe2000801086c */
[----:B------:R-:W-:Y:S01]  /*30f0*/  FSEL R108, R143, -INF , !P3 ;  /* 0xff8000008f6c7808 */ /* 0x000fe20005800000 */
[----:B------:R4:W-:Y:S08]  /*3100*/  MUFU.EX2 R90, R91 ;  /* 0x0000005b005a7308 */ /* 0x0009f00000000800 */
[----:B------:R-:W-:Y:S01]  /*3110*/  MUFU.EX2 R9, R9 ;  /* 0x0000000900097308 */ /* 0x000fe20000000800 */
[----:B----4-:R-:W-:Y:S01]  /*3120*/  FFMA.FTZ R91, R117, UR10, -R109 ;  /* 0x0000000a755b7c23 */ /* 0x010fe2000801086d */
[--C-:B-1----:R-:W-:Y:S01]  /*3130*/  FFMA.FTZ R93, R120, UR10, -R113.reuse ;  /* 0x0000000a785d7c23 */ /* 0x102fe20008010871 */
[----:B------:R-:W-:Y:S01]  /*3140*/  FFMA.FTZ R120, R103, UR10, -R92 ;  /* 0x0000000a67787c23 */ /* 0x000fe2000801085c */
[----:B------:R-:W1:Y:S01]  /*3150*/  SHFL.IDX PT, R117, R10, R235, 0x1f ;  /* 0x00001feb0a757589 */ /* 0x000e6200000e0000 */
[----:B------:R-:W-:Y:S01]  /*3160*/  FFMA.FTZ R122, R122, UR10, -R113 ;  /* 0x0000000a7a7a7c23 */ /* 0x000fe20008010871 */
[----:B--2---:R-:W-:-:S02]  /*3170*/  FFMA.FTZ R102, R144, UR10, -R136 ;  /* 0x0000000a90667c23 */ /* 0x004fc40008010888 */
[----:B------:R2:W-:Y:S01]  /*3180*/  MUFU.EX2 R92, R93 ;  /* 0x0000005d005c7308 */ /* 0x0005e20000000800 */
[--C-:B---3--:R-:W-:Y:S01]  /*3190*/  FFMA.FTZ R105, R149, UR10, -R140.reuse ;  /* 0x0000000a95697c23 */ /* 0x108fe2000801088c */
[----:B------:R-:W-:-:S06]  /*31a0*/  FFMA.FTZ R140, R151, UR10, -R140 ;  /* 0x0000000a978c7c23 */ /* 0x000fcc000801088c */
[----:B------:R-:W-:Y:S01]  /*31b0*/  MUFU.EX2 R19, R19 ;  /* 0x0000001300137308 */ /* 0x000fe20000000800 */
[----:B--2---:R-:W-:Y:S02]  /*31c0*/  FFMA.FTZ R93, R121, UR10, -R223 ;  /* 0x0000000a795d7c23 */ /* 0x004fe400080108df */
[----:B------:R-:W2:Y:S05]  /*31d0*/  SHFL.IDX PT, R121, R10, R234, 0x1f ;  /* 0x00001fea0a797589 */ /* 0x000eaa00000e0000 */
[----:B------:R-:W-:Y:S01]  /*31e0*/  MUFU.EX2 R20, R20 ;  /* 0x0000001400147308 */ /* 0x000fe20000000800 */
[--C-:B-1----:R-:W-:Y:S01]  /*31f0*/  FFMA.FTZ R95, R125, UR10, -R117.reuse ;  /* 0x0000000a7d5f7c23 */ /* 0x102fe20008010875 */
[----:B------:R-:W-:Y:S01]  /*3200*/  FFMA.FTZ R127, R127, UR10, -R117 ;  /* 0x0000000a7f7f7c23 */ /* 0x000fe20008010875 */
[----:B------:R2:W1:Y:S05]  /*3210*/  SHFL.IDX PT, R125, R10, R231, 0x1f ;  /* 0x00001fe70a7d7589 */ /* 0x00046a00000e0000 */
[----:B------:R-:W-:Y:S08]  /*3220*/  MUFU.EX2 R93, R93 ;  /* 0x0000005d005d7308 */ /* 0x000ff00000000800 */
[----:B------:R-:W3:Y:S01]  /*3230*/  MUFU.EX2 R127, R127 ;  /* 0x0000007f007f7308 */ /* 0x000ee20000000800 */
[--C-:B--2---:R-:W-:Y:S01]  /*3240*/  FFMA.FTZ R10, R128, UR10, -R121.reuse ;  /* 0x0000000a800a7c23 */ /* 0x104fe20008010879 */
[----:B------:R-:W-:Y:S01]  /*3250*/  FFMA.FTZ R130, R130, UR10, -R121 ;  /* 0x0000000a82827c23 */ /* 0x000fe20008010879 */
[----:B------:R2:W4:Y:S05]  /*3260*/  SHFL.IDX PT, R128, R11, R104, 0x1f ;  /* 0x00001f680b807589 */ /* 0x00052a00000e0000 */
[----:B------:R-:W5:Y:S01]  /*3270*/  MUFU.EX2 R95, R95 ;  /* 0x0000005f005f7308 */ /* 0x000f620000000800 */
[--C-:B-1----:R-:W-:Y:S01]  /*3280*/  FFMA.FTZ R133, R133, UR10, -R125.reuse ;  /* 0x0000000a85857c23 */ /* 0x102fe2000801087d */
[----:B------:R-:W-:-:S06]  /*3290*/  FFMA.FTZ R135, R135, UR10, -R125 ;  /* 0x0000000a87877c23 */ /* 0x000fcc000801087d */
[----:B------:R-:W1:Y:S01]  /*32a0*/  MUFU.EX2 R130, R130 ;  /* 0x0000008200827308 */ /* 0x000e620000000800 */
[--C-:B--2---:R-:W-:Y:S01]  /*32b0*/  FFMA.FTZ R104, R148, UR10, -R225.reuse ;  /* 0x0000000a94687c23 */ /* 0x104fe200080108e1 */
[----:B------:R-:W-:-:S06]  /*32c0*/  FFMA.FTZ R225, R150, UR10, -R225 ;  /* 0x0000000a96e17c23 */ /* 0x000fcc00080108e1 */
[----:B------:R2:W-:Y:S01]  /*32d0*/  MUFU.EX2 R98, R133 ;  /* 0x0000008500627308 */ /* 0x0005e20000000800 */
[--C-:B----4-:R-:W-:Y:S01]  /*32e0*/  FFMA.FTZ R99, R137, UR10, -R128.reuse ;  /* 0x0000000a89637c23 */ /* 0x110fe20008010880 */
[----:B------:R-:W-:Y:S01]  /*32f0*/  FFMA.FTZ R139, R139, UR10, -R128 ;  /* 0x0000000a8b8b7c23 */ /* 0x000fe20008010880 */
[----:B------:R-:W4:Y:S05]  /*3300*/  SHFL.IDX PT, R137, R11, R233, 0x1f ;  /* 0x00001fe90b897589 */ /* 0x000f2a00000e0000 */
[----:B------:R-:W-:Y:S01]  /*3310*/  MUFU.EX2 R222, R222 ;  /* 0x000000de00de7308 */ /* 0x000fe20000000800 */
[----:B------:R-:W-:Y:S02]  /*3320*/  WARPGROUP.DEPBAR.LE gsb0, 0x0 ;  /* 0x00008000000079c5 */ /* 0x000fe40000010000 */
[----:B------:R-:W-:Y:S01]  /*3330*/  WARPGROUP.ARRIVE ;  /* 0x00000000000079c5 */ /* 0x000fe20000000000 */
[----:B--2---:R2:W3:Y:S04]  /*3340*/  SHFL.IDX PT, R133, R11, R235, 0x1f ;  /* 0x00001feb0b857589 */ /* 0x0044e800000e0000 */
[----:B------:R-:W-:Y:S01]  /*3350*/  MUFU.EX2 R112, R112 ;  /* 0x0000007000707308 */ /* 0x000fe20000000800 */
[----:B------:R-:W-:Y:S01]  /*3360*/  HGMMA.64x128x16.F32.BF16 R24, gdesc[UR4], R24, gsb0 ;  /* 0x01e00000041879f0 */ /* 0x000fe20008001818 */
[----:B------:R-:W-:-:S02]  /*3370*/  R2UR UR4, R13 ;  /* 0x000000000d0472ca */ /* 0x000fc400000e0000 */
[----:B------:R-:W-:-:S04]  /*3380*/  FSEL R13, R146, -INF , !P4 ;  /* 0xff800000920d7808 */ /* 0x000fc80006000000 */
[----:B--2---:R3:W2:Y:S01]  /*3390*/  MUFU.EX2 R11, R101 ;  /* 0x00000065000b7308 */ /* 0x0046a20000000800 */
[----:B------:R-:W-:Y:S01]  /*33a0*/  FFMA.FTZ R136, R13, UR10, -R136 ;  /* 0x0000000a0d887c23 */ /* 0x000fe20008010888 */
[--C-:B----4-:R-:W-:Y:S01]  /*33b0*/  FFMA.FTZ R103, R145, UR10, -R137.reuse ;  /* 0x0000000a91677c23 */ /* 0x110fe20008010889 */
[----:B------:R-:W-:-:S05]  /*33c0*/  FFMA.FTZ R137, R124, UR10, -R137 ;  /* 0x0000000a7c897c23 */ /* 0x000fca0008010889 */
[----:B------:R-:W-:Y:S01]  /*33d0*/  MUFU.EX2 R116, R116 ;  /* 0x0000007400747308 */ /* 0x000fe20000000800 */
[--C-:B---3--:R-:W-:Y:S01]  /*33e0*/  FFMA.FTZ R101, R141, UR10, -R133.reuse ;  /* 0x0000000a8d657c23 */ /* 0x108fe20008010885 */
[----:B------:R-:W-:Y:S02]  /*33f0*/  VIADD R141, R8, 0x4 ;  /* 0x00000004088d7836 */ /* 0x000fe40000000000 */
[----:B------:R-:W-:-:S04]  /*3400*/  FFMA.FTZ R133, R108, UR10, -R133 ;  /* 0x0000000a6c857c23 */ /* 0x000fc80008010885 */
[----:B------:R-:W-:Y:S08]  /*3410*/  MUFU.EX2 R120, R120 ;  /* 0x0000007800787308 */ /* 0x000ff00000000800 */
[----:B------:R-:W3:Y:S08]  /*3420*/  MUFU.EX2 R101, R101 ;  /* 0x0000006500657308 */ /* 0x000ef00000000800 */
[----:B------:R-:W4:Y:S08]  /*3430*/  MUFU.EX2 R122, R122 ;  /* 0x0000007a007a7308 */ /* 0x000f300000000800 */
        /* <DEDUP_REMOVED lines=13> */
[----:B------:R-:W4:Y:S01]  /*3510*/  MUFU.EX2 R139, R139 ;  /* 0x0000008b008b7308 */ /* 0x000f220000000800 */
[----:B------:R-:W-:Y:S04]  /*3520*/  LDS R229, [R229+0x400] ;  /* 0x00040000e5e57984 */ /* 0x000fe80000000800 */
[----:B------:R-:W-:Y:S03]  /*3530*/  LDS R228, [R228+0x400] ;  /* 0x00040000e4e47984 */ /* 0x000fe60000000800 */
[----:B------:R-:W4:Y:S01]  /*3540*/  MUFU.EX2 R132, R132 ;  /* 0x0000008400847308 */ /* 0x000f220000000800 */
[----:B------:R-:W-:Y:S07]  /*3550*/  LDS R227, [R227+0x400] ;  /* 0x00040000e3e37984 */ /* 0x000fee0000000800 */
[----:B------:R-:W4:Y:S08]  /*3560*/  MUFU.EX2 R118, R118 ;  /* 0x0000007600767308 */ /* 0x000f300000000800 */
[----:B------:R-:W4:Y:S08]  /*3570*/  MUFU.EX2 R119, R119 ;  /* 0x0000007700777308 */ /* 0x000f300000000800 */
[----:B------:R-:W4:Y:S01]  /*3580*/  MUFU.EX2 R10, R10 ;  /* 0x0000000a000a7308 */ /* 0x000f220000000800 */
[----:B-----5:R-:W5:Y:S07]  /*3590*/  SHFL.IDX PT, R124, R14, R8, 0x1f ;  /* 0x00001f080e7c7589 */ /* 0x020f6e00000e0000 */
[----:B------:R-:W4:Y:S01]  /*35a0*/  MUFU.EX2 R100, R100 ;  /* 0x0000006400647308 */ /* 0x000f220000000800 */
[----:B------:R-:W1:Y:S04]  /*35b0*/  SHFL.IDX PT, R113, R14, R235, 0x1f ;  /* 0x00001feb0e717589 */ /* 0x000e6800000e0000 */
[----:B------:R-:W2:Y:S03]  /*35c0*/  SHFL.IDX PT, R121, R14, R141, 0x1f ;  /* 0x00001f8d0e797589 */ /* 0x000ea600000e0000 */
[----:B------:R-:W4:Y:S01]  /*35d0*/  MUFU.EX2 R99, R99 ;  /* 0x0000006300637308 */ /* 0x000f220000000800 */
[----:B------:R-:W3:Y:S04]  /*35e0*/  SHFL.IDX PT, R13, R14, R232, 0x1f ;  /* 0x00001fe80e0d7589 */ /* 0x000ee800000e0000 */
[----:B------:R-:W4:Y:S03]  /*35f0*/  SHFL.IDX PT, R117, R14, R237, 0x1f ;  /* 0x00001fed0e757589 */ /* 0x000f2600000e0000 */
[----:B------:R-:W4:Y:S01]  /*3600*/  MUFU.EX2 R115, R115 ;  /* 0x0000007300737308 */ /* 0x000f220000000800 */
[----:B------:R-:W4:Y:S01]  /*3610*/  SHFL.IDX PT, R108, R14, R233, 0x1f ;  /* 0x00001fe90e6c7589 */ /* 0x000f2200000e0000 */
[--C-:B-----5:R-:W-:Y:S01]  /*3620*/  FADD.FTZ R24, R24, -R124.reuse ;  /* 0x8000007c18187221 */ /* 0x120fe20000010000 */
[----:B------:R-:W-:-:S02]  /*3630*/  FADD.FTZ R26, R26, -R124 ;  /* 0x8000007c1a1a7221 */ /* 0x000fc40000010000 */
[----:B------:R-:W5:Y:S03]  /*3640*/  SHFL.IDX PT, R109, R14, R234, 0x1f ;  /* 0x00001fea0e6d7589 */ /* 0x000f6600000e0000 */
[----:B------:R-:W-:Y:S01]  /*3650*/  MUFU.EX2 R102, R102 ;  /* 0x0000006600667308 */ /* 0x000fe20000000800 */
[--C-:B-1----:R-:W-:Y:S01]  /*3660*/  FADD.FTZ R29, R29, -R113.reuse ;  /* 0x800000711d1d7221 */ /* 0x102fe20000010000 */
[----:B------:R-:W-:Y:S01]  /*3670*/  FADD.FTZ R31, R31, -R113 ;  /* 0x800000711f1f7221 */ /* 0x000fe20000010000 */
[----:B------:R-:W1:Y:S01]  /*3680*/  SHFL.IDX PT, R124, R14, R231, 0x1f ;  /* 0x00001fe70e7c7589 */ /* 0x000e6200000e0000 */
[--C-:B--2---:R-:W-:Y:S01]  /*3690*/  FADD.FTZ R25, R25, -R121.reuse ;  /* 0x8000007919197221 */ /* 0x104fe20000010000 */
[----:B------:R-:W-:Y:S02]  /*36a0*/  FADD.FTZ R27, R27, -R121 ;  /* 0x800000791b1b7221 */ /* 0x000fe40000010000 */
[----:B------:R-:W2:Y:S01]  /*36b0*/  SHFL.IDX PT, R113, R229, R141, 0x1f ;  /* 0x00001f8de5717589 */ /* 0x000ea200000e0000 */
[----:B------:R-:W-:Y:S01]  /*36c0*/  MUFU.EX2 R103, R103 ;  /* 0x0000006700677308 */ /* 0x000fe20000000800 */
[--C-:B---3--:R-:W-:Y:S01]  /*36d0*/  FADD.FTZ R36, R36, -R13.reuse ;  /* 0x8000000d24247221 */ /* 0x108fe20000010000 */
[----:B------:R-:W-:Y:S01]  /*36e0*/  FADD.FTZ R38, R38, -R13 ;  /* 0x8000000d26267221 */ /* 0x000fe20000010000 */
[----:B------:R-:W3:Y:S01]  /*36f0*/  SHFL.IDX PT, R14, R229, R233, 0x1f ;  /* 0x00001fe9e50e7589 */ /* 0x000ee200000e0000 */
[--C-:B----4-:R-:W-:Y:S01]  /*3700*/  FADD.FTZ R28, R28, -R117.reuse ;  /* 0x800000751c1c7221 */ /* 0x110fe20000010000 */
[----:B------:R-:W-:-:S02]  /*3710*/  FADD.FTZ R30, R30, -R117 ;  /* 0x800000751e1e7221 */ /* 0x000fc40000010000 */
[----:B------:R-:W4:Y:S01]  /*3720*/  SHFL.IDX PT, R13, R229, R232, 0x1f ;  /* 0x00001fe8e50d7589 */ /* 0x000f2200000e0000 */
[----:B------:R-:W-:Y:S01]  /*3730*/  MUFU.EX2 R104, R104 ;  /* 0x0000006800687308 */ /* 0x000fe20000000800 */
[--C-:B------:R-:W-:Y:S01]  /*3740*/  FADD.FTZ R33, R33, -R108.reuse ;  /* 0x8000006c21217221 */ /* 0x100fe20000010000 */
[----:B------:R-:W-:Y:S01]  /*3750*/  FADD.FTZ R35, R35, -R108 ;  /* 0x8000006c23237221 */ /* 0x000fe20000010000 */
[----:B------:R-:W4:Y:S01]  /*3760*/  SHFL.IDX PT, R117, R229, R237, 0x1f ;  /* 0x00001fede5757589 */ /* 0x000f2200000e0000 */
[--C-:B-----5:R-:W-:Y:S01]  /*3770*/  FADD.FTZ R32, R32, -R109.reuse ;  /* 0x8000006d20207221 */ /* 0x120fe20000010000 */
[----:B------:R-:W-:Y:S02]  /*3780*/  FADD.FTZ R34, R34, -R109 ;  /* 0x8000006d22227221 */ /* 0x000fe40000010000 */
[----:B------:R-:W5:Y:S01]  /*3790*/  SHFL.IDX PT, R108, R229, R234, 0x1f ;  /* 0x00001feae56c7589 */ /* 0x000f6200000e0000 */
[----:B------:R-:W-:Y:S01]  /*37a0*/  MUFU.EX2 R105, R105 ;  /* 0x0000006900697308 */ /* 0x000fe20000000800 */
[--C-:B-1----:R-:W-:Y:S01]  /*37b0*/  FADD.FTZ R37, R37, -R124.reuse ;  /* 0x8000007c25257221 */ /* 0x102fe20000010000 */
[----:B------:R-:W-:Y:S01]  /*37c0*/  FADD.FTZ R39, R39, -R124 ;  /* 0x8000007c27277221 */ /* 0x000fe20000010000 */
[----:B------:R-:W1:Y:S01]  /*37d0*/  SHFL.IDX PT, R121, R229, R8, 0x1f ;  /* 0x00001f08e5797589 */ /* 0x000e6200000e0000 */
[--C-:B--2---:R-:W-:Y:S01]  /*37e0*/  FADD.FTZ R41, R41, -R113.reuse ;  /* 0x8000007129297221 */ /* 0x104fe20000010000 */
[----:B------:R-:W-:-:S02]  /*37f0*/  FADD.FTZ R43, R43, -R113 ;  /* 0x800000712b2b7221 */ /* 0x000fc40000010000 */
[----:B------:R-:W-:Y:S01]  /*3800*/  SHFL.IDX PT, R124, R228, R141, 0x1f ;  /* 0x00001f8de47c7589 */ /* 0x000fe200000e0000 */
[--C-:B---3--:R-:W-:Y:S01]  /*3810*/  FADD.FTZ R49, R49, -R14.reuse ;  /* 0x8000000e31317221 */ /* 0x108fe20000010000 */
[----:B------:R-:W-:Y:S02]  /*3820*/  FADD.FTZ R51, R51, -R14 ;  /* 0x8000000e33337221 */ /* 0x000fe40000010000 */
[----:B------:R2:W-:Y:S01]  /*3830*/  SHFL.IDX PT, R113, R227, R141, 0x1f ;  /* 0x00001f8de3717589 */ /* 0x0005e200000e0000 */
[--C-:B----4-:R-:W-:Y:S01]  /*3840*/  FADD.FTZ R52, R52, -R13.reuse ;  /* 0x8000000d34347221 */ /* 0x110fe20000010000 */
[----:B------:R-:W-:Y:S02]  /*3850*/  FADD.FTZ R54, R54, -R13 ;  /* 0x8000000d36367221 */ /* 0x000fe40000010000 */
[----:B------:R-:W3:Y:S01]  /*3860*/  SHFL.IDX PT, R109, R229, R235, 0x1f ;  /* 0x00001febe56d7589 */ /* 0x000ee200000e0000 */
[--C-:B------:R-:W-:Y:S01]  /*3870*/  FADD.FTZ R44, R44, -R117.reuse ;  /* 0x800000752c2c7221 */ /* 0x100fe20000010000 */
[----:B------:R-:W-:-:S02]  /*3880*/  FADD.FTZ R46, R46, -R117 ;  /* 0x800000752e2e7221 */ /* 0x000fc40000010000 */
[----:B------:R-:W4:Y:S04]  /*3890*/  SHFL.IDX PT, R13, R228, R235, 0x1f ;  /* 0x00001febe40d7589 */ /* 0x000f2800000e0000 */
[----:B--2---:R-:W2:Y:S01]  /*38a0*/  LDL R141, [R1+0x38] ;  /* 0x00003800018d7983 */ /* 0x004ea20000100800 */
[--C-:B-----5:R-:W-:Y:S01]  /*38b0*/  FADD.FTZ R48, R48, -R108.reuse ;  /* 0x8000006c30307221 */ /* 0x120fe20000010000 */
[----:B------:R-:W-:Y:S02]  /*38c0*/  FADD.FTZ R50, R50, -R108 ;  /* 0x8000006c32327221 */ /* 0x000fe40000010000 */
[----:B------:R-:W5:Y:S01]  /*38d0*/  SHFL.IDX PT, R117, R228, R237, 0x1f ;  /* 0x00001fede4757589 */ /* 0x000f6200000e0000 */
[--C-:B-1----:R-:W-:Y:S01]  /*38e0*/  FADD.FTZ R40, R40, -R121.reuse ;  /* 0x8000007928287221 */ /* 0x102fe20000010000 */
[----:B------:R-:W-:-:S02]  /*38f0*/  FADD.FTZ R42, R42, -R121 ;  /* 0x800000792a2a7221 */ /* 0x000fc40000010000 */
[----:B------:R-:W-:Y:S04]  /*3900*/  SHFL.IDX PT, R14, R228, R232, 0x1f ;  /* 0x00001fe8e40e7589 */ /* 0x000fe800000e0000 */
[----:B------:R-:W1:Y:S01]  /*3910*/  SHFL.IDX PT, R232, R227, R232, 0x1f ;  /* 0x00001fe8e3e87589 */ /* 0x000e6200000e0000 */
[--C-:B---3--:R-:W-:Y:S01]  /*3920*/  FADD.FTZ R45, R45, -R109.reuse ;  /* 0x8000006d2d2d7221 */ /* 0x108fe20000010000 */
[----:B------:R-:W-:Y:S02]  /*3930*/  FADD.FTZ R47, R47, -R109 ;  /* 0x8000006d2f2f7221 */ /* 0x000fe40000010000 */
[----:B------:R-:W3:Y:S04]  /*3940*/  SHFL.IDX PT, R108, R228, R233, 0x1f ;  /* 0x00001fe9e46c7589 */ /* 0x000ee800000e0000 */
[----:B------:R-:W-:Y:S04]  /*3950*/  SHFL.IDX PT, R121, R228, R8, 0x1f ;  /* 0x00001f08e4797589 */ /* 0x000fe800000e0000 */
[----:B------:R-:W3:Y:S04]  /*3960*/  SHFL.IDX PT, R109, R228, R234, 0x1f ;  /* 0x00001feae46d7589 */ /* 0x000ee800000e0000 */
[----:B------:R-:W3:Y:S04]  /*3970*/  SHFL.IDX PT, R237, R227, R237, 0x1f ;  /* 0x00001fede3ed7589 */ /* 0x000ee800000e0000 */
[----:B------:R-:W3:Y:S04]  /*3980*/  SHFL.IDX PT, R235, R227, R235, 0x1f ;  /* 0x00001febe3eb7589 */ /* 0x000ee800000e0000 */
[----:B------:R-:W-:Y:S04]  /*3990*/  SHFL.IDX PT, R229, R229, R231, 0x1f ;  /* 0x00001fe7e5e57589 */ /* 0x000fe800000e0000 */
[----:B------:R-:W3:Y:S04]  /*39a0*/  SHFL.IDX PT, R228, R228, R231, 0x1f ;  /* 0x00001fe7e4e47589 */ /* 0x000ee800000e0000 */
[----:B------:R-:W3:Y:S04]  /*39b0*/  SHFL.IDX PT, R231, R227, R231, 0x1f ;  /* 0x00001fe7e3e77589 */ /* 0x000ee800000e0000 */
[----:B------:R-:W-:Y:S04]  /*39c0*/  SHFL.IDX PT, R234, R227, R234, 0x1f ;  /* 0x00001feae3ea7589 */ /* 0x000fe800000e0000 */
[----:B------:R-:W-:Y:S04]  /*39d0*/  SHFL.IDX PT, R233, R227, R233, 0x1f ;  /* 0x00001fe9e3e97589 */ /* 0x000fe800000e0000 */
[----:B------:R-:W3:Y:S01]  /*39e0*/  SHFL.IDX PT, R227, R227, R8, 0x1f ;  /* 0x00001f08e3e37589 */ /* 0x000ee200000e0000 */
[----:B----4-:R-:W-:Y:S01]  /*39f0*/  FADD.FTZ R61, R61, -R13 ;  /* 0x8000000d3d3d7221 */ /* 0x010fe20000010000 */
[----:B-----5:R-:W-:Y:S01]  /*3a00*/  FADD.FTZ R62, R62, -R117 ;  /* 0x800000753e3e7221 */ /* 0x020fe20000010000 */
        /* <DEDUP_REMOVED lines=12> */
[----:B---3--:R-:W-:Y:S01]  /*3ad0*/  FADD.FTZ R65, R65, -R108 ;  /* 0x8000006c41417221 */ /* 0x008fe20000010000 */
[----:B------:R-:W-:Y:S01]  /*3ae0*/  FADD.FTZ R63, R68, -R14 ;  /* 0x8000000e443f7221 */ /* 0x000fe20000010000 */
[----:B------:R-:W3:Y:S01]  /*3af0*/  MUFU.EX2 R136, R136 ;  /* 0x0000008800887308 */ /* 0x000ee20000000800 */
        /* <DEDUP_REMOVED lines=124> */
[----:B--2---:R-:W-:-:S04]  /*42c0*/  IMAD R13, R0, 0x4000, R141 ;  /* 0x00004000000d7824 */ /* 0x004fc800078e028d */
        /* <DEDUP_REMOVED lines=147> */
.L_x_6247:
        /* <DEDUP_REMOVED lines=68> */
.L_x_6248:
        /* <DEDUP_REMOVED lines=12> */
.L_x_6238:
[----:B------:R-:W2:Y:S02]  /*5100*/  LDL R5, [R1+0x44] ;  /* 0x0000440001057983 */ /* 0x000ea40000100800 */
[----:B--2---:R-:W-:-:S13]  /*5110*/  ISETP.GE.AND P0, PT, R16, R5, PT ;  /* 0x000000051000720c */ /* 0x004fda0003f06270 */
[----:B------:R-:W-:Y:S05]  /*5120*/  @P0 BRA `(.L_x_6250) ;  /* 0x0000003800500947 */ /* 0x000fea0003800000 */
[----:B-1----:R-:W2:Y:S01]  /*5130*/  LDL.LU R13, [R1+0x28] ;  /* 0x00002800010d7983 */ /* 0x002ea20000300800 */
[----:B------:R-:W1:Y:S03]  /*5140*/  LDC R15, c[0x0][0x290] ;  /* 0x0000a400ff0f7b82 */ /* 0x000e660000000800 */
[----:B------:R-:W4:Y:S04]  /*5150*/  LDL.LU R22, [R1+0x1c] ;  /* 0x00001c0001167983 */ /* 0x000f280000300800 */
[----:B------:R-:W5:Y:S01]  /*5160*/  LDL.LU R21, [R1+0x18] ;  /* 0x0000180001157983 */ /* 0x000f620000300800 */
[----:B------:R-:W3:Y:S01]  /*5170*/  S2R R5, SR_TID.X ;  /* 0x0000000000057919 */ /* 0x000ee20000002100 */
[----:B-1----:R-:W-:-:S02]  /*5180*/  VIADD R20, R15, -UR42 ;  /* 0x8000002a0f147c36 */ /* 0x002fc40008000000 */
[----:B---3--:R-:W-:-:S05]  /*5190*/  VIADD R5, R5, 0xffffff80 ;  /* 0xffffff8005057836 */ /* 0x008fca0000000000 */
        /* <DEDUP_REMOVED lines=9> */
[----:B------:R-:W-:Y:S01]  /*5230*/  SHF.R.S32.HI R9, RZ, 0x1f, R8 ;  /* 0x0000001fff097819 */ /* 0x000fe20000011408 */
[----:B------:R-:W-:Y:S01]  /*5240*/  IMAD.IADD R6, R5, 0x1, -R6 ;  /* 0x0000000105067824 */ /* 0x000fe200078e0a06 */
[----:B------:R-:W-:Y:S01]  /*5250*/  LEA.HI R12, R7, R7, RZ, 0x1 ;  /* 0x00000007070c7211 */ /* 0x000fe200078f08ff */
[----:B------:R-:W-:Y:S01]  /*5260*/  IMAD.IADD R5, R5, 0x1, -R14 ;  /* 0x0000000105057824 */ /* 0x000fe200078e0a0e */
[CC--:B------:R-:W-:Y:S02]  /*5270*/  LEA.HI R10, R9.reuse, R8.reuse, RZ, 0x3 ;  /* 0x00000008090a7211 */ /* 0x0c0fe400078f18ff */
[----:B------:R-:W-:Y:S02]  /*5280*/  LEA.HI R9, R9, R8, RZ, 0x2 ;  /* 0x0000000809097211 */ /* 0x000fe400078f10ff */
        /* <DEDUP_REMOVED lines=11> */
[----:B------:R-:W-:Y:S02]  /*5340*/  IMAD.IADD R8, R8, 0x1, -R11 ;  /* 0x0000000108087824 */ /* 0x000fe400078e0a0b */
[C---:B------:R-:W-:Y:S01]  /*5350*/  IMAD.IADD R9, R10.reuse, 0x1, -R9 ;  /* 0x000000010a097824 */ /* 0x040fe200078e0a09 */
[----:B------:R-:W-:Y:S01]  /*5360*/  LOP3.LUT R17, R15, 0xfffffffe, RZ, 0xc0, !PT ;  /* 0xfffffffe0f117812 */ /* 0x000fe200078ec0ff */
[----:B------:R-:W-:Y:S02]  /*5370*/  VIADD R12, R10, 0x10 ;  /* 0x000000100a0c7836 */ /* 0x000fe40000000000 */
[----:B------:R-:W-:-:S05]  /*5380*/  IMAD R8, R8, 0x8, R9 ;  /* 0x0000000808087824 */ /* 0x000fca00078e0209 */
[----:B------:R1:W-:Y:S01]  /*5390*/  STL [R1+0x40], R8 ;  /* 0x0000400801007387 */ /* 0x0003e20000100800 */
[----:B------:R-:W-:Y:S02]  /*53a0*/  IMAD.IADD R17, R14, 0x1, -R17 ;  /* 0x000000010e117824 */ /* 0x000fe400078e0a11 */
[----:B------:R-:W-:Y:S02]  /*53b0*/  IMAD R230, R230, 0x2000, R236 ;  /* 0x00002000e6e67824 */ /* 0x000fe400078e02ec */
[----:B------:R-:W-:Y:S01]  /*53c0*/  IMAD.MOV.U32 R235, RZ, RZ, 0x40000040 ;  /* 0x40000040ffeb7424 */ /* 0x000fe200078e00ff */
[----:B--2---:R-:W-:Y:S01]  /*53d0*/  LEA.HI R13, R13, R6, RZ, 0x5 ;  /* 0x000000060d0d7211 */ /* 0x004fe200078f28ff */
[----:B------:R-:W-:Y:S01]  /*53e0*/  VIADD R6, R10, 0x8 ;  /* 0x000000080a067836 */ /* 0x000fe20000000000 */
[----:B------:R-:W-:Y:S02]  /*53f0*/  LEA.HI R10, R12, R12, RZ, 0x1 ;  /* 0x0000000c0c0a7211 */ /* 0x000fe400078f08ff */
[----:B------:R-:W-:-:S02]  /*5400*/  SHF.R.S32.HI R19, RZ, 0x5, R13 ;  /* 0x00000005ff137819 */ /* 0x000fc4000001140d */
[----:B------:R-:W-:Y:S02]  /*5410*/  LEA.HI R7, R6, R6, RZ, 0x1 ;  /* 0x0000000606077211 */ /* 0x000fe400078f08ff */
[----:B------:R-:W-:Y:S02]  /*5420*/  LOP3.LUT R13, R10, 0xfffffffe, RZ, 0xc0, !PT ;  /* 0xfffffffe0a0d7812 */ /* 0x000fe400078ec0ff */
[----:B------:R-:W-:Y:S02]  /*5430*/  LOP3.LUT R11, R7, 0xfffffffe, RZ, 0xc0, !PT ;  /* 0xfffffffe070b7812 */ /* 0x000fe400078ec0ff */
[----:B-1----:R-:W-:-:S03]  /*5440*/  SHF.R.S32.HI R8, RZ, 0x1, R10 ;  /* 0x00000001ff087819 */ /* 0x002fc6000001140a */
[----:B------:R-:W-:Y:S01]  /*5450*/  IMAD.IADD R11, R6, 0x1, -R11 ;  /* 0x00000001060b7824 */ /* 0x000fe200078e0a0b */
        /* <DEDUP_REMOVED lines=10> */
[----:B------:R-:W-:Y:S01]  /*5500*/  LOP3.LUT R15, R15, 0x1ffffff0, RZ, 0xc0, !PT ;  /* 0x1ffffff00f0f7812 */ /* 0x000fe200078ec0ff */
[----:B------:R-:W-:Y:S02]  /*5510*/  IMAD.IADD R6, R6, 0x1, -R7 ;  /* 0x0000000106067824 */ /* 0x000fe400078e0a07 */
[----:B------:R-:W-:-:S02]  /*5520*/  IMAD.IADD R13, R12, 0x1, -R13 ;  /* 0x000000010c0d7824 */ /* 0x000fc400078e0a0d */
[----:B------:R-:W-:Y:S02]  /*5530*/  IMAD.IADD R8, R8, 0x1, -R9 ;  /* 0x0000000108087824 */ /* 0x000fe400078e0a09 */
[----:B------:R-:W-:Y:S02]  /*5540*/  IMAD.IADD R10, R10, 0x1, -R15 ;  /* 0x000000010a0a7824 */ /* 0x000fe400078e0a0f */
[----:B------:R-:W-:Y:S02]  /*5550*/  IMAD R6, R6, 0x8, R11 ;  /* 0x0000000806067824 */ /* 0x000fe400078e020b */
[----:B------:R-:W-:Y:S02]  /*5560*/  IMAD R8, R8, 0x8, R13 ;  /* 0x0000000808087824 */ /* 0x000fe400078e020d */
[----:B------:R-:W-:Y:S01]  /*5570*/  IMAD R7, R10, 0x8, R17 ;  /* 0x000000080a077824 */ /* 0x000fe200078e0211 */
[----:B----4-:R-:W-:Y:S01]  /*5580*/  SHF.R.S32.HI R12, RZ, 0x2, R22 ;  /* 0x00000002ff0c7819 */ /* 0x010fe20000011416 */
[----:B------:R-:W-:Y:S01]  /*5590*/  IMAD R20, R19, -0x10, R20 ;  /* 0xfffffff013147824 */ /* 0x000fe200078e0214 */
[----:B------:R-:W-:Y:S01]  /*55a0*/  SHF.R.S32.HI R19, RZ, 0x1f, R22 ;  /* 0x0000001fff137819 */ /* 0x000fe20000011416 */
[----:B------:R-:W-:Y:S04]  /*55b0*/  STL [R1+0x3c], R6 ;  /* 0x00003c0601007387 */ /* 0x000fe80000100800 */
[----:B------:R1:W-:Y:S01]  /*55c0*/  STL [R1+0x30], R8 ;  /* 0x0000300801007387 */ /* 0x0003e20000100800 */
[----:B------:R-:W-:-:S03]  /*55d0*/  LEA.HI R19, R19, R12, RZ, 0x3 ;  /* 0x0000000c13137211 */ /* 0x000fc600078f18ff */
[----:B------:R2:W-:Y:S01]  /*55e0*/  STL [R1+0x2c], R7 ;  /* 0x00002c0701007387 */ /* 0x0005e20000100800 */
[----:B------:R-:W-:Y:S01]  /*55f0*/  LOP3.LUT R19, R19, 0xfffffff8, RZ, 0xc0, !PT ;  /* 0xfffffff813137812 */ /* 0x000fe200078ec0ff */
[C---:B-1----:R-:W-:Y:S02]  /*5600*/  VIADD R8, R230.reuse, 0x4000 ;  /* 0x00004000e6087836 */ /* 0x042fe40000000000 */
[----:B--2---:R-:W-:Y:S01]  /*5610*/  VIADD R7, R230, 0x20c00 ;  /* 0x00020c00e6077836 */ /* 0x004fe20000000000 */
[----:B------:R-:W-:Y:S02]  /*5620*/  SHF.R.U32.HI R230, RZ, 0x4, R230 ;  /* 0x00000004ffe67819 */ /* 0x000fe400000116e6 */
[----:B------:R-:W-:Y:S02]  /*5630*/  SHF.R.U32.HI R8, RZ, 0x4, R8 ;  /* 0x00000004ff087819 */ /* 0x000fe40000011608 */
[----:B------:R-:W-:Y:S02]  /*5640*/  SHF.R.U32.HI R7, RZ, 0x4, R7 ;  /* 0x00000004ff077819 */ /* 0x000fe40000011607 */
[----:B------:R-:W-:-:S02]  /*5650*/  LOP3.LUT R230, R230, 0x3fff, RZ, 0xc0, !PT ;  /* 0x00003fffe6e67812 */ /* 0x000fc400078ec0ff */
[----:B------:R-:W-:Y:S02]  /*5660*/  IADD3 R19, R20, R19, -R12 ;  /* 0x0000001314137210 */ /* 0x000fe40007ffe80c */
[----:B------:R-:W-:Y:S02]  /*5670*/  LOP3.LUT R8, R8, 0x3fff, RZ, 0xc0, !PT ;  /* 0x00003fff08087812 */ /* 0x000fe400078ec0ff */
[----:B------:R-:W-:Y:S02]  /*5680*/  LOP3.LUT R7, R7, 0x3fff, RZ, 0xc0, !PT ;  /* 0x00003fff07077812 */ /* 0x000fe400078ec0ff */
[----:B------:R-:W-:Y:S01]  /*5690*/  LOP3.LUT R10, R230, 0x10000, RZ, 0xfc, !PT ;  /* 0x00010000e60a7812 */ /* 0x000fe200078efcff */
[----:B------:R-:W-:Y:S01]  /*56a0*/  IMAD R6, R18, -0x40, R19 ;  /* 0xffffffc012067824 */ /* 0x000fe200078e0213 */
[----:B------:R-:W-:Y:S01]  /*56b0*/  LOP3.LUT R237, R8, 0x10000, RZ, 0xfc, !PT ;  /* 0x0001000008ed7812 */ /* 0x000fe200078efcff */
[----:B------:R-:W-:Y:S01]  /*56c0*/  IMAD.MOV.U32 R19, RZ, RZ, 0x40000040 ;  /* 0x40000040ff137424 */ /* 0x000fe200078e00ff */
[----:B------:R-:W-:Y:S01]  /*56d0*/  LOP3.LUT R7, R7, 0x10000, RZ, 0xfc, !PT ;  /* 0x0001000007077812 */ /* 0x000fe200078efcff */
[----:B------:R-:W-:-:S02]  /*56e0*/  VIADD R18, R10, 0x2 ;  /* 0x000000020a127836 */ /* 0x000fc40000000000 */
[C---:B------:R-:W-:Y:S02]  /*56f0*/  VIADD R14, R10.reuse, 0x4 ;  /* 0x000000040a0e7836 */ /* 0x040fe40000000000 */
[----:B------:R-:W-:Y:S01]  /*5700*/  IMAD.MOV.U32 R15, RZ, RZ, 0x40000040 ;  /* 0x40000040ff0f7424 */ /* 0x000fe200078e00ff */
        /* <DEDUP_REMOVED lines=14> */
[----:B-----5:R-:W-:Y:S01]  /*57f0*/  LOP3.LUT R231, R21, 0x1, RZ, 0xfc, !PT ;  /* 0x0000000115e77812 */ /* 0x020fe200078efcff */
[----:B------:R-:W-:-:S02]  /*5800*/  VIADD R20, R5, 0x8 ;  /* 0x0000000805147836 */ /* 0x000fc40000000000 */
[C---:B------:R-:W-:Y:S02]  /*5810*/  VIADD R17, R5.reuse, 0xc ;  /* 0x0000000c05117836 */ /* 0x040fe40000000000 */
[----:B------:R-:W-:Y:S02]  /*5820*/  VIADD R7, R5, 0x10 ;  /* 0x0000001005077836 */ /* 0x000fe40000000000 */
[----:B------:R-:W-:Y:S02]  /*5830*/  VIADD R234, R237, 0x6 ;  /* 0x00000006edea7836 */ /* 0x000fe40000000000 */
[C---:B------:R-:W-:Y:S02]  /*5840*/  VIADD R20, R5.reuse, 0x14 ;  /* 0x0000001405147836 */ /* 0x040fe40000000000 */
[C---:B------:R-:W-:Y:S02]  /*5850*/  VIADD R17, R5.reuse, 0x18 ;  /* 0x0000001805117836 */ /* 0x040fe40000000000 */
[----:B---3--:R-:W-:-:S07]  /*5860*/  VIADD R7, R5, 0x1c ;  /* 0x0000001c05077836 */ /* 0x008fce0000000000 */
.L_x_6261:
[----:B------:R-:W-:Y:S01]  /*5870*/  ISETP.NE.AND P0, PT, R231, 0x3, PT ;  /* 0x00000003e700780c */ /* 0x000fe20003f05270 */
[----:B------:R-:W-:-:S12]  /*5880*/  YIELD ;  /* 0x0000000000007946 */ /* 0x000fd80003800000 */
[----:B------:R-:W-:Y:S05]  /*5890*/  @!P0 BRA `(.L_x_6251) ;  /* 0x0000000000048947 */ /* 0x000fea0003800000 */
[----:B------:R-:W-:Y:S01]  /*58a0*/  BPT.TRAP 0x1 ;  /* 0x000000040000795c */ /* 0x000fe20000300000 */
.L_x_6251:
[----:B------:R-:W-:Y:S01]  /*58b0*/  IMAD R7, R0, 0x8, R236 ;  /* 0x0000000800077824 */ /* 0x000fe200078e02ec */
[----:B------:R-:W-:-:S04]  /*58c0*/  SHF.L.U32 R20, R4, 0x1f, RZ ;  /* 0x0000001f04147819 */ /* 0x000fc800000006ff */
[----:B------:R1:W2:Y:S01]  /*58d0*/  SYNCS.PHASECHK.TRANS64.TRYWAIT P1, [R7+URZ+0x30c10], R20 ;  /* 0x030c1014070075a7 */ /* 0x0002a2000802017f */
[----:B------:R-:W-:Y:S05]  /*58e0*/  @!P0 BRA `(.L_x_6252) ;  /* 0x0000000000048947 */ /* 0x000fea0003800000 */
[----:B------:R-:W-:Y:S01]  /*58f0*/  BPT.TRAP 0x1 ;  /* 0x000000040000795c */ /* 0x000fe20000300000 */
.L_x_6252:
[----:B------:R-:W-:-:S05]  /*5900*/  VIADD R8, R236, 0x10000 ;  /* 0x00010000ec087836 */ /* 0x000fca0000000000 */
[----:B------:R-:W-:-:S04]  /*5910*/  SHF.R.U32.HI R8, RZ, 0x4, R8 ;  /* 0x00000004ff087819 */ /* 0x000fc80000011608 */
[----:B------:R-:W-:-:S04]  /*5920*/  LOP3.LUT R8, R8, 0x3fff, RZ, 0xc0, !PT ;  /* 0x00003fff08087812 */ /* 0x000fc800078ec0ff */
[----:B------:R-:W-:Y:S01]  /*5930*/  LOP3.LUT R9, R8, 0x10000, RZ, 0xfc, !PT ;  /* 0x0001000008097812 */ /* 0x000fe200078efcff */
[----:B--2---:R-:W-:Y:S06]  /*5940*/  @P1 BRA `(.L_x_6253) ;  /* 0x0000000000081947 */ /* 0x004fec0003800000 */
[----:B------:R-:W2:Y:S02]  /*5950*/  SYNCS.PHASECHK.TRANS64.TRYWAIT P1, [R7+URZ+0x30c10], R20 ;  /* 0x030c1014070075a7 */ /* 0x000ea4000802017f */
[----:B--2---:R-:W-:Y:S05]  /*5960*/  @!P1 BRA `(.L_x_6254) ;  /* 0x0000008000ac9947 */ /* 0x004fea0003800000 */
.L_x_6253:
        /* <DEDUP_REMOVED lines=63> */
.L_x_6255:
[----:B------:R1:W1:Y:S01]  /*5d60*/  SYNCS.PHASECHK.TRANS64.TRYWAIT P1, [R7+URZ+0x30c30], R20 ;  /* 0x030c3014070075a7 */ /* 0x000262000802017f */
[----:B------:R-:W-:Y:S05]  /*5d70*/  @!P0 BRA `(.L_x_6256) ;  /* 0x0000000000048947 */ /* 0x000fea0003800000 */
[----:B------:R-:W-:Y:S01]  /*5d80*/  BPT.TRAP 0x1 ;  /* 0x000000040000795c */ /* 0x000fe20000300000 */
.L_x_6256:
        /* <DEDUP_REMOVED lines=8> */
.L_x_6257:
        /* <DEDUP_REMOVED lines=342> */
[----:B------:R-:W-:-:S07]  /*7370*/  F2FP.BF16.F32.PACK_AB R87, R26, R25 ;  /* 0x000000191a57723e */ /* 0x000fce00000010ff */
[----:B------:R-:W3:Y:S01]  /*7380*/  MUFU.EX2 R17, R17 ;  /* 0x0000001100117308 */ /* 0x000ee20000000800 */
[----:B----4-:R-:W-:-:S07]  /*7390*/  FADD.FTZ R122, R68, -R36 ;  /* 0x80000024447a7221 */ /* 0x010fce0000010000 */
        /* <DEDUP_REMOVED lines=8> */
[----:B------:R-:W4:Y:S08]  /*7420*/  MUFU.EX2 R89, R89 ;  /* 0x0000005900597308 */ /* 0x000f300000000800 */
        /* <DEDUP_REMOVED lines=9> */
[----:B--2---:R-:W-:-:S07]  /*74c0*/  FMUL.FTZ R38, R13, R38 ;  /* 0x000000260d267220 */ /* 0x004fce0000410000 */
[----:B------:R-:W2:Y:S01]  /*74d0*/  MUFU.EX2 R110, R110 ;  /* 0x0000006e006e7308 */ /* 0x000ea20000000800 */
[----:B-1----:R-:W-:Y:S01]  /*74e0*/  FADD.FTZ R121, R67, -R134 ;  /* 0x8000008643797221 */ /* 0x002fe20000010000 */
[----:B------:R-:W-:Y:S01]  /*74f0*/  FADD.FTZ R67, R70, -R36 ;  /* 0x8000002446437221 */ /* 0x000fe20000010000 */
[----:B------:R-:W-:-:S05]  /*7500*/  FADD.FTZ R70, R69, -R217 ;  /* 0x800000d945467221 */ /* 0x000fca0000010000 */
[----:B------:R-:W1:Y:S01]  /*7510*/  MUFU.EX2 R112, R112 ;  /* 0x0000007000707308 */ /* 0x000e620000000800 */
[----:B------:R-:W-:Y:S01]  /*7520*/  FMUL.FTZ R39, R15, R39 ;  /* 0x000000270f277220 */ /* 0x000fe20000410000 */
[----:B-----5:R-:W-:-:S06]  /*7530*/  FMUL.FTZ R60, R101, R60 ;  /* 0x0000003c653c7220 */ /* 0x020fcc0000410000 */
[----:B------:R5:W1:Y:S01]  /*7540*/  MUFU.EX2 R33, R123 ;  /* 0x0000007b00217308 */ /* 0x000a620000000800 */
[----:B------:R-:W-:Y:S01]  /*7550*/  FMUL.FTZ R61, R103, R61 ;  /* 0x0000003d673d7220 */ /* 0x000fe20000410000 */
[----:B------:R-:W-:Y:S01]  /*7560*/  FMUL.FTZ R62, R102, R62 ;  /* 0x0000003e663e7220 */ /* 0x000fe20000410000 */
[----:B---3--:R-:W-:-:S05]  /*7570*/  FMUL.FTZ R63, R104, R63 ;  /* 0x0000003f683f7220 */ /* 0x008fca0000410000 */
[----:B------:R3:W1:Y:S01]  /*7580*/  MUFU.EX2 R36, R120 ;  /* 0x0000007800247308 */ /* 0x0006620000000800 */
[----:B------:R-:W-:Y:S01]  /*7590*/  FMUL.FTZ R64, R105, R64 ;  /* 0x0000004069407220 */ /* 0x000fe20000410000 */
[----:B------:R-:W-:Y:S01]  /*75a0*/  FMUL.FTZ R26, R108, R121 ;  /* 0x000000796c1a7220 */ /* 0x000fe20000410000 */
[----:B------:R-:W-:-:S05]  /*75b0*/  FMUL.FTZ R66, R109, R122 ;  /* 0x0000007a6d427220 */ /* 0x000fca0000410000 */
[----:B------:R-:W1:Y:S01]  /*75c0*/  MUFU.EX2 R119, R119 ;  /* 0x0000007700777308 */ /* 0x000e620000000800 */
[----:B------:R-:W-:Y:S01]  /*75d0*/  FMUL.FTZ R27, R111, R70 ;  /* 0x000000466f1b7220 */ /* 0x000fe20000410000 */
[----:B-----5:R-:W-:-:S06]  /*75e0*/  FADD.FTZ R123, R72, -R125 ;  /* 0x8000007d487b7221 */ /* 0x020fcc0000010000 */
        /* <DEDUP_REMOVED lines=14> */
[----:B------:R-:W-:Y:S01]  /*76d0*/  FADD.FTZ R144, R84, -R145 ;  /* 0x8000009154907221 */ /* 0x000fe20000010000 */
[----:B---3--:R-:W-:Y:S01]  /*76e0*/  FADD.FTZ R120, R71, -R217 ;  /* 0x800000d947787221 */ /* 0x008fe20000010000 */
        /* <DEDUP_REMOVED lines=47> */
[----:B--2---:R-:W-:Y:S01]  /*79e0*/  FMUL.FTZ R67, R110, R67 ;  /* 0x000000436e437220 */ /* 0x004fe20000410000 */
[----:B------:R-:W-:Y:S01]  /*79f0*/  F2FP.BF16.F32.PACK_AB R86, R130, R86 ;  /* 0x000000568256723e */ /* 0x000fe200000010ff */
[----:B-1----:R-:W-:Y:S01]  /*7a00*/  FMUL.FTZ R120, R112, R120 ;  /* 0x0000007870787220 */ /* 0x002fe20000410000 */
        /* <DEDUP_REMOVED lines=180> */
.L_x_6259:
        /* <DEDUP_REMOVED lines=70> */
.L_x_6260:
[----:B--2---:R-:W2:Y:S01]  /*89b0*/  LDL R8, [R1+0x44] ;  /* 0x0000440001087983 */ /* 0x004ea20000100800 */
[----:B------:R-:W-:Y:S02]  /*89c0*/  VIADD R16, R16, 0x1 ;  /* 0x0000000110107836 */ /* 0x000fe40000000000 */
        /* <DEDUP_REMOVED lines=10> */
.L_x_6250:
        /* <DEDUP_REMOVED lines=34> */
.L_x_6230:
        /* <DEDUP_REMOVED lines=13> */
[----:B------:R-:W-:Y:S02]  /*8d60*/  IMAD.U32 R6, RZ, RZ, UR6 ;  /* 0x00000006ff067e24 */ /* 0x000fe4000f8e00ff */
[----:B------:R-:W-:Y:S02]  /*8d70*/  IMAD.U32 R7, RZ, RZ, UR7 ;  /* 0x00000007ff077e24 */ /* 0x000fe4000f8e00ff */
[----:B------:R-:W-:-:S02]  /*8d80*/  IMAD.U32 R10, RZ, RZ, UR4 ;  /* 0x00000004ff0a7e24 */ /* 0x000fc4000f8e00ff */
[----:B---3--:R-:W-:Y:S02]  /*8d90*/  IMAD.U32 R11, RZ, RZ, UR5 ;  /* 0x00000005ff0b7e24 */ /* 0x008fe4000f8e00ff */
[----:B------:R-:W-:Y:S02]  /*8da0*/  IMAD.MOV.U32 R8, RZ, RZ, 0x70 ;  /* 0x00000070ff087424 */ /* 0x000fe400078e00ff */
[----:B------:R-:W-:Y:S02]  /*8db0*/  IMAD.MOV.U32 R12, RZ, RZ, 0x1 ;  /* 0x00000001ff0c7424 */ /* 0x000fe400078e00ff */
[----:B-12---:R-:W-:-:S07]  /*8dc0*/  IMAD.MOV.U32 R13, RZ, RZ, RZ ;  /* 0x000000ffff0d7224 */ /* 0x006fce00078e00ff */
[----:B------:R-:W-:-:S07]  /*8dd0*/  LEPC R20, `(.L_x_6263) ;  /* 0x000000001014794e */ /* 0x000fce0000000000 */
[----:B----4-:R-:W-:Y:S05]  /*8de0*/  CALL.ABS.NOINC R2 ;  /* 0x0000000002007343 */ /* 0x010fea0003c00000 */
.L_x_6263:
        /* <DEDUP_REMOVED lines=19> */
.L_x_6264:
        /* <DEDUP_REMOVED lines=18> */
.L_x_6265:
        /* <DEDUP_REMOVED lines=18> */
.L_x_6266:
        /* <DEDUP_REMOVED lines=95> */
[----:B--2---:R-:W-:Y:S02]  /*9750*/  UMOV UR40, UR6 ;  /* 0x0000000600287c82 */ /* 0x004fe40008000000 */
[----:B------:R2:W-:Y:S02]  /*9760*/  UTMASTG.4D [UR40], [UR8] ;  /* 0x00000028080073b5 */ /* 0x0005e40008018000 */
[----:B--2---:R0:W-:Y:S02]  /*9770*/  UTMACMDFLUSH ;  /* 0x00000000000079b7 */ /* 0x0041e40000000000 */
.L_x_6268:
[----:B------:R-:W-:Y:S05]  /*9780*/  BSYNC B0 ;  /* 0x0000000000007941 */ /* 0x000fea0003800000 */
.L_x_6267:
[----:B------:R-:W-:-:S04]  /*9790*/  DEPBAR.LE SB0, 0x0 ;  /* 0x000080000000791a */ /* 0x000fc80000000000 */
[----:B------:R-:W-:Y:S05]  /*97a0*/  BRA `(.L_x_6229) ;  /* 0x0000004000bc7947 */ /* 0x000fea0003800000 */
.L_x_6262:
[----:B------:R-:W2:Y:S01]  /*97b0*/  S2R R0, SR_TID.X ;  /* 0x0000000000007919 */ /* 0x000ea20000002100 */
[----:B------:R-:W4:Y:S01]  /*97c0*/  LDC.64 R6, c[0x0][0x820] ;  /* 0x00020800ff067b82 */ /* 0x000f220000000a00 */
[----:B------:R-:W-:Y:S01]  /*97d0*/  IMAD.U32 R9, RZ, RZ, UR43 ;  /* 0x0000002bff097e24 */ /* 0x000fe2000f8e00ff */
[----:B------:R-:W-:Y:S01]  /*97e0*/  ULOP3.LUT UR4, URZ, UR38, URZ, 0x33, !UPT ;  /* 0x000000263f047292 */ /* 0x000fe2000f8e333f */
[----:B------:R-:W-:Y:S01]  /*97f0*/  IMAD.U32 R25, RZ, RZ, UR44 ;  /* 0x0000002cff197e24 */ /* 0x000fe2000f8e00ff */
[----:B------:R-:W-:Y:S02]  /*9800*/  BSSY B0, `(.L_x_6269) ;  /* 0x0000036000007945 */ /* 0x000fe40003800000 */
[----:B------:R-:W-:Y:S02]  /*9810*/  SHF.R.S32.HI R9, RZ, 0x1f, R9 ;  /* 0x0000001fff097819 */ /* 0x000fe40000011409 */
[----:B------:R-:W3:Y:S01]  /*9820*/  LDC.64 R18, c[0x0][0x808] ;  /* 0x00020200ff127b82 */ /* 0x000ee20000000a00 */
[----:B------:R-:W-:-:S07]  /*9830*/  SHF.R.S32.HI R25, RZ, 0x1f, R25 ;  /* 0x0000001fff197819 */ /* 0x000fce0000011419 */
[----:B------:R-:W5:Y:S08]  /*9840*/  LDC.64 R14, c[0x0][0x828] ;  /* 0x00020a00ff0e7b82 */ /* 0x000f700000000a00 */
[----:B------:R-:W1:Y:S01]  /*9850*/  LDC R10, c[0x0][0xb2c] ;  /* 0x0002cb00ff0a7b82 */ /* 0x000e620000000800 */
[----:B--2---:R-:W-:-:S07]  /*9860*/  VIADD R3, R0, 0xffffff80 ;  /* 0xffffff8000037836 */ /* 0x004fce0000000000 */
[----:B------:R-:W2:Y:S01]  /*9870*/  LDC.64 R16, c[0x0][0x850] ;  /* 0x00021400ff107b82 */ /* 0x000ea20000000a00 */
[----:B---3--:R-:W-:Y:S01]  /*9880*/  VIADD R11, R18, -UR42 ;  /* 0x8000002a120b7c36 */ /* 0x008fe20008000000 */
[----:B------:R-:W-:-:S04]  /*9890*/  SHF.R.S32.HI R0, RZ, 0x1f, R3 ;  /* 0x0000001fff007819 */ /* 0x000fc80000011403 */
[----:B------:R-:W-:Y:S02]  /*98a0*/  LEA.HI R8, R0, R3, RZ, 0x3 ;  /* 0x0000000300087211 */ /* 0x000fe400078f18ff */
[----:B------:R-:W3:Y:S02]  /*98b0*/  LDC R23, c[0x0][0x83c] ;  /* 0x00020f00ff177b82 */ /* 0x000ee40000000800 */
[----:B------:R-:W-:-:S05]  /*98c0*/  LOP3.LUT R0, R8, 0x1ffffff8, RZ, 0xc0, !PT ;  /* 0x1ffffff808007812 */ /* 0x000fca00078ec0ff */
[----:B------:R-:W-:Y:S01]  /*98d0*/  IMAD.IADD R0, R3, 0x1, -R0 ;  /* 0x0000000103007824 */ /* 0x000fe200078e0a00 */
[----:B------:R-:W3:Y:S03]  /*98e0*/  LDC.64 R20, c[0x0][0x858] ;  /* 0x00021600ff147b82 */ /* 0x000ee60000000a00 */
[----:B------:R-:W-:Y:S02]  /*98f0*/  IMAD.SHL.U32 R4, R0, 0x8, RZ ;  /* 0x0000000800047824 */ /* 0x000fe400078e00ff */
[----:B----4-:R-:W-:-:S03]  /*9900*/  IMAD R0, R9, R6, RZ ;  /* 0x0000000609007224 */ /* 0x010fc600078e02ff */
[----:B------:R-:W-:Y:S01]  /*9910*/  SHF.R.S32.HI R5, RZ, 0x1f, R4 ;  /* 0x0000001fff057819 */ /* 0x000fe20000011404 */
[----:B------:R-:W-:Y:S02]  /*9920*/  IMAD R7, R7, UR43, R0 ;  /* 0x0000002b07077c24 */ /* 0x000fe4000f8e0200 */
[----:B-----5:R-:W-:Y:S02]  /*9930*/  IMAD R0, R25, R14, RZ ;  /* 0x0000000e19007224 */ /* 0x020fe400078e02ff */
[----:B------:R-:W-:-:S04]  /*9940*/  IMAD.WIDE.U32 R2, R6, UR43, R4 ;  /* 0x0000002b06027c25 */ /* 0x000fc8000f8e0004 */
[----:B------:R-:W-:Y:S01]  /*9950*/  IMAD.MOV.U32 R6, RZ, RZ, R2 ;  /* 0x000000ffff067224 */ /* 0x000fe200078e0002 */
[----:B------:R-:W-:Y:S01]  /*9960*/  SHF.R.S32.HI R2, RZ, 0x3, R8 ;  /* 0x00000003ff027819 */ /* 0x000fe20000011408 */
[----:B------:R-:W-:Y:S02]  /*9970*/  IMAD.IADD R7, R3, 0x1, R7 ;  /* 0x0000000103077824 */ /* 0x000fe400078e0207 */
[----:B------:R-:W-:Y:S01]  /*9980*/  IMAD R15, R15, UR44, R0 ;  /* 0x0000002c0f0f7c24 */ /* 0x000fe2000f8e0200 */
[C---:B------:R-:W-:Y:S01]  /*9990*/  ISETP.GE.AND P2, PT, R2.reuse, R11, PT ;  /* 0x0000000b0200720c */ /* 0x040fe20003f46270 */
[C---:B------:R-:W-:Y:S02]  /*99a0*/  VIADD R3, R2.reuse, 0x40 ;  /* 0x0000004002037836 */ /* 0x040fe40000000000 */
[----:B------:R-:W-:Y:S01]  /*99b0*/  VIADD R0, R2, 0x20 ;  /* 0x0000002002007836 */ /* 0x000fe20000000000 */
[----:B------:R-:W-:Y:S01]  /*99c0*/  ISETP.GE.OR P6, PT, R4, R19, P2 ;  /* 0x000000130400720c */ /* 0x000fe200017c6670 */
[----:B------:R-:W-:Y:S01]  /*99d0*/  VIADD R8, R2, 0x60 ;  /* 0x0000006002087836 */ /* 0x000fe20000000000 */
[-C--:B------:R-:W-:Y:S01]  /*99e0*/  ISETP.GE.AND P0, PT, R3, R11.reuse, PT ;  /* 0x0000000b0300720c */ /* 0x080fe20003f06270 */
[----:B-1----:R-:W-:Y:S01]  /*99f0*/  IMAD.WIDE.U32 R12, R14, UR44, R6 ;  /* 0x0000002c0e0c7c25 */ /* 0x002fe2000f8e0006 */
[----:B------:R-:W-:-:S02]  /*9a00*/  ISETP.GE.AND P3, PT, R0, R11, PT ;  /* 0x0000000b0000720c */ /* 0x000fc40003f66270 */
[----:B------:R-:W-:Y:S01]  /*9a10*/  ISETP.GE.AND P1, PT, R8, R11, PT ;  /* 0x0000000b0800720c */ /* 0x000fe20003f26270 */
[----:B------:R-:W-:Y:S01]  /*9a20*/  VIADD R11, R10, UR4 ;  /* 0x000000040a0b7c36 */ /* 0x000fe20008000000 */
[----:B------:R-:W-:Y:S01]  /*9a30*/  SHF.R.S32.HI R3, RZ, 0x1f, R2 ;  /* 0x0000001fff037819 */ /* 0x000fe20000011402 */
[----:B--2---:R-:W-:Y:S01]  /*9a40*/  IMAD R0, R9, R16, RZ ;  /* 0x0000001009007224 */ /* 0x004fe200078e02ff */
[-C--:B------:R-:W-:Y:S01]  /*9a50*/  ISETP.GE.OR P4, PT, R4, R19.reuse, P3 ;  /* 0x000000130400720c */ /* 0x080fe20001f86670 */
[----:B------:R-:W-:Y:S01]  /*9a60*/  IMAD.WIDE.U32 R8, R16, UR43, R4 ;  /* 0x0000002b10087c25 */ /* 0x000fe2000f8e0004 */
[----:B------:R-:W-:-:S03]  /*9a70*/  ISETP.GE.OR P5, PT, R4, R19, P0 ;  /* 0x000000130400720c */ /* 0x000fc600007a6670 */
[----:B------:R-:W-:-:S04]  /*9a80*/  IMAD.WIDE R10, R11, 0x80, R2 ;  /* 0x000000800b0a7825 */ /* 0x000fc800078e0202 */
[----:B------:R-:W-:Y:S02]  /*9a90*/  IMAD R17, R17, UR43, R0 ;  /* 0x0000002b11117c24 */ /* 0x000fe4000f8e0200 */
[----:B------:R-:W-:Y:S01]  /*9aa0*/  IMAD.IADD R7, R13, 0x1, R15 ;  /* 0x000000010d077824 */ /* 0x000fe200078e020f */
[----:B---3--:R-:W-:Y:S06]  /*9ab0*/  @P6 BRA `(.L_x_6270) ;  /* 0x0000000000286947 */ /* 0x008fec0003800000 */
        /* <DEDUP_REMOVED lines=10> */
.L_x_6270:
[----:B------:R-:W-:Y:S05]  /*9b60*/  BSYNC B0 ;  /* 0x0000000000007941 */ /* 0x000fea0003800000 */
.L_x_6269:
        /* <DEDUP_REMOVED lines=24> */
.L_x_6272:
[----:B------:R-:W-:Y:S05]  /*9cf0*/  BSYNC B0 ;  /* 0x0000000000007941 */ /* 0x000fea0003800000 */
.L_x_6271:
        /* <DEDUP_REMOVED lines=15> */
.L_x_6274:
[----:B------:R-:W-:Y:S05]  /*9df0*/  BSYNC B0 ;  /* 0x0000000000007941 */ /* 0x000fea0003800000 */
.L_x_6273:
        /* <DEDUP_REMOVED lines=15> */
.L_x_6276:
[----:B------:R-:W-:Y:S05]  /*9ef0*/  BSYNC B0 ;  /* 0x0000000000007941 */ /* 0x000fea0003800000 */
.L_x_6275:
[----:B------:R-:W-:Y:S01]  /*9f00*/  BSSY B0, `(.L_x_6277) ;  /* 0x000000d000007945 */ /* 0x000fe20003800000 */
[----:B-123--:R-:W-:-:S03]  /*9f10*/  IMAD.IADD R5, R9, 0x1, R15 ;  /* 0x0000000109057824 */ /* 0x00efc600078e020f */
[----:B------:R-:W-:Y:S05]  /*9f20*/  @P2 BRA `(.L_x_6278) ;  /* 0x0000000000282947 */ /* 0x000fea0003800000 */
        /* <DEDUP_REMOVED lines=10> */
.L_x_6278:
[----:B------:R-:W-:Y:S05]  /*9fd0*/  BSYNC B0 ;  /* 0x0000000000007941 */ /* 0x000fea0003800000 */
.L_x_6277:
        /* <DEDUP_REMOVED lines=15> */
.L_x_6280:
[----:B------:R-:W-:Y:S05]  /*a0d0*/  BSYNC B0 ;  /* 0x0000000000007941 */ /* 0x000fea0003800000 */
.L_x_6279:
        /* <DEDUP_REMOVED lines=15> */
.L_x_6282:
[----:B------:R-:W-:Y:S05]  /*a1d0*/  BSYNC B0 ;  /* 0x0000000000007941 */ /* 0x000fea0003800000 */
.L_x_6281:
[----:B------:R-:W-:Y:S05]  /*a1e0*/  @P1 BRA `(.L_x_6229) ;  /* 0x00000038002c1947 */ /* 0x000fea0003800000 */
[----:B-123--:R-:W-:Y:S01]  /*a1f0*/  IADD3 R7, P0, R10, 0x60, RZ ;  /* 0x000000600a077810 */ /* 0x00efe20007f1e0ff */
        /* <DEDUP_REMOVED lines=13> */
.L_x_6225:
        /* <DEDUP_REMOVED lines=29> */
.L_x_6284:
[----:B------:R-:W-:Y:S01]  /*a4a0*/  ULDC UR9, c[0x0][0xb44] ;  /* 0x0002d10000097ab9 */ /* 0x000fe20000000800 */
[----:B------:R-:W-:Y:S01]  /*a4b0*/  UMOV UR7, UR8 ;  /* 0x0000000800077c82 */ /* 0x000fe20008000000 */
[----:B------:R-:W-:-:S11]  /*a4c0*/  UISETP.NE.AND UP0, UPT, UR9, 0x1, UPT ;  /* 0x000000010900788c */ /* 0x000fd6000bf05270 */
[----:B------:R-:W-:Y:S02]  /*a4d0*/  @UP0 ULDC.64 UR10, c[0x0][0xb48] ;  /* 0x0002d200000a0ab9 */ /* 0x000fe40000000a00 */
[----:B------:R-:W-:-:S04]  /*a4e0*/  UIMAD.WIDE.U32 UR4, UR8, UR10, URZ ;  /* 0x0000000a080472a5 */ /* 0x000fc8000f8e003f */
[----:B------:R-:W-:-:S04]  /*a4f0*/  @UP0 USHF.R.U32.HI UR7, URZ, UR11, UR5 ;  /* 0x0000000b3f070299 */ /* 0x000fc80008011605 */
[----:B------:R-:W-:-:S12]  /*a500*/  UIMAD UR4, UR7, UR9, URZ ;  /* 0x00000009070472a4 */ /* 0x000fd8000f8e023f */
.L_x_6285:
        /* <DEDUP_REMOVED lines=22> */
[----:B------:R-:W-:-:S04]  /*a670*/  UIADD3 UR4, -UR5, UR4, -UR16 ;  /* 0x0000000405047290 */ /* 0x000fc8000fffe910 */
        /* <DEDUP_REMOVED lines=54> */
[----:B------:R-:W-:-:S04]  /*a9e0*/  ULEA UR4, UR8, UR12, 0x7 ;  /* 0x0000000c08047291 */ /* 0x000fc8000f8e383f */
[----:B------:R-:W-:-:S04]  /*a9f0*/  USHF.R.S32.HI UR10, URZ, 0x1f, UR4 ;  /* 0x0000001f3f0a7899 */ /* 0x000fc80008011404 */
[----:B------:R-:W-:-:S04]  /*aa00*/  ULEA.HI UR10, UR10, UR4, URZ, 0x7 ;  /* 0x000000040a0a7291 */ /* 0x000fc8000f8f383f */
[----:B------:R-:W-:-:S04]  /*aa10*/  USHF.R.S32.HI UR10, URZ, 0x7, UR10 ;  /* 0x000000073f0a7899 */ /* 0x000fc8000801140a */
[----:B------:R-:W-:-:S04]  /*aa20*/  UISETP.LT.AND UP0, UPT, UR16, UR10, UPT ;  /* 0x0000000a1000728c */ /* 0x000fc8000bf01270 */
[----:B------:R-:W-:-:S06]  /*aa30*/  USEL UR10, UR16, UR10, UP0 ;  /* 0x0000000a100a7287 */ /* 0x000fcc0008000000 */
[----:B------:R-:W-:-:S07]  /*aa40*/  VIADD R5, R8, UR10 ;  /* 0x0000000a08057c36 */ /* 0x000fce0008000000 */
.L_x_6289:
[----:B------:R-:W2:Y:S04]  /*aa50*/  LDG.E.STRONG.GPU R4, desc[UR36][R2.64] ;  /* 0x0000002402047981 */ /* 0x000ea8000c1ef900 */
[----:B--2---:R-:W-:Y:S01]  /*aa60*/  CCTL.IVALL ;  /* 0x00000000ff00798f */ /* 0x004fe20002000000 */
[----:B------:R-:W-:Y:S05]  /*aa70*/  YIELD ;  /* 0x0000000000007946 */ /* 0x000fea0003800000 */
[----:B------:R-:W-:-:S13]  /*aa80*/  ISETP.NE.AND P1, PT, R4, R5, PT ;  /* 0x000000050400720c */ /* 0x000fda0003f25270 */
[----:B------:R-:W-:Y:S05]  /*aa90*/  @P1 BRA `(.L_x_6289) ;  /* 0xfffffffc00ec1947 */ /* 0x000fea000383ffff */
.L_x_6288:
[----:B------:R-:W-:Y:S05]  /*aaa0*/  BSYNC B0 ;  /* 0x0000000000007941 */ /* 0x000fea0003800000 */
.L_x_6287:
[----:B------:R-:W-:-:S03]  /*aab0*/  UMOV UR4, 0xffffffff ;  /* 0xffffffff00047882 */ /* 0x000fc60000000000 */
[----:B------:R-:W-:Y:S05]  /*aac0*/  BRA.DIV UR4, `(.L_x_6290) ;  /* 0x00000032047c7947 */ /* 0x000fea000b800000 */
[----:B------:R-:W-:Y:S01]  /*aad0*/  NOP ;  /* 0x0000000000007918 */ /* 0x000fe20000000000 */
.L_x_6359:
[----:B------:R-:W-:Y:S01]  /*aae0*/  IMAD.U32 R9, RZ, RZ, UR8 ;  /* 0x00000008ff097e24 */ /* 0x000fe2000f8e00ff */
[----:B------:R-:W-:Y:S05]  /*aaf0*/  WARPSYNC.ALL ;  /* 0x0000000000007948 */ /* 0x000fea0003800000 */
[----:B------:R-:W-:Y:S01]  /*ab00*/  BAR.SYNC.DEFER_BLOCKING 0xd, 0xa0 ;  /* 0x0342800000007b1d */ /* 0x000fe20000010000 */
[----:B------:R-:W-:-:S05]  /*ab10*/  IMAD.SHL.U32 R9, R9, 0x2000, RZ ;  /* 0x0000200009097824 */ /* 0x000fca00078e00ff */
        /* <DEDUP_REMOVED lines=18> */
.L_x_6292:
[----:B------:R-:W-:Y:S05]  /*ac40*/  BSYNC B0 ;  /* 0x0000000000007941 */ /* 0x000fea0003800000 */
.L_x_6291:
        /* <DEDUP_REMOVED lines=20> */
.L_x_6294:
[----:B------:R-:W-:Y:S05]  /*ad90*/  BSYNC B0 ;  /* 0x0000000000007941 */ /* 0x000fea0003800000 */
.L_x_6293:
[----:B------:R-:W-:Y:S06]  /*ada0*/  BAR.ARV 0xa, 0xa0 ;  /* 0x0282800000007b1d */ /* 0x000fec0000002000 */
[----:B------:R-:W-:Y:S04]  /*adb0*/  BSSY B0, `(.L_x_6295) ;  /* 0x0000003000007945 */ /* 0x000fe80003800000 */
[----:B------:R-:W-:Y:S05]  /*adc0*/  @!P0 BRA `(.L_x_6296) ;  /* 0x0000000000048947 */ /* 0x000fea0003800000 */
[----:B------:R-:W-:-:S04]  /*add0*/  DEPBAR.LE SB0, 0x0 ;  /* 0x000080000000791a */ /* 0x000fc80000000000 */
.L_x_6296:
[----:B------:R-:W-:Y:S05]  /*ade0*/  BSYNC B0 ;  /* 0x0000000000007941 */ /* 0x000fea0003800000 */
.L_x_6295:
        /* <DEDUP_REMOVED lines=19> */
.L_x_6298:
[----:B------:R-:W-:Y:S05]  /*af20*/  BSYNC B0 ;  /* 0x0000000000007941 */ /* 0x000fea0003800000 */
.L_x_6297:
[----:B------:R-:W-:Y:S01]  /*af30*/  UIADD3 UR17, UR8, 0x1, URZ ;  /* 0x0000000108117890 */ /* 0x000fe2000fffe03f */
[----:B------:R-:W-:Y:S11]  /*af40*/  BRA `(.L_x_6299) ;  /* 0x0000000000047947 */ /* 0x000ff60003800000 */
.L_x_6286:
[----:B------:R-:W-:-:S05]  /*af50*/  UMOV UR17, UR8 ;  /* 0x0000000800117c82 */ /* 0x000fca0008000000 */
.L_x_6299:
        /* <DEDUP_REMOVED lines=12> */
.L_x_6324:
        /* <DEDUP_REMOVED lines=18> */
.L_x_6302:
[----:B------:R-:W2:Y:S04]  /*b140*/  LDG.E.STRONG.GPU R4, desc[UR36][R2.64] ;  /* 0x0000002402047981 */ /* 0x000ea8000c1ef900 */
[----:B--2---:R-:W-:Y:S01]  /*b150*/  CCTL.IVALL ;  /* 0x00000000ff00798f */ /* 0x004fe20002000000 */
[----:B------:R-:W-:Y:S05]  /*b160*/  YIELD ;  /* 0x0000000000007946 */ /* 0x000fea0003800000 */
[----:B------:R-:W-:-:S13]  /*b170*/  ISETP.NE.AND P1, PT, R4, R5, PT ;  /* 0x000000050400720c */ /* 0x000fda0003f25270 */
[----:B------:R-:W-:Y:S05]  /*b180*/  @P1 BRA `(.L_x_6302) ;  /* 0xfffffffc00ec1947 */ /* 0x000fea000383ffff */
.L_x_6301:
[----:B------:R-:W-:Y:S05]  /*b190*/  BSYNC B0 ;  /* 0x0000000000007941 */ /* 0x000fea0003800000 */
.L_x_6300:
[----:B------:R-:W-:-:S03]  /*b1a0*/  UMOV UR18, 0xffffffff ;  /* 0xffffffff00127882 */ /* 0x000fc60000000000 */
[----:B------:R-:W-:Y:S05]  /*b1b0*/  BRA.DIV UR18, `(.L_x_6303) ;  /* 0x0000002a12dc7947 */ /* 0x000fea000b800000 */
[----:B------:R-:W-:Y:S01]  /*b1c0*/  NOP ;  /* 0x0000000000007918 */ /* 0x000fe20000000000 */
.L_x_6362:
        /* <DEDUP_REMOVED lines=17> */
[----:B------:R1:W-:Y:S02]  /*b2e0*/  UBLKRED.G.S.ADD.F32.RN [UR18], [UR24], UR26, desc[UR28] ;  /* 0x00001c12180073bb */ /* 0x0003e400080a141a */
[----:B-1----:R0:W-:Y:S02]  /*b2f0*/  UTMACMDFLUSH ;  /* 0x00000000000079b7 */ /* 0x0021e40000000000 */
.L_x_6305:
[----:B------:R-:W-:Y:S05]  /*b300*/  BSYNC B0 ;  /* 0x0000000000007941 */ /* 0x000fea0003800000 */
.L_x_6304:
        /* <DEDUP_REMOVED lines=15> */
.L_x_6307:
[----:B------:R-:W-:Y:S05]  /*b400*/  BSYNC B0 ;  /* 0x0000000000007941 */ /* 0x000fea0003800000 */
.L_x_6306:
[----:B------:R-:W-:Y:S06]  /*b410*/  BAR.ARV 0xa, 0xa0 ;  /* 0x0282800000007b1d */ /* 0x000fec0000002000 */
[----:B------:R-:W-:Y:S04]  /*b420*/  BSSY B0, `(.L_x_6308) ;  /* 0x0000003000007945 */ /* 0x000fe80003800000 */
[----:B------:R-:W-:Y:S05]  /*b430*/  @!P0 BRA `(.L_x_6309) ;  /* 0x0000000000048947 */ /* 0x000fea0003800000 */
[----:B------:R-:W-:-:S04]  /*b440*/  DEPBAR.LE SB0, 0x0 ;  /* 0x000080000000791a */ /* 0x000fc80000000000 */
.L_x_6309:
[----:B------:R-:W-:Y:S05]  /*b450*/  BSYNC B0 ;  /* 0x0000000000007941 */ /* 0x000fea0003800000 */
.L_x_6308:
        /* <DEDUP_REMOVED lines=19> */
.L_x_6311:
[----:B------:R-:W-:Y:S05]  /*b590*/  BSYNC B0 ;  /* 0x0000000000007941 */ /* 0x000fea0003800000 */
.L_x_6310:
        /* <DEDUP_REMOVED lines=10> */
[----:B------:R-:W-:-:S04]  /*b640*/  UIADD3 UR10, UR10, 0x80, URZ ;  /* 0x000000800a0a7890 */ /* 0x000fc8000fffe03f */
[----:B------:R-:W-:-:S04]  /*b650*/  USHF.R.S32.HI UR11, URZ, 0x1f, UR10 ;  /* 0x0000001f3f0b7899 */ /* 0x000fc8000801140a */
[----:B------:R-:W-:-:S04]  /*b660*/  ULEA.HI UR11, UR11, UR10, URZ, 0x7 ;  /* 0x0000000a0b0b7291 */ /* 0x000fc8000f8f383f */
[----:B------:R-:W-:-:S04]  /*b670*/  USHF.R.S32.HI UR11, URZ, 0x7, UR11 ;  /* 0x000000073f0b7899 */ /* 0x000fc8000801140b */
[----:B------:R-:W-:-:S04]  /*b680*/  UISETP.LT.AND UP0, UPT, UR16, UR11, UPT ;  /* 0x0000000b1000728c */ /* 0x000fc8000bf01270 */
[----:B------:R-:W-:-:S06]  /*b690*/  USEL UR11, UR16, UR11, UP0 ;  /* 0x0000000b100b7287 */ /* 0x000fcc0008000000 */
[----:B------:R-:W-:-:S07]  /*b6a0*/  VIADD R5, R8, UR11 ;  /* 0x0000000b08057c36 */ /* 0x000fce0008000000 */
.L_x_6314:
[----:B------:R-:W2:Y:S04]  /*b6b0*/  LDG.E.STRONG.GPU R4, desc[UR36][R2.64] ;  /* 0x0000002402047981 */ /* 0x000ea8000c1ef900 */
[----:B--2---:R-:W-:Y:S01]  /*b6c0*/  CCTL.IVALL ;  /* 0x00000000ff00798f */ /* 0x004fe20002000000 */
[----:B------:R-:W-:Y:S05]  /*b6d0*/  YIELD ;  /* 0x0000000000007946 */ /* 0x000fea0003800000 */
[----:B------:R-:W-:-:S13]  /*b6e0*/  ISETP.NE.AND P1, PT, R4, R5, PT ;  /* 0x000000050400720c */ /* 0x000fda0003f25270 */
[----:B------:R-:W-:Y:S05]  /*b6f0*/  @P1 BRA `(.L_x_6314) ;  /* 0xfffffffc00ec1947 */ /* 0x000fea000383ffff */
.L_x_6313:
[----:B------:R-:W-:Y:S05]  /*b700*/  BSYNC B0 ;  /* 0x0000000000007941 */ /* 0x000fea0003800000 */
.L_x_6312:
[----:B------:R-:W-:-:S03]  /*b710*/  UMOV UR10, 0xffffffff ;  /* 0xffffffff000a7882 */ /* 0x000fc60000000000 */
[----:B------:R-:W-:Y:S05]  /*b720*/  BRA.DIV UR10, `(.L_x_6315) ;  /* 0x000000260a9c7947 */ /* 0x000fea000b800000 */
[----:B------:R-:W-:Y:S01]  /*b730*/  NOP ;  /* 0x0000000000007918 */ /* 0x000fe20000000000 */
.L_x_6365:
        /* <DEDUP_REMOVED lines=15> */
.L_x_6317:
[----:B------:R-:W-:Y:S05]  /*b830*/  BSYNC B0 ;  /* 0x0000000000007941 */ /* 0x000fea0003800000 */
.L_x_6316:
        /* <DEDUP_REMOVED lines=15> */
.L_x_6319:
[----:B------:R-:W-:Y:S05]  /*b930*/  BSYNC B0 ;  /* 0x0000000000007941 */ /* 0x000fea0003800000 */
.L_x_6318:
[----:B------:R-:W-:Y:S06]  /*b940*/  BAR.ARV 0xa, 0xa0 ;  /* 0x0282800000007b1d */ /* 0x000fec0000002000 */
[----:B------:R-:W-:Y:S04]  /*b950*/  BSSY B0, `(.L_x_6320) ;  /* 0x0000003000007945 */ /* 0x000fe80003800000 */
[----:B------:R-:W-:Y:S05]  /*b960*/  @!P0 BRA `(.L_x_6321) ;  /* 0x0000000000048947 */ /* 0x000fea0003800000 */
[----:B------:R-:W-:-:S04]  /*b970*/  DEPBAR.LE SB0, 0x0 ;  /* 0x000080000000791a */ /* 0x000fc80000000000 */
.L_x_6321:
[----:B------:R-:W-:Y:S05]  /*b980*/  BSYNC B0 ;  /* 0x0000000000007941 */ /* 0x000fea0003800000 */
.L_x_6320:
        /* <DEDUP_REMOVED lines=19> */
.L_x_6323:
[----:B------:R-:W-:Y:S05]  /*bac0*/  BSYNC B0 ;  /* 0x0000000000007941 */ /* 0x000fea0003800000 */
.L_x_6322:
[----:B------:R-:W-:Y:S02]  /*bad0*/  UIADD3 UR17, UR17, 0x2, URZ ;  /* 0x0000000211117890 */ /* 0x000fe4000fffe03f */
[----:B------:R-:W-:Y:S02]  /*bae0*/  UIADD3 UR4, UR4, 0x4000, URZ ;  /* 0x0000400004047890 */ /* 0x000fe4000fffe03f */
[----:B------:R-:W-:-:S06]  /*baf0*/  UISETP.GE.AND UP0, UPT, UR17, UR5, UPT ;  /* 0x000000051100728c */ /* 0x000fcc000bf06270 */
[----:B------:R-:W-:-:S13]  /*bb00*/  PLOP3.LUT P1, PT, PT, PT, UP0, 0x80, 0x0 ;  /* 0x000000000000781c */ /* 0x000fda0003f2f008 */
[----:B------:R-:W-:Y:S05]  /*bb10*/  @!P1 BRA `(.L_x_6324) ;  /* 0xfffffff400409947 */ /* 0x000fea000383ffff */
[----:B------:R-:W-:Y:S05]  /*bb20*/  BRA `(.L_x_6229) ;  /* 0x0000001c00dc7947 */ /* 0x000fea0003800000 */
.L_x_6283:
        /* <DEDUP_REMOVED lines=21> */
.L_x_6325:
[----:B------:R-:W-:Y:S01]  /*bc80*/  ULDC UR9, c[0x0][0xb44] ;  /* 0x0002d10000097ab9 */ /* 0x000fe20000000800 */
[----:B------:R-:W-:Y:S01]  /*bc90*/  UMOV UR7, UR8 ;  /* 0x0000000800077c82 */ /* 0x000fe20008000000 */
[----:B------:R-:W-:-:S11]  /*bca0*/  UISETP.NE.AND UP0, UPT, UR9, 0x1, UPT ;  /* 0x000000010900788c */ /* 0x000fd6000bf05270 */
[----:B------:R-:W-:Y:S02]  /*bcb0*/  @UP0 ULDC.64 UR10, c[0x0][0xb48] ;  /* 0x0002d200000a0ab9 */ /* 0x000fe40000000a00 */
[----:B------:R-:W-:-:S04]  /*bcc0*/  UIMAD.WIDE.U32 UR4, UR8, UR10, URZ ;  /* 0x0000000a080472a5 */ /* 0x000fc8000f8e003f */
[----:B------:R-:W-:-:S04]  /*bcd0*/  @UP0 USHF.R.U32.HI UR7, URZ, UR11, UR5 ;  /* 0x0000000b3f070299 */ /* 0x000fc80008011605 */
[----:B------:R-:W-:-:S12]  /*bce0*/  UIMAD UR4, UR7, UR9, URZ ;  /* 0x00000009070472a4 */ /* 0x000fd8000f8e023f */
.L_x_6326:
        /* <DEDUP_REMOVED lines=20> */
[----:B------:R-:W2:Y:S01]  /*be30*/  LDC R2, c[0x0][0x290] ;  /* 0x0000a400ff027b82 */ /* 0x000ea20000000800 */
[----:B------:R-:W-:Y:S01]  /*be40*/  USHF.L.U32 UR11, UR7, 0x7, URZ ;  /* 0x00000007070b7899 */ /* 0x000fe2000800063f */
[----:B------:R-:W-:Y:S01]  /*be50*/  ULDC UR4, c[0x0][0x74c] ;  /* 0x0001d30000047ab9 */ /* 0x000fe20000000800 */
        /* <DEDUP_REMOVED lines=55> */
.L_x_6366:
        /* <DEDUP_REMOVED lines=12> */
.L_x_6330:
        /* <DEDUP_REMOVED lines=70> */
.L_x_6341:
[----:B------:R-:W-:-:S04]  /*c6f0*/  SHF.L.U32 R19, R10, 0x1f, RZ ;  /* 0x0000001f0a137819 */ /* 0x000fc800000006ff */
[----:B------:R-:W2:Y:S02]  /*c700*/  SYNCS.PHASECHK.TRANS64.TRYWAIT P1, [R0+URZ+0x30c40], R19 ;  /* 0x030c4013000075a7 */ /* 0x000ea4000802017f */
[----:B--2---:R-:W-:Y:S05]  /*c710*/  @!P1 BRA `(.L_x_6333) ;  /* 0x0000001400d09947 */ /* 0x004fea0003800000 */
.L_x_6367:
        /* <DEDUP_REMOVED lines=8> */
.L_x_6334:
        /* <DEDUP_REMOVED lines=30> */
.L_x_6368:
        /* <DEDUP_REMOVED lines=8> */
.L_x_6336:
        /* <DEDUP_REMOVED lines=30> */
.L_x_6369:
        /* <DEDUP_REMOVED lines=8> */
.L_x_6338:
        /* <DEDUP_REMOVED lines=25> */
.L_x_6371:
        /* <DEDUP_REMOVED lines=8> */
.L_x_6340:
        /* <DEDUP_REMOVED lines=28> */
.L_x_6332:
[----:B-1----:R-:W2:Y:S04]  /*d030*/  LDL.LU R4, [R1+0x10] ;  /* 0x0000100001047983 */ /* 0x002ea80000300800 */
[----:B------:R1:W5:Y:S01]  /*d040*/  LDL R5, [R1+0x14] ;  /* 0x0000140001057983 */ /* 0x0003620000100800 */
[----:B--2---:R-:W-:-:S13]  /*d050*/  ISETP.NE.AND P1, PT, R4, RZ, PT ;  /* 0x000000ff0400720c */ /* 0x004fda0003f25270 */
[----:B-1----:R-:W-:Y:S05]  /*d060*/  @!P1 BRA `(.L_x_6331) ;  /* 0x0000000400249947 */ /* 0x002fea0003800000 */
[----:B------:R-:W-:-:S04]  /*d070*/  SHF.L.U32 R14, R10, 0x1f, RZ ;  /* 0x0000001f0a0e7819 */ /* 0x000fc800000006ff */
[----:B------:R-:W1:Y:S02]  /*d080*/  SYNCS.PHASECHK.TRANS64.TRYWAIT P1, [R0+URZ+0x30c40], R14 ;  /* 0x030c400e000075a7 */ /* 0x000e64000802017f */
[----:B-1----:R-:W-:Y:S05]  /*d090*/  @!P1 BRA `(.L_x_6342) ;  /* 0x0000000c00c49947 */ /* 0x002fea0003800000 */
.L_x_6372:
        /* <DEDUP_REMOVED lines=8> */
.L_x_6343:
        /* <DEDUP_REMOVED lines=27> */
.L_x_6373:
        /* <DEDUP_REMOVED lines=8> */
.L_x_6345:
        /* <DEDUP_REMOVED lines=27> */
.L_x_6331:
        /* <DEDUP_REMOVED lines=8> */
.L_x_6374:
[----:B------:R-:W-:Y:S05]  /*d580*/  @P1 BRA `(.L_x_6347) ;  /* 0x0000000000181947 */ /* 0x000fea0003800000 */
[----:B------:R-:W4:Y:S01]  /*d590*/  S2R R2, SR_TID.X ;  /* 0x0000000000027919 */ /* 0x000f220000002100 */
[----:B---3--:R-:W-:-:S04]  /*d5a0*/  IMAD.MOV.U32 R3, RZ, RZ, 0x4200 ;  /* 0x00004200ff037424 */ /* 0x008fc800078e00ff */
[----:B------:R3:W-:Y:S01]  /*d5b0*/  SYNCS.ARRIVE.TRANS64 RZ, [R4+URZ+0x30c30], R3 ;  /* 0x030c300304ff79a7 */ /* 0x0007e2000800003f */
[----:B----4-:R-:W-:-:S13]  /*d5c0*/  LOP3.LUT P0, RZ, R2, 0x1f, RZ, 0xc0, !PT ;  /* 0x0000001f02ff7812 */ /* 0x010fda000780c0ff */
[----:B---3--:R-:W-:Y:S05]  /*d5d0*/  @!P0 BRA `(.L_x_6347) ;  /* 0x0000000000048947 */ /* 0x008fea0003800000 */
[----:B------:R-:W-:Y:S01]  /*d5e0*/  BPT.TRAP 0x1 ;  /* 0x000000040000795c */ /* 0x000fe20000300000 */
.L_x_6347:
        /* <DEDUP_REMOVED lines=37> */
.L_x_6328:
[----:B------:R-:W-:Y:S05]  /*d840*/  BSYNC B0 ;  /* 0x0000000000007941 */ /* 0x000fea0003800000 */
.L_x_6327:
[----:B------:R-:W-:-:S03]  /*d850*/  UMOV UR4, 0xffffffff ;  /* 0xffffffff00047882 */ /* 0x000fc60000000000 */
[----:B------:R-:W-:Y:S05]  /*d860*/  BRA.DIV UR4, `(.L_x_6348) ;  /* 0x0000000a040c7947 */ /* 0x000fea000b800000 */
[----:B------:R-:W-:-:S13]  /*d870*/  ELECT P6, URZ, PT ;  /* 0x00000000003f782f */ /* 0x000fda00038c0000 */
.L_x_6377:
[----:B------:R-:W-:Y:S05]  /*d880*/  @!P6 BRA `(.L_x_6229) ;  /* 0x000000000084e947 */ /* 0x000fea0003800000 */
[----:B------:R-:W2:Y:S02]  /*d890*/  LDL.LU R2, [R1+0x18] ;  /* 0x0000180001027983 */ /* 0x000ea40000300800 */
[----:B--2---:R-:W-:-:S04]  /*d8a0*/  LOP3.LUT R2, R2, 0x2, RZ, 0xfc, !PT ;  /* 0x0000000202027812 */ /* 0x004fc800078efcff */
[----:B------:R-:W-:-:S13]  /*d8b0*/  ISETP.NE.AND P2, PT, R2, 0x3, PT ;  /* 0x000000030200780c */ /* 0x000fda0003f45270 */
[----:B------:R-:W-:Y:S05]  /*d8c0*/  @!P2 BRA `(.L_x_6349) ;  /* 0x000000000004a947 */ /* 0x000fea0003800000 */
[----:B------:R-:W-:Y:S01]  /*d8d0*/  BPT.TRAP 0x1 ;  /* 0x000000040000795c */ /* 0x000fe20000300000 */
.L_x_6349:
        /* <DEDUP_REMOVED lines=15> */
.L_x_6378:
[----:B------:R-:W2:Y:S02]  /*d9d0*/  SYNCS.PHASECHK.TRANS64.TRYWAIT P0, [R3+URZ], R2 ;  /* 0x00000002030075a7 */ /* 0x000ea4000800017f */
[----:B--2---:R-:W-:Y:S05]  /*d9e0*/  @!P0 BRA `(.L_x_6351) ;  /* 0x0000000400e08947 */ /* 0x004fea0003800000 */
.L_x_6379:
[----:B------:R-:W-:Y:S05]  /*d9f0*/  @!P2 BRA `(.L_x_6352) ;  /* 0x000000000004a947 */ /* 0x000fea0003800000 */
[----:B------:R-:W-:Y:S01]  /*da00*/  BPT.TRAP 0x1 ;  /* 0x000000040000795c */ /* 0x000fe20000300000 */
.L_x_6352:
[----:B--2---:R-:W-:-:S04]  /*da10*/  VIADD R3, R8, 0x30c40 ;  /* 0x00030c4008037836 */ /* 0x004fc80000000000 */
[----:B------:R-:W-:-:S04]  /*da20*/  IMAD R5, R0, 0x8, R3 ;  /* 0x0000000800057824 */ /* 0x000fc800078e0203 */
[----:B------:R-:W2:Y:S02]  /*da30*/  SYNCS.PHASECHK.TRANS64.TRYWAIT P0, [R5+URZ], R4 ;  /* 0x00000004050075a7 */ /* 0x000ea4000800017f */
[----:B--2---:R-:W-:Y:S05]  /*da40*/  @!P0 BRA `(.L_x_6353) ;  /* 0x0000000400dc8947 */ /* 0x004fea0003800000 */
.L_x_6380:
[----:B------:R-:W-:-:S07]  /*da50*/  IMAD R3, R6, 0x8, R3 ;  /* 0x0000000806037824 */ /* 0x000fce00078e0203 */
.L_x_6354:
[----:B---3--:R3:W4:Y:S02]  /*da60*/  SYNCS.PHASECHK.TRANS64.TRYWAIT P0, [R3+URZ], R2 ;  /* 0x00000002030075a7 */ /* 0x008724000800017f */
[----:B----4-:R-:W-:Y:S05]  /*da70*/  @!P0 NANOSLEEP.SYNCS 0x989680 ;  /* 0x009896800000895d */ /* 0x010fea0003900000 */
[----:B------:R-:W4:Y:S02]  /*da80*/  @!P0 SYNCS.PHASECHK.TRANS64 P0, [R3+URZ], R2 ;  /* 0x00000002030085a7 */ /* 0x000f24000800007f */
[----:B----4-:R-:W-:Y:S05]  /*da90*/  @!P0 BRA `(.L_x_6354) ;  /* 0xfffffffc00f08947 */ /* 0x010fea000383ffff */
.L_x_6229:
[----:B------:R-:W-:Y:S05]  /*daa0*/  BSYNC B6 ;  /* 0x0000000000067941 */ /* 0x000fea0003800000 */
.L_x_6224:
[----:B------:R-:W-:Y:S05]  /*dab0*/  EXIT ;  /* 0x000000000000794d */ /* 0x000fea0003800000 */
.L_x_6235:
[----:B------:R-:W-:Y:S02]  /*dac0*/  IMAD.MOV.U32 R12, RZ, RZ, RZ ;  /* 0x000000ffff0c7224 */ /* 0x000fe400078e00ff */
[----:B------:R-:W-:Y:S02]  /*dad0*/  IMAD.MOV.U32 R11, RZ, RZ, 0x1f ;  /* 0x0000001fff0b7424 */ /* 0x000fe400078e00ff */
[----:B------:R-:W-:-:S07]  /*dae0*/  IMAD.MOV.U32 R15, RZ, RZ, -0x1 ;  /* 0xffffffffff0f7424 */ /* 0x000fce00078e00ff */
[----:B------:R-:W-:Y:S05]  /*daf0*/  WARPSYNC.COLLECTIVE R15, `(.L_x_6355) ;  /* 0x000000000f087348 */ /* 0x000fea0003c00000 */
[----:B------:R1:W2:Y:S02]  /*db00*/  SHFL.IDX P6, R14, R13, R12, R11 ;  /* 0x0000000c0d0e7389 */ /* 0x0002a400000c000b */
[----:B-12---:R-:W-:Y:S01]  /*db10*/  ENDCOLLECTIVE ;  /* 0x000000000000791b */ /* 0x006fe20003800000 */
.L_x_6355:
[----:B------:R-:W-:Y:S05]  /*db20*/  BRA `(.L_x_6356) ;  /* 0xffffff3400947947 */ /* 0x000fea000383ffff */
.L_x_6237:
[----:B---3--:R3:W4:Y:S02]  /*db30*/  SYNCS.PHASECHK.TRANS64.TRYWAIT P0, [R236+URZ+0x30c00], R11 ;  /* 0x030c000bec0075a7 */ /* 0x008724000800017f */
[----:B----4-:R-:W-:Y:S05]  /*db40*/  @!P0 NANOSLEEP.SYNCS 0x989680 ;  /* 0x009896800000895d */ /* 0x010fea0003900000 */
[----:B------:R-:W4:Y:S02]  /*db50*/  @!P0 SYNCS.PHASECHK.TRANS64 P0, [R236+URZ+0x30c00], R11 ;  /* 0x030c000bec0085a7 */ /* 0x000f24000800007f */
[----:B----4-:R-:W-:Y:S05]  /*db60*/  @!P0 BRA `(.L_x_6237) ;  /* 0xfffffffc00f08947 */ /* 0x010fea000383ffff */
[----:B------:R-:W-:Y:S05]  /*db70*/  BRA `(.L_x_6236) ;  /* 0xffffff3400c47947 */ /* 0x000fea000383ffff */
.L_x_6242:
[----:B--2---:R2:W3:Y:S02]  /*db80*/  SYNCS.PHASECHK.TRANS64.TRYWAIT P1, [R6+URZ+0x30c10], R17 ;  /* 0x030c1011060075a7 */ /* 0x0044e4000802017f */
[----:B---3--:R-:W-:Y:S05]  /*db90*/  @!P1 NANOSLEEP.SYNCS 0x989680 ;  /* 0x009896800000995d */ /* 0x008fea0003900000 */
[----:B------:R-:W3:Y:S02]  /*dba0*/  @!P1 SYNCS.PHASECHK.TRANS64 P1, [R6+URZ+0x30c10], R17 ;  /* 0x030c1011060095a7 */ /* 0x000ee4000802007f */
[----:B---3--:R-:W-:Y:S05]  /*dbb0*/  @!P1 BRA `(.L_x_6242) ;  /* 0xfffffffc00f09947 */ /* 0x008fea000383ffff */
[----:B------:R-:W-:Y:S05]  /*dbc0*/  BRA `(.L_x_6241) ;  /* 0xffffff40000c7947 */ /* 0x000fea000383ffff */
.L_x_6246:
[----:B------:R1:W1:Y:S02]  /*dbd0*/  SYNCS.PHASECHK.TRANS64.TRYWAIT P1, [R6+URZ+0x30c30], R17 ;  /* 0x030c3011060075a7 */ /* 0x000264000802017f */
[----:B-1----:R-:W-:Y:S05]  /*dbe0*/  @!P1 NANOSLEEP.SYNCS 0x989680 ;  /* 0x009896800000995d */ /* 0x002fea0003900000 */
[----:B------:R-:W1:Y:S02]  /*dbf0*/  @!P1 SYNCS.PHASECHK.TRANS64 P1, [R6+URZ+0x30c30], R17 ;  /* 0x030c3011060095a7 */ /* 0x000e64000802007f */
[----:B-1----:R-:W-:Y:S05]  /*dc00*/  @!P1 BRA `(.L_x_6246) ;  /* 0xfffffffc00f09947 */ /* 0x002fea000383ffff */
[----:B------:R-:W-:Y:S05]  /*dc10*/  BRA `(.L_x_6245) ;  /* 0xffffff4400287947 */ /* 0x000fea000383ffff */
.L_x_6254:
[----:B--2---:R2:W3:Y:S02]  /*dc20*/  SYNCS.PHASECHK.TRANS64.TRYWAIT P1, [R7+URZ+0x30c10], R20 ;  /* 0x030c1014070075a7 */ /* 0x0044e4000802017f */
[----:B---3--:R-:W-:Y:S05]  /*dc30*/  @!P1 NANOSLEEP.SYNCS 0x989680 ;  /* 0x009896800000995d */ /* 0x008fea0003900000 */
[----:B------:R-:W3:Y:S02]  /*dc40*/  @!P1 SYNCS.PHASECHK.TRANS64 P1, [R7+URZ+0x30c10], R20 ;  /* 0x030c1014070095a7 */ /* 0x000ee4000802007f */
[----:B---3--:R-:W-:Y:S05]  /*dc50*/  @!P1 BRA `(.L_x_6254) ;  /* 0xfffffffc00f09947 */ /* 0x008fea000383ffff */
[----:B------:R-:W-:Y:S05]  /*dc60*/  BRA `(.L_x_6253) ;  /* 0xffffff7c00407947 */ /* 0x000fea000383ffff */
.L_x_6258:
[----:B------:R1:W1:Y:S02]  /*dc70*/  SYNCS.PHASECHK.TRANS64.TRYWAIT P1, [R7+URZ+0x30c30], R20 ;  /* 0x030c3014070075a7 */ /* 0x000264000802017f */
[----:B-1----:R-:W-:Y:S05]  /*dc80*/  @!P1 NANOSLEEP.SYNCS 0x989680 ;  /* 0x009896800000995d */ /* 0x002fea0003900000 */
[----:B------:R-:W1:Y:S02]  /*dc90*/  @!P1 SYNCS.PHASECHK.TRANS64 P1, [R7+URZ+0x30c30], R20 ;  /* 0x030c3014070095a7 */ /* 0x000e64000802007f */
[----:B-1----:R-:W-:Y:S05]  /*dca0*/  @!P1 BRA `(.L_x_6258) ;  /* 0xfffffffc00f09947 */ /* 0x002fea000383ffff */
[----:B------:R-:W-:Y:S05]  /*dcb0*/  BRA `(.L_x_6257) ;  /* 0xffffff8000547947 */ /* 0x000fea000383ffff */
.L_x_6290:
[----:B------:R-:W-:Y:S01]  /*dcc0*/  BSSY B0, `(.L_x_6357) ;  /* 0x0000005000007945 */ /* 0x000fe20003800000 */
[----:B------:R-:W-:-:S07]  /*dcd0*/  IMAD.MOV.U32 R15, RZ, RZ, -0x1 ;  /* 0xffffffffff0f7424 */ /* 0x000fce00078e00ff */
[----:B------:R-:W-:Y:S05]  /*dce0*/  WARPSYNC.COLLECTIVE R15, `(.L_x_6358) ;  /* 0x000000000f087348 */ /* 0x000fea0003c00000 */
[----:B------:R-:W-:Y:S01]  /*dcf0*/  NOP ;  /* 0x0000000000007918 */ /* 0x000fe20000000000 */
[----:B------:R-:W-:Y:S01]  /*dd00*/  ENDCOLLECTIVE ;  /* 0x000000000000791b */ /* 0x000fe20003800000 */
.L_x_6358:
[----:B------:R-:W-:Y:S05]  /*dd10*/  BSYNC B0 ;  /* 0x0000000000007941 */ /* 0x000fea0003800000 */
.L_x_6357:
[----:B------:R-:W-:Y:S05]  /*dd20*/  BRA `(.L_x_6359) ;  /* 0xffffffcc006c7947 */ /* 0x000fea000383ffff */
.L_x_6303:
[----:B------:R-:W-:Y:S01]  /*dd30*/  BSSY B0, `(.L_x_6360) ;  /* 0x0000005000007945 */ /* 0x000fe20003800000 */
[----:B------:R-:W-:-:S07]  /*dd40*/  IMAD.MOV.U32 R15, RZ, RZ, -0x1 ;  /* 0xffffffffff0f7424 */ /* 0x000fce00078e00ff */
[----:B------:R-:W-:Y:S05]  /*dd50*/  WARPSYNC.COLLECTIVE R15, `(.L_x_6361) ;  /* 0x000000000f087348 */ /* 0x000fea0003c00000 */
[----:B------:R-:W-:Y:S01]  /*dd60*/  NOP ;  /* 0x0000000000007918 */ /* 0x000fe20000000000 */
[----:B------:R-:W-:Y:S01]  /*dd70*/  ENDCOLLECTIVE ;  /* 0x000000000000791b */ /* 0x000fe20003800000 */
.L_x_6361:
[----:B------:R-:W-:Y:S05]  /*dd80*/  BSYNC B0 ;  /* 0x0000000000007941 */ /* 0x000fea0003800000 */
.L_x_6360:
[----:B------:R-:W-:Y:S05]  /*dd90*/  BRA `(.L_x_6362) ;  /* 0xffffffd4000c7947 */ /* 0x000fea000383ffff */
.L_x_6315:
[----:B------:R-:W-:Y:S01]  /*dda0*/  BSSY B0, `(.L_x_6363) ;  /* 0x0000005000007945 */ /* 0x000fe20003800000 */
[----:B------:R-:W-:-:S07]  /*ddb0*/  IMAD.MOV.U32 R15, RZ, RZ, -0x1 ;  /* 0xffffffffff0f7424 */ /* 0x000fce00078e00ff */
[----:B------:R-:W-:Y:S05]  /*ddc0*/  WARPSYNC.COLLECTIVE R15, `(.L_x_6364) ;  /* 0x000000000f087348 */ /* 0x000fea0003c00000 */
[----:B------:R-:W-:Y:S01]  /*ddd0*/  NOP ;  /* 0x0000000000007918 */ /* 0x000fe20000000000 */
[----:B------:R-:W-:Y:S01]  /*dde0*/  ENDCOLLECTIVE ;  /* 0x000000000000791b */ /* 0x000fe20003800000 */
.L_x_6364:
[----:B------:R-:W-:Y:S05]  /*ddf0*/  BSYNC B0 ;  /* 0x0000000000007941 */ /* 0x000fea0003800000 */
.L_x_6363:
[----:B------:R-:W-:Y:S05]  /*de00*/  BRA `(.L_x_6365) ;  /* 0xffffffd8004c7947 */ /* 0x000fea000383ffff */
.L_x_6329:
[----:B-1----:R1:W2:Y:S02]  /*de10*/  SYNCS.PHASECHK.TRANS64.TRYWAIT P1, [R0+URZ+0x30c20], R11 ;  /* 0x030c200b000075a7 */ /* 0x0022a4000802017f */
[----:B--2---:R-:W-:Y:S05]  /*de20*/  @!P1 NANOSLEEP.SYNCS 0x989680 ;  /* 0x009896800000995d */ /* 0x004fea0003900000 */
[----:B------:R-:W2:Y:S02]  /*de30*/  @!P1 SYNCS.PHASECHK.TRANS64 P1, [R0+URZ+0x30c20], R11 ;  /* 0x030c200b000095a7 */ /* 0x000ea4000802007f */
[----:B--2---:R-:W-:Y:S05]  /*de40*/  @!P1 BRA `(.L_x_6329) ;  /* 0xfffffffc00f09947 */ /* 0x004fea000383ffff */
[----:B------:R-:W-:Y:S05]  /*de50*/  BRA `(.L_x_6366) ;  /* 0xffffffe000dc7947 */ /* 0x000fea000383ffff */
.L_x_6333:
[----:B--2---:R2:W3:Y:S02]  /*de60*/  SYNCS.PHASECHK.TRANS64.TRYWAIT P1, [R0+URZ+0x30c40], R19 ;  /* 0x030c4013000075a7 */ /* 0x0044e4000802017f */
[----:B---3--:R-:W-:Y:S05]  /*de70*/  @!P1 NANOSLEEP.SYNCS 0x989680 ;  /* 0x009896800000995d */ /* 0x008fea0003900000 */
[----:B------:R-:W3:Y:S02]  /*de80*/  @!P1 SYNCS.PHASECHK.TRANS64 P1, [R0+URZ+0x30c40], R19 ;  /* 0x030c4013000095a7 */ /* 0x000ee4000802007f */
[----:B---3--:R-:W-:Y:S05]  /*de90*/  @!P1 BRA `(.L_x_6333) ;  /* 0xfffffffc00f09947 */ /* 0x008fea000383ffff */
[----:B------:R-:W-:Y:S05]  /*dea0*/  BRA `(.L_x_6367) ;  /* 0xffffffe8001c7947 */ /* 0x000fea000383ffff */
.L_x_6335:
[----:B-1----:R1:W3:Y:S02]  /*deb0*/  SYNCS.PHASECHK.TRANS64.TRYWAIT P1, [R0+URZ+0x30c28], R19 ;  /* 0x030c2813000075a7 */ /* 0x0022e4000802017f */
[----:B---3--:R-:W-:Y:S05]  /*dec0*/  @!P1 NANOSLEEP.SYNCS 0x989680 ;  /* 0x009896800000995d */ /* 0x008fea0003900000 */
[----:B------:R-:W3:Y:S02]  /*ded0*/  @!P1 SYNCS.PHASECHK.TRANS64 P1, [R0+URZ+0x30c28], R19 ;  /* 0x030c2813000095a7 */ /* 0x000ee4000802007f */
[----:B---3--:R-:W-:Y:S05]  /*dee0*/  @!P1 BRA `(.L_x_6335) ;  /* 0xfffffffc00f09947 */ /* 0x008fea000383ffff */
[----:B------:R-:W-:Y:S05]  /*def0*/  BRA `(.L_x_6368) ;  /* 0xffffffe800a07947 */ /* 0x000fea000383ffff */
.L_x_6337:
[----:B---3--:R3:W4:Y:S02]  /*df00*/  SYNCS.PHASECHK.TRANS64.TRYWAIT P1, [R0+URZ+0x30c48], R19 ;  /* 0x030c4813000075a7 */ /* 0x008724000802017f */
[----:B----4-:R-:W-:Y:S05]  /*df10*/  @!P1 NANOSLEEP.SYNCS 0x989680 ;  /* 0x009896800000995d */ /* 0x010fea0003900000 */
[----:B------:R-:W4:Y:S02]  /*df20*/  @!P1 SYNCS.PHASECHK.TRANS64 P1, [R0+URZ+0x30c48], R19 ;  /* 0x030c4813000095a7 */ /* 0x000f24000802007f */
[----:B----4-:R-:W-:Y:S05]  /*df30*/  @!P1 BRA `(.L_x_6337) ;  /* 0xfffffffc00f09947 */ /* 0x010fea000383ffff */
[----:B------:R-:W-:Y:S05]  /*df40*/  BRA `(.L_x_6369) ;  /* 0xffffffec00247947 */ /* 0x000fea000383ffff */
.L_x_6339:
[----:B------:R-:W-:-:S07]  /*df50*/  SHF.L.U32 R4, R10, 0x1f, RZ ;  /* 0x0000001f0a047819 */ /* 0x000fce00000006ff */
.L_x_6370:
[----:B-1----:R1:W2:Y:S02]  /*df60*/  SYNCS.PHASECHK.TRANS64.TRYWAIT P1, [R0+URZ+0x30c20], R4 ;  /* 0x030c2004000075a7 */ /* 0x0022a4000802017f */
[----:B--2---:R-:W-:Y:S05]  /*df70*/  @!P1 NANOSLEEP.SYNCS 0x989680 ;  /* 0x009896800000995d */ /* 0x004fea0003900000 */
[----:B------:R-:W2:Y:S02]  /*df80*/  @!P1 SYNCS.PHASECHK.TRANS64 P1, [R0+URZ+0x30c20], R4 ;  /* 0x030c2004000095a7 */ /* 0x000ea4000802007f */
[----:B--2---:R-:W-:Y:S05]  /*df90*/  @!P1 BRA `(.L_x_6370) ;  /* 0xfffffffc00f09947 */ /* 0x004fea000383ffff */
[----:B------:R-:W-:Y:S05]  /*dfa0*/  BRA `(.L_x_6371) ;  /* 0xffffffec00907947 */ /* 0x000fea000383ffff */
.L_x_6342:
[----:B-1----:R1:W2:Y:S02]  /*dfb0*/  SYNCS.PHASECHK.TRANS64.TRYWAIT P1, [R0+URZ+0x30c40], R14 ;  /* 0x030c400e000075a7 */ /* 0x0022a4000802017f */
[----:B--2---:R-:W-:Y:S05]  /*dfc0*/  @!P1 NANOSLEEP.SYNCS 0x989680 ;  /* 0x009896800000995d */ /* 0x004fea0003900000 */
[----:B------:R-:W2:Y:S02]  /*dfd0*/  @!P1 SYNCS.PHASECHK.TRANS64 P1, [R0+URZ+0x30c40], R14 ;  /* 0x030c400e000095a7 */ /* 0x000ea4000802007f */
[----:B--2---:R-:W-:Y:S05]  /*dfe0*/  @!P1 BRA `(.L_x_6342) ;  /* 0xfffffffc00f09947 */ /* 0x004fea000383ffff */
[----:B------:R-:W-:Y:S05]  /*dff0*/  BRA `(.L_x_6372) ;  /* 0xfffffff000287947 */ /* 0x000fea000383ffff */
.L_x_6344:
[----:B--2---:R2:W3:Y:S02]  /*e000*/  SYNCS.PHASECHK.TRANS64.TRYWAIT P1, [R0+URZ+0x30c28], R14 ;  /* 0x030c280e000075a7 */ /* 0x0044e4000802017f */
[----:B---3--:R-:W-:Y:S05]  /*e010*/  @!P1 NANOSLEEP.SYNCS 0x989680 ;  /* 0x009896800000995d */ /* 0x008fea0003900000 */
[----:B------:R-:W3:Y:S02]  /*e020*/  @!P1 SYNCS.PHASECHK.TRANS64 P1, [R0+URZ+0x30c28], R14 ;  /* 0x030c280e000095a7 */ /* 0x000ee4000802007f */
[----:B---3--:R-:W-:Y:S05]  /*e030*/  @!P1 BRA `(.L_x_6344) ;  /* 0xfffffffc00f09947 */ /* 0x008fea000383ffff */
[----:B------:R-:W-:Y:S05]  /*e040*/  BRA `(.L_x_6373) ;  /* 0xfffffff000a07947 */ /* 0x000fea000383ffff */
.L_x_6346:
[----:B---3--:R3:W4:Y:S02]  /*e050*/  SYNCS.PHASECHK.TRANS64.TRYWAIT P0, [R4+URZ+0x30c40], R3 ;  /* 0x030c4003040075a7 */ /* 0x008724000800017f */
[----:B----4-:R-:W-:Y:S05]  /*e060*/  @!P0 NANOSLEEP.SYNCS 0x989680 ;  /* 0x009896800000895d */ /* 0x010fea0003900000 */
[----:B------:R-:W4:Y:S02]  /*e070*/  @!P0 SYNCS.PHASECHK.TRANS64 P0, [R4+URZ+0x30c40], R3 ;  /* 0x030c4003040085a7 */ /* 0x000f24000800007f */
[----:B----4-:R-:W-:Y:S05]  /*e080*/  @!P0 BRA `(.L_x_6346) ;  /* 0xfffffffc00f08947 */ /* 0x010fea000383ffff */
[----:B------:R-:W-:Y:S05]  /*e090*/  BRA `(.L_x_6374) ;  /* 0xfffffff400387947 */ /* 0x000fea000383ffff */
.L_x_6348:
[----:B------:R-:W-:Y:S01]  /*e0a0*/  BSSY B0, `(.L_x_6375) ;  /* 0x0000006000007945 */ /* 0x000fe20003800000 */
[----:B------:R-:W-:-:S07]  /*e0b0*/  IMAD.MOV.U32 R15, RZ, RZ, -0x1 ;  /* 0xffffffffff0f7424 */ /* 0x000fce00078e00ff */
[----:B------:R-:W-:Y:S05]  /*e0c0*/  WARPSYNC.COLLECTIVE R15, `(.L_x_6376) ;  /* 0x000000000f0c7348 */ /* 0x000fea0003c00000 */
[----:B------:R-:W-:Y:S02]  /*e0d0*/  ELECT P6, UR62, PT ;  /* 0x00000000003e782f */ /* 0x000fe400038c0000 */
[----:B------:R-:W-:Y:S01]  /*e0e0*/  MOV R14, UR62 ;  /* 0x0000003e000e7c02 */ /* 0x000fe20008000f00 */
[----:B------:R-:W-:Y:S10]  /*e0f0*/  ENDCOLLECTIVE ;  /* 0x000000000000791b */ /* 0x000ff40003800000 */
.L_x_6376:
[----:B------:R-:W-:Y:S05]  /*e100*/  BSYNC B0 ;  /* 0x0000000000007941 */ /* 0x000fea0003800000 */
.L_x_6375:
[----:B------:R-:W-:Y:S05]  /*e110*/  BRA `(.L_x_6377) ;  /* 0xfffffff400d87947 */ /* 0x000fea000383ffff */
.L_x_6350:
[----:B-1----:R1:W2:Y:S02]  /*e120*/  SYNCS.PHASECHK.TRANS64.TRYWAIT P0, [R7+URZ], R4 ;  /* 0x00000004070075a7 */ /* 0x0022a4000800017f */
[----:B--2---:R-:W-:Y:S05]  /*e130*/  @!P0 NANOSLEEP.SYNCS 0x989680 ;  /* 0x009896800000895d */ /* 0x004fea0003900000 */
[----:B------:R-:W2:Y:S02]  /*e140*/  @!P0 SYNCS.PHASECHK.TRANS64 P0, [R7+URZ], R4 ;  /* 0x00000004070085a7 */ /* 0x000ea4000800007f */
[----:B--2---:R-:W-:Y:S05]  /*e150*/  @!P0 BRA `(.L_x_6350) ;  /* 0xfffffffc00f08947 */ /* 0x004fea000383ffff */
[----:B------:R-:W-:Y:S05]  /*e160*/  BRA `(.L_x_6378) ;  /* 0xfffffff800187947 */ /* 0x000fea000383ffff */
.L_x_6351:
[----:B--2---:R2:W3:Y:S02]  /*e170*/  SYNCS.PHASECHK.TRANS64.TRYWAIT P0, [R3+URZ], R2 ;  /* 0x00000002030075a7 */ /* 0x0044e4000800017f */
[----:B---3--:R-:W-:Y:S05]  /*e180*/  @!P0 NANOSLEEP.SYNCS 0x989680 ;  /* 0x009896800000895d */ /* 0x008fea0003900000 */
[----:B------:R-:W3:Y:S02]  /*e190*/  @!P0 SYNCS.PHASECHK.TRANS64 P0, [R3+URZ], R2 ;  /* 0x00000002030085a7 */ /* 0x000ee4000800007f */
[----:B---3--:R-:W-:Y:S05]  /*e1a0*/  @!P0 BRA `(.L_x_6351) ;  /* 0xfffffffc00f08947 */ /* 0x008fea000383ffff */
[----:B------:R-:W-:Y:S05]  /*e1b0*/  BRA `(.L_x_6379) ;  /* 0xfffffff8000c7947 */ /* 0x000fea000383ffff */
.L_x_6353:
[----:B--2---:R2:W3:Y:S02]  /*e1c0*/  SYNCS.PHASECHK.TRANS64.TRYWAIT P0, [R5+URZ], R4 ;  /* 0x00000004050075a7 */ /* 0x0044e4000800017f */
[----:B---3--:R-:W-:Y:S05]  /*e1d0*/  @!P0 NANOSLEEP.SYNCS 0x989680 ;  /* 0x009896800000895d */ /* 0x008fea0003900000 */
[----:B------:R-:W3:Y:S02]  /*e1e0*/  @!P0 SYNCS.PHASECHK.TRANS64 P0, [R5+URZ], R4 ;  /* 0x00000004050085a7 */ /* 0x000ee4000800007f */
[----:B---3--:R-:W-:Y:S05]  /*e1f0*/  @!P0 BRA `(.L_x_6353) ;  /* 0xfffffffc00f08947 */ /* 0x008fea000383ffff */
[----:B------:R-:W-:Y:S05]  /*e200*/  BRA `(.L_x_6380) ;  /* 0xfffffff800107947 */ /* 0x000fea000383ffff */
.L_x_6381:
        /* <DEDUP_REMOVED lines=15> */
.L_x_7418:


//--------------------- .text._ZN7cutlass13device_kernelIN5flash11enable_sm90INS1_16FlashAttnBwdSm90INS1_25CollectiveMainloopBwdSm90ILi2ELi2ELi2EN4cute5tupleIJNS5_1CILi1EEES8_S8_EEENS6_IJNS7_ILi128EEESA_NS7_ILi64EEEEEENS_10bfloat16_tEfNS_4arch4Sm90ELb1ELb0ELb0ELb0ELb0ELb1ELb0ELb0ELi2ELi1ELi2ELi2ELb0EEENS1_24CollectiveEpilogueBwdGQAISC_fSF_Li256ELb0ELb0EEENS1_25SingleTileBwdLPTSchedulerILb0ELi128ELb0EEEEEEEEEvNT_6ParamsE --------------------------
	.section	.text._ZN7cutlass13device_kernelIN5flash11enable_sm90INS1_16FlashAttnBwdSm90INS1_25CollectiveMainloopBwdSm90ILi2ELi2ELi2EN4cute5tupleIJNS5_1CILi1EEES8_S8_EEENS6_IJNS7_ILi128EEESA_NS7_ILi64EEEEEENS_10bfloat16_tEfNS_4arch4Sm90ELb1ELb0ELb0ELb0ELb0ELb1ELb0ELb0ELi2ELi1ELi2ELi2ELb0EEENS1_24CollectiveEpilogueBwdGQAISC_fSF_Li256ELb0ELb0EEENS1_25SingleTileBwdLPTSchedulerILb0ELi128ELb0EEEEEEEEEvNT_6ParamsE,"ax",@progbits
	.align	128
.text._ZN7cutlass13device_kernelIN5flash11enable_sm90INS1_16FlashAttnBwdSm90INS1_25CollectiveMainloopBwdSm90ILi2ELi2ELi2EN4cute5tupleIJNS5_1CILi1EEES8_S8_EEENS6_IJNS7_ILi128EEESA_NS7_ILi64EEEEEENS_10bfloat16_tEfNS_4arch4Sm90ELb1ELb0ELb0ELb0ELb0ELb1ELb0ELb0ELi2ELi1ELi2ELi2ELb0EEENS1_24CollectiveEpilogueBwdGQAISC_fSF_Li256ELb0ELb0EEENS1_25SingleTileBwdLPTSchedulerILb0ELi128ELb0EEEEEEEEEvNT_6ParamsE:
        .type           _ZN7cutlass13device_kernelIN5flash11enable_sm90INS1_16FlashAttnBwdSm90INS1_25CollectiveMainloopBwdSm90ILi2ELi2ELi2EN4cute5tupleIJNS5_1CILi1EEES8_S8_EEENS6_IJNS7_ILi128EEESA_NS7_ILi64EEEEEENS_10bfloat16_tEfNS_4arch4Sm90ELb1ELb0ELb0ELb0ELb0ELb1ELb0ELb0ELi2ELi1ELi2ELi2ELb0EEENS1_24CollectiveEpilogueBwdGQAISC_fSF_Li256ELb0ELb0EEENS1_25SingleTileBwdLPTSchedulerILb0ELi128ELb0EEEEEEEEEvNT_6ParamsE,@function
        .size           _ZN7cutlass13device_kernelIN5flash11enable_sm90INS1_16FlashAttnBwdSm90INS1_25CollectiveMainloopBwdSm90ILi2ELi2ELi2EN4cute5tupleIJNS5_1CILi1EEES8_S8_EEENS6_IJNS7_ILi128EEESA_NS7_ILi64EEEEEENS_10bfloat16_tEfNS_4arch4Sm90ELb1ELb0ELb0ELb0ELb0ELb1ELb0ELb0ELi2ELi1ELi2ELi2ELb0EEENS1_24CollectiveEpilogueBwdGQAISC_fSF_Li256ELb0ELb0EEENS1_25SingleTileBwdLPTSchedulerILb0ELi128ELb0EEEEEEEEEvNT_6ParamsE,(.L_x_7419 - _ZN7cutlass13device_kernelIN5flash11enable_sm90INS1_16FlashAttnBwdSm90INS1_25CollectiveMainloopBwdSm90ILi2ELi2ELi2EN4cute5tupleIJNS5_1CILi1EEES8_S8_EEENS6_IJNS7_ILi128EEESA_NS7_ILi64EEEEEENS_10bfloat16_tEfNS_4arch4Sm90ELb1ELb0ELb0ELb0ELb0ELb1ELb0ELb0ELi2ELi1ELi2ELi2ELb0EEENS1_24CollectiveEpilogueBwdGQAISC_fSF_Li256ELb0ELb0EEENS1_25SingleTileBwdLPTSchedulerILb0ELi128ELb0EEEEEEEEEvNT_6ParamsE)
        .other          _ZN7cutlass13device_kernelIN5flash11enable_sm90INS1_16FlashAttnBwdSm90INS1_25CollectiveMainloopBwdSm90ILi2ELi2ELi2EN4cute5tupleIJNS5_1CILi1EEES8_S8_EEENS6_IJNS7_ILi128EEESA_NS7_ILi64EEEEEENS_10bfloat16_tEfNS_4arch4Sm90ELb1ELb0ELb0ELb0ELb0ELb1ELb0ELb0ELi2ELi1ELi2ELi2ELb0EEENS1_24CollectiveEpilogueBwdGQAISC_fSF_Li256ELb0ELb0EEENS1_25SingleTileBwdLPTSchedulerILb0ELi128ELb0EEEEEEEEEvNT_6ParamsE,@"STO_CUDA_ENTRY STV_DEFAULT"
_ZN7cutlass13device_kernelIN5flash11enable_sm90INS1_16FlashAttnBwdSm90INS1_25CollectiveMainloopBwdSm90ILi2ELi2ELi2EN4cute5tupleIJNS5_1CILi1EEES8_S8_EEENS6_IJNS7_ILi128EEESA_NS7_ILi64EEEEEENS_10bfloat16_tEfNS_4arch4Sm90ELb1ELb0ELb0ELb0ELb0ELb1ELb0ELb0ELi2ELi1ELi2ELi2ELb0EEENS1_24CollectiveEpilogueBwdGQAISC_fSF_Li256ELb0ELb0EEENS1_25SingleTileBwdLPTSchedulerILb0ELi128ELb0EEEEEEEEEvNT_6ParamsE:
        /* <DEDUP_REMOVED lines=24> */
.L_x_6383:
[----:B------:R-:W-:Y:S05]  /*0180*/  BSYNC B0 ;  /* 0x0000000000007941 */ /* 0x000fea0003800000 */
.L_x_6382:
        /* <DEDUP_REMOVED lines=37> */
.L_x_6384:
        /* <DEDUP_REMOVED lines=22> */
.L_x_6385:
[----:B------:R-:W-:Y:S01]  /*0540*/  PLOP3.LUT P0, PT, PT, PT, UP0, 0x80, 0x0 ;  /* 0x000000000000781c */ /* 0x000fe20003f0f008 */
[----:B------:R-:W-:Y:S01]  /*0550*/  NOP ;  /* 0x0000000000007918 */ /* 0x000fe20000000000 */
[----:B------:R-:W-:Y:S01]  /*0560*/  BSSY B6, `(.L_x_6386) ;  /* 0x0000bd2000067945 */ /* 0x000fe20003800000 */
[----:B-12-4-:R-:W-:Y:S10]  /*0570*/  BAR.SYNC.DEFER_BLOCKING 0x0 ;  /* 0x0000000000007b1d */ /* 0x016ff40000010000 */
[----:B------:R-:W-:Y:S05]  /*0580*/  @!P0 BRA `(.L_x_6387) ;  /* 0x0000009000088947 */ /* 0x000fea0003800000 */
.L_x_6388:
        /* <DEDUP_REMOVED lines=32> */
.L_x_6389:
[----:B------:R-:W-:Y:S01]  /*0790*/  ULDC UR7, c[0x0][0x8cc] ;  /* 0x0002330000077ab9 */ /* 0x000fe20000000800 */
[----:B------:R-:W-:Y:S01]  /*07a0*/  UMOV UR37, UR10 ;  /* 0x0000000a00257c82 */ /* 0x000fe20008000000 */
[----:B------:R-:W-:-:S11]  /*07b0*/  UISETP.NE.AND UP0, UPT, UR7, 0x1, UPT ;  /* 0x000000010700788c */ /* 0x000fd6000bf05270 */
[----:B------:R-:W-:Y:S02]  /*07c0*/  @UP0 ULDC.64 UR8, c[0x0][0x8d0] ;  /* 0x0002340000080ab9 */ /* 0x000fe40000000a00 */
[----:B------:R-:W-:-:S04]  /*07d0*/  UIMAD.WIDE.U32 UR4, UR10, UR8, URZ ;  /* 0x000000080a0472a5 */ /* 0x000fc8000f8e003f */
[----:B------:R-:W-:-:S04]  /*07e0*/  @UP0 USHF.R.U32.HI UR37, URZ, UR9, UR5 ;  /* 0x000000093f250299 */ /* 0x000fc80008011605 */
[----:B------:R-:W-:-:S12]  /*07f0*/  UIMAD UR4, UR37, UR7, URZ ;  /* 0x00000007250472a4 */ /* 0x000fd8000f8e023f */
.L_x_6390:
        /* <DEDUP_REMOVED lines=15> */
[----:B------:R-:W-:Y:S01]  /*08f0*/  IMAD.U32 R0, RZ, RZ, UR4 ;  /* 0x00000004ff007e24 */ /* 0x000fe2000f8e00ff */
[----:B------:R-:W-:Y:S01]  /*0900*/  ULEA UR4, UR37, UR39, 0x7 ;  /* 0x0000002725047291 */ /* 0x000fe2000f8e383f */
[----:B------:R-:W-:Y:S01]  /*0910*/  PLOP3.LUT P0, PT, PT, PT, PT, 0x80, 0x0 ;  /* 0x000000000000781c */ /* 0x000fe20003f0f070 */
[----:B------:R-:W-:Y:S01]  /*0920*/  ULDC UR5, c[0x0][0x290] ;  /* 0x0000a40000057ab9 */ /* 0x000fe20000000800 */
[----:B------:R-:W-:Y:S01]  /*0930*/  ULDC UR6, c[0x0][0x74c] ;  /* 0x0001d30000067ab9 */ /* 0x000fe20000000800 */
[----:B------:R-:W-:Y:S01]  /*0940*/  UIADD3 UR39, UR39, 0x7f, URZ ;  /* 0x0000007f27277890 */ /* 0x000fe2000fffe03f */
[----:B------:R1:W-:Y:S01]  /*0950*/  STL [R1+0x3c], R0 ;  /* 0x00003c0001007387 */ /* 0x0003e20000100800 */
[----:B------:R-:W-:Y:S01]  /*0960*/  UIADD3 UR4, -UR6, UR4, -UR5 ;  /* 0x0000000406047290 */ /* 0x000fe2000fffe905 */
[----:B------:R-:W-:Y:S02]  /*0970*/  CS2R R152, SRZ ;  /* 0x0000000000987805 */ /* 0x000fe4000001ff00 */
[----:B------:R-:W-:-:S02]  /*0980*/  CS2R R184, SRZ ;  /* 0x0000000000b87805 */ /* 0x000fc4000001ff00 */
[----:B------:R-:W-:Y:S01]  /*0990*/  CS2R R154, SRZ ;  /* 0x00000000009a7805 */ /* 0x000fe2000001ff00 */
[----:B------:R-:W-:Y:S01]  /*09a0*/  USHF.R.S32.HI UR5, URZ, 0x1f, UR4 ;  /* 0x0000001f3f057899 */ /* 0x000fe20008011404 */
[----:B------:R-:W-:Y:S02]  /*09b0*/  CS2R R156, SRZ ;  /* 0x00000000009c7805 */ /* 0x000fe4000001ff00 */
        /* <DEDUP_REMOVED lines=17> */
[----:B------:R-:W-:Y:S01]  /*0ad0*/  CS2R R178, SRZ ;  /* 0x0000000000b27805 */ /* 0x000fe2000001ff00 */
[----:B------:R-:W-:Y:S01]  /*0ae0*/  UISETP.GT.AND UP0, UPT, UR40, UR41, UPT ;  /* 0x000000292800728c */ /* 0x000fe2000bf04270 */
[----:B------:R-:W-:Y:S02]  /*0af0*/  CS2R R180, SRZ ;  /* 0x0000000000b47805 */ /* 0x000fe4000001ff00 */
[----:B------:R-:W-:Y:S02]  /*0b00*/  CS2R R182, SRZ ;  /* 0x0000000000b67805 */ /* 0x000fe4000001ff00 */
[----:B------:R-:W-:Y:S02]  /*0b10*/  CS2R R186, SRZ ;  /* 0x0000000000ba7805 */ /* 0x000fe4000001ff00 */
[----:B------:R-:W-:-:S02]  /*0b20*/  CS2R R188, SRZ ;  /* 0x0000000000bc7805 */ /* 0x000fc4000001ff00 */
[----:B------:R-:W-:Y:S02]  /*0b30*/  CS2R R190, SRZ ;  /* 0x0000000000be7805 */ /* 0x000fe4000001ff00 */
[----:B------:R-:W-:Y:S02]  /*0b40*/  PLOP3.LUT P1, PT, PT, PT, UP0, 0x80, 0x0 ;  /* 0x000000000000781c */ /* 0x000fe40003f2f008 */
        /* <DEDUP_REMOVED lines=12> */
[----:B-1----:R-:W-:Y:S06]  /*0c10*/  @!P1 BRA `(.L_x_6392) ;  /* 0x0000008000749947 */ /* 0x002fec0003800000 */
        /* <DEDUP_REMOVED lines=21> */
.L_x_6394:
        /* <DEDUP_REMOVED lines=15> */
.L_x_6393:
        /* <DEDUP_REMOVED lines=22> */
.L_x_6396:
        /* <DEDUP_REMOVED lines=15> */
.L_x_6395:
[----:B------:R-:W-:Y:S01]  /*10b0*/  SHF.R.S32.HI R5, RZ, 0x1f, R16 ;  /* 0x0000001fff057819 */ /* 0x000fe20000011410 */
[----:B------:R-:W-:-:S03]  /*10c0*/  UMOV UR4, 0xffffffff ;  /* 0xffffffff00047882 */ /* 0x000fc60000000000 */
[----:B------:R-:W-:-:S04]  /*10d0*/  LEA.HI R0, R5, R16, RZ, 0x7 ;  /* 0x0000001005007211 */ /* 0x000fc800078f38ff */
[----:B------:R-:W-:Y:S01]  /*10e0*/  SHF.R.S32.HI R13, RZ, 0x7, R0 ;  /* 0x00000007ff0d7819 */ /* 0x000fe20000011400 */
[----:B------:R-:W-:Y:S06]  /*10f0*/  BRA.DIV UR4, `(.L_x_6397) ;  /* 0x000000b204687947 */ /* 0x000fec000b800000 */
[----:B------:R1:W2:Y:S02]  /*1100*/  SHFL.IDX PT, R14, R13, RZ, 0x1f ;  /* 0x00001fff0d0e7589 */ /* 0x0002a400000e0000 */
.L_x_6483:
[----:B------:R-:W-:Y:S01]  /*1110*/  SHF.L.U32 R15, RZ, 0x1f, RZ ;  /* 0x0000001fff0f7819 */ /* 0x000fe200000006ff */
[----:B------:R-:W-:Y:S01]  /*1120*/  IMAD.SHL.U32 R3, R16, 0x40, RZ ;  /* 0x0000004010037824 */ /* 0x000fe200078e00ff */
[CC--:B------:R-:W-:Y:S02]  /*1130*/  LEA.HI R7, R5.reuse, R16.reuse, RZ, 0x5 ;  /* 0x0000001005077211 */ /* 0x0c0fe400078f28ff */
[----:B------:R-:W3:Y:S01]  /*1140*/  SYNCS.PHASECHK.TRANS64.TRYWAIT P0, [R236+URZ+0x30c00], R15 ;  /* 0x030c000fec0075a7 */ /* 0x000ee2000800017f */
[----:B------:R-:W-:Y:S02]  /*1150*/  LEA.HI R6, R5, R16, RZ, 0x4 ;  /* 0x0000001005067211 */ /* 0x000fe400078f20ff */
[----:B------:R-:W-:Y:S02]  /*1160*/  SHF.R.S32.HI R2, RZ, 0x5, R7 ;  /* 0x00000005ff027819 */ /* 0x000fe40000011407 */
[----:B------:R-:W-:Y:S02]  /*1170*/  SHF.R.S32.HI R11, RZ, 0x4, R6 ;  /* 0x00000004ff0b7819 */ /* 0x000fe40000011406 */
[----:B------:R-:W-:Y:S01]  /*1180*/  LOP3.LUT R4, R3, 0x1c0, RZ, 0xc0, !PT ;  /* 0x000001c003047812 */ /* 0x000fe200078ec0ff */
[----:B------:R-:W-:Y:S01]  /*1190*/  IMAD.SHL.U32 R9, R2, 0x10, RZ ;  /* 0x0000001002097824 */ /* 0x000fe200078e00ff */
[----:B------:R-:W-:-:S02]  /*11a0*/  LEA.HI R8, R6, R11, RZ, 0x1 ;  /* 0x0000000b06087211 */ /* 0x000fc400078f08ff */
[----:B--2---:R-:W-:Y:S02]  /*11b0*/  LEA.HI R2, R14, R14, RZ, 0x1 ;  /* 0x0000000e0e027211 */ /* 0x004fe400078f08ff */
[----:B------:R-:W-:Y:S02]  /*11c0*/  LOP3.LUT R8, R8, 0x7ffffe, RZ, 0xc0, !PT ;  /* 0x007ffffe08087812 */ /* 0x000fe400078ec0ff */
[----:B------:R-:W-:Y:S02]  /*11d0*/  LEA.HI R3, R5, R16, RZ, 0x3 ;  /* 0x0000001005037211 */ /* 0x000fe400078f18ff */
[----:B------:R-:W-:Y:S01]  /*11e0*/  LOP3.LUT R6, R4, 0x30, R9, 0xf8, !PT ;  /* 0x0000003004067812 */ /* 0x000fe200078ef809 */
[----:B------:R-:W-:Y:S01]  /*11f0*/  IMAD.IADD R8, R11, 0x1, -R8 ;  /* 0x000000010b087824 */ /* 0x000fe200078e0a08 */
[----:B------:R-:W-:Y:S02]  /*1200*/  LOP3.LUT R229, R2, 0xffffe, RZ, 0xc0, !PT ;  /* 0x000ffffe02e57812 */ /* 0x000fe400078ec0ff */
[----:B------:R-:W-:Y:S01]  /*1210*/  LOP3.LUT R3, R6, 0x8, R3, 0xf8, !PT ;  /* 0x0000000806037812 */ /* 0x000fe200078ef803 */
[----:B------:R-:W-:Y:S01]  /*1220*/  IMAD R8, R13, 0x10, R8 ;  /* 0x000000100d087824 */ /* 0x000fe200078e0208 */
[----:B------:R-:W-:Y:S01]  /*1230*/  SHF.R.U32.HI R4, RZ, 0x3, R4 ;  /* 0x00000003ff047819 */ /* 0x000fe20000011604 */
[----:B------:R-:W-:-:S03]  /*1240*/  IMAD.IADD R229, R14, 0x1, -R229 ;  /* 0x000000010ee57824 */ /* 0x000fc600078e0ae5 */
[----:B------:R-:W-:Y:S01]  /*1250*/  LOP3.LUT R3, R3, R4, RZ, 0x3c, !PT ;  /* 0x0000000403037212 */ /* 0x000fe200078e3cff */
[----:B---3--:R-:W-:Y:S06]  /*1260*/  @P0 BRA `(.L_x_6398) ;  /* 0x0000000000080947 */ /* 0x008fec0003800000 */
[----:B------:R-:W2:Y:S02]  /*1270*/  SYNCS.PHASECHK.TRANS64.TRYWAIT P0, [R236+URZ+0x30c00], R15 ;  /* 0x030c000fec0075a7 */ /* 0x000ea4000800017f */
[----:B--2---:R-:W-:Y:S05]  /*1280*/  @!P0 BRA `(.L_x_6399) ;  /* 0x000000b000208947 */ /* 0x004fea0003800000 */
.L_x_6398:
[----:B------:R-:W-:Y:S01]  /*1290*/  ULDC UR6, c[0x0][0x290] ;  /* 0x0000a40000067ab9 */ /* 0x000fe20000000800 */
[----:B------:R-:W-:Y:S01]  /*12a0*/  ULDC UR5, c[0x0][0x74c] ;  /* 0x0001d30000057ab9 */ /* 0x000fe20000000800 */
[----:B------:R-:W-:Y:S01]  /*12b0*/  UIADD3 UR4, UR39, -UR6, URZ ;  /* 0x8000000627047290 */ /* 0x000fe2000fffe03f */
[----:B------:R-:W-:Y:S01]  /*12c0*/  IMAD.U32 R2, R8, 0x200, R3 ;  /* 0x0000020008027824 */ /* 0x000fe200078e0003 */
[----:B------:R-:W-:Y:S01]  /*12d0*/  LOP3.LUT R3, R0, 0xffffff80, RZ, 0xc0, !PT ;  /* 0xffffff8000037812 */ /* 0x000fe200078ec0ff */
[----:B------:R-:W-:Y:S01]  /*12e0*/  IMAD.MOV.U32 R0, RZ, RZ, RZ ;  /* 0x000000ffff007224 */ /* 0x000fe200078e00ff */
[----:B------:R-:W-:Y:S01]  /*12f0*/  ULEA UR4, UR37, UR4, 0x7 ;  /* 0x0000000425047291 */ /* 0x000fe2000f8e383f */
[----:B------:R-:W-:Y:S01]  /*1300*/  IMAD.MOV.U32 R4, RZ, RZ, RZ ;  /* 0x000000ffff047224 */ /* 0x000fe200078e00ff */
[----:B------:R3:W-:Y:S01]  /*1310*/  STL [R1+0x30], R2 ;  /* 0x0000300201007387 */ /* 0x0007e20000100800 */
[----:B------:R-:W-:Y:S01]  /*1320*/  IMAD.IADD R6, R16, 0x1, -R3 ;  /* 0x0000000110067824 */ /* 0x000fe200078e0a03 */
[----:B------:R-:W-:Y:S01]  /*1330*/  UIADD3 UR4, UR4, -UR5, URZ ;  /* 0x8000000504047290 */ /* 0x000fe2000fffe03f */
[----:B------:R-:W-:-:S02]  /*1340*/  CS2R R152, SRZ ;  /* 0x0000000000987805 */ /* 0x000fc4000001ff00 */
[----:B------:R-:W-:Y:S01]  /*1350*/  CS2R R154, SRZ ;  /* 0x00000000009a7805 */ /* 0x000fe2000001ff00 */
[--C-:B------:R-:W-:Y:S01]  /*1360*/  IMAD R9, R13, 0x400, R6.reuse ;  /* 0x000004000d097824 */ /* 0x100fe200078e0206 */
[----:B------:R-:W-:Y:S01]  /*1370*/  USHF.R.S32.HI UR5, URZ, 0x1f, UR4 ;  /* 0x0000001f3f057899 */ /* 0x000fe20008011404 */
[----:B------:R-:W-:Y:S02]  /*1380*/  SHF.R.S32.HI R11, RZ, 0x1f, R6 ;  /* 0x0000001fff0b7819 */ /* 0x000fe40000011406 */
[----:B------:R-:W-:Y:S01]  /*1390*/  CS2R R156, SRZ ;  /* 0x00000000009c7805 */ /* 0x000fe2000001ff00 */
[----:B------:R-:W-:Y:S01]  /*13a0*/  IMAD.SHL.U32 R9, R9, 0x4, RZ ;  /* 0x0000000409097824 */ /* 0x000fe200078e00ff */
[----:B------:R-:W-:Y:S01]  /*13b0*/  ULEA.HI UR5, UR5, UR4, URZ, 0x7 ;  /* 0x0000000405057291 */ /* 0x000fe2000f8f383f */
[----:B------:R-:W-:Y:S01]  /*13c0*/  LEA.HI R10, R11, R6, RZ, 0x2 ;  /* 0x000000060b0a7211 */ /* 0x000fe200078f10ff */
[----:B------:R4:W-:Y:S01]  /*13d0*/  STL [R1+0x20], R11 ;  /* 0x0000200b01007387 */ /* 0x0009e20000100800 */
[----:B------:R-:W-:Y:S01]  /*13e0*/  CS2R R158, SRZ ;  /* 0x00000000009e7805 */ /* 0x000fe2000001ff00 */
[----:B------:R-:W-:Y:S01]  /*13f0*/  ULEA.HI.SX32 UR5, UR5, 0x1, 0x19 ;  /* 0x0000000105057891 */ /* 0x000fe2000f8fca3f */
[----:B------:R-:W-:-:S02]  /*1400*/  LOP3.LUT R3, R10, 0xfffffffc, RZ, 0xc0, !PT ;  /* 0xfffffffc0a037812 */ /* 0x000fc400078ec0ff */
[----:B------:R-:W-:Y:S02]  /*1410*/  CS2R R160, SRZ ;  /* 0x0000000000a07805 */ /* 0x000fe4000001ff00 */
[----:B------:R-:W-:Y:S02]  /*1420*/  CS2R R162, SRZ ;  /* 0x0000000000a27805 */ /* 0x000fe4000001ff00 */
[----:B------:R-:W-:Y:S02]  /*1430*/  CS2R R164, SRZ ;  /* 0x0000000000a47805 */ /* 0x000fe4000001ff00 */
[----:B------:R-:W-:Y:S01]  /*1440*/  CS2R R166, SRZ ;  /* 0x0000000000a67805 */ /* 0x000fe2000001ff00 */
[----:B---3--:R-:W-:Y:S01]  /*1450*/  IMAD.U32 R2, RZ, RZ, UR5 ;  /* 0x00000005ff027e24 */ /* 0x008fe2000f8e00ff */
[----:B------:R-:W-:Y:S02]  /*1460*/  CS2R R168, SRZ ;  /* 0x0000000000a87805 */ /* 0x000fe4000001ff00 */
[----:B------:R-:W-:-:S02]  /*1470*/  CS2R R170, SRZ ;  /* 0x0000000000aa7805 */ /* 0x000fc4000001ff00 */
[----:B------:R-:W-:Y:S02]  /*1480*/  CS2R R172, SRZ ;  /* 0x0000000000ac7805 */ /* 0x000fe4000001ff00 */
[----:B------:R-:W-:Y:S02]  /*1490*/  CS2R R174, SRZ ;  /* 0x0000000000ae7805 */ /* 0x000fe4000001ff00 */
[----:B------:R-:W-:Y:S02]  /*14a0*/  VIMNMX R12, R2, UR40, PT ;  /* 0x00000028020c7c48 */ /* 0x000fe4000bfe0100 */
[----:B------:R-:W-:Y:S02]  /*14b0*/  CS2R R176, SRZ ;  /* 0x0000000000b07805 */ /* 0x000fe4000001ff00 */
[----:B------:R-:W-:Y:S02]  /*14c0*/  CS2R R178, SRZ ;  /* 0x0000000000b27805 */ /* 0x000fe4000001ff00 */
[----:B------:R-:W-:-:S02]  /*14d0*/  CS2R R180, SRZ ;  /* 0x0000000000b47805 */ /* 0x000fc4000001ff00 */
[----:B------:R-:W-:Y:S01]  /*14e0*/  ISETP.LE.AND P0, PT, R12, UR41, PT ;  /* 0x000000290c007c0c */ /* 0x000fe2000bf03270 */
[----:B------:R4:W-:Y:S01]  /*14f0*/  STL [R1], R12 ;  /* 0x0000000c01007387 */ /* 0x0009e20000100800 */
        /* <DEDUP_REMOVED lines=17> */
[----:B------:R-:W-:Y:S01]  /*1610*/  CS2R R214, SRZ ;  /* 0x0000000000d67805 */ /* 0x000fe2000001ff00 */
[----:B------:R-:W-:-:S02]  /*1620*/  IMAD R2, R9, 0x4, R236 ;  /* 0x0000000409027824 */ /* 0x000fc400078e02ec */
[----:B------:R-:W-:Y:S01]  /*1630*/  IMAD.IADD R3, R6, 0x1, -R3 ;  /* 0x0000000106037824 */ /* 0x000fe200078e0a03 */
[----:B----4-:R-:W-:Y:S06]  /*1640*/  @P0 BRA `(.L_x_6400) ;  /* 0x0000003c000c0947 */ /* 0x010fec0003800000 */
[----:B------:R-:W-:Y:S01]  /*1650*/  UIMAD UR4, UR37, -0x80, UR6 ;  /* 0xffffff80250478a4 */ /* 0x000fe2000f8e0206 */
[----:B------:R-:W-:Y:S02]  /*1660*/  LOP3.LUT R7, R7, 0xffffffe0, RZ, 0xc0, !PT ;  /* 0xffffffe007077812 */ /* 0x000fe400078ec0ff */
[----:B------:R-:W-:Y:S02]  /*1670*/  CS2R R182, SRZ ;  /* 0x0000000000b67805 */ /* 0x000fe4000001ff00 */
        /* <DEDUP_REMOVED lines=10> */
[----:B------:R-:W-:Y:S01]  /*1720*/  SHF.R.S32.HI R6, RZ, 0x2, R10 ;  /* 0x00000002ff067819 */ /* 0x000fe2000001140a */
[----:B-1----:R-:W-:Y:S01]  /*1730*/  IMAD.IADD R13, R13, 0x1, -R4 ;  /* 0x000000010d0d7824 */ /* 0x002fe200078e0a04 */
[----:B------:R-:W-:Y:S02]  /*1740*/  SHF.R.S32.HI R9, RZ, 0x1f, R10 ;  /* 0x0000001fff097819 */ /* 0x000fe4000001140a */
[----:B------:R-:W-:Y:S02]  /*1750*/  CS2R R176, SRZ ;  /* 0x0000000000b07805 */ /* 0x000fe4000001ff00 */
[----:B------:R-:W-:-:S02]  /*1760*/  LEA.HI R4, R0, R7, RZ, 0x3 ;  /* 0x0000000700047211 */ /* 0x000fc400078f18ff */
[----:B------:R-:W-:Y:S02]  /*1770*/  CS2R R174, SRZ ;  /* 0x0000000000ae7805 */ /* 0x000fe4000001ff00 */
[----:B------:R-:W-:Y:S02]  /*1780*/  LEA.HI R7, R0, R7, RZ, 0x2 ;  /* 0x0000000700077211 */ /* 0x000fe400078f10ff */
[----:B------:R-:W-:Y:S02]  /*1790*/  CS2R R172, SRZ ;  /* 0x0000000000ac7805 */ /* 0x000fe4000001ff00 */
[----:B------:R-:W-:Y:S02]  /*17a0*/  LEA.HI R9, R9, R6, RZ, 0x3 ;  /* 0x0000000609097211 */ /* 0x000fe400078f18ff */
[----:B------:R-:W-:Y:S02]  /*17b0*/  CS2R R170, SRZ ;  /* 0x0000000000aa7805 */ /* 0x000fe4000001ff00 */
[----:B------:R-:W-:-:S02]  /*17c0*/  LEA.HI R10, R5, R16, RZ, 0x2 ;  /* 0x00000010050a7211 */ /* 0x000fc400078f10ff */
[----:B------:R-:W-:Y:S02]  /*17d0*/  CS2R R168, SRZ ;  /* 0x0000000000a87805 */ /* 0x000fe4000001ff00 */
[--C-:B------:R-:W-:Y:S02]  /*17e0*/  SHF.R.S32.HI R0, RZ, 0x3, R4.reuse ;  /* 0x00000003ff007819 */ /* 0x100fe40000011404 */
[----:B------:R-:W-:Y:S02]  /*17f0*/  CS2R R166, SRZ ;  /* 0x0000000000a67805 */ /* 0x000fe4000001ff00 */
[----:B------:R-:W-:Y:S02]  /*1800*/  SHF.R.S32.HI R5, RZ, 0x1f, R4 ;  /* 0x0000001fff057819 */ /* 0x000fe40000011404 */
[----:B------:R-:W-:Y:S02]  /*1810*/  CS2R R164, SRZ ;  /* 0x0000000000a47805 */ /* 0x000fe4000001ff00 */
[----:B------:R-:W-:-:S02]  /*1820*/  LOP3.LUT R9, R9, 0xfffffff8, RZ, 0xc0, !PT ;  /* 0xfffffff809097812 */ /* 0x000fc400078ec0ff */
[----:B------:R-:W-:Y:S02]  /*1830*/  CS2R R162, SRZ ;  /* 0x0000000000a27805 */ /* 0x000fe4000001ff00 */
[----:B------:R-:W-:Y:S02]  /*1840*/  SHF.R.S32.HI R4, RZ, 0x2, R7 ;  /* 0x00000002ff047819 */ /* 0x000fe40000011407 */
[----:B------:R-:W-:Y:S02]  /*1850*/  CS2R R160, SRZ ;  /* 0x0000000000a07805 */ /* 0x000fe4000001ff00 */
[----:B------:R-:W-:Y:S02]  /*1860*/  LEA.HI R5, R5, R0, RZ, 0x4 ;  /* 0x0000000005057211 */ /* 0x000fe400078f20ff */
[----:B------:R-:W-:Y:S02]  /*1870*/  CS2R R158, SRZ ;  /* 0x00000000009e7805 */ /* 0x000fe4000001ff00 */
[----:B------:R-:W-:Y:S01]  /*1880*/  IADD3 R12, R8, R9, -R6 ;  /* 0x00000009080c7210 */ /* 0x000fe20007ffe806 */
[C---:B------:R-:W-:Y:S01]  /*1890*/  VIADD R6, R4.reuse, 0x8 ;  /* 0x0000000804067836 */ /* 0x040fe20000000000 */
[----:B------:R-:W-:Y:S01]  /*18a0*/  LOP3.LUT R9, R5, 0x1ffffff0, RZ, 0xc0, !PT ;  /* 0x1ffffff005097812 */ /* 0x000fe200078ec0ff */
[----:B------:R-:W-:Y:S01]  /*18b0*/  VIADD R14, R4, 0x18 ;  /* 0x00000018040e7836 */ /* 0x000fe20000000000 */
[----:B------:R-:W-:-:S02]  /*18c0*/  LOP3.LUT R11, R10, 0xfffffffc, RZ, 0xc0, !PT ;  /* 0xfffffffc0a0b7812 */ /* 0x000fc400078ec0ff */
[----:B------:R-:W-:Y:S02]  /*18d0*/  CS2R R156, SRZ ;  /* 0x00000000009c7805 */ /* 0x000fe4000001ff00 */
[----:B------:R-:W-:Y:S01]  /*18e0*/  LEA.HI R10, R6, R6, RZ, 0x1 ;  /* 0x00000006060a7211 */ /* 0x000fe200078f08ff */
[----:B------:R-:W-:Y:S01]  /*18f0*/  IMAD.IADD R0, R0, 0x1, -R9 ;  /* 0x0000000100007824 */ /* 0x000fe200078e0a09 */
[----:B------:R-:W-:Y:S01]  /*1900*/  LEA.HI R5, R7, R4, RZ, 0x1 ;  /* 0x0000000407057211 */ /* 0x000fe200078f08ff */
[----:B------:R-:W-:Y:S01]  /*1910*/  IMAD R7, R13, -0x40, R12 ;  /* 0xffffffc00d077824 */ /* 0x000fe200078e020c */
[----:B------:R-:W-:Y:S01]  /*1920*/  LOP3.LUT R9, R10, 0xfffffffe, RZ, 0xc0, !PT ;  /* 0xfffffffe0a097812 */ /* 0x000fe200078ec0ff */
[----:B------:R-:W-:Y:S01]  /*1930*/  VIADD R12, R4, 0x10 ;  /* 0x00000010040c7836 */ /* 0x000fe20000000000 */
[----:B------:R-:W-:Y:S01]  /*1940*/  LOP3.LUT R5, R5, 0xfffffffe, RZ, 0xc0, !PT ;  /* 0xfffffffe05057812 */ /* 0x000fe200078ec0ff */
[----:B------:R-:W-:Y:S01]  /*1950*/  IMAD.IADD R8, R16, 0x1, -R11 ;  /* 0x0000000110087824 */ /* 0x000fe200078e0a0b */
[----:B------:R-:W-:Y:S01]  /*1960*/  LEA.HI R16, R14, R14, RZ, 0x1 ;  /* 0x0000000e0e107211 */ /* 0x000fe200078f08ff */
[----:B------:R-:W-:Y:S01]  /*1970*/  IMAD.IADD R9, R6, 0x1, -R9 ;  /* 0x0000000106097824 */ /* 0x000fe200078e0a09 */
[----:B------:R-:W-:Y:S01]  /*1980*/  LEA.HI R6, R12, R12, RZ, 0x1 ;  /* 0x0000000c0c067211 */ /* 0x000fe200078f08ff */
[----:B------:R-:W-:Y:S01]  /*1990*/  IMAD.IADD R5, R4, 0x1, -R5 ;  /* 0x0000000104057824 */ /* 0x000fe200078e0a05 */
[----:B------:R-:W-:-:S02]  /*19a0*/  SHF.R.S32.HI R4, RZ, 0x1, R10 ;  /* 0x00000001ff047819 */ /* 0x000fc4000001140a */
[----:B------:R-:W-:Y:S02]  /*19b0*/  CS2R R154, SRZ ;  /* 0x00000000009a7805 */ /* 0x000fe4000001ff00 */
[----:B------:R-:W-:Y:S01]  /*19c0*/  SHF.R.S32.HI R11, RZ, 0x1f, R10 ;  /* 0x0000001fff0b7819 */ /* 0x000fe2000001140a */
[----:B------:R-:W-:Y:S01]  /*19d0*/  IMAD R5, R0, 0x8, R5 ;  /* 0x0000000800057824 */ /* 0x000fe200078e0205 */
[----:B------:R-:W-:Y:S02]  /*19e0*/  LOP3.LUT R13, R6, 0xfffffffe, RZ, 0xc0, !PT ;  /* 0xfffffffe060d7812 */ /* 0x000fe400078ec0ff */
[----:B------:R-:W-:Y:S02]  /*19f0*/  CS2R R152, SRZ ;  /* 0x0000000000987805 */ /* 0x000fe4000001ff00 */
[----:B------:R-:W-:Y:S02]  /*1a00*/  SHF.R.S32.HI R10, RZ, 0x1, R6 ;  /* 0x00000001ff0a7819 */ /* 0x000fe40000011406 */
[----:B------:R-:W-:-:S02]  /*1a10*/  CS2R R214, SRZ ;  /* 0x0000000000d67805 */ /* 0x000fc4000001ff00 */
[----:B--2---:R-:W-:Y:S01]  /*1a20*/  SHF.R.S32.HI R15, RZ, 0x1f, R6 ;  /* 0x0000001fff0f7819 */ /* 0x004fe20000011406 */
[----:B------:R-:W-:Y:S01]  /*1a30*/  IMAD.IADD R13, R12, 0x1, -R13 ;  /* 0x000000010c0d7824 */ /* 0x000fe200078e0a0d */
[--C-:B------:R-:W-:Y:S01]  /*1a40*/  SHF.R.S32.HI R6, RZ, 0x1, R16.reuse ;  /* 0x00000001ff067819 */ /* 0x100fe20000011410 */
[----:B------:R1:W-:Y:S01]  /*1a50*/  STL [R1+0x10], R5 ;  /* 0x0000100501007387 */ /* 0x0003e20000100800 */
[----:B------:R-:W-:Y:S02]  /*1a60*/  SHF.R.S32.HI R17, RZ, 0x1f, R16 ;  /* 0x0000001fff117819 */ /* 0x000fe40000011410 */
[----:B------:R-:W-:Y:S02]  /*1a70*/  CS2R R212, SRZ ;  /* 0x0000000000d47805 */ /* 0x000fe4000001ff00 */
[----:B------:R-:W-:Y:S02]  /*1a80*/  LEA.HI R11, R11, R4, RZ, 0x4 ;  /* 0x000000040b0b7211 */ /* 0x000fe400078f20ff */
[----:B------:R-:W-:-:S02]  /*1a90*/  CS2R R210, SRZ ;  /* 0x0000000000d27805 */ /* 0x000fc4000001ff00 */
[----:B------:R-:W-:Y:S02]  /*1aa0*/  LEA.HI R15, R15, R10, RZ, 0x4 ;  /* 0x0000000a0f0f7211 */ /* 0x000fe400078f20ff */
[----:B------:R-:W-:Y:S02]  /*1ab0*/  CS2R R208, SRZ ;  /* 0x0000000000d07805 */ /* 0x000fe4000001ff00 */
[----:B------:R-:W-:Y:S02]  /*1ac0*/  LEA.HI R12, R17, R6, RZ, 0x4 ;  /* 0x00000006110c7211 */ /* 0x000fe400078f20ff */
[----:B------:R-:W-:Y:S02]  /*1ad0*/  CS2R R206, SRZ ;  /* 0x0000000000ce7805 */ /* 0x000fe4000001ff00 */
[----:B------:R-:W-:Y:S02]  /*1ae0*/  LOP3.LUT R11, R11, 0x1ffffff0, RZ, 0xc0, !PT ;  /* 0x1ffffff00b0b7812 */ /* 0x000fe400078ec0ff */
[----:B------:R-:W-:-:S02]  /*1af0*/  CS2R R204, SRZ ;  /* 0x0000000000cc7805 */ /* 0x000fc4000001ff00 */
[----:B------:R-:W-:Y:S02]  /*1b00*/  LOP3.LUT R15, R15, 0x1ffffff0, RZ, 0xc0, !PT ;  /* 0x1ffffff00f0f7812 */ /* 0x000fe400078ec0ff */
        /* <DEDUP_REMOVED lines=14> */
[----:B-1----:R-:W-:Y:S01]  /*1bf0*/  IMAD R5, R6, 0x8, R17 ;  /* 0x0000000806057824 */ /* 0x002fe200078e0211 */
[----:B------:R1:W-:Y:S01]  /*1c00*/  STL [R1+0xc], R4 ;  /* 0x00000c0401007387 */ /* 0x0003e20000100800 */
[----:B------:R-:W-:-:S02]  /*1c10*/  CS2R R190, SRZ ;  /* 0x0000000000be7805 */ /* 0x000fc4000001ff00 */
[----:B------:R-:W-:Y:S02]  /*1c20*/  CS2R R188, SRZ ;  /* 0x0000000000bc7805 */ /* 0x000fe4000001ff00 */
[----:B------:R-:W-:Y:S01]  /*1c30*/  CS2R R186, SRZ ;  /* 0x0000000000ba7805 */ /* 0x000fe2000001ff00 */
[----:B------:R2:W-:Y:S01]  /*1c40*/  STL [R1+0x8], R0 ;  /* 0x0000080001007387 */ /* 0x0005e20000100800 */
[----:B------:R-:W-:-:S03]  /*1c50*/  CS2R R184, SRZ ;  /* 0x0000000000b87805 */ /* 0x000fc6000001ff00 */
[----:B------:R3:W-:Y:S01]  /*1c60*/  STL [R1+0x4], R5 ;  /* 0x0000040501007387 */ /* 0x0007e20000100800 */
[----:B-1----:R-:W-:Y:S02]  /*1c70*/  IMAD.MOV.U32 R4, RZ, RZ, RZ ;  /* 0x000000ffff047224 */ /* 0x002fe400078e00ff */
[----:B--2---:R-:W-:-:S07]  /*1c80*/  IMAD.MOV.U32 R0, RZ, RZ, RZ ;  /* 0x000000ffff007224 */ /* 0x004fce00078e00ff */
.L_x_6411:
[----:B------:R-:W-:-:S06]  /*1c90*/  ULOP3.LUT UR4, UR36, 0x1, URZ, 0xfc, !UPT ;  /* 0x0000000124047892 */ /* 0x000fcc000f8efc3f */
[----:B---3--:R-:W-:-:S05]  /*1ca0*/  IMAD.U32 R5, RZ, RZ, UR4 ;  /* 0x00000004ff057e24 */ /* 0x008fca000f8e00ff */
[----:B------:R-:W-:-:S13]  /*1cb0*/  ISETP.NE.AND P0, PT, R5, 0x3, PT ;  /* 0x000000030500780c */ /* 0x000fda0003f05270 */
[----:B------:R-:W-:Y:S05]  /*1cc0*/  @!P0 BRA `(.L_x_6401) ;  /* 0x0000000000048947 */ /* 0x000fea0003800000 */
[----:B------:R-:W-:Y:S01]  /*1cd0*/  BPT.TRAP 0x1 ;  /* 0x000000040000795c */ /* 0x000fe20000300000 */
.L_x_6401:
[----:B------:R-:W-:Y:S01]  /*1ce0*/  IMAD R6, R0, 0x8, R236 ;  /* 0x0000000800067824 */ /* 0x000fe200078e02ec */
[----:B------:R-:W-:-:S04]  /*1cf0*/  SHF.L.U32 R19, R4, 0x1f, RZ ;  /* 0x0000001f04137819 */ /* 0x000fc800000006ff */
[----:B------:R1:W2:Y:S01]  /*1d00*/  SYNCS.PHASECHK.TRANS64.TRYWAIT P1, [R6+URZ+0x30c10], R19 ;  /* 0x030c1013060075a7 */ /* 0x0002a2000802017f */
[----:B------:R-:W-:Y:S05]  /*1d10*/  @!P0 BRA `(.L_x_6402) ;  /* 0x0000000000048947 */ /* 0x000fea0003800000 */
[----:B------:R-:W-:Y:S01]  /*1d20*/  BPT.TRAP 0x1 ;  /* 0x000000040000795c */ /* 0x000fe20000300000 */
.L_x_6402:
[----:B------:R-:W-:-:S05]  /*1d30*/  VIADD R5, R236, 0x10000 ;  /* 0x00010000ec057836 */ /* 0x000fca0000000000 */
[----:B------:R-:W-:-:S04]  /*1d40*/  SHF.R.U32.HI R5, RZ, 0x4, R5 ;  /* 0x00000004ff057819 */ /* 0x000fc80000011605 */
[----:B------:R-:W-:Y:S01]  /*1d50*/  LOP3.LUT R5, R5, 0x3fff, RZ, 0xc0, !PT ;  /* 0x00003fff05057812 */ /* 0x000fe200078ec0ff */
[----:B--2---:R-:W-:Y:S06]  /*1d60*/  @P1 BRA `(.L_x_6403) ;  /* 0x0000000000081947 */ /* 0x004fec0003800000 */
[----:B------:R-:W2:Y:S02]  /*1d70*/  SYNCS.PHASECHK.TRANS64.TRYWAIT P1, [R6+URZ+0x30c10], R19 ;  /* 0x030c1013060075a7 */ /* 0x000ea4000802017f */
[----:B--2---:R-:W-:Y:S05]  /*1d80*/  @!P1 BRA `(.L_x_6404) ;  /* 0x000000a400749947 */ /* 0x004fea0003800000 */
.L_x_6403:
        /* <DEDUP_REMOVED lines=32> */
[----:B----4-:R-:W-:Y:S02]  /*1f90*/  IMAD R12, R0, 0x80, R12 ;  /* 0x00000080000c7824 */ /* 0x010fe400078e020c */
[----:B------:R-:W-:Y:S01]  /*1fa0*/  VIADD R10, R236, 0x20000 ;  /* 0x00020000ec0a7836 */ /* 0x000fe20000000000 */
[----:B------:R-:W-:Y:S02]  /*1fb0*/  WARPGROUP.DEPBAR.LE gsb0, 0x0 ;  /* 0x00008000000079c5 */ /* 0x000fe40000010000 */
[----:B------:R-:W-:Y:S01]  /*1fc0*/  WARPGROUP.ARRIVE ;  /* 0x00000000000079c5 */ /* 0x000fe20000000000 */
[C---:B-----5:R-:W-:Y:S02]  /*1fd0*/  IMAD R14, R0.reuse, 0x80, R13 ;  /* 0x00000080000e7824 */ /* 0x060fe400078e020d */
        /* <DEDUP_REMOVED lines=9> */
[--C-:B------:R-:W-:Y:S02]  /*2070*/  IMAD R11, R9, 0x4, R236.reuse ;  /* 0x00000004090b7824 */ /* 0x100fe400078e02ec */
[----:B------:R-:W-:-:S02]  /*2080*/  IMAD R14, R227, 0x4, R236 ;  /* 0x00000004e30e7824 */ /* 0x000fc400078e02ec */
[--C-:B------:R-:W-:Y:S02]  /*2090*/  IMAD R13, R15, 0x4, R236.reuse ;  /* 0x000000040f0d7824 */ /* 0x100fe400078e02ec */
[----:B------:R-:W-:Y:S02]  /*20a0*/  IMAD R12, R17, 0x4, R236 ;  /* 0x00000004110c7824 */ /* 0x000fe400078e02ec */
[--C-:B------:R-:W-:Y:S02]  /*20b0*/  IMAD R9, R9, 0x4, R10.reuse ;  /* 0x0000000409097824 */ /* 0x100fe400078e020a */
[--C-:B------:R-:W-:Y:S02]  /*20c0*/  IMAD R227, R227, 0x4, R10.reuse ;  /* 0x00000004e3e37824 */ /* 0x100fe400078e020a */
[--C-:B------:R-:W-:Y:S02]  /*20d0*/  IMAD R15, R15, 0x4, R10.reuse ;  /* 0x000000040f0f7824 */ /* 0x100fe400078e020a */
[----:B------:R-:W-:Y:S01]  /*20e0*/  IMAD R10, R17, 0x4, R10 ;  /* 0x00000004110a7824 */ /* 0x000fe200078e020a */
[----:B------:R-:W-:-:S02]  /*20f0*/  WARPGROUP.DEPBAR.LE gsb0, 0x0 ;  /* 0x00008000000079c5 */ /* 0x000fc40000010000 */
        /* <DEDUP_REMOVED lines=9> */
.L_x_6405:
[----:B------:R1:W1:Y:S01]  /*2190*/  SYNCS.PHASECHK.TRANS64.TRYWAIT P1, [R6+URZ+0x30c30], R19 ;  /* 0x030c3013060075a7 */ /* 0x000262000802017f */
[----:B------:R-:W-:Y:S05]  /*21a0*/  @!P0 BRA `(.L_x_6406) ;  /* 0x0000000000048947 */ /* 0x000fea0003800000 */
[----:B------:R-:W-:Y:S01]  /*21b0*/  BPT.TRAP 0x1 ;  /* 0x000000040000795c */ /* 0x000fe20000300000 */
.L_x_6406:
[----:B------:R-:W-:-:S05]  /*21c0*/  VIADD R16, R236, 0x18000 ;  /* 0x00018000ec107836 */ /* 0x000fca0000000000 */
[----:B------:R-:W-:-:S04]  /*21d0*/  SHF.R.U32.HI R16, RZ, 0x4, R16 ;  /* 0x00000004ff107819 */ /* 0x000fc80000011610 */
[----:B------:R-:W-:-:S04]  /*21e0*/  LOP3.LUT R16, R16, 0x3fff, RZ, 0xc0, !PT ;  /* 0x00003fff10107812 */ /* 0x000fc800078ec0ff */
[----:B------:R-:W-:Y:S01]  /*21f0*/  LOP3.LUT R17, R16, 0x10000, RZ, 0xfc, !PT ;  /* 0x0001000010117812 */ /* 0x000fe200078efcff */
[----:B-1----:R-:W-:Y:S06]  /*2200*/  @P1 BRA `(.L_x_6407) ;  /* 0x0000000000081947 */ /* 0x002fec0003800000 */
[----:B------:R-:W1:Y:S02]  /*2210*/  SYNCS.PHASECHK.TRANS64.TRYWAIT P1, [R6+URZ+0x30c30], R19 ;  /* 0x030c3013060075a7 */ /* 0x000e64000802017f */
[----:B-1----:R-:W-:Y:S05]  /*2220*/  @!P1 BRA `(.L_x_6408) ;  /* 0x000000a000609947 */ /* 0x002fea0003800000 */
.L_x_6407:
[----:B------:R-:W-:Y:S01]  /*2230*/  UIADD3 UR9, UR9, 0x4000, URZ ;  /* 0x0000400009097890 */ /* 0x000fe2000fffe03f */
[----:B------:R-:W-:Y:S01]  /*2240*/  IMAD R17, R0, 0x400, R17 ;  /* 0x0000040000117824 */ /* 0x000fe200078e0211 */
[----:B------:R-:W-:Y:S01]  /*2250*/  ULDC UR4, c[0x0][0x280] ;  /* 0x0000a00000047ab9 */ /* 0x000fe20000000800 */
[----:B------:R-:W-:Y:S01]  /*2260*/  IMAD.MOV.U32 R18, RZ, RZ, -0x2 ;  /* 0xfffffffeff127424 */ /* 0x000fe200078e00ff */
[----:B------:R-:W-:Y:S01]  /*2270*/  USHF.R.U32.HI UR9, URZ, 0x4, UR9 ;  /* 0x000000043f097899 */ /* 0x000fe20008011609 */
[----:B------:R-:W-:Y:S01]  /*2280*/  WARPGROUP.ARRIVE ;  /* 0x00000000000079c5 */ /* 0x000fe20000000000 */
[----:B------:R-:W-:Y:S01]  /*2290*/  R2UR UR8, R17 ;  /* 0x00000000110872ca */ /* 0x000fe200000e0000 */
[----:B------:R-:W-:Y:S01]  /*22a0*/  UIMAD UR4, UR41, -0x80, UR4 ;  /* 0xffffff80290478a4 */ /* 0x000fe2000f8e0204 */
[----:B------:R-:W-:Y:S01]  /*22b0*/  ISETP.GT.AND P1, PT, R7, RZ, PT ;  /* 0x000000ff0700720c */ /* 0x000fe20003f24270 */
[----:B------:R-:W-:Y:S01]  /*22c0*/  ULOP3.LUT UR9, UR9, 0x3fff, URZ, 0xc0, !UPT ;  /* 0x00003fff09097892 */ /* 0x000fe2000f8ec03f */
[C---:B------:R-:W-:Y:S01]  /*22d0*/  VIADD R233, R8.reuse, 0x10 ;  /* 0x0000001008e97836 */ /* 0x040fe20000000000 */
[----:B------:R-:W-:Y:S01]  /*22e0*/  UMOV UR7, 0x40000040 ;  /* 0x4000004000077882 */ /* 0x000fe20000000000 */
[----:B------:R-:W-:Y:S01]  /*22f0*/  UMOV UR5, 0x40000040 ;  /* 0x4000004000057882 */ /* 0x000fe20000000000 */
[----:B------:R-:W-:Y:S01]  /*2300*/  ULOP3.LUT UR9, UR9, 0x10000, URZ, 0xfc, !UPT ;  /* 0x0001000009097892 */ /* 0x000fe2000f8efc3f */
[----:B------:R-:W-:Y:S01]  /*2310*/  IMAD R18, R3, R18, UR4 ;  /* 0x0000000403127e24 */ /* 0x000fe2000f8e0212 */
[----:B--2---:R-:W1:Y:S01]  /*2320*/  SHFL.IDX PT, R222, R11, R233, 0x1f ;  /* 0x00001fe90bde7589 */ /* 0x004e6200000e0000 */
[----:B------:R-:W-:Y:S01]  /*2330*/  VIADD R235, R8, 0x8 ;  /* 0x0000000808eb7836 */ /* 0x000fe20000000000 */
[----:B------:R-:W-:Y:S01]  /*2340*/  ULDC UR10, c[0x0][0x744] ;  /* 0x0001d100000a7ab9 */ /* 0x000fe20000000800 */
[----:B------:R-:W-:Y:S01]  /*2350*/  IMAD.IADD R17, R18, 0x1, -R7 ;  /* 0x0000000112117824 */ /* 0x000fe200078e0a07 */
[----:B------:R-:W-:Y:S01]  /*2360*/  UMOV UR6, UR8 ;  /* 0x0000000800067c82 */ /* 0x000fe20008000000 */
[----:B------:R-:W-:Y:S01]  /*2370*/  UMOV UR4, UR9 ;  /* 0x0000000900047c82 */ /* 0x000fe20008000000 */
[----:B------:R-:W-:Y:S01]  /*2380*/  VIADD R237, R8, 0x4 ;  /* 0x0000000408ed7836 */ /* 0x000fe20000000000 */
[----:B------:R-:W-:Y:S01]  /*2390*/  HGMMA.64x128x16.F32.BF16 R24, gdesc[UR4], RZ, !UPT, gsb0 ;  /* 0x01e00000041879f0 */ /* 0x000fe2000c0018ff */
[----:B------:R-:W-:Y:S01]  /*23a0*/  SEL R18, R17, 0x80, P1 ;  /* 0x0000008011127807 */ /* 0x000fe20000800000 */
[----:B------:R-:W-:Y:S01]  /*23b0*/  UIADD3 UR6, UR8, 0x2, URZ ;  /* 0x0000000208067890 */ /* 0x000fe2000fffe03f */
[----:B------:R-:W-:Y:S01]  /*23c0*/  SHFL.IDX PT, R220, R11, R235, 0x1f ;  /* 0x00001feb0bdc7589 */ /* 0x000fe200000e0000 */
[----:B------:R-:W-:Y:S01]  /*23d0*/  UIADD3 UR4, UR9, 0x2, URZ ;  /* 0x0000000209047890 */ /* 0x000fe2000fffe03f */
[C---:B------:R-:W-:Y:S01]  /*23e0*/  ISETP.GT.AND P5, PT, R18.reuse, RZ, PT ;  /* 0x000000ff1200720c */ /* 0x040fe20003fa4270 */
[----:B------:R-:W-:Y:S01]  /*23f0*/  UMOV UR7, 0x40000040 ;  /* 0x4000004000077882 */ /* 0x000fe20000000000 */
[----:B------:R-:W-:Y:S01]  /*2400*/  ISETP.GT.AND P6, PT, R18, 0x1, PT ;  /* 0x000000011200780c */ /* 0x000fe20003fc4270 */
[----:B------:R-:W-:Y:S01]  /*2410*/  UMOV UR5, 0x40000040 ;  /* 0x4000004000057882 */ /* 0x000fe20000000000 */
[----:B------:R-:W-:Y:S01]  /*2420*/  FSEL R88, R88, -INF , !P5 ;  /* 0xff80000058587808 */ /* 0x000fe20006800000 */
[----:B------:R-:W-:Y:S01]  /*2430*/  VIADD R231, R8, 0x18 ;  /* 0x0000001808e77836 */ /* 0x000fe20000000000 */
[----:B------:R-:W-:Y:S01]  /*2440*/  FSEL R89, R89, -INF , !P6 ;  /* 0xff80000059597808 */ /* 0x000fe20007000000 */
[----:B------:R-:W-:Y:S01]  /*2450*/  VIADD R19, R17, 0x8 ;  /* 0x0000000811137836 */ /* 0x000fe20000000000 */
[C---:B------:R-:W-:Y:S01]  /*2460*/  ISETP.GT.AND P1, PT, R18.reuse, 0x8, PT ;  /* 0x000000081200780c */ /* 0x040fe20003f24270 */
[----:B------:R-:W2:Y:S01]  /*2470*/  SHFL.IDX PT, R17, R11, R237, 0x1f ;  /* 0x00001fed0b117589 */ /* 0x000ea200000e0000 */
[----:B------:R-:W-:Y:S01]  /*2480*/  ISETP.GT.AND P2, PT, R18, 0x9, PT ;  /* 0x000000091200780c */ /* 0x000fe20003f44270 */
[----:B------:R-:W-:Y:S01]  /*2490*/  VIADD R230, R8, 0x1c ;  /* 0x0000001c08e67836 */ /* 0x000fe20000000000 */
[C---:B------:R-:W-:Y:S01]  /*24a0*/  ISETP.GT.AND P3, PT, R18.reuse, 0x10, PT ;  /* 0x000000101200780c */ /* 0x040fe20003f64270 */
[----:B------:R-:W5:Y:S01]  /*24b0*/  SHFL.IDX PT, R224, R11, R231, 0x1f ;  /* 0x00001fe70be07589 */ /* 0x000f6200000e0000 */
[----:B------:R-:W-:Y:S01]  /*24c0*/  ISETP.GT.AND P4, PT, R18, 0x11, PT ;  /* 0x000000111200780c */ /* 0x000fe20003f84270 */
[----:B------:R-:W-:Y:S01]  /*24d0*/  VIADD R232, R8, 0x14 ;  /* 0x0000001408e87836 */ /* 0x000fe20000000000 */
[----:B------:R-:W-:Y:S01]  /*24e0*/  ISETP.GT.AND P5, PT, R18, 0x18, PT ;  /* 0x000000181200780c */ /* 0x000fe20003fa4270 */
[----:B------:R-:W-:Y:S01]  /*24f0*/  VIADD R234, R8, 0xc ;  /* 0x0000000c08ea7836 */ /* 0x000fe20000000000 */
[----:B------:R-:W-:Y:S01]  /*2500*/  ISETP.GT.AND P6, PT, R18, 0x19, PT ;  /* 0x000000191200780c */ /* 0x000fe20003fc4270 */
[----:B---3--:R-:W-:Y:S01]  /*2510*/  SHFL.IDX PT, R223, R14, R230, 0x1f ;  /* 0x00001fe60edf7589 */ /* 0x008fe200000e0000 */
[----:B------:R-:W-:-:S02]  /*2520*/  FSEL R92, R92, -INF , !P1 ;  /* 0xff8000005c5c7808 */ /* 0x000fc40004800000 */
[----:B------:R-:W-:Y:S01]  /*2530*/  FSEL R93, R93, -INF , !P2 ;  /* 0xff8000005d5d7808 */ /* 0x000fe20005000000 */
[----:B------:R-:W-:Y:S01]  /*2540*/  SHFL.IDX PT, R221, R11, R234, 0x1f ;  /* 0x00001fea0bdd7589 */ /* 0x000fe200000e0000 */
[----:B------:R-:W-:Y:S02]  /*2550*/  FSEL R96, R96, -INF , !P3 ;  /* 0xff80000060607808 */ /* 0x000fe40005800000 */
[----:B------:R-:W-:Y:S01]  /*2560*/  FSEL R97, R97, -INF , !P4 ;  /* 0xff80000061617808 */ /* 0x000fe20006000000 */
[----:B----4-:R-:W-:Y:S01]  /*2570*/  SHFL.IDX PT, R226, R13, R231, 0x1f ;  /* 0x00001fe70de27589 */ /* 0x010fe200000e0000 */
[----:B------:R-:W-:Y:S01]  /*2580*/  FSEL R100, R100, -INF , !P5 ;  /* 0xff80000064647808 */ /* 0x000fe20006800000 */
[----:B-1----:R-:W-:Y:S01]  /*2590*/  FFMA.FTZ R21, R96, UR10, -R222 ;  /* 0x0000000a60157c23 */ /* 0x002fe200080108de */
[----:B------:R-:W-:Y:S01]  /*25a0*/  FSEL R101, R101, -INF , !P6 ;  /* 0xff80000065657808 */ /* 0x000fe20007000000 */
[----:B------:R-:W1:Y:S01]  /*25b0*/  SHFL.IDX PT, R96, R14, R8, 0x1f ;  /* 0x00001f080e607589 */ /* 0x000e6200000e0000 */
[C---:B------:R-:W-:Y:S01]  /*25c0*/  ISETP.GT.AND P1, PT, R18.reuse, 0x20, PT ;  /* 0x000000201200780c */ /* 0x040fe20003f24270 */
[----:B--2---:R-:W-:Y:S01]  /*25d0*/  FFMA.FTZ R218, R89, UR10, -R17 ;  /* 0x0000000a59da7c23 */ /* 0x004fe20008010811 */
[C---:B------:R-:W-:Y:S01]  /*25e0*/  ISETP.GT.AND P2, PT, R18.reuse, 0x21, PT ;  /* 0x000000211200780c */ /* 0x040fe20003f44270 */
[----:B------:R-:W-:Y:S01]  /*25f0*/  SHFL.IDX PT, R89, R11, R232, 0x1f ;  /* 0x00001fe80b597589 */ /* 0x000fe200000e0000 */
[----:B------:R-:W-:Y:S01]  /*2600*/  ISETP.GT.AND P3, PT, R18, 0x28, PT ;  /* 0x000000281200780c */ /* 0x000fe20003f64270 */
[----:B-----5:R-:W-:Y:S01]  /*2610*/  FFMA.FTZ R20, R100, UR10, -R224 ;  /* 0x0000000a64147c23 */ /* 0x020fe200080108e0 */
[C---:B------:R-:W-:Y:S01]  /*2620*/  ISETP.GT.AND P4, PT, R18.reuse, 0x29, PT ;  /* 0x000000291200780c */ /* 0x040fe20003f84270 */
[----:B------:R-:W-:Y:S01]  /*2630*/  SHFL.IDX PT, R100, R14, R235, 0x1f ;  /* 0x00001feb0e647589 */ /* 0x000fe200000e0000 */
[----:B------:R-:W-:Y:S01]  /*2640*/  ISETP.GT.AND P5, PT, R18, 0x30, PT ;  /* 0x000000301200780c */ /* 0x000fe20003fa4270 */
[----:B------:R-:W-:Y:S01]  /*2650*/  IMAD R16, R0, 0x400, R16 ;  /* 0x0000040000107824 */ /* 0x000fe200078e0210 */
[----:B------:R-:W-:Y:S01]  /*2660*/  ISETP.GT.AND P6, PT, R18, 0x31, PT ;  /* 0x000000311200780c */ /* 0x000fe20003fc4270 */
[----:B------:R-:W-:Y:S01]  /*2670*/  SHFL.IDX PT, R225, R13, R232, 0x1f ;  /* 0x00001fe80de17589 */ /* 0x000fe200000e0000 */
[----:B------:R-:W-:Y:S01]  /*2680*/  FSEL R104, R104, -INF , !P1 ;  /* 0xff80000068687808 */ /* 0x000fe20004800000 */
[----:B------:R-:W-:Y:S01]  /*2690*/  MUFU.EX2 R218, R218 ;  /* 0x000000da00da7308 */ /* 0x000fe20000000800 */
[----:B------:R-:W-:Y:S01]  /*26a0*/  FSEL R105, R105, -INF , !P2 ;  /* 0xff80000069697808 */ /* 0x000fe20005000000 */
[----:B------:R-:W-:Y:S01]  /*26b0*/  SHFL.IDX PT, R228, R12, R231, 0x1f ;  /* 0x00001fe70ce47589 */ /* 0x000fe200000e0000 */
[----:B------:R-:W-:-:S02]  /*26c0*/  FSEL R108, R108, -INF , !P3 ;  /* 0xff8000006c6c7808 */ /* 0x000fc40005800000 */
[----:B------:R-:W-:Y:S02]  /*26d0*/  FSEL R109, R109, -INF , !P4 ;  /* 0xff8000006d6d7808 */ /* 0x000fe40006000000 */
[----:B------:R-:W-:Y:S01]  /*26e0*/  FSEL R112, R112, -INF , !P5 ;  /* 0xff80000070707808 */ /* 0x000fe20006800000 */
[----:B------:R-:W-:Y:S01]  /*26f0*/  MUFU.EX2 R20, R20 ;  /* 0x0000001400147308 */ /* 0x000fe20000000800 */
[----:B------:R-:W-:Y:S01]  /*2700*/  FSEL R113, R113, -INF , !P6 ;  /* 0xff80000071717808 */ /* 0x000fe20007000000 */
[----:B-1----:R-:W-:Y:S01]  /*2710*/  FFMA.FTZ R22, R104, UR10, -R96 ;  /* 0x0000000a68167c23 */ /* 0x002fe20008010860 */
[C---:B------:R-:W-:Y:S01]  /*2720*/  ISETP.GT.AND P1, PT, R18.reuse, 0x38, PT ;  /* 0x000000381200780c */ /* 0x040fe20003f24270 */
[----:B------:R-:W-:Y:S01]  /*2730*/  SHFL.IDX PT, R104, R14, R233, 0x1f ;  /* 0x00001fe90e687589 */ /* 0x000fe200000e0000 */
[C---:B------:R-:W-:Y:S02]  /*2740*/  ISETP.GT.AND P2, PT, R18.reuse, 0x39, PT ;  /* 0x000000391200780c */ /* 0x040fe40003f44270 */
[C---:B------:R-:W-:Y:S01]  /*2750*/  ISETP.GT.AND P3, PT, R18.reuse, 0x40, PT ;  /* 0x000000401200780c */ /* 0x040fe20003f64270 */
[----:B------:R-:W-:Y:S01]  /*2760*/  MUFU.EX2 R22, R22 ;  /* 0x0000001600167308 */ /* 0x000fe20000000800 */
[----:B------:R-:W-:-:S02]  /*2770*/  ISETP.GT.AND P4, PT, R18, 0x41, PT ;  /* 0x000000411200780c */ /* 0x000fc40003f84270 */
[C---:B------:R-:W-:Y:S02]  /*2780*/  ISETP.GT.AND P5, PT, R18.reuse, 0x48, PT ;  /* 0x000000481200780c */ /* 0x040fe40003fa4270 */
[----:B------:R-:W-:Y:S02]  /*2790*/  ISETP.GT.AND P6, PT, R18, 0x49, PT ;  /* 0x000000491200780c */ /* 0x000fe40003fc4270 */
[----:B------:R-:W-:Y:S02]  /*27a0*/  FSEL R116, R116, -INF , !P1 ;  /* 0xff80000074747808 */ /* 0x000fe40004800000 */
[----:B------:R-:W-:Y:S02]  /*27b0*/  FSEL R117, R117, -INF , !P2 ;  /* 0xff80000075757808 */ /* 0x000fe40005000000 */
[----:B------:R-:W-:Y:S02]  /*27c0*/  FSEL R120, R120, -INF , !P3 ;  /* 0xff80000078787808 */ /* 0x000fe40005800000 */
[----:B------:R-:W-:-:S02]  /*27d0*/  FSEL R121, R121, -INF , !P4 ;  /* 0xff80000079797808 */ /* 0x000fc40006000000 */
[----:B------:R-:W-:Y:S02]  /*27e0*/  FSEL R124, R124, -INF , !P5 ;  /* 0xff8000007c7c7808 */ /* 0x000fe40006800000 */
[----:B------:R-:W-:Y:S02]  /*27f0*/  FSEL R125, R125, -INF , !P6 ;  /* 0xff8000007d7d7808 */ /* 0x000fe40007000000 */
[C---:B------:R-:W-:Y:S02]  /*2800*/  ISETP.GT.AND P1, PT, R18.reuse, 0x50, PT ;  /* 0x000000501200780c */ /* 0x040fe40003f24270 */
[C---:B------:R-:W-:Y:S02]  /*2810*/  ISETP.GT.AND P2, PT, R18.reuse, 0x51, PT ;  /* 0x000000511200780c */ /* 0x040fe40003f44270 */
[C---:B------:R-:W-:Y:S02]  /*2820*/  ISETP.GT.AND P3, PT, R18.reuse, 0x58, PT ;  /* 0x000000581200780c */ /* 0x040fe40003f64270 */
        /* <DEDUP_REMOVED lines=15> */
[----:B------:R-:W1:Y:S01]  /*2920*/  SHFL.IDX PT, R18, R11, R8, 0x1f ;  /* 0x00001f080b127589 */ /* 0x000e6200000e0000 */
[----:B------:R-:W-:Y:S02]  /*2930*/  FSEL R140, R140, -INF , !P1 ;  /* 0xff8000008c8c7808 */ /* 0x000fe40004800000 */
[----:B------:R-:W-:Y:S02]  /*2940*/  ISETP.GT.AND P1, PT, R7, 0x8, PT ;  /* 0x000000080700780c */ /* 0x000fe40003f24270 */
[----:B------:R-:W-:Y:S02]  /*2950*/  FSEL R149, R149, -INF , !P6 ;  /* 0xff80000095957808 */ /* 0x000fe40007000000 */
[----:B------:R-:W-:-:S02]  /*2960*/  SEL R19, R19, 0x80, P1 ;  /* 0x0000008013137807 */ /* 0x000fc40000800000 */
[----:B------:R-:W-:Y:S02]  /*2970*/  FSEL R145, R145, -INF , !P4 ;  /* 0xff80000091917808 */ /* 0x000fe40006000000 */
[C---:B------:R-:W-:Y:S01]  /*2980*/  ISETP.GT.AND P6, PT, R19.reuse, RZ, PT ;  /* 0x000000ff1300720c */ /* 0x040fe20003fc4270 */
[----:B------:R-:W-:Y:S02]  /*2990*/  WARPGROUP.DEPBAR.LE gsb0, 0x0 ;  /* 0x00008000000079c5 */ /* 0x000fe40000010000 */
[----:B------:R-:W-:Y:S01]  /*29a0*/  WARPGROUP.ARRIVE ;  /* 0x00000000000079c5 */ /* 0x000fe20000000000 */
[----:B------:R-:W-:Y:S02]  /*29b0*/  FSEL R216, R90, -INF , !P6 ;  /* 0xff8000005ad87808 */ /* 0x000fe40007000000 */
[C---:B------:R-:W-:Y:S02]  /*29c0*/  ISETP.GT.AND P4, PT, R19.reuse, 0x10, PT ;  /* 0x000000101300780c */ /* 0x040fe40003f84270 */
[C---:B------:R-:W-:Y:S01]  /*29d0*/  ISETP.GT.AND P1, PT, R19.reuse, 0x1, PT ;  /* 0x000000011300780c */ /* 0x040fe20003f24270 */
[----:B------:R-:W-:Y:S01]  /*29e0*/  HGMMA.64x128x16.F32.BF16 R24, gdesc[UR4], R24, gsb0 ;  /* 0x01e00000041879f0 */ /* 0x000fe20008001818 */
[----:B------:R-:W-:Y:S01]  /*29f0*/  FSEL R98, R98, -INF , !P4 ;  /* 0xff80000062627808 */ /* 0x000fe20006000000 */
[----:B------:R-:W-:Y:S01]  /*2a00*/  UIADD3 UR6, UR8, 0x4, URZ ;  /* 0x0000000408067890 */ /* 0x000fe2000fffe03f */
[--C-:B-1----:R-:W-:Y:S01]  /*2a10*/  FFMA.FTZ R88, R88, UR10, -R18.reuse ;  /* 0x0000000a58587c23 */ /* 0x102fe20008010812 */
[----:B------:R-:W-:Y:S01]  /*2a20*/  FFMA.FTZ R216, R216, UR10, -R18 ;  /* 0x0000000ad8d87c23 */ /* 0x000fe20008010812 */
[----:B------:R-:W-:Y:S01]  /*2a30*/  FFMA.FTZ R18, R92, UR10, -R220 ;  /* 0x0000000a5c127c23 */ /* 0x000fe200080108dc */
[----:B------:R-:W-:Y:S01]  /*2a40*/  FFMA.FTZ R222, R98, UR10, -R222 ;  /* 0x0000000a62de7c23 */ /* 0x000fe200080108de */
[----:B------:R1:W2:Y:S01]  /*2a50*/  SHFL.IDX PT, R92, R11, R230, 0x1f ;  /* 0x00001fe60b5c7589 */ /* 0x0002a200000e0000 */
[----:B------:R-:W-:Y:S01]  /*2a60*/  FSEL R148, R148, -INF , !P5 ;  /* 0xff80000094947808 */ /* 0x000fe20006800000 */
[----:B------:R2:W-:Y:S01]  /*2a70*/  MUFU.EX2 R217, R88 ;  /* 0x0000005800d97308 */ /* 0x0005e20000000800 */
[----:B------:R-:W-:Y:S01]  /*2a80*/  ISETP.GT.AND P5, PT, R19, 0x11, PT ;  /* 0x000000111300780c */ /* 0x000fe20003fa4270 */
[----:B------:R-:W-:Y:S01]  /*2a90*/  SHFL.IDX PT, R98, R14, R234, 0x1f ;  /* 0x00001fea0e627589 */ /* 0x000fe200000e0000 */
[----:B------:R-:W-:Y:S01]  /*2aa0*/  FSEL R91, R91, -INF , !P1 ;  /* 0xff8000005b5b7808 */ /* 0x000fe20004800000 */
[----:B------:R-:W-:Y:S01]  /*2ab0*/  UIADD3 UR4, UR9, 0x4, URZ ;  /* 0x0000000409047890 */ /* 0x000fe2000fffe03f */
[----:B------:R-:W-:Y:S01]  /*2ac0*/  FSEL R99, R99, -INF , !P5 ;  /* 0xff80000063637808 */ /* 0x000fe20006800000 */
[----:B------:R-:W-:Y:S01]  /*2ad0*/  UMOV UR7, 0x40000040 ;  /* 0x4000004000077882 */ /* 0x000fe20000000000 */
[----:B------:R-:W-:Y:S01]  /*2ae0*/  FSEL R141, R141, -INF , !P2 ;  /* 0xff8000008d8d7808 */ /* 0x000fe20005000000 */
[----:B-1----:R-:W-:Y:S01]  /*2af0*/  MUFU.EX2 R11, R21 ;  /* 0x00000015000b7308 */ /* 0x002fe20000000800 */
[----:B------:R-:W-:Y:S01]  /*2b00*/  FFMA.FTZ R219, R91, UR10, -R17 ;  /* 0x0000000a5bdb7c23 */ /* 0x000fe20008010811 */
[----:B------:R-:W-:Y:S01]  /*2b10*/  FFMA.FTZ R17, R97, UR10, -R89 ;  /* 0x0000000a61117c23 */ /* 0x000fe20008010859 */
[----:B------:R-:W-:Y:S01]  /*2b20*/  FSEL R144, R144, -INF , !P3 ;  /* 0xff80000090907808 */ /* 0x000fe20005800000 */
[----:B------:R-:W1:Y:S01]  /*2b30*/  SHFL.IDX PT, R97, R14, R237, 0x1f ;  /* 0x00001fed0e617589 */ /* 0x000e6200000e0000 */
[C---:B------:R-:W-:Y:S01]  /*2b40*/  ISETP.GT.AND P2, PT, R19.reuse, 0x8, PT ;  /* 0x000000081300780c */ /* 0x040fe20003f44270 */
[----:B------:R-:W-:Y:S01]  /*2b50*/  UMOV UR5, 0x40000040 ;  /* 0x4000004000057882 */ /* 0x000fe20000000000 */
[----:B------:R-:W-:-:S02]  /*2b60*/  ISETP.GT.AND P3, PT, R19, 0x9, PT ;  /* 0x000000091300780c */ /* 0x000fc40003f64270 */
[C---:B------:R-:W-:Y:S02]  /*2b70*/  ISETP.GT.AND P6, PT, R19.reuse, 0x18, PT ;  /* 0x000000181300780c */ /* 0x040fe40003fc4270 */
[----:B------:R-:W-:Y:S01]  /*2b80*/  ISETP.GT.AND P4, PT, R19, 0x28, PT ;  /* 0x000000281300780c */ /* 0x000fe20003f84270 */
[----:B------:R-:W-:Y:S02]  /*2b90*/  WARPGROUP.DEPBAR.LE gsb0, 0x0 ;  /* 0x00008000000079c5 */ /* 0x000fe40000010000 */
[----:B--2---:R-:W-:Y:S01]  /*2ba0*/  FFMA.FTZ R88, R101, UR10, -R92 ;  /* 0x0000000a65587c23 */ /* 0x004fe2000801085c */
[----:B------:R-:W-:Y:S01]  /*2bb0*/  ISETP.GT.AND P1, PT, R19, 0x19, PT ;  /* 0x000000191300780c */ /* 0x000fe20003f24270 */
[----:B------:R-:W2:Y:S01]  /*2bc0*/  SHFL.IDX PT, R101, R14, R232, 0x1f ;  /* 0x00001fe80e657589 */ /* 0x000ea200000e0000 */
[----:B------:R-:W-:Y:S01]  /*2bd0*/  FSEL R94, R94, -INF , !P2 ;  /* 0xff8000005e5e7808 */ /* 0x000fe20005000000 */
[----:B------:R3:W-:Y:S01]  /*2be0*/  MUFU.EX2 R21, R88 ;  /* 0x0000005800157308 */ /* 0x0007e20000000800 */
[----:B------:R-:W-:Y:S01]  /*2bf0*/  FSEL R95, R95, -INF , !P3 ;  /* 0xff8000005f5f7808 */ /* 0x000fe20005800000 */
[----:B------:R-:W-:Y:S01]  /*2c00*/  WARPGROUP.ARRIVE ;  /* 0x00000000000079c5 */ /* 0x000fe20000000000 */
[----:B------:R-:W-:Y:S01]  /*2c10*/  FSEL R102, R102, -INF , !P6 ;  /* 0xff80000066667808 */ /* 0x000fe20007000000 */
[----:B------:R-:W-:Y:S01]  /*2c20*/  FFMA.FTZ R220, R94, UR10, -R220 ;  /* 0x0000000a5edc7c23 */ /* 0x000fe200080108dc */
[----:B------:R-:W-:Y:S01]  /*2c30*/  FSEL R103, R103, -INF , !P1 ;  /* 0xff80000067677808 */ /* 0x000fe20004800000 */
[----:B-1----:R-:W-:Y:S01]  /*2c40*/  FFMA.FTZ R23, R105, UR10, -R97 ;  /* 0x0000000a69177c23 */ /* 0x002fe20008010861 */
[C---:B------:R-:W-:Y:S01]  /*2c50*/  ISETP.GT.AND P2, PT, R19.reuse, 0x20, PT ;  /* 0x000000201300780c */ /* 0x040fe20003f44270 */
[----:B------:R-:W-:Y:S01]  /*2c60*/  HGMMA.64x128x16.F32.BF16 R24, gdesc[UR4], R24, gsb0 ;  /* 0x01e00000041879f0 */ /* 0x000fe20008001818 */
[----:B---3--:R-:W-:Y:S01]  /*2c70*/  FFMA.FTZ R88, R108, UR10, -R100 ;  /* 0x0000000a6c587c23 */ /* 0x008fe20008010864 */
[C---:B------:R-:W-:Y:S01]  /*2c80*/  ISETP.GT.AND P3, PT, R19.reuse, 0x21, PT ;  /* 0x000000211300780c */ /* 0x040fe20003f64270 */
[----:B------:R1:W3:Y:S01]  /*2c90*/  SHFL.IDX PT, R108, R14, R231, 0x1f ;  /* 0x00001fe70e6c7589 */ /* 0x0002e200000e0000 */
[C---:B------:R-:W-:Y:S01]  /*2ca0*/  ISETP.GT.AND P5, PT, R19.reuse, 0x29, PT ;  /* 0x000000291300780c */ /* 0x040fe20003fa4270 */
[----:B------:R-:W-:Y:S01]  /*2cb0*/  FFMA.FTZ R224, R102, UR10, -R224 ;  /* 0x0000000a66e07c23 */ /* 0x000fe200080108e0 */
[C---:B------:R-:W-:Y:S01]  /*2cc0*/  ISETP.GT.AND P6, PT, R19.reuse, 0x30, PT ;  /* 0x000000301300780c */ /* 0x040fe20003fc4270 */
[----:B------:R-:W-:Y:S01]  /*2cd0*/  UIADD3 UR6, UR8, 0x6, URZ ;  /* 0x0000000608067890 */ /* 0x000fe2000fffe03f */
[----:B------:R-:W-:Y:S01]  /*2ce0*/  ISETP.GT.AND P1, PT, R19, 0x31, PT ;  /* 0x000000311300780c */ /* 0x000fe20003f24270 */
[----:B------:R-:W-:Y:S01]  /*2cf0*/  UIADD3 UR4, UR9, 0x6, URZ ;  /* 0x0000000609047890 */ /* 0x000fe2000fffe03f */
[----:B------:R-:W-:Y:S01]  /*2d00*/  FSEL R106, R106, -INF , !P2 ;  /* 0xff8000006a6a7808 */ /* 0x000fe20005000000 */
[----:B------:R-:W-:Y:S01]  /*2d10*/  UMOV UR7, 0x40000040 ;  /* 0x4000004000077882 */ /* 0x000fe20000000000 */
[----:B------:R-:W-:Y:S01]  /*2d20*/  FSEL R107, R107, -INF , !P3 ;  /* 0xff8000006b6b7808 */ /* 0x000fe20005800000 */
[----:B-1----:R-:W-:Y:S01]  /*2d30*/  FFMA.FTZ R14, R109, UR10, -R98 ;  /* 0x0000000a6d0e7c23 */ /* 0x002fe20008010862 */
[----:B------:R-:W-:Y:S01]  /*2d40*/  FFMA.FTZ R109, R99, UR10, -R89 ;  /* 0x0000000a636d7c23 */ /* 0x000fe20008010859 */
[----:B------:R-:W-:Y:S01]  /*2d50*/  FFMA.FTZ R89, R112, UR10, -R104 ;  /* 0x0000000a70597c23 */ /* 0x000fe20008010868 */
[----:B------:R-:W-:Y:S01]  /*2d60*/  FSEL R110, R110, -INF , !P4 ;  /* 0xff8000006e6e7808 */ /* 0x000fe20006000000 */
[----:B------:R-:W-:Y:S01]  /*2d70*/  SHFL.IDX PT, R112, R13, R8, 0x1f ;  /* 0x00001f080d707589 */ /* 0x000fe200000e0000 */
[----:B------:R-:W-:Y:S01]  /*2d80*/  FSEL R111, R111, -INF , !P5 ;  /* 0xff8000006f6f7808 */ /* 0x000fe20006800000 */
[----:B--2---:R-:W-:Y:S01]  /*2d90*/  FFMA.FTZ R90, R113, UR10, -R101 ;  /* 0x0000000a715a7c23 */ /* 0x004fe20008010865 */
[----:B------:R-:W-:Y:S01]  /*2da0*/  FSEL R114, R114, -INF , !P6 ;  /* 0xff80000072727808 */ /* 0x000fe20007000000 */
[----:B------:R-:W1:Y:S01]  /*2db0*/  SHFL.IDX PT, R113, R13, R237, 0x1f ;  /* 0x00001fed0d717589 */ /* 0x000e6200000e0000 */
[----:B------:R-:W-:Y:S01]  /*2dc0*/  FSEL R115, R115, -INF , !P1 ;  /* 0xff80000073737808 */ /* 0x000fe20004800000 */
[----:B------:R-:W-:Y:S01]  /*2dd0*/  FFMA.FTZ R111, R111, UR10, -R98 ;  /* 0x0000000a6f6f7c23 */ /* 0x000fe20008010862 */
[C---:B------:R-:W-:Y:S01]  /*2de0*/  ISETP.GT.AND P2, PT, R19.reuse, 0x38, PT ;  /* 0x000000381300780c */ /* 0x040fe20003f44270 */
[----:B------:R-:W-:Y:S01]  /*2df0*/  FFMA.FTZ R98, R132, UR10, -R226 ;  /* 0x0000000a84627c23 */ /* 0x000fe200080108e2 */
[C---:B------:R-:W-:Y:S01]  /*2e00*/  ISETP.GT.AND P3, PT, R19.reuse, 0x39, PT ;  /* 0x000000391300780c */ /* 0x040fe20003f64270 */
[----:B---3--:R-:W-:Y:S01]  /*2e10*/  FFMA.FTZ R91, R116, UR10, -R108 ;  /* 0x0000000a745b7c23 */ /* 0x008fe2000801086c */
[----:B------:R-:W-:Y:S01]  /*2e20*/  ISETP.GT.AND P4, PT, R19, 0x40, PT ;  /* 0x000000401300780c */ /* 0x000fe20003f84270 */
[----:B------:R-:W-:Y:S01]  /*2e30*/  FFMA.FTZ R116, R103, UR10, -R92 ;  /* 0x0000000a67747c23 */ /* 0x000fe2000801085c */
[----:B------:R-:W-:Y:S01]  /*2e40*/  ISETP.GT.AND P5, PT, R19, 0x41, PT ;  /* 0x000000411300780c */ /* 0x000fe20003fa4270 */
[----:B------:R-:W-:Y:S01]  /*2e50*/  FFMA.FTZ R92, R117, UR10, -R223 ;  /* 0x0000000a755c7c23 */ /* 0x000fe200080108df */
[C---:B------:R-:W-:Y:S01]  /*2e60*/  ISETP.GT.AND P6, PT, R19.reuse, 0x48, PT ;  /* 0x000000481300780c */ /* 0x040fe20003fc4270 */
[----:B------:R-:W-:Y:S01]  /*2e70*/  SHFL.IDX PT, R117, R13, R235, 0x1f ;  /* 0x00001feb0d757589 */ /* 0x000fe200000e0000 */
[----:B------:R-:W-:Y:S01]  /*2e80*/  ISETP.GT.AND P1, PT, R19, 0x49, PT ;  /* 0x000000491300780c */ /* 0x000fe20003f24270 */
[----:B------:R-:W-:Y:S01]  /*2e90*/  FFMA.FTZ R107, R107, UR10, -R97 ;  /* 0x0000000a6b6b7c23 */ /* 0x000fe20008010861 */
[----:B------:R-:W-:Y:S01]  /*2ea0*/  FSEL R118, R118, -INF , !P2 ;  /* 0xff80000076767808 */ /* 0x000fe20005000000 */
[----:B------:R-:W2:Y:S01]  /*2eb0*/  SHFL.IDX PT, R132, R12, R235, 0x1f ;  /* 0x00001feb0c847589 */ /* 0x000ea200000e0000 */
[----:B------:R-:W-:Y:S01]  /*2ec0*/  FSEL R119, R119, -INF , !P3 ;  /* 0xff80000077777808 */ /* 0x000fe20005800000 */
[----:B------:R-:W-:Y:S01]  /*2ed0*/  FFMA.FTZ R97, R129, UR10, -R225 ;  /* 0x0000000a81617c23 */ /* 0x000fe200080108e1 */
[----:B------:R-:W-:Y:S01]  /*2ee0*/  FSEL R122, R122, -INF , !P4 ;  /* 0xff8000007a7a7808 */ /* 0x000fe20006000000 */
[----:B------:R-:W3:Y:S01]  /*2ef0*/  SHFL.IDX PT, R129, R12, R237, 0x1f ;  /* 0x00001fed0c817589 */ /* 0x000ee200000e0000 */
[----:B------:R-:W-:Y:S01]  /*2f00*/  FSEL R123, R123, -INF , !P5 ;  /* 0xff8000007b7b7808 */ /* 0x000fe20006800000 */
[----:B------:R-:W-:Y:S01]  /*2f10*/  FFMA.FTZ R110, R110, UR10, -R100 ;  /* 0x0000000a6e6e7c23 */ /* 0x000fe20008010864 */
[----:B------:R-:W-:Y:S01]  /*2f20*/  FSEL R126, R126, -INF , !P6 ;  /* 0xff8000007e7e7808 */ /* 0x000fe20007000000 */
[----:B-1----:R-:W-:Y:S01]  /*2f30*/  FFMA.FTZ R94, R121, UR10, -R113 ;  /* 0x0000000a795e7c23 */ /* 0x002fe20008010871 */
[----:B------:R-:W-:Y:S01]  /*2f40*/  FSEL R127, R127, -INF , !P1 ;  /* 0xff8000007f7f7808 */ /* 0x000fe20004800000 */
[----:B------:R-:W1:Y:S01]  /*2f50*/  SHFL.IDX PT, R121, R13, R233, 0x1f ;  /* 0x00001fe90d797589 */ /* 0x000e6200000e0000 */
[----:B------:R-:W-:Y:S01]  /*2f60*/  ISETP.GT.AND P2, PT, R19, 0x50, PT ;  /* 0x000000501300780c */ /* 0x000fe20003f44270 */
[----:B------:R-:W-:Y:S01]  /*2f70*/  FFMA.FTZ R115, R115, UR10, -R101 ;  /* 0x0000000a73737c23 */ /* 0x000fe20008010865 */
[C---:B------:R-:W-:Y:S01]  /*2f80*/  ISETP.GT.AND P3, PT, R19.reuse, 0x51, PT ;  /* 0x000000511300780c */ /* 0x040fe20003f64270 */
[----:B------:R-:W-:Y:S01]  /*2f90*/  UMOV UR5, 0x40000040 ;  /* 0x4000004000057882 */ /* 0x000fe20000000000 */
[C---:B------:R-:W-:Y:S01]  /*2fa0*/  ISETP.GT.AND P4, PT, R19.reuse, 0x58, PT ;  /* 0x000000581300780c */ /* 0x040fe20003f84270 */
[----:B------:R-:W-:Y:S01]  /*2fb0*/  FFMA.FTZ R105, R148, UR10, -R228 ;  /* 0x0000000a94697c23 */ /* 0x000fe200080108e4 */
[C---:B------:R-:W-:Y:S01]  /*2fc0*/  ISETP.GT.AND P5, PT, R19.reuse, 0x59, PT ;  /* 0x000000591300780c */ /* 0x040fe20003fa4270 */
[----:B------:R-:W4:Y:S01]  /*2fd0*/  MUFU.EX2 R216, R216 ;  /* 0x000000d800d87308 */ /* 0x000f220000000800 */
[----:B------:R-:W-:-:S02]  /*2fe0*/  ISETP.GT.AND P6, PT, R19, 0x60, PT ;  /* 0x000000601300780c */ /* 0x000fc40003fc4270 */
[----:B------:R-:W-:Y:S02]  /*2ff0*/  ISETP.GT.AND P1, PT, R19, 0x61, PT ;  /* 0x000000611300780c */ /* 0x000fe40003f24270 */
[----:B------:R-:W-:Y:S01]  /*3000*/  FSEL R130, R130, -INF , !P2 ;  /* 0xff80000082827808 */ /* 0x000fe20005000000 */
[----:B--2---:R-:W-:Y:S01]  /*3010*/  FFMA.FTZ R102, R140, UR10, -R132 ;  /* 0x0000000a8c667c23 */ /* 0x004fe20008010884 */
[----:B------:R-:W-:Y:S01]  /*3020*/  FSEL R131, R131, -INF , !P3 ;  /* 0xff80000083837808 */ /* 0x000fe20005800000 */
[----:B------:R-:W-:Y:S01]  /*3030*/  SHFL.IDX PT, R140, R12, R230, 0x1f ;  /* 0x00001fe60c8c7589 */ /* 0x000fe200000e0000 */
[----:B------:R-:W-:Y:S01]  /*3040*/  FSEL R134, R134, -INF , !P4 ;  /* 0xff80000086867808 */ /* 0x000fe20006000000 */
[----:B---3--:R-:W-:Y:S01]  /*3050*/  FFMA.FTZ R101, R137, UR10, -R129 ;  /* 0x0000000a89657c23 */ /* 0x008fe20008010881 */
[----:B------:R-:W-:Y:S01]  /*3060*/  FSEL R135, R135, -INF , !P5 ;  /* 0xff80000087877808 */ /* 0x000fe20006800000 */
[----:B------:R-:W-:Y:S01]  /*3070*/  SHFL.IDX PT, R137, R12, R232, 0x1f ;  /* 0x00001fe80c897589 */ /* 0x000fe200000e0000 */
[----:B------:R-:W-:Y:S01]  /*3080*/  FSEL R138, R138, -INF , !P6 ;  /* 0xff8000008a8a7808 */ /* 0x000fe20007000000 */
[----:B------:R-:W2:Y:S01]  /*3090*/  MUFU.EX2 R219, R219 ;  /* 0x000000db00db7308 */ /* 0x000ea20000000800 */
[----:B------:R-:W-:Y:S01]  /*30a0*/  FSEL R139, R139, -INF , !P1 ;  /* 0xff8000008b8b7808 */ /* 0x000fe20004800000 */
[----:B-1----:R-:W-:Y:S01]  /*30b0*/  FFMA.FTZ R128, R128, UR10, -R121 ;  /* 0x0000000a80807c23 */ /* 0x002fe20008010879 */
[----:B------:R-:W-:-:S02]  /*30c0*/  ISETP.GT.AND P2, PT, R19, 0x68, PT ;  /* 0x000000681300780c */ /* 0x000fc40003f44270 */
[C---:B------:R-:W-:Y:S02]  /*30d0*/  ISETP.GT.AND P3, PT, R19.reuse, 0x69, PT ;  /* 0x000000691300780c */ /* 0x040fe40003f64270 */
[C---:B------:R-:W-:Y:S01]  /*30e0*/  ISETP.GT.AND P4, PT, R19.reuse, 0x70, PT ;  /* 0x000000701300780c */ /* 0x040fe20003f84270 */
[----:B------:R-:W1:Y:S01]  /*30f0*/  MUFU.EX2 R18, R18 ;  /* 0x0000001200127308 */ /* 0x000e620000000800 */
[C---:B------:R-:W-:Y:S02]  /*3100*/  ISETP.GT.AND P5, PT, R19.reuse, 0x71, PT ;  /* 0x000000711300780c */ /* 0x040fe40003fa4270 */
[C---:B------:R-:W-:Y:S02]  /*3110*/  ISETP.GT.AND P6, PT, R19.reuse, 0x78, PT ;  /* 0x000000781300780c */ /* 0x040fe40003fc4270 */
[----:B------:R-:W-:Y:S01]  /*3120*/  ISETP.GT.AND P1, PT, R19, 0x79, PT ;  /* 0x000000791300780c */ /* 0x000fe20003f24270 */
[--C-:B------:R-:W-:Y:S01]  /*3130*/  FFMA.FTZ R19, R93, UR10, -R221.reuse ;  /* 0x0000000a5d137c23 */ /* 0x100fe200080108dd */
[----:B------:R-:W-:Y:S01]  /*3140*/  FFMA.FTZ R93, R120, UR10, -R112 ;  /* 0x0000000a785d7c23 */ /* 0x000fe20008010870 */
[----:B------:R-:W-:Y:S01]  /*3150*/  FFMA.FTZ R221, R95, UR10, -R221 ;  /* 0x0000000a5fdd7c23 */ /* 0x000fe200080108dd */
[----:B------:R-:W3:Y:S01]  /*3160*/  SHFL.IDX PT, R120, R13, R234, 0x1f ;  /* 0x00001fea0d787589 */ /* 0x000ee200000e0000 */
[----:B------:R-:W-:Y:S01]  /*3170*/  FFMA.FTZ R95, R124, UR10, -R117 ;  /* 0x0000000a7c5f7c23 */ /* 0x000fe20008010875 */
[----:B------:R-:W-:Y:S01]  /*3180*/  FFMA.FTZ R124, R106, UR10, -R96 ;  /* 0x0000000a6a7c7c23 */ /* 0x000fe20008010860 */
[----:B------:R-:W-:Y:S08]  /*3190*/  MUFU.EX2 R220, R220 ;  /* 0x000000dc00dc7308 */ /* 0x000ff00000000800 */
[----:B------:R-:W-:Y:S08]  /*31a0*/  MUFU.EX2 R17, R17 ;  /* 0x0000001100117308 */ /* 0x000ff00000000800 */
[----:B------:R-:W-:Y:S01]  /*31b0*/  MUFU.EX2 R222, R222 ;  /* 0x000000de00de7308 */ /* 0x000fe20000000800 */
[----:B---3--:R-:W-:-:S02]  /*31c0*/  FFMA.FTZ R96, R125, UR10, -R120 ;  /* 0x0000000a7d607c23 */ /* 0x008fc40008010878 */
[----:B------:R3:W5:Y:S05]  /*31d0*/  SHFL.IDX PT, R125, R13, R230, 0x1f ;  /* 0x00001fe60d7d7589 */ /* 0x00076a00000e0000 */
[----:B------:R-:W-:Y:S01]  /*31e0*/  MUFU.EX2 R23, R23 ;  /* 0x0000001700177308 */ /* 0x000fe20000000800 */
[----:B------:R-:W-:-:S07]  /*31f0*/  WARPGROUP.DEPBAR.LE gsb0, 0x0 ;  /* 0x00008000000079c5 */ /* 0x000fce0000010000 */
[----:B---3--:R3:W-:Y:S01]  /*3200*/  MUFU.EX2 R13, R128 ;  /* 0x00000080000d7308 */ /* 0x0087e20000000800 */
[----:B-----5:R-:W-:Y:S01]  /*3210*/  FFMA.FTZ R99, R133, UR10, -R125 ;  /* 0x0000000a85637c23 */ /* 0x020fe2000801087d */
[----:B------:R-:W-:Y:S01]  /*3220*/  WARPGROUP.ARRIVE ;  /* 0x00000000000079c5 */ /* 0x000fe20000000000 */
[----:B------:R-:W-:Y:S05]  /*3230*/  SHFL.IDX PT, R133, R12, R234, 0x1f ;  /* 0x00001fea0c857589 */ /* 0x000fea00000e0000 */
[----:B------:R-:W-:Y:S01]  /*3240*/  HGMMA.64x128x16.F32.BF16 R24, gdesc[UR4], R24, gsb0 ;  /* 0x01e00000041879f0 */ /* 0x000fe20008001818 */
[----:B---3--:R-:W-:Y:S01]  /*3250*/  FFMA.FTZ R128, R114, UR10, -R104 ;  /* 0x0000000a72807c23 */ /* 0x008fe20008010868 */
[----:B------:R-:W-:Y:S01]  /*3260*/  FFMA.FTZ R123, R123, UR10, -R113 ;  /* 0x0000000a7b7b7c23 */ /* 0x000fe20008010871 */
[----:B------:R-:W3:Y:S01]  /*3270*/  SHFL.IDX PT, R114, R12, R8, 0x1f ;  /* 0x00001f080c727589 */ /* 0x000ee200000e0000 */
[----:B------:R-:W-:Y:S01]  /*3280*/  FFMA.FTZ R127, R127, UR10, -R120 ;  /* 0x0000000a7f7f7c23 */ /* 0x000fe20008010878 */
[----:B------:R-:W-:Y:S01]  /*3290*/  FFMA.FTZ R118, R118, UR10, -R108 ;  /* 0x0000000a76767c23 */ /* 0x000fe2000801086c */
[----:B------:R-:W-:Y:S01]  /*32a0*/  FFMA.FTZ R122, R122, UR10, -R112 ;  /* 0x0000000a7a7a7c23 */ /* 0x000fe20008010870 */
[----:B------:R-:W-:Y:S01]  /*32b0*/  FFMA.FTZ R126, R126, UR10, -R117 ;  /* 0x0000000a7e7e7c23 */ /* 0x000fe20008010875 */
[----:B------:R-:W5:Y:S01]  /*32c0*/  MUFU.EX2 R19, R19 ;  /* 0x0000001300137308 */ /* 0x000f620000000800 */
[----:B------:R-:W-:Y:S01]  /*32d0*/  FFMA.FTZ R130, R130, UR10, -R121 ;  /* 0x0000000a82827c23 */ /* 0x000fe20008010879 */
[----:B------:R-:W-:-:S06]  /*32e0*/  FFMA.FTZ R135, R135, UR10, -R125 ;  /* 0x0000000a87877c23 */ /* 0x000fcc000801087d */
[----:B------:R-:W5:Y:S01]  /*32f0*/  MUFU.EX2 R98, R98 ;  /* 0x0000006200627308 */ /* 0x000f620000000800 */
[----:B------:R-:W-:-:S07]  /*3300*/  FFMA.FTZ R131, R131, UR10, -R225 ;  /* 0x0000000a83837c23 */ /* 0x000fce00080108e1 */
[----:B------:R-:W5:Y:S01]  /*3310*/  MUFU.EX2 R99, R99 ;  /* 0x0000006300637308 */ /* 0x000f620000000800 */
[--C-:B---3--:R-:W-:Y:S02]  /*3320*/  FFMA.FTZ R100, R136, UR10, -R114.reuse ;  /* 0x0000000a88647c23 */ /* 0x108fe40008010872 */
[----:B------:R3:W4:Y:S01]  /*3330*/  SHFL.IDX PT, R136, R12, R233, 0x1f ;  /* 0x00001fe90c887589 */ /* 0x00072200000e0000 */
[----:B------:R-:W-:Y:S02]  /*3340*/  R2UR UR4, R16 ;  /* 0x00000000100472ca */ /* 0x000fe400000e0000 */
[----:B------:R-:W-:Y:S01]  /*3350*/  FSEL R113, R142, -INF , !P2 ;  /* 0xff8000008e717808 */ /* 0x000fe20005000000 */
[----:B------:R-:W-:Y:S01]  /*3360*/  FFMA.FTZ R104, R145, UR10, -R137 ;  /* 0x0000000a91687c23 */ /* 0x000fe20008010889 */
[----:B------:R-:W-:Y:S01]  /*3370*/  FFMA.FTZ R138, R138, UR10, -R114 ;  /* 0x0000000a8a8a7c23 */ /* 0x000fe20008010872 */
[----:B------:R-:W5:Y:S08]  /*3380*/  MUFU.EX2 R95, R95 ;  /* 0x0000005f005f7308 */ /* 0x000f700000000800 */
[----:B---3--:R3:W-:Y:S01]  /*3390*/  MUFU.EX2 R12, R102 ;  /* 0x00000066000c7308 */ /* 0x0087e20000000800 */
[----:B------:R-:W-:-:S07]  /*33a0*/  FFMA.FTZ R134, R134, UR10, -R226 ;  /* 0x0000000a86867c23 */ /* 0x000fce00080108e2 */
[----:B------:R-:W5:Y:S01]  /*33b0*/  MUFU.EX2 R96, R96 ;  /* 0x0000006000607308 */ /* 0x000f620000000800 */
[--C-:B---3--:R-:W-:Y:S02]  /*33c0*/  FFMA.FTZ R102, R141, UR10, -R133.reuse ;  /* 0x0000000a8d667c23 */ /* 0x108fe40008010885 */
[----:B------:R-:W3:Y:S01]  /*33d0*/  LDL R141, [R1+0x30] ;  /* 0x00003000018d7983 */ /* 0x000ee20000100800 */
[----:B------:R-:W-:Y:S01]  /*33e0*/  FSEL R16, R143, -INF , !P3 ;  /* 0xff8000008f107808 */ /* 0x000fe20005800000 */
[----:B------:R-:W-:Y:S01]  /*33f0*/  FFMA.FTZ R132, R113, UR10, -R132 ;  /* 0x0000000a71847c23 */ /* 0x000fe20008010884 */
[----:B------:R-:W-:Y:S02]  /*3400*/  FSEL R113, R146, -INF , !P4 ;  /* 0xff80000092717808 */ /* 0x000fe40006000000 */
[----:B------:R-:W5:Y:S01]  /*3410*/  MUFU.EX2 R97, R97 ;  /* 0x0000006100617308 */ /* 0x000f620000000800 */
[----:B------:R-:W-:Y:S01]  /*3420*/  FFMA.FTZ R133, R16, UR10, -R133 ;  /* 0x0000000a10857c23 */ /* 0x000fe20008010885 */
[----:B------:R-:W-:Y:S01]  /*3430*/  FSEL R16, R147, -INF , !P5 ;  /* 0xff80000093107808 */ /* 0x000fe20006800000 */
[--C-:B----4-:R-:W-:Y:S01]  /*3440*/  FFMA.FTZ R103, R144, UR10, -R136.reuse ;  /* 0x0000000a90677c23 */ /* 0x110fe20008010888 */
[----:B------:R-:W-:-:S03]  /*3450*/  FFMA.FTZ R136, R113, UR10, -R136 ;  /* 0x0000000a71887c23 */ /* 0x000fc60008010888 */
[----:B------:R-:W-:Y:S01]  /*3460*/  FFMA.FTZ R137, R16, UR10, -R137 ;  /* 0x0000000a10897c23 */ /* 0x000fe20008010889 */
[----:B------:R-:W-:Y:S01]  /*3470*/  FSEL R113, R150, -INF , !P6 ;  /* 0xff80000096717808 */ /* 0x000fe20007000000 */
[----:B------:R-:W-:Y:S04]  /*3480*/  MUFU.EX2 R101, R101 ;  /* 0x0000006500657308 */ /* 0x000fe80000000800 */
[----:B------:R-:W-:Y:S01]  /*3490*/  FFMA.FTZ R228, R113, UR10, -R228 ;  /* 0x0000000a71e47c23 */ /* 0x000fe200080108e4 */
[----:B------:R-:W-:Y:S01]  /*34a0*/  FFMA.FTZ R119, R119, UR10, -R223 ;  /* 0x0000000a77777c23 */ /* 0x000fe200080108df */
[----:B------:R-:W-:Y:S01]  /*34b0*/  FSEL R151, R151, -INF , !P1 ;  /* 0xff80000097977808 */ /* 0x000fe20004800000 */
[----:B------:R-:W-:Y:S01]  /*34c0*/  FFMA.FTZ R139, R139, UR10, -R129 ;  /* 0x0000000a8b8b7c23 */ /* 0x000fe20008010881 */
        /* <DEDUP_REMOVED lines=10> */
[----:B------:R-:W-:Y:S01]  /*3570*/  LDS R227, [R227+0x400] ;  /* 0x00040000e3e37984 */ /* 0x000fe20000000800 */
[----:B------:R-:W5:Y:S03]  /*3580*/  MUFU.EX2 R130, R130 ;  /* 0x0000008200827308 */ /* 0x000f660000000800 */
[----:B------:R-:W-:Y:S04]  /*3590*/  LDS R15, [R15+0x400] ;  /* 0x000400000f0f7984 */ /* 0x000fe80000000800 */
[----:B------:R-:W-:Y:S01]  /*35a0*/  LDS R10, [R10+0x400] ;  /* 0x000400000a0a7984 */ /* 0x000fe20000000800 */
[----:B------:R-:W5:Y:S01]  /*35b0*/  MUFU.EX2 R135, R135 ;  /* 0x0000008700877308 */ /* 0x000f620000000800 */
[----:B------:R-:W-:-:S07]  /*35c0*/  FFMA.FTZ R106, R149, UR10, -R140 ;  /* 0x0000000a956a7c23 */ /* 0x000fce000801088c */
[----:B------:R-:W5:Y:S08]  /*35d0*/  MUFU.EX2 R100, R100 ;  /* 0x0000006400647308 */ /* 0x000f700000000800 */
[----:B------:R-:W-:Y:S08]  /*35e0*/  MUFU.EX2 R89, R89 ;  /* 0x0000005900597308 */ /* 0x000ff00000000800 */
[----:B------:R-:W-:Y:S01]  /*35f0*/  MUFU.EX2 R90, R90 ;  /* 0x0000005a005a7308 */ /* 0x000fe20000000800 */
[----:B----4-:R-:W4:Y:S04]  /*3600*/  SHFL.IDX PT, R120, R9, R8, 0x1f ;  /* 0x00001f0809787589 */ /* 0x010f2800000e0000 */
[----:B------:R-:W2:Y:S03]  /*3610*/  SHFL.IDX PT, R117, R9, R237, 0x1f ;  /* 0x00001fed09757589 */ /* 0x000ea600000e0000 */
[----:B------:R-:W-:Y:S01]  /*3620*/  MUFU.EX2 R91, R91 ;  /* 0x0000005b005b7308 */ /* 0x000fe20000000800 */
[----:B------:R-:W1:Y:S04]  /*3630*/  SHFL.IDX PT, R114, R9, R235, 0x1f ;  /* 0x00001feb09727589 */ /* 0x000e6800000e0000 */
[----:B------:R-:W5:Y:S03]  /*3640*/  SHFL.IDX PT, R112, R9, R233, 0x1f ;  /* 0x00001fe909707589 */ /* 0x000f6600000e0000 */
[----:B------:R-:W-:Y:S01]  /*3650*/  MUFU.EX2 R92, R92 ;  /* 0x0000005c005c7308 */ /* 0x000fe20000000800 */
[----:B------:R-:W5:Y:S04]  /*3660*/  SHFL.IDX PT, R108, R9, R232, 0x1f ;  /* 0x00001fe8096c7589 */ /* 0x000f6800000e0000 */
[----:B------:R-:W5:Y:S04]  /*3670*/  SHFL.IDX PT, R16, R9, R231, 0x1f ;  /* 0x00001fe709107589 */ /* 0x000f6800000e0000 */
[----:B------:R-:W5:Y:S01]  /*3680*/  SHFL.IDX PT, R113, R9, R234, 0x1f ;  /* 0x00001fea09717589 */ /* 0x000f6200000e0000 */
[--C-:B----4-:R-:W-:Y:S01]  /*3690*/  FADD.FTZ R24, R24, -R120.reuse ;  /* 0x8000007818187221 */ /* 0x110fe20000010000 */
[----:B------:R-:W-:-:S02]  /*36a0*/  FADD.FTZ R26, R26, -R120 ;  /* 0x800000781a1a7221 */ /* 0x000fc40000010000 */
[----:B------:R-:W-:Y:S01]  /*36b0*/  SHFL.IDX PT, R120, R9, R230, 0x1f ;  /* 0x00001fe609787589 */ /* 0x000fe200000e0000 */
[--C-:B--2---:R-:W-:Y:S01]  /*36c0*/  FADD.FTZ R25, R25, -R117.reuse ;  /* 0x8000007519197221 */ /* 0x104fe20000010000 */
[----:B------:R-:W-:Y:S01]  /*36d0*/  FADD.FTZ R27, R27, -R117 ;  /* 0x800000751b1b7221 */ /* 0x000fe20000010000 */
[--C-:B-1----:R-:W-:Y:S01]  /*36e0*/  FADD.FTZ R28, R28, -R114.reuse ;  /* 0x800000721c1c7221 */ /* 0x102fe20000010000 */
[----:B------:R-:W-:Y:S01]  /*36f0*/  FADD.FTZ R30, R30, -R114 ;  /* 0x800000721e1e7221 */ /* 0x000fe20000010000 */
[----:B------:R-:W1:Y:S01]  /*3700*/  SHFL.IDX PT, R9, R227, R231, 0x1f ;  /* 0x00001fe7e3097589 */ /* 0x000e6200000e0000 */
[--C-:B-----5:R-:W-:Y:S01]  /*3710*/  FADD.FTZ R32, R32, -R112.reuse ;  /* 0x8000007020207221 */ /* 0x120fe20000010000 */
[----:B------:R-:W-:Y:S02]  /*3720*/  FADD.FTZ R34, R34, -R112 ;  /* 0x8000007022227221 */ /* 0x000fe40000010000 */
[----:B------:R-:W2:Y:S01]  /*3730*/  SHFL.IDX PT, R117, R227, R8, 0x1f ;  /* 0x00001f08e3757589 */ /* 0x000ea200000e0000 */
[--C-:B------:R-:W-:Y:S01]  /*3740*/  FADD.FTZ R33, R33, -R108.reuse ;  /* 0x8000006c21217221 */ /* 0x100fe20000010000 */
[----:B------:R-:W-:-:S02]  /*3750*/  FADD.FTZ R35, R35, -R108 ;  /* 0x8000006c23237221 */ /* 0x000fc40000010000 */
[----:B------:R-:W4:Y:S01]  /*3760*/  SHFL.IDX PT, R114, R227, R235, 0x1f ;  /* 0x00001febe3727589 */ /* 0x000f2200000e0000 */
[--C-:B------:R-:W-:Y:S01]  /*3770*/  FADD.FTZ R36, R36, -R16.reuse ;  /* 0x8000001024247221 */ /* 0x100fe20000010000 */
[----:B------:R-:W-:Y:S02]  /*3780*/  FADD.FTZ R38, R38, -R16 ;  /* 0x8000001026267221 */ /* 0x000fe40000010000 */
[----:B------:R-:W5:Y:S04]  /*3790*/  SHFL.IDX PT, R112, R227, R234, 0x1f ;  /* 0x00001feae3707589 */ /* 0x000f6800000e0000 */
[----:B------:R-:W5:Y:S04]  /*37a0*/  SHFL.IDX PT, R108, R227, R233, 0x1f ;  /* 0x00001fe9e36c7589 */ /* 0x000f6800000e0000 */
[----:B------:R-:W5:Y:S01]  /*37b0*/  SHFL.IDX PT, R16, R227, R232, 0x1f ;  /* 0x00001fe8e3107589 */ /* 0x000f6200000e0000 */
[--C-:B------:R-:W-:Y:S01]  /*37c0*/  FADD.FTZ R29, R29, -R113.reuse ;  /* 0x800000711d1d7221 */ /* 0x100fe20000010000 */
[----:B------:R-:W-:-:S02]  /*37d0*/  FADD.FTZ R31, R31, -R113 ;  /* 0x800000711f1f7221 */ /* 0x000fc40000010000 */
[----:B------:R-:W5:Y:S01]  /*37e0*/  SHFL.IDX PT, R113, R227, R237, 0x1f ;  /* 0x00001fede3717589 */ /* 0x000f6200000e0000 */
[--C-:B-1----:R-:W-:Y:S01]  /*37f0*/  FADD.FTZ R52, R52, -R9.reuse ;  /* 0x8000000934347221 */ /* 0x102fe20000010000 */
[----:B------:R-:W-:Y:S01]  /*3800*/  FADD.FTZ R54, R54, -R9 ;  /* 0x8000000936367221 */ /* 0x000fe20000010000 */
[--C-:B------:R-:W-:Y:S01]  /*3810*/  FADD.FTZ R37, R37, -R120.reuse ;  /* 0x8000007825257221 */ /* 0x100fe20000010000 */
[----:B------:R-:W-:Y:S01]  /*3820*/  FADD.FTZ R39, R39, -R120 ;  /* 0x8000007827277221 */ /* 0x000fe20000010000 */
[--C-:B--2---:R-:W-:Y:S01]  /*3830*/  FADD.FTZ R40, R40, -R117.reuse ;  /* 0x8000007528287221 */ /* 0x104fe20000010000 */
[----:B------:R-:W-:Y:S01]  /*3840*/  FADD.FTZ R42, R42, -R117 ;  /* 0x800000752a2a7221 */ /* 0x000fe20000010000 */
[----:B------:R-:W-:Y:S01]  /*3850*/  SHFL.IDX PT, R9, R15, R231, 0x1f ;  /* 0x00001fe70f097589 */ /* 0x000fe200000e0000 */
[--C-:B----4-:R-:W-:Y:S01]  /*3860*/  FADD.FTZ R44, R44, -R114.reuse ;  /* 0x800000722c2c7221 */ /* 0x110fe20000010000 */
[----:B------:R-:W-:Y:S02]  /*3870*/  FADD.FTZ R46, R46, -R114 ;  /* 0x800000722e2e7221 */ /* 0x000fe40000010000 */
[----:B------:R-:W-:Y:S01]  /*3880*/  SHFL.IDX PT, R117, R15, R8, 0x1f ;  /* 0x00001f080f757589 */ /* 0x000fe200000e0000 */
[--C-:B-----5:R-:W-:Y:S01]  /*3890*/  FADD.FTZ R45, R45, -R112.reuse ;  /* 0x800000702d2d7221 */ /* 0x120fe20000010000 */
[----:B------:R-:W-:-:S02]  /*38a0*/  FADD.FTZ R47, R47, -R112 ;  /* 0x800000702f2f7221 */ /* 0x000fc40000010000 */
[----:B------:R-:W-:Y:S01]  /*38b0*/  SHFL.IDX PT, R120, R15, R237, 0x1f ;  /* 0x00001fed0f787589 */ /* 0x000fe200000e0000 */
[--C-:B------:R-:W-:Y:S01]  /*38c0*/  FADD.FTZ R48, R48, -R108.reuse ;  /* 0x8000006c30307221 */ /* 0x100fe20000010000 */
[----:B------:R-:W-:Y:S02]  /*38d0*/  FADD.FTZ R50, R50, -R108 ;  /* 0x8000006c32327221 */ /* 0x000fe40000010000 */
[----:B------:R-:W-:Y:S01]  /*38e0*/  SHFL.IDX PT, R114, R15, R235, 0x1f ;  /* 0x00001feb0f727589 */ /* 0x000fe200000e0000 */
[--C-:B------:R-:W-:Y:S01]  /*38f0*/  FADD.FTZ R49, R49, -R16.reuse ;  /* 0x8000001031317221 */ /* 0x100fe20000010000 */
[----:B------:R-:W-:Y:S02]  /*3900*/  FADD.FTZ R51, R51, -R16 ;  /* 0x8000001033337221 */ /* 0x000fe40000010000 */
[----:B------:R-:W-:Y:S04]  /*3910*/  SHFL.IDX PT, R112, R15, R234, 0x1f ;  /* 0x00001fea0f707589 */ /* 0x000fe800000e0000 */
[----:B------:R-:W-:Y:S04]  /*3920*/  SHFL.IDX PT, R108, R15, R233, 0x1f ;  /* 0x00001fe90f6c7589 */ /* 0x000fe800000e0000 */
[----:B------:R-:W-:Y:S04]  /*3930*/  SHFL.IDX PT, R16, R15, R232, 0x1f ;  /* 0x00001fe80f107589 */ /* 0x000fe800000e0000 */
[----:B------:R-:W-:Y:S04]  /*3940*/  SHFL.IDX PT, R15, R15, R230, 0x1f ;  /* 0x00001fe60f0f7589 */ /* 0x000fe800000e0000 */
[----:B------:R-:W1:Y:S04]  /*3950*/  SHFL.IDX PT, R231, R10, R231, 0x1f ;  /* 0x00001fe70ae77589 */ /* 0x000e6800000e0000 */
[----:B------:R-:W-:Y:S04]  /*3960*/  SHFL.IDX PT, R227, R227, R230, 0x1f ;  /* 0x00001fe6e3e37589 */ /* 0x000fe800000e0000 */
[----:B------:R-:W2:Y:S01]  /*3970*/  SHFL.IDX PT, R230, R10, R230, 0x1f ;  /* 0x00001fe60ae67589 */ /* 0x000ea200000e0000 */
[--C-:B------:R-:W-:Y:S01]  /*3980*/  FADD.FTZ R41, R41, -R113.reuse ;  /* 0x8000007129297221 */ /* 0x100fe20000010000 */
[----:B------:R-:W-:-:S02]  /*3990*/  FADD.FTZ R43, R43, -R113 ;  /* 0x800000712b2b7221 */ /* 0x000fc40000010000 */
[----:B------:R-:W-:Y:S04]  /*39a0*/  SHFL.IDX PT, R237, R10, R237, 0x1f ;  /* 0x00001fed0aed7589 */ /* 0x000fe800000e0000 */
[----:B------:R-:W4:Y:S04]  /*39b0*/  SHFL.IDX PT, R113, R10, R8, 0x1f ;  /* 0x00001f080a717589 */ /* 0x000f2800000e0000 */
[----:B------:R-:W5:Y:S04]  /*39c0*/  SHFL.IDX PT, R235, R10, R235, 0x1f ;  /* 0x00001feb0aeb7589 */ /* 0x000f6800000e0000 */
[----:B------:R-:W5:Y:S04]  /*39d0*/  SHFL.IDX PT, R234, R10, R234, 0x1f ;  /* 0x00001fea0aea7589 */ /* 0x000f6800000e0000 */
[----:B------:R-:W3:Y:S04]  /*39e0*/  SHFL.IDX PT, R233, R10, R233, 0x1f ;  /* 0x00001fe90ae97589 */ /* 0x000ee800000e0000 */
[----:B------:R2:W3:Y:S01]  /*39f0*/  SHFL.IDX PT, R232, R10, R232, 0x1f ;  /* 0x00001fe80ae87589 */ /* 0x0004e200000e0000 */
[----:B------:R-:W-:Y:S01]  /*3a00*/  FMUL.FTZ R26, R216, R26 ;  /* 0x0000001ad81a7220 */ /* 0x000fe20000410000 */
[----:B------:R-:W-:Y:S01]  /*3a10*/  FMUL.FTZ R27, R219, R27 ;  /* 0x0000001bdb1b7220 */ /* 0x000fe20000410000 */
[----:B------:R-:W5:Y:S01]  /*3a20*/  MUFU.EX2 R221, R221 ;  /* 0x000000dd00dd7308 */ /* 0x000f620000000800 */
[----:B-1----:R-:W-:Y:S01]  /*3a30*/  FADD.FTZ R121, R84, -R231 ;  /* 0x800000e754797221 */ /* 0x002fe20000010000 */
[----:B------:R-:W-:Y:S01]  /*3a40*/  FMUL.FTZ R28, R18, R28 ;  /* 0x0000001c121c7220 */ /* 0x000fe20000410000 */
[----:B------:R-:W-:Y:S01]  /*3a50*/  FMUL.FTZ R29, R19, R29 ;  /* 0x0000001d131d7220 */ /* 0x000fe20000410000 */
[----:B------:R-:W-:Y:S01]  /*3a60*/  FADD.FTZ R60, R60, -R114 ;  /* 0x800000723c3c7221 */ /* 0x000fe20000010000 */
[----:B--2---:R-:W-:-:S03]  /*3a70*/  FADD.FTZ R10, R68, -R9 ;  /* 0x80000009440a7221 */ /* 0x004fc60000010000 */
[----:B------:R-:W1:Y:S01]  /*3a80*/  MUFU.EX2 R126, R126 ;  /* 0x0000007e007e7308 */ /* 0x000e620000000800 */
[----:B------:R-:W-:Y:S01]  /*3a90*/  FADD.FTZ R9, R70, -R9 ;  /* 0x8000000946097221 */ /* 0x000fe20000010000 */
[----:B------:R-:W-:Y:S01]  /*3aa0*/  FADD.FTZ R70, R69, -R15 ;  /* 0x8000000f45467221 */ /* 0x000fe20000010000 */
[----:B------:R-:W-:Y:S01]  /*3ab0*/  FADD.FTZ R61, R61, -R112 ;  /* 0x800000703d3d7221 */ /* 0x000fe20000010000 */
[----:B------:R-:W-:Y:S01]  /*3ac0*/  FMUL.FTZ R84, R217, R24 ;  /* 0x00000018d9547220 */ /* 0x000fe20000410000 */
[----:B------:R-:W-:-:S03]  /*3ad0*/  FMUL.FTZ R25, R218, R25 ;  /* 0x00000019da197220 */ /* 0x000fc60000410000 */
[----:B------:R-:W2:Y:S01]  /*3ae0*/  MUFU.EX2 R127, R127 ;  /* 0x0000007f007f7308 */ /* 0x000ea20000000800 */
[----:B------:R-:W-:Y:S01]  /*3af0*/  FFMA.FTZ R140, R151, UR10, -R140 ;  /* 0x0000000a978c7c23 */ /* 0x000fe2000801088c */
[----:B------:R-:W-:Y:S01]  /*3b00*/  FADD.FTZ R125, R85, -R230 ;  /* 0x800000e6557d7221 */ /* 0x000fe20000010000 */
[----:B------:R-:W-:Y:S01]  /*3b10*/  FADD.FTZ R65, R65, -R16 ;  /* 0x8000001041417221 */ /* 0x000fe20000010000 */
[----:B------:R-:W-:-:S04]  /*3b20*/  F2FP.BF16.F32.PACK_AB R85, R27, R26 ;  /* 0x0000001a1b55723e */ /* 0x000fc800000010ff */
[----:B------:R-:W2:Y:S01]  /*3b30*/  MUFU.EX2 R131, R131 ;  /* 0x0000008300837308 */ /* 0x000ea20000000800 */
[----:B------:R-:W-:Y:S01]  /*3b40*/  FADD.FTZ R66, R66, -R108 ;  /* 0x8000006c42427221 */ /* 0x000fe20000010000 */
[----:B------:R-:W-:Y:S01]  /*3b50*/  FADD.FTZ R231, R86, -R231 ;  /* 0x800000e756e77221 */ /* 0x000fe20000010000 */
[----:B------:R-:W-:Y:S01]  /*3b60*/  FMUL.FTZ R10, R98, R10 ;  /* 0x0000000a620a7220 */ /* 0x000fe20000410000 */
[----:B------:R-:W-:-:S04]  /*3b70*/  FMUL.FTZ R27, R99, R70 ;  /* 0x00000046631b7220 */ /* 0x000fc80000410000 */
[----:B------:R-:W3:Y:S01]  /*3b80*/  MUFU.EX2 R122, R122 ;  /* 0x0000007a007a7308 */ /* 0x000ee20000000800 */
[----:B------:R-:W-:Y:S01]  /*3b90*/  F2FP.BF16.F32.PACK_AB R86, R29, R28 ;  /* 0x0000001c1d56723e */ /* 0x000fe200000010ff */
[----:B------:R-:W-:Y:S01]  /*3ba0*/  FMUL.FTZ R60, R95, R60 ;  /* 0x0000003c5f3c7220 */ /* 0x000fe20000410000 */
[----:B------:R-:W-:-:S05]  /*3bb0*/  FMUL.FTZ R61, R96, R61 ;  /* 0x0000003d603d7220 */ /* 0x000fca0000410000 */
[----:B------:R-:W3:Y:S01]  /*3bc0*/  MUFU.EX2 R123, R123 ;  /* 0x0000007b007b7308 */ /* 0x000ee20000000800 */
[----:B------:R-:W-:Y:S01]  /*3bd0*/  FADD.FTZ R64, R64, -R108 ;  /* 0x8000006c40407221 */ /* 0x000fe20000010000 */
[----:B------:R-:W-:-:S06]  /*3be0*/  FADD.FTZ R16, R67, -R16 ;  /* 0x8000001043107221 */ /* 0x000fcc0000010000 */
[----:B------:R-:W3:Y:S01]  /*3bf0*/  MUFU.EX2 R134, R134 ;  /* 0x0000008600867308 */ /* 0x000ee20000000800 */
[----:B------:R-:W-:Y:S01]  /*3c00*/  FADD.FTZ R15, R71, -R15 ;  /* 0x8000000f470f7221 */ /* 0x000fe20000010000 */
[----:B------:R-:W-:-:S06]  /*3c10*/  F2FP.BF16.F32.PACK_AB R84, R25, R84 ;  /* 0x000000541954723e */ /* 0x000fcc00000010ff */
[----:B------:R-:W3:Y:S01]  /*3c20*/  MUFU.EX2 R124, R124 ;  /* 0x0000007c007c7308 */ /* 0x000ee20000000800 */
[----:B----4-:R-:W-:Y:S01]  /*3c30*/  FADD.FTZ R67, R72, -R113 ;  /* 0x8000007148437221 */ /* 0x010fe20000010000 */
[----:B------:R-:W-:-:S06]  /*3c40*/  FADD.FTZ R108, R73, -R237 ;  /* 0x800000ed496c7221 */ /* 0x000fcc0000010000 */
[----:B------:R-:W4:Y:S01]  /*3c50*/  MUFU.EX2 R107, R107 ;  /* 0x0000006b006b7308 */ /* 0x000f220000000800 */
[----:B------:R-:W-:-:S07]  /*3c60*/  FMUL.FTZ R25, R97, R65 ;  /* 0x0000004161197220 */ /* 0x000fce0000410000 */
[----:B------:R-:W4:Y:S01]  /*3c70*/  MUFU.EX2 R110, R110 ;  /* 0x0000006e006e7308 */ /* 0x000f220000000800 */
[----:B------:R-:W-:-:S07]  /*3c80*/  FMUL.FTZ R65, R130, R66 ;  /* 0x0000004282417220 */ /* 0x000fce0000410000 */
[----:B------:R-:W4:Y:S01]  /*3c90*/  MUFU.EX2 R128, R128 ;  /* 0x0000008000807308 */ /* 0x000f220000000800 */
[----:B------:R-:W-:-:S07]  /*3ca0*/  F2FP.BF16.F32.PACK_AB R66, R27, R10 ;  /* 0x0000000a1b42723e */ /* 0x000fce00000010ff */
[----:B------:R-:W4:Y:S08]  /*3cb0*/  MUFU.EX2 R115, R115 ;  /* 0x0000007300737308 */ /* 0x000f300000000800 */
[----:B------:R-:W4:Y:S08]  /*3cc0*/  MUFU.EX2 R118, R118 ;  /* 0x0000007600767308 */ /* 0x000f300000000800 */
[----:B------:R-:W4:Y:S01]  /*3cd0*/  MUFU.EX2 R119, R119 ;  /* 0x0000007700777308 */ /* 0x000f220000000800 */
[----:B------:R-:W-:Y:S01]  /*3ce0*/  F2FP.BF16.F32.PACK_AB R70, R61, R60 ;  /* 0x0000003c3d46723e */ /* 0x000fe200000010ff */
[----:B------:R-:W-:-:S06]  /*3cf0*/  FMUL.FTZ R10, R135, R15 ;  /* 0x0000000f870a7220 */ /* 0x000fcc0000410000 */
[----:B------:R-:W-:Y:S01]  /*3d00*/  MUFU.EX2 R102, R102 ;  /* 0x0000006600667308 */ /* 0x000fe20000000800 */
[----:B------:R-:W-:Y:S01]  /*3d10*/  FMUL.FTZ R60, R100, R67 ;  /* 0x00000043643c7220 */ /* 0x000fe20000410000 */
[----:B------:R-:W-:-:S06]  /*3d20*/  FMUL.FTZ R15, R101, R108 ;  /* 0x0000006c650f7220 */ /* 0x000fcc0000410000 */
[----:B------:R-:W4:Y:S01]  /*3d30*/  MUFU.EX2 R138, R138 ;  /* 0x0000008a008a7308 */ /* 0x000f220000000800 */
[----:B------:R-:W-:-:S07]  /*3d40*/  FADD.FTZ R62, R62, -R114 ;  /* 0x800000723e3e7221 */ /* 0x000fce0000010000 */
[----:B------:R-:W4:Y:S01]  /*3d50*/  MUFU.EX2 R139, R139 ;  /* 0x0000008b008b7308 */ /* 0x000f220000000800 */
[----:B------:R-:W-:-:S07]  /*3d60*/  FADD.FTZ R63, R63, -R112 ;  /* 0x800000703f3f7221 */ /* 0x000fce0000010000 */
[----:B------:R-:W4:Y:S08]  /*3d70*/  MUFU.EX2 R132, R132 ;  /* 0x0000008400847308 */ /* 0x000f300000000800 */
[----:B------:R-:W4:Y:S01]  /*3d80*/  MUFU.EX2 R133, R133 ;  /* 0x0000008500857308 */ /* 0x000f220000000800 */
[----:B------:R-:W-:-:S07]  /*3d90*/  FADD.FTZ R56, R56, -R117 ;  /* 0x8000007538387221 */ /* 0x000fce0000010000 */
[----:B------:R-:W4:Y:S01]  /*3da0*/  MUFU.EX2 R103, R103 ;  /* 0x0000006700677308 */ /* 0x000f220000000800 */
[----:B------:R-:W-:-:S07]  /*3db0*/  FADD.FTZ R58, R58, -R117 ;  /* 0x800000753a3a7221 */ /* 0x000fce0000010000 */
[----:B------:R-:W-:Y:S01]  /*3dc0*/  MUFU.EX2 R104, R104 ;  /* 0x0000006800687308 */ /* 0x000fe20000000800 */
[----:B------:R-:W-:-:S07]  /*3dd0*/  FADD.FTZ R57, R57, -R120 ;  /* 0x8000007839397221 */ /* 0x000fce0000010000 */
[----:B------:R-:W-:Y:S01]  /*3de0*/  MUFU.EX2 R105, R105 ;  /* 0x0000006900697308 */ /* 0x000fe20000000800 */
[----:B------:R-:W-:-:S07]  /*3df0*/  FADD.FTZ R59, R59, -R120 ;  /* 0x800000783b3b7221 */ /* 0x000fce0000010000 */
[----:B------:R-:W-:Y:S08]  /*3e00*/  MUFU.EX2 R106, R106 ;  /* 0x0000006a006a7308 */ /* 0x000ff00000000800 */
[----:B------:R-:W4:Y:S08]  /*3e10*/  MUFU.EX2 R136, R136 ;  /* 0x0000008800887308 */ /* 0x000f300000000800 */
[----:B------:R-:W4:Y:S08]  /*3e20*/  MUFU.EX2 R137, R137 ;  /* 0x0000008900897308 */ /* 0x000f300000000800 */
[----:B------:R-:W4:Y:S08]  /*3e30*/  MUFU.EX2 R228, R228 ;  /* 0x000000e400e47308 */ /* 0x000f300000000800 */
[----:B------:R-:W4:Y:S01]  /*3e40*/  MUFU.EX2 R29, R140 ;  /* 0x0000008c001d7308 */ /* 0x000f220000000800 */
[--C-:B------:R-:W-:Y:S01]  /*3e50*/  FADD.FTZ R53, R53, -R227.reuse ;  /* 0x800000e335357221 */ /* 0x100fe20000010000 */
[----:B------:R-:W-:Y:S01]  /*3e60*/  FADD.FTZ R55, R55, -R227 ;  /* 0x800000e337377221 */ /* 0x000fe20000010000 */
[----:B------:R-:W-:Y:S01]  /*3e70*/  FMUL.FTZ R30, R220, R30 ;  /* 0x0000001edc1e7220 */ /* 0x000fe20000410000 */
[----:B-----5:R-:W-:Y:S01]  /*3e80*/  FMUL.FTZ R31, R221, R31 ;  /* 0x0000001fdd1f7220 */ /* 0x020fe20000410000 */
[----:B-1----:R-:W-:Y:S01]  /*3e90*/  FMUL.FTZ R62, R126, R62 ;  /* 0x0000003e7e3e7220 */ /* 0x002fe20000410000 */
[----:B--2---:R-:W-:Y:S01]  /*3ea0*/  FMUL.FTZ R63, R127, R63 ;  /* 0x0000003f7f3f7220 */ /* 0x004fe20000410000 */
[----:B------:R-:W-:Y:S01]  /*3eb0*/  FMUL.FTZ R16, R131, R16 ;  /* 0x0000001083107220 */ /* 0x000fe20000410000 */
[----:B------:R-:W-:Y:S01]  /*3ec0*/  F2FP.BF16.F32.PACK_AB R60, R15, R60 ;  /* 0x0000003c0f3c723e */ /* 0x000fe200000010ff */
        /* <DEDUP_REMOVED lines=12> */
[----:B---3--:R-:W-:Y:S01]  /*3f90*/  FMUL.FTZ R58, R122, R58 ;  /* 0x0000003a7a3a7220 */ /* 0x008fe20000410000 */
[----:B------:R-:W-:Y:S01]  /*3fa0*/  FMUL.FTZ R59, R123, R59 ;  /* 0x0000003b7b3b7220 */ /* 0x000fe20000410000 */
[----:B------:R-:W-:Y:S01]  /*3fb0*/  FMUL.FTZ R9, R134, R9 ;  /* 0x0000000986097220 */ /* 0x000fe20000410000 */
[----:B------:R-:W-:-:S02]  /*3fc0*/  IMAD R15, R0, 0x4000, R141 ;  /* 0x00004000000f7824 */ /* 0x000fc400078e028d */
[----:B------:R-:W-:Y:S01]  /*3fd0*/  FADD.FTZ R113, R74, -R113 ;  /* 0x800000714a717221 */ /* 0x000fe20000010000 */
[----:B------:R-:W-:Y:S01]  /*3fe0*/  FADD.FTZ R237, R75, -R237 ;  /* 0x800000ed4bed7221 */ /* 0x000fe20000010000 */
[----:B------:R-:W-:Y:S01]  /*3ff0*/  FADD.FTZ R235, R78, -R235 ;  /* 0x800000eb4eeb7221 */ /* 0x000fe20000010000 */
[----:B------:R-:W-:Y:S01]  /*4000*/  FADD.FTZ R234, R79, -R234 ;  /* 0x800000ea4fea7221 */ /* 0x000fe20000010000 */
[--C-:B------:R-:W-:Y:S01]  /*4010*/  FADD.FTZ R114, R80, -R233.reuse ;  /* 0x800000e950727221 */ /* 0x100fe20000010000 */
[--C-:B------:R-:W-:Y:S01]  /*4020*/  FADD.FTZ R120, R81, -R232.reuse ;  /* 0x800000e851787221 */ /* 0x100fe20000010000 */
        /* <DEDUP_REMOVED lines=59> */
[----:B------:R1:W-:Y:S01]  /*43e0*/  STSM.16.MT88.4 [R15+0x21c00], R76 ;  /* 0x021c004c0f007844 */ /* 0x0003e20000004200 */
        /* <DEDUP_REMOVED lines=11> */
[----:B------:R1:W-:Y:S04]  /*44a0*/  STSM.16.MT88.4 [R15+0x23c00], R60 ;  /* 0x023c003c0f007844 */ /* 0x0003e80000004200 */
[----:B------:R1:W-:Y:S01]  /*44b0*/  STSM.16.MT88.4 [R15+0x24400], R56 ;  /* 0x024400380f007844 */ /* 0x0003e20000004200 */
[----:B------:R-:W-:Y:S01]  /*44c0*/  WARPGROUP.ARRIVE ;  /* 0x00000000000079c5 */ /* 0x000fe20000000000 */
[----:B------:R-:W-:Y:S01]  /*44d0*/  UMOV UR6, UR4 ;  /* 0x0000000400067c82 */ /* 0x000fe20008000000 */
[----:B------:R-:W-:-:S04]  /*44e0*/  UMOV UR7, 0x40000040 ;  /* 0x4000004000077882 */ /* 0x000fc80000000000 */
        /* <DEDUP_REMOVED lines=137> */
.L_x_6409:
        /* <DEDUP_REMOVED lines=68> */
.L_x_6410:
[----:B-1----:R-:W2:Y:S01]  /*51c0*/  LDL R5, [R1] ;  /* 0x0000000001057983 */ /* 0x002ea20000100800 */
        /* <DEDUP_REMOVED lines=11> */
.L_x_6400:
[----:B------:R-:W-:-:S06]  /*5280*/  UISETP.GE.AND UP0, UPT, UR41, UR40, UPT ;  /* 0x000000282900728c */ /* 0x000fcc000bf06270 */
[----:B------:R-:W-:-:S13]  /*5290*/  PLOP3.LUT P0, PT, PT, PT, UP0, 0x80, 0x0 ;  /* 0x000000000000781c */ /* 0x000fda0003f0f008 */
[----:B------:R-:W-:Y:S05]  /*52a0*/  @P0 BRA `(.L_x_6412) ;  /* 0x0000003800480947 */ /* 0x000fea0003800000 */
[----:B------:R-:W1:Y:S01]  /*52b0*/  LDL.LU R11, [R1+0x20] ;  /* 0x00002000010b7983 */ /* 0x000e620000300800 */
[----:B------:R-:W-:-:S03]  /*52c0*/  ULDC UR4, c[0x0][0x290] ;  /* 0x0000a40000047ab9 */ /* 0x000fc60000000800 */
[----:B------:R-:W3:Y:S01]  /*52d0*/  LDL.LU R10, [R1+0x14] ;  /* 0x00001400010a7983 */ /* 0x000ee20000300800 */
[----:B------:R-:W-:Y:S01]  /*52e0*/  UIMAD UR4, UR37, -0x80, UR4 ;  /* 0xffffff80250478a4 */ /* 0x000fe2000f8e0204 */
[----:B------:R-:W-:Y:S01]  /*52f0*/  IMAD R229, R229, 0x2000, R236 ;  /* 0x00002000e5e57824 */ /* 0x000fe200078e02ec */
[----:B------:R-:W4:Y:S01]  /*5300*/  S2R R5, SR_TID.X ;  /* 0x0000000000057919 */ /* 0x000f220000002100 */
[----:B------:R-:W-:-:S03]  /*5310*/  IMAD.MOV.U32 R235, RZ, RZ, 0x40000040 ;  /* 0x40000040ffeb7424 */ /* 0x000fc600078e00ff */
[----:B--2---:R-:W-:Y:S02]  /*5320*/  IMAD.U32 R15, RZ, RZ, UR4 ;  /* 0x00000004ff0f7e24 */ /* 0x004fe4000f8e00ff */
[----:B------:R-:W-:Y:S02]  /*5330*/  IMAD.MOV.U32 R233, RZ, RZ, 0x40000040 ;  /* 0x40000040ffe97424 */ /* 0x000fe400078e00ff */
        /* <DEDUP_REMOVED lines=8> */
[----:B------:R-:W-:Y:S01]  /*53c0*/  IMAD.IADD R8, R5, 0x1, -R8 ;  /* 0x0000000105087824 */ /* 0x000fe200078e0a08 */
[----:B-1----:R-:W-:Y:S02]  /*53d0*/  LEA.HI R13, R11, R9, RZ, 0x5 ;  /* 0x000000090b0d7211 */ /* 0x002fe400078f28ff */
[----:B------:R-:W-:Y:S02]  /*53e0*/  LEA.HI R9, R7, R7, RZ, 0x1 ;  /* 0x0000000707097211 */ /* 0x000fe400078f08ff */
[--C-:B---3--:R-:W-:Y:S02]  /*53f0*/  SHF.R.S32.HI R11, RZ, 0x2, R10.reuse ;  /* 0x00000002ff0b7819 */ /* 0x108fe4000001140a */
[----:B------:R-:W-:Y:S02]  /*5400*/  LOP3.LUT R12, R9, 0xfffffffe, RZ, 0xc0, !PT ;  /* 0xfffffffe090c7812 */ /* 0x000fe400078ec0ff */
[----:B------:R-:W-:Y:S02]  /*5410*/  SHF.R.S32.HI R10, RZ, 0x1f, R10 ;  /* 0x0000001fff0a7819 */ /* 0x000fe4000001140a */
[----:B------:R-:W-:-:S02]  /*5420*/  SHF.R.S32.HI R9, RZ, 0x1f, R8 ;  /* 0x0000001fff097819 */ /* 0x000fc40000011408 */
[----:B------:R-:W-:Y:S01]  /*5430*/  SHF.R.S32.HI R14, RZ, 0x5, R13 ;  /* 0x00000005ff0e7819 */ /* 0x000fe2000001140d */
[----:B------:R-:W-:Y:S01]  /*5440*/  IMAD.IADD R13, R7, 0x1, -R12 ;  /* 0x00000001070d7824 */ /* 0x000fe200078e0a0c */
[----:B------:R-:W-:Y:S02]  /*5450*/  LEA.HI R10, R10, R11, RZ, 0x3 ;  /* 0x0000000b0a0a7211 */ /* 0x000fe400078f18ff */
[CC--:B------:R-:W-:Y:S01]  /*5460*/  LEA.HI R7, R9.reuse, R8.reuse, RZ, 0x3 ;  /* 0x0000000809077211 */ /* 0x0c0fe200078f18ff */
[----:B------:R-:W-:Y:S01]  /*5470*/  IMAD R14, R14, -0x10, R15 ;  /* 0xfffffff00e0e7824 */ /* 0x000fe200078e020f */
[----:B------:R-:W-:Y:S02]  /*5480*/  LEA.HI R9, R9, R8, RZ, 0x2 ;  /* 0x0000000809097211 */ /* 0x000fe400078f10ff */
[----:B------:R-:W-:Y:S02]  /*5490*/  LOP3.LUT R12, R10, 0xfffffff8, RZ, 0xc0, !PT ;  /* 0xfffffff80a0c7812 */ /* 0x000fe400078ec0ff */
[----:B------:R-:W-:-:S02]  /*54a0*/  SHF.R.S32.HI R8, RZ, 0x3, R7 ;  /* 0x00000003ff087819 */ /* 0x000fc40000011407 */
[----:B------:R-:W-:Y:S02]  /*54b0*/  SHF.R.S32.HI R7, RZ, 0x1f, R7 ;  /* 0x0000001fff077819 */ /* 0x000fe40000011407 */
[----:B------:R-:W-:Y:S02]  /*54c0*/  SHF.R.S32.HI R10, RZ, 0x2, R9 ;  /* 0x00000002ff0a7819 */ /* 0x000fe40000011409 */
[----:B------:R-:W-:Y:S02]  /*54d0*/  LEA.HI R7, R7, R8, RZ, 0x4 ;  /* 0x0000000807077211 */ /* 0x000fe400078f20ff */
[----:B------:R-:W-:Y:S02]  /*54e0*/  LEA.HI R9, R9, R10, RZ, 0x1 ;  /* 0x0000000a09097211 */ /* 0x000fe400078f08ff */
[----:B------:R-:W-:Y:S02]  /*54f0*/  LEA.HI R15, R6, R5, RZ, 0x2 ;  /* 0x00000005060f7211 */ /* 0x000fe400078f10ff */
[----:B------:R-:W-:-:S02]  /*5500*/  LOP3.LUT R7, R7, 0x1ffffff0, RZ, 0xc0, !PT ;  /* 0x1ffffff007077812 */ /* 0x000fc400078ec0ff */
[----:B------:R-:W-:Y:S02]  /*5510*/  LOP3.LUT R9, R9, 0xfffffffe, RZ, 0xc0, !PT ;  /* 0xfffffffe09097812 */ /* 0x000fe400078ec0ff */
[----:B------:R-:W-:Y:S01]  /*5520*/  IADD3 R6, R14, R12, -R11 ;  /* 0x0000000c0e067210 */ /* 0x000fe20007ffe80b */
[----:B------:R-:W-:Y:S01]  /*5530*/  IMAD.IADD R8, R8, 0x1, -R7 ;  /* 0x0000000108087824 */ /* 0x000fe200078e0a07 */
[----:B------:R-:W-:Y:S01]  /*5540*/  LOP3.LUT R12, R15, 0xfffffffc, RZ, 0xc0, !PT ;  /* 0xfffffffc0f0c7812 */ /* 0x000fe200078ec0ff */
[C---:B------:R-:W-:Y:S02]  /*5550*/  IMAD.IADD R9, R10.reuse, 0x1, -R9 ;  /* 0x000000010a097824 */ /* 0x040fe400078e0a09 */
[C---:B------:R-:W-:Y:S02]  /*5560*/  VIADD R11, R10.reuse, 0x8 ;  /* 0x000000080a0b7836 */ /* 0x040fe40000000000 */
[----:B------:R-:W-:Y:S02]  /*5570*/  IMAD R6, R13, -0x40, R6 ;  /* 0xffffffc00d067824 */ /* 0x000fe400078e0206 */
[----:B------:R-:W-:-:S02]  /*5580*/  VIADD R13, R10, 0x10 ;  /* 0x000000100a0d7836 */ /* 0x000fc40000000000 */
[----:B------:R-:W-:Y:S02]  /*5590*/  IMAD R7, R8, 0x8, R9 ;  /* 0x0000000808077824 */ /* 0x000fe400078e0209 */
[----:B------:R-:W-:Y:S01]  /*55a0*/  IMAD.IADD R5, R5, 0x1, -R12 ;  /* 0x0000000105057824 */ /* 0x000fe200078e0a0c */
[----:B------:R-:W-:Y:S01]  /*55b0*/  LEA.HI R12, R11, R11, RZ, 0x1 ;  /* 0x0000000b0b0c7211 */ /* 0x000fe200078f08ff */
[----:B------:R-:W-:Y:S01]  /*55c0*/  VIADD R15, R10, 0x18 ;  /* 0x000000180a0f7836 */ /* 0x000fe20000000000 */
[----:B------:R-:W-:Y:S01]  /*55d0*/  LEA.HI R8, R13, R13, RZ, 0x1 ;  /* 0x0000000d0d087211 */ /* 0x000fe200078f08ff */
[----:B------:R1:W-:Y:S01]  /*55e0*/  STL [R1+0x38], R7 ;  /* 0x0000380701007387 */ /* 0x0003e20000100800 */
[----:B------:R-:W-:Y:S02]  /*55f0*/  LOP3.LUT R14, R12, 0xfffffffe, RZ, 0xc0, !PT ;  /* 0xfffffffe0c0e7812 */ /* 0x000fe400078ec0ff */
[----:B------:R-:W-:Y:S02]  /*5600*/  LOP3.LUT R10, R8, 0xfffffffe, RZ, 0xc0, !PT ;  /* 0xfffffffe080a7812 */ /* 0x000fe400078ec0ff */
[----:B------:R-:W-:Y:S01]  /*5610*/  SHF.R.S32.HI R9, RZ, 0x1, R8 ;  /* 0x00000001ff097819 */ /* 0x000fe20000011408 */
[----:B------:R-:W-:Y:S01]  /*5620*/  IMAD.IADD R14, R11, 0x1, -R14 ;  /* 0x000000010b0e7824 */ /* 0x000fe200078e0a0e */
[----:B------:R-:W-:Y:S01]  /*5630*/  SHF.R.S32.HI R8, RZ, 0x1f, R8 ;  /* 0x0000001fff087819 */ /* 0x000fe20000011408 */
[----:B------:R-:W-:Y:S01]  /*5640*/  IMAD.IADD R10, R13, 0x1, -R10 ;  /* 0x000000010d0a7824 */ /* 0x000fe200078e0a0a */
[----:B------:R-:W-:Y:S01]  /*5650*/  LEA.HI R11, R15, R15, RZ, 0x1 ;  /* 0x0000000f0f0b7211 */ /* 0x000fe200078f08ff */
[----:B------:R-:W-:Y:S01]  /*5660*/  IMAD.MOV.U32 R13, RZ, RZ, 0x40000040 ;  /* 0x40000040ff0d7424 */ /* 0x000fe200078e00ff */
[----:B-1----:R-:W-:-:S02]  /*5670*/  SHF.R.S32.HI R7, RZ, 0x1, R12 ;  /* 0x00000001ff077819 */ /* 0x002fc4000001140c */
[----:B------:R-:W-:Y:S02]  /*5680*/  SHF.R.S32.HI R12, RZ, 0x1f, R12 ;  /* 0x0000001fff0c7819 */ /* 0x000fe4000001140c */
[----:B------:R-:W-:Y:S02]  /*5690*/  LEA.HI R8, R8, R9, RZ, 0x4 ;  /* 0x0000000908087211 */ /* 0x000fe400078f20ff */
[----:B------:R-:W-:Y:S02]  /*56a0*/  LEA.HI R12, R12, R7, RZ, 0x4 ;  /* 0x000000070c0c7211 */ /* 0x000fe400078f20ff */
[----:B------:R-:W-:Y:S02]  /*56b0*/  LOP3.LUT R8, R8, 0x1ffffff0, RZ, 0xc0, !PT ;  /* 0x1ffffff008087812 */ /* 0x000fe400078ec0ff */
[----:B------:R-:W-:Y:S02]  /*56c0*/  LOP3.LUT R12, R12, 0x1ffffff0, RZ, 0xc0, !PT ;  /* 0x1ffffff00c0c7812 */ /* 0x000fe400078ec0ff */
[--C-:B------:R-:W-:Y:S01]  /*56d0*/  SHF.R.S32.HI R16, RZ, 0x1, R11.reuse ;  /* 0x00000001ff107819 */ /* 0x100fe2000001140b */
[----:B------:R-:W-:Y:S01]  /*56e0*/  IMAD.IADD R9, R9, 0x1, -R8 ;  /* 0x0000000109097824 */ /* 0x000fe200078e0a08 */
[----:B------:R-:W-:Y:S01]  /*56f0*/  SHF.R.S32.HI R17, RZ, 0x1f, R11 ;  /* 0x0000001fff117819 */ /* 0x000fe2000001140b */
[----:B------:R-:W-:Y:S01]  /*5700*/  IMAD.IADD R7, R7, 0x1, -R12 ;  /* 0x0000000107077824 */ /* 0x000fe200078e0a0c */
[----:B------:R-:W-:Y:S01]  /*5710*/  LOP3.LUT R18, R11, 0xfffffffe, RZ, 0xc0, !PT ;  /* 0xfffffffe0b127812 */ /* 0x000fe200078ec0ff */
[----:B------:R-:W-:Y:S01]  /*5720*/  IMAD.MOV.U32 R11, RZ, RZ, 0x40000040 ;  /* 0x40000040ff0b7424 */ /* 0x000fe200078e00ff */
[----:B------:R-:W-:Y:S01]  /*5730*/  LEA.HI R17, R17, R16, RZ, 0x4 ;  /* 0x0000001011117211 */ /* 0x000fe200078f20ff */
[----:B------:R-:W-:-:S02]  /*5740*/  IMAD R8, R7, 0x8, R14 ;  /* 0x0000000807087824 */ /* 0x000fc400078e020e */
[----:B------:R-:W-:Y:S01]  /*5750*/  IMAD R7, R9, 0x8, R10 ;  /* 0x0000000809077824 */ /* 0x000fe200078e020a */
[----:B------:R-:W-:Y:S01]  /*5760*/  LOP3.LUT R17, R17, 0x1ffffff0, RZ, 0xc0, !PT ;  /* 0x1ffffff011117812 */ /* 0x000fe200078ec0ff */
[----:B------:R-:W-:Y:S01]  /*5770*/  IMAD.IADD R18, R15, 0x1, -R18 ;  /* 0x000000010f127824 */ /* 0x000fe200078e0a12 */
[----:B------:R1:W-:Y:S01]  /*5780*/  STL [R1+0x34], R8 ;  /* 0x0000340801007387 */ /* 0x0003e20000100800 */
[----:B------:R-:W-:Y:S02]  /*5790*/  IMAD.MOV.U32 R15, RZ, RZ, 0x40000040 ;  /* 0x40000040ff0f7424 */ /* 0x000fe400078e00ff */
[----:B------:R-:W-:Y:S01]  /*57a0*/  IMAD.IADD R17, R16, 0x1, -R17 ;  /* 0x0000000110117824 */ /* 0x000fe200078e0a11 */
[----:B------:R2:W-:Y:S01]  /*57b0*/  STL [R1+0x28], R7 ;  /* 0x0000280701007387 */ /* 0x0005e20000100800 */
[----:B------:R-:W-:Y:S02]  /*57c0*/  IMAD.MOV.U32 R9, RZ, RZ, 0x40000040 ;  /* 0x40000040ff097424 */ /* 0x000fe400078e00ff */
[----:B------:R-:W-:-:S02]  /*57d0*/  IMAD R10, R17, 0x8, R18 ;  /* 0x00000008110a7824 */ /* 0x000fc400078e0212 */
[----:B------:R-:W-:Y:S02]  /*57e0*/  VIADD R17, R5, 0x8 ;  /* 0x0000000805117836 */ /* 0x000fe40000000000 */
[----:B-1----:R-:W-:Y:S01]  /*57f0*/  VIADD R8, R229, 0x4000 ;  /* 0x00004000e5087836 */ /* 0x002fe20000000000 */
[----:B------:R1:W-:Y:S01]  /*5800*/  STL [R1+0x24], R10 ;  /* 0x0000240a01007387 */ /* 0x0003e20000100800 */
[----:B------:R-:W-:Y:S02]  /*5810*/  VIADD R16, R5, 0xc ;  /* 0x0000000c05107836 */ /* 0x000fe40000000000 */
[----:B--2---:R-:W-:Y:S01]  /*5820*/  VIADD R7, R229, 0x20c00 ;  /* 0x00020c00e5077836 */ /* 0x004fe20000000000 */
[----:B------:R-:W-:Y:S01]  /*5830*/  SHF.R.U32.HI R229, RZ, 0x4, R229 ;  /* 0x00000004ffe57819 */ /* 0x000fe200000116e5 */
[C---:B------:R-:W-:Y:S01]  /*5840*/  VIADD R17, R5.reuse, 0x14 ;  /* 0x0000001405117836 */ /* 0x040fe20000000000 */
[----:B------:R-:W-:Y:S01]  /*5850*/  SHF.R.U32.HI R8, RZ, 0x4, R8 ;  /* 0x00000004ff087819 */ /* 0x000fe20000011608 */
[----:B------:R-:W-:Y:S01]  /*5860*/  VIADD R16, R5, 0x18 ;  /* 0x0000001805107836 */ /* 0x000fe20000000000 */
[----:B------:R-:W-:-:S02]  /*5870*/  SHF.R.U32.HI R7, RZ, 0x4, R7 ;  /* 0x00000004ff077819 */ /* 0x000fc40000011607 */
[----:B------:R-:W-:Y:S02]  /*5880*/  LOP3.LUT R229, R229, 0x3fff, RZ, 0xc0, !PT ;  /* 0x00003fffe5e57812 */ /* 0x000fe400078ec0ff */
[----:B------:R-:W-:Y:S02]  /*5890*/  LOP3.LUT R8, R8, 0x3fff, RZ, 0xc0, !PT ;  /* 0x00003fff08087812 */ /* 0x000fe400078ec0ff */
[----:B------:R-:W-:Y:S02]  /*58a0*/  LOP3.LUT R7, R7, 0x3fff, RZ, 0xc0, !PT ;  /* 0x00003fff07077812 */ /* 0x000fe400078ec0ff */
[----:B-1----:R-:W-:Y:S02]  /*58b0*/  LOP3.LUT R10, R229, 0x10000, RZ, 0xfc, !PT ;  /* 0x00010000e50a7812 */ /* 0x002fe400078efcff */
[----:B------:R-:W-:Y:S02]  /*58c0*/  LOP3.LUT R237, R8, 0x10000, RZ, 0xfc, !PT ;  /* 0x0001000008ed7812 */ /* 0x000fe400078efcff */
[----:B------:R-:W-:Y:S01]  /*58d0*/  LOP3.LUT R7, R7, 0x10000, RZ, 0xfc, !PT ;  /* 0x0001000007077812 */ /* 0x000fe200078efcff */
[C---:B------:R-:W-:Y:S01]  /*58e0*/  VIADD R14, R10.reuse, 0x2 ;  /* 0x000000020a0e7836 */ /* 0x040fe20000000000 */
[----:B------:R1:W-:Y:S01]  /*58f0*/  STL [R1+0x20], R10 ;  /* 0x0000200a01007387 */ /* 0x0003e20000100800 */
[----:B------:R-:W-:-:S02]  /*5900*/  VIADD R12, R10, 0x4 ;  /* 0x000000040a0c7836 */ /* 0x000fc40000000000 */
[C---:B------:R-:W-:Y:S01]  /*5910*/  VIADD R8, R237.reuse, 0x2 ;  /* 0x00000002ed087836 */ /* 0x040fe20000000000 */
[----:B------:R2:W-:Y:S01]  /*5920*/  STL [R1+0x2c], R7 ;  /* 0x00002c0701007387 */ /* 0x0005e20000100800 */
[C---:B------:R-:W-:Y:S02]  /*5930*/  VIADD R234, R237.reuse, 0x4 ;  /* 0x00000004edea7836 */ /* 0x040fe40000000000 */
[----:B------:R-:W-:Y:S01]  /*5940*/  VIADD R232, R237, 0x6 ;  /* 0x00000006ede87836 */ /* 0x000fe20000000000 */
[----:B------:R3:W-:Y:S01]  /*5950*/  STL.64 [R1+0x18], R14 ;  /* 0x0000180e01007387 */ /* 0x0007e20000100a00 */
[----:B-1----:R-:W-:-:S03]  /*5960*/  VIADD R10, R10, 0x6 ;  /* 0x000000060a0a7836 */ /* 0x002fc60000000000 */
[----:B------:R3:W-:Y:S01]  /*5970*/  STL.64 [R1+0x10], R12 ;  /* 0x0000100c01007387 */ /* 0x0007e20000100a00 */
[----:B--2---:R-:W-:-:S03]  /*5980*/  VIADD R7, R5, 0x4 ;  /* 0x0000000405077836 */ /* 0x004fc60000000000 */
[----:B------:R3:W-:Y:S01]  /*5990*/  STL.64 [R1+0x8], R10 ;  /* 0x0000080a01007387 */ /* 0x0007e20000100a00 */
[C---:B------:R-:W-:Y:S02]  /*59a0*/  VIADD R7, R5.reuse, 0x10 ;  /* 0x0000001005077836 */ /* 0x040fe40000000000 */
[----:B------:R-:W-:Y:S01]  /*59b0*/  VIADD R7, R5, 0x1c ;  /* 0x0000001c05077836 */ /* 0x000fe20000000000 */
[----:B------:R3:W-:Y:S06]  /*59c0*/  STL.64 [R1], R8 ;  /* 0x0000000801007387 */ /* 0x0007ec0000100a00 */
.L_x_6423:
[----:B------:R-:W-:-:S05]  /*59d0*/  IMAD.U32 R7, RZ, RZ, UR36 ;  /* 0x00000024ff077e24 */ /* 0x000fca000f8e00ff */
[----:B------:R-:W-:-:S04]  /*59e0*/  LOP3.LUT R7, R7, 0x1, RZ, 0xfc, !PT ;  /* 0x0000000107077812 */ /* 0x000fc800078efcff */
[----:B------:R-:W-:-:S13]  /*59f0*/  ISETP.NE.AND P0, PT, R7, 0x3, PT ;  /* 0x000000030700780c */ /* 0x000fda0003f05270 */
[----:B--2---:R-:W-:Y:S05]  /*5a00*/  @!P0 BRA `(.L_x_6413) ;  /* 0x0000000000048947 */ /* 0x004fea0003800000 */
[----:B------:R-:W-:Y:S01]  /*5a10*/  BPT.TRAP 0x1 ;  /* 0x000000040000795c */ /* 0x000fe20000300000 */
.L_x_6413:
[----:B------:R-:W-:Y:S01]  /*5a20*/  IMAD R7, R0, 0x8, R236 ;  /* 0x0000000800077824 */ /* 0x000fe200078e02ec */
[----:B------:R-:W-:-:S04]  /*5a30*/  SHF.L.U32 R18, R4, 0x1f, RZ ;  /* 0x0000001f04127819 */ /* 0x000fc800000006ff */
[----:B------:R1:W2:Y:S01]  /*5a40*/  SYNCS.PHASECHK.TRANS64.TRYWAIT P1, [R7+URZ+0x30c10], R18 ;  /* 0x030c1012070075a7 */ /* 0x0002a2000802017f */
[----:B------:R-:W-:Y:S05]  /*5a50*/  @!P0 BRA `(.L_x_6414) ;  /* 0x0000000000048947 */ /* 0x000fea0003800000 */
[----:B------:R-:W-:Y:S01]  /*5a60*/  BPT.TRAP 0x1 ;  /* 0x000000040000795c */ /* 0x000fe20000300000 */
.L_x_6414:
[----:B---3--:R-:W-:-:S05]  /*5a70*/  VIADD R8, R236, 0x10000 ;  /* 0x00010000ec087836 */ /* 0x008fca0000000000 */
[----:B------:R-:W-:-:S04]  /*5a80*/  SHF.R.U32.HI R8, RZ, 0x4, R8 ;  /* 0x00000004ff087819 */ /* 0x000fc80000011608 */
[----:B------:R-:W-:-:S04]  /*5a90*/  LOP3.LUT R8, R8, 0x3fff, RZ, 0xc0, !PT ;  /* 0x00003fff08087812 */ /* 0x000fc800078ec0ff */
[----:B------:R-:W-:Y:S01]  /*5aa0*/  LOP3.LUT R9, R8, 0x10000, RZ, 0xfc, !PT ;  /* 0x0001000008097812 */ /* 0x000fe200078efcff */
[----:B--2---:R-:W-:Y:S06]  /*5ab0*/  @P1 BRA `(.L_x_6415) ;  /* 0x0000000000081947 */ /* 0x004fec0003800000 */
[----:B------:R-:W2:Y:S02]  /*5ac0*/  SYNCS.PHASECHK.TRANS64.TRYWAIT P1, [R7+URZ+0x30c10], R18 ;  /* 0x030c1012070075a7 */ /* 0x000ea4000802017f */
[----:B--2---:R-:W-:Y:S05]  /*5ad0*/  @!P1 BRA `(.L_x_6416) ;  /* 0x0000006800489947 */ /* 0x004fea0003800000 */
.L_x_6415:
        /* <DEDUP_REMOVED lines=63> */
.L_x_6417:
[----:B------:R1:W1:Y:S01]  /*5ed0*/  SYNCS.PHASECHK.TRANS64.TRYWAIT P1, [R7+URZ+0x30c30], R18 ;  /* 0x030c3012070075a7 */ /* 0x000262000802017f */
[----:B------:R-:W-:Y:S05]  /*5ee0*/  @!P0 BRA `(.L_x_6418) ;  /* 0x0000000000048947 */ /* 0x000fea0003800000 */
[----:B------:R-:W-:Y:S01]  /*5ef0*/  BPT.TRAP 0x1 ;  /* 0x000000040000795c */ /* 0x000fe20000300000 */
.L_x_6418:
        /* <DEDUP_REMOVED lines=8> */
.L_x_6419:
[----:B------:R-:W5:Y:S01]  /*5f80*/  LDL.64 R12, [R1] ;  /* 0x00000000010c7983 */ /* 0x000f620000100a00 */
[----:B------:R-:W-:Y:S01]  /*5f90*/  R2UR UR4, R237 ;  /* 0x00000000ed0472ca */ /* 0x000fe200000e0000 */
[----:B------:R-:W-:Y:S01]  /*5fa0*/  WARPGROUP.ARRIVE ;  /* 0x00000000000079c5 */ /* 0x000fe20000000000 */
[----:B------:R-:W-:Y:S01]  /*5fb0*/  R2UR UR6, R9 ;  /* 0x00000000090672ca */ /* 0x000fe200000e0000 */
[----:B------:R-:W-:Y:S01]  /*5fc0*/  UMOV UR5, 0x40000040 ;  /* 0x4000004000057882 */ /* 0x000fe20000000000 */
[----:B------:R-:W-:Y:S01]  /*5fd0*/  UMOV UR7, 0x40000040 ;  /* 0x4000004000077882 */ /* 0x000fe20000000000 */
[----:B------:R-:W-:Y:S01]  /*5fe0*/  UMOV UR11, 0x40000040 ;  /* 0x40000040000b7882 */ /* 0x000fe20000000000 */
[C---:B------:R-:W-:Y:S01]  /*5ff0*/  VIADD R15, R5.reuse, 0x4 ;  /* 0x00000004050f7836 */ /* 0x040fe20000000000 */
[C---:B------:R-:W-:Y:S01]  /*6000*/  ISETP.GT.AND P1, PT, R6.reuse, 0x8, PT ;  /* 0x000000080600780c */ /* 0x040fe20003f24270 */
[----:B------:R-:W-:Y:S01]  /*6010*/  VIADD R17, R5, 0x8 ;  /* 0x0000000805117836 */ /* 0x000fe20000000000 */
[----:B--2---:R-:W1:Y:S01]  /*6020*/  SHFL.IDX PT, R9, R11, R5, 0x1f ;  /* 0x00001f050b097589 */ /* 0x004e6200000e0000 */
[----:B------:R-:W-:Y:S01]  /*6030*/  ISETP.GT.AND P2, PT, R6, RZ, PT ;  /* 0x000000ff0600720c */ /* 0x000fe20003f44270 */
[----:B------:R-:W-:Y:S01]  /*6040*/  IMAD R217, R0, 0x400, R217 ;  /* 0x0000040000d97824 */ /* 0x000fe200078e02d9 */
[----:B------:R-:W-:Y:S01]  /*6050*/  FSEL R91, R91, -INF , P1 ;  /* 0xff8000005b5b7808 */ /* 0x000fe20000800000 */
[----:B------:R-:W2:Y:S01]  /*6060*/  SHFL.IDX PT, R10, R11, R15, 0x1f ;  /* 0x00001f0f0b0a7589 */ /* 0x000ea200000e0000 */
[----:B------:R-:W-:Y:S01]  /*6070*/  FSEL R88, R88, -INF , P2 ;  /* 0xff80000058587808 */ /* 0x000fe20001000000 */
[----:B------:R-:W-:Y:S01]  /*6080*/  HGMMA.64x128x16.F32.BF16 R24, gdesc[UR4], RZ, !UPT, gsb0 ;  /* 0x01e00000041879f0 */ /* 0x000fe2000c0018ff */
[----:B------:R-:W-:Y:S01]  /*6090*/  UIADD3 UR4, UR6, 0x2, URZ ;  /* 0x0000000206047890 */ /* 0x000fe2000fffe03f */
[----:B---3--:R-:W-:Y:S01]  /*60a0*/  SHFL.IDX PT, R18, R231, R5, 0x1f ;  /* 0x00001f05e7127589 */ /* 0x008fe200000e0000 */
[----:B------:R-:W-:Y:S01]  /*60b0*/  ULDC UR5, c[0x0][0x744] ;  /* 0x0001d10000057ab9 */ /* 0x000fe20000000800 */
[----:B------:R-:W-:-:S02]  /*60c0*/  FSEL R90, R90, -INF , P1 ;  /* 0xff8000005a5a7808 */ /* 0x000fc40000800000 */
[----:B------:R-:W-:Y:S01]  /*60d0*/  FSEL R94, R94, -INF , P1 ;  /* 0xff8000005e5e7808 */ /* 0x000fe20000800000 */
[----:B------:R-:W3:Y:S01]  /*60e0*/  SHFL.IDX PT, R22, R231, R17, 0x1f ;  /* 0x00001f11e7167589 */ /* 0x000ee200000e0000 */
[----:B------:R-:W-:Y:S01]  /*60f0*/  UMOV UR10, UR4 ;  /* 0x00000004000a7c82 */ /* 0x000fe20008000000 */
[----:B------:R-:W-:Y:S01]  /*6100*/  UIADD3 UR4, UR6, 0x4, URZ ;  /* 0x0000000406047890 */ /* 0x000fe2000fffe03f */
[----:B------:R-:W-:Y:S01]  /*6110*/  FSEL R104, R104, -INF , P2 ;  /* 0xff80000068687808 */ /* 0x000fe20001000000 */
[----:B------:R-:W-:Y:S01]  /*6120*/  SHFL.IDX PT, R20, R231, R15, 0x1f ;  /* 0x00001f0fe7147589 */ /* 0x000fe200000e0000 */
[----:B------:R-:W-:Y:S01]  /*6130*/  FSEL R101, R101, -INF , P2 ;  /* 0xff80000065657808 */ /* 0x000fe20001000000 */
[----:B------:R-:W-:Y:S01]  /*6140*/  UIADD3 UR6, UR6, 0x6, URZ ;  /* 0x0000000606067890 */ /* 0x000fe2000fffe03f */
[----:B------:R-:W-:Y:S02]  /*6150*/  FSEL R92, R92, -INF , P2 ;  /* 0xff8000005c5c7808 */ /* 0x000fe40001000000 */
[----:B------:R-:W-:Y:S01]  /*6160*/  FSEL R103, R103, -INF , P1 ;  /* 0xff80000067677808 */ /* 0x000fe20000800000 */
[--C-:B-1----:R-:W-:Y:S01]  /*6170*/  FFMA.FTZ R88, R88, UR5, -R9.reuse ;  /* 0x0000000558587c23 */ /* 0x102fe20008010809 */
[----:B------:R-:W-:Y:S01]  /*6180*/  FFMA.FTZ R90, R90, UR5, -R9 ;  /* 0x000000055a5a7c23 */ /* 0x000fe20008010809 */
[----:B------:R-:W-:Y:S01]  /*6190*/  FSEL R106, R106, -INF , P1 ;  /* 0xff8000006a6a7808 */ /* 0x000fe20000800000 */
[----:B--2---:R-:W-:Y:S01]  /*61a0*/  FFMA.FTZ R91, R91, UR5, -R10 ;  /* 0x000000055b5b7c23 */ /* 0x004fe2000801080a */
[----:B------:R-:W-:Y:S01]  /*61b0*/  MUFU.EX2 R222, R88 ;  /* 0x0000005800de7308 */ /* 0x000fe20000000800 */
[----:B------:R-:W-:-:S02]  /*61c0*/  FSEL R93, R93, -INF , P2 ;  /* 0xff8000005d5d7808 */ /* 0x000fc40001000000 */
[----:B------:R-:W-:Y:S02]  /*61d0*/  FSEL R116, R116, -INF , P2 ;  /* 0xff80000074747808 */ /* 0x000fe40001000000 */
[----:B------:R-:W-:Y:S02]  /*61e0*/  FSEL R118, R118, -INF , P1 ;  /* 0xff80000076767808 */ /* 0x000fe40000800000 */
[----:B------:R-:W-:Y:S01]  /*61f0*/  FSEL R95, R95, -INF , P1 ;  /* 0xff8000005f5f7808 */ /* 0x000fe20000800000 */
[----:B------:R1:W-:Y:S01]  /*6200*/  MUFU.EX2 R229, R91 ;  /* 0x0000005b00e57308 */ /* 0x0003e20000000800 */
[----:B------:R-:W-:Y:S02]  /*6210*/  FSEL R117, R117, -INF , P2 ;  /* 0xff80000075757808 */ /* 0x000fe40001000000 */
[----:B------:R-:W-:Y:S02]  /*6220*/  FSEL R147, R147, -INF , P1 ;  /* 0xff80000093937808 */ /* 0x000fe40000800000 */
[----:B------:R-:W-:-:S02]  /*6230*/  FSEL R89, R89, -INF , P2 ;  /* 0xff80000059597808 */ /* 0x000fc40001000000 */
[----:B------:R-:W-:Y:S01]  /*6240*/  FSEL R113, R113, -INF , P2 ;  /* 0xff80000071717808 */ /* 0x000fe20001000000 */
[----:B------:R2:W2:Y:S01]  /*6250*/  MUFU.EX2 R230, R90 ;  /* 0x0000005a00e67308 */ /* 0x0004a20000000800 */
[----:B-1----:R-:W-:Y:S02]  /*6260*/  VIADD R91, R5, 0x1c ;  /* 0x0000001c055b7836 */ /* 0x002fe40000000000 */
[----:B------:R-:W-:Y:S01]  /*6270*/  FFMA.FTZ R89, R89, UR5, -R10 ;  /* 0x0000000559597c23 */ /* 0x000fe2000801080a */
[----:B------:R-:W-:Y:S02]  /*6280*/  FSEL R108, R108, -INF , P2 ;  /* 0xff8000006c6c7808 */ /* 0x000fe40001000000 */
[----:B------:R-:W-:Y:S01]  /*6290*/  FSEL R100, R100, -INF , P2 ;  /* 0xff80000064647808 */ /* 0x000fe20001000000 */
[----:B------:R-:W1:Y:S01]  /*62a0*/  SHFL.IDX PT, R16, R11, R91, 0x1f ;  /* 0x00001f5b0b107589 */ /* 0x000e6200000e0000 */
[----:B------:R-:W-:Y:S01]  /*62b0*/  FSEL R110, R110, -INF , P1 ;  /* 0xff8000006e6e7808 */ /* 0x000fe20000800000 */
[--C-:B---3--:R-:W-:Y:S01]  /*62c0*/  FFMA.FTZ R21, R108, UR5, -R22.reuse ;  /* 0x000000056c157c23 */ /* 0x108fe20008010816 */
[----:B------:R-:W-:Y:S01]  /*62d0*/  FSEL R112, R112, -INF , P2 ;  /* 0xff80000070707808 */ /* 0x000fe20001000000 */
[----:B------:R-:W-:Y:S01]  /*62e0*/  MUFU.EX2 R225, R89 ;  /* 0x0000005900e17308 */ /* 0x000fe20000000800 */
[----:B------:R-:W-:Y:S01]  /*62f0*/  FSEL R114, R114, -INF , P1 ;  /* 0xff80000072727808 */ /* 0x000fe20000800000 */
[----:B------:R-:W-:Y:S01]  /*6300*/  FFMA.FTZ R22, R110, UR5, -R22 ;  /* 0x000000056e167c23 */ /* 0x000fe20008010816 */
[----:B------:R-:W-:-:S02]  /*6310*/  FSEL R96, R96, -INF , P2 ;  /* 0xff80000060607808 */ /* 0x000fc40001000000 */
[----:B------:R-:W-:Y:S02]  /*6320*/  FSEL R98, R98, -INF , P1 ;  /* 0xff80000062627808 */ /* 0x000fe40000800000 */
[----:B------:R-:W-:Y:S01]  /*6330*/  FSEL R102, R102, -INF , P1 ;  /* 0xff80000066667808 */ /* 0x000fe20000800000 */
[----:B------:R-:W-:Y:S01]  /*6340*/  MUFU.EX2 R21, R21 ;  /* 0x0000001500157308 */ /* 0x000fe20000000800 */
[----:B------:R-:W-:Y:S02]  /*6350*/  FSEL R109, R109, -INF , P2 ;  /* 0xff8000006d6d7808 */ /* 0x000fe40001000000 */
[----:B------:R-:W-:Y:S02]  /*6360*/  FSEL R97, R97, -INF , P2 ;  /* 0xff80000061617808 */ /* 0x000fe40001000000 */
[----:B------:R-:W-:Y:S02]  /*6370*/  FSEL R99, R99, -INF , P1 ;  /* 0xff80000063637808 */ /* 0x000fe40000800000 */
[----:B------:R-:W-:Y:S01]  /*6380*/  FSEL R119, R119, -INF , P1 ;  /* 0xff80000077777808 */ /* 0x000fe20000800000 */
[----:B------:R-:W-:Y:S01]  /*6390*/  MUFU.EX2 R22, R22 ;  /* 0x0000001600167308 */ /* 0x000fe20000000800 */
[----:B------:R-:W-:-:S02]  /*63a0*/  FSEL R105, R105, -INF , P2 ;  /* 0xff80000069697808 */ /* 0x000fc40001000000 */
[----:B------:R-:W-:Y:S01]  /*63b0*/  FSEL R107, R107, -INF , P1 ;  /* 0xff8000006b6b7808 */ /* 0x000fe20000800000 */
[--C-:B-1----:R-:W-:Y:S01]  /*63c0*/  FFMA.FTZ R15, R101, UR5, -R16.reuse ;  /* 0x00000005650f7c23 */ /* 0x102fe20008010810 */
[----:B------:R-:W-:Y:S01]  /*63d0*/  FFMA.FTZ R16, R103, UR5, -R16 ;  /* 0x0000000567107c23 */ /* 0x000fe20008010810 */
[----:B------:R-:W-:Y:S01]  /*63e0*/  VIADD R103, R5, 0xc ;  /* 0x0000000c05677836 */ /* 0x000fe20000000000 */
[----:B------:R-:W-:Y:S01]  /*63f0*/  FSEL R123, R123, -INF , P1 ;  /* 0xff8000007b7b7808 */ /* 0x000fe20000800000 */
[----:B------:R-:W-:Y:S01]  /*6400*/  VIADD R101, R5, 0x14 ;  /* 0x0000001405657836 */ /* 0x000fe20000000000 */
[----:B------:R-:W-:Y:S01]  /*6410*/  FSEL R134, R134, -INF , P1 ;  /* 0xff80000086867808 */ /* 0x000fe20000800000 */
[--C-:B------:R-:W-:Y:S01]  /*6420*/  FFMA.FTZ R19, R105, UR5, -R20.reuse ;  /* 0x0000000569137c23 */ /* 0x100fe20008010814 */
[----:B------:R-:W1:Y:S01]  /*6430*/  SHFL.IDX PT, R88, R231, R103, 0x1f ;  /* 0x00001f67e7587589 */ /* 0x000e6200000e0000 */
[----:B------:R-:W-:Y:S01]  /*6440*/  FFMA.FTZ R20, R107, UR5, -R20 ;  /* 0x000000056b147c23 */ /* 0x000fe20008010814 */
[----:B------:R-:W-:Y:S01]  /*6450*/  FSEL R120, R120, -INF , P2 ;  /* 0xff80000078787808 */ /* 0x000fe20001000000 */
[----:B------:R-:W-:Y:S01]  /*6460*/  MUFU.EX2 R15, R15 ;  /* 0x0000000f000f7308 */ /* 0x000fe20000000800 */
[----:B----4-:R-:W3:Y:S01]  /*6470*/  SHFL.IDX PT, R103, R223, R103, 0x1f ;  /* 0x00001f67df677589 */ /* 0x010ee200000e0000 */
[----:B------:R-:W-:-:S02]  /*6480*/  FSEL R107, R129, -INF , P2 ;  /* 0xff800000816b7808 */ /* 0x000fc40001000000 */
[----:B------:R-:W-:Y:S01]  /*6490*/  FSEL R131, R131, -INF , P1 ;  /* 0xff80000083837808 */ /* 0x000fe20000800000 */
[----:B------:R-:W4:Y:S01]  /*64a0*/  SHFL.IDX PT, R108, R223, R101, 0x1f ;  /* 0x00001f65df6c7589 */ /* 0x000f2200000e0000 */
[----:B------:R-:W-:Y:S02]  /*64b0*/  FSEL R111, R111, -INF , P1 ;  /* 0xff8000006f6f7808 */ /* 0x000fe40000800000 */
[----:B------:R-:W-:Y:S01]  /*64c0*/  FSEL R126, R126, -INF , P1 ;  /* 0xff8000007e7e7808 */ /* 0x000fe20000800000 */
[----:B------:R-:W-:Y:S01]  /*64d0*/  MUFU.EX2 R16, R16 ;  /* 0x0000001000107308 */ /* 0x000fe20000000800 */
[----:B------:R-:W-:Y:S02]  /*64e0*/  FSEL R105, R128, -INF , P2 ;  /* 0xff80000080697808 */ /* 0x000fe40001000000 */
[----:B------:R-:W-:Y:S02]  /*64f0*/  FSEL R130, R130, -INF , P1 ;  /* 0xff80000082827808 */ /* 0x000fe40000800000 */
[----:B------:R-:W-:-:S02]  /*6500*/  FSEL R135, R135, -INF , P1 ;  /* 0xff80000087877808 */ /* 0x000fc40000800000 */
[----:B------:R-:W-:Y:S01]  /*6510*/  FSEL R142, R142, -INF , P1 ;  /* 0xff8000008e8e7808 */ /* 0x000fe20000800000 */
[----:B------:R-:W-:Y:S01]  /*6520*/  MUFU.EX2 R19, R19 ;  /* 0x0000001300137308 */ /* 0x000fe20000000800 */
[----:B------:R-:W-:Y:S02]  /*6530*/  FSEL R139, R139, -INF , P1 ;  /* 0xff8000008b8b7808 */ /* 0x000fe40000800000 */
[----:B------:R-:W-:Y:S01]  /*6540*/  FSEL R138, R138, -INF , P1 ;  /* 0xff8000008a8a7808 */ /* 0x000fe20000800000 */
[--C-:B-1----:R-:W-:Y:S01]  /*6550*/  FFMA.FTZ R23, R109, UR5, -R88.reuse ;  /* 0x000000056d177c23 */ /* 0x102fe20008010858 */
[----:B------:R-:W-:Y:S01]  /*6560*/  FSEL R109, R125, -INF , P2 ;  /* 0xff8000007d6d7808 */ /* 0x000fe20001000000 */
[----:B------:R-:W-:Y:S01]  /*6570*/  FFMA.FTZ R88, R111, UR5, -R88 ;  /* 0x000000056f587c23 */ /* 0x000fe20008010858 */
[----:B------:R-:W-:Y:S01]  /*6580*/  FSEL R111, R133, -INF , P2 ;  /* 0xff800000856f7808 */ /* 0x000fe20001000000 */
[----:B------:R-:W-:Y:S01]  /*6590*/  MUFU.EX2 R20, R20 ;  /* 0x0000001400147308 */ /* 0x000fe20000000800 */
[----:B------:R-:W-:Y:S01]  /*65a0*/  FSEL R125, R140, -INF , P2 ;  /* 0xff8000008c7d7808 */ /* 0x000fe20001000000 */
[----:B---3--:R-:W-:Y:S01]  /*65b0*/  FFMA.FTZ R109, R109, UR5, -R103 ;  /* 0x000000056d6d7c23 */ /* 0x008fe20008010867 */
[----:B------:R-:W-:Y:S01]  /*65c0*/  FSEL R122, R122, -INF , P1 ;  /* 0xff8000007a7a7808 */ /* 0x000fe20000800000 */
[--C-:B----4-:R-:W-:Y:S01]  /*65d0*/  FFMA.FTZ R107, R107, UR5, -R108.reuse ;  /* 0x000000056b6b7c23 */ /* 0x110fe2000801086c */
[----:B------:R-:W-:Y:S01]  /*65e0*/  FFMA.FTZ R108, R131, UR5, -R108 ;  /* 0x00000005836c7c23 */ /* 0x000fe2000801086c */
[----:B------:R-:W-:Y:S01]  /*65f0*/  FSEL R143, R143, -INF , P1 ;  /* 0xff8000008f8f7808 */ /* 0x000fe20000800000 */
[----:B------:R-:W-:Y:S01]  /*6600*/  SHFL.IDX PT, R131, R218, R5, 0x1f ;  /* 0x00001f05da837589 */ /* 0x000fe200000e0000 */
[----:B------:R-:W-:Y:S01]  /*6610*/  FSEL R115, R115, -INF , P1 ;  /* 0xff80000073737808 */ /* 0x000fe20000800000 */
[----:B------:R-:W-:Y:S01]  /*6620*/  MUFU.EX2 R23, R23 ;  /* 0x0000001700177308 */ /* 0x000fe20000000800 */
[----:B------:R-:W-:-:S02]  /*6630*/  FSEL R146, R146, -INF , P1 ;  /* 0xff80000092927808 */ /* 0x000fc40000800000 */
[----:B------:R-:W-:-:S05]  /*6640*/  FSEL R150, R150, -INF , P1 ;  /* 0xff80000096967808 */ /* 0x000fca0000800000 */
[----:B------:R-:W-:Y:S08]  /*6650*/  MUFU.EX2 R107, R107 ;  /* 0x0000006b006b7308 */ /* 0x000ff00000000800 */
[----:B------:R-:W-:Y:S01]  /*6660*/  MUFU.EX2 R108, R108 ;  /* 0x0000006c006c7308 */ /* 0x000fe20000000800 */
[----:B------:R-:W-:Y:S02]  /*6670*/  WARPGROUP.DEPBAR.LE gsb0, 0x0 ;  /* 0x00008000000079c5 */ /* 0x000fe40000010000 */
[----:B------:R-:W-:-:S05]  /*6680*/  WARPGROUP.ARRIVE ;  /* 0x00000000000079c5 */ /* 0x000fca0000000000 */
[----:B------:R-:W-:Y:S01]  /*6690*/  MUFU.EX2 R88, R88 ;  /* 0x0000005800587308 */ /* 0x000fe20000000800 */
[----:B-----5:R-:W-:Y:S02]  /*66a0*/  R2UR UR8, R12 ;  /* 0x000000000c0872ca */ /* 0x020fe400000e0000 */
[----:B------:R-:W-:Y:S01]  /*66b0*/  R2UR UR9, R13 ;  /* 0x000000000d0972ca */ /* 0x000fe200000e0000 */
[----:B------:R1:W3:Y:S01]  /*66c0*/  SHFL.IDX PT, R12, R11, R17, 0x1f ;  /* 0x00001f110b0c7589 */ /* 0x0002e200000e0000 */
[----:B------:R-:W-:-:S05]  /*66d0*/  VIADD R13, R5, 0xc ;  /* 0x0000000c050d7836 */ /* 0x000fca0000000000 */
[----:B------:R4:W5:Y:S01]  /*66e0*/  SHFL.IDX PT, R9, R11, R13, 0x1f ;  /* 0x00001f0d0b097589 */ /* 0x00096200000e0000 */
[----:B-1----:R-:W-:Y:S01]  /*66f0*/  FFMA.FTZ R17, R104, UR5, -R18 ;  /* 0x0000000568117c23 */ /* 0x002fe20008010812 */
[----:B------:R-:W-:-:S04]  /*6700*/  VIADD R104, R5, 0x18 ;  /* 0x0000001805687836 */ /* 0x000fc80000000000 */
[----:B------:R-:W-:Y:S01]  /*6710*/  HGMMA.64x128x16.F32.BF16 R24, gdesc[UR8], R24, gsb0 ;  /* 0x01e00000081879f0 */ /* 0x000fe20008001818 */
[----:B------:R-:W-:Y:S01]  /*6720*/  R2UR UR8, R234 ;  /* 0x00000000ea0872ca */ /* 0x000fe200000e0000 */
[----:B------:R-:W-:Y:S01]  /*6730*/  UMOV UR10, UR4 ;  /* 0x00000004000a7c82 */ /* 0x000fe20008000000 */
[----:B------:R-:W-:Y:S01]  /*6740*/  R2UR UR9, R235 ;  /* 0x00000000eb0972ca */ /* 0x000fe200000e0000 */
[----:B------:R-:W-:Y:S01]  /*6750*/  UMOV UR11, 0x40000040 ;  /* 0x40000040000b7882 */ /* 0x000fe20000000000 */
[----:B------:R-:W-:Y:S01]  /*6760*/  FFMA.FTZ R18, R106, UR5, -R18 ;  /* 0x000000056a127c23 */ /* 0x000fe20008010812 */
[C---:B------:R-:W-:Y:S01]  /*6770*/  VIADD R106, R5.reuse, 0x10 ;  /* 0x00000010056a7836 */ /* 0x040fe20000000000 */
[----:B------:R-:W-:Y:S01]  /*6780*/  SHFL.IDX PT, R110, R223, R104, 0x1f ;  /* 0x00001f68df6e7589 */ /* 0x000fe200000e0000 */
[----:B----4-:R-:W-:Y:S01]  /*6790*/  VIADD R13, R5, 0x10 ;  /* 0x00000010050d7836 */ /* 0x010fe20000000000 */
[----:B------:R-:W-:Y:S01]  /*67a0*/  MUFU.EX2 R17, R17 ;  /* 0x0000001100117308 */ /* 0x000fe20000000800 */
[----:B------:R-:W-:Y:S01]  /*67b0*/  R2UR UR4, R217 ;  /* 0x00000000d90472ca */ /* 0x000fe200000e0000 */
[----:B--2---:R-:W1:Y:S01]  /*67c0*/  SHFL.IDX PT, R90, R231, R106, 0x1f ;  /* 0x00001f6ae75a7589 */ /* 0x004e6200000e0000 */
[--C-:B---3--:R-:W-:Y:S01]  /*67d0*/  FFMA.FTZ R94, R94, UR5, -R12.reuse ;  /* 0x000000055e5e7c23 */ /* 0x108fe2000801080c */
[----:B------:R-:W-:-:S02]  /*67e0*/  FFMA.FTZ R92, R92, UR5, -R12 ;  /* 0x000000055c5c7c23 */ /* 0x000fc4000801080c */
[----:B------:R2:W3:Y:S02]  /*67f0*/  SHFL.IDX PT, R10, R11, R13, 0x1f ;  /* 0x00001f0d0b0a7589 */ /* 0x0004e400000e0000 */
[----:B------:R4:W3:Y:S01]  /*6800*/  MUFU.EX2 R227, R94 ;  /* 0x0000005e00e37308 */ /* 0x0008e20000000800 */
[--C-:B-----5:R-:W-:Y:S01]  /*6810*/  FFMA.FTZ R93, R93, UR5, -R9.reuse ;  /* 0x000000055d5d7c23 */ /* 0x120fe20008010809 */
[----:B------:R-:W-:Y:S01]  /*6820*/  FFMA.FTZ R95, R95, UR5, -R9 ;  /* 0x000000055f5f7c23 */ /* 0x000fe20008010809 */
[----:B------:R-:W5:Y:S05]  /*6830*/  SHFL.IDX PT, R106, R223, R106, 0x1f ;  /* 0x00001f6adf6a7589 */ /* 0x000f6a00000e0000 */
[----:B------:R1:W-:Y:S01]  /*6840*/  MUFU.EX2 R228, R92 ;  /* 0x0000005c00e47308 */ /* 0x0003e20000000800 */
[----:B----4-:R-:W4:Y:S01]  /*6850*/  SHFL.IDX PT, R94, R231, R104, 0x1f ;  /* 0x00001f68e75e7589 */ /* 0x010f2200000e0000 */
[----:B--2---:R-:W-:-:S05]  /*6860*/  VIADD R13, R5, 0x14 ;  /* 0x00000014050d7836 */ /* 0x004fca0000000000 */
[----:B------:R2:W4:Y:S01]  /*6870*/  SHFL.IDX PT, R12, R11, R13, 0x1f ;  /* 0x00001f0d0b0c7589 */ /* 0x00052200000e0000 */
[----:B------:R4:W-:Y:S01]  /*6880*/  MUFU.EX2 R226, R93 ;  /* 0x0000005d00e27308 */ /* 0x0009e20000000800 */
[--C-:B-1----:R-:W-:Y:S02]  /*6890*/  FFMA.FTZ R89, R112, UR5, -R90.reuse ;  /* 0x0000000570597c23 */ /* 0x102fe4000801085a */
[----:B------:R1:W4:Y:S01]  /*68a0*/  SHFL.IDX PT, R92, R231, R101, 0x1f ;  /* 0x00001f65e75c7589 */ /* 0x00032200000e0000 */
[----:B------:R-:W-:Y:S01]  /*68b0*/  FFMA.FTZ R90, R114, UR5, -R90 ;  /* 0x00000005725a7c23 */ /* 0x000fe2000801085a */
[C---:B------:R-:W-:Y:S02]  /*68c0*/  VIADD R114, R5.reuse, 0x8 ;  /* 0x0000000805727836 */ /* 0x040fe40000000000 */
[----:B---3--:R-:W-:Y:S01]  /*68d0*/  FFMA.FTZ R9, R96, UR5, -R10 ;  /* 0x0000000560097c23 */ /* 0x008fe2000801080a */
[----:B------:R-:W3:Y:S01]  /*68e0*/  SHFL.IDX PT, R231, R231, R91, 0x1f ;  /* 0x00001f5be7e77589 */ /* 0x000ee200000e0000 */
[----:B------:R3:W-:Y:S01]  /*68f0*/  MUFU.EX2 R224, R95 ;  /* 0x0000005f00e07308 */ /* 0x0007e20000000800 */
[----:B--2---:R-:W-:-:S02]  /*6900*/  VIADD R13, R5, 0x18 ;  /* 0x00000018050d7836 */ /* 0x004fc40000000000 */
[----:B------:R-:W-:Y:S01]  /*6910*/  FFMA.FTZ R10, R98, UR5, -R10 ;  /* 0x00000005620a7c23 */ /* 0x000fe2000801080a */
[----:B------:R-:W-:Y:S01]  /*6920*/  FSEL R104, R127, -INF , P1 ;  /* 0xff8000007f687808 */ /* 0x000fe20000800000 */
[----:B------:R-:W2:Y:S01]  /*6930*/  SHFL.IDX PT, R98, R223, R5, 0x1f ;  /* 0x00001f05df627589 */ /* 0x000ea200000e0000 */
[----:B-1----:R-:W-:Y:S01]  /*6940*/  FSEL R101, R124, -INF , P2 ;  /* 0xff8000007c657808 */ /* 0x002fe20001000000 */
[--C-:B-----5:R-:W-:Y:S01]  /*6950*/  FFMA.FTZ R105, R105, UR5, -R106.reuse ;  /* 0x0000000569697c23 */ /* 0x120fe2000801086a */
[----:B------:R-:W-:Y:S01]  /*6960*/  FFMA.FTZ R106, R130, UR5, -R106 ;  /* 0x00000005826a7c23 */ /* 0x000fe2000801086a */
[----:B------:R1:W5:Y:S01]  /*6970*/  SHFL.IDX PT, R14, R11, R13, 0x1f ;  /* 0x00001f0d0b0e7589 */ /* 0x00036200000e0000 */
[--C-:B----4-:R-:W-:Y:S01]  /*6980*/  FFMA.FTZ R93, R116, UR5, -R94.reuse ;  /* 0x00000005745d7c23 */ /* 0x110fe2000801085e */
[----:B------:R-:W-:Y:S01]  /*6990*/  FFMA.FTZ R94, R118, UR5, -R94 ;  /* 0x00000005765e7c23 */ /* 0x000fe2000801085e */
[----:B------:R-:W-:Y:S01]  /*69a0*/  FSEL R118, R145, -INF , P2 ;  /* 0xff80000091767808 */ /* 0x000fe20001000000 */
[----:B------:R-:W-:-:S02]  /*69b0*/  VIADD R145, R5, 0x14 ;  /* 0x0000001405917836 */ /* 0x000fc40000000000 */
[----:B------:R-:W-:Y:S01]  /*69c0*/  FFMA.FTZ R104, R104, UR5, -R103 ;  /* 0x0000000568687c23 */ /* 0x000fe20008010867 */
[----:B------:R-:W-:Y:S01]  /*69d0*/  FSEL R116, R148, -INF , P2 ;  /* 0xff80000094747808 */ /* 0x000fe20001000000 */
[----:B------:R4:W-:Y:S01]  /*69e0*/  MUFU.EX2 R103, R109 ;  /* 0x0000006d00677308 */ /* 0x0009e20000000800 */
[----:B------:R-:W-:Y:S01]  /*69f0*/  VIADD R148, R5, 0x10 ;  /* 0x0000001005947836 */ /* 0x000fe20000000000 */
[----:B------:R-:W-:Y:S01]  /*6a00*/  FSEL R130, R136, -INF , P2 ;  /* 0xff80000088827808 */ /* 0x000fe20001000000 */
[----:B-1----:R-:W-:Y:S01]  /*6a10*/  FFMA.FTZ R11, R97, UR5, -R12 ;  /* 0x00000005610b7c23 */ /* 0x002fe2000801080c */
[----:B------:R-:W-:Y:S01]  /*6a20*/  FFMA.FTZ R91, R113, UR5, -R92 ;  /* 0x00000005715b7c23 */ /* 0x000fe2000801085c */
[----:B------:R-:W-:Y:S02]  /*6a30*/  VIADD R113, R5, 0x4 ;  /* 0x0000000405717836 */ /* 0x000fe40000000000 */
[----:B------:R-:W-:Y:S01]  /*6a40*/  FFMA.FTZ R12, R99, UR5, -R12 ;  /* 0x00000005630c7c23 */ /* 0x000fe2000801080c */
[----:B------:R-:W-:Y:S01]  /*6a50*/  FSEL R99, R121, -INF , P2 ;  /* 0xff80000079637808 */ /* 0x000fe20001000000 */
[--C-:B---3--:R-:W-:Y:S01]  /*6a60*/  FFMA.FTZ R95, R117, UR5, -R231.reuse ;  /* 0x00000005755f7c23 */ /* 0x108fe200080108e7 */
[----:B------:R-:W-:Y:S01]  /*6a70*/  FFMA.FTZ R96, R119, UR5, -R231 ;  /* 0x0000000577607c23 */ /* 0x000fe200080108e7 */
[----:B------:R-:W1:Y:S01]  /*6a80*/  SHFL.IDX PT, R117, R218, R145, 0x1f ;  /* 0x00001f91da757589 */ /* 0x000e6200000e0000 */
[----:B----4-:R-:W-:Y:S01]  /*6a90*/  FSEL R109, R132, -INF , P2 ;  /* 0xff800000846d7808 */ /* 0x010fe20001000000 */
[----:B------:R-:W-:-:S02]  /*6aa0*/  VIADD R231, R5, 0x1c ;  /* 0x0000001c05e77836 */ /* 0x000fc40000000000 */
[----:B--2---:R-:W-:Y:S01]  /*6ab0*/  FFMA.FTZ R97, R120, UR5, -R98 ;  /* 0x0000000578617c23 */ /* 0x004fe20008010862 */
[----:B------:R-:W-:Y:S01]  /*6ac0*/  FSEL R120, R144, -INF , P2 ;  /* 0xff80000090787808 */ /* 0x000fe20001000000 */
[----:B------:R-:W-:Y:S02]  /*6ad0*/  VIADD R144, R5, 0xc ;  /* 0x0000000c05907836 */ /* 0x000fe40000000000 */
[----:B------:R-:W-:Y:S01]  /*6ae0*/  FFMA.FTZ R109, R109, UR5, -R110 ;  /* 0x000000056d6d7c23 */ /* 0x000fe2000801086e */
[--C-:B-----5:R-:W-:Y:S01]  /*6af0*/  FFMA.FTZ R13, R100, UR5, -R14.reuse ;  /* 0x00000005640d7c23 */ /* 0x120fe2000801080e */
[----:B------:R-:W-:Y:S01]  /*6b00*/  FFMA.FTZ R14, R102, UR5, -R14 ;  /* 0x00000005660e7c23 */ /* 0x000fe2000801080e */
[----:B------:R-:W2:Y:S01]  /*6b10*/  SHFL.IDX PT, R100, R223, R113, 0x1f ;  /* 0x00001f71df647589 */ /* 0x000ea200000e0000 */
[----:B------:R-:W-:Y:S01]  /*6b20*/  FFMA.FTZ R110, R134, UR5, -R110 ;  /* 0x00000005866e7c23 */ /* 0x000fe2000801086e */
[--C-:B------:R-:W-:Y:S01]  /*6b30*/  FFMA.FTZ R130, R130, UR5, -R131.reuse ;  /* 0x0000000582827c23 */ /* 0x100fe20008010883 */
[----:B------:R-:W-:Y:S01]  /*6b40*/  FFMA.FTZ R131, R138, UR5, -R131 ;  /* 0x000000058a837c23 */ /* 0x000fe20008010883 */
[----:B------:R-:W3:Y:S01]  /*6b50*/  SHFL.IDX PT, R102, R223, R114, 0x1f ;  /* 0x00001f72df667589 */ /* 0x000ee200000e0000 */
[----:B------:R-:W-:Y:S01]  /*6b60*/  FFMA.FTZ R98, R122, UR5, -R98 ;  /* 0x000000057a627c23 */ /* 0x000fe20008010862 */
[----:B------:R-:W-:Y:S01]  /*6b70*/  FSEL R122, R141, -INF , P2 ;  /* 0xff8000008d7a7808 */ /* 0x000fe20001000000 */
[----:B------:R-:W-:Y:S01]  /*6b80*/  FFMA.FTZ R92, R115, UR5, -R92 ;  /* 0x00000005735c7c23 */ /* 0x000fe2000801085c */
[----:B------:R4:W5:Y:S01]  /*6b90*/  SHFL.IDX PT, R112, R223, R231, 0x1f ;  /* 0x00001fe7df707589 */ /* 0x00096200000e0000 */
[----:B------:R-:W5:Y:S03]  /*6ba0*/  MUFU.EX2 R13, R13 ;  /* 0x0000000d000d7308 */ /* 0x000f660000000800 */
[----:B------:R2:W5:Y:S01]  /*6bb0*/  SHFL.IDX PT, R134, R218, R113, 0x1f ;  /* 0x00001f71da867589 */ /* 0x00056200000e0000 */
[--C-:B-1----:R-:W-:Y:S01]  /*6bc0*/  FFMA.FTZ R118, R118, UR5, -R117.reuse ;  /* 0x0000000576767c23 */ /* 0x102fe20008010875 */
[----:B------:R-:W-:-:S02]  /*6bd0*/  FFMA.FTZ R117, R147, UR5, -R117 ;  /* 0x0000000593757c23 */ /* 0x000fc40008010875 */
[----:B------:R-:W1:Y:S01]  /*6be0*/  SHFL.IDX PT, R121, R218, R144, 0x1f ;  /* 0x00001f90da797589 */ /* 0x000e6200000e0000 */
[----:B----4-:R-:W-:Y:S01]  /*6bf0*/  VIADD R223, R5, 0x18 ;  /* 0x0000001805df7836 */ /* 0x010fe20000000000 */
[----:B------:R-:W4:Y:S02]  /*6c00*/  MUFU.EX2 R14, R14 ;  /* 0x0000000e000e7308 */ /* 0x000f240000000800 */
[----:B------:R-:W4:Y:S01]  /*6c10*/  LDL R147, [R1+0x30] ;  /* 0x0000300001937983 */ /* 0x000f220000100800 */
[----:B--2---:R-:W-:Y:S01]  /*6c20*/  FSEL R113, R151, -INF , P1 ;  /* 0xff80000097717808 */ /* 0x004fe20000800000 */
[----:B------:R-:W-:Y:S02]  /*6c30*/  VIADD R151, R5, 0x4 ;  /* 0x0000000405977836 */ /* 0x000fe40000000000 */
[--C-:B------:R-:W-:Y:S01]  /*6c40*/  FFMA.FTZ R99, R99, UR5, -R100.reuse ;  /* 0x0000000563637c23 */ /* 0x100fe20008010864 */
[----:B------:R-:W-:Y:S01]  /*6c50*/  FFMA.FTZ R100, R123, UR5, -R100 ;  /* 0x000000057b647c23 */ /* 0x000fe20008010864 */
[----:B------:R-:W2:Y:S01]  /*6c60*/  SHFL.IDX PT, R119, R218, R148, 0x1f ;  /* 0x00001f94da777589 */ /* 0x000ea200000e0000 */
[----:B------:R-:W-:Y:S01]  /*6c70*/  MUFU.EX2 R105, R105 ;  /* 0x0000006900697308 */ /* 0x000fe20000000800 */
[--C-:B---3--:R-:W-:Y:S01]  /*6c80*/  FFMA.FTZ R101, R101, UR5, -R102.reuse ;  /* 0x0000000565657c23 */ /* 0x108fe20008010866 */
[----:B------:R-:W-:Y:S01]  /*6c90*/  FFMA.FTZ R102, R126, UR5, -R102 ;  /* 0x000000057e667c23 */ /* 0x000fe20008010866 */
[----:B------:R3:W2:Y:S01]  /*6ca0*/  SHFL.IDX PT, R123, R218, R114, 0x1f ;  /* 0x00001f72da7b7589 */ /* 0x0006a200000e0000 */
[--C-:B-----5:R-:W-:Y:S01]  /*6cb0*/  FFMA.FTZ R111, R111, UR5, -R112.reuse ;  /* 0x000000056f6f7c23 */ /* 0x120fe20008010870 */
[----:B------:R-:W-:Y:S01]  /*6cc0*/  FFMA.FTZ R112, R135, UR5, -R112 ;  /* 0x0000000587707c23 */ /* 0x000fe20008010870 */
[----:B------:R-:W-:Y:S01]  /*6cd0*/  FSEL R135, R137, -INF , P2 ;  /* 0xff80000089877808 */ /* 0x000fe20001000000 */
[----:B------:R-:W5:Y:S01]  /*6ce0*/  SHFL.IDX PT, R115, R218, R223, 0x1f ;  /* 0x00001fdfda737589 */ /* 0x000f6200000e0000 */
[----:B------:R-:W4:Y:S03]  /*6cf0*/  MUFU.EX2 R101, R101 ;  /* 0x0000006500657308 */ /* 0x000f260000000800 */
[----:B------:R-:W-:Y:S01]  /*6d00*/  FFMA.FTZ R135, R135, UR5, -R134 ;  /* 0x0000000587877c23 */ /* 0x000fe20008010886 */
[----:B---3--:R-:W-:Y:S01]  /*6d10*/  FSEL R114, R149, -INF , P2 ;  /* 0xff80000095727808 */ /* 0x008fe20001000000 */
[----:B------:R-:W-:-:S02]  /*6d20*/  VIADD R149, R5, 0x8 ;  /* 0x0000000805957836 */ /* 0x000fc40000000000 */
[----:B------:R-:W-:Y:S01]  /*6d30*/  FFMA.FTZ R134, R139, UR5, -R134 ;  /* 0x000000058b867c23 */ /* 0x000fe20008010886 */
[--C-:B-1----:R-:W-:Y:S01]  /*6d40*/  FFMA.FTZ R122, R122, UR5, -R121.reuse ;  /* 0x000000057a7a7c23 */ /* 0x102fe20008010879 */
[----:B------:R-:W-:Y:S01]  /*6d50*/  FFMA.FTZ R121, R143, UR5, -R121 ;  /* 0x000000058f797c23 */ /* 0x000fe20008010879 */
[----:B------:R-:W1:Y:S01]  /*6d60*/  SHFL.IDX PT, R218, R218, R231, 0x1f ;  /* 0x00001fe7dada7589 */ /* 0x000e6200000e0000 */
[----:B------:R-:W3:Y:S01]  /*6d70*/  MUFU.EX2 R106, R106 ;  /* 0x0000006a006a7308 */ /* 0x000ee20000000800 */
[--C-:B--2---:R-:W-:Y:S01]  /*6d80*/  FFMA.FTZ R120, R120, UR5, -R119.reuse ;  /* 0x0000000578787c23 */ /* 0x104fe20008010877 */
[----:B------:R-:W-:Y:S01]  /*6d90*/  FFMA.FTZ R119, R146, UR5, -R119 ;  /* 0x0000000592777c23 */ /* 0x000fe20008010877 */
[--C-:B------:R-:W-:Y:S01]  /*6da0*/  FFMA.FTZ R125, R125, UR5, -R123.reuse ;  /* 0x000000057d7d7c23 */ /* 0x100fe2000801087b */
[----:B------:R-:W-:-:S04]  /*6db0*/  FFMA.FTZ R123, R142, UR5, -R123 ;  /* 0x000000058e7b7c23 */ /* 0x000fc8000801087b */
[----:B------:R-:W2:Y:S01]  /*6dc0*/  MUFU.EX2 R111, R111 ;  /* 0x0000006f006f7308 */ /* 0x000ea20000000800 */
[----:B------:R-:W-:Y:S02]  /*6dd0*/  WARPGROUP.DEPBAR.LE gsb0, 0x0 ;  /* 0x00008000000079c5 */ /* 0x000fe40000010000 */
[----:B------:R-:W-:Y:S01]  /*6de0*/  WARPGROUP.ARRIVE ;  /* 0x00000000000079c5 */ /* 0x000fe20000000000 */
[--C-:B-----5:R-:W-:Y:S01]  /*6df0*/  FFMA.FTZ R116, R116, UR5, -R115.reuse ;  /* 0x0000000574747c23 */ /* 0x120fe20008010873 */
[----:B------:R-:W-:-:S03]  /*6e00*/  FFMA.FTZ R115, R150, UR5, -R115 ;  /* 0x0000000596737c23 */ /* 0x000fc60008010873 */
[----:B------:R-:W5:Y:S01]  /*6e10*/  MUFU.EX2 R102, R102 ;  /* 0x0000006600667308 */ /* 0x000f620000000800 */
[----:B------:R-:W-:Y:S01]  /*6e20*/  HGMMA.64x128x16.F32.BF16 R24, gdesc[UR8], R24, gsb0 ;  /* 0x01e00000081879f0 */ /* 0x000fe20008001818 */
[----:B------:R-:W-:Y:S01]  /*6e30*/  R2UR UR8, R232 ;  /* 0x00000000e80872ca */ /* 0x000fe200000e0000 */
[----:B------:R-:W-:Y:S01]  /*6e40*/  UMOV UR10, UR6 ;  /* 0x00000006000a7c82 */ /* 0x000fe20008000000 */
[----:B------:R-:W-:Y:S01]  /*6e50*/  R2UR UR9, R233 ;  /* 0x00000000e90972ca */ /* 0x000fe200000e0000 */
[----:B------:R-:W-:-:S03]  /*6e60*/  UMOV UR11, 0x40000040 ;  /* 0x40000040000b7882 */ /* 0x000fc60000000000 */
[----:B------:R-:W5:Y:S01]  /*6e70*/  MUFU.EX2 R104, R104 ;  /* 0x0000006800687308 */ /* 0x000f620000000800 */
[--C-:B-1----:R-:W-:Y:S01]  /*6e80*/  FFMA.FTZ R114, R114, UR5, -R218.reuse ;  /* 0x0000000572727c23 */ /* 0x102fe200080108da */
[----:B------:R-:W-:-:S06]  /*6e90*/  FFMA.FTZ R113, R113, UR5, -R218 ;  /* 0x0000000571717c23 */ /* 0x000fcc00080108da */
[----:B------:R-:W1:Y:S08]  /*6ea0*/  MUFU.EX2 R9, R9 ;  /* 0x0000000900097308 */ /* 0x000e700000000800 */
[----:B------:R-:W-:Y:S08]  /*6eb0*/  MUFU.EX2 R10, R10 ;  /* 0x0000000a000a7308 */ /* 0x000ff00000000800 */
[----:B------:R-:W1:Y:S08]  /*6ec0*/  MUFU.EX2 R11, R11 ;  /* 0x0000000b000b7308 */ /* 0x000e700000000800 */
[----:B------:R-:W1:Y:S08]  /*6ed0*/  MUFU.EX2 R12, R12 ;  /* 0x0000000c000c7308 */ /* 0x000e700000000800 */
[----:B------:R-:W1:Y:S08]  /*6ee0*/  MUFU.EX2 R97, R97 ;  /* 0x0000006100617308 */ /* 0x000e700000000800 */
[----:B------:R-:W-:Y:S08]  /*6ef0*/  MUFU.EX2 R98, R98 ;  /* 0x0000006200627308 */ /* 0x000ff00000000800 */
[----:B------:R-:W1:Y:S08]  /*6f00*/  MUFU.EX2 R99, R99 ;  /* 0x0000006300637308 */ /* 0x000e700000000800 */
[----:B------:R-:W1:Y:S08]  /*6f10*/  MUFU.EX2 R100, R100 ;  /* 0x0000006400647308 */ /* 0x000e700000000800 */
[----:B------:R-:W1:Y:S08]  /*6f20*/  MUFU.EX2 R109, R109 ;  /* 0x0000006d006d7308 */ /* 0x000e700000000800 */
        /* <DEDUP_REMOVED lines=20> */
[----:B------:R-:W2:Y:S04]  /*7070*/  SHFL.IDX PT, R126, R216, R151, 0x1f ;  /* 0x00001f97d87e7589 */ /* 0x000ea800000e0000 */
[----:B------:R-:W5:Y:S04]  /*7080*/  SHFL.IDX PT, R133, R216, R149, 0x1f ;  /* 0x00001f95d8857589 */ /* 0x000f6800000e0000 */
[----:B------:R-:W1:Y:S04]  /*7090*/  SHFL.IDX PT, R127, R216, R144, 0x1f ;  /* 0x00001f90d87f7589 */ /* 0x000e6800000e0000 */
[----:B------:R-:W4:Y:S04]  /*70a0*/  SHFL.IDX PT, R129, R216, R148, 0x1f ;  /* 0x00001f94d8817589 */ /* 0x000f2800000e0000 */
[----:B------:R-:W-:Y:S01]  /*70b0*/  SHFL.IDX PT, R132, R216, R145, 0x1f ;  /* 0x00001f91d8847589 */ /* 0x000fe200000e0000 */
[--C-:B---3--:R-:W-:Y:S01]  /*70c0*/  FADD.FTZ R24, R24, -R124.reuse ;  /* 0x8000007c18187221 */ /* 0x108fe20000010000 */
[----:B------:R-:W-:-:S02]  /*70d0*/  FADD.FTZ R26, R26, -R124 ;  /* 0x8000007c1a1a7221 */ /* 0x000fc40000010000 */
[----:B------:R-:W3:Y:S01]  /*70e0*/  SHFL.IDX PT, R142, R216, R231, 0x1f ;  /* 0x00001fe7d88e7589 */ /* 0x000ee200000e0000 */
[--C-:B--2---:R-:W-:Y:S01]  /*70f0*/  FADD.FTZ R124, R25, -R126.reuse ;  /* 0x8000007e197c7221 */ /* 0x104fe20000010000 */
[----:B------:R-:W-:Y:S02]  /*7100*/  FADD.FTZ R126, R27, -R126 ;  /* 0x8000007e1b7e7221 */ /* 0x000fe40000010000 */
[----:B------:R-:W2:Y:S01]  /*7110*/  SHFL.IDX PT, R139, R220, R149, 0x1f ;  /* 0x00001f95dc8b7589 */ /* 0x000ea200000e0000 */
[--C-:B-----5:R-:W-:Y:S01]  /*7120*/  FADD.FTZ R128, R28, -R133.reuse ;  /* 0x800000851c807221 */ /* 0x120fe20000010000 */
[----:B------:R-:W-:Y:S01]  /*7130*/  FADD.FTZ R25, R30, -R133 ;  /* 0x800000851e197221 */ /* 0x000fe20000010000 */
[----:B------:R5:W2:Y:S01]  /*7140*/  MUFU.EX2 R28, R130 ;  /* 0x00000082001c7308 */ /* 0x000aa20000000800 */
[----:B------:R-:W2:Y:S01]  /*7150*/  SHFL.IDX PT, R138, R220, R148, 0x1f ;  /* 0x00001f94dc8a7589 */ /* 0x000ea200000e0000 */
[----:B-1----:R-:W-:-:S03]  /*7160*/  FADD.FTZ R27, R31, -R127 ;  /* 0x8000007f1f1b7221 */ /* 0x002fc60000010000 */
[----:B------:R-:W1:Y:S03]  /*7170*/  SHFL.IDX PT, R137, R220, R144, 0x1f ;  /* 0x00001f90dc897589 */ /* 0x000e6600000e0000 */
[----:B------:R3:W1:Y:S01]  /*7180*/  MUFU.EX2 R30, R135 ;  /* 0x00000087001e7308 */ /* 0x0006620000000800 */
[----:B-----5:R-:W-:Y:S01]  /*7190*/  FADD.FTZ R130, R29, -R127 ;  /* 0x8000007f1d827221 */ /* 0x020fe20000010000 */
[--C-:B----4-:R-:W-:Y:S01]  /*71a0*/  FADD.FTZ R127, R32, -R129.reuse ;  /* 0x80000081207f7221 */ /* 0x110fe20000010000 */
[----:B------:R-:W4:Y:S01]  /*71b0*/  SHFL.IDX PT, R143, R216, R223, 0x1f ;  /* 0x00001fdfd88f7589 */ /* 0x000f2200000e0000 */
[----:B------:R-:W-:-:S03]  /*71c0*/  FADD.FTZ R129, R34, -R129 ;  /* 0x8000008122817221 */ /* 0x000fc60000010000 */
[----:B------:R-:W5:Y:S01]  /*71d0*/  SHFL.IDX PT, R32, R220, R145, 0x1f ;  /* 0x00001f91dc207589 */ /* 0x000f6200000e0000 */
[----:B------:R1:W5:Y:S01]  /*71e0*/  MUFU.EX2 R29, R131 ;  /* 0x00000083001d7308 */ /* 0x0003620000000800 */
[--C-:B---3--:R-:W-:Y:S01]  /*71f0*/  FADD.FTZ R37, R37, -R142.reuse ;  /* 0x8000008e25257221 */ /* 0x108fe20000010000 */
[----:B------:R-:W-:Y:S01]  /*7200*/  FADD.FTZ R39, R39, -R142 ;  /* 0x8000008e27277221 */ /* 0x000fe20000010000 */
[----:B------:R-:W3:Y:S01]  /*7210*/  SHFL.IDX PT, R135, R219, R5, 0x1f ;  /* 0x00001f05db877589 */ /* 0x000ee200000e0000 */
[--C-:B--2---:R-:W-:Y:S01]  /*7220*/  FADD.FTZ R44, R44, -R139.reuse ;  /* 0x8000008b2c2c7221 */ /* 0x104fe20000010000 */
[----:B------:R-:W-:Y:S02]  /*7230*/  FADD.FTZ R46, R46, -R139 ;  /* 0x8000008b2e2e7221 */ /* 0x000fe40000010000 */
[----:B------:R-:W2:Y:S01]  /*7240*/  SHFL.IDX PT, R136, R220, R223, 0x1f ;  /* 0x00001fdfdc887589 */ /* 0x000ea200000e0000 */
[----:B------:R4:W2:Y:S01]  /*7250*/  MUFU.EX2 R31, R134 ;  /* 0x00000086001f7308 */ /* 0x0008a20000000800 */
[--C-:B-1----:R-:W-:Y:S01]  /*7260*/  FADD.FTZ R131, R33, -R132.reuse ;  /* 0x8000008421837221 */ /* 0x102fe20000010000 */
[----:B------:R-:W-:Y:S01]  /*7270*/  FADD.FTZ R132, R35, -R132 ;  /* 0x8000008423847221 */ /* 0x000fe20000010000 */
[--C-:B------:R-:W-:Y:S01]  /*7280*/  FADD.FTZ R48, R48, -R138.reuse ;  /* 0x8000008a30307221 */ /* 0x100fe20000010000 */
[----:B------:R-:W-:Y:S01]  /*7290*/  FADD.FTZ R50, R50, -R138 ;  /* 0x8000008a32327221 */ /* 0x000fe20000010000 */
[----:B------:R-:W1:Y:S01]  /*72a0*/  SHFL.IDX PT, R35, R219, R144, 0x1f ;  /* 0x00001f90db237589 */ /* 0x000e6200000e0000 */
[--C-:B------:R-:W-:Y:S01]  /*72b0*/  FADD.FTZ R45, R45, -R137.reuse ;  /* 0x800000892d2d7221 */ /* 0x100fe20000010000 */
[----:B------:R-:W-:-:S02]  /*72c0*/  FADD.FTZ R47, R47, -R137 ;  /* 0x800000892f2f7221 */ /* 0x000fc40000010000 */
[----:B----4-:R-:W4:Y:S01]  /*72d0*/  SHFL.IDX PT, R134, R219, R145, 0x1f ;  /* 0x00001f91db867589 */ /* 0x010f2200000e0000 */
[----:B------:R-:W-:-:S03]  /*72e0*/  FADD.FTZ R133, R36, -R143 ;  /* 0x8000008f24857221 */ /* 0x000fc60000010000 */
[----:B------:R-:W-:Y:S04]  /*72f0*/  SHFL.IDX PT, R140, R220, R151, 0x1f ;  /* 0x00001f97dc8c7589 */ /* 0x000fe800000e0000 */
[----:B------:R-:W-:Y:S01]  /*7300*/  SHFL.IDX PT, R141, R220, R5, 0x1f ;  /* 0x00001f05dc8d7589 */ /* 0x000fe200000e0000 */
[--C-:B-----5:R-:W-:Y:S01]  /*7310*/  FADD.FTZ R49, R49, -R32.reuse ;  /* 0x8000002031317221 */ /* 0x120fe20000010000 */
[----:B------:R-:W-:Y:S01]  /*7320*/  FADD.FTZ R51, R51, -R32 ;  /* 0x8000002033337221 */ /* 0x000fe20000010000 */
[--C-:B---3--:R-:W-:Y:S01]  /*7330*/  FADD.FTZ R56, R56, -R135.reuse ;  /* 0x8000008738387221 */ /* 0x108fe20000010000 */
[----:B------:R3:W5:Y:S01]  /*7340*/  MUFU.EX2 R32, R125 ;  /* 0x0000007d00207308 */ /* 0x0007620000000800 */
[----:B------:R-:W-:Y:S01]  /*7350*/  FADD.FTZ R58, R58, -R135 ;  /* 0x800000873a3a7221 */ /* 0x000fe20000010000 */
[----:B------:R-:W-:Y:S01]  /*7360*/  SHFL.IDX PT, R142, R221, R145, 0x1f ;  /* 0x00001f91dd8e7589 */ /* 0x000fe200000e0000 */
[--C-:B--2---:R-:W-:Y:S01]  /*7370*/  FADD.FTZ R52, R52, -R136.reuse ;  /* 0x8000008834347221 */ /* 0x104fe20000010000 */
[----:B------:R-:W-:Y:S01]  /*7380*/  FADD.FTZ R54, R54, -R136 ;  /* 0x8000008836367221 */ /* 0x000fe20000010000 */
[----:B------:R-:W-:Y:S01]  /*7390*/  FMUL.FTZ R26, R230, R26 ;  /* 0x0000001ae61a7220 */ /* 0x000fe20000410000 */
[----:B------:R-:W-:Y:S01]  /*73a0*/  SHFL.IDX PT, R135, R221, R151, 0x1f ;  /* 0x00001f97dd877589 */ /* 0x000fe200000e0000 */
[----:B------:R-:W-:Y:S01]  /*73b0*/  FMUL.FTZ R25, R227, R25 ;  /* 0x00000019e3197220 */ /* 0x000fe20000410000 */
[----:B------:R-:W-:Y:S01]  /*73c0*/  MUFU.EX2 R119, R119 ;  /* 0x0000007700777308 */ /* 0x000fe20000000800 */
[----:B------:R-:W-:Y:S01]  /*73d0*/  FADD.FTZ R38, R38, -R143 ;  /* 0x8000008f26267221 */ /* 0x000fe20000010000 */
[----:B---3--:R-:W-:Y:S04]  /*73e0*/  SHFL.IDX PT, R125, R221, R5, 0x1f ;  /* 0x00001f05dd7d7589 */ /* 0x008fe800000e0000 */
[----:B------:R-:W2:Y:S01]  /*73f0*/  SHFL.IDX PT, R34, R219, R151, 0x1f ;  /* 0x00001f97db227589 */ /* 0x000ea200000e0000 */
[----:B------:R-:W-:Y:S01]  /*7400*/  FMUL.FTZ R37, R15, R37 ;  /* 0x000000250f257220 */ /* 0x000fe20000410000 */
[--C-:B-1----:R-:W-:Y:S01]  /*7410*/  FADD.FTZ R61, R61, -R35.reuse ;  /* 0x800000233d3d7221 */ /* 0x102fe20000010000 */
[----:B------:R-:W-:Y:S01]  /*7420*/  FADD.FTZ R63, R63, -R35 ;  /* 0x800000233f3f7221 */ /* 0x000fe20000010000 */
[----:B------:R-:W-:Y:S01]  /*7430*/  SHFL.IDX PT, R139, R221, R149, 0x1f ;  /* 0x00001f95dd8b7589 */ /* 0x000fe200000e0000 */
[----:B------:R1:W-:Y:S03]  /*7440*/  MUFU.EX2 R35, R121 ;  /* 0x0000007900237308 */ /* 0x0003e60000000800 */
[----:B------:R-:W-:Y:S04]  /*7450*/  SHFL.IDX PT, R144, R221, R144, 0x1f ;  /* 0x00001f90dd907589 */ /* 0x000fe800000e0000 */
[----:B------:R-:W-:Y:S04]  /*7460*/  SHFL.IDX PT, R138, R221, R148, 0x1f ;  /* 0x00001f94dd8a7589 */ /* 0x000fe800000e0000 */
[----:B------:R-:W3:Y:S04]  /*7470*/  SHFL.IDX PT, R137, R219, R149, 0x1f ;  /* 0x00001f95db897589 */ /* 0x000ee800000e0000 */
[----:B------:R-:W5:Y:S01]  /*7480*/  SHFL.IDX PT, R33, R220, R231, 0x1f ;  /* 0x00001fe7dc217589 */ /* 0x000f6200000e0000 */
[----:B----4-:R-:W-:Y:S01]  /*7490*/  FADD.FTZ R65, R65, -R134 ;  /* 0x8000008641417221 */ /* 0x010fe20000010000 */
[----:B------:R-:W-:Y:S01]  /*74a0*/  MUFU.EX2 R118, R118 ;  /* 0x0000007600767308 */ /* 0x000fe20000000800 */
[----:B------:R-:W-:Y:S01]  /*74b0*/  FMUL.FTZ R39, R16, R39 ;  /* 0x0000002710277220 */ /* 0x000fe20000410000 */
[----:B------:R-:W-:Y:S01]  /*74c0*/  SHFL.IDX PT, R145, R221, R223, 0x1f ;  /* 0x00001fdfdd917589 */ /* 0x000fe200000e0000 */
[--C-:B--2---:R-:W-:Y:S01]  /*74d0*/  FADD.FTZ R57, R57, -R34.reuse ;  /* 0x8000002239397221 */ /* 0x104fe20000010000 */
[----:B------:R-:W-:Y:S01]  /*74e0*/  FADD.FTZ R59, R59, -R34 ;  /* 0x800000223b3b7221 */ /* 0x000fe20000010000 */
[--C-:B------:R-:W-:Y:S01]  /*74f0*/  FADD.FTZ R41, R41, -R140.reuse ;  /* 0x8000008c29297221 */ /* 0x100fe20000010000 */
[----:B------:R-:W2:Y:S01]  /*7500*/  SHFL.IDX PT, R221, R221, R231, 0x1f ;  /* 0x00001fe7dddd7589 */ /* 0x000ea200000e0000 */
[----:B------:R-:W-:Y:S01]  /*7510*/  FADD.FTZ R43, R43, -R140 ;  /* 0x8000008c2b2b7221 */ /* 0x000fe20000010000 */
[----:B------:R-:W-:Y:S01]  /*7520*/  MUFU.EX2 R117, R117 ;  /* 0x0000007500757308 */ /* 0x000fe20000000800 */
[--C-:B------:R-:W-:Y:S01]  /*7530*/  FADD.FTZ R40, R40, -R141.reuse ;  /* 0x8000008d28287221 */ /* 0x100fe20000010000 */
[----:B------:R-:W4:Y:S01]  /*7540*/  SHFL.IDX PT, R36, R219, R223, 0x1f ;  /* 0x00001fdfdb247589 */ /* 0x000f2200000e0000 */
[----:B------:R-:W-:-:S03]  /*7550*/  FADD.FTZ R42, R42, -R141 ;  /* 0x8000008d2a2a7221 */ /* 0x000fc60000010000 */
[----:B------:R-:W4:Y:S01]  /*7560*/  SHFL.IDX PT, R136, R219, R148, 0x1f ;  /* 0x00001f94db887589 */ /* 0x000f2200000e0000 */
[----:B-1----:R-:W-:Y:S01]  /*7570*/  FADD.FTZ R121, R67, -R134 ;  /* 0x8000008643797221 */ /* 0x002fe20000010000 */
[----:B------:R-:W-:Y:S02]  /*7580*/  MUFU.EX2 R34, R122 ;  /* 0x0000007a00227308 */ /* 0x000fe40000000800 */
[----:B------:R-:W1:Y:S01]  /*7590*/  SHFL.IDX PT, R219, R219, R231, 0x1f ;  /* 0x00001fe7dbdb7589 */ /* 0x000e6200000e0000 */
[--C-:B---3--:R-:W-:Y:S01]  /*75a0*/  FADD.FTZ R60, R60, -R137.reuse ;  /* 0x800000893c3c7221 */ /* 0x108fe20000010000 */
[----:B------:R-:W-:Y:S01]  /*75b0*/  FADD.FTZ R62, R62, -R137 ;  /* 0x800000893e3e7221 */ /* 0x000fe20000010000 */
[--C-:B------:R-:W-:Y:S01]  /*75c0*/  FADD.FTZ R137, R80, -R138.reuse ;  /* 0x8000008a50897221 */ /* 0x100fe20000010000 */
[----:B------:R-:W-:Y:S01]  /*75d0*/  FADD.FTZ R138, R82, -R138 ;  /* 0x8000008a528a7221 */ /* 0x000fe20000010000 */
[----:B------:R-:W-:Y:S01]  /*75e0*/  FMUL.FTZ R82, R13, R133 ;  /* 0x000000850d527220 */ /* 0x000fe20000410000 */
[--C-:B-----5:R-:W-:Y:S01]  /*75f0*/  FADD.FTZ R53, R53, -R33.reuse ;  /* 0x8000002135357221 */ /* 0x120fe20000010000 */
[----:B------:R-:W-:-:S02]  /*7600*/  FADD.FTZ R55, R55, -R33 ;  /* 0x8000002137377221 */ /* 0x000fc40000010000 */
[----:B------:R3:W5:Y:S01]  /*7610*/  MUFU.EX2 R33, R123 ;  /* 0x0000007b00217308 */ /* 0x0007620000000800 */
[----:B--2---:R-:W-:Y:S01]  /*7620*/  FADD.FTZ R146, R85, -R221 ;  /* 0x800000dd55927221 */ /* 0x004fe20000010000 */
[----:B------:R-:W-:Y:S01]  /*7630*/  FMUL.FTZ R85, R229, R126 ;  /* 0x0000007ee5557220 */ /* 0x000fe20000410000 */
[----:B------:R-:W-:Y:S01]  /*7640*/  F2FP.BF16.F32.PACK_AB R82, R37, R82 ;  /* 0x000000522552723e */ /* 0x000fe200000010ff */
[----:B----4-:R-:W-:-:S03]  /*7650*/  FADD.FTZ R67, R70, -R36 ;  /* 0x8000002446437221 */ /* 0x010fc60000010000 */
[----:B------:R-:W-:Y:S01]  /*7660*/  F2FP.BF16.F32.PACK_AB R85, R85, R26 ;  /* 0x0000001a5555723e */ /* 0x000fe200000010ff */
[----:B------:R-:W-:Y:S01]  /*7670*/  FMUL.FTZ R26, R224, R27 ;  /* 0x0000001be01a7220 */ /* 0x000fe20000410000 */
[----:B---3--:R-:W-:Y:S01]  /*7680*/  FADD.FTZ R123, R68, -R36 ;  /* 0x80000024447b7221 */ /* 0x008fe20000010000 */
[----:B------:R-:W-:Y:S01]  /*7690*/  MUFU.EX2 R116, R116 ;  /* 0x0000007400747308 */ /* 0x000fe20000000800 */
[--C-:B------:R-:W-:Y:S01]  /*76a0*/  FADD.FTZ R64, R64, -R136.reuse ;  /* 0x8000008840407221 */ /* 0x100fe20000010000 */
[----:B------:R-:W-:Y:S01]  /*76b0*/  FADD.FTZ R66, R66, -R136 ;  /* 0x8000008842427221 */ /* 0x000fe20000010000 */
[----:B------:R-:W-:Y:S01]  /*76c0*/  FADD.FTZ R221, R87, -R221 ;  /* 0x800000dd57dd7221 */ /* 0x000fe20000010000 */
[----:B------:R-:W-:-:S04]  /*76d0*/  F2FP.BF16.F32.PACK_AB R87, R26, R25 ;  /* 0x000000191a57723e */ /* 0x000fc800000010ff */
[----:B------:R2:W3:Y:S01]  /*76e0*/  MUFU.EX2 R36, R120 ;  /* 0x0000007800247308 */ /* 0x0004e20000000800 */
[----:B------:R-:W-:Y:S01]  /*76f0*/  FMUL.FTZ R25, R107, R65 ;  /* 0x000000416b197220 */ /* 0x000fe20000410000 */
[----:B-1----:R-:W-:Y:S01]  /*7700*/  FADD.FTZ R70, R69, -R219 ;  /* 0x800000db45467221 */ /* 0x002fe20000010000 */
[----:B------:R-:W-:-:S05]  /*7710*/  FMUL.FTZ R38, R14, R38 ;  /* 0x000000260e267220 */ /* 0x000fca0000410000 */
[----:B------:R-:W1:Y:S01]  /*7720*/  MUFU.EX2 R115, R115 ;  /* 0x0000007300737308 */ /* 0x000e620000000800 */
[----:B------:R-:W-:Y:S01]  /*7730*/  FMUL.FTZ R60, R101, R60 ;  /* 0x0000003c653c7220 */ /* 0x000fe20000410000 */
[----:B------:R-:W-:Y:S01]  /*7740*/  FMUL.FTZ R61, R103, R61 ;  /* 0x0000003d673d7220 */ /* 0x000fe20000410000 */
[----:B------:R-:W-:-:S05]  /*7750*/  FMUL.FTZ R64, R105, R64 ;  /* 0x0000004069407220 */ /* 0x000fca0000410000 */
[----:B------:R-:W4:Y:S01]  /*7760*/  MUFU.EX2 R114, R114 ;  /* 0x0000007200727308 */ /* 0x000f220000000800 */
[----:B------:R-:W-:Y:S01]  /*7770*/  FMUL.FTZ R65, R106, R66 ;  /* 0x000000426a417220 */ /* 0x000fe20000410000 */
[----:B------:R-:W-:-:S06]  /*7780*/  FMUL.FTZ R26, R108, R121 ;  /* 0x000000796c1a7220 */ /* 0x000fcc0000410000 */
[----:B------:R-:W4:Y:S01]  /*7790*/  MUFU.EX2 R37, R113 ;  /* 0x0000007100257308 */ /* 0x000f220000000800 */
[----:B------:R-:W-:Y:S01]  /*77a0*/  FADD.FTZ R122, R72, -R125 ;  /* 0x8000007d487a7221 */ /* 0x000fe20000010000 */
[----:B------:R-:W-:Y:S01]  /*77b0*/  FADD.FTZ R134, R73, -R135 ;  /* 0x8000008749867221 */ /* 0x000fe20000010000 */
[----:B------:R-:W-:Y:S01]  /*77c0*/  FADD.FTZ R125, R74, -R125 ;  /* 0x8000007d4a7d7221 */ /* 0x000fe20000010000 */
[----:B------:R-:W-:Y:S01]  /*77d0*/  FADD.FTZ R135, R75, -R135 ;  /* 0x800000874b877221 */ /* 0x000fe20000010000 */
[----:B------:R-:W-:Y:S01]  /*77e0*/  FADD.FTZ R143, R84, -R145 ;  /* 0x80000091548f7221 */ /* 0x000fe20000010000 */
[----:B--2---:R-:W-:Y:S01]  /*77f0*/  FADD.FTZ R120, R71, -R219 ;  /* 0x800000db47787221 */ /* 0x004fe20000010000 */
        /* <DEDUP_REMOVED lines=75> */
[----:B----4-:R-:W-:Y:S01]  /*7cb0*/  FMUL.FTZ R27, R114, R146 ;  /* 0x00000092721b7220 */ /* 0x010fe20000410000 */
        /* <DEDUP_REMOVED lines=159> */
.L_x_6421:
        /* <DEDUP_REMOVED lines=70> */
.L_x_6422:
        /* <DEDUP_REMOVED lines=12> */
.L_x_6412:
        /* <DEDUP_REMOVED lines=34> */
.L_x_6392:
[----:B------:R-:W-:Y:S05]  /*8df0*/  @P0 BRA `(.L_x_6391) ;  /* 0x0000003400200947 */ /* 0x000fea0003800000 */
[----:B------:R-:W3:Y:S01]  /*8e00*/  LDL.LU R14, [R1+0x3c] ;  /* 0x00003c00010e7983 */ /* 0x000ee20000300800 */
[----:B------:R-:W4:Y:S01]  /*8e10*/  LDC R0, c[0x0][0x850] ;  /* 0x00021400ff007b82 */ /* 0x000f220000000800 */
[----:B------:R-:W-:Y:S01]  /*8e20*/  USHF.L.U32 UR4, UR37, 0xd, URZ ;  /* 0x0000000d25047899 */ /* 0x000fe2000800063f */
[----:B------:R-:W-:Y:S01]  /*8e30*/  MOV R10, 0x400 ;  /* 0x00000400000a7802 */ /* 0x000fe20000000f00 */
[----:B------:R-:W1:Y:S01]  /*8e40*/  S2R R12, SR_TID.X ;  /* 0x00000000000c7919 */ /* 0x000e620000002100 */
[----:B------:R-:W-:Y:S01]  /*8e50*/  ULDC.64 UR6, c[0x0][0x820] ;  /* 0x0002080000067ab9 */ /* 0x000fe20000000a00 */
[----:B------:R-:W-:Y:S01]  /*8e60*/  USHF.R.S32.HI UR5, URZ, 0x1f, UR4 ;  /* 0x0000001f3f057899 */ /* 0x000fe20008011404 */
[----:B------:R-:W2:Y:S01]  /*8e70*/  S2R R11, SR_CgaCtaId ;  /* 0x00000000000b7919 */ /* 0x000ea20000008800 */
[----:B------:R-:W-:Y:S01]  /*8e80*/  IMAD.U32 R4, RZ, RZ, UR4 ;  /* 0x00000004ff047e24 */ /* 0x000fe2000f8e00ff */
[----:B------:R-:W-:-:S03]  /*8e90*/  ULDC.64 UR8, c[0x0][0x848] ;  /* 0x0002120000087ab9 */ /* 0x000fc60000000a00 */
[----:B------:R-:W-:Y:S01]  /*8ea0*/  IMAD.U32 R5, RZ, RZ, UR5 ;  /* 0x00000005ff057e24 */ /* 0x000fe2000f8e00ff */
[----:B------:R-:W-:Y:S01]  /*8eb0*/  ULDC.64 UR4, c[0x0][0x818] ;  /* 0x0002060000047ab9 */ /* 0x000fe20000000a00 */
[----:B----4-:R-:W-:Y:S01]  /*8ec0*/  ISETP.NE.AND P0, PT, R0, 0x1, PT ;  /* 0x000000010000780c */ /* 0x010fe20003f05270 */
[----:B-1----:R-:W-:-:S12]  /*8ed0*/  VIADD R13, R12, 0xffffff80 ;  /* 0xffffff800c0d7836 */ /* 0x002fd80000000000 */
[----:B------:R-:W3:Y:S01]  /*8ee0*/  @P0 LDC R0, c[0x0][0x854] ;  /* 0x00021500ff000b82 */ /* 0x000ee20000000800 */
[----:B--2---:R-:W-:Y:S02]  /*8ef0*/  LEA R15, R11, R10, 0x18 ;  /* 0x0000000a0b0f7211 */ /* 0x004fe400078ec0ff */
[----:B------:R-:W-:-:S05]  /*8f00*/  SHF.R.S32.HI R2, RZ, 0x1f, R13 ;  /* 0x0000001fff027819 */ /* 0x000fca000001140d */
[----:B------:R-:W1:Y:S01]  /*8f10*/  @P0 LDC R3, c[0x0][0x858] ;  /* 0x00021600ff030b82 */ /* 0x000e620000000800 */
[----:B------:R-:W-:Y:S01]  /*8f20*/  LEA.HI R6, R2, R13, RZ, 0x7 ;  /* 0x0000000d02067211 */ /* 0x000fe200078f38ff */
[----:B---3--:R-:W-:-:S05]  /*8f30*/  @P0 IMAD.HI.U32 R0, R14, R0, RZ ;  /* 0x000000000e000227 */ /* 0x008fca00078e00ff */
[----:B-1----:R-:W-:-:S04]  /*8f40*/  @P0 SHF.R.U32.HI R14, RZ, R3, R0 ;  /* 0x00000003ff0e0219 */ /* 0x002fc80000011600 */
[----:B------:R-:W-:Y:S01]  /*8f50*/  SHF.R.S32.HI R8, RZ, 0x1f, R14 ;  /* 0x0000001fff087819 */ /* 0x000fe2000001140e */
[----:B------:R-:W-:Y:S01]  /*8f60*/  IMAD.WIDE.U32 R2, R14, UR4, R4 ;  /* 0x000000040e027c25 */ /* 0x000fe2000f8e0004 */
[----:B------:R1:W-:Y:S03]  /*8f70*/  @P0 STL [R1+0x3c], R14 ;  /* 0x00003c0e01000387 */ /* 0x0003e60000100800 */
[----:B------:R-:W-:-:S04]  /*8f80*/  IMAD R0, R8, UR4, RZ ;  /* 0x0000000408007c24 */ /* 0x000fc8000f8e02ff */
[----:B------:R-:W-:Y:S01]  /*8f90*/  IMAD R9, R14, UR5, R0 ;  /* 0x000000050e097c24 */ /* 0x000fe2000f8e0200 */
[C---:B------:R-:W-:Y:S01]  /*8fa0*/  LOP3.LUT R0, R6.reuse, 0xfffff80, RZ, 0xc0, !PT ;  /* 0x0fffff8006007812 */ /* 0x040fe200078ec0ff */
[----:B------:R-:W-:Y:S01]  /*8fb0*/  IMAD.SHL.U32 R6, R6, 0x20, RZ ;  /* 0x0000002006067824 */ /* 0x000fe200078e00ff */
[----:B------:R-:W-:Y:S01]  /*8fc0*/  ULDC.64 UR4, c[0x0][0x840] ;  /* 0x0002100000047ab9 */ /* 0x000fe20000000a00 */
[----:B------:R-:W-:Y:S02]  /*8fd0*/  IMAD.IADD R3, R3, 0x1, R9 ;  /* 0x0000000103037824 */ /* 0x000fe400078e0209 */
[----:B------:R-:W-:Y:S01]  /*8fe0*/  IMAD.IADD R0, R13, 0x1, -R0 ;  /* 0x000000010d007824 */ /* 0x000fe200078e0a00 */
[----:B------:R-:W-:Y:S01]  /*8ff0*/  LOP3.LUT R7, R6, 0x3ffff000, RZ, 0xc0, !PT ;  /* 0x3ffff00006077812 */ /* 0x000fe200078ec0ff */
[----:B------:R-:W-:Y:S02]  /*9000*/  IMAD R8, R8, UR4, RZ ;  /* 0x0000000408087c24 */ /* 0x000fe4000f8e02ff */
[----:B------:R-:W-:Y:S01]  /*9010*/  IMAD.WIDE.U32 R4, R14, UR4, R4 ;  /* 0x000000040e047c25 */ /* 0x000fe2000f8e0004 */
[----:B------:R-:W-:-:S03]  /*9020*/  USHF.R.S32.HI UR4, URZ, 0x1f, UR38 ;  /* 0x0000001f3f047899 */ /* 0x000fc60008011426 */
[----:B------:R-:W-:Y:S02]  /*9030*/  IMAD R0, R0, 0x4, R7 ;  /* 0x0000000400007824 */ /* 0x000fe400078e0207 */
[----:B------:R-:W-:Y:S01]  /*9040*/  IMAD R7, R14, UR5, R8 ;  /* 0x000000050e077c24 */ /* 0x000fe2000f8e0208 */
[----:B------:R-:W-:Y:S01]  /*9050*/  UIMAD UR5, UR4, UR6, URZ ;  /* 0x00000006040572a4 */ /* 0x000fe2000f8e023f */
[----:B------:R-:W-:Y:S01]  /*9060*/  IMAD.U32 R9, RZ, RZ, UR8 ;  /* 0x00000008ff097e24 */ /* 0x000fe2000f8e00ff */
[----:B------:R-:W-:Y:S01]  /*9070*/  UIMAD UR4, UR4, UR8, URZ ;  /* 0x00000008040472a4 */ /* 0x000fe2000f8e023f */
[----:B------:R-:W-:Y:S01]  /*9080*/  IMAD.IADD R5, R5, 0x1, R7 ;  /* 0x0000000105057824 */ /* 0x000fe200078e0207 */
[----:B------:R-:W-:Y:S01]  /*9090*/  UIMAD UR5, UR38, UR7, UR5 ;  /* 0x00000007260572a4 */ /* 0x000fe2000f8e0205 */
[----:B------:R-:W-:Y:S01]  /*90a0*/  IMAD.U32 R7, RZ, RZ, UR6 ;  /* 0x00000006ff077e24 */ /* 0x000fe2000f8e00ff */
[----:B------:R-:W-:Y:S02]  /*90b0*/  UIMAD UR4, UR38, UR9, UR4 ;  /* 0x00000009260472a4 */ /* 0x000fe4000f8e0204 */
        /* <DEDUP_REMOVED lines=8> */
[----:B------:R-:W2:Y:S01]  /*9140*/  LDC.64 R8, c[0x0][0x800] ;  /* 0x00020000ff087b82 */ /* 0x000ea20000000a00 */
[----:B------:R-:W-:Y:S07]  /*9150*/  BSSY B0, `(.L_x_6424) ;  /* 0x0000024000007945 */ /* 0x000fee0003800000 */
[----:B------:R-:W3:Y:S01]  /*9160*/  LDC.64 R10, c[0x0][0x828] ;  /* 0x00020a00ff0a7b82 */ /* 0x000ee20000000a00 */
[----:B------:R1:W-:Y:S04]  /*9170*/  STS.128 [R0], R184 ;  /* 0x000000b800007388 */ /* 0x0003e80000000c00 */
[----:B------:R1:W-:Y:S01]  /*9180*/  STS.128 [R0+0x800], R188 ;  /* 0x000800bc00007388 */ /* 0x0003e20000000c00 */
[----:B--2---:R-:W-:-:S03]  /*9190*/  LEA R8, P1, R2, R8, 0x2 ;  /* 0x0000000802087211 */ /* 0x004fc600078210ff */
[----:B------:R1:W-:Y:S01]  /*91a0*/  STS.128 [R0+0x1000], R192 ;  /* 0x001000c000007388 */ /* 0x0003e20000000c00 */
[----:B------:R-:W-:-:S03]  /*91b0*/  LEA.HI.X R7, R2, R9, R7, 0x2, P1 ;  /* 0x0000000902077211 */ /* 0x000fc600008f1407 */
[----:B------:R1:W-:Y:S01]  /*91c0*/  STS.128 [R0+0x1800], R196 ;  /* 0x001800c400007388 */ /* 0x0003e20000000c00 */
[----:B---3--:R-:W-:-:S03]  /*91d0*/  LEA R10, P2, R4, R10, 0x2 ;  /* 0x0000000a040a7211 */ /* 0x008fc600078410ff */
        /* <DEDUP_REMOVED lines=20> */
.L_x_6426:
[----:B------:R-:W-:Y:S01]  /*9320*/  @P0 ELECT P1, URZ, PT ;  /* 0x00000000003f082f */ /* 0x000fe20003820000 */
[----:B------:R2:W-:-:S12]  /*9330*/  UBLKRED.G.S.ADD.F32.RN [UR4], [UR6], UR7, desc[UR8] ;  /* 0x00000804060073bb */ /* 0x0005d800080a1407 */
[----:B------:R-:W-:Y:S02]  /*9340*/  @P1 PLOP3.LUT P0, PT, P1, PT, PT, 0x8, 0x0 ;  /* 0x000000000000181c */ /* 0x000fe40000f0e170 */
[----:B------:R-:W-:-:S11]  /*9350*/  PLOP3.LUT P1, PT, PT, PT, PT, 0x8, 0x0 ;  /* 0x000000000000781c */ /* 0x000fd60003f2e170 */
[----:B--2---:R-:W-:Y:S05]  /*9360*/  @P0 BRA.U.ANY `(.L_x_6426) ;  /* 0xfffffffd00ec0947 */ /* 0x004fea000393ffff */
[----:B------:R0:W-:Y:S01]  /*9370*/  UTMACMDFLUSH ;  /* 0x00000000000079b7 */ /* 0x0001e20000000000 */
[----:B------:R-:W-:-:S04]  /*9380*/  DEPBAR.LE SB0, 0x0 ;  /* 0x000080000000791a */ /* 0x000fc80000000000 */
.L_x_6425:
[----:B------:R-:W-:Y:S05]  /*9390*/  BSYNC B0 ;  /* 0x0000000000007941 */ /* 0x000fea0003800000 */
.L_x_6424:
        /* <DEDUP_REMOVED lines=25> */
.L_x_6427:
        /* <DEDUP_REMOVED lines=8> */
.L_x_6387:
        /* <DEDUP_REMOVED lines=29> */
.L_x_6429:
[----:B------:R-:W-:Y:S01]  /*9780*/  ULDC UR9, c[0x0][0x8cc] ;  /* 0x0002330000097ab9 */ /* 0x000fe20000000800 */
[----:B------:R-:W-:Y:S01]  /*9790*/  UMOV UR7, UR8 ;  /* 0x0000000800077c82 */ /* 0x000fe20008000000 */
[----:B------:R-:W-:-:S11]  /*97a0*/  UISETP.NE.AND UP0, UPT, UR9, 0x1, UPT ;  /* 0x000000010900788c */ /* 0x000fd6000bf05270 */
[----:B------:R-:W-:Y:S02]  /*97b0*/  @UP0 ULDC.64 UR10, c[0x0][0x8d0] ;  /* 0x00023400000a0ab9 */ /* 0x000fe40000000a00 */
[----:B------:R-:W-:-:S04]  /*97c0*/  UIMAD.WIDE.U32 UR4, UR8, UR10, URZ ;  /* 0x0000000a080472a5 */ /* 0x000fc8000f8e003f */
[----:B------:R-:W-:-:S04]  /*97d0*/  @UP0 USHF.R.U32.HI UR7, URZ, UR11, UR5 ;  /* 0x0000000b3f070299 */ /* 0x000fc80008011605 */
[----:B------:R-:W-:-:S12]  /*97e0*/  UIMAD UR4, UR7, UR9, URZ ;  /* 0x00000009070472a4 */ /* 0x000fd8000f8e023f */
.L_x_6430:
        /* <DEDUP_REMOVED lines=67> */
.L_x_6433:
[----:B------:R-:W-:Y:S05]  /*9c20*/  BSYNC B0 ;  /* 0x0000000000007941 */ /* 0x000fea0003800000 */
.L_x_6432:
        /* <DEDUP_REMOVED lines=19> */
.L_x_6435:
[----:B------:R-:W-:Y:S05]  /*9d60*/  BSYNC B0 ;  /* 0x0000000000007941 */ /* 0x000fea0003800000 */
.L_x_6434:
[----:B------:R-:W-:Y:S06]  /*9d70*/  BAR.ARV 0xa, 0xa0 ;  /* 0x0282800000007b1d */ /* 0x000fec0000002000 */
[----:B------:R-:W-:Y:S04]  /*9d80*/  BSSY B0, `(.L_x_6436) ;  /* 0x0000003000007945 */ /* 0x000fe80003800000 */
[----:B------:R-:W-:Y:S05]  /*9d90*/  @!P0 BRA `(.L_x_6437) ;  /* 0x0000000000048947 */ /* 0x000fea0003800000 */
[----:B------:R-:W-:-:S04]  /*9da0*/  DEPBAR.LE SB0, 0x0 ;  /* 0x000080000000791a */ /* 0x000fc80000000000 */
.L_x_6437:
[----:B------:R-:W-:Y:S05]  /*9db0*/  BSYNC B0 ;  /* 0x0000000000007941 */ /* 0x000fea0003800000 */
.L_x_6436:
[----:B------:R-:W-:Y:S06]  /*9dc0*/  BAR.ARV 0xb, 0xa0 ;  /* 0x02c2800000007b1d */ /* 0x000fec0000002000 */
[----:B------:R-:W-:Y:S01]  /*9dd0*/  UIADD3 UR12, UR8, 0x1, URZ ;  /* 0x00000001080c7890 */ /* 0x000fe2000fffe03f */
[----:B------:R-:W-:Y:S11]  /*9de0*/  BRA `(.L_x_6438) ;  /* 0x0000000000047947 */ /* 0x000ff60003800000 */
.L_x_6431:
[----:B------:R-:W-:-:S05]  /*9df0*/  UMOV UR12, UR8 ;  /* 0x00000008000c7c82 */ /* 0x000fca0008000000 */
.L_x_6438:
        /* <DEDUP_REMOVED lines=18> */
.L_x_6451:
        /* <DEDUP_REMOVED lines=20> */
.L_x_6440:
[----:B------:R-:W-:Y:S05]  /*a060*/  BSYNC B0 ;  /* 0x0000000000007941 */ /* 0x000fea0003800000 */
.L_x_6439:
        /* <DEDUP_REMOVED lines=13> */
.L_x_6442:
[----:B------:R-:W-:Y:S05]  /*a140*/  BSYNC B0 ;  /* 0x0000000000007941 */ /* 0x000fea0003800000 */
.L_x_6441:
[----:B------:R-:W-:Y:S06]  /*a150*/  BAR.ARV 0xa, 0xa0 ;  /* 0x0282800000007b1d */ /* 0x000fec0000002000 */
[----:B------:R-:W-:Y:S04]  /*a160*/  BSSY B0, `(.L_x_6443) ;  /* 0x0000003000007945 */ /* 0x000fe80003800000 */
[----:B------:R-:W-:Y:S05]  /*a170*/  @!P0 BRA `(.L_x_6444) ;  /* 0x0000000000048947 */ /* 0x000fea0003800000 */
[----:B------:R-:W-:-:S04]  /*a180*/  DEPBAR.LE SB0, 0x0 ;  /* 0x000080000000791a */ /* 0x000fc80000000000 */
.L_x_6444:
[----:B------:R-:W-:Y:S05]  /*a190*/  BSYNC B0 ;  /* 0x0000000000007941 */ /* 0x000fea0003800000 */
.L_x_6443:
        /* <DEDUP_REMOVED lines=13> */
.L_x_6446:
[----:B------:R-:W-:Y:S05]  /*a270*/  BSYNC B0 ;  /* 0x0000000000007941 */ /* 0x000fea0003800000 */
.L_x_6445:
        /* <DEDUP_REMOVED lines=13> */
.L_x_6448:
[----:B------:R-:W-:Y:S05]  /*a350*/  BSYNC B0 ;  /* 0x0000000000007941 */ /* 0x000fea0003800000 */
.L_x_6447:
[----:B------:R-:W-:Y:S01]  /*a360*/  UIADD3 UR12, UR12, 0x2, URZ ;  /* 0x000000020c0c7890 */ /* 0x000fe2000fffe03f */
[----:B------:R-:W-:Y:S06]  /*a370*/  BAR.ARV 0xa, 0xa0 ;  /* 0x0282800000007b1d */ /* 0x000fec0000002000 */
[----:B------:R-:W-:Y:S01]  /*a380*/  UISETP.GE.AND UP0, UPT, UR12, UR5, UPT ;  /* 0x000000050c00728c */ /* 0x000fe2000bf06270 */
[----:B------:R-:W-:Y:S04]  /*a390*/  BSSY B0, `(.L_x_6449) ;  /* 0x0000003000007945 */ /* 0x000fe80003800000 */
[----:B------:R-:W-:Y:S06]  /*a3a0*/  @!P0 BRA `(.L_x_6450) ;  /* 0x0000000000048947 */ /* 0x000fec0003800000 */
[----:B------:R-:W-:-:S04]  /*a3b0*/  DEPBAR.LE SB0, 0x0 ;  /* 0x000080000000791a */ /* 0x000fc80000000000 */
.L_x_6450:
[----:B------:R-:W-:Y:S05]  /*a3c0*/  BSYNC B0 ;  /* 0x0000000000007941 */ /* 0x000fea0003800000 */
.L_x_6449:
[----:B------:R-:W-:Y:S06]  /*a3d0*/  BAR.ARV 0xb, 0xa0 ;  /* 0x02c2800000007b1d */ /* 0x000fec0000002000 */
[----:B------:R-:W-:Y:S01]  /*a3e0*/  PLOP3.LUT P1, PT, PT, PT, UP0, 0x80, 0x0 ;  /* 0x000000000000781c */ /* 0x000fe20003f2f008 */
[----:B------:R-:W-:Y:S02]  /*a3f0*/  UIADD3 UR20, UR20, 0x4000, URZ ;  /* 0x0000400014147890 */ /* 0x000fe4000fffe03f */
[----:B------:R-:W-:-:S10]  /*a400*/  UIADD3 UR4, UR4, 0x4000, URZ ;  /* 0x0000400004047890 */ /* 0x000fd4000fffe03f */
[----:B------:R-:W-:Y:S05]  /*a410*/  @!P1 BRA `(.L_x_6451) ;  /* 0xfffffff800c09947 */ /* 0x000fea000383ffff */
[----:B------:R-:W-:Y:S05]  /*a420*/  BRA `(.L_x_6391) ;  /* 0x0000001c00947947 */ /* 0x000fea0003800000 */
.L_x_6428:
        /* <DEDUP_REMOVED lines=21> */
.L_x_6452:
[----:B------:R-:W-:Y:S01]  /*a580*/  ULDC UR8, c[0x0][0x8cc] ;  /* 0x0002330000087ab9 */ /* 0x000fe20000000800 */
[----:B------:R-:W-:Y:S01]  /*a590*/  UMOV UR11, UR7 ;  /* 0x00000007000b7c82 */ /* 0x000fe20008000000 */
[----:B------:R-:W-:-:S11]  /*a5a0*/  UISETP.NE.AND UP0, UPT, UR8, 0x1, UPT ;  /* 0x000000010800788c */ /* 0x000fd6000bf05270 */
[----:B------:R-:W-:Y:S02]  /*a5b0*/  @UP0 ULDC.64 UR12, c[0x0][0x8d0] ;  /* 0x00023400000c0ab9 */ /* 0x000fe40000000a00 */
[----:B------:R-:W-:-:S04]  /*a5c0*/  UIMAD.WIDE.U32 UR4, UR7, UR12, URZ ;  /* 0x0000000c070472a5 */ /* 0x000fc8000f8e003f */
[----:B------:R-:W-:-:S04]  /*a5d0*/  @UP0 USHF.R.U32.HI UR11, URZ, UR13, UR5 ;  /* 0x0000000d3f0b0299 */ /* 0x000fc80008011605 */
[----:B------:R-:W-:-:S12]  /*a5e0*/  UIMAD UR4, UR11, UR8, URZ ;  /* 0x000000080b0472a4 */ /* 0x000fd8000f8e023f */
.L_x_6453:
        /* <DEDUP_REMOVED lines=22> */
[----:B--2---:R-:W-:-:S05]  /*a750*/  IADD3 R0, -R0, UR11, R3 ;  /* 0x0000000b00007c10 */ /* 0x004fca000fffe103 */
[----:B------:R-:W-:-:S05]  /*a760*/  VIADD R0, R0, -UR4 ;  /* 0x8000000400007c36 */ /* 0x000fca0008000000 */
[----:B------:R-:W-:-:S04]  /*a770*/  SHF.R.S32.HI R3, RZ, 0x1f, R0 ;  /* 0x0000001fff037819 */ /* 0x000fc80000011400 */
[----:B------:R-:W-:Y:S02]  /*a780*/  LEA.HI R3, R3, R0, RZ, 0x7 ;  /* 0x0000000003037211 */ /* 0x000fe400078f38ff */
[----:B------:R-:W-:Y:S02]  /*a790*/  LEA.HI R0, R5, R4, RZ, 0x7 ;  /* 0x0000000405007211 */ /* 0x000fe400078f38ff */
[----:B------:R-:W-:Y:S02]  /*a7a0*/  SHF.R.S32.HI R3, RZ, 0x7, R3 ;  /* 0x00000007ff037819 */ /* 0x000fe40000011403 */
[----:B------:R-:W-:Y:S02]  /*a7b0*/  SHF.R.S32.HI R0, RZ, 0x7, R0 ;  /* 0x00000007ff007819 */ /* 0x000fe40000011400 */
[----:B------:R-:W-:-:S04]  /*a7c0*/  VIMNMX R4, RZ, R3, !PT ;  /* 0x00000003ff047248 */ /* 0x000fc80007fe0100 */
[----:B------:R-:W-:-:S13]  /*a7d0*/  ISETP.GT.AND P0, PT, R0, R4, PT ;  /* 0x000000040000720c */ /* 0x000fda0003f04270 */
[----:B------:R-:W-:Y:S05]  /*a7e0*/  @!P0 BRA `(.L_x_6454) ;  /* 0x0000001800108947 */ /* 0x000fea0003800000 */
[----:B------:R-:W-:Y:S01]  /*a7f0*/  USHF.R.S32.HI UR6, URZ, 0x1f, UR20 ;  /* 0x0000001f3f067899 */ /* 0x000fe20008011414 */
[----:B------:R-:W-:Y:S01]  /*a800*/  BSSY B0, `(.L_x_6454) ;  /* 0x0000182000007945 */ /* 0x000fe20003800000 */
[----:B------:R-:W-:Y:S01]  /*a810*/  ULDC.64 UR8, c[0x0][0x718] ;  /* 0x0001c60000087ab9 */ /* 0x000fe20000000a00 */
[----:B------:R-:W-:Y:S01]  /*a820*/  ULDC.64 UR12, c[0x0][0x730] ;  /* 0x0001cc00000c7ab9 */ /* 0x000fe20000000a00 */
[----:B------:R-:W-:Y:S01]  /*a830*/  UIMAD UR7, UR6, UR8, URZ ;  /* 0x00000008060772a4 */ /* 0x000fe2000f8e023f */
[----:B------:R-:W-:Y:S01]  /*a840*/  IMAD.MOV.U32 R2, RZ, RZ, RZ ;  /* 0x000000ffff027224 */ /* 0x000fe200078e00ff */
[----:B------:R-:W-:Y:S02]  /*a850*/  UIMAD.WIDE.U32 UR4, UR20, UR8, URZ ;  /* 0x00000008140472a5 */ /* 0x000fe4000f8e003f */
[----:B------:R-:W-:Y:S02]  /*a860*/  UIMAD UR8, UR6, UR12, URZ ;  /* 0x0000000c060872a4 */ /* 0x000fe4000f8e023f */
[----:B------:R-:W-:-:S02]  /*a870*/  UIMAD UR14, UR20, UR9, UR7 ;  /* 0x00000009140e72a4 */ /* 0x000fc4000f8e0207 */
[----:B------:R-:W-:Y:S01]  /*a880*/  UIMAD UR10, UR20, UR13, UR8 ;  /* 0x0000000d140a72a4 */ /* 0x000fe2000f8e0208 */
[----:B------:R-:W-:Y:S01]  /*a890*/  ULDC UR9, c[0x0][0x2e8] ;  /* 0x0000ba0000097ab9 */ /* 0x000fe20000000800 */
[----:B------:R-:W-:Y:S02]  /*a8a0*/  USHF.R.S32.HI UR8, URZ, 0x1f, UR21 ;  /* 0x0000001f3f087899 */ /* 0x000fe40008011415 */
[----:B------:R-:W-:Y:S02]  /*a8b0*/  UISETP.NE.AND UP0, UPT, UR9, 0x1, UPT ;  /* 0x000000010900788c */ /* 0x000fe4000bf05270 */
[----:B------:R-:W-:Y:S01]  /*a8c0*/  UIMAD.WIDE.U32 UR6, UR20, UR12, URZ ;  /* 0x0000000c140672a5 */ /* 0x000fe2000f8e003f */
[----:B------:R-:W-:Y:S02]  /*a8d0*/  ELECT P0, URZ, PT ;  /* 0x00000000003f782f */ /* 0x000fe40003800000 */
[----:B------:R-:W-:Y:S01]  /*a8e0*/  ULDC.64 UR12, c[0x0][0x720] ;  /* 0x0001c800000c7ab9 */ /* 0x000fe20000000a00 */
[----:B------:R-:W-:Y:S01]  /*a8f0*/  ULDC.64 UR16, c[0x0][0x738] ;  /* 0x0001ce0000107ab9 */ /* 0x000fe20000000a00 */
[----:B------:R-:W-:-:S02]  /*a900*/  UIMAD UR9, UR8, UR12, URZ ;  /* 0x0000000c080972a4 */ /* 0x000fc4000f8e023f */
[----:B------:R-:W-:Y:S02]  /*a910*/  UIMAD UR8, UR8, UR16, URZ ;  /* 0x00000010080872a4 */ /* 0x000fe4000f8e023f */
[----:B------:R-:W-:Y:S02]  /*a920*/  UIADD3 UR15, UR5, UR14, URZ ;  /* 0x0000000e050f7290 */ /* 0x000fe4000fffe03f */
[----:B------:R-:W-:Y:S01]  /*a930*/  UIMAD UR5, UR21, UR13, UR9 ;  /* 0x0000000d150572a4 */ /* 0x000fe2000f8e0209 */
[----:B------:R-:W-:Y:S02]  /*a940*/  UMOV UR14, UR4 ;  /* 0x00000004000e7c82 */ /* 0x000fe40008000000 */
[----:B------:R-:W-:Y:S01]  /*a950*/  @UP0 ULDC UR9, c[0x0][0x2ec] ;  /* 0x0000bb0000090ab9 */ /* 0x000fe20000000800 */
[----:B------:R-:W-:Y:S02]  /*a960*/  UIMAD UR4, UR21, UR17, UR8 ;  /* 0x00000011150472a4 */ /* 0x000fe4000f8e0208 */
[----:B------:R-:W-:-:S02]  /*a970*/  UIADD3 UR7, UR7, UR10, URZ ;  /* 0x0000000a07077290 */ /* 0x000fc4000fffe03f */
[----:B------:R-:W-:Y:S02]  /*a980*/  UIMAD.WIDE.U32 UR8, UR20, UR9, URZ ;  /* 0x00000009140872a5 */ /* 0x000fe4000f8e003f */
[----:B------:R-:W-:Y:S01]  /*a990*/  UIMAD.WIDE.U32 UR14, UR21, UR12, UR14 ;  /* 0x0000000c150e72a5 */ /* 0x000fe2000f8e000e */
[----:B------:R-:W-:Y:S02]  /*a9a0*/  @UP0 ULDC UR10, c[0x0][0x2f0] ;  /* 0x0000bc00000a0ab9 */ /* 0x000fe40000000800 */
[----:B------:R-:W-:Y:S01]  /*a9b0*/  UMOV UR12, UR20 ;  /* 0x00000014000c7c82 */ /* 0x000fe20008000000 */
        /* <DEDUP_REMOVED lines=10> */
.L_x_6484:
        /* <DEDUP_REMOVED lines=15> */
.L_x_6457:
        /* <DEDUP_REMOVED lines=64> */
[C---:B------:R-:W-:Y:S02]  /*af50*/  IMAD.IADD R20, R0.reuse, 0x1, R5 ;  /* 0x0000000100147824 */ /* 0x040fe400078e0205 */
        /* <DEDUP_REMOVED lines=10> */
.L_x_6468:
[----:B--234-:R-:W-:-:S04]  /*b000*/  SHF.L.U32 R21, R11, 0x1f, RZ ;  /* 0x0000001f0b157819 */ /* 0x01cfc800000006ff */
[----:B------:R-:W1:Y:S02]  /*b010*/  SYNCS.PHASECHK.TRANS64.TRYWAIT P1, [R16+URZ+0x30c40], R21 ;  /* 0x030c4015100075a7 */ /* 0x000e64000802017f */
[----:B-1----:R-:W-:Y:S05]  /*b020*/  @!P1 BRA `(.L_x_6460) ;  /* 0x0000001400309947 */ /* 0x002fea0003800000 */
.L_x_6485:
[----:B------:R-:W-:Y:S05]  /*b030*/  @P0 BRA `(.L_x_6461) ;  /* 0x0000000000140947 */ /* 0x000fea0003800000 */
[----:B------:R-:W-:Y:S01]  /*b040*/  ISETP.NE.AND P1, PT, R6, RZ, PT ;  /* 0x000000ff0600720c */ /* 0x000fe20003f25270 */
[----:B------:R-:W-:-:S04]  /*b050*/  IMAD.MOV.U32 R3, RZ, RZ, 0x4200 ;  /* 0x00004200ff037424 */ /* 0x000fc800078e00ff */
[----:B------:R2:W-:Y:S08]  /*b060*/  SYNCS.ARRIVE.TRANS64 RZ, [R16+URZ+0x30c30], R3 ;  /* 0x030c300310ff79a7 */ /* 0x0005f0000800003f */
[----:B------:R-:W-:Y:S05]  /*b070*/  @!P1 BRA `(.L_x_6461) ;  /* 0x0000000000049947 */ /* 0x000fea0003800000 */
[----:B------:R-:W-:Y:S01]  /*b080*/  BPT.TRAP 0x1 ;  /* 0x000000040000795c */ /* 0x000fe20000300000 */
.L_x_6461:
        /* <DEDUP_REMOVED lines=29> */
.L_x_6486:
[----:B------:R-:W-:Y:S05]  /*b260*/  @P0 BRA `(.L_x_6463) ;  /* 0x0000000000140947 */ /* 0x000fea0003800000 */
[----:B------:R-:W-:Y:S01]  /*b270*/  ISETP.NE.AND P1, PT, R6, RZ, PT ;  /* 0x000000ff0600720c */ /* 0x000fe20003f25270 */
[----:B------:R-:W-:-:S04]  /*b280*/  IMAD.MOV.U32 R2, RZ, RZ, 0x4200 ;  /* 0x00004200ff027424 */ /* 0x000fc800078e00ff */
[----:B------:R3:W-:Y:S08]  /*b290*/  SYNCS.ARRIVE.TRANS64 RZ, [R16+URZ+0x30c18], R2 ;  /* 0x030c180210ff79a7 */ /* 0x0007f0000800003f */
[----:B------:R-:W-:Y:S05]  /*b2a0*/  @!P1 BRA `(.L_x_6463) ;  /* 0x0000000000049947 */ /* 0x000fea0003800000 */
[----:B------:R-:W-:Y:S01]  /*b2b0*/  BPT.TRAP 0x1 ;  /* 0x000000040000795c */ /* 0x000fe20000300000 */
.L_x_6463:
        /* <DEDUP_REMOVED lines=29> */
.L_x_6487:
[----:B------:R-:W-:Y:S05]  /*b490*/  @P0 BRA `(.L_x_6465) ;  /* 0x0000000000140947 */ /* 0x000fea0003800000 */
[----:B------:R-:W-:Y:S01]  /*b4a0*/  ISETP.NE.AND P1, PT, R6, RZ, PT ;  /* 0x000000ff0600720c */ /* 0x000fe20003f25270 */
[----:B-123--:R-:W-:-:S04]  /*b4b0*/  IMAD.MOV.U32 R21, RZ, RZ, 0x4200 ;  /* 0x00004200ff157424 */ /* 0x00efc800078e00ff */
[----:B------:R4:W-:Y:S08]  /*b4c0*/  SYNCS.ARRIVE.TRANS64 RZ, [R16+URZ+0x30c38], R21 ;  /* 0x030c381510ff79a7 */ /* 0x0009f0000800003f */
[----:B------:R-:W-:Y:S05]  /*b4d0*/  @!P1 BRA `(.L_x_6465) ;  /* 0x0000000000049947 */ /* 0x000fea0003800000 */
[----:B------:R-:W-:Y:S01]  /*b4e0*/  BPT.TRAP 0x1 ;  /* 0x000000040000795c */ /* 0x000fe20000300000 */
.L_x_6465:
        /* <DEDUP_REMOVED lines=24> */
.L_x_6489:
[----:B------:R-:W-:Y:S05]  /*b670*/  @P0 BRA `(.L_x_6467) ;  /* 0x0000000000140947 */ /* 0x000fea0003800000 */
[----:B------:R-:W-:Y:S01]  /*b680*/  ISETP.NE.AND P1, PT, R6, RZ, PT ;  /* 0x000000ff0600720c */ /* 0x000fe20003f25270 */
[----:B------:R-:W-:-:S04]  /*b690*/  IMAD.MOV.U32 R5, RZ, RZ, 0x4200 ;  /* 0x00004200ff057424 */ /* 0x000fc800078e00ff */
[----:B------:R1:W-:Y:S08]  /*b6a0*/  SYNCS.ARRIVE.TRANS64 RZ, [R16+URZ+0x30c10], R5 ;  /* 0x030c100510ff79a7 */ /* 0x0003f0000800003f */
[----:B------:R-:W-:Y:S05]  /*b6b0*/  @!P1 BRA `(.L_x_6467) ;  /* 0x0000000000049947 */ /* 0x000fea0003800000 */
[----:B------:R-:W-:Y:S01]  /*b6c0*/  BPT.TRAP 0x1 ;  /* 0x000000040000795c */ /* 0x000fe20000300000 */
.L_x_6467:
        /* <DEDUP_REMOVED lines=30> */
.L_x_6459:
[----:B------:R-:W2:Y:S02]  /*b8b0*/  LDL.LU R4, [R1+0x4] ;  /* 0x0000040001047983 */ /* 0x000ea40000300800 */
[----:B--2---:R-:W-:Y:S02]  /*b8c0*/  ISETP.NE.AND P1, PT, R4, RZ, PT ;  /* 0x000000ff0400720c */ /* 0x004fe40003f25270 */
[----:B------:R2:W5:Y:S11]  /*b8d0*/  LDL R4, [R1] ;  /* 0x0000000001047983 */ /* 0x0005760000100800 */
[----:B--2---:R-:W-:Y:S05]  /*b8e0*/  @!P1 BRA `(.L_x_6458) ;  /* 0x0000000400109947 */ /* 0x004fea0003800000 */
[----:B------:R-:W-:-:S04]  /*b8f0*/  SHF.L.U32 R13, R11, 0x1f, RZ ;  /* 0x0000001f0b0d7819 */ /* 0x000fc800000006ff */
[----:B------:R-:W1:Y:S02]  /*b900*/  SYNCS.PHASECHK.TRANS64.TRYWAIT P1, [R16+URZ+0x30c40], R13 ;  /* 0x030c400d100075a7 */ /* 0x000e64000802017f */
[----:B-1----:R-:W-:Y:S05]  /*b910*/  @!P1 BRA `(.L_x_6469) ;  /* 0x0000000c00489947 */ /* 0x002fea0003800000 */
.L_x_6490:
[----:B------:R-:W-:Y:S05]  /*b920*/  @P0 BRA `(.L_x_6470) ;  /* 0x0000000000140947 */ /* 0x000fea0003800000 */
[----:B------:R-:W-:Y:S01]  /*b930*/  ISETP.NE.AND P1, PT, R6, RZ, PT ;  /* 0x000000ff0600720c */ /* 0x000fe20003f25270 */
[----:B------:R-:W-:-:S04]  /*b940*/  IMAD.MOV.U32 R5, RZ, RZ, 0x4200 ;  /* 0x00004200ff057424 */ /* 0x000fc800078e00ff */
[----:B------:R2:W-:Y:S08]  /*b950*/  SYNCS.ARRIVE.TRANS64 RZ, [R16+URZ+0x30c30], R5 ;  /* 0x030c300510ff79a7 */ /* 0x0005f0000800003f */
[----:B------:R-:W-:Y:S05]  /*b960*/  @!P1 BRA `(.L_x_6470) ;  /* 0x0000000000049947 */ /* 0x000fea0003800000 */
[----:B------:R-:W-:Y:S01]  /*b970*/  BPT.TRAP 0x1 ;  /* 0x000000040000795c */ /* 0x000fe20000300000 */
.L_x_6470:
        /* <DEDUP_REMOVED lines=26> */
.L_x_6491:
[----:B------:R-:W-:Y:S05]  /*bb20*/  @P0 BRA `(.L_x_6472) ;  /* 0x0000000000140947 */ /* 0x000fea0003800000 */
[----:B------:R-:W-:Y:S01]  /*bb30*/  ISETP.NE.AND P0, PT, R6, RZ, PT ;  /* 0x000000ff0600720c */ /* 0x000fe20003f05270 */
[----:B------:R-:W-:-:S04]  /*bb40*/  IMAD.MOV.U32 R5, RZ, RZ, 0x4200 ;  /* 0x00004200ff057424 */ /* 0x000fc800078e00ff */
[----:B------:R2:W-:Y:S08]  /*bb50*/  SYNCS.ARRIVE.TRANS64 RZ, [R16+URZ+0x30c18], R5 ;  /* 0x030c180510ff79a7 */ /* 0x0005f0000800003f */
[----:B------:R-:W-:Y:S05]  /*bb60*/  @!P0 BRA `(.L_x_6472) ;  /* 0x0000000000048947 */ /* 0x000fea0003800000 */
[----:B------:R-:W-:Y:S01]  /*bb70*/  BPT.TRAP 0x1 ;  /* 0x000000040000795c */ /* 0x000fe20000300000 */
.L_x_6472:
        /* <DEDUP_REMOVED lines=27> */
.L_x_6458:
[----:B------:R-:W2:Y:S01]  /*bd30*/  S2R R0, SR_TID.X ;  /* 0x0000000000007919 */ /* 0x000ea20000002100 */
[----:B------:R-:W-:Y:S01]  /*bd40*/  IMAD R3, R19, 0x8, R16 ;  /* 0x0000000813037824 */ /* 0x000fe200078e0210 */
[----:B--2---:R-:W-:Y:S02]  /*bd50*/  LOP3.LUT R2, R0, 0x7f, RZ, 0xc0, !PT ;  /* 0x0000007f00027812 */ /* 0x004fe400078ec0ff */
[----:B------:R-:W-:Y:S02]  /*bd60*/  SHF.L.U32 R0, R11, 0x1f, RZ ;  /* 0x0000001f0b007819 */ /* 0x000fe400000006ff */
[----:B------:R-:W-:Y:S02]  /*bd70*/  ISETP.NE.AND P1, PT, R2, RZ, PT ;  /* 0x000000ff0200720c */ /* 0x000fe40003f25270 */
[----:B------:R-:W2:Y:S02]  /*bd80*/  SYNCS.PHASECHK.TRANS64.TRYWAIT P0, [R3+URZ+0x30c40], R0 ;  /* 0x030c4000030075a7 */ /* 0x000ea4000800017f */
[----:B--2---:R-:W-:Y:S09]  /*bd90*/  @!P0 BRA `(.L_x_6473) ;  /* 0x0000000800508947 */ /* 0x004ff20003800000 */
.L_x_6492:
[----:B------:R-:W-:Y:S05]  /*bda0*/  @P1 BRA `(.L_x_6474) ;  /* 0x0000000000181947 */ /* 0x000fea0003800000 */
[----:B------:R-:W1:Y:S01]  /*bdb0*/  S2R R2, SR_TID.X ;  /* 0x0000000000027919 */ /* 0x000e620000002100 */
[----:B--2---:R-:W-:-:S04]  /*bdc0*/  IMAD.MOV.U32 R0, RZ, RZ, 0x4200 ;  /* 0x00004200ff007424 */ /* 0x004fc800078e00ff */
[----:B------:R2:W-:Y:S01]  /*bdd0*/  SYNCS.ARRIVE.TRANS64 RZ, [R3+URZ+0x30c30], R0 ;  /* 0x030c300003ff79a7 */ /* 0x0005e2000800003f */
[----:B-1----:R-:W-:-:S13]  /*bde0*/  LOP3.LUT P0, RZ, R2, 0x1f, RZ, 0xc0, !PT ;  /* 0x0000001f02ff7812 */ /* 0x002fda000780c0ff */
[----:B--2---:R-:W-:Y:S05]  /*bdf0*/  @!P0 BRA `(.L_x_6474) ;  /* 0x0000000000048947 */ /* 0x004fea0003800000 */
[----:B------:R-:W-:Y:S01]  /*be00*/  BPT.TRAP 0x1 ;  /* 0x000000040000795c */ /* 0x000fe20000300000 */
.L_x_6474:
        /* <DEDUP_REMOVED lines=33> */
.L_x_6455:
[----:B------:R-:W-:Y:S05]  /*c020*/  BSYNC B0 ;  /* 0x0000000000007941 */ /* 0x000fea0003800000 */
.L_x_6454:
[----:B------:R-:W-:-:S03]  /*c030*/  UMOV UR8, 0xffffffff ;  /* 0xffffffff00087882 */ /* 0x000fc60000000000 */
[----:B------:R-:W-:Y:S05]  /*c040*/  BRA.DIV UR8, `(.L_x_6475) ;  /* 0x0000000608b87947 */ /* 0x000fea000b800000 */
[----:B------:R-:W-:-:S13]  /*c050*/  ELECT P6, URZ, PT ;  /* 0x00000000003f782f */ /* 0x000fda00038c0000 */
.L_x_6495:
[----:B------:R-:W-:Y:S05]  /*c060*/  @!P6 BRA `(.L_x_6391) ;  /* 0x000000000084e947 */ /* 0x000fea0003800000 */
[----:B------:R-:W-:-:S06]  /*c070*/  ULOP3.LUT UR8, UR36, 0x2, URZ, 0xfc, !UPT ;  /* 0x0000000224087892 */ /* 0x000fcc000f8efc3f */
[----:B------:R-:W-:-:S05]  /*c080*/  IMAD.U32 R0, RZ, RZ, UR8 ;  /* 0x00000008ff007e24 */ /* 0x000fca000f8e00ff */
[----:B------:R-:W-:-:S13]  /*c090*/  ISETP.NE.AND P2, PT, R0, 0x3, PT ;  /* 0x000000030000780c */ /* 0x000fda0003f45270 */
[----:B------:R-:W-:Y:S05]  /*c0a0*/  @!P2 BRA `(.L_x_6476) ;  /* 0x000000000004a947 */ /* 0x000fea0003800000 */
[----:B------:R-:W-:Y:S01]  /*c0b0*/  BPT.TRAP 0x1 ;  /* 0x000000040000795c */ /* 0x000fe20000300000 */
.L_x_6476:
        /* <DEDUP_REMOVED lines=15> */
.L_x_6496:
[----:B------:R-:W2:Y:S02]  /*c1b0*/  SYNCS.PHASECHK.TRANS64.TRYWAIT P0, [R3+URZ], R0 ;  /* 0x00000000030075a7 */ /* 0x000ea4000800017f */
[----:B--2---:R-:W-:Y:S05]  /*c1c0*/  @!P0 BRA `(.L_x_6478) ;  /* 0x00000004008c8947 */ /* 0x004fea0003800000 */
.L_x_6497:
[----:B------:R-:W-:Y:S05]  /*c1d0*/  @!P2 BRA `(.L_x_6479) ;  /* 0x000000000004a947 */ /* 0x000fea0003800000 */
[----:B------:R-:W-:Y:S01]  /*c1e0*/  BPT.TRAP 0x1 ;  /* 0x000000040000795c */ /* 0x000fe20000300000 */
.L_x_6479:
[----:B--2---:R-:W-:-:S04]  /*c1f0*/  VIADD R3, R7, 0x30c40 ;  /* 0x00030c4007037836 */ /* 0x004fc80000000000 */
[----:B------:R-:W-:-:S04]  /*c200*/  IMAD R2, R2, 0x8, R3 ;  /* 0x0000000802027824 */ /* 0x000fc800078e0203 */
[----:B------:R-:W2:Y:S02]  /*c210*/  SYNCS.PHASECHK.TRANS64.TRYWAIT P0, [R2+URZ], R5 ;  /* 0x00000005020075a7 */ /* 0x000ea4000800017f */
[----:B--2---:R-:W-:Y:S05]  /*c220*/  @!P0 BRA `(.L_x_6480) ;  /* 0x0000000400888947 */ /* 0x004fea0003800000 */
.L_x_6498:
[----:B------:R-:W-:-:S07]  /*c230*/  IMAD R3, R4, 0x8, R3 ;  /* 0x0000000804037824 */ /* 0x000fce00078e0203 */
.L_x_6481:
[----:B---3--:R3:W4:Y:S02]  /*c240*/  SYNCS.PHASECHK.TRANS64.TRYWAIT P0, [R3+URZ], R0 ;  /* 0x00000000030075a7 */ /* 0x008724000800017f */
[----:B----4-:R-:W-:Y:S05]  /*c250*/  @!P0 NANOSLEEP.SYNCS 0x989680 ;  /* 0x009896800000895d */ /* 0x010fea0003900000 */
[----:B------:R-:W4:Y:S02]  /*c260*/  @!P0 SYNCS.PHASECHK.TRANS64 P0, [R3+URZ], R0 ;  /* 0x00000000030085a7 */ /* 0x000f24000800007f */
[----:B----4-:R-:W-:Y:S05]  /*c270*/  @!P0 BRA `(.L_x_6481) ;  /* 0xfffffffc00f08947 */ /* 0x010fea000383ffff */
.L_x_6391:
[----:B------:R-:W-:Y:S05]  /*c280*/  BSYNC B6 ;  /* 0x0000000000067941 */ /* 0x000fea0003800000 */
.L_x_6386:
[----:B------:R-:W-:Y:S05]  /*c290*/  EXIT ;  /* 0x000000000000794d */ /* 0x000fea0003800000 */
.L_x_6397:
[----:B------:R-:W-:Y:S02]  /*c2a0*/  IMAD.MOV.U32 R12, RZ, RZ, RZ ;  /* 0x000000ffff0c7224 */ /* 0x000fe400078e00ff */
[----:B------:R-:W-:Y:S02]  /*c2b0*/  IMAD.MOV.U32 R11, RZ, RZ, 0x1f ;  /* 0x0000001fff0b7424 */ /* 0x000fe400078e00ff */
[----:B------:R-:W-:-:S07]  /*c2c0*/  IMAD.MOV.U32 R15, RZ, RZ, -0x1 ;  /* 0xffffffffff0f7424 */ /* 0x000fce00078e00ff */
[----:B------:R-:W-:Y:S05]  /*c2d0*/  WARPSYNC.COLLECTIVE R15, `(.L_x_6482) ;  /* 0x000000000f087348 */ /* 0x000fea0003c00000 */
[----:B------:R1:W2:Y:S02]  /*c2e0*/  SHFL.IDX P6, R14, R13, R12, R11 ;  /* 0x0000000c0d0e7389 */ /* 0x0002a400000c000b */
[----:B-12---:R-:W-:Y:S01]  /*c2f0*/  ENDCOLLECTIVE ;  /* 0x000000000000791b */ /* 0x006fe20003800000 */
.L_x_6482:
[----:B------:R-:W-:Y:S05]  /*c300*/  BRA `(.L_x_6483) ;  /* 0xffffff4c00807947 */ /* 0x000fea000383ffff */
.L_x_6399:
[----:B--2---:R2:W3:Y:S02]  /*c310*/  SYNCS.PHASECHK.TRANS64.TRYWAIT P0, [R236+URZ+0x30c00], R15 ;  /* 0x030c000fec0075a7 */ /* 0x0044e4000800017f */
[----:B---3--:R-:W-:Y:S05]  /*c320*/  @!P0 NANOSLEEP.SYNCS 0x989680 ;  /* 0x009896800000895d */ /* 0x008fea0003900000 */
[----:B------:R-:W3:Y:S02]  /*c330*/  @!P0 SYNCS.PHASECHK.TRANS64 P0, [R236+URZ+0x30c00], R15 ;  /* 0x030c000fec0085a7 */ /* 0x000ee4000800007f */
[----:B---3--:R-:W-:Y:S05]  /*c340*/  @!P0 BRA `(.L_x_6399) ;  /* 0xfffffffc00f08947 */ /* 0x008fea000383ffff */
[----:B------:R-:W-:Y:S05]  /*c350*/  BRA `(.L_x_6398) ;  /* 0xffffff4c00cc7947 */ /* 0x000fea000383ffff */
.L_x_6404:
[----:B--2---:R2:W3:Y:S02]  /*c360*/  SYNCS.PHASECHK.TRANS64.TRYWAIT P1, [R6+URZ+0x30c10], R19 ;  /* 0x030c1013060075a7 */ /* 0x0044e4000802017f */
[----:B---3--:R-:W-:Y:S05]  /*c370*/  @!P1 NANOSLEEP.SYNCS 0x989680 ;  /* 0x009896800000995d */ /* 0x008fea0003900000 */
[----:B------:R-:W3:Y:S02]  /*c380*/  @!P1 SYNCS.PHASECHK.TRANS64 P1, [R6+URZ+0x30c10], R19 ;  /* 0x030c1013060095a7 */ /* 0x000ee4000802007f */
[----:B---3--:R-:W-:Y:S05]  /*c390*/  @!P1 BRA `(.L_x_6404) ;  /* 0xfffffffc00f09947 */ /* 0x008fea000383ffff */
[----:B------:R-:W-:Y:S05]  /*c3a0*/  BRA `(.L_x_6403) ;  /* 0xffffff5800787947 */ /* 0x000fea000383ffff */
.L_x_6408:
[----:B------:R1:W1:Y:S02]  /*c3b0*/  SYNCS.PHASECHK.TRANS64.TRYWAIT P1, [R6+URZ+0x30c30], R19 ;  /* 0x030c3013060075a7 */ /* 0x000264000802017f */
[----:B-1----:R-:W-:Y:S05]  /*c3c0*/  @!P1 NANOSLEEP.SYNCS 0x989680 ;  /* 0x009896800000995d */ /* 0x002fea0003900000 */
[----:B------:R-:W1:Y:S02]  /*c3d0*/  @!P1 SYNCS.PHASECHK.TRANS64 P1, [R6+URZ+0x30c30], R19 ;  /* 0x030c3013060095a7 */ /* 0x000e64000802007f */
[----:B-1----:R-:W-:Y:S05]  /*c3e0*/  @!P1 BRA `(.L_x_6408) ;  /* 0xfffffffc00f09947 */ /* 0x002fea000383ffff */
[----:B------:R-:W-:Y:S05]  /*c3f0*/  BRA `(.L_x_6407) ;  /* 0xffffff5c008c7947 */ /* 0x000fea000383ffff */
.L_x_6416:
[----:B--2---:R2:W3:Y:S02]  /*c400*/  SYNCS.PHASECHK.TRANS64.TRYWAIT P1, [R7+URZ+0x30c10], R18 ;  /* 0x030c1012070075a7 */ /* 0x0044e4000802017f */
[----:B---3--:R-:W-:Y:S05]  /*c410*/  @!P1 NANOSLEEP.SYNCS 0x989680 ;  /* 0x009896800000995d */ /* 0x008fea0003900000 */
[----:B------:R-:W3:Y:S02]  /*c420*/  @!P1 SYNCS.PHASECHK.TRANS64 P1, [R7+URZ+0x30c10], R18 ;  /* 0x030c1012070095a7 */ /* 0x000ee4000802007f */
[----:B---3--:R-:W-:Y:S05]  /*c430*/  @!P1 BRA `(.L_x_6416) ;  /* 0xfffffffc00f09947 */ /* 0x008fea000383ffff */
[----:B------:R-:W-:Y:S05]  /*c440*/  BRA `(.L_x_6415) ;  /* 0xffffff9400a47947 */ /* 0x000fea000383ffff */
.L_x_6420:
[----:B------:R1:W1:Y:S02]  /*c450*/  SYNCS.PHASECHK.TRANS64.TRYWAIT P1, [R7+URZ+0x30c30], R18 ;  /* 0x030c3012070075a7 */ /* 0x000264000802017f */
[----:B-1----:R-:W-:Y:S05]  /*c460*/  @!P1 NANOSLEEP.SYNCS 0x989680 ;  /* 0x009896800000995d */ /* 0x002fea0003900000 */
[----:B------:R-:W1:Y:S02]  /*c470*/  @!P1 SYNCS.PHASECHK.TRANS64 P1, [R7+URZ+0x30c30], R18 ;  /* 0x030c3012070095a7 */ /* 0x000e64000802007f */
[----:B-1----:R-:W-:Y:S05]  /*c480*/  @!P1 BRA `(.L_x_6420) ;  /* 0xfffffffc00f09947 */ /* 0x002fea000383ffff */
[----:B------:R-:W-:Y:S05]  /*c490*/  BRA `(.L_x_6419) ;  /* 0xffffff9800b87947 */ /* 0x000fea000383ffff */
.L_x_6456:
[----:B-1----:R1:W2:Y:S02]  /*c4a0*/  SYNCS.PHASECHK.TRANS64.TRYWAIT P0, [R16+URZ+0x30c20], R3 ;  /* 0x030c2003100075a7 */ /* 0x0022a4000800017f */
[----:B--2---:R-:W-:Y:S05]  /*c4b0*/  @!P0 NANOSLEEP.SYNCS 0x989680 ;  /* 0x009896800000895d */ /* 0x004fea0003900000 */
[----:B------:R-:W2:Y:S02]  /*c4c0*/  @!P0 SYNCS.PHASECHK.TRANS64 P0, [R16+URZ+0x30c20], R3 ;  /* 0x030c2003100085a7 */ /* 0x000ea4000800007f */
[----:B--2---:R-:W-:Y:S05]  /*c4d0*/  @!P0 BRA `(.L_x_6456) ;  /* 0xfffffffc00f08947 */ /* 0x004fea000383ffff */
[----:B------:R-:W-:Y:S05]  /*c4e0*/  BRA `(.L_x_6484) ;  /* 0xffffffe4005c7947 */ /* 0x000fea000383ffff */
.L_x_6460:
[----:B-1----:R1:W2:Y:S02]  /*c4f0*/  SYNCS.PHASECHK.TRANS64.TRYWAIT P1, [R16+URZ+0x30c40], R21 ;  /* 0x030c4015100075a7 */ /* 0x0022a4000802017f */
[----:B--2---:R-:W-:Y:S05]  /*c500*/  @!P1 NANOSLEEP.SYNCS 0x989680 ;  /* 0x009896800000995d */ /* 0x004fea0003900000 */
[----:B------:R-:W2:Y:S02]  /*c510*/  @!P1 SYNCS.PHASECHK.TRANS64 P1, [R16+URZ+0x30c40], R21 ;  /* 0x030c4015100095a7 */ /* 0x000ea4000802007f */
[----:B--2---:R-:W-:Y:S05]  /*c520*/  @!P1 BRA `(.L_x_6460) ;  /* 0xfffffffc00f09947 */ /* 0x004fea000383ffff */
[----:B------:R-:W-:Y:S05]  /*c530*/  BRA `(.L_x_6485) ;  /* 0xffffffe800bc7947 */ /* 0x000fea000383ffff */
.L_x_6462:
[----:B--2---:R2:W3:Y:S02]  /*c540*/  SYNCS.PHASECHK.TRANS64.TRYWAIT P1, [R16+URZ+0x30c28], R21 ;  /* 0x030c2815100075a7 */ /* 0x0044e4000802017f */
[----:B---3--:R-:W-:Y:S05]  /*c550*/  @!P1 NANOSLEEP.SYNCS 0x989680 ;  /* 0x009896800000995d */ /* 0x008fea0003900000 */
[----:B------:R-:W3:Y:S02]  /*c560*/  @!P1 SYNCS.PHASECHK.TRANS64 P1, [R16+URZ+0x30c28], R21 ;  /* 0x030c2815100095a7 */ /* 0x000ee4000802007f */
[----:B---3--:R-:W-:Y:S05]  /*c570*/  @!P1 BRA `(.L_x_6462) ;  /* 0xfffffffc00f09947 */ /* 0x008fea000383ffff */
[----:B------:R-:W-:Y:S05]  /*c580*/  BRA `(.L_x_6486) ;  /* 0xffffffec00347947 */ /* 0x000fea000383ffff */
.L_x_6464:
[----:B---3--:R3:W4:Y:S02]  /*c590*/  SYNCS.PHASECHK.TRANS64.TRYWAIT P1, [R16+URZ+0x30c48], R21 ;  /* 0x030c4815100075a7 */ /* 0x008724000802017f */
[----:B----4-:R-:W-:Y:S05]  /*c5a0*/  @!P1 NANOSLEEP.SYNCS 0x989680 ;  /* 0x009896800000995d */ /* 0x010fea0003900000 */
[----:B------:R-:W4:Y:S02]  /*c5b0*/  @!P1 SYNCS.PHASECHK.TRANS64 P1, [R16+URZ+0x30c48], R21 ;  /* 0x030c4815100095a7 */ /* 0x000f24000802007f */
[----:B----4-:R-:W-:Y:S05]  /*c5c0*/  @!P1 BRA `(.L_x_6464) ;  /* 0xfffffffc00f09947 */ /* 0x010fea000383ffff */
[----:B------:R-:W-:Y:S05]  /*c5d0*/  BRA `(.L_x_6487) ;  /* 0xffffffec00ac7947 */ /* 0x000fea000383ffff */
.L_x_6466:
[----:B------:R-:W-:-:S07]  /*c5e0*/  SHF.L.U32 R5, R11, 0x1f, RZ ;  /* 0x0000001f0b057819 */ /* 0x000fce00000006ff */
.L_x_6488:
[----:B------:R1:W1:Y:S02]  /*c5f0*/  SYNCS.PHASECHK.TRANS64.TRYWAIT P1, [R16+URZ+0x30c20], R5 ;  /* 0x030c2005100075a7 */ /* 0x000264000802017f */
[----:B-1----:R-:W-:Y:S05]  /*c600*/  @!P1 NANOSLEEP.SYNCS 0x989680 ;  /* 0x009896800000995d */ /* 0x002fea0003900000 */
[----:B------:R-:W1:Y:S02]  /*c610*/  @!P1 SYNCS.PHASECHK.TRANS64 P1, [R16+URZ+0x30c20], R5 ;  /* 0x030c2005100095a7 */ /* 0x000e64000802007f */
[----:B-1----:R-:W-:Y:S05]  /*c620*/  @!P1 BRA `(.L_x_6488) ;  /* 0xfffffffc00f09947 */ /* 0x002fea000383ffff */
[----:B------:R-:W-:Y:S05]  /*c630*/  BRA `(.L_x_6489) ;  /* 0xfffffff0000c7947 */ /* 0x000fea000383ffff */
.L_x_6469:
[----:B-1----:R1:W2:Y:S02]  /*c640*/  SYNCS.PHASECHK.TRANS64.TRYWAIT P1, [R16+URZ+0x30c40], R13 ;  /* 0x030c400d100075a7 */ /* 0x0022a4000802017f */
[----:B--2---:R-:W-:Y:S05]  /*c650*/  @!P1 NANOSLEEP.SYNCS 0x989680 ;  /* 0x009896800000995d */ /* 0x004fea0003900000 */
[----:B------:R-:W2:Y:S02]  /*c660*/  @!P1 SYNCS.PHASECHK.TRANS64 P1, [R16+URZ+0x30c40], R13 ;  /* 0x030c400d100095a7 */ /* 0x000ea4000802007f */
[----:B--2---:R-:W-:Y:S05]  /*c670*/  @!P1 BRA `(.L_x_6469) ;  /* 0xfffffffc00f09947 */ /* 0x004fea000383ffff */
[----:B------:R-:W-:Y:S05]  /*c680*/  BRA `(.L_x_6490) ;  /* 0xfffffff000a47947 */ /* 0x000fea000383ffff */
.L_x_6471:
[----:B-1----:R1:W2:Y:S02]  /*c690*/  SYNCS.PHASECHK.TRANS64.TRYWAIT P1, [R16+URZ+0x30c28], R13 ;  /* 0x030c280d100075a7 */ /* 0x0022a4000802017f */
[----:B--2---:R-:W-:Y:S05]  /*c6a0*/  @!P1 NANOSLEEP.SYNCS 0x989680 ;  /* 0x009896800000995d */ /* 0x004fea0003900000 */
[----:B------:R-:W2:Y:S02]  /*c6b0*/  @!P1 SYNCS.PHASECHK.TRANS64 P1, [R16+URZ+0x30c28], R13 ;  /* 0x030c280d100095a7 */ /* 0x000ea4000802007f */
[----:B--2---:R-:W-:Y:S05]  /*c6c0*/  @!P1 BRA `(.L_x_6471) ;  /* 0xfffffffc00f09947 */ /* 0x004fea000383ffff */
[----:B------:R-:W-:Y:S05]  /*c6d0*/  BRA `(.L_x_6491) ;  /* 0xfffffff400107947 */ /* 0x000fea000383ffff */
.L_x_6473:
[----:B--2---:R2:W1:Y:S02]  /*c6e0*/  SYNCS.PHASECHK.TRANS64.TRYWAIT P0, [R3+URZ+0x30c40], R0 ;  /* 0x030c4000030075a7 */ /* 0x004464000800017f */
[----:B-1----:R-:W-:Y:S05]  /*c6f0*/  @!P0 NANOSLEEP.SYNCS 0x989680 ;  /* 0x009896800000895d */ /* 0x002fea0003900000 */
[----:B------:R-:W1:Y:S02]  /*c700*/  @!P0 SYNCS.PHASECHK.TRANS64 P0, [R3+URZ+0x30c40], R0 ;  /* 0x030c4000030085a7 */ /* 0x000e64000800007f */
[----:B-1----:R-:W-:Y:S05]  /*c710*/  @!P0 BRA `(.L_x_6473) ;  /* 0xfffffffc00f08947 */ /* 0x002fea000383ffff */
[----:B------:R-:W-:Y:S05]  /*c720*/  BRA `(.L_x_6492) ;  /* 0xfffffff4009c7947 */ /* 0x000fea000383ffff */
.L_x_6475:
[----:B------:R-:W-:Y:S01]  /*c730*/  BSSY B0, `(.L_x_6493) ;  /* 0x0000006000007945 */ /* 0x000fe20003800000 */
[----:B------:R-:W-:-:S07]  /*c740*/  IMAD.MOV.U32 R15, RZ, RZ, -0x1 ;  /* 0xffffffffff0f7424 */ /* 0x000fce00078e00ff */
[----:B------:R-:W-:Y:S05]  /*c750*/  WARPSYNC.COLLECTIVE R15, `(.L_x_6494) ;  /* 0x000000000f0c7348 */ /* 0x000fea0003c00000 */
[----:B------:R-:W-:Y:S02]  /*c760*/  ELECT P6, UR62, PT ;  /* 0x00000000003e782f */ /* 0x000fe400038c0000 */
[----:B------:R-:W-:Y:S01]  /*c770*/  MOV R14, UR62 ;  /* 0x0000003e000e7c02 */ /* 0x000fe20008000f00 */
[----:B------:R-:W-:Y:S10]  /*c780*/  ENDCOLLECTIVE ;  /* 0x000000000000791b */ /* 0x000ff40003800000 */
.L_x_6494:
[----:B------:R-:W-:Y:S05]  /*c790*/  BSYNC B0 ;  /* 0x0000000000007941 */ /* 0x000fea0003800000 */
.L_x_6493:
[----:B------:R-:W-:Y:S05]  /*c7a0*/  BRA `(.L_x_6495) ;  /* 0xfffffff8002c7947 */ /* 0x000fea000383ffff */
.L_x_6477:
[----:B-1----:R1:W2:Y:S02]  /*c7b0*/  SYNCS.PHASECHK.TRANS64.TRYWAIT P0, [R6+URZ], R5 ;  /* 0x00000005060075a7 */ /* 0x0022a4000800017f */
[----:B--2---:R-:W-:Y:S05]  /*c7c0*/  @!P0 NANOSLEEP.SYNCS 0x989680 ;  /* 0x009896800000895d */ /* 0x004fea0003900000 */
[----:B------:R-:W2:Y:S02]  /*c7d0*/  @!P0 SYNCS.PHASECHK.TRANS64 P0, [R6+URZ], R5 ;  /* 0x00000005060085a7 */ /* 0x000ea4000800007f */
[----:B--2---:R-:W-:Y:S05]  /*c7e0*/  @!P0 BRA `(.L_x_6477) ;  /* 0xfffffffc00f08947 */ /* 0x004fea000383ffff */
[----:B------:R-:W-:Y:S05]  /*c7f0*/  BRA `(.L_x_6496) ;  /* 0xfffffff8006c7947 */ /* 0x000fea000383ffff */
.L_x_6478:
[----:B--2---:R2:W3:Y:S02]  /*c800*/  SYNCS.PHASECHK.TRANS64.TRYWAIT P0, [R3+URZ], R0 ;  /* 0x00000000030075a7 */ /* 0x0044e4000800017f */
[----:B---3--:R-:W-:Y:S05]  /*c810*/  @!P0 NANOSLEEP.SYNCS 0x989680 ;  /* 0x009896800000895d */ /* 0x008fea0003900000 */
[----:B------:R-:W3:Y:S02]  /*c820*/  @!P0 SYNCS.PHASECHK.TRANS64 P0, [R3+URZ], R0 ;  /* 0x00000000030085a7 */ /* 0x000ee4000800007f */
[----:B---3--:R-:W-:Y:S05]  /*c830*/  @!P0 BRA `(.L_x_6478) ;  /* 0xfffffffc00f08947 */ /* 0x008fea000383ffff */
[----:B------:R-:W-:Y:S05]  /*c840*/  BRA `(.L_x_6497) ;  /* 0xfffffff800607947 */ /* 0x000fea000383ffff */
.L_x_6480:
[----:B--2---:R2:W3:Y:S02]  /*c850*/  SYNCS.PHASECHK.TRANS64.TRYWAIT P0, [R2+URZ], R5 ;  /* 0x00000005020075a7 */ /* 0x0044e4000800017f */
[----:B---3--:R-:W-:Y:S05]  /*c860*/  @!P0 NANOSLEEP.SYNCS 0x989680 ;  /* 0x009896800000895d */ /* 0x008fea0003900000 */
[----:B------:R-:W3:Y:S02]  /*c870*/  @!P0 SYNCS.PHASECHK.TRANS64 P0, [R2+URZ], R5 ;  /* 0x00000005020085a7 */ /* 0x000ee4000800007f */
[----:B---3--:R-:W-:Y:S05]  /*c880*/  @!P0 BRA `(.L_x_6480) ;  /* 0xfffffffc00f08947 */ /* 0x008fea000383ffff */
[----:B------:R-:W-:Y:S05]  /*c890*/  BRA `(.L_x_6498) ;  /* 0xfffffff800647947 */ /* 0x000fea000383ffff */
.L_x_6499:
        /* <DEDUP_REMOVED lines=14> */
.L_x_7419:


//--------------------- .text._ZN7cutlass13device_kernelIN5flash11enable_sm90INS1_16FlashAttnBwdSm90INS1_25CollectiveMainloopBwdSm90ILi2ELi2ELi2EN4cute5tupleIJNS5_1CILi1EEES8_S8_EEENS6_IJNS7_ILi128EEESA_NS7_ILi64EEEEEENS_10bfloat16_tEfNS_4arch4Sm90ELb1ELb0ELb0ELb0ELb1ELb1ELb0ELb0ELi2ELi1ELi2ELi2ELb0EEENS1_24CollectiveEpilogueBwdGQAISC_fSF_Li256ELb0ELb1EEENS1_25SingleTileBwdLPTSchedulerILb0ELi128ELb1EEEEEEEEEvNT_6ParamsE --------------------------
	.section	.text._ZN7cutlass13device_kernelIN5flash11enable_sm90INS1_16FlashAttnBwdSm90INS1_25CollectiveMainloopBwdSm90ILi2ELi2ELi2EN4cute5tupleIJNS5_1CILi1EEES8_S8_EEENS6_IJNS7_ILi128EEESA_NS7_ILi64EEEEEENS_10bfloat16_tEfNS_4arch4Sm90ELb1ELb0ELb0ELb0ELb1ELb1ELb0ELb0ELi2ELi1ELi2ELi2ELb0EEENS1_24CollectiveEpilogueBwdGQAISC_fSF_Li256ELb0ELb1EEENS1_25SingleTileBwdLPTSchedulerILb0ELi128ELb1EEEEEEEEEvNT_6ParamsE,"ax",@progbits
	.align	128
.text._ZN7cutlass13device_kernelIN5flash11enable_sm90INS1_16FlashAttnBwdSm90INS1_25CollectiveMainloopBwdSm90ILi2ELi2ELi2EN4cute5tupleIJNS5_1CILi1EEES8_S8_EEENS6_IJNS7_ILi128EEESA_NS7_ILi64EEEEEENS_10bfloat16_tEfNS_4arch4Sm90ELb1ELb0ELb0ELb0ELb1ELb1ELb0ELb0ELi2ELi1ELi2ELi2ELb0EEENS1_24CollectiveEpilogueBwdGQAISC_fSF_Li256ELb0ELb1EEENS1_25SingleTileBwdLPTSchedulerILb0ELi128ELb1EEEEEEEEEvNT_6ParamsE:
        .type           _ZN7cutlass13device_kernelIN5flash11enable_sm90INS1_16FlashAttnBwdSm90INS1_25CollectiveMainloopBwdSm90ILi2ELi2ELi2EN4cute5tupleIJNS5_1CILi1EEES8_S8_EEENS6_IJNS7_ILi128EEESA_NS7_ILi64EEEEEENS_10bfloat16_tEfNS_4arch4Sm90ELb1ELb0ELb0ELb0ELb1ELb1ELb0ELb0ELi2ELi1ELi2ELi2ELb0EEENS1_24CollectiveEpilogueBwdGQAISC_fSF_Li256ELb0ELb1EEENS1_25SingleTileBwdLPTSchedulerILb0ELi128ELb1EEEEEEEEEvNT_6ParamsE,@function
        .size           _ZN7cutlass13device_kernelIN5flash11enable_sm90INS1_16FlashAttnBwdSm90INS1_25CollectiveMainloopBwdSm90ILi2ELi2ELi2EN4cute5tupleIJNS5_1CILi1EEES8_S8_EEENS6_IJNS7_ILi128EEESA_NS7_ILi64EEEEEENS_10bfloat16_tEfNS_4arch4Sm90ELb1ELb0ELb0ELb0ELb1ELb1ELb0ELb0ELi2ELi1ELi2ELi2ELb0EEENS1_24CollectiveEpilogueBwdGQAISC_fSF_Li256ELb0ELb1EEENS1_25SingleTileBwdLPTSchedulerILb0ELi128ELb1EEEEEEEEEvNT_6ParamsE,(.L_x_7420 - _ZN7cutlass13device_kernelIN5flash11enable_sm90INS1_16FlashAttnBwdSm90INS1_25CollectiveMainloopBwdSm90ILi2ELi2ELi2EN4cute5tupleIJNS5_1CILi1EEES8_S8_EEENS6_IJNS7_ILi128EEESA_NS7_ILi64EEEEEENS_10bfloat16_tEfNS_4arch4Sm90ELb1ELb0ELb0ELb0ELb1ELb1ELb0ELb0ELi2ELi1ELi2ELi2ELb0EEENS1_24CollectiveEpilogueBwdGQAISC_fSF_Li256ELb0ELb1EEENS1_25SingleTileBwdLPTSchedulerILb0ELi128ELb1EEEEEEEEEvNT_6ParamsE)
        .other          _ZN7cutlass13device_kernelIN5flash11enable_sm90INS1_16FlashAttnBwdSm90INS1_25CollectiveMainloopBwdSm90ILi2ELi2ELi2EN4cute5tupleIJNS5_1CILi1EEES8_S8_EEENS6_IJNS7_ILi128EEESA_NS7_ILi64EEEEEENS_10bfloat16_tEfNS_4arch4Sm90ELb1ELb0ELb0ELb0ELb1ELb1ELb0ELb0ELi2ELi1ELi2ELi2ELb0EEENS1_24CollectiveEpilogueBwdGQAISC_fSF_Li256ELb0ELb1EEENS1_25SingleTileBwdLPTSchedulerILb0ELi128ELb1EEEEEEEEEvNT_6ParamsE,@"STO_CUDA_ENTRY STV_DEFAULT"
_ZN7cutlass13device_kernelIN5flash11enable_sm90INS1_16FlashAttnBwdSm90INS1_25CollectiveMainloopBwdSm90ILi2ELi2ELi2EN4cute5tupleIJNS5_1CILi1EEES8_S8_EEENS6_IJNS7_ILi128EEESA_NS7_ILi64EEEEEENS_10bfloat16_tEfNS_4arch4Sm90ELb1ELb0ELb0ELb0ELb1ELb1ELb0ELb0ELi2ELi1ELi2ELi2ELb0EEENS1_24CollectiveEpilogueBwdGQAISC_fSF_Li256ELb0ELb1EEENS1_25SingleTileBwdLPTSchedulerILb0ELi128ELb1EEEEEEEEEvNT_6ParamsE:
        /* <DEDUP_REMOVED lines=23> */
.L_x_6501:
[----:B------:R-:W-:Y:S05]  /*0170*/  BSYNC B0 ;  /* 0x0000000000007941 */ /* 0x000fea0003800000 */
.L_x_6500:
        /* <DEDUP_REMOVED lines=34> */
.L_x_6502:
        /* <DEDUP_REMOVED lines=22> */
.L_x_6503:
        /* <DEDUP_REMOVED lines=9> */
.L_x_6506:
        /* <DEDUP_REMOVED lines=32> */
.L_x_6507:
[----:B------:R-:W-:Y:S01]  /*0790*/  ULDC UR7, c[0x0][0x8cc] ;  /* 0x0002330000077ab9 */ /* 0x000fe20000000800 */
[----:B------:R-:W-:Y:S01]  /*07a0*/  UMOV UR38, UR10 ;  /* 0x0000000a00267c82 */ /* 0x000fe20008000000 */
[----:B------:R-:W-:-:S11]  /*07b0*/  UISETP.NE.AND UP0, UPT, UR7, 0x1, UPT ;  /* 0x000000010700788c */ /* 0x000fd6000bf05270 */
[----:B------:R-:W-:Y:S02]  /*07c0*/  @UP0 ULDC.64 UR8, c[0x0][0x8d0] ;  /* 0x0002340000080ab9 */ /* 0x000fe40000000a00 */
[----:B------:R-:W-:-:S04]  /*07d0*/  UIMAD.WIDE.U32 UR4, UR10, UR8, URZ ;  /* 0x000000080a0472a5 */ /* 0x000fc8000f8e003f */
[----:B------:R-:W-:-:S04]  /*07e0*/  @UP0 USHF.R.U32.HI UR38, URZ, UR9, UR5 ;  /* 0x000000093f260299 */ /* 0x000fc80008011605 */
[----:B------:R-:W-:-:S12]  /*07f0*/  UIMAD UR4, UR38, UR7, URZ ;  /* 0x00000007260472a4 */ /* 0x000fd8000f8e023f */
.L_x_6508:
        /* <DEDUP_REMOVED lines=42> */
[----:B------:R-:W-:Y:S01]  /*0aa0*/  CS2R R192, SRZ ;  /* 0x0000000000c07805 */ /* 0x000fe2000001ff00 */
[----:B------:R-:W-:Y:S01]  /*0ab0*/  VIADD R18, R18, 0x7f ;  /* 0x0000007f12127836 */ /* 0x000fe20000000000 */
[----:B------:R-:W-:-:S02]  /*0ac0*/  CS2R R194, SRZ ;  /* 0x0000000000c27805 */ /* 0x000fc4000001ff00 */
[----:B------:R-:W-:Y:S02]  /*0ad0*/  CS2R R196, SRZ ;  /* 0x0000000000c47805 */ /* 0x000fe4000001ff00 */
[----:B------:R-:W-:Y:S02]  /*0ae0*/  CS2R R198, SRZ ;  /* 0x0000000000c67805 */ /* 0x000fe4000001ff00 */
[----:B------:R-:W-:Y:S02]  /*0af0*/  CS2R R200, SRZ ;  /* 0x0000000000c87805 */ /* 0x000fe4000001ff00 */
[----:B------:R-:W-:Y:S02]  /*0b00*/  CS2R R202, SRZ ;  /* 0x0000000000ca7805 */ /* 0x000fe4000001ff00 */
[----:B--2---:R-:W-:Y:S02]  /*0b10*/  IADD3 R0, R0, -UR4, -R3 ;  /* 0x8000000400007c10 */ /* 0x004fe4000fffe803 */
[----:B------:R-:W-:-:S02]  /*0b20*/  CS2R R204, SRZ ;  /* 0x0000000000cc7805 */ /* 0x000fc4000001ff00 */
[----:B------:R-:W-:Y:S02]  /*0b30*/  CS2R R206, SRZ ;  /* 0x0000000000ce7805 */ /* 0x000fe4000001ff00 */
[----:B------:R-:W-:Y:S02]  /*0b40*/  CS2R R208, SRZ ;  /* 0x0000000000d07805 */ /* 0x000fe4000001ff00 */
[----:B------:R-:W-:Y:S02]  /*0b50*/  SHF.R.S32.HI R3, RZ, 0x1f, R0 ;  /* 0x0000001fff037819 */ /* 0x000fe40000011400 */
[----:B------:R-:W-:Y:S02]  /*0b60*/  CS2R R210, SRZ ;  /* 0x0000000000d27805 */ /* 0x000fe4000001ff00 */
[----:B------:R-:W-:Y:S02]  /*0b70*/  CS2R R212, SRZ ;  /* 0x0000000000d47805 */ /* 0x000fe4000001ff00 */
[----:B------:R-:W-:-:S02]  /*0b80*/  CS2R R214, SRZ ;  /* 0x0000000000d67805 */ /* 0x000fc4000001ff00 */
        /* <DEDUP_REMOVED lines=30> */
.L_x_6512:
        /* <DEDUP_REMOVED lines=15> */
.L_x_6511:
        /* <DEDUP_REMOVED lines=22> */
.L_x_6514:
        /* <DEDUP_REMOVED lines=15> */
.L_x_6513:
[----:B------:R-:W-:Y:S01]  /*10b0*/  SHF.R.S32.HI R6, RZ, 0x1f, R17 ;  /* 0x0000001fff067819 */ /* 0x000fe20000011411 */
[----:B------:R-:W-:-:S03]  /*10c0*/  UMOV UR4, 0xffffffff ;  /* 0xffffffff00047882 */ /* 0x000fc60000000000 */
[----:B------:R-:W-:-:S04]  /*10d0*/  LEA.HI R0, R6, R17, RZ, 0x7 ;  /* 0x0000001106007211 */ /* 0x000fc800078f38ff */
[----:B------:R-:W-:Y:S01]  /*10e0*/  SHF.R.S32.HI R13, RZ, 0x7, R0 ;  /* 0x00000007ff0d7819 */ /* 0x000fe20000011400 */
[----:B------:R-:W-:Y:S06]  /*10f0*/  BRA.DIV UR4, `(.L_x_6515) ;  /* 0x000000c204547947 */ /* 0x000fec000b800000 */
[----:B------:R1:W2:Y:S02]  /*1100*/  SHFL.IDX PT, R14, R13, RZ, 0x1f ;  /* 0x00001fff0d0e7589 */ /* 0x0002a400000e0000 */
.L_x_6631:
        /* <DEDUP_REMOVED lines=14> */
[----:B---3--:R-:W-:Y:S01]  /*11f0*/  IMAD.IADD R18, R18, 0x1, -R10 ;  /* 0x0000000112127824 */ /* 0x008fe200078e0a0a */
[----:B----4-:R-:W-:Y:S06]  /*1200*/  @P0 BRA `(.L_x_6516) ;  /* 0x0000000000080947 */ /* 0x010fec0003800000 */
[----:B------:R-:W3:Y:S02]  /*1210*/  SYNCS.PHASECHK.TRANS64.TRYWAIT P0, [R236+URZ+0x30c00], R11 ;  /* 0x030c000bec0075a7 */ /* 0x000ee4000800017f */
[----:B---3--:R-:W-:Y:S05]  /*1220*/  @!P0 BRA `(.L_x_6517) ;  /* 0x000000c000248947 */ /* 0x008fea0003800000 */
.L_x_6516:
[----:B--2---:R-:W-:Y:S01]  /*1230*/  LEA.HI R2, R14, R14, RZ, 0x1 ;  /* 0x0000000e0e027211 */ /* 0x004fe200078f08ff */
[----:B------:R-:W-:Y:S01]  /*1240*/  IMAD R18, R19, 0x80, R18 ;  /* 0x0000008013127824 */ /* 0x000fe200078e0212 */
[----:B------:R-:W-:Y:S01]  /*1250*/  SHF.R.U32.HI R4, RZ, 0x3, R3 ;  /* 0x00000003ff047819 */ /* 0x000fe20000011603 */
[----:B------:R-:W-:Y:S01]  /*1260*/  ULDC UR4, c[0x0][0x74c] ;  /* 0x0001d30000047ab9 */ /* 0x000fe20000000800 */
[----:B------:R-:W-:Y:S01]  /*1270*/  LOP3.LUT R3, R2, 0xffffe, RZ, 0xc0, !PT ;  /* 0x000ffffe02037812 */ /* 0x000fe200078ec0ff */
[----:B------:R-:W-:Y:S01]  /*1280*/  VIADD R18, R18, -UR4 ;  /* 0x8000000412127c36 */ /* 0x000fe20008000000 */
[----:B------:R-:W-:Y:S02]  /*1290*/  LOP3.LUT R8, R8, 0x7ffffe, RZ, 0xc0, !PT ;  /* 0x007ffffe08087812 */ /* 0x000fe400078ec0ff */
[----:B------:R-:W-:Y:S01]  /*12a0*/  LOP3.LUT R4, R7, R4, RZ, 0x3c, !PT ;  /* 0x0000000407047212 */ /* 0x000fe200078e3cff */
[----:B------:R-:W-:Y:S01]  /*12b0*/  IMAD.IADD R230, R14, 0x1, -R3 ;  /* 0x000000010ee67824 */ /* 0x000fe200078e0a03 */
[----:B------:R-:W-:Y:S01]  /*12c0*/  SHF.R.S32.HI R7, RZ, 0x1f, R18 ;  /* 0x0000001fff077819 */ /* 0x000fe20000011412 */
[----:B------:R-:W2:Y:S01]  /*12d0*/  LDL R3, [R1+0x44] ;  /* 0x0000440001037983 */ /* 0x000ea20000100800 */
[----:B------:R-:W-:-:S04]  /*12e0*/  IMAD.IADD R8, R9, 0x1, -R8 ;  /* 0x0000000109087824 */ /* 0x000fc800078e0a08 */
[----:B------:R-:W-:-:S04]  /*12f0*/  IMAD R9, R13, 0x10, R8 ;  /* 0x000000100d097824 */ /* 0x000fc800078e0208 */
[----:B------:R-:W-:-:S05]  /*1300*/  IMAD.U32 R2, R9, 0x200, R4 ;  /* 0x0000020009027824 */ /* 0x000fca00078e0004 */
[----:B------:R4:W-:Y:S01]  /*1310*/  STL [R1+0x38], R2 ;  /* 0x0000380201007387 */ /* 0x0009e20000100800 */
[----:B------:R-:W-:Y:S02]  /*1320*/  LEA.HI R7, R7, R18, RZ, 0x7 ;  /* 0x0000001207077211 */ /* 0x000fe400078f38ff */
[----:B----4-:R-:W-:-:S05]  /*1330*/  LOP3.LUT R2, R0, 0xffffff80, RZ, 0xc0, !PT ;  /* 0xffffff8000027812 */ /* 0x010fca00078ec0ff */
[----:B------:R-:W-:Y:S01]  /*1340*/  IMAD.IADD R8, R17, 0x1, -R2 ;  /* 0x0000000111087824 */ /* 0x000fe200078e0a02 */
[----:B------:R-:W-:-:S04]  /*1350*/  LEA.HI.SX32 R7, R7, 0x1, 0x19 ;  /* 0x0000000107077811 */ /* 0x000fc800078fcaff */
[----:B---3--:R-:W-:-:S04]  /*1360*/  SHF.R.S32.HI R11, RZ, 0x1f, R8 ;  /* 0x0000001fff0b7819 */ /* 0x008fc80000011408 */
        /* <DEDUP_REMOVED lines=45> */
[----:B---3--:R-:W-:Y:S05]  /*1640*/  @P0 BRA `(.L_x_6518) ;  /* 0x0000003c000c0947 */ /* 0x008fea0003800000 */
[----:B------:R-:W-:Y:S02]  /*1650*/  LEA.HI R8, R11, R8, RZ, 0x5 ;  /* 0x000000080b087211 */ /* 0x000fe400078f28ff */
[----:B------:R-:W-:Y:S02]  /*1660*/  CS2R R182, SRZ ;  /* 0x0000000000b67805 */ /* 0x000fe4000001ff00 */
[----:B------:R-:W-:Y:S01]  /*1670*/  LOP3.LUT R0, R5, 0xffffffe0, RZ, 0xc0, !PT ;  /* 0xffffffe005007812 */ /* 0x000fe200078ec0ff */
[----:B------:R-:W-:Y:S01]  /*1680*/  IMAD R5, R19, -0x80, R10 ;  /* 0xffffff8013057824 */ /* 0x000fe200078e020a */
[----:B------:R-:W-:Y:S02]  /*1690*/  LEA.HI R4, R13, R13, RZ, 0x1 ;  /* 0x0000000d0d047211 */ /* 0x000fe400078f08ff */
[----:B------:R-:W-:Y:S02]  /*16a0*/  CS2R R180, SRZ ;  /* 0x0000000000b47805 */ /* 0x000fe4000001ff00 */
[----:B------:R-:W-:Y:S01]  /*16b0*/  SHF.R.S32.HI R8, RZ, 0x5, R8 ;  /* 0x00000005ff087819 */ /* 0x000fe20000011408 */
[----:B------:R-:W-:Y:S01]  /*16c0*/  IMAD.IADD R0, R17, 0x1, -R0 ;  /* 0x0000000111007824 */ /* 0x000fe200078e0a00 */
        /* <DEDUP_REMOVED lines=22> */
[----:B------:R-:W-:Y:S02]  /*1830*/  LOP3.LUT R9, R9, 0xfffffff8, RZ, 0xc0, !PT ;  /* 0xfffffff809097812 */ /* 0x000fe400078ec0ff */
[----:B------:R-:W-:Y:S02]  /*1840*/  CS2R R160, SRZ ;  /* 0x0000000000a07805 */ /* 0x000fe4000001ff00 */
[----:B------:R-:W-:Y:S01]  /*1850*/  LOP3.LUT R14, R6, 0xfffffffc, RZ, 0xc0, !PT ;  /* 0xfffffffc060e7812 */ /* 0x000fe200078ec0ff */
[----:B------:R-:W-:Y:S01]  /*1860*/  VIADD R6, R4, 0x8 ;  /* 0x0000000804067836 */ /* 0x000fe20000000000 */
[----:B------:R-:W-:Y:S02]  /*1870*/  LEA.HI R7, R7, R0, RZ, 0x4 ;  /* 0x0000000007077211 */ /* 0x000fe400078f20ff */
[----:B------:R-:W-:-:S02]  /*1880*/  CS2R R158, SRZ ;  /* 0x00000000009e7805 */ /* 0x000fc4000001ff00 */
        /* <DEDUP_REMOVED lines=11> */
[----:B------:R-:W-:Y:S02]  /*1940*/  CS2R R156, SRZ ;  /* 0x00000000009c7805 */ /* 0x000fe4000001ff00 */
[----:B------:R-:W-:Y:S01]  /*1950*/  LEA.HI R17, R14, R14, RZ, 0x1 ;  /* 0x0000000e0e117211 */ /* 0x000fe200078f08ff */
[----:B------:R-:W-:Y:S01]  /*1960*/  IMAD.IADD R9, R6, 0x1, -R9 ;  /* 0x0000000106097824 */ /* 0x000fe200078e0a09 */
[----:B------:R-:W-:Y:S01]  /*1970*/  LEA.HI R6, R12, R12, RZ, 0x1 ;  /* 0x0000000c0c067211 */ /* 0x000fe200078f08ff */
[----:B------:R-:W-:Y:S01]  /*1980*/  IMAD.IADD R5, R4, 0x1, -R5 ;  /* 0x0000000104057824 */ /* 0x000fe200078e0a05 */
[--C-:B------:R-:W-:Y:S02]  /*1990*/  SHF.R.S32.HI R4, RZ, 0x1, R10.reuse ;  /* 0x00000001ff047819 */ /* 0x100fe4000001140a */
[----:B------:R-:W-:Y:S02]  /*19a0*/  CS2R R154, SRZ ;  /* 0x00000000009a7805 */ /* 0x000fe4000001ff00 */
[----:B------:R-:W-:Y:S01]  /*19b0*/  SHF.R.S32.HI R11, RZ, 0x1f, R10 ;  /* 0x0000001fff0b7819 */ /* 0x000fe2000001140a */
[----:B------:R-:W-:Y:S01]  /*19c0*/  IMAD R5, R0, 0x8, R5 ;  /* 0x0000000800057824 */ /* 0x000fe200078e0205 */
[----:B------:R-:W-:-:S02]  /*19d0*/  LOP3.LUT R13, R6, 0xfffffffe, RZ, 0xc0, !PT ;  /* 0xfffffffe060d7812 */ /* 0x000fc400078ec0ff */
[----:B------:R-:W-:Y:S02]  /*19e0*/  CS2R R152, SRZ ;  /* 0x0000000000987805 */ /* 0x000fe4000001ff00 */
[--C-:B------:R-:W-:Y:S02]  /*19f0*/  SHF.R.S32.HI R10, RZ, 0x1, R6.reuse ;  /* 0x00000001ff0a7819 */ /* 0x100fe40000011406 */
[----:B------:R-:W-:Y:S02]  /*1a00*/  CS2R R214, SRZ ;  /* 0x0000000000d67805 */ /* 0x000fe4000001ff00 */
[----:B------:R-:W-:Y:S01]  /*1a10*/  SHF.R.S32.HI R15, RZ, 0x1f, R6 ;  /* 0x0000001fff0f7819 */ /* 0x000fe20000011406 */
[----:B------:R-:W-:Y:S01]  /*1a20*/  IMAD.IADD R13, R12, 0x1, -R13 ;  /* 0x000000010c0d7824 */ /* 0x000fe200078e0a0d */
[--C-:B------:R-:W-:Y:S01]  /*1a30*/  SHF.R.S32.HI R6, RZ, 0x1, R17.reuse ;  /* 0x00000001ff067819 */ /* 0x100fe20000011411 */
[----:B------:R1:W-:Y:S01]  /*1a40*/  STL [R1+0x14], R5 ;  /* 0x0000140501007387 */ /* 0x0003e20000100800 */
[----:B------:R-:W-:-:S02]  /*1a50*/  SHF.R.S32.HI R19, RZ, 0x1f, R17 ;  /* 0x0000001fff137819 */ /* 0x000fc40000011411 */
[----:B------:R-:W-:Y:S02]  /*1a60*/  CS2R R212, SRZ ;  /* 0x0000000000d47805 */ /* 0x000fe4000001ff00 */
[----:B------:R-:W-:Y:S02]  /*1a70*/  LEA.HI R11, R11, R4, RZ, 0x4 ;  /* 0x000000040b0b7211 */ /* 0x000fe400078f20ff */
[----:B------:R-:W-:Y:S02]  /*1a80*/  CS2R R210, SRZ ;  /* 0x0000000000d27805 */ /* 0x000fe4000001ff00 */
[----:B------:R-:W-:Y:S02]  /*1a90*/  LEA.HI R15, R15, R10, RZ, 0x4 ;  /* 0x0000000a0f0f7211 */ /* 0x000fe400078f20ff */
[----:B------:R-:W-:Y:S02]  /*1aa0*/  CS2R R208, SRZ ;  /* 0x0000000000d07805 */ /* 0x000fe4000001ff00 */
[----:B------:R-:W-:-:S02]  /*1ab0*/  LEA.HI R19, R19, R6, RZ, 0x4 ;  /* 0x0000000613137211 */ /* 0x000fc400078f20ff */
[----:B------:R-:W-:Y:S02]  /*1ac0*/  CS2R R206, SRZ ;  /* 0x0000000000ce7805 */ /* 0x000fe4000001ff00 */
[----:B------:R-:W-:Y:S02]  /*1ad0*/  LOP3.LUT R11, R11, 0x1ffffff0, RZ, 0xc0, !PT ;  /* 0x1ffffff00b0b7812 */ /* 0x000fe400078ec0ff */
[----:B------:R-:W-:Y:S02]  /*1ae0*/  CS2R R204, SRZ ;  /* 0x0000000000cc7805 */ /* 0x000fe4000001ff00 */
        /* <DEDUP_REMOVED lines=25> */
.L_x_6529:
[----:B---3--:R-:W2:Y:S02]  /*1c80*/  LDL R5, [R1+0x18] ;  /* 0x0000180001057983 */ /* 0x008ea40000100800 */
[----:B--2---:R-:W-:-:S04]  /*1c90*/  LOP3.LUT R5, R5, 0x1, RZ, 0xfc, !PT ;  /* 0x0000000105057812 */ /* 0x004fc800078efcff */
[----:B------:R-:W-:-:S13]  /*1ca0*/  ISETP.NE.AND P0, PT, R5, 0x3, PT ;  /* 0x000000030500780c */ /* 0x000fda0003f05270 */
[----:B------:R-:W-:Y:S05]  /*1cb0*/  @!P0 BRA `(.L_x_6519) ;  /* 0x0000000000048947 */ /* 0x000fea0003800000 */
[----:B------:R-:W-:Y:S01]  /*1cc0*/  BPT.TRAP 0x1 ;  /* 0x000000040000795c */ /* 0x000fe20000300000 */
.L_x_6519:
[----:B------:R-:W-:Y:S01]  /*1cd0*/  IMAD R6, R0, 0x8, R236 ;  /* 0x0000000800067824 */ /* 0x000fe200078e02ec */
[----:B------:R-:W-:-:S04]  /*1ce0*/  SHF.L.U32 R17, R4, 0x1f, RZ ;  /* 0x0000001f04117819 */ /* 0x000fc800000006ff */
[----:B------:R1:W2:Y:S01]  /*1cf0*/  SYNCS.PHASECHK.TRANS64.TRYWAIT P1, [R6+URZ+0x30c10], R17 ;  /* 0x030c1011060075a7 */ /* 0x0002a2000802017f */
[----:B------:R-:W-:Y:S05]  /*1d00*/  @!P0 BRA `(.L_x_6520) ;  /* 0x0000000000048947 */ /* 0x000fea0003800000 */
[----:B------:R-:W-:Y:S01]  /*1d10*/  BPT.TRAP 0x1 ;  /* 0x000000040000795c */ /* 0x000fe20000300000 */
.L_x_6520:
[----:B------:R-:W-:-:S05]  /*1d20*/  VIADD R5, R236, 0x10000 ;  /* 0x00010000ec057836 */ /* 0x000fca0000000000 */
[----:B------:R-:W-:-:S04]  /*1d30*/  SHF.R.U32.HI R5, RZ, 0x4, R5 ;  /* 0x00000004ff057819 */ /* 0x000fc80000011605 */
[----:B------:R-:W-:Y:S01]  /*1d40*/  LOP3.LUT R5, R5, 0x3fff, RZ, 0xc0, !PT ;  /* 0x00003fff05057812 */ /* 0x000fe200078ec0ff */
[----:B--2---:R-:W-:Y:S06]  /*1d50*/  @P1 BRA `(.L_x_6521) ;  /* 0x0000000000081947 */ /* 0x004fec0003800000 */
[----:B------:R-:W2:Y:S02]  /*1d60*/  SYNCS.PHASECHK.TRANS64.TRYWAIT P1, [R6+URZ+0x30c10], R17 ;  /* 0x030c1011060075a7 */ /* 0x000ea4000802017f */
[----:B--2---:R-:W-:Y:S05]  /*1d70*/  @!P1 BRA `(.L_x_6522) ;  /* 0x000000b400649947 */ /* 0x004fea0003800000 */
.L_x_6521:
        /* <DEDUP_REMOVED lines=64> */
.L_x_6523:
[----:B------:R1:W1:Y:S01]  /*2180*/  SYNCS.PHASECHK.TRANS64.TRYWAIT P1, [R6+URZ+0x30c30], R17 ;  /* 0x030c3011060075a7 */ /* 0x000262000802017f */
[----:B------:R-:W-:Y:S05]  /*2190*/  @!P0 BRA `(.L_x_6524) ;  /* 0x0000000000048947 */ /* 0x000fea0003800000 */
[----:B------:R-:W-:Y:S01]  /*21a0*/  BPT.TRAP 0x1 ;  /* 0x000000040000795c */ /* 0x000fe20000300000 */
.L_x_6524:
        /* <DEDUP_REMOVED lines=9> */
.L_x_6525:
        /* <DEDUP_REMOVED lines=62> */
[----:B------:R1:W3:Y:S01]  /*2620*/  MUFU.EX2 R217, R88 ;  /* 0x0000005800d97308 */ /* 0x0002e20000000800 */
        /* <DEDUP_REMOVED lines=78> */
[----:B------:R-:W4:Y:S01]  /*2b10*/  SHFL.IDX PT, R125, R10, R231, 0x1f ;  /* 0x00001fe70a7d7589 */ /* 0x000f2200000e0000 */
[----:B------:R-:W-:Y:S01]  /*2b20*/  ISETP.GT.AND P2, PT, R17, 0x20, PT ;  /* 0x000000201100780c */ /* 0x000fe20003f44270 */
[----:B--2---:R-:W-:Y:S01]  /*2b30*/  FFMA.FTZ R15, R97, UR10, -R89 ;  /* 0x0000000a610f7c23 */ /* 0x004fe20008010859 */
[C---:B------:R-:W-:Y:S01]  /*2b40*/  ISETP.GT.AND P3, PT, R17.reuse, 0x21, PT ;  /* 0x000000211100780c */ /* 0x040fe20003f64270 */
[----:B------:R-:W2:Y:S01]  /*2b50*/  SHFL.IDX PT, R97, R12, R235, 0x1f ;  /* 0x00001feb0c617589 */ /* 0x000ea200000e0000 */
[C---:B------:R-:W-:Y:S01]  /*2b60*/  ISETP.GT.AND P4, PT, R17.reuse, 0x28, PT ;  /* 0x000000281100780c */ /* 0x040fe20003f84270 */
[----:B------:R-:W5:Y:S01]  /*2b70*/  MUFU.EX2 R218, R218 ;  /* 0x000000da00da7308 */ /* 0x000f620000000800 */
[----:B------:R-:W-:-:S02]  /*2b80*/  ISETP.GT.AND P5, PT, R17, 0x29, PT ;  /* 0x000000291100780c */ /* 0x000fc40003fa4270 */
[C---:B------:R-:W-:Y:S02]  /*2b90*/  ISETP.GT.AND P6, PT, R17.reuse, 0x30, PT ;  /* 0x000000301100780c */ /* 0x040fe40003fc4270 */
[----:B------:R-:W-:Y:S02]  /*2ba0*/  ISETP.GT.AND P1, PT, R17, 0x31, PT ;  /* 0x000000311100780c */ /* 0x000fe40003f24270 */
        /* <DEDUP_REMOVED lines=8> */
[----:B------:R-:W5:Y:S01]  /*2c30*/  MUFU.EX2 R219, R219 ;  /* 0x000000db00db7308 */ /* 0x000f620000000800 */
[----:B------:R-:W-:Y:S01]  /*2c40*/  FSEL R115, R115, -INF , !P1 ;  /* 0xff80000073737808 */ /* 0x000fe20004800000 */
[----:B----4-:R-:W-:Y:S01]  /*2c50*/  FFMA.FTZ R133, R133, UR10, -R125 ;  /* 0x0000000a85857c23 */ /* 0x010fe2000801087d */
[----:B------:R-:W-:-:S02]  /*2c60*/  ISETP.GT.AND P2, PT, R17, 0x38, PT ;  /* 0x000000381100780c */ /* 0x000fc40003f44270 */
        /* <DEDUP_REMOVED lines=8> */
[----:B------:R-:W-:Y:S02]  /*2cf0*/  ISETP.GT.AND P1, PT, R17, 0x49, PT ;  /* 0x000000491100780c */ /* 0x000fe40003f24270 */
[----:B------:R-:W-:-:S02]  /*2d00*/  FSEL R118, R118, -INF , !P2 ;  /* 0xff80000076767808 */ /* 0x000fc40005000000 */
        /* <DEDUP_REMOVED lines=8> */
[----:B------:R-:W-:Y:S01]  /*2d90*/  MUFU.EX2 R221, R221 ;  /* 0x000000dd00dd7308 */ /* 0x000fe20000000800 */
[----:B------:R-:W-:Y:S01]  /*2da0*/  ISETP.GT.AND P3, PT, R17, 0x51, PT ;  /* 0x000000511100780c */ /* 0x000fe20003f64270 */
[----:B------:R-:W-:Y:S01]  /*2db0*/  FFMA.FTZ R127, R127, UR10, -R224 ;  /* 0x0000000a7f7f7c23 */ /* 0x000fe200080108e0 */
[----:B------:R-:W-:Y:S01]  /*2dc0*/  ISETP.GT.AND P4, PT, R17, 0x58, PT ;  /* 0x000000581100780c */ /* 0x000fe20003f84270 */
[----:B--2---:R-:W-:Y:S01]  /*2dd0*/  FFMA.FTZ R119, R119, UR10, -R109 ;  /* 0x0000000a77777c23 */ /* 0x004fe2000801086d */
[----:B------:R-:W-:-:S02]  /*2de0*/  ISETP.GT.AND P5, PT, R17, 0x59, PT ;  /* 0x000000591100780c */ /* 0x000fc40003fa4270 */
[C---:B------:R-:W-:Y:S01]  /*2df0*/  ISETP.GT.AND P6, PT, R17.reuse, 0x60, PT ;  /* 0x000000601100780c */ /* 0x040fe20003fc4270 */
[----:B------:R-:W-:Y:S01]  /*2e00*/  MUFU.EX2 R127, R127 ;  /* 0x0000007f007f7308 */ /* 0x000fe20000000800 */
[----:B------:R-:W-:Y:S02]  /*2e10*/  ISETP.GT.AND P1, PT, R17, 0x61, PT ;  /* 0x000000611100780c */ /* 0x000fe40003f24270 */
[----:B------:R-:W-:Y:S02]  /*2e20*/  FSEL R130, R130, -INF , !P2 ;  /* 0xff80000082827808 */ /* 0x000fe40005000000 */
[----:B------:R-:W-:Y:S02]  /*2e30*/  FSEL R131, R131, -INF , !P3 ;  /* 0xff80000083837808 */ /* 0x000fe40005800000 */
[----:B------:R-:W-:Y:S01]  /*2e40*/  FSEL R134, R134, -INF , !P4 ;  /* 0xff80000086867808 */ /* 0x000fe20006000000 */
[----:B------:R-:W-:Y:S01]  /*2e50*/  MUFU.EX2 R15, R15 ;  /* 0x0000000f000f7308 */ /* 0x000fe20000000800 */
[----:B------:R-:W-:Y:S01]  /*2e60*/  FSEL R135, R135, -INF , !P5 ;  /* 0xff80000087877808 */ /* 0x000fe20006800000 */
[----:B------:R-:W-:Y:S01]  /*2e70*/  FFMA.FTZ R131, R131, UR10, -R226 ;  /* 0x0000000a83837c23 */ /* 0x000fe200080108e2 */
[----:B------:R-:W-:-:S02]  /*2e80*/  FSEL R138, R138, -INF , !P6 ;  /* 0xff8000008a8a7808 */ /* 0x000fc40007000000 */
[----:B------:R-:W-:Y:S01]  /*2e90*/  FSEL R139, R139, -INF , !P1 ;  /* 0xff8000008b8b7808 */ /* 0x000fe20004800000 */
[----:B------:R-:W-:Y:S01]  /*2ea0*/  FFMA.FTZ R135, R135, UR10, -R125 ;  /* 0x0000000a87877c23 */ /* 0x000fe2000801087d */
[C---:B------:R-:W-:Y:S01]  /*2eb0*/  ISETP.GT.AND P2, PT, R17.reuse, 0x68, PT ;  /* 0x000000681100780c */ /* 0x040fe20003f44270 */
[----:B------:R-:W-:Y:S01]  /*2ec0*/  MUFU.EX2 R123, R123 ;  /* 0x0000007b007b7308 */ /* 0x000fe20000000800 */
[C---:B------:R-:W-:Y:S02]  /*2ed0*/  ISETP.GT.AND P3, PT, R17.reuse, 0x69, PT ;  /* 0x000000691100780c */ /* 0x040fe40003f64270 */
[C---:B------:R-:W-:Y:S02]  /*2ee0*/  ISETP.GT.AND P4, PT, R17.reuse, 0x70, PT ;  /* 0x000000701100780c */ /* 0x040fe40003f84270 */
[C---:B------:R-:W-:Y:S02]  /*2ef0*/  ISETP.GT.AND P5, PT, R17.reuse, 0x71, PT ;  /* 0x000000711100780c */ /* 0x040fe40003fa4270 */
[C---:B------:R-:W-:Y:S01]  /*2f00*/  ISETP.GT.AND P6, PT, R17.reuse, 0x78, PT ;  /* 0x000000781100780c */ /* 0x040fe20003fc4270 */
[----:B------:R-:W-:Y:S01]  /*2f10*/  MUFU.EX2 R23, R23 ;  /* 0x0000001700177308 */ /* 0x000fe20000000800 */
[----:B------:R-:W-:Y:S01]  /*2f20*/  ISETP.GT.AND P1, PT, R17, 0x79, PT ;  /* 0x000000791100780c */ /* 0x000fe20003f24270 */
[--C-:B------:R-:W-:Y:S01]  /*2f30*/  FFMA.FTZ R17, R92, UR10, -R220.reuse ;  /* 0x0000000a5c117c23 */ /* 0x100fe200080108dc */
[----:B------:R-:W-:Y:S01]  /*2f40*/  FFMA.FTZ R220, R94, UR10, -R220 ;  /* 0x0000000a5edc7c23 */ /* 0x000fe200080108dc */
[----:B------:R2:W4:Y:S01]  /*2f50*/  SHFL.IDX PT, R92, R9, R231, 0x1f ;  /* 0x00001fe7095c7589 */ /* 0x00052200000e0000 */
[----:B------:R-:W-:-:S02]  /*2f60*/  FSEL R142, R142, -INF , !P2 ;  /* 0xff8000008e8e7808 */ /* 0x000fc40005000000 */
[----:B------:R-:W-:Y:S01]  /*2f70*/  FSEL R150, R150, -INF , !P6 ;  /* 0xff80000096967808 */ /* 0x000fe20007000000 */
[----:B------:R-:W-:Y:S02]  /*2f80*/  WARPGROUP.DEPBAR.LE gsb0, 0x0 ;  /* 0x00008000000079c5 */ /* 0x000fe40000010000 */
[----:B------:R-:W-:Y:S01]  /*2f90*/  WARPGROUP.ARRIVE ;  /* 0x00000000000079c5 */ /* 0x000fe20000000000 */
[----:B--2---:R-:W-:Y:S01]  /*2fa0*/  FFMA.FTZ R9, R96, UR10, -R222 ;  /* 0x0000000a60097c23 */ /* 0x004fe200080108de */
[----:B----4-:R-:W-:Y:S01]  /*2fb0*/  FFMA.FTZ R20, R101, UR10, -R92 ;  /* 0x0000000a65147c23 */ /* 0x010fe2000801085c */
[----:B------:R2:W4:Y:S01]  /*2fc0*/  SHFL.IDX PT, R96, R12, R19, 0x1f ;  /* 0x00001f130c607589 */ /* 0x00052200000e0000 */
[----:B------:R-:W-:Y:S01]  /*2fd0*/  FFMA.FTZ R222, R98, UR10, -R222 ;  /* 0x0000000a62de7c23 */ /* 0x000fe200080108de */
[----:B------:R-:W-:Y:S01]  /*2fe0*/  MUFU.EX2 R131, R131 ;  /* 0x0000008300837308 */ /* 0x000fe20000000800 */
[----:B------:R-:W-:Y:S01]  /*2ff0*/  HGMMA.64x128x16.F32.BF16 R24, gdesc[UR4], R24, gsb0 ;  /* 0x01e00000041879f0 */ /* 0x000fe20008001818 */
[----:B------:R-:W-:Y:S01]  /*3000*/  UIADD3 UR6, UR8, 0x6, URZ ;  /* 0x0000000608067890 */ /* 0x000fe2000fffe03f */
[----:B------:R-:W1:Y:S01]  /*3010*/  SHFL.IDX PT, R101, R12, R234, 0x1f ;  /* 0x00001fea0c657589 */ /* 0x000e6200000e0000 */
[----:B------:R-:W-:Y:S01]  /*3020*/  UIADD3 UR4, UR9, 0x6, URZ ;  /* 0x0000000609047890 */ /* 0x000fe2000fffe03f */
[----:B------:R-:W-:Y:S01]  /*3030*/  FSEL R151, R151, -INF , !P1 ;  /* 0xff80000097977808 */ /* 0x000fe20004800000 */
[----:B------:R-:W-:Y:S01]  /*3040*/  UMOV UR7, 0x40000040 ;  /* 0x4000004000077882 */ /* 0x000fe20000000000 */
[----:B------:R-:W-:Y:S01]  /*3050*/  UMOV UR5, 0x40000040 ;  /* 0x4000004000057882 */ /* 0x000fe20000000000 */
[----:B--2---:R-:W-:Y:S01]  /*3060*/  FFMA.FTZ R19, R100, UR10, -R90 ;  /* 0x0000000a64137c23 */ /* 0x004fe2000801085a */
[----:B------:R-:W-:Y:S01]  /*3070*/  SHFL.IDX PT, R98, R12, R233, 0x1f ;  /* 0x00001fe90c627589 */ /* 0x000fe200000e0000 */
[----:B------:R-:W-:Y:S03]  /*3080*/  MUFU.EX2 R17, R17 ;  /* 0x0000001100117308 */ /* 0x000fe60000000800 */
[----:B------:R-:W2:Y:S05]  /*3090*/  SHFL.IDX PT, R100, R12, R237, 0x1f ;  /* 0x00001fed0c647589 */ /* 0x000eaa00000e0000 */
[----:B------:R-:W-:Y:S01]  /*30a0*/  MUFU.EX2 R220, R220 ;  /* 0x000000dc00dc7308 */ /* 0x000fe20000000800 */
[--C-:B----4-:R-:W-:Y:S01]  /*30b0*/  FFMA.FTZ R22, R105, UR10, -R96.reuse ;  /* 0x0000000a69167c23 */ /* 0x110fe20008010860 */
[----:B------:R-:W-:Y:S01]  /*30c0*/  FFMA.FTZ R107, R107, UR10, -R96 ;  /* 0x0000000a6b6b7c23 */ /* 0x000fe20008010860 */
[----:B------:R-:W-:-:S02]  /*30d0*/  FFMA.FTZ R96, R129, UR10, -R226 ;  /* 0x0000000a81607c23 */ /* 0x000fc400080108e2 */
[----:B------:R-:W4:Y:S01]  /*30e0*/  SHFL.IDX PT, R129, R11, R8, 0x1f ;  /* 0x00001f080b817589 */ /* 0x000f2200000e0000 */
[--C-:B-1----:R-:W-:Y:S02]  /*30f0*/  FFMA.FTZ R114, R114, UR10, -R101.reuse ;  /* 0x0000000a72727c23 */ /* 0x102fe40008010865 */
[----:B------:R-:W-:Y:S08]  /*3100*/  MUFU.EX2 R9, R9 ;  /* 0x0000000900097308 */ /* 0x000ff00000000800 */
[----:B------:R-:W-:Y:S01]  /*3110*/  MUFU.EX2 R96, R96 ;  /* 0x0000006000607308 */ /* 0x000fe20000000800 */
[--C-:B--2---:R-:W-:Y:S01]  /*3120*/  FFMA.FTZ R88, R108, UR10, -R100.reuse ;  /* 0x0000000a6c587c23 */ /* 0x104fe20008010864 */
[----:B------:R-:W-:Y:S01]  /*3130*/  FFMA.FTZ R110, R110, UR10, -R100 ;  /* 0x0000000a6e6e7c23 */ /* 0x000fe20008010864 */
[----:B------:R1:W2:Y:S05]  /*3140*/  SHFL.IDX PT, R108, R12, R232, 0x1f ;  /* 0x00001fe80c6c7589 */ /* 0x0002aa00000e0000 */
[----:B------:R-:W-:Y:S01]  /*3150*/  MUFU.EX2 R19, R19 ;  /* 0x0000001300137308 */ /* 0x000fe20000000800 */
[----:B-1----:R-:W-:Y:S01]  /*3160*/  FFMA.FTZ R12, R112, UR10, -R101 ;  /* 0x0000000a700c7c23 */ /* 0x002fe20008010865 */
[----:B------:R-:W-:Y:S01]  /*3170*/  FFMA.FTZ R112, R99, UR10, -R89 ;  /* 0x0000000a63707c23 */ /* 0x000fe20008010859 */
[----:B------:R-:W-:Y:S01]  /*3180*/  FFMA.FTZ R89, R113, UR10, -R98 ;  /* 0x0000000a71597c23 */ /* 0x000fe20008010862 */
[--C-:B----4-:R-:W-:Y:S01]  /*3190*/  FFMA.FTZ R100, R136, UR10, -R129.reuse ;  /* 0x0000000a88647c23 */ /* 0x110fe20008010881 */
[----:B------:R-:W1:Y:S01]  /*31a0*/  SHFL.IDX PT, R113, R10, R8, 0x1f ;  /* 0x00001f080a717589 */ /* 0x000e6200000e0000 */
[----:B------:R-:W-:-:S02]  /*31b0*/  FFMA.FTZ R138, R138, UR10, -R129 ;  /* 0x0000000a8a8a7c23 */ /* 0x000fc40008010881 */
[----:B------:R-:W-:Y:S01]  /*31c0*/  MUFU.EX2 R20, R20 ;  /* 0x0000001400147308 */ /* 0x000fe20000000800 */
[----:B------:R-:W4:Y:S01]  /*31d0*/  SHFL.IDX PT, R136, R11, R234, 0x1f ;  /* 0x00001fea0b887589 */ /* 0x000f2200000e0000 */
[----:B--2---:R-:W-:Y:S01]  /*31e0*/  FFMA.FTZ R91, R116, UR10, -R108 ;  /* 0x0000000a745b7c23 */ /* 0x004fe2000801086c */
[----:B------:R-:W-:Y:S01]  /*31f0*/  FFMA.FTZ R116, R102, UR10, -R90 ;  /* 0x0000000a66747c23 */ /* 0x000fe2000801085a */
[----:B------:R-:W-:Y:S01]  /*3200*/  FFMA.FTZ R118, R118, UR10, -R108 ;  /* 0x0000000a76767c23 */ /* 0x000fe2000801086c */
[----:B------:R-:W-:-:S03]  /*3210*/  FSEL R108, R143, -INF , !P3 ;  /* 0xff8000008f6c7808 */ /* 0x000fc60005800000 */
[----:B------:R2:W-:Y:S08]  /*3220*/  MUFU.EX2 R90, R91 ;  /* 0x0000005b005a7308 */ /* 0x0005f00000000800 */
[----:B------:R-:W-:Y:S01]  /*3230*/  MUFU.EX2 R222, R222 ;  /* 0x000000de00de7308 */ /* 0x000fe20000000800 */
[----:B--2---:R-:W-:Y:S01]  /*3240*/  FFMA.FTZ R91, R117, UR10, -R109 ;  /* 0x0000000a755b7c23 */ /* 0x004fe2000801086d */
[--C-:B-1----:R-:W-:Y:S01]  /*3250*/  FFMA.FTZ R93, R120, UR10, -R113.reuse ;  /* 0x0000000a785d7c23 */ /* 0x102fe20008010871 */
[----:B------:R-:W-:Y:S01]  /*3260*/  FFMA.FTZ R120, R103, UR10, -R92 ;  /* 0x0000000a67787c23 */ /* 0x000fe2000801085c */
[----:B------:R-:W1:Y:S01]  /*3270*/  SHFL.IDX PT, R117, R10, R237, 0x1f ;  /* 0x00001fed0a757589 */ /* 0x000e6200000e0000 */
[----:B------:R-:W-:Y:S01]  /*3280*/  FFMA.FTZ R122, R122, UR10, -R113 ;  /* 0x0000000a7a7a7c23 */ /* 0x000fe20008010871 */
[----:B----4-:R-:W-:-:S02]  /*3290*/  FFMA.FTZ R102, R144, UR10, -R136 ;  /* 0x0000000a90667c23 */ /* 0x010fc40008010888 */
[----:B------:R2:W-:Y:S08]  /*32a0*/  MUFU.EX2 R92, R93 ;  /* 0x0000005d005c7308 */ /* 0x0005f00000000800 */
        /* <DEDUP_REMOVED lines=8> */
[----:B------:R-:W4:Y:S01]  /*3330*/  MUFU.EX2 R126, R126 ;  /* 0x0000007e007e7308 */ /* 0x000f220000000800 */
[--C-:B--2---:R-:W-:Y:S01]  /*3340*/  FFMA.FTZ R10, R128, UR10, -R121.reuse ;  /* 0x0000000a800a7c23 */ /* 0x104fe20008010879 */
[----:B------:R-:W-:Y:S01]  /*3350*/  FFMA.FTZ R130, R130, UR10, -R121 ;  /* 0x0000000a82827c23 */ /* 0x000fe20008010879 */
[----:B------:R2:W3:Y:S05]  /*3360*/  SHFL.IDX PT, R128, R11, R104, 0x1f ;  /* 0x00001f680b807589 */ /* 0x0004ea00000e0000 */
[----:B------:R-:W4:Y:S01]  /*3370*/  MUFU.EX2 R94, R94 ;  /* 0x0000005e005e7308 */ /* 0x000f220000000800 */
[--C-:B-1----:R-:W-:Y:S01]  /*3380*/  FFMA.FTZ R132, R132, UR10, -R124.reuse ;  /* 0x0000000a84847c23 */ /* 0x102fe2000801087c */
[----:B------:R-:W-:Y:S01]  /*3390*/  FFMA.FTZ R134, R134, UR10, -R124 ;  /* 0x0000000a86867c23 */ /* 0x000fe2000801087c */
[----:B------:R-:W-:-:S05]  /*33a0*/  FSEL R124, R147, -INF , !P5 ;  /* 0xff800000937c7808 */ /* 0x000fca0006800000 */
[----:B------:R-:W1:Y:S01]  /*33b0*/  MUFU.EX2 R130, R130 ;  /* 0x0000008200827308 */ /* 0x000e620000000800 */
[--C-:B--2---:R-:W-:Y:S01]  /*33c0*/  FFMA.FTZ R104, R148, UR10, -R225.reuse ;  /* 0x0000000a94687c23 */ /* 0x104fe200080108e1 */
[----:B------:R-:W-:Y:S01]  /*33d0*/  FFMA.FTZ R225, R150, UR10, -R225 ;  /* 0x0000000a96e17c23 */ /* 0x000fe200080108e1 */
[----:B------:R-:W-:Y:S02]  /*33e0*/  WARPGROUP.DEPBAR.LE gsb0, 0x0 ;  /* 0x00008000000079c5 */ /* 0x000fe40000010000 */
[----:B------:R-:W-:-:S03]  /*33f0*/  WARPGROUP.ARRIVE ;  /* 0x00000000000079c5 */ /* 0x000fc60000000000 */
[----:B------:R2:W-:Y:S03]  /*3400*/  MUFU.EX2 R97, R132 ;  /* 0x0000008400617308 */ /* 0x0005e60000000800 */
[----:B------:R-:W-:Y:S01]  /*3410*/  HGMMA.64x128x16.F32.BF16 R24, gdesc[UR4], R24, gsb0 ;  /* 0x01e00000041879f0 */ /* 0x000fe20008001818 */
[--C-:B---3--:R-:W-:Y:S01]  /*3420*/  FFMA.FTZ R99, R137, UR10, -R128.reuse ;  /* 0x0000000a89637c23 */ /* 0x108fe20008010880 */
[----:B------:R-:W-:Y:S01]  /*3430*/  R2UR UR4, R13 ;  /* 0x000000000d0472ca */ /* 0x000fe200000e0000 */
[----:B------:R-:W3:Y:S01]  /*3440*/  SHFL.IDX PT, R137, R11, R233, 0x1f ;  /* 0x00001fe90b897589 */ /* 0x000ee200000e0000 */
[----:B------:R-:W-:Y:S01]  /*3450*/  FSEL R13, R146, -INF , !P4 ;  /* 0xff800000920d7808 */ /* 0x000fe20006000000 */
[----:B------:R-:W-:Y:S01]  /*3460*/  FFMA.FTZ R139, R139, UR10, -R128 ;  /* 0x0000000a8b8b7c23 */ /* 0x000fe20008010880 */
[----:B--2---:R-:W-:Y:S01]  /*3470*/  FFMA.FTZ R132, R115, UR10, -R98 ;  /* 0x0000000a73847c23 */ /* 0x004fe20008010862 */
[----:B------:R-:W-:Y:S01]  /*3480*/  MUFU.EX2 R120, R120 ;  /* 0x0000007800787308 */ /* 0x000fe20000000800 */
[----:B------:R-:W2:Y:S01]  /*3490*/  SHFL.IDX PT, R115, R11, R237, 0x1f ;  /* 0x00001fed0b737589 */ /* 0x000ea200000e0000 */
[----:B------:R-:W-:-:S06]  /*34a0*/  FFMA.FTZ R136, R13, UR10, -R136 ;  /* 0x0000000a0d887c23 */ /* 0x000fcc0008010888 */
[----:B------:R5:W-:Y:S08]  /*34b0*/  MUFU.EX2 R98, R133 ;  /* 0x0000008500627308 */ /* 0x000bf00000000800 */
[----:B------:R-:W-:Y:S01]  /*34c0*/  MUFU.EX2 R122, R122 ;  /* 0x0000007a007a7308 */ /* 0x000fe20000000800 */
[----:B-----5:R-:W5:Y:S01]  /*34d0*/  SHFL.IDX PT, R133, R11, R235, 0x1f ;  /* 0x00001feb0b857589 */ /* 0x020f6200000e0000 */
[--C-:B---3--:R-:W-:Y:S01]  /*34e0*/  FFMA.FTZ R103, R145, UR10, -R137.reuse ;  /* 0x0000000a91677c23 */ /* 0x108fe20008010889 */
[----:B------:R-:W-:-:S05]  /*34f0*/  FFMA.FTZ R137, R124, UR10, -R137 ;  /* 0x0000000a7c897c23 */ /* 0x000fca0008010889 */
[----:B------:R-:W-:Y:S01]  /*3500*/  MUFU.EX2 R134, R134 ;  /* 0x0000008600867308 */ /* 0x000fe20000000800 */
[--C-:B--2---:R-:W-:Y:S01]  /*3510*/  FFMA.FTZ R101, R140, UR10, -R115.reuse ;  /* 0x0000000a8c657c23 */ /* 0x104fe20008010873 */
[----:B------:R-:W-:Y:S01]  /*3520*/  FFMA.FTZ R115, R142, UR10, -R115 ;  /* 0x0000000a8e737c23 */ /* 0x000fe20008010873 */
[----:B------:R2:W3:Y:S05]  /*3530*/  SHFL.IDX PT, R140, R11, R231, 0x1f ;  /* 0x00001fe70b8c7589 */ /* 0x0004ea00000e0000 */
[----:B------:R-:W-:Y:S08]  /*3540*/  MUFU.EX2 R135, R135 ;  /* 0x0000008700877308 */ /* 0x000ff00000000800 */
[----:B--2---:R5:W2:Y:S08]  /*3550*/  MUFU.EX2 R11, R101 ;  /* 0x00000065000b7308 */ /* 0x004ab00000000800 */
[----:B------:R-:W-:Y:S01]  /*3560*/  MUFU.EX2 R138, R138 ;  /* 0x0000008a008a7308 */ /* 0x000fe20000000800 */
[----:B-----5:R-:W-:Y:S01]  /*3570*/  FFMA.FTZ R101, R141, UR10, -R133 ;  /* 0x0000000a8d657c23 */ /* 0x020fe20008010885 */
[----:B------:R-:W-:-:S02]  /*3580*/  VIADD R141, R8, 0x4 ;  /* 0x00000004088d7836 */ /* 0x000fc40000000000 */
[----:B------:R-:W-:Y:S01]  /*3590*/  FFMA.FTZ R133, R108, UR10, -R133 ;  /* 0x0000000a6c857c23 */ /* 0x000fe20008010885 */
[--C-:B---3--:R-:W-:Y:S01]  /*35a0*/  FFMA.FTZ R105, R149, UR10, -R140.reuse ;  /* 0x0000000a95697c23 */ /* 0x108fe2000801088c */
[----:B------:R-:W-:Y:S02]  /*35b0*/  FFMA.FTZ R140, R151, UR10, -R140 ;  /* 0x0000000a978c7c23 */ /* 0x000fe4000801088c */
[----:B------:R-:W3:Y:S08]  /*35c0*/  MUFU.EX2 R101, R101 ;  /* 0x0000006500657308 */ /* 0x000ef00000000800 */
        /* <DEDUP_REMOVED lines=10> */
[----:B------:R-:W3:Y:S01]  /*3670*/  MUFU.EX2 R139, R139 ;  /* 0x0000008b008b7308 */ /* 0x000ee20000000800 */
[----:B------:R-:W-:Y:S04]  /*3680*/  LDS R229, [R229+0x400] ;  /* 0x00040000e5e57984 */ /* 0x000fe80000000800 */
[----:B------:R-:W-:Y:S03]  /*3690*/  LDS R228, [R228+0x400] ;  /* 0x00040000e4e47984 */ /* 0x000fe60000000800 */
[----:B------:R-:W-:Y:S01]  /*36a0*/  MUFU.EX2 R91, R91 ;  /* 0x0000005b005b7308 */ /* 0x000fe20000000800 */
[----:B------:R-:W-:Y:S07]  /*36b0*/  LDS R227, [R227+0x400] ;  /* 0x00040000e3e37984 */ /* 0x000fee0000000800 */
[----:B------:R-:W3:Y:S08]  /*36c0*/  MUFU.EX2 R114, R114 ;  /* 0x0000007200727308 */ /* 0x000ef00000000800 */
[----:B------:R-:W3:Y:S08]  /*36d0*/  MUFU.EX2 R132, R132 ;  /* 0x0000008400847308 */ /* 0x000ef00000000800 */
[----:B------:R-:W3:Y:S01]  /*36e0*/  MUFU.EX2 R118, R118 ;  /* 0x0000007600767308 */ /* 0x000ee20000000800 */
[----:B-----5:R-:W5:Y:S07]  /*36f0*/  SHFL.IDX PT, R124, R14, R8, 0x1f ;  /* 0x00001f080e7c7589 */ /* 0x020f6e00000e0000 */
[----:B------:R-:W3:Y:S01]  /*3700*/  MUFU.EX2 R119, R119 ;  /* 0x0000007700777308 */ /* 0x000ee20000000800 */
[----:B------:R-:W4:Y:S04]  /*3710*/  SHFL.IDX PT, R113, R14, R235, 0x1f ;  /* 0x00001feb0e717589 */ /* 0x000f2800000e0000 */
[----:B------:R-:W1:Y:S03]  /*3720*/  SHFL.IDX PT, R121, R14, R141, 0x1f ;  /* 0x00001f8d0e797589 */ /* 0x000e6600000e0000 */
[----:B------:R-:W3:Y:S01]  /*3730*/  MUFU.EX2 R10, R10 ;  /* 0x0000000a000a7308 */ /* 0x000ee20000000800 */
[----:B------:R-:W2:Y:S04]  /*3740*/  SHFL.IDX PT, R13, R14, R232, 0x1f ;  /* 0x00001fe80e0d7589 */ /* 0x000ea800000e0000 */
[----:B------:R-:W3:Y:S03]  /*3750*/  SHFL.IDX PT, R117, R14, R237, 0x1f ;  /* 0x00001fed0e757589 */ /* 0x000ee600000e0000 */
[----:B------:R-:W3:Y:S01]  /*3760*/  MUFU.EX2 R100, R100 ;  /* 0x0000006400647308 */ /* 0x000ee20000000800 */
[----:B------:R-:W3:Y:S01]  /*3770*/  SHFL.IDX PT, R108, R14, R233, 0x1f ;  /* 0x00001fe90e6c7589 */ /* 0x000ee200000e0000 */
[--C-:B-----5:R-:W-:Y:S01]  /*3780*/  FADD.FTZ R24, R24, -R124.reuse ;  /* 0x8000007c18187221 */ /* 0x120fe20000010000 */
[----:B------:R-:W-:-:S02]  /*3790*/  FADD.FTZ R26, R26, -R124 ;  /* 0x8000007c1a1a7221 */ /* 0x000fc40000010000 */
[----:B------:R-:W5:Y:S03]  /*37a0*/  SHFL.IDX PT, R109, R14, R234, 0x1f ;  /* 0x00001fea0e6d7589 */ /* 0x000f6600000e0000 */
[----:B------:R-:W5:Y:S01]  /*37b0*/  MUFU.EX2 R99, R99 ;  /* 0x0000006300637308 */ /* 0x000f620000000800 */
[--C-:B----4-:R-:W-:Y:S01]  /*37c0*/  FADD.FTZ R29, R29, -R113.reuse ;  /* 0x800000711d1d7221 */ /* 0x110fe20000010000 */
[----:B------:R-:W-:Y:S01]  /*37d0*/  FADD.FTZ R31, R31, -R113 ;  /* 0x800000711f1f7221 */ /* 0x000fe20000010000 */
[----:B------:R-:W4:Y:S01]  /*37e0*/  SHFL.IDX PT, R124, R14, R231, 0x1f ;  /* 0x00001fe70e7c7589 */ /* 0x000f2200000e0000 */
[--C-:B-1----:R-:W-:Y:S01]  /*37f0*/  FADD.FTZ R25, R25, -R121.reuse ;  /* 0x8000007919197221 */ /* 0x102fe20000010000 */
[----:B------:R-:W-:Y:S02]  /*3800*/  FADD.FTZ R27, R27, -R121 ;  /* 0x800000791b1b7221 */ /* 0x000fe40000010000 */
[----:B------:R-:W1:Y:S01]  /*3810*/  SHFL.IDX PT, R113, R229, R141, 0x1f ;  /* 0x00001f8de5717589 */ /* 0x000e6200000e0000 */
[----:B------:R-:W1:Y:S01]  /*3820*/  MUFU.EX2 R115, R115 ;  /* 0x0000007300737308 */ /* 0x000e620000000800 */
[--C-:B--2---:R-:W-:Y:S01]  /*3830*/  FADD.FTZ R36, R36, -R13.reuse ;  /* 0x8000000d24247221 */ /* 0x104fe20000010000 */
[----:B------:R-:W-:Y:S01]  /*3840*/  FADD.FTZ R38, R38, -R13 ;  /* 0x8000000d26267221 */ /* 0x000fe20000010000 */
[----:B------:R-:W2:Y:S01]  /*3850*/  SHFL.IDX PT, R14, R229, R233, 0x1f ;  /* 0x00001fe9e50e7589 */ /* 0x000ea200000e0000 */
[--C-:B---3--:R-:W-:Y:S01]  /*3860*/  FADD.FTZ R28, R28, -R117.reuse ;  /* 0x800000751c1c7221 */ /* 0x108fe20000010000 */
[----:B------:R-:W-:-:S02]  /*3870*/  FADD.FTZ R30, R30, -R117 ;  /* 0x800000751e1e7221 */ /* 0x000fc40000010000 */
[----:B------:R-:W3:Y:S01]  /*3880*/  SHFL.IDX PT, R13, R229, R232, 0x1f ;  /* 0x00001fe8e50d7589 */ /* 0x000ee200000e0000 */
[----:B------:R-:W3:Y:S01]  /*3890*/  MUFU.EX2 R133, R133 ;  /* 0x0000008500857308 */ /* 0x000ee20000000800 */
[--C-:B------:R-:W-:Y:S01]  /*38a0*/  FADD.FTZ R33, R33, -R108.reuse ;  /* 0x8000006c21217221 */ /* 0x100fe20000010000 */
[----:B------:R-:W-:Y:S01]  /*38b0*/  FADD.FTZ R35, R35, -R108 ;  /* 0x8000006c23237221 */ /* 0x000fe20000010000 */
[----:B------:R-:W3:Y:S01]  /*38c0*/  SHFL.IDX PT, R117, R229, R237, 0x1f ;  /* 0x00001fede5757589 */ /* 0x000ee200000e0000 */
[--C-:B-----5:R-:W-:Y:S01]  /*38d0*/  FADD.FTZ R32, R32, -R109.reuse ;  /* 0x8000006d20207221 */ /* 0x120fe20000010000 */
[----:B------:R-:W-:Y:S02]  /*38e0*/  FADD.FTZ R34, R34, -R109 ;  /* 0x8000006d22227221 */ /* 0x000fe40000010000 */
[----:B------:R-:W5:Y:S01]  /*38f0*/  SHFL.IDX PT, R108, R229, R234, 0x1f ;  /* 0x00001feae56c7589 */ /* 0x000f6200000e0000 */
[----:B------:R-:W-:Y:S01]  /*3900*/  MUFU.EX2 R102, R102 ;  /* 0x0000006600667308 */ /* 0x000fe20000000800 */
[--C-:B----4-:R-:W-:Y:S01]  /*3910*/  FADD.FTZ R37, R37, -R124.reuse ;  /* 0x8000007c25257221 */ /* 0x110fe20000010000 */
[----:B------:R-:W-:Y:S01]  /*3920*/  FADD.FTZ R39, R39, -R124 ;  /* 0x8000007c27277221 */ /* 0x000fe20000010000 */
[----:B------:R-:W4:Y:S01]  /*3930*/  SHFL.IDX PT, R121, R229, R8, 0x1f ;  /* 0x00001f08e5797589 */ /* 0x000f2200000e0000 */
[--C-:B-1----:R-:W-:Y:S01]  /*3940*/  FADD.FTZ R41, R41, -R113.reuse ;  /* 0x8000007129297221 */ /* 0x102fe20000010000 */
[----:B------:R-:W-:-:S02]  /*3950*/  FADD.FTZ R43, R43, -R113 ;  /* 0x800000712b2b7221 */ /* 0x000fc40000010000 */
[----:B------:R-:W-:Y:S01]  /*3960*/  SHFL.IDX PT, R124, R228, R141, 0x1f ;  /* 0x00001f8de47c7589 */ /* 0x000fe200000e0000 */
[----:B------:R-:W1:Y:S01]  /*3970*/  MUFU.EX2 R103, R103 ;  /* 0x0000006700677308 */ /* 0x000e620000000800 */
[--C-:B--2---:R-:W-:Y:S01]  /*3980*/  FADD.FTZ R49, R49, -R14.reuse ;  /* 0x8000000e31317221 */ /* 0x104fe20000010000 */
[----:B------:R-:W-:Y:S01]  /*3990*/  FADD.FTZ R51, R51, -R14 ;  /* 0x8000000e33337221 */ /* 0x000fe20000010000 */
[----:B------:R2:W-:Y:S01]  /*39a0*/  SHFL.IDX PT, R113, R227, R141, 0x1f ;  /* 0x00001f8de3717589 */ /* 0x0005e200000e0000 */
[--C-:B---3--:R-:W-:Y:S01]  /*39b0*/  FADD.FTZ R52, R52, -R13.reuse ;  /* 0x8000000d34347221 */ /* 0x108fe20000010000 */
[----:B------:R-:W-:Y:S02]  /*39c0*/  FADD.FTZ R54, R54, -R13 ;  /* 0x8000000d36367221 */ /* 0x000fe40000010000 */
[----:B------:R-:W3:Y:S01]  /*39d0*/  SHFL.IDX PT, R109, R229, R235, 0x1f ;  /* 0x00001febe56d7589 */ /* 0x000ee200000e0000 */
[----:B------:R-:W-:Y:S01]  /*39e0*/  MUFU.EX2 R104, R104 ;  /* 0x0000006800687308 */ /* 0x000fe20000000800 */
[--C-:B------:R-:W-:Y:S01]  /*39f0*/  FADD.FTZ R44, R44, -R117.reuse ;  /* 0x800000752c2c7221 */ /* 0x100fe20000010000 */
[----:B------:R-:W-:Y:S01]  /*3a00*/  FADD.FTZ R46, R46, -R117 ;  /* 0x800000752e2e7221 */ /* 0x000fe20000010000 */
[----:B------:R-:W1:Y:S04]  /*3a10*/  SHFL.IDX PT, R13, R228, R235, 0x1f ;  /* 0x00001febe40d7589 */ /* 0x000e6800000e0000 */
[----:B--2---:R-:W2:Y:S01]  /*3a20*/  LDL R141, [R1+0x38] ;  /* 0x00003800018d7983 */ /* 0x004ea20000100800 */
[--C-:B-----5:R-:W-:Y:S01]  /*3a30*/  FADD.FTZ R48, R48, -R108.reuse ;  /* 0x8000006c30307221 */ /* 0x120fe20000010000 */
[----:B------:R-:W-:Y:S01]  /*3a40*/  FADD.FTZ R50, R50, -R108 ;  /* 0x8000006c32327221 */ /* 0x000fe20000010000 */
[----:B------:R-:W5:Y:S01]  /*3a50*/  MUFU.EX2 R105, R105 ;  /* 0x0000006900697308 */ /* 0x000f620000000800 */
[----:B------:R-:W5:Y:S01]  /*3a60*/  SHFL.IDX PT, R117, R228, R237, 0x1f ;  /* 0x00001fede4757589 */ /* 0x000f6200000e0000 */
[--C-:B----4-:R-:W-:Y:S01]  /*3a70*/  FADD.FTZ R40, R40, -R121.reuse ;  /* 0x8000007928287221 */ /* 0x110fe20000010000 */
[----:B------:R-:W-:-:S02]  /*3a80*/  FADD.FTZ R42, R42, -R121 ;  /* 0x800000792a2a7221 */ /* 0x000fc40000010000 */
[----:B------:R-:W-:Y:S04]  /*3a90*/  SHFL.IDX PT, R14, R228, R232, 0x1f ;  /* 0x00001fe8e40e7589 */ /* 0x000fe800000e0000 */
[----:B------:R-:W4:Y:S01]  /*3aa0*/  SHFL.IDX PT, R232, R227, R232, 0x1f ;  /* 0x00001fe8e3e87589 */ /* 0x000f2200000e0000 */
        /* <DEDUP_REMOVED lines=13> */
[----:B-1----:R-:W-:Y:S01]  /*3b80*/  FADD.FTZ R61, R61, -R13 ;  /* 0x8000000d3d3d7221 */ /* 0x002fe20000010000 */
[----:B-----5:R-:W-:Y:S01]  /*3b90*/  FADD.FTZ R62, R62, -R117 ;  /* 0x800000753e3e7221 */ /* 0x020fe20000010000 */
[----:B------:R-:W-:Y:S01]  /*3ba0*/  FADD.FTZ R13, R63, -R13 ;  /* 0x8000000d3f0d7221 */ /* 0x000fe20000010000 */
[----:B----4-:R-:W-:Y:S01]  /*3bb0*/  FADD.FTZ R128, R84, -R232 ;  /* 0x800000e854807221 */ /* 0x010fe20000010000 */
[----:B------:R-:W-:Y:S01]  /*3bc0*/  FMUL.FTZ R84, R217, R24 ;  /* 0x00000018d9547220 */ /* 0x000fe20000410000 */
[----:B------:R-:W-:Y:S01]  /*3bd0*/  FMUL.FTZ R25, R218, R25 ;  /* 0x00000019da197220 */ /* 0x000fe20000410000 */
[----:B------:R-:W-:Y:S01]  /*3be0*/  FMUL.FTZ R26, R216, R26 ;  /* 0x0000001ad81a7220 */ /* 0x000fe20000410000 */
[----:B------:R-:W-:Y:S01]  /*3bf0*/  FMUL.FTZ R27, R219, R27 ;  /* 0x0000001bdb1b7220 */ /* 0x000fe20000410000 */
[----:B------:R-:W-:Y:S01]  /*3c00*/  FMUL.FTZ R62, R126, R62 ;  /* 0x0000003e7e3e7220 */ /* 0x000fe20000410000 */
[----:B------:R-:W-:Y:S01]  /*3c10*/  FMUL.FTZ R13, R127, R13 ;  /* 0x0000000d7f0d7220 */ /* 0x000fe20000410000 */
[--C-:B------:R-:W-:Y:S01]  /*3c20*/  FADD.FTZ R57, R57, -R124.reuse ;  /* 0x8000007c39397221 */ /* 0x100fe20000010000 */
[----:B------:R-:W-:Y:S01]  /*3c30*/  FADD.FTZ R59, R59, -R124 ;  /* 0x8000007c3b3b7221 */ /* 0x000fe20000010000 */
[----:B------:R-:W-:Y:S01]  /*3c40*/  FADD.FTZ R60, R60, -R117 ;  /* 0x800000753c3c7221 */ /* 0x000fe20000010000 */
[----:B---3--:R-:W-:Y:S01]  /*3c50*/  FADD.FTZ R65, R65, -R108 ;  /* 0x8000006c41417221 */ /* 0x008fe20000010000 */
[----:B------:R-:W-:Y:S01]  /*3c60*/  FADD.FTZ R63, R68, -R14 ;  /* 0x8000000e443f7221 */ /* 0x000fe20000010000 */
[----:B------:R-:W1:Y:S01]  /*3c70*/  MUFU.EX2 R136, R136 ;  /* 0x0000008800887308 */ /* 0x000e620000000800 */
[----:B------:R-:W-:Y:S01]  /*3c80*/  FADD.FTZ R66, R66, -R109 ;  /* 0x8000006d42427221 */ /* 0x000fe20000010000 */
[----:B------:R-:W-:Y:S01]  /*3c90*/  FADD.FTZ R67, R67, -R108 ;  /* 0x8000006c43437221 */ /* 0x000fe20000010000 */
[----:B------:R-:W-:Y:S01]  /*3ca0*/  FADD.FTZ R14, R70, -R14 ;  /* 0x8000000e460e7221 */ /* 0x000fe20000010000 */
[----:B------:R-:W-:Y:S01]  /*3cb0*/  FADD.FTZ R117, R76, -R237 ;  /* 0x800000ed4c757221 */ /* 0x000fe20000010000 */
[----:B------:R-:W-:Y:S01]  /*3cc0*/  FADD.FTZ R124, R77, -R235 ;  /* 0x800000eb4d7c7221 */ /* 0x000fe20000010000 */
[----:B------:R-:W-:-:S02]  /*3cd0*/  FADD.FTZ R70, R69, -R228 ;  /* 0x800000e445467221 */ /* 0x000fc40000010000 */
[----:B------:R-:W3:Y:S01]  /*3ce0*/  MUFU.EX2 R137, R137 ;  /* 0x0000008900897308 */ /* 0x000ee20000000800 */
[----:B------:R-:W-:Y:S01]  /*3cf0*/  FADD.FTZ R228, R71, -R228 ;  /* 0x800000e447e47221 */ /* 0x000fe20000010000 */
[----:B------:R-:W-:Y:S01]  /*3d00*/  FADD.FTZ R129, R85, -R231 ;  /* 0x800000e755817221 */ /* 0x000fe20000010000 */
[----:B------:R-:W-:Y:S01]  /*3d10*/  F2FP.BF16.F32.PACK_AB R84, R25, R84 ;  /* 0x000000541954723e */ /* 0x000fe200000010ff */
[----:B------:R-:W-:-:S04]  /*3d20*/  FMUL.FTZ R25, R96, R65 ;  /* 0x0000004160197220 */ /* 0x000fc80000410000 */
[----:B------:R-:W4:Y:S01]  /*3d30*/  MUFU.EX2 R225, R225 ;  /* 0x000000e100e17308 */ /* 0x000f220000000800 */
        /* <DEDUP_REMOVED lines=86> */
[----:B---3--:R-:W-:Y:S01]  /*42a0*/  FMUL.FTZ R14, R137, R233 ;  /* 0x000000e9890e7220 */ /* 0x008fe20000410000 */
[----:B------:R-:W-:Y:S01]  /*42b0*/  F2FP.BF16.F32.PACK_AB R61, R26, R61 ;  /* 0x0000003d1a3d723e */ /* 0x000fe200000010ff */
[----:B------:R-:W-:Y:S01]  /*42c0*/  FMUL.FTZ R58, R104, R128 ;  /* 0x00000080683a7220 */ /* 0x000fe20000410000 */
[----:B------:R-:W-:Y:S01]  /*42d0*/  F2FP.BF16.F32.PACK_AB R76, R41, R40 ;  /* 0x00000028294c723e */ /* 0x000fe200000010ff */
[----:B----4-:R-:W-:Y:S01]  /*42e0*/  FMUL.FTZ R59, R225, R232 ;  /* 0x000000e8e13b7220 */ /* 0x010fe20000410000 */
[----:B------:R-:W-:Y:S01]  /*42f0*/  F2FP.BF16.F32.PACK_AB R77, R43, R42 ;  /* 0x0000002a2b4d723e */ /* 0x000fe200000010ff */
[----:B-----5:R-:W-:Y:S01]  /*4300*/  FMUL.FTZ R26, R140, R231 ;  /* 0x000000e78c1a7220 */ /* 0x020fe20000410000 */
        /* <DEDUP_REMOVED lines=167> */
.L_x_6527:
        /* <DEDUP_REMOVED lines=68> */
.L_x_6528:
        /* <DEDUP_REMOVED lines=12> */
.L_x_6518:
[----:B------:R-:W2:Y:S02]  /*5280*/  LDL R5, [R1+0x44] ;  /* 0x0000440001057983 */ /* 0x000ea40000100800 */
[----:B--2---:R-:W-:-:S13]  /*5290*/  ISETP.GE.AND P0, PT, R16, R5, PT ;  /* 0x000000051000720c */ /* 0x004fda0003f06270 */
[----:B------:R-:W-:Y:S05]  /*52a0*/  @P0 BRA `(.L_x_6530) ;  /* 0x0000003800580947 */ /* 0x000fea0003800000 */
[----:B------:R-:W2:Y:S01]  /*52b0*/  LDL.LU R15, [R1+0x28] ;  /* 0x00002800010f7983 */ /* 0x000ea20000300800 */
[----:B------:R-:W3:Y:S03]  /*52c0*/  LDC R21, c[0x0][0x290] ;  /* 0x0000a400ff157b82 */ /* 0x000ee60000000800 */
[----:B------:R-:W4:Y:S01]  /*52d0*/  LDL.LU R20, [R1+0x1c] ;  /* 0x00001c0001147983 */ /* 0x000f220000300800 */
[----:B------:R-:W-:-:S03]  /*52e0*/  ULOP3.LUT UR4, URZ, UR38, URZ, 0x33, !UPT ;  /* 0x000000263f047292 */ /* 0x000fc6000f8e333f */
[----:B------:R-:W5:Y:S01]  /*52f0*/  LDL.LU R22, [R1+0x18] ;  /* 0x0000180001167983 */ /* 0x000f620000300800 */
[----:B------:R-:W1:Y:S02]  /*5300*/  S2R R5, SR_TID.X ;  /* 0x0000000000057919 */ /* 0x000e640000002100 */
[----:B-1----:R-:W-:-:S05]  /*5310*/  VIADD R5, R5, 0xffffff80 ;  /* 0xffffff8005057836 */ /* 0x002fca0000000000 */
[----:B------:R-:W-:-:S04]  /*5320*/  SHF.R.S32.HI R6, RZ, 0x1f, R5 ;  /* 0x0000001fff067819 */ /* 0x000fc80000011405 */
[CC--:B------:R-:W-:Y:S02]  /*5330*/  LEA.HI R7, R6.reuse, R5.reuse, RZ, 0x5 ;  /* 0x0000000506077211 */ /* 0x0c0fe400078f28ff */
[----:B------:R-:W-:Y:S02]  /*5340*/  LEA.HI R13, R6, R5, RZ, 0x2 ;  /* 0x00000005060d7211 */ /* 0x000fe400078f10ff */
[----:B------:R-:W-:Y:S02]  /*5350*/  LOP3.LUT R8, R7, 0xffffffe0, RZ, 0xc0, !PT ;  /* 0xffffffe007087812 */ /* 0x000fe400078ec0ff */
[----:B------:R-:W-:-:S03]  /*5360*/  LOP3.LUT R14, R13, 0xfffffffc, RZ, 0xc0, !PT ;  /* 0xfffffffc0d0e7812 */ /* 0x000fc600078ec0ff */
[----:B------:R-:W-:Y:S02]  /*5370*/  IMAD.IADD R7, R5, 0x1, -R8 ;  /* 0x0000000105077824 */ /* 0x000fe400078e0a08 */
[----:B------:R-:W1:Y:S03]  /*5380*/  LDC R8, c[0x0][0x8b4] ;  /* 0x00022d00ff087b82 */ /* 0x000e660000000800 */
[----:B------:R-:W-:-:S04]  /*5390*/  SHF.R.S32.HI R10, RZ, 0x1f, R7 ;  /* 0x0000001fff0a7819 */ /* 0x000fc80000011407 */
[CC--:B------:R-:W-:Y:S02]  /*53a0*/  LEA.HI R9, R10.reuse, R7.reuse, RZ, 0x3 ;  /* 0x000000070a097211 */ /* 0x0c0fe400078f18ff */
[----:B------:R-:W-:Y:S02]  /*53b0*/  LEA.HI R11, R10, R7, RZ, 0x2 ;  /* 0x000000070a0b7211 */ /* 0x000fe400078f10ff */
[--C-:B------:R-:W-:Y:S02]  /*53c0*/  SHF.R.S32.HI R10, RZ, 0x3, R9.reuse ;  /* 0x00000003ff0a7819 */ /* 0x100fe40000011409 */
[----:B------:R-:W-:Y:S02]  /*53d0*/  LEA.HI R7, R6, R5, RZ, 0x7 ;  /* 0x0000000506077211 */ /* 0x000fe400078f38ff */
[----:B------:R-:W-:Y:S02]  /*53e0*/  SHF.R.S32.HI R9, RZ, 0x1f, R9 ;  /* 0x0000001fff097819 */ /* 0x000fe40000011409 */
[----:B------:R-:W-:-:S02]  /*53f0*/  SHF.R.S32.HI R12, RZ, 0x2, R11 ;  /* 0x00000002ff0c7819 */ /* 0x000fc4000001140b */
[----:B------:R-:W-:Y:S02]  /*5400*/  LOP3.LUT R6, R7, 0xffffff80, RZ, 0xc0, !PT ;  /* 0xffffff8007067812 */ /* 0x000fe400078ec0ff */
[----:B------:R-:W-:Y:S02]  /*5410*/  LEA.HI R9, R9, R10, RZ, 0x4 ;  /* 0x0000000a09097211 */ /* 0x000fe400078f20ff */
[----:B------:R-:W-:Y:S01]  /*5420*/  LEA.HI R11, R11, R12, RZ, 0x1 ;  /* 0x0000000c0b0b7211 */ /* 0x000fe200078f08ff */
[C---:B------:R-:W-:Y:S01]  /*5430*/  IMAD.IADD R6, R5.reuse, 0x1, -R6 ;  /* 0x0000000105067824 */ /* 0x040fe200078e0a06 */
[----:B------:R-:W-:Y:S01]  /*5440*/  SHF.R.S32.HI R7, RZ, 0x7, R7 ;  /* 0x00000007ff077819 */ /* 0x000fe20000011407 */
[----:B------:R-:W-:Y:S01]  /*5450*/  IMAD.IADD R5, R5, 0x1, -R14 ;  /* 0x0000000105057824 */ /* 0x000fe200078e0a0e */
[----:B------:R-:W-:Y:S02]  /*5460*/  LOP3.LUT R9, R9, 0x1ffffff0, RZ, 0xc0, !PT ;  /* 0x1ffffff009097812 */ /* 0x000fe400078ec0ff */
[----:B------:R-:W-:-:S02]  /*5470*/  LOP3.LUT R11, R11, 0xfffffffe, RZ, 0xc0, !PT ;  /* 0xfffffffe0b0b7812 */ /* 0x000fc400078ec0ff */
[----:B------:R-:W-:Y:S01]  /*5480*/  LEA.HI R13, R7, R7, RZ, 0x1 ;  /* 0x00000007070d7211 */ /* 0x000fe200078f08ff */
[----:B------:R-:W-:Y:S02]  /*5490*/  IMAD.IADD R10, R10, 0x1, -R9 ;  /* 0x000000010a0a7824 */ /* 0x000fe400078e0a09 */
[----:B------:R-:W-:Y:S01]  /*54a0*/  IMAD.IADD R11, R12, 0x1, -R11 ;  /* 0x000000010c0b7824 */ /* 0x000fe200078e0a0b */
[----:B------:R-:W-:-:S05]  /*54b0*/  LOP3.LUT R14, R13, 0xfffffffe, RZ, 0xc0, !PT ;  /* 0xfffffffe0d0e7812 */ /* 0x000fca00078ec0ff */
[----:B------:R-:W-:Y:S02]  /*54c0*/  IMAD.IADD R19, R7, 0x1, -R14 ;  /* 0x0000000107137824 */ /* 0x000fe400078e0a0e */
[C---:B------:R-:W-:Y:S02]  /*54d0*/  VIADD R7, R12.reuse, 0x8 ;  /* 0x000000080c077836 */ /* 0x040fe40000000000 */
[C---:B------:R-:W-:Y:S02]  /*54e0*/  VIADD R9, R12.reuse, 0x10 ;  /* 0x000000100c097836 */ /* 0x040fe40000000000 */
[----:B------:R-:W-:Y:S02]  /*54f0*/  VIADD R13, R12, 0x18 ;  /* 0x000000180c0d7836 */ /* 0x000fe40000000000 */
[----:B------:R-:W-:Y:S02]  /*5500*/  IMAD R230, R230, 0x2000, R236 ;  /* 0x00002000e6e67824 */ /* 0x000fe400078e02ec */
[----:B------:R-:W-:Y:S01]  /*5510*/  IMAD.MOV.U32 R235, RZ, RZ, 0x40000040 ;  /* 0x40000040ffeb7424 */ /* 0x000fe200078e00ff */
[----:B--2---:R-:W-:Y:S01]  /*5520*/  LEA.HI R17, R15, R6, RZ, 0x5 ;  /* 0x000000060f117211 */ /* 0x004fe200078f28ff */
[----:B------:R-:W-:-:S05]  /*5530*/  IMAD R6, R10, 0x8, R11 ;  /* 0x000000080a067824 */ /* 0x000fca00078e020b */
[----:B------:R1:W-:Y:S01]  /*5540*/  STL [R1+0x40], R6 ;  /* 0x0000400601007387 */ /* 0x0003e20000100800 */
[----:B------:R-:W-:Y:S02]  /*5550*/  LEA.HI R11, R9, R9, RZ, 0x1 ;  /* 0x00000009090b7211 */ /* 0x000fe400078f08ff */
[----:B------:R-:W-:Y:S01]  /*5560*/  LEA.HI R15, R13, R13, RZ, 0x1 ;  /* 0x0000000d0d0f7211 */ /* 0x000fe200078f08ff */
[----:B-1----:R-:W-:Y:S01]  /*5570*/  VIADD R6, R8, UR4 ;  /* 0x0000000408067c36 */ /* 0x002fe20008000000 */
[----:B------:R-:W-:-:S04]  /*5580*/  LEA.HI R8, R7, R7, RZ, 0x1 ;  /* 0x0000000707087211 */ /* 0x000fc800078f08ff */
[----:B------:R-:W-:Y:S02]  /*5590*/  LOP3.LUT R10, R8, 0xfffffffe, RZ, 0xc0, !PT ;  /* 0xfffffffe080a7812 */ /* 0x000fe400078ec0ff */
[----:B------:R-:W-:Y:S02]  /*55a0*/  LOP3.LUT R12, R11, 0xfffffffe, RZ, 0xc0, !PT ;  /* 0xfffffffe0b0c7812 */ /* 0x000fe400078ec0ff */
[----:B------:R-:W-:Y:S01]  /*55b0*/  LOP3.LUT R14, R15, 0xfffffffe, RZ, 0xc0, !PT ;  /* 0xfffffffe0f0e7812 */ /* 0x000fe200078ec0ff */
[----:B------:R-:W-:Y:S01]  /*55c0*/  IMAD.IADD R10, R7, 0x1, -R10 ;  /* 0x00000001070a7824 */ /* 0x000fe200078e0a0a */
[--C-:B------:R-:W-:Y:S02]  /*55d0*/  SHF.R.S32.HI R7, RZ, 0x1, R8.reuse ;  /* 0x00000001ff077819 */ /* 0x100fe40000011408 */
        /* <DEDUP_REMOVED lines=15> */
[----:B------:R-:W-:Y:S01]  /*56d0*/  SHF.R.S32.HI R17, RZ, 0x5, R17 ;  /* 0x00000005ff117819 */ /* 0x000fe20000011411 */
[----:B------:R-:W-:Y:S02]  /*56e0*/  IMAD.IADD R9, R9, 0x1, -R14 ;  /* 0x0000000109097824 */ /* 0x000fe400078e0a0e */
[----:B---3--:R-:W-:Y:S02]  /*56f0*/  IMAD R6, R6, -0x80, R21 ;  /* 0xffffff8006067824 */ /* 0x008fe400078e0215 */
[----:B------:R-:W-:Y:S01]  /*5700*/  IMAD.IADD R18, R11, 0x1, -R18 ;  /* 0x000000010b127824 */ /* 0x000fe200078e0a12 */
[----:B------:R1:W-:Y:S01]  /*5710*/  STL [R1+0x3c], R7 ;  /* 0x00003c0701007387 */ /* 0x0003e20000100800 */
[----:B------:R-:W-:Y:S02]  /*5720*/  IMAD R8, R9, 0x8, R12 ;  /* 0x0000000809087824 */ /* 0x000fe400078e020c */
[----:B------:R-:W-:Y:S01]  /*5730*/  IMAD R6, R17, -0x10, R6 ;  /* 0xfffffff011067824 */ /* 0x000fe200078e0206 */
[----:B----4-:R-:W-:-:S02]  /*5740*/  SHF.R.S32.HI R17, RZ, 0x2, R20 ;  /* 0x00000002ff117819 */ /* 0x010fc40000011414 */
[----:B------:R-:W-:Y:S01]  /*5750*/  SHF.R.S32.HI R20, RZ, 0x1f, R20 ;  /* 0x0000001fff147819 */ /* 0x000fe20000011414 */
[----:B-1----:R-:W-:Y:S01]  /*5760*/  IMAD R7, R18, 0x8, R13 ;  /* 0x0000000812077824 */ /* 0x002fe200078e020d */
[----:B------:R1:W-:Y:S02]  /*5770*/  STL [R1+0x30], R8 ;  /* 0x0000300801007387 */ /* 0x0003e40000100800 */
[----:B------:R-:W-:Y:S02]  /*5780*/  LEA.HI R20, R20, R17, RZ, 0x3 ;  /* 0x0000001114147211 */ /* 0x000fe400078f18ff */
[----:B------:R2:W-:Y:S02]  /*5790*/  STL [R1+0x2c], R7 ;  /* 0x00002c0701007387 */ /* 0x0005e40000100800 */
[----:B------:R-:W-:Y:S01]  /*57a0*/  LOP3.LUT R20, R20, 0xfffffff8, RZ, 0xc0, !PT ;  /* 0xfffffff814147812 */ /* 0x000fe200078ec0ff */
[C---:B-1----:R-:W-:Y:S02]  /*57b0*/  VIADD R8, R230.reuse, 0x4000 ;  /* 0x00004000e6087836 */ /* 0x042fe40000000000 */
[----:B--2---:R-:W-:Y:S01]  /*57c0*/  VIADD R7, R230, 0x20c00 ;  /* 0x00020c00e6077836 */ /* 0x004fe20000000000 */
[----:B------:R-:W-:-:S02]  /*57d0*/  SHF.R.U32.HI R230, RZ, 0x4, R230 ;  /* 0x00000004ffe67819 */ /* 0x000fc400000116e6 */
[----:B------:R-:W-:Y:S02]  /*57e0*/  SHF.R.U32.HI R8, RZ, 0x4, R8 ;  /* 0x00000004ff087819 */ /* 0x000fe40000011608 */
[----:B------:R-:W-:Y:S02]  /*57f0*/  SHF.R.U32.HI R7, RZ, 0x4, R7 ;  /* 0x00000004ff077819 */ /* 0x000fe40000011607 */
[----:B------:R-:W-:Y:S02]  /*5800*/  LOP3.LUT R230, R230, 0x3fff, RZ, 0xc0, !PT ;  /* 0x00003fffe6e67812 */ /* 0x000fe400078ec0ff */
[----:B------:R-:W-:Y:S02]  /*5810*/  IADD3 R6, R6, R20, -R17 ;  /* 0x0000001406067210 */ /* 0x000fe40007ffe811 */
[----:B------:R-:W-:Y:S02]  /*5820*/  LOP3.LUT R8, R8, 0x3fff, RZ, 0xc0, !PT ;  /* 0x00003fff08087812 */ /* 0x000fe400078ec0ff */
[----:B------:R-:W-:-:S02]  /*5830*/  LOP3.LUT R7, R7, 0x3fff, RZ, 0xc0, !PT ;  /* 0x00003fff07077812 */ /* 0x000fc400078ec0ff */
[----:B------:R-:W-:Y:S01]  /*5840*/  LOP3.LUT R10, R230, 0x10000, RZ, 0xfc, !PT ;  /* 0x00010000e60a7812 */ /* 0x000fe200078efcff */
[----:B------:R-:W-:Y:S01]  /*5850*/  IMAD R6, R19, -0x40, R6 ;  /* 0xffffffc013067824 */ /* 0x000fe200078e0206 */
[----:B------:R-:W-:Y:S01]  /*5860*/  LOP3.LUT R237, R8, 0x10000, RZ, 0xfc, !PT ;  /* 0x0001000008ed7812 */ /* 0x000fe200078efcff */
[----:B------:R-:W-:Y:S01]  /*5870*/  IMAD.MOV.U32 R19, RZ, RZ, 0x40000040 ;  /* 0x40000040ff137424 */ /* 0x000fe200078e00ff */
[----:B------:R-:W-:Y:S01]  /*5880*/  LOP3.LUT R7, R7, 0x10000, RZ, 0xfc, !PT ;  /* 0x0001000007077812 */ /* 0x000fe200078efcff */
[C---:B------:R-:W-:Y:S02]  /*5890*/  VIADD R18, R10.reuse, 0x2 ;  /* 0x000000020a127836 */ /* 0x040fe40000000000 */
[C---:B------:R-:W-:Y:S02]  /*58a0*/  VIADD R14, R10.reuse, 0x4 ;  /* 0x000000040a0e7836 */ /* 0x040fe40000000000 */
[----:B------:R-:W-:Y:S01]  /*58b0*/  IMAD.MOV.U32 R15, RZ, RZ, 0x40000040 ;  /* 0x40000040ff0f7424 */ /* 0x000fe200078e00ff */
[----:B------:R1:W-:Y:S01]  /*58c0*/  STL [R1+0x28], R10 ;  /* 0x0000280a01007387 */ /* 0x0003e20000100800 */
[----:B------:R-:W-:-:S02]  /*58d0*/  VIADD R12, R10, 0x6 ;  /* 0x000000060a0c7836 */ /* 0x000fc40000000000 */
[----:B------:R-:W-:Y:S01]  /*58e0*/  IMAD.MOV.U32 R13, RZ, RZ, 0x40000040 ;  /* 0x40000040ff0d7424 */ /* 0x000fe200078e00ff */
[----:B------:R2:W-:Y:S01]  /*58f0*/  STL [R1+0x34], R7 ;  /* 0x0000340701007387 */ /* 0x0005e20000100800 */
[C---:B------:R-:W-:Y:S02]  /*5900*/  VIADD R8, R237.reuse, 0x4 ;  /* 0x00000004ed087836 */ /* 0x040fe40000000000 */
[----:B------:R-:W-:Y:S01]  /*5910*/  IMAD.MOV.U32 R9, RZ, RZ, 0x40000040 ;  /* 0x40000040ff097424 */ /* 0x000fe200078e00ff */
[----:B------:R3:W-:Y:S01]  /*5920*/  STL.64 [R1+0x20], R18 ;  /* 0x0000201201007387 */ /* 0x0007e20000100a00 */
[----:B------:R-:W-:Y:S02]  /*5930*/  IMAD.MOV.U32 R11, RZ, RZ, 0x40000040 ;  /* 0x40000040ff0b7424 */ /* 0x000fe400078e00ff */
[----:B-1----:R-:W-:Y:S01]  /*5940*/  VIADD R10, R237, 0x2 ;  /* 0x00000002ed0a7836 */ /* 0x002fe20000000000 */
[----:B------:R3:W-:Y:S04]  /*5950*/  STL.64 [R1+0x18], R14 ;  /* 0x0000180e01007387 */ /* 0x0007e80000100a00 */
[----:B------:R3:W-:Y:S04]  /*5960*/  STL.64 [R1+0x10], R12 ;  /* 0x0000100c01007387 */ /* 0x0007e80000100a00 */
[----:B------:R3:W-:Y:S04]  /*5970*/  STL.64 [R1], R8 ;  /* 0x0000000801007387 */ /* 0x0007e80000100a00 */
[----:B------:R3:W-:Y:S01]  /*5980*/  STL.64 [R1+0x8], R10 ;  /* 0x0000080a01007387 */ /* 0x0007e20000100a00 */
[C---:B--2---:R-:W-:Y:S01]  /*5990*/  VIADD R7, R5.reuse, 0x4 ;  /* 0x0000000405077836 */ /* 0x044fe20000000000 */
        /* <DEDUP_REMOVED lines=8> */
.L_x_6541:
[----:B------:R-:W-:-:S13]  /*5a20*/  ISETP.NE.AND P0, PT, R231, 0x3, PT ;  /* 0x00000003e700780c */ /* 0x000fda0003f05270 */
[----:B------:R-:W-:Y:S05]  /*5a30*/  @!P0 BRA `(.L_x_6531) ;  /* 0x0000000000048947 */ /* 0x000fea0003800000 */
[----:B------:R-:W-:Y:S01]  /*5a40*/  BPT.TRAP 0x1 ;  /* 0x000000040000795c */ /* 0x000fe20000300000 */
.L_x_6531:
[----:B------:R-:W-:Y:S01]  /*5a50*/  IMAD R7, R0, 0x8, R236 ;  /* 0x0000000800077824 */ /* 0x000fe200078e02ec */
[----:B------:R-:W-:-:S04]  /*5a60*/  SHF.L.U32 R20, R4, 0x1f, RZ ;  /* 0x0000001f04147819 */ /* 0x000fc800000006ff */
[----:B------:R1:W2:Y:S01]  /*5a70*/  SYNCS.PHASECHK.TRANS64.TRYWAIT P1, [R7+URZ+0x30c10], R20 ;  /* 0x030c1014070075a7 */ /* 0x0002a2000802017f */
[----:B------:R-:W-:Y:S05]  /*5a80*/  @!P0 BRA `(.L_x_6532) ;  /* 0x0000000000048947 */ /* 0x000fea0003800000 */
[----:B------:R-:W-:Y:S01]  /*5a90*/  BPT.TRAP 0x1 ;  /* 0x000000040000795c */ /* 0x000fe20000300000 */
.L_x_6532:
[----:B------:R-:W-:-:S05]  /*5aa0*/  VIADD R8, R236, 0x10000 ;  /* 0x00010000ec087836 */ /* 0x000fca0000000000 */
[----:B------:R-:W-:-:S04]  /*5ab0*/  SHF.R.U32.HI R8, RZ, 0x4, R8 ;  /* 0x00000004ff087819 */ /* 0x000fc80000011608 */
[----:B------:R-:W-:-:S04]  /*5ac0*/  LOP3.LUT R8, R8, 0x3fff, RZ, 0xc0, !PT ;  /* 0x00003fff08087812 */ /* 0x000fc800078ec0ff */
[----:B------:R-:W-:Y:S01]  /*5ad0*/  LOP3.LUT R9, R8, 0x10000, RZ, 0xfc, !PT ;  /* 0x0001000008097812 */ /* 0x000fe200078efcff */
[----:B--2---:R-:W-:Y:S06]  /*5ae0*/  @P1 BRA `(.L_x_6533) ;  /* 0x0000000000081947 */ /* 0x004fec0003800000 */
[----:B------:R-:W2:Y:S02]  /*5af0*/  SYNCS.PHASECHK.TRANS64.TRYWAIT P1, [R7+URZ+0x30c10], R20 ;  /* 0x030c1014070075a7 */ /* 0x000ea4000802017f */
[----:B--2---:R-:W-:Y:S05]  /*5b00*/  @!P1 BRA `(.L_x_6534) ;  /* 0x0000007800289947 */ /* 0x004fea0003800000 */
.L_x_6533:
        /* <DEDUP_REMOVED lines=27> */
[----:B------:R-:W-:-:S04]  /*5cc0*/  IMAD R9, R3, 0x2, R10 ;  /* 0x0000000203097824 */ /* 0x000fc800078e020a */
        /* <DEDUP_REMOVED lines=35> */
.L_x_6535:
[----:B------:R1:W1:Y:S01]  /*5f00*/  SYNCS.PHASECHK.TRANS64.TRYWAIT P1, [R7+URZ+0x30c30], R20 ;  /* 0x030c3014070075a7 */ /* 0x000262000802017f */
[----:B------:R-:W-:Y:S05]  /*5f10*/  @!P0 BRA `(.L_x_6536) ;  /* 0x0000000000048947 */ /* 0x000fea0003800000 */
[----:B------:R-:W-:Y:S01]  /*5f20*/  BPT.TRAP 0x1 ;  /* 0x000000040000795c */ /* 0x000fe20000300000 */
.L_x_6536:
        /* <DEDUP_REMOVED lines=8> */
.L_x_6537:
        /* <DEDUP_REMOVED lines=9> */
[C---:B------:R-:W-:Y:S01]  /*6040*/  ISETP.GT.AND P1, PT, R6.reuse, 0x8, PT ;  /* 0x000000080600780c */ /* 0x040fe20003f24270 */
[----:B------:R-:W-:Y:S01]  /*6050*/  VIADD R17, R5, 0x8 ;  /* 0x0000000805117836 */ /* 0x000fe20000000000 */
[----:B--2---:R-:W-:Y:S01]  /*6060*/  SHFL.IDX PT, R9, R10, R5, 0x1f ;  /* 0x00001f050a097589 */ /* 0x004fe200000e0000 */
[----:B------:R-:W-:-:S02]  /*6070*/  ISETP.GT.AND P2, PT, R6, RZ, PT ;  /* 0x000000ff0600720c */ /* 0x000fc40003f44270 */
[----:B------:R-:W-:Y:S01]  /*6080*/  FSEL R91, R91, -INF , P1 ;  /* 0xff8000005b5b7808 */ /* 0x000fe20000800000 */
[----:B------:R-:W1:Y:S01]  /*6090*/  SHFL.IDX PT, R11, R10, R14, 0x1f ;  /* 0x00001f0e0a0b7589 */ /* 0x000e6200000e0000 */
[----:B------:R-:W-:Y:S01]  /*60a0*/  HGMMA.64x128x16.F32.BF16 R24, gdesc[UR4], RZ, !UPT, gsb0 ;  /* 0x01e00000041879f0 */ /* 0x000fe2000c0018ff */
[----:B------:R-:W-:Y:S01]  /*60b0*/  UIADD3 UR4, UR6, 0x2, URZ ;  /* 0x0000000206047890 */ /* 0x000fe2000fffe03f */
[----:B------:R-:W-:Y:S01]  /*60c0*/  FSEL R88, R88, -INF , P2 ;  /* 0xff80000058587808 */ /* 0x000fe20001000000 */
[----:B------:R-:W-:Y:S01]  /*60d0*/  ULDC UR5, c[0x0][0x744] ;  /* 0x0001d10000057ab9 */ /* 0x000fe20000000800 */
[----:B---3--:R-:W2:Y:S01]  /*60e0*/  SHFL.IDX PT, R18, R233, R5, 0x1f ;  /* 0x00001f05e9127589 */ /* 0x008ea200000e0000 */
[----:B------:R-:W-:Y:S02]  /*60f0*/  FSEL R90, R90, -INF , P1 ;  /* 0xff8000005a5a7808 */ /* 0x000fe40000800000 */
[----:B------:R-:W-:Y:S01]  /*6100*/  FSEL R94, R94, -INF , P1 ;  /* 0xff8000005e5e7808 */ /* 0x000fe20000800000 */
[----:B------:R-:W-:Y:S01]  /*6110*/  UMOV UR10, UR4 ;  /* 0x00000004000a7c82 */ /* 0x000fe20008000000 */
[----:B------:R-:W-:Y:S01]  /*6120*/  FSEL R104, R104, -INF , P2 ;  /* 0xff80000068687808 */ /* 0x000fe20001000000 */
[----:B------:R-:W-:Y:S01]  /*6130*/  SHFL.IDX PT, R22, R233, R17, 0x1f ;  /* 0x00001f11e9167589 */ /* 0x000fe200000e0000 */
[----:B------:R-:W-:-:S02]  /*6140*/  FSEL R101, R101, -INF , P2 ;  /* 0xff80000065657808 */ /* 0x000fc40001000000 */
[----:B------:R-:W-:Y:S02]  /*6150*/  FSEL R92, R92, -INF , P2 ;  /* 0xff8000005c5c7808 */ /* 0x000fe40001000000 */
[----:B------:R-:W-:Y:S02]  /*6160*/  FSEL R103, R103, -INF , P1 ;  /* 0xff80000067677808 */ /* 0x000fe40000800000 */
[----:B------:R-:W-:Y:S02]  /*6170*/  FSEL R106, R106, -INF , P1 ;  /* 0xff8000006a6a7808 */ /* 0x000fe40000800000 */
[----:B------:R-:W-:Y:S02]  /*6180*/  FSEL R93, R93, -INF , P2 ;  /* 0xff8000005d5d7808 */ /* 0x000fe40001000000 */
[----:B------:R-:W-:Y:S01]  /*6190*/  FSEL R116, R116, -INF , P2 ;  /* 0xff80000074747808 */ /* 0x000fe20001000000 */
[----:B-1----:R-:W-:Y:S01]  /*61a0*/  FFMA.FTZ R91, R91, UR5, -R11 ;  /* 0x000000055b5b7c23 */ /* 0x002fe2000801080b */
[--C-:B------:R-:W-:Y:S01]  /*61b0*/  FFMA.FTZ R88, R88, UR5, -R9.reuse ;  /* 0x0000000558587c23 */ /* 0x100fe20008010809 */
[----:B------:R-:W-:Y:S01]  /*61c0*/  FFMA.FTZ R90, R90, UR5, -R9 ;  /* 0x000000055a5a7c23 */ /* 0x000fe20008010809 */
[----:B------:R-:W-:Y:S01]  /*61d0*/  FSEL R118, R118, -INF , P1 ;  /* 0xff80000076767808 */ /* 0x000fe20000800000 */
[----:B------:R1:W-:Y:S01]  /*61e0*/  MUFU.EX2 R230, R91 ;  /* 0x0000005b00e67308 */ /* 0x0003e20000000800 */
[----:B------:R-:W-:-:S02]  /*61f0*/  FSEL R95, R95, -INF , P1 ;  /* 0xff8000005f5f7808 */ /* 0x000fc40000800000 */
[----:B------:R-:W-:Y:S02]  /*6200*/  FSEL R117, R117, -INF , P2 ;  /* 0xff80000075757808 */ /* 0x000fe40001000000 */
[----:B------:R-:W-:Y:S02]  /*6210*/  FSEL R147, R147, -INF , P1 ;  /* 0xff80000093937808 */ /* 0x000fe40000800000 */
[----:B------:R-:W-:Y:S01]  /*6220*/  FSEL R89, R89, -INF , P2 ;  /* 0xff80000059597808 */ /* 0x000fe20001000000 */
[----:B------:R-:W-:Y:S02]  /*6230*/  WARPGROUP.DEPBAR.LE gsb0, 0x0 ;  /* 0x00008000000079c5 */ /* 0x000fe40000010000 */
[----:B------:R-:W-:Y:S01]  /*6240*/  WARPGROUP.ARRIVE ;  /* 0x00000000000079c5 */ /* 0x000fe20000000000 */
[----:B-1----:R-:W-:Y:S01]  /*6250*/  VIADD R91, R5, 0x1c ;  /* 0x0000001c055b7836 */ /* 0x002fe20000000000 */
[----:B------:R-:W-:Y:S01]  /*6260*/  UIADD3 UR4, UR6, 0x4, URZ ;  /* 0x0000000406047890 */ /* 0x000fe2000fffe03f */
[----:B------:R-:W-:Y:S01]  /*6270*/  MUFU.EX2 R222, R88 ;  /* 0x0000005800de7308 */ /* 0x000fe20000000800 */
[----:B------:R-:W-:-:S02]  /*6280*/  FFMA.FTZ R89, R89, UR5, -R11 ;  /* 0x0000000559597c23 */ /* 0x000fc4000801080b */
[----:B------:R-:W-:Y:S05]  /*6290*/  SHFL.IDX PT, R15, R10, R91, 0x1f ;  /* 0x00001f5b0a0f7589 */ /* 0x000fea00000e0000 */
[----:B------:R-:W1:Y:S01]  /*62a0*/  MUFU.EX2 R232, R90 ;  /* 0x0000005a00e87308 */ /* 0x000e620000000800 */
[----:B-----5:R-:W-:Y:S02]  /*62b0*/  R2UR UR8, R12 ;  /* 0x000000000c0872ca */ /* 0x020fe400000e0000 */
[----:B------:R-:W-:Y:S01]  /*62c0*/  R2UR UR9, R13 ;  /* 0x000000000d0972ca */ /* 0x000fe200000e0000 */
[----:B------:R2:W3:Y:S01]  /*62d0*/  SHFL.IDX PT, R12, R10, R17, 0x1f ;  /* 0x00001f110a0c7589 */ /* 0x0004e200000e0000 */
[----:B------:R-:W-:Y:S01]  /*62e0*/  VIADD R13, R5, 0xc ;  /* 0x0000000c050d7836 */ /* 0x000fe20000000000 */
[----:B------:R-:W-:Y:S01]  /*62f0*/  UIADD3 UR6, UR6, 0x6, URZ ;  /* 0x0000000606067890 */ /* 0x000fe2000fffe03f */
[----:B------:R-:W-:Y:S01]  /*6300*/  FSEL R113, R113, -INF , P2 ;  /* 0xff80000071717808 */ /* 0x000fe20001000000 */
[----:B------:R-:W-:Y:S02]  /*6310*/  MUFU.EX2 R225, R89 ;  /* 0x0000005900e17308 */ /* 0x000fe40000000800 */
[----:B------:R5:W1:Y:S06]  /*6320*/  SHFL.IDX PT, R9, R10, R13, 0x1f ;  /* 0x00001f0d0a097589 */ /* 0x000a6c00000e0000 */
[----:B------:R-:W-:Y:S01]  /*6330*/  HGMMA.64x128x16.F32.BF16 R24, gdesc[UR8], R24, gsb0 ;  /* 0x01e00000081879f0 */ /* 0x000fe20008001818 */
[----:B----4-:R-:W-:-:S02]  /*6340*/  R2UR UR8, R20 ;  /* 0x00000000140872ca */ /* 0x010fc400000e0000 */
[----:B------:R-:W-:Y:S01]  /*6350*/  R2UR UR9, R21 ;  /* 0x00000000150972ca */ /* 0x000fe200000e0000 */
[----:B------:R-:W-:Y:S01]  /*6360*/  UMOV UR10, UR4 ;  /* 0x00000004000a7c82 */ /* 0x000fe20008000000 */
[----:B------:R-:W-:Y:S01]  /*6370*/  UMOV UR11, 0x40000040 ;  /* 0x40000040000b7882 */ /* 0x000fe20000000000 */
[----:B--2---:R-:W-:Y:S01]  /*6380*/  FFMA.FTZ R17, R104, UR5, -R18 ;  /* 0x0000000568117c23 */ /* 0x004fe20008010812 */
[C---:B------:R-:W-:Y:S01]  /*6390*/  VIADD R104, R5.reuse, 0x18 ;  /* 0x0000001805687836 */ /* 0x040fe20000000000 */
[----:B------:R2:W-:Y:S01]  /*63a0*/  SHFL.IDX PT, R20, R233, R14, 0x1f ;  /* 0x00001f0ee9147589 */ /* 0x0005e200000e0000 */
[--C-:B---3--:R-:W-:Y:S01]  /*63b0*/  FFMA.FTZ R94, R94, UR5, -R12.reuse ;  /* 0x000000055e5e7c23 */ /* 0x108fe2000801080c */
[----:B------:R-:W-:Y:S01]  /*63c0*/  FFMA.FTZ R92, R92, UR5, -R12 ;  /* 0x000000055c5c7c23 */ /* 0x000fe2000801080c */
[----:B------:R-:W-:Y:S01]  /*63d0*/  FFMA.FTZ R18, R106, UR5, -R18 ;  /* 0x000000056a127c23 */ /* 0x000fe20008010812 */
[----:B-----5:R-:W-:Y:S01]  /*63e0*/  VIADD R13, R5, 0x10 ;  /* 0x00000010050d7836 */ /* 0x020fe20000000000 */
[----:B------:R3:W-:Y:S01]  /*63f0*/  MUFU.EX2 R228, R94 ;  /* 0x0000005e00e47308 */ /* 0x0007e20000000800 */
[--C-:B--2---:R-:W-:Y:S01]  /*6400*/  FFMA.FTZ R14, R101, UR5, -R15.reuse ;  /* 0x00000005650e7c23 */ /* 0x104fe2000801080f */
[----:B------:R-:W-:Y:S01]  /*6410*/  FFMA.FTZ R15, R103, UR5, -R15 ;  /* 0x00000005670f7c23 */ /* 0x000fe2000801080f */
[----:B------:R-:W-:-:S02]  /*6420*/  VIADD R103, R5, 0xc ;  /* 0x0000000c05677836 */ /* 0x000fc40000000000 */
[--C-:B-1----:R-:W-:Y:S01]  /*6430*/  FFMA.FTZ R93, R93, UR5, -R9.reuse ;  /* 0x000000055d5d7c23 */ /* 0x102fe20008010809 */
[----:B------:R-:W-:Y:S02]  /*6440*/  VIADD R106, R5, 0x10 ;  /* 0x00000010056a7836 */ /* 0x000fe40000000000 */
[----:B------:R-:W-:Y:S01]  /*6450*/  FFMA.FTZ R95, R95, UR5, -R9 ;  /* 0x000000055f5f7c23 */ /* 0x000fe20008010809 */
[----:B------:R-:W-:Y:S01]  /*6460*/  VIADD R101, R5, 0x14 ;  /* 0x0000001405657836 */ /* 0x000fe20000000000 */
[----:B---3--:R-:W1:Y:S01]  /*6470*/  SHFL.IDX PT, R94, R233, R104, 0x1f ;  /* 0x00001f68e95e7589 */ /* 0x008e6200000e0000 */
[----:B------:R2:W-:Y:S03]  /*6480*/  MUFU.EX2 R229, R92 ;  /* 0x0000005c00e57308 */ /* 0x0005e60000000800 */
[----:B------:R-:W-:Y:S04]  /*6490*/  SHFL.IDX PT, R88, R233, R103, 0x1f ;  /* 0x00001f67e9587589 */ /* 0x000fe800000e0000 */
[----:B------:R-:W-:Y:S04]  /*64a0*/  SHFL.IDX PT, R90, R233, R106, 0x1f ;  /* 0x00001f6ae95a7589 */ /* 0x000fe800000e0000 */
[----:B--2---:R-:W-:Y:S04]  /*64b0*/  SHFL.IDX PT, R92, R233, R101, 0x1f ;  /* 0x00001f65e95c7589 */ /* 0x004fe800000e0000 */
[----:B------:R-:W2:Y:S01]  /*64c0*/  SHFL.IDX PT, R233, R233, R91, 0x1f ;  /* 0x00001f5be9e97589 */ /* 0x000ea200000e0000 */
[----:B------:R1:W-:Y:S03]  /*64d0*/  MUFU.EX2 R227, R93 ;  /* 0x0000005d00e37308 */ /* 0x0003e60000000800 */
[----:B------:R-:W-:Y:S01]  /*64e0*/  SHFL.IDX PT, R11, R10, R13, 0x1f ;  /* 0x00001f0d0a0b7589 */ /* 0x000fe200000e0000 */
[--C-:B-1----:R-:W-:Y:S01]  /*64f0*/  FFMA.FTZ R93, R116, UR5, -R94.reuse ;  /* 0x00000005745d7c23 */ /* 0x102fe2000801085e */
[----:B------:R-:W-:Y:S01]  /*6500*/  FFMA.FTZ R94, R118, UR5, -R94 ;  /* 0x00000005765e7c23 */ /* 0x000fe2000801085e */
[----:B------:R-:W-:Y:S01]  /*6510*/  FSEL R118, R145, -INF , P2 ;  /* 0xff80000091767808 */ /* 0x000fe20001000000 */
[----:B------:R-:W-:Y:S01]  /*6520*/  VIADD R145, R5, 0x14 ;  /* 0x0000001405917836 */ /* 0x000fe20000000000 */
[----:B------:R2:W-:Y:S02]  /*6530*/  MUFU.EX2 R226, R95 ;  /* 0x0000005f00e27308 */ /* 0x0005e40000000800 */
[----:B--2---:R-:W-:-:S02]  /*6540*/  FFMA.FTZ R95, R117, UR5, -R233 ;  /* 0x00000005755f7c23 */ /* 0x004fc400080108e9 */
[----:B------:R-:W1:Y:S01]  /*6550*/  SHFL.IDX PT, R117, R218, R145, 0x1f ;  /* 0x00001f91da757589 */ /* 0x000e6200000e0000 */
[----:B------:R-:W-:Y:S02]  /*6560*/  WARPGROUP.DEPBAR.LE gsb0, 0x0 ;  /* 0x00008000000079c5 */ /* 0x000fe40000010000 */
[----:B------:R-:W-:-:S06]  /*6570*/  WARPGROUP.ARRIVE ;  /* 0x00000000000079c5 */ /* 0x000fcc0000000000 */
[----:B------:R-:W-:Y:S01]  /*6580*/  HGMMA.64x128x16.F32.BF16 R24, gdesc[UR8], R24, gsb0 ;  /* 0x01e00000081879f0 */ /* 0x000fe20008001818 */
[--C-:B-1----:R-:W-:Y:S01]  /*6590*/  FFMA.FTZ R118, R118, UR5, -R117.reuse ;  /* 0x0000000576767c23 */ /* 0x102fe20008010875 */
[----:B------:R-:W-:Y:S02]  /*65a0*/  FFMA.FTZ R117, R147, UR5, -R117 ;  /* 0x0000000593757c23 */ /* 0x000fe40008010875 */
[----:B------:R-:W2:Y:S01]  /*65b0*/  LDL R147, [R1+0x38] ;  /* 0x0000380001937983 */ /* 0x000ea20000100800 */
[----:B------:R-:W-:Y:S02]  /*65c0*/  R2UR UR8, R234 ;  /* 0x00000000ea0872ca */ /* 0x000fe400000e0000 */
[----:B------:R-:W-:Y:S01]  /*65d0*/  R2UR UR9, R235 ;  /* 0x00000000eb0972ca */ /* 0x000fe200000e0000 */
[----:B------:R-:W-:Y:S01]  /*65e0*/  UMOV UR10, UR6 ;  /* 0x00000006000a7c82 */ /* 0x000fe20008000000 */
[----:B------:R-:W-:Y:S01]  /*65f0*/  UMOV UR11, 0x40000040 ;  /* 0x40000040000b7882 */ /* 0x000fe20000000000 */
[----:B------:R-:W-:-:S05]  /*6600*/  VIADD R13, R5, 0x14 ;  /* 0x00000014050d7836 */ /* 0x000fca0000000000 */
[----:B------:R1:W3:Y:S02]  /*6610*/  SHFL.IDX PT, R12, R10, R13, 0x1f ;  /* 0x00001f0d0a0c7589 */ /* 0x0002e400000e0000 */
[----:B-1----:R-:W-:-:S06]  /*6620*/  VIADD R13, R5, 0x18 ;  /* 0x00000018050d7836 */ /* 0x002fcc0000000000 */
[----:B------:R3:W1:Y:S01]  /*6630*/  SHFL.IDX PT, R13, R10, R13, 0x1f ;  /* 0x00001f0d0a0d7589 */ /* 0x00066200000e0000 */
[----:B------:R-:W-:Y:S02]  /*6640*/  WARPGROUP.DEPBAR.LE gsb0, 0x0 ;  /* 0x00008000000079c5 */ /* 0x000fe40000010000 */
[----:B------:R-:W-:-:S06]  /*6650*/  WARPGROUP.ARRIVE ;  /* 0x00000000000079c5 */ /* 0x000fcc0000000000 */
[----:B------:R-:W-:Y:S01]  /*6660*/  HGMMA.64x128x16.F32.BF16 R24, gdesc[UR8], R24, gsb0 ;  /* 0x01e00000081879f0 */ /* 0x000fe20008001818 */
[----:B------:R-:W4:Y:S01]  /*6670*/  SHFL.IDX PT, R103, R223, R103, 0x1f ;  /* 0x00001f67df677589 */ /* 0x000f2200000e0000 */
[----:B------:R-:W-:Y:S02]  /*6680*/  FSEL R96, R96, -INF , P2 ;  /* 0xff80000060607808 */ /* 0x000fe40001000000 */
[----:B------:R-:W-:Y:S01]  /*6690*/  FSEL R98, R98, -INF , P1 ;  /* 0xff80000062627808 */ /* 0x000fe20000800000 */
[----:B------:R-:W-:Y:S01]  /*66a0*/  FFMA.FTZ R91, R113, UR5, -R92 ;  /* 0x00000005715b7c23 */ /* 0x000fe2000801085c */
[----:B------:R-:W-:Y:S02]  /*66b0*/  FSEL R97, R97, -INF , P2 ;  /* 0xff80000061617808 */ /* 0x000fe40001000000 */
[----:B------:R-:W-:Y:S02]  /*66c0*/  FSEL R99, R99, -INF , P1 ;  /* 0xff80000063637808 */ /* 0x000fe40000800000 */
[----:B------:R-:W-:Y:S01]  /*66d0*/  FSEL R108, R108, -INF , P2 ;  /* 0xff8000006c6c7808 */ /* 0x000fe20001000000 */
[----:B------:R-:W-:Y:S01]  /*66e0*/  VIADD R113, R5, 0x4 ;  /* 0x0000000405717836 */ /* 0x000fe20000000000 */
[----:B------:R-:W-:-:S02]  /*66f0*/  FSEL R100, R100, -INF , P2 ;  /* 0xff80000064647808 */ /* 0x000fc40001000000 */
[----:B------:R-:W-:Y:S02]  /*6700*/  FSEL R110, R110, -INF , P1 ;  /* 0xff8000006e6e7808 */ /* 0x000fe40000800000 */
[----:B------:R-:W-:Y:S01]  /*6710*/  FSEL R112, R112, -INF , P2 ;  /* 0xff80000070707808 */ /* 0x000fe20001000000 */
[--C-:B------:R-:W-:Y:S01]  /*6720*/  FFMA.FTZ R96, R96, UR5, -R11.reuse ;  /* 0x0000000560607c23 */ /* 0x100fe2000801080b */
[----:B------:R-:W-:Y:S01]  /*6730*/  FSEL R114, R114, -INF , P1 ;  /* 0xff80000072727808 */ /* 0x000fe20000800000 */
[----:B------:R-:W-:Y:S01]  /*6740*/  FFMA.FTZ R9, R98, UR5, -R11 ;  /* 0x0000000562097c23 */ /* 0x000fe2000801080b */
[--C-:B---3--:R-:W-:Y:S01]  /*6750*/  FFMA.FTZ R10, R97, UR5, -R12.reuse ;  /* 0x00000005610a7c23 */ /* 0x108fe2000801080c */
[----:B------:R-:W-:Y:S01]  /*6760*/  FFMA.FTZ R11, R99, UR5, -R12 ;  /* 0x00000005630b7c23 */ /* 0x000fe2000801080c */
[--C-:B------:R-:W-:Y:S01]  /*6770*/  FFMA.FTZ R21, R108, UR5, -R22.reuse ;  /* 0x000000056c157c23 */ /* 0x100fe20008010816 */
[----:B-1----:R-:W-:Y:S01]  /*6780*/  FFMA.FTZ R12, R100, UR5, -R13 ;  /* 0x00000005640c7c23 */ /* 0x002fe2000801080d */
[----:B------:R-:W-:Y:S01]  /*6790*/  FFMA.FTZ R22, R110, UR5, -R22 ;  /* 0x000000056e167c23 */ /* 0x000fe20008010816 */
[--C-:B------:R-:W-:Y:S01]  /*67a0*/  FFMA.FTZ R89, R112, UR5, -R90.reuse ;  /* 0x0000000570597c23 */ /* 0x100fe2000801085a */
[----:B------:R-:W1:Y:S01]  /*67b0*/  SHFL.IDX PT, R100, R223, R113, 0x1f ;  /* 0x00001f71df647589 */ /* 0x000e6200000e0000 */
[----:B------:R-:W-:Y:S01]  /*67c0*/  FSEL R102, R102, -INF , P1 ;  /* 0xff80000066667808 */ /* 0x000fe20000800000 */
[----:B------:R-:W-:-:S02]  /*67d0*/  FFMA.FTZ R90, R114, UR5, -R90 ;  /* 0x00000005725a7c23 */ /* 0x000fc4000801085a */
[----:B------:R3:W5:Y:S01]  /*67e0*/  SHFL.IDX PT, R110, R223, R104, 0x1f ;  /* 0x00001f68df6e7589 */ /* 0x00076200000e0000 */
[----:B------:R-:W-:Y:S01]  /*67f0*/  VIADD R114, R5, 0x8 ;  /* 0x0000000805727836 */ /* 0x000fe20000000000 */
[----:B------:R-:W-:Y:S02]  /*6800*/  FSEL R109, R109, -INF , P2 ;  /* 0xff8000006d6d7808 */ /* 0x000fe40001000000 */
[----:B------:R-:W5:Y:S01]  /*6810*/  SHFL.IDX PT, R98, R223, R5, 0x1f ;  /* 0x00001f05df627589 */ /* 0x000f6200000e0000 */
[----:B------:R-:W-:-:S03]  /*6820*/  FFMA.FTZ R13, R102, UR5, -R13 ;  /* 0x00000005660d7c23 */ /* 0x000fc6000801080d */
[----:B------:R5:W5:Y:S01]  /*6830*/  SHFL.IDX PT, R108, R223, R101, 0x1f ;  /* 0x00001f65df6c7589 */ /* 0x000b6200000e0000 */
[----:B------:R-:W-:Y:S01]  /*6840*/  FFMA.FTZ R23, R109, UR5, -R88 ;  /* 0x000000056d177c23 */ /* 0x000fe20008010858 */
[----:B------:R-:W-:Y:S02]  /*6850*/  FSEL R109, R125, -INF , P2 ;  /* 0xff8000007d6d7808 */ /* 0x000fe40001000000 */
[----:B------:R-:W5:Y:S01]  /*6860*/  SHFL.IDX PT, R102, R223, R114, 0x1f ;  /* 0x00001f72df667589 */ /* 0x000f6200000e0000 */
[----:B---3--:R-:W-:Y:S02]  /*6870*/  FSEL R104, R127, -INF , P1 ;  /* 0xff8000007f687808 */ /* 0x008fe40000800000 */
[----:B------:R-:W-:Y:S01]  /*6880*/  FSEL R119, R119, -INF , P1 ;  /* 0xff80000077777808 */ /* 0x000fe20000800000 */
[--C-:B----4-:R-:W-:Y:S01]  /*6890*/  FFMA.FTZ R109, R109, UR5, -R103.reuse ;  /* 0x000000056d6d7c23 */ /* 0x110fe20008010867 */
[----:B------:R-:W-:Y:S01]  /*68a0*/  FSEL R105, R105, -INF , P2 ;  /* 0xff80000069697808 */ /* 0x000fe20001000000 */
[----:B------:R-:W-:Y:S01]  /*68b0*/  FFMA.FTZ R104, R104, UR5, -R103 ;  /* 0x0000000568687c23 */ /* 0x000fe20008010867 */
[----:B------:R-:W-:Y:S01]  /*68c0*/  FSEL R107, R107, -INF , P1 ;  /* 0xff8000006b6b7808 */ /* 0x000fe20000800000 */
[----:B------:R3:W-:Y:S01]  /*68d0*/  MUFU.EX2 R224, R96 ;  /* 0x0000006000e07308 */ /* 0x0007e20000000800 */
[----:B------:R-:W-:Y:S01]  /*68e0*/  FSEL R99, R121, -INF , P2 ;  /* 0xff80000079637808 */ /* 0x000fe20001000000 */
[----:B------:R-:W-:Y:S01]  /*68f0*/  FFMA.FTZ R19, R105, UR5, -R20 ;  /* 0x0000000569137c23 */ /* 0x000fe20008010814 */
[----:B------:R-:W-:-:S02]  /*6900*/  FSEL R123, R123, -INF , P1 ;  /* 0xff8000007b7b7808 */ /* 0x000fc40000800000 */
[----:B------:R-:W-:-:S03]  /*6910*/  FSEL R134, R134, -INF , P1 ;  /* 0xff80000086867808 */ /* 0x000fc60000800000 */
[----:B------:R4:W-:Y:S01]  /*6920*/  MUFU.EX2 R103, R109 ;  /* 0x0000006d00677308 */ /* 0x0009e20000000800 */
[----:B---3--:R-:W-:Y:S01]  /*6930*/  FFMA.FTZ R96, R119, UR5, -R233 ;  /* 0x0000000577607c23 */ /* 0x008fe200080108e9 */
[----:B------:R-:W-:Y:S02]  /*6940*/  VIADD R233, R5, 0x1c ;  /* 0x0000001c05e97836 */ /* 0x000fe40000000000 */
[----:B------:R-:W-:Y:S01]  /*6950*/  FFMA.FTZ R20, R107, UR5, -R20 ;  /* 0x000000056b147c23 */ /* 0x000fe20008010814 */
[----:B------:R-:W-:Y:S01]  /*6960*/  FSEL R120, R120, -INF , P2 ;  /* 0xff80000078787808 */ /* 0x000fe20001000000 */
[----:B------:R-:W3:Y:S01]  /*6970*/  SHFL.IDX PT, R106, R223, R106, 0x1f ;  /* 0x00001f6adf6a7589 */ /* 0x000ee200000e0000 */
[----:B----4-:R-:W-:Y:S01]  /*6980*/  FSEL R109, R132, -INF , P2 ;  /* 0xff800000846d7808 */ /* 0x010fe20001000000 */
[--C-:B-1----:R-:W-:Y:S01]  /*6990*/  FFMA.FTZ R99, R99, UR5, -R100.reuse ;  /* 0x0000000563637c23 */ /* 0x102fe20008010864 */
[----:B------:R-:W-:Y:S01]  /*69a0*/  FSEL R107, R129, -INF , P2 ;  /* 0xff800000816b7808 */ /* 0x000fe20001000000 */
[----:B------:R-:W-:Y:S01]  /*69b0*/  FFMA.FTZ R100, R123, UR5, -R100 ;  /* 0x000000057b647c23 */ /* 0x000fe20008010864 */
[----:B------:R-:W-:Y:S01]  /*69c0*/  FSEL R131, R131, -INF , P1 ;  /* 0xff80000083837808 */ /* 0x000fe20000800000 */
[--C-:B-----5:R-:W-:Y:S01]  /*69d0*/  FFMA.FTZ R109, R109, UR5, -R110.reuse ;  /* 0x000000056d6d7c23 */ /* 0x120fe2000801086e */
[----:B------:R-:W-:Y:S01]  /*69e0*/  SHFL.IDX PT, R112, R223, R233, 0x1f ;  /* 0x00001fe9df707589 */ /* 0x000fe200000e0000 */
[----:B------:R-:W-:Y:S01]  /*69f0*/  FFMA.FTZ R110, R134, UR5, -R110 ;  /* 0x00000005866e7c23 */ /* 0x000fe2000801086e */
[----:B------:R-:W-:-:S02]  /*6a00*/  FSEL R111, R111, -INF , P1 ;  /* 0xff8000006f6f7808 */ /* 0x000fc40000800000 */
[----:B------:R-:W-:Y:S01]  /*6a10*/  FSEL R101, R124, -INF , P2 ;  /* 0xff8000007c657808 */ /* 0x000fe20001000000 */
[----:B------:R1:W-:Y:S01]  /*6a20*/  SHFL.IDX PT, R134, R218, R113, 0x1f ;  /* 0x00001f71da867589 */ /* 0x0003e200000e0000 */
[----:B------:R-:W-:Y:S01]  /*6a30*/  FSEL R126, R126, -INF , P1 ;  /* 0xff8000007e7e7808 */ /* 0x000fe20000800000 */
[----:B------:R-:W-:Y:S02]  /*6a40*/  FFMA.FTZ R97, R120, UR5, -R98 ;  /* 0x0000000578617c23 */ /* 0x000fe40008010862 */
[----:B------:R4:W-:Y:S01]  /*6a50*/  SHFL.IDX PT, R123, R218, R114, 0x1f ;  /* 0x00001f72da7b7589 */ /* 0x0009e200000e0000 */
[--C-:B------:R-:W-:Y:S01]  /*6a60*/  FFMA.FTZ R107, R107, UR5, -R108.reuse ;  /* 0x000000056b6b7c23 */ /* 0x100fe2000801086c */
[----:B------:R-:W-:Y:S01]  /*6a70*/  FFMA.FTZ R108, R131, UR5, -R108 ;  /* 0x00000005836c7c23 */ /* 0x000fe2000801086c */
[----:B------:R-:W-:Y:S02]  /*6a80*/  FSEL R120, R144, -INF , P2 ;  /* 0xff80000090787808 */ /* 0x000fe40001000000 */
[----:B-1----:R-:W-:Y:S01]  /*6a90*/  FSEL R113, R151, -INF , P1 ;  /* 0xff80000097717808 */ /* 0x002fe20000800000 */
[----:B------:R-:W-:Y:S01]  /*6aa0*/  VIADD R151, R5, 0x4 ;  /* 0x0000000405977836 */ /* 0x000fe20000000000 */
[----:B----4-:R-:W-:Y:S01]  /*6ab0*/  FSEL R114, R149, -INF , P2 ;  /* 0xff80000095727808 */ /* 0x010fe20001000000 */
[C---:B------:R-:W-:Y:S01]  /*6ac0*/  VIADD R149, R5.reuse, 0x8 ;  /* 0x0000000805957836 */ /* 0x040fe20000000000 */
[----:B------:R-:W-:Y:S01]  /*6ad0*/  SHFL.IDX PT, R131, R218, R5, 0x1f ;  /* 0x00001f05da837589 */ /* 0x000fe200000e0000 */
[----:B------:R-:W-:Y:S01]  /*6ae0*/  VIADD R144, R5, 0xc ;  /* 0x0000000c05907836 */ /* 0x000fe20000000000 */
[----:B------:R-:W-:-:S02]  /*6af0*/  WARPGROUP.DEPBAR.LE gsb0, 0x0 ;  /* 0x00008000000079c5 */ /* 0x000fc40000010000 */
[----:B------:R-:W1:Y:S04]  /*6b00*/  LDS R216, [R216+0x400] ;  /* 0x00040000d8d87984 */ /* 0x000e680000000800 */
[----:B------:R-:W-:Y:S04]  /*6b10*/  LDS R220, [R220+0x400] ;  /* 0x00040000dcdc7984 */ /* 0x000fe80000000800 */
[----:B------:R-:W-:Y:S01]  /*6b20*/  LDS R219, [R219+0x400] ;  /* 0x00040000dbdb7984 */ /* 0x000fe20000000800 */
[----:B------:R-:W-:Y:S01]  /*6b30*/  FSEL R116, R148, -INF , P2 ;  /* 0xff80000094747808 */ /* 0x000fe20001000000 */
[----:B------:R-:W-:Y:S01]  /*6b40*/  FFMA.FTZ R88, R111, UR5, -R88 ;  /* 0x000000056f587c23 */ /* 0x000fe20008010858 */
[----:B------:R-:W-:Y:S01]  /*6b50*/  FFMA.FTZ R101, R101, UR5, -R102 ;  /* 0x0000000565657c23 */ /* 0x000fe20008010866 */
[----:B------:R-:W-:-:S02]  /*6b60*/  VIADD R148, R5, 0x10 ;  /* 0x0000001005947836 */ /* 0x000fc40000000000 */
[----:B------:R-:W-:Y:S01]  /*6b70*/  FFMA.FTZ R102, R126, UR5, -R102 ;  /* 0x000000057e667c23 */ /* 0x000fe20008010866 */
[----:B------:R-:W-:Y:S02]  /*6b80*/  FSEL R111, R133, -INF , P2 ;  /* 0xff800000856f7808 */ /* 0x000fe40001000000 */
[----:B------:R-:W-:Y:S02]  /*6b90*/  FSEL R105, R128, -INF , P2 ;  /* 0xff80000080697808 */ /* 0x000fe40001000000 */
[----:B------:R-:W-:Y:S01]  /*6ba0*/  FSEL R130, R130, -INF , P1 ;  /* 0xff80000082827808 */ /* 0x000fe20000800000 */
[----:B------:R-:W-:Y:S01]  /*6bb0*/  SHFL.IDX PT, R121, R218, R144, 0x1f ;  /* 0x00001f90da797589 */ /* 0x000fe200000e0000 */
[----:B------:R-:W-:Y:S01]  /*6bc0*/  FSEL R135, R135, -INF , P1 ;  /* 0xff80000087877808 */ /* 0x000fe20000800000 */
[--C-:B---3--:R-:W-:Y:S02]  /*6bd0*/  FFMA.FTZ R105, R105, UR5, -R106.reuse ;  /* 0x0000000569697c23 */ /* 0x108fe4000801086a */
[----:B------:R-:W-:Y:S01]  /*6be0*/  LDS R221, [R221+0x400] ;  /* 0x00040000dddd7984 */ /* 0x000fe20000000800 */
[----:B------:R-:W-:-:S03]  /*6bf0*/  FFMA.FTZ R106, R130, UR5, -R106 ;  /* 0x00000005826a7c23 */ /* 0x000fc6000801086a */
[----:B-1----:R-:W1:Y:S04]  /*6c00*/  SHFL.IDX PT, R124, R216, R5, 0x1f ;  /* 0x00001f05d87c7589 */ /* 0x002e6800000e0000 */
[----:B------:R-:W3:Y:S04]  /*6c10*/  SHFL.IDX PT, R126, R216, R151, 0x1f ;  /* 0x00001f97d87e7589 */ /* 0x000ee800000e0000 */
[----:B------:R-:W4:Y:S04]  /*6c20*/  SHFL.IDX PT, R133, R216, R149, 0x1f ;  /* 0x00001f95d8857589 */ /* 0x000f2800000e0000 */
[----:B------:R-:W5:Y:S04]  /*6c30*/  SHFL.IDX PT, R127, R216, R144, 0x1f ;  /* 0x00001f90d87f7589 */ /* 0x000f6800000e0000 */
[----:B------:R-:W5:Y:S01]  /*6c40*/  SHFL.IDX PT, R129, R216, R148, 0x1f ;  /* 0x00001f94d8817589 */ /* 0x000f6200000e0000 */
[--C-:B------:R-:W-:Y:S01]  /*6c50*/  FFMA.FTZ R111, R111, UR5, -R112.reuse ;  /* 0x000000056f6f7c23 */ /* 0x100fe20008010870 */
[----:B------:R-:W-:Y:S01]  /*6c60*/  FSEL R130, R136, -INF , P2 ;  /* 0xff80000088827808 */ /* 0x000fe20001000000 */
[----:B------:R-:W-:Y:S01]  /*6c70*/  FFMA.FTZ R112, R135, UR5, -R112 ;  /* 0x0000000587707c23 */ /* 0x000fe20008010870 */
[----:B------:R-:W-:-:S02]  /*6c80*/  FSEL R135, R137, -INF , P2 ;  /* 0xff80000089877808 */ /* 0x000fc40001000000 */
[----:B------:R-:W-:Y:S01]  /*6c90*/  FSEL R125, R140, -INF , P2 ;  /* 0xff8000008c7d7808 */ /* 0x000fe20001000000 */
[----:B------:R-:W-:Y:S01]  /*6ca0*/  FFMA.FTZ R130, R130, UR5, -R131 ;  /* 0x0000000582827c23 */ /* 0x000fe20008010883 */
[----:B------:R-:W-:Y:S01]  /*6cb0*/  FSEL R142, R142, -INF , P1 ;  /* 0xff8000008e8e7808 */ /* 0x000fe20000800000 */
[----:B------:R-:W-:Y:S01]  /*6cc0*/  FFMA.FTZ R135, R135, UR5, -R134 ;  /* 0x0000000587877c23 */ /* 0x000fe20008010886 */
[----:B------:R-:W-:Y:S01]  /*6cd0*/  FSEL R139, R139, -INF , P1 ;  /* 0xff8000008b8b7808 */ /* 0x000fe20000800000 */
[--C-:B-1----:R-:W-:Y:S01]  /*6ce0*/  FADD.FTZ R24, R24, -R124.reuse ;  /* 0x8000007c18187221 */ /* 0x102fe20000010000 */
[----:B------:R-:W-:Y:S01]  /*6cf0*/  FSEL R138, R138, -INF , P1 ;  /* 0xff8000008a8a7808 */ /* 0x000fe20000800000 */
[----:B------:R-:W-:Y:S01]  /*6d00*/  FADD.FTZ R26, R26, -R124 ;  /* 0x8000007c1a1a7221 */ /* 0x000fe20000010000 */
[--C-:B---3--:R-:W-:Y:S01]  /*6d10*/  FADD.FTZ R124, R25, -R126.reuse ;  /* 0x8000007e197c7221 */ /* 0x108fe20000010000 */
[----:B------:R-:W-:Y:S01]  /*6d20*/  FSEL R122, R122, -INF , P1 ;  /* 0xff8000007a7a7808 */ /* 0x000fe20000800000 */
[----:B----4-:R-:W-:Y:S01]  /*6d30*/  FADD.FTZ R128, R28, -R133 ;  /* 0x800000851c807221 */ /* 0x010fe20000010000 */
[----:B------:R-:W-:Y:S01]  /*6d40*/  FADD.FTZ R126, R27, -R126 ;  /* 0x8000007e1b7e7221 */ /* 0x000fe20000010000 */
[----:B------:R1:W-:Y:S01]  /*6d50*/  MUFU.EX2 R28, R130 ;  /* 0x00000082001c7308 */ /* 0x0003e20000000800 */
[----:B------:R-:W-:Y:S01]  /*6d60*/  FFMA.FTZ R125, R125, UR5, -R123 ;  /* 0x000000057d7d7c23 */ /* 0x000fe2000801087b */
[----:B-----5:R-:W-:Y:S01]  /*6d70*/  FADD.FTZ R27, R31, -R127 ;  /* 0x8000007f1f1b7221 */ /* 0x020fe20000010000 */
[----:B------:R-:W-:Y:S01]  /*6d80*/  FFMA.FTZ R123, R142, UR5, -R123 ;  /* 0x000000058e7b7c23 */ /* 0x000fe2000801087b */
[----:B------:R-:W-:Y:S01]  /*6d90*/  SHFL.IDX PT, R132, R216, R145, 0x1f ;  /* 0x00001f91d8847589 */ /* 0x000fe200000e0000 */
[----:B------:R-:W-:Y:S01]  /*6da0*/  FADD.FTZ R25, R30, -R133 ;  /* 0x800000851e197221 */ /* 0x000fe20000010000 */
[----:B------:R-:W-:Y:S01]  /*6db0*/  FFMA.FTZ R131, R138, UR5, -R131 ;  /* 0x000000058a837c23 */ /* 0x000fe20008010883 */
[----:B------:R-:W-:Y:S01]  /*6dc0*/  FFMA.FTZ R134, R139, UR5, -R134 ;  /* 0x000000058b867c23 */ /* 0x000fe20008010886 */
[----:B-1----:R-:W-:Y:S01]  /*6dd0*/  FADD.FTZ R130, R29, -R127 ;  /* 0x8000007f1d827221 */ /* 0x002fe20000010000 */
[----:B------:R-:W-:Y:S01]  /*6de0*/  FADD.FTZ R127, R32, -R129 ;  /* 0x80000081207f7221 */ /* 0x000fe20000010000 */
[----:B------:R-:W1:Y:S01]  /*6df0*/  SHFL.IDX PT, R142, R216, R233, 0x1f ;  /* 0x00001fe9d88e7589 */ /* 0x000e6200000e0000 */
[----:B------:R3:W-:Y:S01]  /*6e00*/  MUFU.EX2 R30, R135 ;  /* 0x00000087001e7308 */ /* 0x0007e20000000800 */
[----:B------:R-:W-:-:S02]  /*6e10*/  FFMA.FTZ R98, R122, UR5, -R98 ;  /* 0x000000057a627c23 */ /* 0x000fc40008010862 */
[----:B------:R-:W4:Y:S01]  /*6e20*/  SHFL.IDX PT, R32, R220, R145, 0x1f ;  /* 0x00001f91dc207589 */ /* 0x000f2200000e0000 */
[----:B------:R-:W-:-:S03]  /*6e30*/  FSEL R122, R141, -INF , P2 ;  /* 0xff8000008d7a7808 */ /* 0x000fc60001000000 */
[----:B------:R-:W5:Y:S01]  /*6e40*/  SHFL.IDX PT, R139, R220, R149, 0x1f ;  /* 0x00001f95dc8b7589 */ /* 0x000f6200000e0000 */
[----:B------:R-:W-:-:S03]  /*6e50*/  FSEL R143, R143, -INF , P1 ;  /* 0xff8000008f8f7808 */ /* 0x000fc60000800000 */
[----:B------:R-:W5:Y:S04]  /*6e60*/  SHFL.IDX PT, R138, R220, R148, 0x1f ;  /* 0x00001f94dc8a7589 */ /* 0x000f6800000e0000 */
[----:B---3--:R-:W3:Y:S01]  /*6e70*/  SHFL.IDX PT, R135, R219, R5, 0x1f ;  /* 0x00001f05db877589 */ /* 0x008ee200000e0000 */
[----:B------:R-:W-:-:S03]  /*6e80*/  VIADD R223, R5, 0x18 ;  /* 0x0000001805df7836 */ /* 0x000fc60000000000 */
[----:B------:R-:W3:Y:S01]  /*6e90*/  SHFL.IDX PT, R137, R220, R144, 0x1f ;  /* 0x00001f90dc897589 */ /* 0x000ee200000e0000 */
[--C-:B------:R-:W-:Y:S01]  /*6ea0*/  FFMA.FTZ R122, R122, UR5, -R121.reuse ;  /* 0x000000057a7a7c23 */ /* 0x100fe20008010879 */
[----:B------:R-:W-:Y:S02]  /*6eb0*/  FFMA.FTZ R121, R143, UR5, -R121 ;  /* 0x000000058f797c23 */ /* 0x000fe40008010879 */
[----:B------:R-:W2:Y:S04]  /*6ec0*/  SHFL.IDX PT, R143, R216, R223, 0x1f ;  /* 0x00001fdfd88f7589 */ /* 0x000ea800000e0000 */
[----:B------:R-:W2:Y:S01]  /*6ed0*/  SHFL.IDX PT, R136, R220, R223, 0x1f ;  /* 0x00001fdfdc887589 */ /* 0x000ea200000e0000 */
[----:B------:R5:W-:Y:S01]  /*6ee0*/  MUFU.EX2 R29, R131 ;  /* 0x00000083001d7308 */ /* 0x000be20000000800 */
[----:B------:R-:W-:Y:S01]  /*6ef0*/  FSEL R115, R115, -INF , P1 ;  /* 0xff80000073737808 */ /* 0x000fe20000800000 */
[--C-:B-1----:R-:W-:Y:S01]  /*6f00*/  FADD.FTZ R37, R37, -R142.reuse ;  /* 0x8000008e25257221 */ /* 0x102fe20000010000 */
[----:B------:R-:W-:Y:S01]  /*6f10*/  FADD.FTZ R39, R39, -R142 ;  /* 0x8000008e27277221 */ /* 0x000fe20000010000 */
[--C-:B----4-:R-:W-:Y:S01]  /*6f20*/  FADD.FTZ R49, R49, -R32.reuse ;  /* 0x8000002031317221 */ /* 0x110fe20000010000 */
[----:B------:R-:W-:Y:S01]  /*6f30*/  FADD.FTZ R51, R51, -R32 ;  /* 0x8000002033337221 */ /* 0x000fe20000010000 */
[----:B------:R-:W1:Y:S01]  /*6f40*/  SHFL.IDX PT, R119, R218, R148, 0x1f ;  /* 0x00001f94da777589 */ /* 0x000e6200000e0000 */
[--C-:B-----5:R-:W-:Y:S01]  /*6f50*/  FADD.FTZ R44, R44, -R139.reuse ;  /* 0x8000008b2c2c7221 */ /* 0x120fe20000010000 */
[----:B------:R4:W-:Y:S01]  /*6f60*/  MUFU.EX2 R31, R134 ;  /* 0x00000086001f7308 */ /* 0x0009e20000000800 */
[--C-:B------:R-:W-:Y:S01]  /*6f70*/  FADD.FTZ R131, R33, -R132.reuse ;  /* 0x8000008421837221 */ /* 0x100fe20000010000 */
[----:B------:R-:W-:Y:S01]  /*6f80*/  FADD.FTZ R132, R35, -R132 ;  /* 0x8000008423847221 */ /* 0x000fe20000010000 */
[----:B------:R-:W-:Y:S01]  /*6f90*/  FADD.FTZ R46, R46, -R139 ;  /* 0x8000008b2e2e7221 */ /* 0x000fe20000010000 */
[--C-:B------:R-:W-:Y:S01]  /*6fa0*/  FADD.FTZ R48, R48, -R138.reuse ;  /* 0x8000008a30307221 */ /* 0x100fe20000010000 */
[----:B------:R-:W-:Y:S01]  /*6fb0*/  FADD.FTZ R50, R50, -R138 ;  /* 0x8000008a32327221 */ /* 0x000fe20000010000 */
[----:B------:R-:W-:Y:S01]  /*6fc0*/  SHFL.IDX PT, R35, R219, R144, 0x1f ;  /* 0x00001f90db237589 */ /* 0x000fe200000e0000 */
[--C-:B---3--:R-:W-:Y:S01]  /*6fd0*/  FADD.FTZ R56, R56, -R135.reuse ;  /* 0x8000008738387221 */ /* 0x108fe20000010000 */
[----:B------:R3:W-:Y:S01]  /*6fe0*/  MUFU.EX2 R32, R125 ;  /* 0x0000007d00207308 */ /* 0x0007e20000000800 */
[----:B------:R-:W-:Y:S01]  /*6ff0*/  FADD.FTZ R58, R58, -R135 ;  /* 0x800000873a3a7221 */ /* 0x000fe20000010000 */
[----:B----4-:R-:W-:Y:S01]  /*7000*/  SHFL.IDX PT, R134, R219, R145, 0x1f ;  /* 0x00001f91db867589 */ /* 0x010fe200000e0000 */
[--C-:B------:R-:W-:Y:S01]  /*7010*/  FADD.FTZ R45, R45, -R137.reuse ;  /* 0x800000892d2d7221 */ /* 0x100fe20000010000 */
[----:B------:R-:W-:-:S02]  /*7020*/  FADD.FTZ R47, R47, -R137 ;  /* 0x800000892f2f7221 */ /* 0x000fc40000010000 */
[----:B------:R-:W-:Y:S01]  /*7030*/  SHFL.IDX PT, R142, R221, R145, 0x1f ;  /* 0x00001f91dd8e7589 */ /* 0x000fe200000e0000 */
[----:B------:R-:W-:-:S03]  /*7040*/  FFMA.FTZ R92, R115, UR5, -R92 ;  /* 0x00000005735c7c23 */ /* 0x000fc6000801085c */
[----:B---3--:R-:W-:Y:S04]  /*7050*/  SHFL.IDX PT, R125, R221, R5, 0x1f ;  /* 0x00001f05dd7d7589 */ /* 0x008fe800000e0000 */
[----:B------:R-:W-:Y:S04]  /*7060*/  SHFL.IDX PT, R135, R221, R151, 0x1f ;  /* 0x00001f97dd877589 */ /* 0x000fe800000e0000 */
[----:B------:R-:W-:Y:S04]  /*7070*/  SHFL.IDX PT, R139, R221, R149, 0x1f ;  /* 0x00001f95dd8b7589 */ /* 0x000fe800000e0000 */
[----:B------:R-:W-:Y:S04]  /*7080*/  SHFL.IDX PT, R144, R221, R144, 0x1f ;  /* 0x00001f90dd907589 */ /* 0x000fe800000e0000 */
[----:B------:R-:W-:Y:S04]  /*7090*/  SHFL.IDX PT, R138, R221, R148, 0x1f ;  /* 0x00001f94dd8a7589 */ /* 0x000fe800000e0000 */
[----:B------:R-:W-:Y:S04]  /*70a0*/  SHFL.IDX PT, R145, R221, R223, 0x1f ;  /* 0x00001fdfdd917589 */ /* 0x000fe800000e0000 */
[----:B------:R-:W3:Y:S04]  /*70b0*/  SHFL.IDX PT, R137, R219, R149, 0x1f ;  /* 0x00001f95db897589 */ /* 0x000ee800000e0000 */
[----:B------:R-:W4:Y:S04]  /*70c0*/  SHFL.IDX PT, R221, R221, R233, 0x1f ;  /* 0x00001fe9dddd7589 */ /* 0x000f2800000e0000 */
[----:B------:R-:W5:Y:S01]  /*70d0*/  SHFL.IDX PT, R115, R218, R223, 0x1f ;  /* 0x00001fdfda737589 */ /* 0x000f6200000e0000 */
[----:B------:R-:W-:-:S03]  /*70e0*/  FADD.FTZ R129, R34, -R129 ;  /* 0x8000008122817221 */ /* 0x000fc60000010000 */
[----:B------:R-:W5:Y:S01]  /*70f0*/  SHFL.IDX PT, R218, R218, R233, 0x1f ;  /* 0x00001fe9dada7589 */ /* 0x000f6200000e0000 */
[----:B--2---:R-:W-:-:S03]  /*7100*/  FADD.FTZ R133, R36, -R143 ;  /* 0x8000008f24857221 */ /* 0x004fc60000010000 */
[----:B------:R-:W2:Y:S01]  /*7110*/  SHFL.IDX PT, R33, R220, R233, 0x1f ;  /* 0x00001fe9dc217589 */ /* 0x000ea200000e0000 */
[--C-:B------:R-:W-:Y:S01]  /*7120*/  FADD.FTZ R52, R52, -R136.reuse ;  /* 0x8000008834347221 */ /* 0x100fe20000010000 */
[----:B------:R-:W-:Y:S02]  /*7130*/  FADD.FTZ R54, R54, -R136 ;  /* 0x8000008836367221 */ /* 0x000fe40000010000 */
[----:B------:R-:W2:Y:S01]  /*7140*/  SHFL.IDX PT, R34, R219, R151, 0x1f ;  /* 0x00001f97db227589 */ /* 0x000ea200000e0000 */
[----:B------:R-:W2:Y:S03]  /*7150*/  MUFU.EX2 R12, R12 ;  /* 0x0000000c000c7308 */ /* 0x000ea60000000800 */
[----:B------:R-:W-:Y:S04]  /*7160*/  SHFL.IDX PT, R36, R219, R223, 0x1f ;  /* 0x00001fdfdb247589 */ /* 0x000fe800000e0000 */
[----:B------:R-:W2:Y:S01]  /*7170*/  SHFL.IDX PT, R136, R219, R148, 0x1f ;  /* 0x00001f94db887589 */ /* 0x000ea200000e0000 */
[----:B------:R-:W2:Y:S03]  /*7180*/  MUFU.EX2 R14, R14 ;  /* 0x0000000e000e7308 */ /* 0x000ea60000000800 */
[----:B------:R-:W2:Y:S01]  /*7190*/  SHFL.IDX PT, R219, R219, R233, 0x1f ;  /* 0x00001fe9dbdb7589 */ /* 0x000ea200000e0000 */
[----:B------:R-:W-:-:S03]  /*71a0*/  FSEL R146, R146, -INF , P1 ;  /* 0xff80000092927808 */ /* 0x000fc60000800000 */
[----:B------:R-:W2:Y:S01]  /*71b0*/  SHFL.IDX PT, R140, R220, R151, 0x1f ;  /* 0x00001f97dc8c7589 */ /* 0x000ea200000e0000 */
[----:B------:R-:W2:Y:S03]  /*71c0*/  MUFU.EX2 R107, R107 ;  /* 0x0000006b006b7308 */ /* 0x000ea60000000800 */
[----:B------:R-:W2:Y:S01]  /*71d0*/  SHFL.IDX PT, R141, R220, R5, 0x1f ;  /* 0x00001f05dc8d7589 */ /* 0x000ea200000e0000 */
[----:B------:R-:W-:Y:S01]  /*71e0*/  FSEL R150, R150, -INF , P1 ;  /* 0xff80000096967808 */ /* 0x000fe20000800000 */
[--C-:B-1----:R-:W-:Y:S01]  /*71f0*/  FFMA.FTZ R120, R120, UR5, -R119.reuse ;  /* 0x0000000578787c23 */ /* 0x102fe20008010877 */
[----:B------:R-:W-:Y:S02]  /*7200*/  FFMA.FTZ R119, R146, UR5, -R119 ;  /* 0x0000000592777c23 */ /* 0x000fe40008010877 */
[----:B------:R-:W1:Y:S01]  /*7210*/  MUFU.EX2 R13, R13 ;  /* 0x0000000d000d7308 */ /* 0x000e620000000800 */
[--C-:B---3--:R-:W-:Y:S01]  /*7220*/  FADD.FTZ R60, R60, -R137.reuse ;  /* 0x800000893c3c7221 */ /* 0x108fe20000010000 */
[----:B------:R-:W-:Y:S01]  /*7230*/  FADD.FTZ R62, R62, -R137 ;  /* 0x800000893e3e7221 */ /* 0x000fe20000010000 */
[----:B----4-:R-:W-:Y:S01]  /*7240*/  FADD.FTZ R146, R85, -R221 ;  /* 0x800000dd55927221 */ /* 0x010fe20000010000 */
[----:B------:R-:W-:-:S04]  /*7250*/  FADD.FTZ R137, R80, -R138 ;  /* 0x8000008a50897221 */ /* 0x000fc80000010000 */
[----:B------:R-:W3:Y:S01]  /*7260*/  MUFU.EX2 R15, R15 ;  /* 0x0000000f000f7308 */ /* 0x000ee20000000800 */
[----:B------:R-:W-:Y:S01]  /*7270*/  FMUL.FTZ R26, R232, R26 ;  /* 0x0000001ae81a7220 */ /* 0x000fe20000410000 */
[----:B------:R-:W-:Y:S01]  /*7280*/  FMUL.FTZ R85, R230, R126 ;  /* 0x0000007ee6557220 */ /* 0x000fe20000410000 */
[----:B-----5:R-:W-:-:S05]  /*7290*/  FFMA.FTZ R116, R116, UR5, -R115 ;  /* 0x0000000574747c23 */ /* 0x020fca0008010873 */
[----:B------:R-:W4:Y:S01]  /*72a0*/  MUFU.EX2 R101, R101 ;  /* 0x0000006500657308 */ /* 0x000f220000000800 */
[----:B------:R-:W-:Y:S01]  /*72b0*/  FADD.FTZ R138, R82, -R138 ;  /* 0x8000008a528a7221 */ /* 0x000fe20000010000 */
[----:B------:R-:W-:-:S06]  /*72c0*/  FFMA.FTZ R115, R150, UR5, -R115 ;  /* 0x0000000596737c23 */ /* 0x000fcc0008010873 */
[----:B------:R-:W5:Y:S01]  /*72d0*/  MUFU.EX2 R105, R105 ;  /* 0x0000006900697308 */ /* 0x000f620000000800 */
[----:B------:R-:W-:Y:S01]  /*72e0*/  FFMA.FTZ R114, R114, UR5, -R218 ;  /* 0x0000000572727c23 */ /* 0x000fe200080108da */
[----:B--2---:R-:W-:-:S06]  /*72f0*/  FMUL.FTZ R82, R12, R133 ;  /* 0x000000850c527220 */ /* 0x004fcc0000410000 */
[----:B------:R-:W2:Y:S01]  /*7300*/  MUFU.EX2 R106, R106 ;  /* 0x0000006a006a7308 */ /* 0x000ea20000000800 */
[----:B------:R-:W-:-:S07]  /*7310*/  FMUL.FTZ R37, R14, R37 ;  /* 0x000000250e257220 */ /* 0x000fce0000410000 */
[----:B------:R-:W2:Y:S01]  /*7320*/  MUFU.EX2 R108, R108 ;  /* 0x0000006c006c7308 */ /* 0x000ea20000000800 */
[----:B------:R-:W-:Y:S01]  /*7330*/  FFMA.FTZ R113, R113, UR5, -R218 ;  /* 0x0000000571717c23 */ /* 0x000fe200080108da */
[--C-:B------:R-:W-:Y:S01]  /*7340*/  FADD.FTZ R61, R61, -R35.reuse ;  /* 0x800000233d3d7221 */ /* 0x100fe20000010000 */
[----:B------:R-:W-:-:S05]  /*7350*/  FADD.FTZ R63, R63, -R35 ;  /* 0x800000233f3f7221 */ /* 0x000fca0000010000 */
[----:B------:R-:W2:Y:S01]  /*7360*/  MUFU.EX2 R111, R111 ;  /* 0x0000006f006f7308 */ /* 0x000ea20000000800 */
[--C-:B------:R-:W-:Y:S01]  /*7370*/  FADD.FTZ R53, R53, -R33.reuse ;  /* 0x8000002135357221 */ /* 0x100fe20000010000 */
[----:B------:R-:W-:Y:S01]  /*7380*/  FADD.FTZ R55, R55, -R33 ;  /* 0x8000002137377221 */ /* 0x000fe20000010000 */
[----:B------:R-:W-:-:S05]  /*7390*/  F2FP.BF16.F32.PACK_AB R85, R85, R26 ;  /* 0x0000001a5555723e */ /* 0x000fca00000010ff */
[----:B------:R-:W2:Y:S01]  /*73a0*/  MUFU.EX2 R102, R102 ;  /* 0x0000006600667308 */ /* 0x000ea20000000800 */
[--C-:B------:R-:W-:Y:S01]  /*73b0*/  FADD.FTZ R57, R57, -R34.reuse ;  /* 0x8000002239397221 */ /* 0x100fe20000010000 */
[----:B------:R-:W-:Y:S01]  /*73c0*/  FADD.FTZ R59, R59, -R34 ;  /* 0x800000223b3b7221 */ /* 0x000fe20000010000 */
[----:B------:R-:W-:-:S05]  /*73d0*/  FMUL.FTZ R25, R228, R25 ;  /* 0x00000019e4197220 */ /* 0x000fca0000410000 */
[----:B------:R-:W2:Y:S01]  /*73e0*/  MUFU.EX2 R104, R104 ;  /* 0x0000006800687308 */ /* 0x000ea20000000800 */
[----:B------:R-:W-:Y:S01]  /*73f0*/  FMUL.FTZ R26, R226, R27 ;  /* 0x0000001be21a7220 */ /* 0x000fe20000410000 */
[----:B------:R-:W-:-:S06]  /*7400*/  F2FP.BF16.F32.PACK_AB R82, R37, R82 ;  /* 0x000000522552723e */ /* 0x000fcc00000010ff */
[----:B------:R-:W-:Y:S01]  /*7410*/  MUFU.EX2 R9, R9 ;  /* 0x0000000900097308 */ /* 0x000fe20000000800 */
[----:B------:R-:W-:-:S07]  /*7420*/  FADD.FTZ R65, R65, -R134 ;  /* 0x8000008641417221 */ /* 0x000fce0000010000 */
[----:B------:R-:W2:Y:S01]  /*7430*/  MUFU.EX2 R10, R10 ;  /* 0x0000000a000a7308 */ /* 0x000ea20000000800 */
[----:B------:R-:W-:-:S07]  /*7440*/  FADD.FTZ R38, R38, -R143 ;  /* 0x8000008f26267221 */ /* 0x000fce0000010000 */
[----:B------:R-:W2:Y:S01]  /*7450*/  MUFU.EX2 R11, R11 ;  /* 0x0000000b000b7308 */ /* 0x000ea20000000800 */
[----:B------:R-:W-:-:S07]  /*7460*/  FADD.FTZ R64, R64, -R136 ;  /* 0x8000008840407221 */ /* 0x000fce0000010000 */
[----:B------:R-:W2:Y:S01]  /*7470*/  MUFU.EX2 R97, R97 ;  /* 0x0000006100617308 */ /* 0x000ea20000000800 */
[----:B------:R-:W-:-:S07]  /*7480*/  FADD.FTZ R66, R66, -R136 ;  /* 0x8000008842427221 */ /* 0x000fce0000010000 */
[----:B------:R-:W-:Y:S08]  /*7490*/  MUFU.EX2 R98, R98 ;  /* 0x0000006200627308 */ /* 0x000ff00000000800 */
[----:B------:R-:W2:Y:S08]  /*74a0*/  MUFU.EX2 R99, R99 ;  /* 0x0000006300637308 */ /* 0x000eb00000000800 */
[----:B------:R-:W2:Y:S08]  /*74b0*/  MUFU.EX2 R100, R100 ;  /* 0x0000006400647308 */ /* 0x000eb00000000800 */
[----:B------:R-:W2:Y:S01]  /*74c0*/  MUFU.EX2 R109, R109 ;  /* 0x0000006d006d7308 */ /* 0x000ea20000000800 */
[----:B------:R-:W-:-:S07]  /*74d0*/  FADD.FTZ R221, R87, -R221 ;  /* 0x800000dd57dd7221 */ /* 0x000fce0000010000 */
[----:B------:R-:W2:Y:S08]  /*74e0*/  MUFU.EX2 R17, R17 ;  /* 0x0000001100117308 */ /* 0x000eb00000000800 */
[----:B------:R-:W-:Y:S08]  /*74f0*/  MUFU.EX2 R18, R18 ;  /* 0x0000001200127308 */ /* 0x000ff00000000800 */
[----:B------:R-:W2:Y:S08]  /*7500*/  MUFU.EX2 R19, R19 ;  /* 0x0000001300137308 */ /* 0x000eb00000000800 */
[----:B------:R-:W2:Y:S08]  /*7510*/  MUFU.EX2 R20, R20 ;  /* 0x0000001400147308 */ /* 0x000eb00000000800 */
[----:B------:R-:W2:Y:S08]  /*7520*/  MUFU.EX2 R21, R21 ;  /* 0x0000001500157308 */ /* 0x000eb00000000800 */
[----:B------:R-:W-:Y:S08]  /*7530*/  MUFU.EX2 R22, R22 ;  /* 0x0000001600167308 */ /* 0x000ff00000000800 */
[----:B------:R-:W2:Y:S08]  /*7540*/  MUFU.EX2 R23, R23 ;  /* 0x0000001700177308 */ /* 0x000eb00000000800 */
[----:B------:R-:W2:Y:S01]  /*7550*/  MUFU.EX2 R88, R88 ;  /* 0x0000005800587308 */ /* 0x000ea20000000800 */
[----:B------:R-:W-:-:S07]  /*7560*/  F2FP.BF16.F32.PACK_AB R87, R26, R25 ;  /* 0x000000191a57723e */ /* 0x000fce00000010ff */
        /* <DEDUP_REMOVED lines=8> */
[----:B------:R-:W-:-:S07]  /*75f0*/  FMUL.FTZ R25, R107, R65 ;  /* 0x000000416b197220 */ /* 0x000fce0000410000 */
[----:B------:R3:W-:Y:S01]  /*7600*/  MUFU.EX2 R35, R121 ;  /* 0x0000007900237308 */ /* 0x0007e20000000800 */
[----:B-1----:R-:W-:-:S07]  /*7610*/  FMUL.FTZ R38, R13, R38 ;  /* 0x000000260d267220 */ /* 0x002fce0000410000 */
[----:B------:R-:W1:Y:S01]  /*7620*/  MUFU.EX2 R110, R110 ;  /* 0x0000006e006e7308 */ /* 0x000e620000000800 */
[----:B---3--:R-:W-:Y:S01]  /*7630*/  FADD.FTZ R121, R67, -R134 ;  /* 0x8000008643797221 */ /* 0x008fe20000010000 */
[----:B------:R-:W-:-:S06]  /*7640*/  FADD.FTZ R67, R70, -R36 ;  /* 0x8000002446437221 */ /* 0x000fcc0000010000 */
[----:B------:R-:W3:Y:S01]  /*7650*/  MUFU.EX2 R112, R112 ;  /* 0x0000007000707308 */ /* 0x000ee20000000800 */
[----:B------:R-:W-:-:S07]  /*7660*/  FADD.FTZ R70, R69, -R219 ;  /* 0x800000db45467221 */ /* 0x000fce0000010000 */
[----:B------:R5:W3:Y:S01]  /*7670*/  MUFU.EX2 R33, R123 ;  /* 0x0000007b00217308 */ /* 0x000ae20000000800 */
[----:B------:R-:W-:Y:S01]  /*7680*/  FMUL.FTZ R39, R15, R39 ;  /* 0x000000270f277220 */ /* 0x000fe20000410000 */
[----:B----4-:R-:W-:-:S06]  /*7690*/  FMUL.FTZ R60, R101, R60 ;  /* 0x0000003c653c7220 */ /* 0x010fcc0000410000 */
[----:B------:R4:W3:Y:S01]  /*76a0*/  MUFU.EX2 R34, R122 ;  /* 0x0000007a00227308 */ /* 0x0008e20000000800 */
[----:B-----5:R-:W-:Y:S01]  /*76b0*/  FADD.FTZ R123, R68, -R36 ;  /* 0x80000024447b7221 */ /* 0x020fe20000010000 */
[----:B------:R-:W-:Y:S01]  /*76c0*/  FMUL.FTZ R61, R103, R61 ;  /* 0x0000003d673d7220 */ /* 0x000fe20000410000 */
[----:B------:R-:W-:-:S05]  /*76d0*/  FMUL.FTZ R64, R105, R64 ;  /* 0x0000004069407220 */ /* 0x000fca0000410000 */
[----:B------:R5:W3:Y:S01]  /*76e0*/  MUFU.EX2 R36, R120 ;  /* 0x0000007800247308 */ /* 0x000ae20000000800 */
[----:B--2---:R-:W-:Y:S01]  /*76f0*/  FMUL.FTZ R65, R106, R66 ;  /* 0x000000426a417220 */ /* 0x004fe20000410000 */
[----:B------:R-:W-:-:S06]  /*7700*/  FMUL.FTZ R26, R108, R121 ;  /* 0x000000796c1a7220 */ /* 0x000fcc0000410000 */
[----:B------:R-:W2:Y:S01]  /*7710*/  MUFU.EX2 R119, R119 ;  /* 0x0000007700777308 */ /* 0x000ea20000000800 */
[----:B----4-:R-:W-:Y:S01]  /*7720*/  FADD.FTZ R122, R72, -R125 ;  /* 0x8000007d487a7221 */ /* 0x010fe20000010000 */
[----:B------:R-:W-:-:S06]  /*7730*/  FADD.FTZ R134, R73, -R135 ;  /* 0x8000008749867221 */ /* 0x000fcc0000010000 */
[----:B------:R-:W4:Y:S01]  /*7740*/  MUFU.EX2 R118, R118 ;  /* 0x0000007600767308 */ /* 0x000f220000000800 */
[----:B------:R-:W-:-:S07]  /*7750*/  FADD.FTZ R41, R41, -R140 ;  /* 0x8000008c29297221 */ /* 0x000fce0000010000 */
[----:B------:R-:W4:Y:S01]  /*7760*/  MUFU.EX2 R117, R117 ;  /* 0x0000007500757308 */ /* 0x000f220000000800 */
[----:B------:R-:W-:-:S07]  /*7770*/  FADD.FTZ R43, R43, -R140 ;  /* 0x8000008c2b2b7221 */ /* 0x000fce0000010000 */
[----:B------:R-:W4:Y:S01]  /*7780*/  MUFU.EX2 R116, R116 ;  /* 0x0000007400747308 */ /* 0x000f220000000800 */
[----:B------:R-:W-:-:S07]  /*7790*/  FADD.FTZ R125, R74, -R125 ;  /* 0x8000007d4a7d7221 */ /* 0x000fce0000010000 */
[----:B------:R-:W4:Y:S01]  /*77a0*/  MUFU.EX2 R115, R115 ;  /* 0x0000007300737308 */ /* 0x000f220000000800 */
[----:B------:R-:W-:-:S07]  /*77b0*/  FADD.FTZ R135, R75, -R135 ;  /* 0x800000874b877221 */ /* 0x000fce0000010000 */
[----:B------:R-:W4:Y:S08]  /*77c0*/  MUFU.EX2 R114, R114 ;  /* 0x0000007200727308 */ /* 0x000f300000000800 */
[----:B------:R-:W4:Y:S01]  /*77d0*/  MUFU.EX2 R37, R113 ;  /* 0x0000007100257308 */ /* 0x000f220000000800 */
[--C-:B------:R-:W-:Y:S01]  /*77e0*/  FADD.FTZ R40, R40, -R141.reuse ;  /* 0x8000008d28287221 */ /* 0x100fe20000010000 */
        /* <DEDUP_REMOVED lines=14> */
[----:B-----5:R-:W-:Y:S01]  /*78d0*/  FADD.FTZ R120, R71, -R219 ;  /* 0x800000db47787221 */ /* 0x020fe20000010000 */
        /* <DEDUP_REMOVED lines=38> */
[----:B-1----:R-:W-:Y:S01]  /*7b40*/  FMUL.FTZ R67, R110, R67 ;  /* 0x000000436e437220 */ /* 0x002fe20000410000 */
[----:B------:R-:W-:Y:S01]  /*7b50*/  F2FP.BF16.F32.PACK_AB R86, R130, R86 ;  /* 0x000000568256723e */ /* 0x000fe200000010ff */
[----:B---3--:R-:W-:Y:S01]  /*7b60*/  FMUL.FTZ R120, R112, R120 ;  /* 0x0000007870787220 */ /* 0x008fe20000410000 */
        /* <DEDUP_REMOVED lines=26> */
[----:B------:R-:W-:Y:S01]  /*7d10*/  UMOV UR7, 0x40000040 ;  /* 0x4000004000077882 */ /* 0x000fe20000000000 */
[----:B------:R-:W-:Y:S01]  /*7d20*/  F2FP.BF16.F32.PACK_AB R73, R51, R50 ;  /* 0x000000323349723e */ /* 0x000fe200000010ff */
[----:B------:R-:W2:Y:S01]  /*7d30*/  LDL R38, [R1+0x34] ;  /* 0x0000340001267983 */ /* 0x000ea20000100800 */
[----:B------:R-:W-:-:S02]  /*7d40*/  F2FP.BF16.F32.PACK_AB R74, R53, R52 ;  /* 0x00000034354a723e */ /* 0x000fc400000010ff */
[----:B------:R-:W-:Y:S01]  /*7d50*/  F2FP.BF16.F32.PACK_AB R75, R55, R54 ;  /* 0x00000036374b723e */ /* 0x000fe200000010ff */
[----:B------:R-:W-:Y:S01]  /*7d60*/  STSM.16.MT88.4 [R39+0x20c00], R84 ;  /* 0x020c005427007844 */ /* 0x000fe20000004200 */
[----:B------:R-:W-:Y:S02]  /*7d70*/  R2UR UR4, R217 ;  /* 0x00000000d90472ca */ /* 0x000fe400000e0000 */
        /* <DEDUP_REMOVED lines=19> */
[----:B------:R-:W-:-:S05]  /*7eb0*/  UMOV UR6, UR4 ;  /* 0x0000000400067c82 */ /* 0x000fca0008000000 */
        /* <DEDUP_REMOVED lines=131> */
.L_x_6539:
        /* <DEDUP_REMOVED lines=70> */
.L_x_6540:
        /* <DEDUP_REMOVED lines=12> */
.L_x_6530:
        /* <DEDUP_REMOVED lines=34> */
.L_x_6510:
[----:B------:R-:W-:Y:S05]  /*8e30*/  @P0 BRA `(.L_x_6509) ;  /* 0x0000004000fc0947 */ /* 0x000fea0003800000 */
[----:B------:R-:W2:Y:S01]  /*8e40*/  LDC R12, c[0x0][0x850] ;  /* 0x00021400ff0c7b82 */ /* 0x000ea20000000800 */
[----:B------:R-:W3:Y:S01]  /*8e50*/  S2R R20, SR_TID.X ;  /* 0x0000000000147919 */ /* 0x000ee20000002100 */
[----:B------:R-:W-:Y:S01]  /*8e60*/  ULOP3.LUT UR4, URZ, UR38, URZ, 0x33, !UPT ;  /* 0x000000263f047292 */ /* 0x000fe2000f8e333f */
[----:B------:R-:W-:Y:S01]  /*8e70*/  IMAD.U32 R7, RZ, RZ, UR40 ;  /* 0x00000028ff077e24 */ /* 0x000fe2000f8e00ff */
[----:B------:R-:W-:Y:S01]  /*8e80*/  ULDC.64 UR6, c[0x0][0x840] ;  /* 0x0002100000067ab9 */ /* 0x000fe20000000a00 */
[----:B------:R-:W4:Y:S01]  /*8e90*/  S2R R21, SR_CgaCtaId ;  /* 0x0000000000157919 */ /* 0x000f220000008800 */
[----:B------:R-:W-:Y:S02]  /*8ea0*/  MOV R10, 0x400 ;  /* 0x00000400000a7802 */ /* 0x000fe40000000f00 */
[----:B------:R-:W5:Y:S08]  /*8eb0*/  LDC R2, c[0x0][0x8b4] ;  /* 0x00022d00ff027b82 */ /* 0x000f700000000800 */
[----:B------:R-:W1:Y:S01]  /*8ec0*/  LDC.64 R14, c[0x0][0x820] ;  /* 0x00020800ff0e7b82 */ /* 0x000e620000000a00 */
[----:B--2---:R-:W-:-:S07]  /*8ed0*/  ISETP.NE.AND P0, PT, R12, 0x1, PT ;  /* 0x000000010c00780c */ /* 0x004fce0003f05270 */
[----:B------:R-:W2:Y:S01]  /*8ee0*/  LDC.64 R16, c[0x0][0x848] ;  /* 0x00021200ff107b82 */ /* 0x000ea20000000a00 */
[----:B-----5:R-:W-:Y:S01]  /*8ef0*/  VIADD R18, R2, UR4 ;  /* 0x0000000402127c36 */ /* 0x020fe20008000000 */
[----:B------:R-:W-:Y:S01]  /*8f00*/  ULDC.64 UR4, c[0x0][0x818] ;  /* 0x0002060000047ab9 */ /* 0x000fe20000000a00 */
[----:B---3--:R-:W-:Y:S02]  /*8f10*/  VIADD R19, R20, 0xffffff80 ;  /* 0xffffff8014137836 */ /* 0x008fe40000000000 */
[----:B------:R-:W-:-:S03]  /*8f20*/  IMAD.SHL.U32 R4, R18, 0x2000, RZ ;  /* 0x0000200012047824 */ /* 0x000fc600078e00ff */
[----:B------:R-:W3:Y:S01]  /*8f30*/  @P0 LDC R0, c[0x0][0x854] ;  /* 0x00021500ff000b82 */ /* 0x000ee20000000800 */
[----:B----4-:R-:W-:Y:S02]  /*8f40*/  LEA R21, R21, R10, 0x18 ;  /* 0x0000000a15157211 */ /* 0x010fe400078ec0ff */
[----:B------:R-:W-:Y:S02]  /*8f50*/  SHF.R.S32.HI R2, RZ, 0x1f, R19 ;  /* 0x0000001fff027819 */ /* 0x000fe40000011413 */
[----:B------:R-:W-:Y:S02]  /*8f60*/  SHF.R.S32.HI R5, RZ, 0x1f, R4 ;  /* 0x0000001fff057819 */ /* 0x000fe40000011404 */
[----:B------:R-:W-:Y:S01]  /*8f70*/  LEA.HI R9, R2, R19, RZ, 0x7 ;  /* 0x0000001302097211 */ /* 0x000fe200078f38ff */
[----:B------:R-:W4:Y:S01]  /*8f80*/  @P0 LDC R3, c[0x0][0x858] ;  /* 0x00021600ff030b82 */ /* 0x000f220000000800 */
[----:B---3--:R-:W-:-:S05]  /*8f90*/  @P0 IMAD.HI.U32 R0, R0, UR40, RZ ;  /* 0x0000002800000c27 */ /* 0x008fca000f8e00ff */
[----:B----4-:R-:W-:-:S04]  /*8fa0*/  @P0 SHF.R.U32.HI R7, RZ, R3, R0 ;  /* 0x00000003ff070219 */ /* 0x010fc80000011600 */
[----:B------:R-:W-:Y:S01]  /*8fb0*/  SHF.R.S32.HI R8, RZ, 0x1f, R7 ;  /* 0x0000001fff087819 */ /* 0x000fe20000011407 */
[----:B------:R-:W-:-:S04]  /*8fc0*/  IMAD.WIDE.U32 R2, R7, UR4, R4 ;  /* 0x0000000407027c25 */ /* 0x000fc8000f8e0004 */
[C---:B------:R-:W-:Y:S02]  /*8fd0*/  IMAD R6, R8.reuse, UR6, RZ ;  /* 0x0000000608067c24 */ /* 0x040fe4000f8e02ff */
[----:B------:R-:W-:Y:S01]  /*8fe0*/  IMAD R0, R8, UR4, RZ ;  /* 0x0000000408007c24 */ /* 0x000fe2000f8e02ff */
[----:B------:R-:W-:Y:S01]  /*8ff0*/  USHF.R.S32.HI UR4, URZ, 0x1f, UR39 ;  /* 0x0000001f3f047899 */ /* 0x000fe20008011427 */
[C---:B-1----:R-:W-:Y:S02]  /*9000*/  IMAD R13, R7.reuse, UR7, R6 ;  /* 0x00000007070d7c24 */ /* 0x042fe4000f8e0206 */
[----:B------:R-:W-:Y:S01]  /*9010*/  IMAD R11, R7, UR5, R0 ;  /* 0x00000005070b7c24 */ /* 0x000fe2000f8e0200 */
[C---:B------:R-:W-:Y:S01]  /*9020*/  LOP3.LUT R0, R9.reuse, 0xfffff80, RZ, 0xc0, !PT ;  /* 0x0fffff8009007812 */ /* 0x040fe200078ec0ff */
[----:B------:R-:W-:Y:S02]  /*9030*/  IMAD.SHL.U32 R6, R9, 0x20, RZ ;  /* 0x0000002009067824 */ /* 0x000fe400078e00ff */
[----:B------:R-:W-:-:S03]  /*9040*/  IMAD.WIDE.U32 R4, R7, UR6, R4 ;  /* 0x0000000607047c25 */ /* 0x000fc6000f8e0004 */
[----:B------:R-:W-:Y:S01]  /*9050*/  LOP3.LUT R9, R6, 0x3ffff000, RZ, 0xc0, !PT ;  /* 0x3ffff00006097812 */ /* 0x000fe200078ec0ff */
[----:B------:R-:W-:Y:S02]  /*9060*/  IMAD.IADD R0, R19, 0x1, -R0 ;  /* 0x0000000113007824 */ /* 0x000fe400078e0a00 */
[----:B------:R-:W-:Y:S02]  /*9070*/  IMAD.IADD R3, R3, 0x1, R11 ;  /* 0x0000000103037824 */ /* 0x000fe400078e020b */
[----:B------:R-:W-:Y:S02]  /*9080*/  IMAD.IADD R5, R5, 0x1, R13 ;  /* 0x0000000105057824 */ /* 0x000fe400078e020d */
[----:B------:R-:W-:Y:S02]  /*9090*/  IMAD R6, R14, UR4, RZ ;  /* 0x000000040e067c24 */ /* 0x000fe4000f8e02ff */
[----:B--2---:R-:W-:Y:S01]  /*90a0*/  IMAD R10, R16, UR4, RZ ;  /* 0x00000004100a7c24 */ /* 0x004fe2000f8e02ff */
[----:B------:R-:W-:Y:S05]  /*90b0*/  WARPSYNC.ALL ;  /* 0x0000000000007948 */ /* 0x000fea0003800000 */
[----:B------:R-:W-:-:S02]  /*90c0*/  IMAD R0, R0, 0x4, R9 ;  /* 0x0000000400007824 */ /* 0x000fc400078e0209 */
[----:B------:R-:W-:Y:S02]  /*90d0*/  IMAD R11, R15, UR39, R6 ;  /* 0x000000270f0b7c24 */ /* 0x000fe4000f8e0206 */
[----:B------:R-:W-:-:S04]  /*90e0*/  IMAD.WIDE.U32 R2, R14, UR39, R2 ;  /* 0x000000270e027c25 */ /* 0x000fc8000f8e0002 */
[----:B------:R-:W-:Y:S02]  /*90f0*/  IMAD R9, R17, UR39, R10 ;  /* 0x0000002711097c24 */ /* 0x000fe4000f8e020a */
[----:B------:R-:W-:-:S04]  /*9100*/  IMAD.WIDE.U32 R4, R16, UR39, R4 ;  /* 0x0000002710047c25 */ /* 0x000fc8000f8e0004 */
[----:B------:R-:W-:Y:S02]  /*9110*/  IMAD R0, R0, 0x4, R21 ;  /* 0x0000000400007824 */ /* 0x000fe400078e0215 */
[----:B------:R-:W-:Y:S02]  /*9120*/  IMAD.IADD R11, R3, 0x1, R11 ;  /* 0x00000001030b7824 */ /* 0x000fe400078e020b */
[----:B------:R-:W-:Y:S01]  /*9130*/  IMAD.IADD R10, R5, 0x1, R9 ;  /* 0x00000001050a7824 */ /* 0x000fe200078e0209 */
[----:B------:R-:W-:Y:S01]  /*9140*/  BAR.SYNC.DEFER_BLOCKING 0x1, 0x100 ;  /* 0x0044000000007b1d */ /* 0x000fe20000010000 */
[----:B------:R-:W-:Y:S02]  /*9150*/  ISETP.NE.AND P0, PT, R19, RZ, PT ;  /* 0x000000ff1300720c */ /* 0x000fe40003f05270 */
[----:B------:R-:W-:-:S03]  /*9160*/  ISETP.NE.AND P1, PT, R20, 0x80, PT ;  /* 0x000000801400780c */ /* 0x000fc60003f25270 */
        /* <DEDUP_REMOVED lines=9> */
[----:B------:R-:W-:Y:S02]  /*9200*/  SHF.R.S32.HI R9, RZ, 0x1f, R6 ;  /* 0x0000001fff097819 */ /* 0x000fe40000011406 */
[----:B------:R-:W-:Y:S01]  /*9210*/  IADD3 R6, P2, P3, R6, UR4, R7 ;  /* 0x0000000406067c10 */ /* 0x000fe2000fb5e007 */
[----:B------:R3:W-:Y:S03]  /*9220*/  STS.128 [R0], R184 ;  /* 0x000000b800007388 */ /* 0x0007e60000000c00 */
[----:B------:R-:W-:Y:S01]  /*9230*/  IADD3.X R9, R9, UR5, R8, P2, P3 ;  /* 0x0000000509097c10 */ /* 0x000fe200097e6408 */
[C---:B------:R-:W-:Y:S01]  /*9240*/  IMAD.SHL.U32 R18, R6.reuse, 0x4, RZ ;  /* 0x0000000406127824 */ /* 0x040fe200078e00ff */
[----:B------:R-:W-:Y:S01]  /*9250*/  ULDC.64 UR4, c[0x0][0x868] ;  /* 0x00021a0000047ab9 */ /* 0x000fe20000000a00 */
[----:B------:R3:W-:Y:S01]  /*9260*/  STS.128 [R0+0x800], R188 ;  /* 0x000800bc00007388 */ /* 0x0007e20000000c00 */
[----:B------:R-:W-:Y:S01]  /*9270*/  SHF.L.U64.HI R13, R6, 0x2, R9 ;  /* 0x00000002060d7819 */ /* 0x000fe20000010209 */
[----:B------:R-:W-:Y:S01]  /*9280*/  IMAD.MOV R9, RZ, RZ, -R7 ;  /* 0x000000ffff097224 */ /* 0x000fe200078e0a07 */
[----:B------:R-:W-:Y:S01]  /*9290*/  IADD3 R6, P4, R18, UR4, RZ ;  /* 0x0000000412067c10 */ /* 0x000fe2000ff9e0ff */
[----:B------:R3:W-:Y:S01]  /*92a0*/  STS.128 [R0+0x1000], R192 ;  /* 0x001000c000007388 */ /* 0x0007e20000000c00 */
[----:B-1----:R-:W-:Y:S01]  /*92b0*/  LEA R14, P2, R2, R14, 0x2 ;  /* 0x0000000e020e7211 */ /* 0x002fe200078410ff */
[----:B------:R-:W-:Y:S01]  /*92c0*/  IMAD R9, R12, R9, UR40 ;  /* 0x000000280c097e24 */ /* 0x000fe2000f8e0209 */
        /* <DEDUP_REMOVED lines=8> */
.L_x_6544:
[----:B------:R-:W2:Y:S04]  /*9350*/  LDG.E.STRONG.GPU R8, desc[UR36][R6.64] ;  /* 0x0000002406087981 */ /* 0x000ea8000c1ef900 */
[----:B--2---:R-:W-:Y:S01]  /*9360*/  CCTL.IVALL ;  /* 0x00000000ff00798f */ /* 0x004fe20002000000 */
[----:B------:R-:W-:Y:S05]  /*9370*/  YIELD ;  /* 0x0000000000007946 */ /* 0x000fea0003800000 */
[----:B------:R-:W-:-:S13]  /*9380*/  ISETP.NE.AND P0, PT, R8, R9, PT ;  /* 0x000000090800720c */ /* 0x000fda0003f05270 */
[----:B------:R-:W-:Y:S05]  /*9390*/  @P0 BRA `(.L_x_6544) ;  /* 0xfffffffc00ec0947 */ /* 0x000fea000383ffff */
.L_x_6543:
[----:B------:R-:W-:Y:S05]  /*93a0*/  BSYNC B0 ;  /* 0x0000000000007941 */ /* 0x000fea0003800000 */
.L_x_6542:
[----:B------:R-:W-:Y:S01]  /*93b0*/  UMOV UR4, 0xffffffff ;  /* 0xffffffff00047882 */ /* 0x000fe20000000000 */
[----:B------:R-:W-:Y:S02]  /*93c0*/  LEA.HI.X R11, R2, R15, R11, 0x2, P2 ;  /* 0x0000000f020b7211 */ /* 0x000fe400010f140b */
[----:B------:R-:W-:Y:S01]  /*93d0*/  LEA.HI.X R10, R4, R17, R10, 0x2, P3 ;  /* 0x00000011040a7211 */ /* 0x000fe200018f140a */
[----:B------:R-:W-:Y:S06]  /*93e0*/  BRA.DIV UR4, `(.L_x_6545) ;  /* 0x0000004204187947 */ /* 0x000fec000b800000 */
[----:B------:R-:W-:Y:S01]  /*93f0*/  NOP ;  /* 0x0000000000007918 */ /* 0x000fe20000000000 */
.L_x_6634:
        /* <DEDUP_REMOVED lines=17> */
.L_x_6548:
[----:B------:R-:W-:Y:S01]  /*9510*/  @P0 ELECT P2, URZ, PT ;  /* 0x00000000003f082f */ /* 0x000fe20003840000 */
[----:B------:R1:W-:-:S12]  /*9520*/  UBLKRED.G.S.ADD.F32.RN [UR4], [UR6], UR7, desc[UR8] ;  /* 0x00000804060073bb */ /* 0x0003d800080a1407 */
[----:B------:R-:W-:Y:S02]  /*9530*/  @P2 PLOP3.LUT P0, PT, P2, PT, PT, 0x8, 0x0 ;  /* 0x000000000000281c */ /* 0x000fe4000170e170 */
[----:B------:R-:W-:-:S11]  /*9540*/  PLOP3.LUT P2, PT, PT, PT, PT, 0x8, 0x0 ;  /* 0x000000000000781c */ /* 0x000fd60003f4e170 */
[----:B-1----:R-:W-:Y:S05]  /*9550*/  @P0 BRA.U.ANY `(.L_x_6548) ;  /* 0xfffffffd00ec0947 */ /* 0x002fea000393ffff */
[----:B------:R0:W-:Y:S01]  /*9560*/  UTMACMDFLUSH ;  /* 0x00000000000079b7 */ /* 0x0001e20000000000 */
[----:B------:R-:W-:-:S04]  /*9570*/  DEPBAR.LE SB0, 0x0 ;  /* 0x000080000000791a */ /* 0x000fc80000000000 */
.L_x_6547:
[----:B------:R-:W-:Y:S05]  /*9580*/  BSYNC B0 ;  /* 0x0000000000007941 */ /* 0x000fea0003800000 */
.L_x_6546:
        /* <DEDUP_REMOVED lines=14> */
.L_x_6550:
[----:B------:R-:W-:Y:S05]  /*9670*/  BSYNC B0 ;  /* 0x0000000000007941 */ /* 0x000fea0003800000 */
.L_x_6549:
        /* <DEDUP_REMOVED lines=14> */
.L_x_6553:
[----:B-1-3--:R-:W2:Y:S04]  /*9760*/  LDG.E.STRONG.GPU R0, desc[UR36][R2.64] ;  /* 0x0000002402007981 */ /* 0x00aea8000c1ef900 */
[----:B--2---:R-:W-:Y:S01]  /*9770*/  CCTL.IVALL ;  /* 0x00000000ff00798f */ /* 0x004fe20002000000 */
[----:B------:R-:W-:Y:S05]  /*9780*/  YIELD ;  /* 0x0000000000007946 */ /* 0x000fea0003800000 */
[----:B------:R-:W-:-:S13]  /*9790*/  ISETP.NE.AND P0, PT, R0, R9, PT ;  /* 0x000000090000720c */ /* 0x000fda0003f05270 */
[----:B------:R-:W-:Y:S05]  /*97a0*/  @P0 BRA `(.L_x_6553) ;  /* 0xfffffffc00ec0947 */ /* 0x000fea000383ffff */
.L_x_6552:
[----:B------:R-:W-:Y:S05]  /*97b0*/  BSYNC B0 ;  /* 0x0000000000007941 */ /* 0x000fea0003800000 */
.L_x_6551:
[----:B------:R-:W-:-:S03]  /*97c0*/  UMOV UR4, 0xffffffff ;  /* 0xffffffff00047882 */ /* 0x000fc60000000000 */
[----:B------:R-:W-:Y:S05]  /*97d0*/  BRA.DIV UR4, `(.L_x_6554) ;  /* 0x0000003e04387947 */ /* 0x000fea000b800000 */
[----:B------:R-:W-:Y:S01]  /*97e0*/  NOP ;  /* 0x0000000000007918 */ /* 0x000fe20000000000 */
.L_x_6637:
        /* <DEDUP_REMOVED lines=17> */
.L_x_6557:
[----:B------:R-:W-:Y:S01]  /*9900*/  @P0 ELECT P2, URZ, PT ;  /* 0x00000000003f082f */ /* 0x000fe20003840000 */
[----:B------:R2:W-:-:S12]  /*9910*/  UBLKRED.G.S.ADD.F32.RN [UR4], [UR6], UR7, desc[UR8] ;  /* 0x00000804060073bb */ /* 0x0005d800080a1407 */
[----:B------:R-:W-:Y:S02]  /*9920*/  @P2 PLOP3.LUT P0, PT, P2, PT, PT, 0x8, 0x0 ;  /* 0x000000000000281c */ /* 0x000fe4000170e170 */
[----:B------:R-:W-:-:S11]  /*9930*/  PLOP3.LUT P2, PT, PT, PT, PT, 0x8, 0x0 ;  /* 0x000000000000781c */ /* 0x000fd60003f4e170 */
[----:B--2---:R-:W-:Y:S05]  /*9940*/  @P0 BRA.U.ANY `(.L_x_6557) ;  /* 0xfffffffd00ec0947 */ /* 0x004fea000393ffff */
[----:B------:R0:W-:Y:S01]  /*9950*/  UTMACMDFLUSH ;  /* 0x00000000000079b7 */ /* 0x0001e20000000000 */
[----:B------:R-:W-:-:S04]  /*9960*/  DEPBAR.LE SB0, 0x0 ;  /* 0x000080000000791a */ /* 0x000fc80000000000 */
.L_x_6556:
[----:B------:R-:W-:Y:S05]  /*9970*/  BSYNC B0 ;  /* 0x0000000000007941 */ /* 0x000fea0003800000 */
.L_x_6555:
        /* <DEDUP_REMOVED lines=14> */
.L_x_6505:
        /* <DEDUP_REMOVED lines=29> */
.L_x_6559:
[----:B------:R-:W-:Y:S01]  /*9c30*/  ULDC UR9, c[0x0][0x8cc] ;  /* 0x0002330000097ab9 */ /* 0x000fe20000000800 */
[----:B------:R-:W-:Y:S01]  /*9c40*/  UMOV UR7, UR8 ;  /* 0x0000000800077c82 */ /* 0x000fe20008000000 */
[----:B------:R-:W-:-:S11]  /*9c50*/  UISETP.NE.AND UP0, UPT, UR9, 0x1, UPT ;  /* 0x000000010900788c */ /* 0x000fd6000bf05270 */
[----:B------:R-:W-:Y:S02]  /*9c60*/  @UP0 ULDC.64 UR10, c[0x0][0x8d0] ;  /* 0x00023400000a0ab9 */ /* 0x000fe40000000a00 */
[----:B------:R-:W-:-:S04]  /*9c70*/  UIMAD.WIDE.U32 UR4, UR8, UR10, URZ ;  /* 0x0000000a080472a5 */ /* 0x000fc8000f8e003f */
[----:B------:R-:W-:-:S04]  /*9c80*/  @UP0 USHF.R.U32.HI UR7, URZ, UR11, UR5 ;  /* 0x0000000b3f070299 */ /* 0x000fc80008011605 */
[----:B------:R-:W-:-:S12]  /*9c90*/  UIMAD UR4, UR7, UR9, URZ ;  /* 0x00000009070472a4 */ /* 0x000fd8000f8e023f */
.L_x_6560:
        /* <DEDUP_REMOVED lines=84> */
.L_x_6564:
[----:B------:R-:W2:Y:S04]  /*a1e0*/  LDG.E.STRONG.GPU R4, desc[UR36][R2.64] ;  /* 0x0000002402047981 */ /* 0x000ea8000c1ef900 */
[----:B--2---:R-:W-:Y:S01]  /*a1f0*/  CCTL.IVALL ;  /* 0x00000000ff00798f */ /* 0x004fe20002000000 */
[----:B------:R-:W-:Y:S05]  /*a200*/  YIELD ;  /* 0x0000000000007946 */ /* 0x000fea0003800000 */
[----:B------:R-:W-:-:S13]  /*a210*/  ISETP.NE.AND P1, PT, R4, R5, PT ;  /* 0x000000050400720c */ /* 0x000fda0003f25270 */
[----:B------:R-:W-:Y:S05]  /*a220*/  @P1 BRA `(.L_x_6564) ;  /* 0xfffffffc00ec1947 */ /* 0x000fea000383ffff */
.L_x_6563:
[----:B------:R-:W-:Y:S05]  /*a230*/  BSYNC B0 ;  /* 0x0000000000007941 */ /* 0x000fea0003800000 */
.L_x_6562:
[----:B------:R-:W-:-:S03]  /*a240*/  UMOV UR4, 0xffffffff ;  /* 0xffffffff00047882 */ /* 0x000fc60000000000 */
[----:B------:R-:W-:Y:S05]  /*a250*/  BRA.DIV UR4, `(.L_x_6565) ;  /* 0x0000003204b47947 */ /* 0x000fea000b800000 */
[----:B------:R-:W-:Y:S01]  /*a260*/  NOP ;  /* 0x0000000000007918 */ /* 0x000fe20000000000 */
.L_x_6640:
        /* <DEDUP_REMOVED lines=22> */
.L_x_6567:
[----:B------:R-:W-:Y:S05]  /*a3d0*/  BSYNC B0 ;  /* 0x0000000000007941 */ /* 0x000fea0003800000 */
.L_x_6566:
        /* <DEDUP_REMOVED lines=20> */
.L_x_6569:
[----:B------:R-:W-:Y:S05]  /*a520*/  BSYNC B0 ;  /* 0x0000000000007941 */ /* 0x000fea0003800000 */
.L_x_6568:
[----:B------:R-:W-:Y:S06]  /*a530*/  BAR.ARV 0xa, 0xa0 ;  /* 0x0282800000007b1d */ /* 0x000fec0000002000 */
[----:B------:R-:W-:Y:S04]  /*a540*/  BSSY B0, `(.L_x_6570) ;  /* 0x0000003000007945 */ /* 0x000fe80003800000 */
[----:B------:R-:W-:Y:S05]  /*a550*/  @!P0 BRA `(.L_x_6571) ;  /* 0x0000000000048947 */ /* 0x000fea0003800000 */
[----:B------:R-:W-:-:S04]  /*a560*/  DEPBAR.LE SB0, 0x0 ;  /* 0x000080000000791a */ /* 0x000fc80000000000 */
.L_x_6571:
[----:B------:R-:W-:Y:S05]  /*a570*/  BSYNC B0 ;  /* 0x0000000000007941 */ /* 0x000fea0003800000 */
.L_x_6570:
        /* <DEDUP_REMOVED lines=19> */
.L_x_6573:
[----:B------:R-:W-:Y:S05]  /*a6b0*/  BSYNC B0 ;  /* 0x0000000000007941 */ /* 0x000fea0003800000 */
.L_x_6572:
[----:B------:R-:W-:Y:S01]  /*a6c0*/  UIADD3 UR17, UR8, 0x1, URZ ;  /* 0x0000000108117890 */ /* 0x000fe2000fffe03f */
[----:B------:R-:W-:Y:S11]  /*a6d0*/  BRA `(.L_x_6574) ;  /* 0x0000000000047947 */ /* 0x000ff60003800000 */
.L_x_6561:
[----:B------:R-:W-:-:S05]  /*a6e0*/  UMOV UR17, UR8 ;  /* 0x0000000800117c82 */ /* 0x000fca0008000000 */
.L_x_6574:
        /* <DEDUP_REMOVED lines=12> */
.L_x_6599:
        /* <DEDUP_REMOVED lines=18> */
.L_x_6577:
[----:B------:R-:W2:Y:S04]  /*a8d0*/  LDG.E.STRONG.GPU R4, desc[UR36][R2.64] ;  /* 0x0000002402047981 */ /* 0x000ea8000c1ef900 */
[----:B--2---:R-:W-:Y:S01]  /*a8e0*/  CCTL.IVALL ;  /* 0x00000000ff00798f */ /* 0x004fe20002000000 */
[----:B------:R-:W-:Y:S05]  /*a8f0*/  YIELD ;  /* 0x0000000000007946 */ /* 0x000fea0003800000 */
[----:B------:R-:W-:-:S13]  /*a900*/  ISETP.NE.AND P1, PT, R4, R5, PT ;  /* 0x000000050400720c */ /* 0x000fda0003f25270 */
[----:B------:R-:W-:Y:S05]  /*a910*/  @P1 BRA `(.L_x_6577) ;  /* 0xfffffffc00ec1947 */ /* 0x000fea000383ffff */
.L_x_6576:
[----:B------:R-:W-:Y:S05]  /*a920*/  BSYNC B0 ;  /* 0x0000000000007941 */ /* 0x000fea0003800000 */
.L_x_6575:
[----:B------:R-:W-:-:S03]  /*a930*/  UMOV UR18, 0xffffffff ;  /* 0xffffffff00127882 */ /* 0x000fc60000000000 */
[----:B------:R-:W-:Y:S05]  /*a940*/  BRA.DIV UR18, `(.L_x_6578) ;  /* 0x0000002e12147947 */ /* 0x000fea000b800000 */
[----:B------:R-:W-:Y:S01]  /*a950*/  NOP ;  /* 0x0000000000007918 */ /* 0x000fe20000000000 */
.L_x_6643:
        /* <DEDUP_REMOVED lines=19> */
.L_x_6580:
[----:B------:R-:W-:Y:S05]  /*aa90*/  BSYNC B0 ;  /* 0x0000000000007941 */ /* 0x000fea0003800000 */
.L_x_6579:
        /* <DEDUP_REMOVED lines=15> */
.L_x_6582:
[----:B------:R-:W-:Y:S05]  /*ab90*/  BSYNC B0 ;  /* 0x0000000000007941 */ /* 0x000fea0003800000 */
.L_x_6581:
[----:B------:R-:W-:Y:S06]  /*aba0*/  BAR.ARV 0xa, 0xa0 ;  /* 0x0282800000007b1d */ /* 0x000fec0000002000 */
[----:B------:R-:W-:Y:S04]  /*abb0*/  BSSY B0, `(.L_x_6583) ;  /* 0x0000003000007945 */ /* 0x000fe80003800000 */
[----:B------:R-:W-:Y:S05]  /*abc0*/  @!P0 BRA `(.L_x_6584) ;  /* 0x0000000000048947 */ /* 0x000fea0003800000 */
[----:B------:R-:W-:-:S04]  /*abd0*/  DEPBAR.LE SB0, 0x0 ;  /* 0x000080000000791a */ /* 0x000fc80000000000 */
.L_x_6584:
[----:B------:R-:W-:Y:S05]  /*abe0*/  BSYNC B0 ;  /* 0x0000000000007941 */ /* 0x000fea0003800000 */
.L_x_6583:
        /* <DEDUP_REMOVED lines=19> */
.L_x_6586:
[----:B------:R-:W-:Y:S05]  /*ad20*/  BSYNC B0 ;  /* 0x0000000000007941 */ /* 0x000fea0003800000 */
.L_x_6585:
        /* <DEDUP_REMOVED lines=17> */
.L_x_6589:
[----:B------:R-:W2:Y:S04]  /*ae40*/  LDG.E.STRONG.GPU R4, desc[UR36][R2.64] ;  /* 0x0000002402047981 */ /* 0x000ea8000c1ef900 */
[----:B--2---:R-:W-:Y:S01]  /*ae50*/  CCTL.IVALL ;  /* 0x00000000ff00798f */ /* 0x004fe20002000000 */
[----:B------:R-:W-:Y:S05]  /*ae60*/  YIELD ;  /* 0x0000000000007946 */ /* 0x000fea0003800000 */
[----:B------:R-:W-:-:S13]  /*ae70*/  ISETP.NE.AND P1, PT, R4, R5, PT ;  /* 0x000000050400720c */ /* 0x000fda0003f25270 */
[----:B------:R-:W-:Y:S05]  /*ae80*/  @P1 BRA `(.L_x_6589) ;  /* 0xfffffffc00ec1947 */ /* 0x000fea000383ffff */
.L_x_6588:
[----:B------:R-:W-:Y:S05]  /*ae90*/  BSYNC B0 ;  /* 0x0000000000007941 */ /* 0x000fea0003800000 */
.L_x_6587:
[----:B------:R-:W-:-:S03]  /*aea0*/  UMOV UR10, 0xffffffff ;  /* 0xffffffff000a7882 */ /* 0x000fc60000000000 */
[----:B------:R-:W-:Y:S05]  /*aeb0*/  BRA.DIV UR10, `(.L_x_6590) ;  /* 0x000000260ad47947 */ /* 0x000fea000b800000 */
[----:B------:R-:W-:Y:S01]  /*aec0*/  NOP ;  /* 0x0000000000007918 */ /* 0x000fe20000000000 */
.L_x_6646:
        /* <DEDUP_REMOVED lines=15> */
.L_x_6592:
[----:B------:R-:W-:Y:S05]  /*afc0*/  BSYNC B0 ;  /* 0x0000000000007941 */ /* 0x000fea0003800000 */
.L_x_6591:
        /* <DEDUP_REMOVED lines=15> */
.L_x_6594:
[----:B------:R-:W-:Y:S05]  /*b0c0*/  BSYNC B0 ;  /* 0x0000000000007941 */ /* 0x000fea0003800000 */
.L_x_6593:
[----:B------:R-:W-:Y:S06]  /*b0d0*/  BAR.ARV 0xa, 0xa0 ;  /* 0x0282800000007b1d */ /* 0x000fec0000002000 */
[----:B------:R-:W-:Y:S04]  /*b0e0*/  BSSY B0, `(.L_x_6595) ;  /* 0x0000003000007945 */ /* 0x000fe80003800000 */
[----:B------:R-:W-:Y:S05]  /*b0f0*/  @!P0 BRA `(.L_x_6596) ;  /* 0x0000000000048947 */ /* 0x000fea0003800000 */
[----:B------:R-:W-:-:S04]  /*b100*/  DEPBAR.LE SB0, 0x0 ;  /* 0x000080000000791a */ /* 0x000fc80000000000 */
.L_x_6596:
[----:B------:R-:W-:Y:S05]  /*b110*/  BSYNC B0 ;  /* 0x0000000000007941 */ /* 0x000fea0003800000 */
.L_x_6595:
        /* <DEDUP_REMOVED lines=19> */
.L_x_6598:
[----:B------:R-:W-:Y:S05]  /*b250*/  BSYNC B0 ;  /* 0x0000000000007941 */ /* 0x000fea0003800000 */
.L_x_6597:
[----:B------:R-:W-:Y:S02]  /*b260*/  UIADD3 UR17, UR17, 0x2, URZ ;  /* 0x0000000211117890 */ /* 0x000fe4000fffe03f */
[----:B------:R-:W-:Y:S02]  /*b270*/  UIADD3 UR4, UR4, 0x4000, URZ ;  /* 0x0000400004047890 */ /* 0x000fe4000fffe03f */
[----:B------:R-:W-:-:S06]  /*b280*/  UISETP.GE.AND UP0, UPT, UR17, UR5, UPT ;  /* 0x000000051100728c */ /* 0x000fcc000bf06270 */
[----:B------:R-:W-:-:S13]  /*b290*/  PLOP3.LUT P1, PT, PT, PT, UP0, 0x80, 0x0 ;  /* 0x000000000000781c */ /* 0x000fda0003f2f008 */
[----:B------:R-:W-:Y:S05]  /*b2a0*/  @!P1 BRA `(.L_x_6599) ;  /* 0xfffffff400409947 */ /* 0x000fea000383ffff */
[----:B------:R-:W-:Y:S05]  /*b2b0*/  BRA `(.L_x_6509) ;  /* 0x0000001c00dc7947 */ /* 0x000fea0003800000 */
.L_x_6558:
        /* <DEDUP_REMOVED lines=21> */
.L_x_6600:
[----:B------:R-:W-:Y:S01]  /*b410*/  ULDC UR9, c[0x0][0x8cc] ;  /* 0x0002330000097ab9 */ /* 0x000fe20000000800 */
[----:B------:R-:W-:Y:S01]  /*b420*/  UMOV UR7, UR8 ;  /* 0x0000000800077c82 */ /* 0x000fe20008000000 */
[----:B------:R-:W-:-:S11]  /*b430*/  UISETP.NE.AND UP0, UPT, UR9, 0x1, UPT ;  /* 0x000000010900788c */ /* 0x000fd6000bf05270 */
[----:B------:R-:W-:Y:S02]  /*b440*/  @UP0 ULDC.64 UR10, c[0x0][0x8d0] ;  /* 0x00023400000a0ab9 */ /* 0x000fe40000000a00 */
[----:B------:R-:W-:-:S04]  /*b450*/  UIMAD.WIDE.U32 UR4, UR8, UR10, URZ ;  /* 0x0000000a080472a5 */ /* 0x000fc8000f8e003f */
[----:B------:R-:W-:-:S04]  /*b460*/  @UP0 USHF.R.U32.HI UR7, URZ, UR11, UR5 ;  /* 0x0000000b3f070299 */ /* 0x000fc80008011605 */
[----:B------:R-:W-:-:S12]  /*b470*/  UIMAD UR4, UR7, UR9, URZ ;  /* 0x00000009070472a4 */ /* 0x000fd8000f8e023f */
.L_x_6601:
        /* <DEDUP_REMOVED lines=78> */
.L_x_6647:
        /* <DEDUP_REMOVED lines=12> */
.L_x_6605:
        /* <DEDUP_REMOVED lines=70> */
.L_x_6616:
[----:B------:R-:W-:-:S04]  /*be80*/  SHF.L.U32 R19, R10, 0x1f, RZ ;  /* 0x0000001f0a137819 */ /* 0x000fc800000006ff */
[----:B------:R-:W2:Y:S02]  /*be90*/  SYNCS.PHASECHK.TRANS64.TRYWAIT P1, [R0+URZ+0x30c40], R19 ;  /* 0x030c4013000075a7 */ /* 0x000ea4000802017f */
[----:B--2---:R-:W-:Y:S05]  /*bea0*/  @!P1 BRA `(.L_x_6608) ;  /* 0x0000001800089947 */ /* 0x004fea0003800000 */
.L_x_6648:
        /* <DEDUP_REMOVED lines=8> */
.L_x_6609:
        /* <DEDUP_REMOVED lines=30> */
.L_x_6649:
        /* <DEDUP_REMOVED lines=8> */
.L_x_6611:
        /* <DEDUP_REMOVED lines=30> */
.L_x_6650:
        /* <DEDUP_REMOVED lines=8> */
.L_x_6613:
        /* <DEDUP_REMOVED lines=25> */
.L_x_6652:
        /* <DEDUP_REMOVED lines=8> */
.L_x_6615:
        /* <DEDUP_REMOVED lines=28> */
.L_x_6607:
[----:B-1----:R-:W2:Y:S04]  /*c7c0*/  LDL.LU R4, [R1+0x10] ;  /* 0x0000100001047983 */ /* 0x002ea80000300800 */
[----:B------:R1:W5:Y:S01]  /*c7d0*/  LDL R5, [R1+0x14] ;  /* 0x0000140001057983 */ /* 0x0003620000100800 */
[----:B--2---:R-:W-:-:S13]  /*c7e0*/  ISETP.NE.AND P1, PT, R4, RZ, PT ;  /* 0x000000ff0400720c */ /* 0x004fda0003f25270 */
[----:B-1----:R-:W-:Y:S05]  /*c7f0*/  @!P1 BRA `(.L_x_6606) ;  /* 0x0000000400249947 */ /* 0x002fea0003800000 */
[----:B------:R-:W-:-:S04]  /*c800*/  SHF.L.U32 R14, R10, 0x1f, RZ ;  /* 0x0000001f0a0e7819 */ /* 0x000fc800000006ff */
[----:B------:R-:W1:Y:S02]  /*c810*/  SYNCS.PHASECHK.TRANS64.TRYWAIT P1, [R0+URZ+0x30c40], R14 ;  /* 0x030c400e000075a7 */ /* 0x000e64000802017f */
[----:B-1----:R-:W-:Y:S05]  /*c820*/  @!P1 BRA `(.L_x_6617) ;  /* 0x0000000c00fc9947 */ /* 0x002fea0003800000 */
.L_x_6653:
        /* <DEDUP_REMOVED lines=8> */
.L_x_6618:
        /* <DEDUP_REMOVED lines=27> */
.L_x_6654:
        /* <DEDUP_REMOVED lines=8> */
.L_x_6620:
        /* <DEDUP_REMOVED lines=27> */
.L_x_6606:
        /* <DEDUP_REMOVED lines=8> */
.L_x_6655:
[----:B------:R-:W-:Y:S05]  /*cd10*/  @P1 BRA `(.L_x_6622) ;  /* 0x0000000000181947 */ /* 0x000fea0003800000 */
[----:B------:R-:W4:Y:S01]  /*cd20*/  S2R R2, SR_TID.X ;  /* 0x0000000000027919 */ /* 0x000f220000002100 */
[----:B---3--:R-:W-:-:S04]  /*cd30*/  IMAD.MOV.U32 R3, RZ, RZ, 0x4200 ;  /* 0x00004200ff037424 */ /* 0x008fc800078e00ff */
[----:B------:R3:W-:Y:S01]  /*cd40*/  SYNCS.ARRIVE.TRANS64 RZ, [R4+URZ+0x30c30], R3 ;  /* 0x030c300304ff79a7 */ /* 0x0007e2000800003f */
[----:B----4-:R-:W-:-:S13]  /*cd50*/  LOP3.LUT P0, RZ, R2, 0x1f, RZ, 0xc0, !PT ;  /* 0x0000001f02ff7812 */ /* 0x010fda000780c0ff */
[----:B---3--:R-:W-:Y:S05]  /*cd60*/  @!P0 BRA `(.L_x_6622) ;  /* 0x0000000000048947 */ /* 0x008fea0003800000 */
[----:B------:R-:W-:Y:S01]  /*cd70*/  BPT.TRAP 0x1 ;  /* 0x000000040000795c */ /* 0x000fe20000300000 */
.L_x_6622:
        /* <DEDUP_REMOVED lines=37> */
.L_x_6603:
[----:B------:R-:W-:Y:S05]  /*cfd0*/  BSYNC B0 ;  /* 0x0000000000007941 */ /* 0x000fea0003800000 */
.L_x_6602:
[----:B------:R-:W-:-:S03]  /*cfe0*/  UMOV UR4, 0xffffffff ;  /* 0xffffffff00047882 */ /* 0x000fc60000000000 */
[----:B------:R-:W-:Y:S05]  /*cff0*/  BRA.DIV UR4, `(.L_x_6623) ;  /* 0x0000000a04447947 */ /* 0x000fea000b800000 */
[----:B------:R-:W-:-:S13]  /*d000*/  ELECT P6, URZ, PT ;  /* 0x00000000003f782f */ /* 0x000fda00038c0000 */
.L_x_6658:
[----:B------:R-:W-:Y:S05]  /*d010*/  @!P6 BRA `(.L_x_6509) ;  /* 0x000000000084e947 */ /* 0x000fea0003800000 */
[----:B------:R-:W2:Y:S02]  /*d020*/  LDL.LU R2, [R1+0x18] ;  /* 0x0000180001027983 */ /* 0x000ea40000300800 */
[----:B--2---:R-:W-:-:S04]  /*d030*/  LOP3.LUT R2, R2, 0x2, RZ, 0xfc, !PT ;  /* 0x0000000202027812 */ /* 0x004fc800078efcff */
[----:B------:R-:W-:-:S13]  /*d040*/  ISETP.NE.AND P2, PT, R2, 0x3, PT ;  /* 0x000000030200780c */ /* 0x000fda0003f45270 */
[----:B------:R-:W-:Y:S05]  /*d050*/  @!P2 BRA `(.L_x_6624) ;  /* 0x000000000004a947 */ /* 0x000fea0003800000 */
[----:B------:R-:W-:Y:S01]  /*d060*/  BPT.TRAP 0x1 ;  /* 0x000000040000795c */ /* 0x000fe20000300000 */
.L_x_6624:
        /* <DEDUP_REMOVED lines=15> */
.L_x_6659:
[----:B------:R-:W2:Y:S02]  /*d160*/  SYNCS.PHASECHK.TRANS64.TRYWAIT P0, [R3+URZ], R2 ;  /* 0x00000002030075a7 */ /* 0x000ea4000800017f */
[----:B--2---:R-:W-:Y:S05]  /*d170*/  @!P0 BRA `(.L_x_6626) ;  /* 0x0000000800188947 */ /* 0x004fea0003800000 */
.L_x_6660:
[----:B------:R-:W-:Y:S05]  /*d180*/  @!P2 BRA `(.L_x_6627) ;  /* 0x000000000004a947 */ /* 0x000fea0003800000 */
[----:B------:R-:W-:Y:S01]  /*d190*/  BPT.TRAP 0x1 ;  /* 0x000000040000795c */ /* 0x000fe20000300000 */
.L_x_6627:
[----:B--2---:R-:W-:-:S04]  /*d1a0*/  VIADD R3, R8, 0x30c40 ;  /* 0x00030c4008037836 */ /* 0x004fc80000000000 */
[----:B------:R-:W-:-:S04]  /*d1b0*/  IMAD R5, R0, 0x8, R3 ;  /* 0x0000000800057824 */ /* 0x000fc800078e0203 */
[----:B------:R-:W2:Y:S02]  /*d1c0*/  SYNCS.PHASECHK.TRANS64.TRYWAIT P0, [R5+URZ], R4 ;  /* 0x00000004050075a7 */ /* 0x000ea4000800017f */
[----:B--2---:R-:W-:Y:S05]  /*d1d0*/  @!P0 BRA `(.L_x_6628) ;  /* 0x0000000800148947 */ /* 0x004fea0003800000 */
.L_x_6661:
[----:B------:R-:W-:-:S07]  /*d1e0*/  IMAD R3, R6, 0x8, R3 ;  /* 0x0000000806037824 */ /* 0x000fce00078e0203 */
.L_x_6629:
[----:B---3--:R3:W4:Y:S02]  /*d1f0*/  SYNCS.PHASECHK.TRANS64.TRYWAIT P0, [R3+URZ], R2 ;  /* 0x00000002030075a7 */ /* 0x008724000800017f */
[----:B----4-:R-:W-:Y:S05]  /*d200*/  @!P0 NANOSLEEP.SYNCS 0x989680 ;  /* 0x009896800000895d */ /* 0x010fea0003900000 */
[----:B------:R-:W4:Y:S02]  /*d210*/  @!P0 SYNCS.PHASECHK.TRANS64 P0, [R3+URZ], R2 ;  /* 0x00000002030085a7 */ /* 0x000f24000800007f */
[----:B----4-:R-:W-:Y:S05]  /*d220*/  @!P0 BRA `(.L_x_6629) ;  /* 0xfffffffc00f08947 */ /* 0x010fea000383ffff */
.L_x_6509:
[----:B------:R-:W-:Y:S05]  /*d230*/  BSYNC B6 ;  /* 0x0000000000067941 */ /* 0x000fea0003800000 */
.L_x_6504:
[----:B------:R-:W-:Y:S05]  /*d240*/  EXIT ;  /* 0x000000000000794d */ /* 0x000fea0003800000 */
.L_x_6515:
[----:B------:R-:W-:Y:S02]  /*d250*/  IMAD.MOV.U32 R12, RZ, RZ, RZ ;  /* 0x000000ffff0c7224 */ /* 0x000fe400078e00ff */
[----:B------:R-:W-:Y:S02]  /*d260*/  IMAD.MOV.U32 R11, RZ, RZ, 0x1f ;  /* 0x0000001fff0b7424 */ /* 0x000fe400078e00ff */
[----:B------:R-:W-:-:S07]  /*d270*/  IMAD.MOV.U32 R15, RZ, RZ, -0x1 ;  /* 0xffffffffff0f7424 */ /* 0x000fce00078e00ff */
[----:B------:R-:W-:Y:S05]  /*d280*/  WARPSYNC.COLLECTIVE R15, `(.L_x_6630) ;  /* 0x000000000f087348 */ /* 0x000fea0003c00000 */
[----:B------:R1:W2:Y:S02]  /*d290*/  SHFL.IDX P6, R14, R13, R12, R11 ;  /* 0x0000000c0d0e7389 */ /* 0x0002a400000c000b */
[----:B-12---:R-:W-:Y:S01]  /*d2a0*/  ENDCOLLECTIVE ;  /* 0x000000000000791b */ /* 0x006fe20003800000 */
.L_x_6630:
[----:B------:R-:W-:Y:S05]  /*d2b0*/  BRA `(.L_x_6631) ;  /* 0xffffff3c00947947 */ /* 0x000fea000383ffff */
.L_x_6517:
[----:B---3--:R3:W4:Y:S02]  /*d2c0*/  SYNCS.PHASECHK.TRANS64.TRYWAIT P0, [R236+URZ+0x30c00], R11 ;  /* 0x030c000bec0075a7 */ /* 0x008724000800017f */
[----:B----4-:R-:W-:Y:S05]  /*d2d0*/  @!P0 NANOSLEEP.SYNCS 0x989680 ;  /* 0x009896800000895d */ /* 0x010fea0003900000 */
[----:B------:R-:W4:Y:S02]  /*d2e0*/  @!P0 SYNCS.PHASECHK.TRANS64 P0, [R236+URZ+0x30c00], R11 ;  /* 0x030c000bec0085a7 */ /* 0x000f24000800007f */
[----:B----4-:R-:W-:Y:S05]  /*d2f0*/  @!P0 BRA `(.L_x_6517) ;  /* 0xfffffffc00f08947 */ /* 0x010fea000383ffff */
[----:B------:R-:W-:Y:S05]  /*d300*/  BRA `(.L_x_6516) ;  /* 0xffffff3c00c87947 */ /* 0x000fea000383ffff */
.L_x_6522:
[----:B--2---:R2:W3:Y:S02]  /*d310*/  SYNCS.PHASECHK.TRANS64.TRYWAIT P1, [R6+URZ+0x30c10], R17 ;  /* 0x030c1011060075a7 */ /* 0x0044e4000802017f */
[----:B---3--:R-:W-:Y:S05]  /*d320*/  @!P1 NANOSLEEP.SYNCS 0x989680 ;  /* 0x009896800000995d */ /* 0x008fea0003900000 */
[----:B------:R-:W3:Y:S02]  /*d330*/  @!P1 SYNCS.PHASECHK.TRANS64 P1, [R6+URZ+0x30c10], R17 ;  /* 0x030c1011060095a7 */ /* 0x000ee4000802007f */
[----:B---3--:R-:W-:Y:S05]  /*d340*/  @!P1 BRA `(.L_x_6522) ;  /* 0xfffffffc00f09947 */ /* 0x008fea000383ffff */
[----:B------:R-:W-:Y:S05]  /*d350*/  BRA `(.L_x_6521) ;  /* 0xffffff4800887947 */ /* 0x000fea000383ffff */
.L_x_6526:
[----:B------:R1:W1:Y:S02]  /*d360*/  SYNCS.PHASECHK.TRANS64.TRYWAIT P1, [R6+URZ+0x30c30], R17 ;  /* 0x030c3011060075a7 */ /* 0x000264000802017f */
[----:B-1----:R-:W-:Y:S05]  /*d370*/  @!P1 NANOSLEEP.SYNCS 0x989680 ;  /* 0x009896800000995d */ /* 0x002fea0003900000 */
[----:B------:R-:W1:Y:S02]  /*d380*/  @!P1 SYNCS.PHASECHK.TRANS64 P1, [R6+URZ+0x30c30], R17 ;  /* 0x030c3011060095a7 */ /* 0x000e64000802007f */
[----:B-1----:R-:W-:Y:S05]  /*d390*/  @!P1 BRA `(.L_x_6526) ;  /* 0xfffffffc00f09947 */ /* 0x002fea000383ffff */
[----:B------:R-:W-:Y:S05]  /*d3a0*/  BRA `(.L_x_6525) ;  /* 0xffffff4c00a47947 */ /* 0x000fea000383ffff */
.L_x_6534:
[----:B--2---:R2:W3:Y:S02]  /*d3b0*/  SYNCS.PHASECHK.TRANS64.TRYWAIT P1, [R7+URZ+0x30c10], R20 ;  /* 0x030c1014070075a7 */ /* 0x0044e4000802017f */
[----:B---3--:R-:W-:Y:S05]  /*d3c0*/  @!P1 NANOSLEEP.SYNCS 0x989680 ;  /* 0x009896800000995d */ /* 0x008fea0003900000 */
[----:B------:R-:W3:Y:S02]  /*d3d0*/  @!P1 SYNCS.PHASECHK.TRANS64 P1, [R7+URZ+0x30c10], R20 ;  /* 0x030c1014070095a7 */ /* 0x000ee4000802007f */
[----:B---3--:R-:W-:Y:S05]  /*d3e0*/  @!P1 BRA `(.L_x_6534) ;  /* 0xfffffffc00f09947 */ /* 0x008fea000383ffff */
[----:B------:R-:W-:Y:S05]  /*d3f0*/  BRA `(.L_x_6533) ;  /* 0xffffff8400c47947 */ /* 0x000fea000383ffff */
.L_x_6538:
[----:B------:R1:W1:Y:S02]  /*d400*/  SYNCS.PHASECHK.TRANS64.TRYWAIT P1, [R7+URZ+0x30c30], R20 ;  /* 0x030c3014070075a7 */ /* 0x000264000802017f */
[----:B-1----:R-:W-:Y:S05]  /*d410*/  @!P1 NANOSLEEP.SYNCS 0x989680 ;  /* 0x009896800000995d */ /* 0x002fea0003900000 */
[----:B------:R-:W1:Y:S02]  /*d420*/  @!P1 SYNCS.PHASECHK.TRANS64 P1, [R7+URZ+0x30c30], R20 ;  /* 0x030c3014070095a7 */ /* 0x000e64000802007f */
[----:B-1----:R-:W-:Y:S05]  /*d430*/  @!P1 BRA `(.L_x_6538) ;  /* 0xfffffffc00f09947 */ /* 0x002fea000383ffff */
[----:B------:R-:W-:Y:S05]  /*d440*/  BRA `(.L_x_6537) ;  /* 0xffffff8800d87947 */ /* 0x000fea000383ffff */
.L_x_6545:
[----:B------:R-:W-:Y:S01]  /*d450*/  BSSY B0, `(.L_x_6632) ;  /* 0x0000005000007945 */ /* 0x000fe20003800000 */
[----:B------:R-:W-:-:S07]  /*d460*/  IMAD.MOV.U32 R15, RZ, RZ, -0x1 ;  /* 0xffffffffff0f7424 */ /* 0x000fce00078e00ff */
[----:B---3--:R-:W-:Y:S05]  /*d470*/  WARPSYNC.COLLECTIVE R15, `(.L_x_6633) ;  /* 0x000000000f087348 */ /* 0x008fea0003c00000 */
[----:B------:R-:W-:Y:S01]  /*d480*/  NOP ;  /* 0x0000000000007918 */ /* 0x000fe20000000000 */
[----:B---3--:R-:W-:Y:S01]  /*d490*/  ENDCOLLECTIVE ;  /* 0x000000000000791b */ /* 0x008fe20003800000 */
.L_x_6633:
[----:B------:R-:W-:Y:S05]  /*d4a0*/  BSYNC B0 ;  /* 0x0000000000007941 */ /* 0x000fea0003800000 */
.L_x_6632:
[----:B------:R-:W-:Y:S05]  /*d4b0*/  BRA `(.L_x_6634) ;  /* 0xffffffbc00d07947 */ /* 0x000fea000383ffff */
.L_x_6554:
[----:B------:R-:W-:Y:S01]  /*d4c0*/  BSSY B0, `(.L_x_6635) ;  /* 0x0000005000007945 */ /* 0x000fe20003800000 */
[----:B------:R-:W-:-:S07]  /*d4d0*/  IMAD.MOV.U32 R15, RZ, RZ, -0x1 ;  /* 0xffffffffff0f7424 */ /* 0x000fce00078e00ff */
[----:B-1-3--:R-:W-:Y:S05]  /*d4e0*/  WARPSYNC.COLLECTIVE R15, `(.L_x_6636) ;  /* 0x000000000f087348 */ /* 0x00afea0003c00000 */
[----:B------:R-:W-:Y:S01]  /*d4f0*/  NOP ;  /* 0x0000000000007918 */ /* 0x000fe20000000000 */
[----:B-1-3--:R-:W-:Y:S01]  /*d500*/  ENDCOLLECTIVE ;  /* 0x000000000000791b */ /* 0x00afe20003800000 */
.L_x_6636:
[----:B------:R-:W-:Y:S05]  /*d510*/  BSYNC B0 ;  /* 0x0000000000007941 */ /* 0x000fea0003800000 */
.L_x_6635:
[----:B------:R-:W-:Y:S05]  /*d520*/  BRA `(.L_x_6637) ;  /* 0xffffffc000b07947 */ /* 0x000fea000383ffff */
.L_x_6565:
[----:B------:R-:W-:Y:S01]  /*d530*/  BSSY B0, `(.L_x_6638) ;  /* 0x0000005000007945 */ /* 0x000fe20003800000 */
[----:B------:R-:W-:-:S07]  /*d540*/  IMAD.MOV.U32 R15, RZ, RZ, -0x1 ;  /* 0xffffffffff0f7424 */ /* 0x000fce00078e00ff */
[----:B------:R-:W-:Y:S05]  /*d550*/  WARPSYNC.COLLECTIVE R15, `(.L_x_6639) ;  /* 0x000000000f087348 */ /* 0x000fea0003c00000 */
[----:B------:R-:W-:Y:S01]  /*d560*/  NOP ;  /* 0x0000000000007918 */ /* 0x000fe20000000000 */
[----:B------:R-:W-:Y:S01]  /*d570*/  ENDCOLLECTIVE ;  /* 0x000000000000791b */ /* 0x000fe20003800000 */
.L_x_6639:
[----:B------:R-:W-:Y:S05]  /*d580*/  BSYNC B0 ;  /* 0x0000000000007941 */ /* 0x000fea0003800000 */
.L_x_6638:
[----:B------:R-:W-:Y:S05]  /*d590*/  BRA `(.L_x_6640) ;  /* 0xffffffcc00347947 */ /* 0x000fea000383ffff */
.L_x_6578:
[----:B------:R-:W-:Y:S01]  /*d5a0*/  BSSY B0, `(.L_x_6641) ;  /* 0x0000005000007945 */ /* 0x000fe20003800000 */
[----:B------:R-:W-:-:S07]  /*d5b0*/  IMAD.MOV.U32 R15, RZ, RZ, -0x1 ;  /* 0xffffffffff0f7424 */ /* 0x000fce00078e00ff */
[----:B------:R-:W-:Y:S05]  /*d5c0*/  WARPSYNC.COLLECTIVE R15, `(.L_x_6642) ;  /* 0x000000000f087348 */ /* 0x000fea0003c00000 */
[----:B------:R-:W-:Y:S01]  /*d5d0*/  NOP ;  /* 0x0000000000007918 */ /* 0x000fe20000000000 */
[----:B------:R-:W-:Y:S01]  /*d5e0*/  ENDCOLLECTIVE ;  /* 0x000000000000791b */ /* 0x000fe20003800000 */
.L_x_6642:
[----:B------:R-:W-:Y:S05]  /*d5f0*/  BSYNC B0 ;  /* 0x0000000000007941 */ /* 0x000fea0003800000 */
.L_x_6641:
[----:B------:R-:W-:Y:S05]  /*d600*/  BRA `(.L_x_6643) ;  /* 0xffffffd000d47947 */ /* 0x000fea000383ffff */
.L_x_6590:
[----:B------:R-:W-:Y:S01]  /*d610*/  BSSY B0, `(.L_x_6644) ;  /* 0x0000005000007945 */ /* 0x000fe20003800000 */
[----:B------:R-:W-:-:S07]  /*d620*/  IMAD.MOV.U32 R15, RZ, RZ, -0x1 ;  /* 0xffffffffff0f7424 */ /* 0x000fce00078e00ff */
[----:B------:R-:W-:Y:S05]  /*d630*/  WARPSYNC.COLLECTIVE R15, `(.L_x_6645) ;  /* 0x000000000f087348 */ /* 0x000fea0003c00000 */
[----:B------:R-:W-:Y:S01]  /*d640*/  NOP ;  /* 0x0000000000007918 */ /* 0x000fe20000000000 */
[----:B------:R-:W-:Y:S01]  /*d650*/  ENDCOLLECTIVE ;  /* 0x000000000000791b */ /* 0x000fe20003800000 */
.L_x_6645:
[----:B------:R-:W-:Y:S05]  /*d660*/  BSYNC B0 ;  /* 0x0000000000007941 */ /* 0x000fea0003800000 */
.L_x_6644:
[----:B------:R-:W-:Y:S05]  /*d670*/  BRA `(.L_x_6646) ;  /* 0xffffffd800147947 */ /* 0x000fea000383ffff */
.L_x_6604:
[----:B-1----:R1:W2:Y:S02]  /*d680*/  SYNCS.PHASECHK.TRANS64.TRYWAIT P1, [R0+URZ+0x30c20], R11 ;  /* 0x030c200b000075a7 */ /* 0x0022a4000802017f */
[----:B--2---:R-:W-:Y:S05]  /*d690*/  @!P1 NANOSLEEP.SYNCS 0x989680 ;  /* 0x009896800000995d */ /* 0x004fea0003900000 */
[----:B------:R-:W2:Y:S02]  /*d6a0*/  @!P1 SYNCS.PHASECHK.TRANS64 P1, [R0+URZ+0x30c20], R11 ;  /* 0x030c200b000095a7 */ /* 0x000ea4000802007f */
[----:B--2---:R-:W-:Y:S05]  /*d6b0*/  @!P1 BRA `(.L_x_6604) ;  /* 0xfffffffc00f09947 */ /* 0x004fea000383ffff */
[----:B------:R-:W-:Y:S05]  /*d6c0*/  BRA `(.L_x_6647) ;  /* 0xffffffe000a47947 */ /* 0x000fea000383ffff */
.L_x_6608:
[----:B--2---:R2:W3:Y:S02]  /*d6d0*/  SYNCS.PHASECHK.TRANS64.TRYWAIT P1, [R0+URZ+0x30c40], R19 ;  /* 0x030c4013000075a7 */ /* 0x0044e4000802017f */
[----:B---3--:R-:W-:Y:S05]  /*d6e0*/  @!P1 NANOSLEEP.SYNCS 0x989680 ;  /* 0x009896800000995d */ /* 0x008fea0003900000 */
[----:B------:R-:W3:Y:S02]  /*d6f0*/  @!P1 SYNCS.PHASECHK.TRANS64 P1, [R0+URZ+0x30c40], R19 ;  /* 0x030c4013000095a7 */ /* 0x000ee4000802007f */
[----:B---3--:R-:W-:Y:S05]  /*d700*/  @!P1 BRA `(.L_x_6608) ;  /* 0xfffffffc00f09947 */ /* 0x008fea000383ffff */
[----:B------:R-:W-:Y:S05]  /*d710*/  BRA `(.L_x_6648) ;  /* 0xffffffe400e47947 */ /* 0x000fea000383ffff */
.L_x_6610:
[----:B-1----:R1:W3:Y:S02]  /*d720*/  SYNCS.PHASECHK.TRANS64.TRYWAIT P1, [R0+URZ+0x30c28], R19 ;  /* 0x030c2813000075a7 */ /* 0x0022e4000802017f */
[----:B---3--:R-:W-:Y:S05]  /*d730*/  @!P1 NANOSLEEP.SYNCS 0x989680 ;  /* 0x009896800000995d */ /* 0x008fea0003900000 */
[----:B------:R-:W3:Y:S02]  /*d740*/  @!P1 SYNCS.PHASECHK.TRANS64 P1, [R0+URZ+0x30c28], R19 ;  /* 0x030c2813000095a7 */ /* 0x000ee4000802007f */
[----:B---3--:R-:W-:Y:S05]  /*d750*/  @!P1 BRA `(.L_x_6610) ;  /* 0xfffffffc00f09947 */ /* 0x008fea000383ffff */
[----:B------:R-:W-:Y:S05]  /*d760*/  BRA `(.L_x_6649) ;  /* 0xffffffe800687947 */ /* 0x000fea000383ffff */
.L_x_6612:
[----:B---3--:R3:W4:Y:S02]  /*d770*/  SYNCS.PHASECHK.TRANS64.TRYWAIT P1, [R0+URZ+0x30c48], R19 ;  /* 0x030c4813000075a7 */ /* 0x008724000802017f */
[----:B----4-:R-:W-:Y:S05]  /*d780*/  @!P1 NANOSLEEP.SYNCS 0x989680 ;  /* 0x009896800000995d */ /* 0x010fea0003900000 */
[----:B------:R-:W4:Y:S02]  /*d790*/  @!P1 SYNCS.PHASECHK.TRANS64 P1, [R0+URZ+0x30c48], R19 ;  /* 0x030c4813000095a7 */ /* 0x000f24000802007f */
[----:B----4-:R-:W-:Y:S05]  /*d7a0*/  @!P1 BRA `(.L_x_6612) ;  /* 0xfffffffc00f09947 */ /* 0x010fea000383ffff */
[----:B------:R-:W-:Y:S05]  /*d7b0*/  BRA `(.L_x_6650) ;  /* 0xffffffe800ec7947 */ /* 0x000fea000383ffff */
.L_x_6614:
[----:B------:R-:W-:-:S07]  /*d7c0*/  SHF.L.U32 R4, R10, 0x1f, RZ ;  /* 0x0000001f0a047819 */ /* 0x000fce00000006ff */
.L_x_6651:
[----:B-1----:R1:W2:Y:S02]  /*d7d0*/  SYNCS.PHASECHK.TRANS64.TRYWAIT P1, [R0+URZ+0x30c20], R4 ;  /* 0x030c2004000075a7 */ /* 0x0022a4000802017f */
[----:B--2---:R-:W-:Y:S05]  /*d7e0*/  @!P1 NANOSLEEP.SYNCS 0x989680 ;  /* 0x009896800000995d */ /* 0x004fea0003900000 */
[----:B------:R-:W2:Y:S02]  /*d7f0*/  @!P1 SYNCS.PHASECHK.TRANS64 P1, [R0+URZ+0x30c20], R4 ;  /* 0x030c2004000095a7 */ /* 0x000ea4000802007f */
[----:B--2---:R-:W-:Y:S05]  /*d800*/  @!P1 BRA `(.L_x_6651) ;  /* 0xfffffffc00f09947 */ /* 0x004fea000383ffff */
[----:B------:R-:W-:Y:S05]  /*d810*/  BRA `(.L_x_6652) ;  /* 0xffffffec00587947 */ /* 0x000fea000383ffff */
.L_x_6617:
[----:B-1----:R1:W2:Y:S02]  /*d820*/  SYNCS.PHASECHK.TRANS64.TRYWAIT P1, [R0+URZ+0x30c40], R14 ;  /* 0x030c400e000075a7 */ /* 0x0022a4000802017f */
[----:B--2---:R-:W-:Y:S05]  /*d830*/  @!P1 NANOSLEEP.SYNCS 0x989680 ;  /* 0x009896800000995d */ /* 0x004fea0003900000 */
[----:B------:R-:W2:Y:S02]  /*d840*/  @!P1 SYNCS.PHASECHK.TRANS64 P1, [R0+URZ+0x30c40], R14 ;  /* 0x030c400e000095a7 */ /* 0x000ea4000802007f */
[----:B--2---:R-:W-:Y:S05]  /*d850*/  @!P1 BRA `(.L_x_6617) ;  /* 0xfffffffc00f09947 */ /* 0x004fea000383ffff */
[----:B------:R-:W-:Y:S05]  /*d860*/  BRA `(.L_x_6653) ;  /* 0xffffffec00f07947 */ /* 0x000fea000383ffff */
.L_x_6619:
[----:B--2---:R2:W3:Y:S02]  /*d870*/  SYNCS.PHASECHK.TRANS64.TRYWAIT P1, [R0+URZ+0x30c28], R14 ;  /* 0x030c280e000075a7 */ /* 0x0044e4000802017f */
[----:B---3--:R-:W-:Y:S05]  /*d880*/  @!P1 NANOSLEEP.SYNCS 0x989680 ;  /* 0x009896800000995d */ /* 0x008fea0003900000 */
[----:B------:R-:W3:Y:S02]  /*d890*/  @!P1 SYNCS.PHASECHK.TRANS64 P1, [R0+URZ+0x30c28], R14 ;  /* 0x030c280e000095a7 */ /* 0x000ee4000802007f */
[----:B---3--:R-:W-:Y:S05]  /*d8a0*/  @!P1 BRA `(.L_x_6619) ;  /* 0xfffffffc00f09947 */ /* 0x008fea000383ffff */
[----:B------:R-:W-:Y:S05]  /*d8b0*/  BRA `(.L_x_6654) ;  /* 0xfffffff000687947 */ /* 0x000fea000383ffff */
.L_x_6621:
[----:B---3--:R3:W4:Y:S02]  /*d8c0*/  SYNCS.PHASECHK.TRANS64.TRYWAIT P0, [R4+URZ+0x30c40], R3 ;  /* 0x030c4003040075a7 */ /* 0x008724000800017f */
[----:B----4-:R-:W-:Y:S05]  /*d8d0*/  @!P0 NANOSLEEP.SYNCS 0x989680 ;  /* 0x009896800000895d */ /* 0x010fea0003900000 */
[----:B------:R-:W4:Y:S02]  /*d8e0*/  @!P0 SYNCS.PHASECHK.TRANS64 P0, [R4+URZ+0x30c40], R3 ;  /* 0x030c4003040085a7 */ /* 0x000f24000800007f */
[----:B----4-:R-:W-:Y:S05]  /*d8f0*/  @!P0 BRA `(.L_x_6621) ;  /* 0xfffffffc00f08947 */ /* 0x010fea000383ffff */
[----:B------:R-:W-:Y:S05]  /*d900*/  BRA `(.L_x_6655) ;  /* 0xfffffff400007947 */ /* 0x000fea000383ffff */
.L_x_6623:
[----:B------:R-:W-:Y:S01]  /*d910*/  BSSY B0, `(.L_x_6656) ;  /* 0x0000006000007945 */ /* 0x000fe20003800000 */
[----:B------:R-:W-:-:S07]  /*d920*/  IMAD.MOV.U32 R15, RZ, RZ, -0x1 ;  /* 0xffffffffff0f7424 */ /* 0x000fce00078e00ff */
[----:B------:R-:W-:Y:S05]  /*d930*/  WARPSYNC.COLLECTIVE R15, `(.L_x_6657) ;  /* 0x000000000f0c7348 */ /* 0x000fea0003c00000 */
[----:B------:R-:W-:Y:S02]  /*d940*/  ELECT P6, UR62, PT ;  /* 0x00000000003e782f */ /* 0x000fe400038c0000 */
[----:B------:R-:W-:Y:S01]  /*d950*/  MOV R14, UR62 ;  /* 0x0000003e000e7c02 */ /* 0x000fe20008000f00 */
[----:B------:R-:W-:Y:S10]  /*d960*/  ENDCOLLECTIVE ;  /* 0x000000000000791b */ /* 0x000ff40003800000 */
.L_x_6657:
[----:B------:R-:W-:Y:S05]  /*d970*/  BSYNC B0 ;  /* 0x0000000000007941 */ /* 0x000fea0003800000 */
.L_x_6656:
[----:B------:R-:W-:Y:S05]  /*d980*/  BRA `(.L_x_6658) ;  /* 0xfffffff400a07947 */ /* 0x000fea000383ffff */
.L_x_6625:
[----:B-1----:R1:W2:Y:S02]  /*d990*/  SYNCS.PHASECHK.TRANS64.TRYWAIT P0, [R7+URZ], R4 ;  /* 0x00000004070075a7 */ /* 0x0022a4000800017f */
[----:B--2---:R-:W-:Y:S05]  /*d9a0*/  @!P0 NANOSLEEP.SYNCS 0x989680 ;  /* 0x009896800000895d */ /* 0x004fea0003900000 */
[----:B------:R-:W2:Y:S02]  /*d9b0*/  @!P0 SYNCS.PHASECHK.TRANS64 P0, [R7+URZ], R4 ;  /* 0x00000004070085a7 */ /* 0x000ea4000800007f */
[----:B--2---:R-:W-:Y:S05]  /*d9c0*/  @!P0 BRA `(.L_x_6625) ;  /* 0xfffffffc00f08947 */ /* 0x004fea000383ffff */
[----:B------:R-:W-:Y:S05]  /*d9d0*/  BRA `(.L_x_6659) ;  /* 0xfffffff400e07947 */ /* 0x000fea000383ffff */
.L_x_6626:
[----:B--2---:R2:W3:Y:S02]  /*d9e0*/  SYNCS.PHASECHK.TRANS64.TRYWAIT P0, [R3+URZ], R2 ;  /* 0x00000002030075a7 */ /* 0x0044e4000800017f */
[----:B---3--:R-:W-:Y:S05]  /*d9f0*/  @!P0 NANOSLEEP.SYNCS 0x989680 ;  /* 0x009896800000895d */ /* 0x008fea0003900000 */
[----:B------:R-:W3:Y:S02]  /*da00*/  @!P0 SYNCS.PHASECHK.TRANS64 P0, [R3+URZ], R2 ;  /* 0x00000002030085a7 */ /* 0x000ee4000800007f */
[----:B---3--:R-:W-:Y:S05]  /*da10*/  @!P0 BRA `(.L_x_6626) ;  /* 0xfffffffc00f08947 */ /* 0x008fea000383ffff */
[----:B------:R-:W-:Y:S05]  /*da20*/  BRA `(.L_x_6660) ;  /* 0xfffffff400d47947 */ /* 0x000fea000383ffff */
.L_x_6628:
[----:B--2---:R2:W3:Y:S02]  /*da30*/  SYNCS.PHASECHK.TRANS64.TRYWAIT P0, [R5+URZ], R4 ;  /* 0x00000004050075a7 */ /* 0x0044e4000800017f */
[----:B---3--:R-:W-:Y:S05]  /*da40*/  @!P0 NANOSLEEP.SYNCS 0x989680 ;  /* 0x009896800000895d */ /* 0x008fea0003900000 */
[----:B------:R-:W3:Y:S02]  /*da50*/  @!P0 SYNCS.PHASECHK.TRANS64 P0, [R5+URZ], R4 ;  /* 0x00000004050085a7 */ /* 0x000ee4000800007f */
[----:B---3--:R-:W-:Y:S05]  /*da60*/  @!P0 BRA `(.L_x_6628) ;  /* 0xfffffffc00f08947 */ /* 0x008fea000383ffff */
[----:B------:R-:W-:Y:S05]  /*da70*/  BRA `(.L_x_6661) ;  /* 0xfffffff400d87947 */ /* 0x000fea000383ffff */
.L_x_6662:
        /* <DEDUP_REMOVED lines=16> */
.L_x_7420:


//--------------------- .text._ZN7cutlass13device_kernelIN5flash22FlashAttnBwdPreprocessIN4cute5tupleIJNS3_1CILi128EEENS5_ILi64EEEEEENS_10bfloat16_tEfNS_4arch4Sm90ELb1ELb0EEEEEvNT_6ParamsE --------------------------
	.section	.text._ZN7cutlass13device_kernelIN5flash22FlashAttnBwdPreprocessIN4cute5tupleIJNS3_1CILi128EEENS5_ILi64EEEEEENS_10bfloat16_tEfNS_4arch4Sm90ELb1ELb0EEEEEvNT_6ParamsE,"ax",@progbits
	.align	128
.text._ZN7cutlass13device_kernelIN5flash22FlashAttnBwdPreprocessIN4cute5tupleIJNS3_1CILi128EEENS5_ILi64EEEEEENS_10bfloat16_tEfNS_4arch4Sm90ELb1ELb0EEEEEvNT_6ParamsE:
        .type           _ZN7cutlass13device_kernelIN5flash22FlashAttnBwdPreprocessIN4cute5tupleIJNS3_1CILi128EEENS5_ILi64EEEEEENS_10bfloat16_tEfNS_4arch4Sm90ELb1ELb0EEEEEvNT_6ParamsE,@function
        .size           _ZN7cutlass13device_kernelIN5flash22FlashAttnBwdPreprocessIN4cute5tupleIJNS3_1CILi128EEENS5_ILi64EEEEEENS_10bfloat16_tEfNS_4arch4Sm90ELb1ELb0EEEEEvNT_6ParamsE,(.L_x_7421 - _ZN7cutlass13device_kernelIN5flash22FlashAttnBwdPreprocessIN4cute5tupleIJNS3_1CILi128EEENS5_ILi64EEEEEENS_10bfloat16_tEfNS_4arch4Sm90ELb1ELb0EEEEEvNT_6ParamsE)
        .other          _ZN7cutlass13device_kernelIN5flash22FlashAttnBwdPreprocessIN4cute5tupleIJNS3_1CILi128EEENS5_ILi64EEEEEENS_10bfloat16_tEfNS_4arch4Sm90ELb1ELb0EEEEEvNT_6ParamsE,@"STO_CUDA_ENTRY STV_DEFAULT"
_ZN7cutlass13device_kernelIN5flash22FlashAttnBwdPreprocessIN4cute5tupleIJNS3_1CILi128EEENS5_ILi64EEEEEENS_10bfloat16_tEfNS_4arch4Sm90ELb1ELb0EEEEEvNT_6ParamsE:
[----:B------:R-:W-:Y:S01]  /*0000*/  LDC R1, c[0x0][0x28] ;  /* 0x00000a00ff017b82 */ /* 0x000fe20000000800 */
[----:B------:R-:W0:Y:S01]  /*0010*/  S2R R0, SR_TID.X ;  /* 0x0000000000007919 */ /* 0x000e220000002100 */
[----:B------:R-:W-:-:S06]  /*0020*/  ULDC UR4, c[0x0][0x218] ;  /* 0x0000860000047ab9 */ /* 0x000fcc0000000800 */
[----:B------:R-:W1:Y:S01]  /*0030*/  S2UR UR8, SR_CTAID.Y ;  /* 0x00000000000879c3 */ /* 0x000e620000002600 */
[----:B------:R-:W-:Y:S01]  /*0040*/  ULDC UR5, c[0x0][0x21c] ;  /* 0x0000870000057ab9 */ /* 0x000fe20000000800 */
[----:B------:R-:W2:Y:S01]  /*0050*/  S2R R2, SR_CTAID.X ;  /* 0x0000000000027919 */ /* 0x000ea20000002500 */
[----:B------:R-:W-:-:S05]  /*0060*/  ULDC.64 UR6, c[0x0][0x208] ;  /* 0x0000820000067ab9 */ /* 0x000fca0000000a00 */
[----:B------:R-:W3:Y:S08]  /*0070*/  LDC.64 R12, c[0x0][0x230] ;  /* 0x00008c00ff0c7b82 */ /* 0x000ef00000000a00 */
[----:B------:R-:W4:Y:S08]  /*0080*/  S2UR UR9, SR_CTAID.Z ;  /* 0x00000000000979c3 */ /* 0x000f300000002700 */
[----:B------:R-:W4:Y:S01]  /*0090*/  LDC.64 R14, c[0x0][0x238] ;  /* 0x00008e00ff0e7b82 */ /* 0x000f220000000a00 */
[----:B-1----:R-:W-:Y:S01]  /*00a0*/  USHF.R.S32.HI UR10, URZ, 0x1f, UR8 ;  /* 0x0000001f3f0a7899 */ /* 0x002fe20008011408 */
[----:B0-----:R-:W-:-:S05]  /*00b0*/  SHF.R.S32.HI R3, RZ, 0x1f, R0 ;  /* 0x0000001fff037819 */ /* 0x001fca0000011400 */
[----:B---3--:R-:W-:Y:S01]  /*00c0*/  IMAD R4, R12, UR10, RZ ;  /* 0x0000000a0c047c24 */ /* 0x008fe2000f8e02ff */
[----:B------:R-:W0:Y:S01]  /*00d0*/  LDC.64 R20, c[0x0][0x250] ;  /* 0x00009400ff147b82 */ /* 0x000e220000000a00 */
[----:B------:R-:W-:Y:S01]  /*00e0*/  LEA.HI R44, R3, R0, RZ, 0x3 ;  /* 0x00000000032c7211 */ /* 0x000fe200078f18ff */
[----:B--2---:R-:W-:Y:S02]  /*00f0*/  IMAD.SHL.U32 R10, R2, 0x80, RZ ;  /* 0x00000080020a7824 */ /* 0x004fe400078e00ff */
[----:B------:R-:W-:Y:S01]  /*0100*/  IMAD R13, R13, UR8, R4 ;  /* 0x000000080d0d7c24 */ /* 0x000fe2000f8e0204 */
[----:B------:R-:W-:Y:S02]  /*0110*/  LOP3.LUT R5, R44, 0xfffffff8, RZ, 0xc0, !PT ;  /* 0xfffffff82c057812 */ /* 0x000fe400078ec0ff */
[----:B------:R-:W-:Y:S01]  /*0120*/  IADD3 R3, -R10, UR4, RZ ;  /* 0x000000040a037c10 */ /* 0x000fe2000fffe1ff */
[----:B----4-:R-:W-:Y:S01]  /*0130*/  USHF.R.S32.HI UR11, URZ, 0x1f, UR9 ;  /* 0x0000001f3f0b7899 */ /* 0x010fe20008011409 */
[----:B------:R-:W-:Y:S01]  /*0140*/  SHF.R.S32.HI R44, RZ, 0x3, R44 ;  /* 0x00000003ff2c7819 */ /* 0x000fe2000001142c */
[----:B------:R-:W-:Y:S01]  /*0150*/  IMAD.IADD R5, R0, 0x1, -R5 ;  /* 0x0000000100057824 */ /* 0x000fe200078e0a05 */
[----:B------:R-:W1:Y:S02]  /*0160*/  LDC.64 R42, c[0x0][0x258] ;  /* 0x00009600ff2a7b82 */ /* 0x000e640000000a00 */
[----:B------:R-:W-:-:S02]  /*0170*/  ISETP.GE.AND P1, PT, R44, R3, PT ;  /* 0x000000032c00720c */ /* 0x000fc40003f26270 */
[----:B------:R-:W-:Y:S01]  /*0180*/  SHF.L.U32 R8, R5, 0x3, RZ ;  /* 0x0000000305087819 */ /* 0x000fe200000006ff */
[----:B------:R-:W-:Y:S01]  /*0190*/  IMAD R4, R14, UR11, RZ ;  /* 0x0000000b0e047c24 */ /* 0x000fe2000f8e02ff */
[----:B------:R-:W-:Y:S02]  /*01a0*/  SHF.R.S32.HI R45, RZ, 0x1f, R44 ;  /* 0x0000001fff2d7819 */ /* 0x000fe4000001142c */
[C---:B------:R-:W-:Y:S01]  /*01b0*/  ISETP.LT.AND P4, PT, R8.reuse, UR5, !P1 ;  /* 0x0000000508007c0c */ /* 0x040fe2000cf81270 */
[----:B------:R-:W-:Y:S01]  /*01c0*/  IMAD R15, R15, UR9, R4 ;  /* 0x000000090f0f7c24 */ /* 0x000fe2000f8e0204 */
[--C-:B------:R-:W-:Y:S02]  /*01d0*/  SHF.R.S32.HI R9, RZ, 0x1f, R8.reuse ;  /* 0x0000001fff097819 */ /* 0x100fe40000011408 */
[----:B------:R-:W-:Y:S01]  /*01e0*/  ISETP.GE.AND P0, PT, R8, UR5, PT ;  /* 0x0000000508007c0c */ /* 0x000fe2000bf06270 */
[----:B0-----:R-:W-:Y:S02]  /*01f0*/  IMAD R16, R20, UR10, RZ ;  /* 0x0000000a14107c24 */ /* 0x001fe4000f8e02ff */
[----:B------:R-:W-:-:S04]  /*0200*/  IMAD.WIDE.U32 R6, R12, UR8, R8 ;  /* 0x000000080c067c25 */ /* 0x000fc8000f8e0008 */
[----:B------:R-:W-:Y:S02]  /*0210*/  IMAD.IADD R7, R7, 0x1, R13 ;  /* 0x0000000107077824 */ /* 0x000fe400078e020d */
[----:B------:R-:W0:Y:S01]  /*0220*/  @P4 LDC.64 R18, c[0x0][0x228] ;  /* 0x00008a00ff124b82 */ /* 0x000e220000000a00 */
[----:B------:R-:W-:-:S04]  /*0230*/  IMAD.WIDE R12, R2, 0x80, R44 ;  /* 0x00000080020c7825 */ /* 0x000fc800078e022c */
[----:B------:R-:W-:-:S03]  /*0240*/  IMAD.WIDE.U32 R30, R14, UR9, R6 ;  /* 0x000000090e1e7c25 */ /* 0x000fc6000f8e0006 */
[----:B------:R-:W2:Y:S01]  /*0250*/  @P4 LDC.64 R32, c[0x0][0x210] ;  /* 0x00008400ff204b82 */ /* 0x000ea20000000a00 */
[----:B------:R-:W-:Y:S02]  /*0260*/  IMAD.IADD R31, R31, 0x1, R15 ;  /* 0x000000011f1f7824 */ /* 0x000fe400078e020f */
[----:B------:R-:W-:-:S05]  /*0270*/  IMAD.WIDE.U32 R8, R20, UR8, R8 ;  /* 0x0000000814087c25 */ /* 0x000fca000f8e0008 */
[----:B------:R-:W3:Y:S01]  /*0280*/  @P4 LDC.64 R14, c[0x0][0x248] ;  /* 0x00009200ff0e4b82 */ /* 0x000ee20000000a00 */
[----:B0-----:R-:W-:-:S07]  /*0290*/  @P4 IMAD R4, R13, R18, RZ ;  /* 0x000000120d044224 */ /* 0x001fce00078e02ff */
[----:B------:R-:W0:Y:S01]  /*02a0*/  @P4 LDC.64 R26, c[0x0][0x240] ;  /* 0x00009000ff1a4b82 */ /* 0x000e220000000a00 */
[----:B------:R-:W-:-:S04]  /*02b0*/  @P4 IMAD.WIDE.U32 R6, R12, R18, R30 ;  /* 0x000000120c064225 */ /* 0x000fc800078e001e */
[----:B------:R-:W-:Y:S01]  /*02c0*/  @P4 IMAD R17, R12, R19, R4 ;  /* 0x000000130c114224 */ /* 0x000fe200078e0204 */
[----:B------:R-:W-:Y:S01]  /*02d0*/  IADD3 R4, R44, 0x20, RZ ;  /* 0x000000202c047810 */ /* 0x000fe20007ffe0ff */
[----:B------:R-:W-:Y:S01]  /*02e0*/  IMAD R19, R21, UR8, R16 ;  /* 0x0000000815137c24 */ /* 0x000fe2000f8e0210 */
[----:B--2---:R-:W-:Y:S01]  /*02f0*/  @P4 LEA R32, P2, R6, R32, 0x1 ;  /* 0x0000002006204211 */ /* 0x004fe200078408ff */
[----:B------:R-:W-:Y:S01]  /*0300*/  @P4 IMAD.IADD R7, R7, 0x1, R17 ;  /* 0x0000000107074824 */ /* 0x000fe200078e0211 */
[----:B------:R-:W-:Y:S01]  /*0310*/  ISETP.LT.AND P3, PT, R4, R3, !P0 ;  /* 0x000000030400720c */ /* 0x000fe20004761270 */
[----:B------:R-:W-:Y:S02]  /*0320*/  IMAD.MOV.U32 R16, RZ, RZ, R8 ;  /* 0x000000ffff107224 */ /* 0x000fe400078e0008 */
[----:B------:R-:W-:Y:S01]  /*0330*/  VIADD R8, R44, 0x60 ;  /* 0x000000602c087836 */ /* 0x000fe20000000000 */
[----:B------:R-:W-:Y:S01]  /*0340*/  @P4 LEA.HI.X R33, R6, R33, R7, 0x1, P2 ;  /* 0x0000002106214211 */ /* 0x000fe200010f0c07 */
[----:B-1----:R-:W-:Y:S01]  /*0350*/  IMAD R18, R42, UR11, RZ ;  /* 0x0000000b2a127c24 */ /* 0x002fe2000f8e02ff */
[----:B------:R-:W-:Y:S01]  /*0360*/  IADD3 R6, R44, 0x40, RZ ;  /* 0x000000402c067810 */ /* 0x000fe20007ffe0ff */
[----:B------:R-:W-:-:S02]  /*0370*/  IMAD.IADD R17, R9, 0x1, R19 ;  /* 0x0000000109117824 */ /* 0x000fc400078e0213 */
[----:B------:R-:W-:Y:S01]  /*0380*/  IMAD R7, R43, UR9, R18 ;  /* 0x000000092b077c24 */ /* 0x000fe2000f8e0212 */
[-C--:B------:R-:W-:Y:S01]  /*0390*/  ISETP.LT.AND P2, PT, R6, R3.reuse, !P0 ;  /* 0x000000030600720c */ /* 0x080fe20004741270 */
[----:B------:R-:W-:Y:S01]  /*03a0*/  IMAD.WIDE.U32 R42, R42, UR9, R16 ;  /* 0x000000092a2a7c25 */ /* 0x000fe2000f8e0010 */
[----:B------:R-:W-:Y:S01]  /*03b0*/  ISETP.LT.AND P0, PT, R8, R3, !P0 ;  /* 0x000000030800720c */ /* 0x000fe20004701270 */
[----:B------:R-:W1:Y:S01]  /*03c0*/  @P3 LDC.64 R24, c[0x0][0x228] ;  /* 0x00008a00ff183b82 */ /* 0x000e620000000a00 */
[C---:B------:R-:W-:Y:S01]  /*03d0*/  @P3 IADD3 R17, P6, R12.reuse, 0x20, RZ ;  /* 0x000000200c113810 */ /* 0x040fe20007fde0ff */
[----:B---3--:R-:W-:Y:S01]  /*03e0*/  @P4 IMAD R9, R13, R14, RZ ;  /* 0x0000000e0d094224 */ /* 0x008fe200078e02ff */
[----:B------:R-:W-:Y:S02]  /*03f0*/  @P3 IADD3 R16, P5, R12, 0x20, RZ ;  /* 0x000000200c103810 */ /* 0x000fe40007fbe0ff */
[----:B------:R-:W-:Y:S01]  /*0400*/  IADD3 R43, R43, R7, RZ ;  /* 0x000000072b2b7210 */ /* 0x000fe20007ffe0ff */
[----:B------:R-:W-:-:S02]  /*0410*/  @P3 IMAD.X R7, RZ, RZ, R13, P6 ;  /* 0x000000ffff073224 */ /* 0x000fc400030e060d */
[----:B------:R-:W2:Y:S01]  /*0420*/  @P3 LDC.64 R22, c[0x0][0x248] ;  /* 0x00009200ff163b82 */ /* 0x000ea20000000a00 */
[----:B------:R-:W-:Y:S01]  /*0430*/  @P3 IMAD.X R41, RZ, RZ, R13, P5 ;  /* 0x000000ffff293224 */ /* 0x000fe200028e060d */
[C---:B------:R-:W-:Y:S01]  /*0440*/  @P2 IADD3 R59, P6, R12.reuse, 0x40, RZ ;  /* 0x000000400c3b2810 */ /* 0x040fe20007fde0ff */
[C---:B------:R-:W-:Y:S01]  /*0450*/  @P4 IMAD R19, R12.reuse, R15, R9 ;  /* 0x0000000f0c134224 */ /* 0x040fe200078e0209 */
[C---:B------:R-:W-:Y:S01]  /*0460*/  @P2 IADD3 R54, P5, R12.reuse, 0x40, RZ ;  /* 0x000000400c362810 */ /* 0x040fe20007fbe0ff */
[C---:B------:R-:W-:Y:S01]  /*0470*/  @P4 IMAD.WIDE.U32 R14, R12.reuse, R14, R42 ;  /* 0x0000000e0c0e4225 */ /* 0x040fe200078e002a */
[----:B------:R-:W-:Y:S02]  /*0480*/  @P2 IADD3.X R35, RZ, R13, RZ, P6, !PT ;  /* 0x0000000dff232210 */ /* 0x000fe400037fe4ff */
[C---:B------:R-:W-:Y:S01]  /*0490*/  @P0 IADD3 R9, P6, R12.reuse, 0x60, RZ ;  /* 0x000000600c090810 */ /* 0x040fe20007fde0ff */
[----:B------:R-:W3:Y:S01]  /*04a0*/  @P3 LDC.64 R48, c[0x0][0x240] ;  /* 0x00009000ff303b82 */ /* 0x000ee20000000a00 */
[----:B------:R-:W-:Y:S01]  /*04b0*/  @P2 IMAD.X R57, RZ, RZ, R13, P5 ;  /* 0x000000ffff392224 */ /* 0x000fe200028e060d */
[----:B------:R-:W-:-:S02]  /*04c0*/  @P0 IADD3 R52, P5, R12, 0x60, RZ ;  /* 0x000000600c340810 */ /* 0x000fc40007fbe0ff */
[--C-:B------:R-:W-:Y:S01]  /*04d0*/  @P0 IMAD.X R55, RZ, RZ, R13.reuse, P6 ;  /* 0x000000ffff370224 */ /* 0x100fe200030e060d */
[----:B------:R-:W-:Y:S02]  /*04e0*/  @P4 IADD3 R12, R15, R19, RZ ;  /* 0x000000130f0c4210 */ /* 0x000fe40007ffe0ff */
[C---:B0-----:R-:W-:Y:S01]  /*04f0*/  @P4 LEA R26, P6, R14.reuse, R26, 0x1 ;  /* 0x0000001a0e1a4211 */ /* 0x041fe200078c08ff */
[----:B------:R-:W0:Y:S01]  /*0500*/  @P2 LDC.64 R36, c[0x0][0x228] ;  /* 0x00008a00ff242b82 */ /* 0x000e220000000a00 */
[----:B-1----:R-:W-:Y:S02]  /*0510*/  @P3 IMAD R18, R7, R24, RZ ;  /* 0x0000001807123224 */ /* 0x002fe400078e02ff */
[----:B------:R-:W-:Y:S01]  /*0520*/  @P0 IMAD.X R7, RZ, RZ, R13, P5 ;  /* 0x000000ffff070224 */ /* 0x000fe200028e060d */
[----:B------:R-:W-:Y:S01]  /*0530*/  @P4 LEA.HI.X R27, R14, R27, R12, 0x1, P6 ;  /* 0x0000001b0e1b4211 */ /* 0x000fe200030f0c0c */
[----:B------:R-:W-:Y:S01]  /*0540*/  @P3 IMAD.MOV.U32 R12, RZ, RZ, R30 ;  /* 0x000000ffff0c3224 */ /* 0x000fe200078e001e */
[----:B------:R-:W-:Y:S01]  /*0550*/  @P3 MOV R13, R31 ;  /* 0x0000001f000d3202 */ /* 0x000fe20000000f00 */
[----:B------:R-:W-:Y:S01]  /*0560*/  @P3 IMAD R39, R17, R25, R18 ;  /* 0x0000001911273224 */ /* 0x000fe200078e0212 */
[----:B------:R-:W1:Y:S01]  /*0570*/  @P2 LDC.64 R46, c[0x0][0x248] ;  /* 0x00009200ff2e2b82 */ /* 0x000e620000000a00 */
[----:B--2---:R-:W-:Y:S01]  /*0580*/  @P3 IMAD R41, R41, R22, RZ ;  /* 0x0000001629293224 */ /* 0x004fe200078e02ff */
[----:B------:R-:W-:Y:S01]  /*0590*/  CS2R R14, SRZ ;  /* 0x00000000000e7805 */ /* 0x000fe2000001ff00 */
[----:B------:R-:W-:Y:S01]  /*05a0*/  @P3 IMAD.WIDE.U32 R24, R17, R24, R12 ;  /* 0x0000001811183225 */ /* 0x000fe200078e000c */
[----:B------:R-:W-:-:S03]  /*05b0*/  CS2R R18, SRZ ;  /* 0x0000000000127805 */ /* 0x000fc6000001ff00 */
[----:B------:R-:W-:Y:S01]  /*05c0*/  @P3 IMAD.MOV.U32 R12, RZ, RZ, R42 ;  /* 0x000000ffff0c3224 */ /* 0x000fe200078e002a */
[----:B------:R-:W2:Y:S01]  /*05d0*/  @P3 LDC.64 R20, c[0x0][0x210] ;  /* 0x00008400ff143b82 */ /* 0x000ea20000000a00 */
[----:B------:R-:W-:Y:S02]  /*05e0*/  @P3 IMAD.MOV.U32 R13, RZ, RZ, R43 ;  /* 0x000000ffff0d3224 */ /* 0x000fe400078e002b */
[C---:B------:R-:W-:Y:S02]  /*05f0*/  @P3 IMAD R41, R16.reuse, R23, R41 ;  /* 0x0000001710293224 */ /* 0x040fe400078e0229 */
[----:B------:R-:W-:Y:S01]  /*0600*/  @P3 IMAD.WIDE.U32 R22, R16, R22, R12 ;  /* 0x0000001610163225 */ /* 0x000fe200078e000c */
[----:B------:R-:W-:Y:S02]  /*0610*/  CS2R R12, SRZ ;  /* 0x00000000000c7805 */ /* 0x000fe4000001ff00 */
[----:B------:R-:W-:Y:S01]  /*0620*/  CS2R R16, SRZ ;  /* 0x0000000000107805 */ /* 0x000fe2000001ff00 */
[----:B------:R-:W4:Y:S01]  /*0630*/  @P0 LDC.64 R28, c[0x0][0x228] ;  /* 0x00008a00ff1c0b82 */ /* 0x000f220000000a00 */
[----:B------:R-:W-:Y:S01]  /*0640*/  @P3 IMAD.IADD R41, R23, 0x1, R41 ;  /* 0x0000000117293824 */ /* 0x000fe200078e0229 */
[C---:B---3--:R-:W-:Y:S01]  /*0650*/  @P3 LEA R48, P5, R22.reuse, R48, 0x1 ;  /* 0x0000003016303211 */ /* 0x048fe200078a08ff */
[-C--:B0-----:R-:W-:Y:S01]  /*0660*/  @P2 IMAD R34, R35, R36.reuse, RZ ;  /* 0x0000002423222224 */ /* 0x081fe200078e02ff */
[----:B------:R-:W-:Y:S01]  /*0670*/  @P2 MOV R51, R31 ;  /* 0x0000001f00332202 */ /* 0x000fe20000000f00 */
[----:B------:R-:W-:Y:S01]  /*0680*/  @P2 IMAD.MOV.U32 R50, RZ, RZ, R30 ;  /* 0x000000ffff322224 */ /* 0x000fe200078e001e */
[----:B------:R-:W-:Y:S01]  /*0690*/  @P3 LEA.HI.X R49, R22, R49, R41, 0x1, P5 ;  /* 0x0000003116313211 */ /* 0x000fe200028f0c29 */
[----:B------:R0:W3:Y:S01]  /*06a0*/  @P4 LDG.E.128 R12, desc[UR6][R32.64] ;  /* 0x00000006200c4981 */ /* 0x0000e2000c1e1d00 */
[----:B------:R-:W4:Y:S01]  /*06b0*/  @P0 LDC.64 R40, c[0x0][0x248] ;  /* 0x00009200ff280b82 */ /* 0x000f220000000a00 */
[----:B------:R-:W-:Y:S01]  /*06c0*/  @P2 IMAD R53, R59, R37, R34 ;  /* 0x000000253b352224 */ /* 0x000fe200078e0222 */
[----:B------:R-:W-:Y:S01]  /*06d0*/  @P3 IADD3 R39, R25, R39, RZ ;  /* 0x0000002719273210 */ /* 0x000fe20007ffe0ff */
[----:B------:R-:W-:Y:S01]  /*06e0*/  @P2 IMAD.WIDE.U32 R50, R59, R36, R50 ;  /* 0x000000243b322225 */ /* 0x000fe200078e0032 */
[----:B------:R0:W3:Y:S01]  /*06f0*/  @P4 LDG.E.128 R16, desc[UR6][R26.64] ;  /* 0x000000061a104981 */ /* 0x0000e2000c1e1d00 */
[----:B------:R-:W-:-:S02]  /*0700*/  @P2 MOV R37, R43 ;  /* 0x0000002b00252202 */ /* 0x000fc40000000f00 */
[----:B------:R-:W-:Y:S01]  /*0710*/  CS2R R22, SRZ ;  /* 0x0000000000167805 */ /* 0x000fe2000001ff00 */
[----:B-1----:R-:W-:Y:S01]  /*0720*/  @P2 IMAD R57, R57, R46, RZ ;  /* 0x0000002e39392224 */ /* 0x002fe200078e02ff */
[----:B--2---:R-:W-:Y:S01]  /*0730*/  @P3 LEA R60, P4, R24, R20, 0x1 ;  /* 0x00000014183c3211 */ /* 0x004fe200078808ff */
[----:B------:R-:W-:Y:S01]  /*0740*/  @P2 IMAD.MOV.U32 R36, RZ, RZ, R42 ;  /* 0x000000ffff242224 */ /* 0x000fe200078e002a */
[----:B0-----:R-:W0:Y:S01]  /*0750*/  @P2 LDC.64 R32, c[0x0][0x210] ;  /* 0x00008400ff202b82 */ /* 0x001e220000000a00 */
[----:B------:R-:W-:Y:S01]  /*0760*/  @P2 IMAD R47, R54, R47, R57 ;  /* 0x0000002f362f2224 */ /* 0x000fe200078e0239 */
[----:B------:R-:W-:Y:S02]  /*0770*/  @P3 LEA.HI.X R61, R24, R21, R39, 0x1, P4 ;  /* 0x00000015183d3211 */ /* 0x000fe400020f0c27 */
[----:B------:R-:W-:Y:S02]  /*0780*/  CS2R R20, SRZ ;  /* 0x0000000000147805 */ /* 0x000fe4000001ff00 */
[----:B------:R-:W-:-:S02]  /*0790*/  CS2R R24, SRZ ;  /* 0x0000000000187805 */ /* 0x000fc4000001ff00 */
[----:B------:R-:W-:Y:S01]  /*07a0*/  CS2R R26, SRZ ;  /* 0x00000000001a7805 */ /* 0x000fe2000001ff00 */
[----:B----4-:R-:W-:Y:S01]  /*07b0*/  @P0 IMAD R56, R55, R28, RZ ;  /* 0x0000001c37380224 */ /* 0x010fe200078e02ff */
[----:B------:R-:W1:Y:S01]  /*07c0*/  @P0 LDC.64 R34, c[0x0][0x210] ;  /* 0x00008400ff220b82 */ /* 0x000e620000000a00 */
[----:B------:R-:W-:Y:S01]  /*07d0*/  @P2 IMAD.WIDE.U32 R54, R54, R46, R36 ;  /* 0x0000002e36362225 */ /* 0x000fe200078e0024 */
[----:B------:R-:W2:Y:S04]  /*07e0*/  @P3 LDG.E.128 R20, desc[UR6][R60.64] ;  /* 0x000000063c143981 */ /* 0x000ea8000c1e1d00 */
[----:B------:R4:W2:Y:S02]  /*07f0*/  @P3 LDG.E.128 R24, desc[UR6][R48.64] ;  /* 0x0000000630183981 */ /* 0x0008a4000c1e1d00 */
[----:B------:R-:W4:Y:S08]  /*0800*/  @P2 LDC.64 R38, c[0x0][0x240] ;  /* 0x00009000ff262b82 */ /* 0x000f300000000a00 */
[----:B------:R-:W4:Y:S01]  /*0810*/  @P0 LDC.64 R36, c[0x0][0x240] ;  /* 0x00009000ff240b82 */ /* 0x000f220000000a00 */
[----:B------:R-:W-:-:S02]  /*0820*/  @P0 IMAD R7, R7, R40, RZ ;  /* 0x0000002807070224 */ /* 0x000fc400078e02ff */
[C---:B------:R-:W-:Y:S02]  /*0830*/  @P0 IMAD R29, R9.reuse, R29, R56 ;  /* 0x0000001d091d0224 */ /* 0x040fe400078e0238 */
[----:B------:R-:W-:Y:S01]  /*0840*/  @P0 IMAD.WIDE.U32 R30, R9, R28, R30 ;  /* 0x0000001c091e0225 */ /* 0x000fe200078e001e */
[----:B0-----:R-:W-:-:S03]  /*0850*/  @P2 LEA R56, P3, R50, R32, 0x1 ;  /* 0x0000002032382211 */ /* 0x001fc600078608ff */
[----:B------:R-:W-:Y:S02]  /*0860*/  @P2 IMAD.IADD R53, R51, 0x1, R53 ;  /* 0x0000000133352824 */ /* 0x000fe400078e0235 */
[C---:B------:R-:W-:Y:S02]  /*0870*/  @P0 IMAD R7, R52.reuse, R41, R7 ;  /* 0x0000002934070224 */ /* 0x040fe400078e0207 */
[----:B------:R-:W-:Y:S01]  /*0880*/  @P0 IMAD.WIDE.U32 R42, R52, R40, R42 ;  /* 0x00000028342a0225 */ /* 0x000fe200078e002a */
[----:B-1----:R-:W-:-:S03]  /*0890*/  @P0 LEA R46, P4, R30, R34, 0x1 ;  /* 0x000000221e2e0211 */ /* 0x002fc600078808ff */
[----:B------:R-:W-:Y:S01]  /*08a0*/  @P0 IMAD.IADD R29, R31, 0x1, R29 ;  /* 0x000000011f1d0824 */ /* 0x000fe200078e021d */
[----:B------:R-:W-:Y:S02]  /*08b0*/  @P2 LEA.HI.X R57, R50, R33, R53, 0x1, P3 ;  /* 0x0000002132392211 */ /* 0x000fe400018f0c35 */
[----:B------:R-:W-:Y:S02]  /*08c0*/  @P2 IADD3 R9, R55, R47, RZ ;  /* 0x0000002f37092210 */ /* 0x000fe40007ffe0ff */
[----:B----4-:R-:W-:Y:S02]  /*08d0*/  @P2 LEA R48, P5, R54, R38, 0x1 ;  /* 0x0000002636302211 */ /* 0x010fe400078a08ff */
[----:B------:R-:W-:Y:S02]  /*08e0*/  @P0 IADD3 R7, R43, R7, RZ ;  /* 0x000000072b070210 */ /* 0x000fe40007ffe0ff */
[----:B------:R-:W-:Y:S02]  /*08f0*/  @P0 LEA R50, P3, R42, R36, 0x1 ;  /* 0x000000242a320211 */ /* 0x000fe400078608ff */
[----:B------:R-:W-:-:S02]  /*0900*/  @P0 LEA.HI.X R47, R30, R35, R29, 0x1, P4 ;  /* 0x000000231e2f0211 */ /* 0x000fc400020f0c1d */
[----:B------:R-:W-:Y:S02]  /*0910*/  CS2R R28, SRZ ;  /* 0x00000000001c7805 */ /* 0x000fe4000001ff00 */
[----:B------:R-:W-:Y:S02]  /*0920*/  CS2R R30, SRZ ;  /* 0x00000000001e7805 */ /* 0x000fe4000001ff00 */
[----:B------:R-:W-:Y:S02]  /*0930*/  CS2R R32, SRZ ;  /* 0x0000000000207805 */ /* 0x000fe4000001ff00 */
[----:B------:R-:W-:Y:S02]  /*0940*/  CS2R R34, SRZ ;  /* 0x0000000000227805 */ /* 0x000fe4000001ff00 */
[----:B------:R-:W-:Y:S02]  /*0950*/  @P2 LEA.HI.X R49, R54, R39, R9, 0x1, P5 ;  /* 0x0000002736312211 */ /* 0x000fe400028f0c09 */
[----:B------:R-:W-:-:S02]  /*0960*/  CS2R R38, SRZ ;  /* 0x0000000000267805 */ /* 0x000fc4000001ff00 */
[----:B------:R-:W-:Y:S02]  /*0970*/  @P0 LEA.HI.X R51, R42, R37, R7, 0x1, P3 ;  /* 0x000000252a330211 */ /* 0x000fe400018f0c07 */
[----:B------:R-:W-:Y:S02]  /*0980*/  CS2R R36, SRZ ;  /* 0x0000000000247805 */ /* 0x000fe4000001ff00 */
[----:B------:R-:W-:Y:S02]  /*0990*/  CS2R R40, SRZ ;  /* 0x0000000000287805 */ /* 0x000fe4000001ff00 */
[----:B------:R-:W-:Y:S01]  /*09a0*/  CS2R R42, SRZ ;  /* 0x00000000002a7805 */ /* 0x000fe2000001ff00 */
[----:B------:R-:W4:Y:S04]  /*09b0*/  @P2 LDG.E.128 R28, desc[UR6][R56.64] ;  /* 0x00000006381c2981 */ /* 0x000f28000c1e1d00 */
[----:B------:R0:W4:Y:S04]  /*09c0*/  @P2 LDG.E.128 R32, desc[UR6][R48.64] ;  /* 0x0000000630202981 */ /* 0x000128000c1e1d00 */
[----:B------:R1:W4:Y:S04]  /*09d0*/  @P0 LDG.E.128 R36, desc[UR6][R46.64] ;  /* 0x000000062e240981 */ /* 0x000328000c1e1d00 */
[----:B------:R3:W4:Y:S01]  /*09e0*/  @P0 LDG.E.128 R40, desc[UR6][R50.64] ;  /* 0x0000000632280981 */ /* 0x000722000c1e1d00 */
[----:B------:R-:W-:-:S04]  /*09f0*/  ISETP.GT.AND P0, PT, R0, 0x7f, PT ;  /* 0x0000007f0000780c */ /* 0x000fc80003f04270 */
[----:B------:R-:W-:-:S13]  /*0a00*/  ISETP.GE.OR P2, PT, R0, R3, P0 ;  /* 0x000000030000720c */ /* 0x000fda0000746670 */
[----:B------:R-:W1:Y:S08]  /*0a10*/  @!P2 LDC.64 R54, c[0x0][0x290] ;  /* 0x0000a400ff36ab82 */ /* 0x000e700000000a00 */
[----:B0-----:R-:W0:Y:S01]  /*0a20*/  @!P2 LDC.64 R48, c[0x0][0x298] ;  /* 0x0000a600ff30ab82 */ /* 0x001e220000000a00 */
[----:B------:R-:W-:Y:S02]  /*0a30*/  @!P2 SHF.R.S32.HI R7, RZ, 0x1f, R0 ;  /* 0x0000001fff07a819 */ /* 0x000fe40000011400 */
[----:B------:R-:W-:-:S05]  /*0a40*/  @!P2 IADD3 R52, P3, R10, R0, RZ ;  /* 0x000000000a34a210 */ /* 0x000fca0007f7e0ff */
[----:B-1----:R-:W1:Y:S01]  /*0a50*/  @!P2 LDC.64 R46, c[0x0][0x288] ;  /* 0x0000a200ff2eab82 */ /* 0x002e620000000a00 */
[----:B------:R-:W-:Y:S01]  /*0a60*/  @!P2 LEA.HI.X.SX32 R53, R10, R7, 0x1, P3 ;  /* 0x000000070a35a211 */ /* 0x000fe200018f0eff */
[C---:B------:R-:W-:Y:S02]  /*0a70*/  @!P2 IMAD R56, R54.reuse, UR10, RZ ;  /* 0x0000000a3638ac24 */ /* 0x040fe4000f8e02ff */
[----:B------:R-:W-:-:S04]  /*0a80*/  @!P2 IMAD.WIDE.U32 R52, R54, UR8, R52 ;  /* 0x000000083634ac25 */ /* 0x000fc8000f8e0034 */
[----:B------:R-:W-:Y:S02]  /*0a90*/  @!P2 IMAD R55, R55, UR8, R56 ;  /* 0x000000083737ac24 */ /* 0x000fe4000f8e0238 */
[C---:B0-----:R-:W-:Y:S02]  /*0aa0*/  @!P2 IMAD R54, R48.reuse, UR11, RZ ;  /* 0x0000000b3036ac24 */ /* 0x041fe4000f8e02ff */
[----:B------:R-:W-:Y:S02]  /*0ab0*/  @!P2 IMAD.IADD R53, R53, 0x1, R55 ;  /* 0x000000013535a824 */ /* 0x000fe400078e0237 */
[----:B------:R-:W-:Y:S02]  /*0ac0*/  @!P2 IMAD R55, R49, UR9, R54 ;  /* 0x000000093137ac24 */ /* 0x000fe4000f8e0236 */
[----:B------:R-:W-:-:S04]  /*0ad0*/  @!P2 IMAD.WIDE.U32 R48, R48, UR9, R52 ;  /* 0x000000093030ac25 */ /* 0x000fc8000f8e0034 */
[----:B------:R-:W-:Y:S01]  /*0ae0*/  @!P2 IMAD.IADD R53, R49, 0x1, R55 ;  /* 0x000000013135a824 */ /* 0x000fe200078e0237 */
[----:B-1----:R-:W-:-:S04]  /*0af0*/  @!P2 LEA R46, P3, R48, R46, 0x2 ;  /* 0x0000002e302ea211 */ /* 0x002fc800078610ff */
[----:B------:R-:W-:Y:S02]  /*0b00*/  @!P2 LEA.HI.X R47, R48, R47, R53, 0x2, P3 ;  /* 0x0000002f302fa211 */ /* 0x000fe400018f1435 */
[----:B---3--:R-:W-:Y:S02]  /*0b10*/  LOP3.LUT R50, R12, 0xffff0000, RZ, 0xc0, !PT ;  /* 0xffff00000c327812 */ /* 0x008fe400078ec0ff */
[----:B------:R-:W-:Y:S02]  /*0b20*/  LOP3.LUT R7, R16, 0xffff0000, RZ, 0xc0, !PT ;  /* 0xffff000010077812 */ /* 0x000fe400078ec0ff */
[----:B------:R-:W-:Y:S02]  /*0b30*/  SHF.L.U32 R51, R12, 0x10, RZ ;  /* 0x000000100c337819 */ /* 0x000fe400000006ff */
[----:B------:R-:W-:Y:S01]  /*0b40*/  SHF.L.U32 R16, R16, 0x10, RZ ;  /* 0x0000001010107819 */ /* 0x000fe200000006ff */
[----:B------:R-:W-:Y:S01]  /*0b50*/  FMUL.FTZ R50, R50, R7 ;  /* 0x0000000732327220 */ /* 0x000fe20000410000 */
[----:B------:R-:W-:-:S03]  /*0b60*/  LOP3.LUT R49, R18, 0xffff0000, RZ, 0xc0, !PT ;  /* 0xffff000012317812 */ /* 0x000fc600078ec0ff */
[----:B------:R-:W-:Y:S01]  /*0b70*/  FFMA.FTZ R56, R51, R16, R50 ;  /* 0x0000001033387223 */ /* 0x000fe20000010032 */
[----:B------:R-:W-:Y:S01]  /*0b80*/  IMAD.U32 R50, R18, 0x10000, RZ ;  /* 0x0001000012327824 */ /* 0x000fe200078e00ff */
[----:B------:R-:W-:Y:S01]  /*0b90*/  SHF.L.U32 R54, R17, 0x10, RZ ;  /* 0x0000001011367819 */ /* 0x000fe200000006ff */
[----:B------:R-:W-:Y:S01]  /*0ba0*/  IMAD.U32 R9, R13, 0x10000, RZ ;  /* 0x000100000d097824 */ /* 0x000fe200078e00ff */
[----:B--2---:R-:W-:Y:S02]  /*0bb0*/  LOP3.LUT R18, R20, 0xffff0000, RZ, 0xc0, !PT ;  /* 0xffff000014127812 */ /* 0x004fe400078ec0ff */
[----:B------:R-:W-:Y:S02]  /*0bc0*/  LOP3.LUT R51, R24, 0xffff0000, RZ, 0xc0, !PT ;  /* 0xffff000018337812 */ /* 0x000fe400078ec0ff */
[----:B------:R-:W-:Y:S01]  /*0bd0*/  SHF.L.U32 R20, R20, 0x10, RZ ;  /* 0x0000001014147819 */ /* 0x000fe200000006ff */
[----:B------:R-:W-:Y:S01]  /*0be0*/  FFMA.FTZ R54, R9, R54, R56 ;  /* 0x0000003609367223 */ /* 0x000fe20000010038 */
[----:B------:R-:W-:Y:S01]  /*0bf0*/  LOP3.LUT R13, R13, 0xffff0000, RZ, 0xc0, !PT ;  /* 0xffff00000d0d7812 */ /* 0x000fe200078ec0ff */
[----:B------:R-:W-:Y:S01]  /*0c00*/  FMUL.FTZ R53, R18, R51 ;  /* 0x0000003312357220 */ /* 0x000fe20000410000 */
[----:B------:R-:W-:Y:S01]  /*0c10*/  LOP3.LUT R52, R17, 0xffff0000, RZ, 0xc0, !PT ;  /* 0xffff000011347812 */ /* 0x000fe200078ec0ff */
[----:B------:R-:W-:Y:S01]  /*0c20*/  IMAD.U32 R51, R24, 0x10000, RZ ;  /* 0x0001000018337824 */ /* 0x000fe200078e00ff */
[----:B------:R-:W-:Y:S01]  /*0c30*/  SHF.L.U32 R9, R21, 0x10, RZ ;  /* 0x0000001015097819 */ /* 0x000fe200000006ff */
[----:B------:R-:W-:-:S02]  /*0c40*/  IMAD.U32 R18, R25, 0x10000, RZ ;  /* 0x0001000019127824 */ /* 0x000fc400078e00ff */
[----:B------:R-:W-:Y:S01]  /*0c50*/  FFMA.FTZ R24, R20, R51, R53 ;  /* 0x0000003314187223 */ /* 0x000fe20000010035 */
[C---:B------:R-:W-:Y:S02]  /*0c60*/  IMAD.U32 R7, R14.reuse, 0x10000, RZ ;  /* 0x000100000e077824 */ /* 0x040fe400078e00ff */
[----:B------:R-:W-:Y:S01]  /*0c70*/  FFMA.FTZ R52, R13, R52, R54 ;  /* 0x000000340d347223 */ /* 0x000fe20000010036 */
[----:B------:R-:W-:Y:S01]  /*0c80*/  LOP3.LUT R14, R14, 0xffff0000, RZ, 0xc0, !PT ;  /* 0xffff00000e0e7812 */ /* 0x000fe200078ec0ff */
[----:B------:R-:W-:Y:S02]  /*0c90*/  FFMA.FTZ R24, R9, R18, R24 ;  /* 0x0000001209187223 */ /* 0x000fe40000010018 */
[----:B------:R-:W-:Y:S01]  /*0ca0*/  FFMA.FTZ R9, R7, R50, R52 ;  /* 0x0000003207097223 */ /* 0x000fe20000010034 */
[----:B------:R-:W-:Y:S02]  /*0cb0*/  LOP3.LUT R21, R21, 0xffff0000, RZ, 0xc0, !PT ;  /* 0xffff000015157812 */ /* 0x000fe400078ec0ff */
[----:B------:R-:W-:Y:S01]  /*0cc0*/  LOP3.LUT R20, R25, 0xffff0000, RZ, 0xc0, !PT ;  /* 0xffff000019147812 */ /* 0x000fe200078ec0ff */
[----:B------:R-:W-:Y:S01]  /*0cd0*/  FFMA.FTZ R49, R14, R49, R9 ;  /* 0x000000310e317223 */ /* 0x000fe20000010009 */
[----:B------:R-:W-:-:S02]  /*0ce0*/  SHF.L.U32 R12, R15, 0x10, RZ ;  /* 0x000000100f0c7819 */ /* 0x000fc400000006ff */
        /* <DEDUP_REMOVED lines=8> */
[----:B------:R-:W-:Y:S02]  /*0d70*/  LOP3.LUT R22, R22, 0xffff0000, RZ, 0xc0, !PT ;  /* 0xffff000016167812 */ /* 0x000fe400078ec0ff */
[----:B------:R-:W-:Y:S01]  /*0d80*/  LOP3.LUT R9, R26, 0xffff0000, RZ, 0xc0, !PT ;  /* 0xffff00001a097812 */ /* 0x000fe200078ec0ff */
[----:B------:R-:W-:Y:S01]  /*0d90*/  FFMA.FTZ R15, R15, R16, R12 ;  /* 0x000000100f0f7223 */ /* 0x000fe2000001000c */
[C---:B------:R-:W-:Y:S01]  /*0da0*/  IMAD.U32 R7, R27.reuse, 0x10000, RZ ;  /* 0x000100001b077824 */ /* 0x040fe200078e00ff */
[----:B------:R-:W-:-:S02]  /*0db0*/  LOP3.LUT R12, R27, 0xffff0000, RZ, 0xc0, !PT ;  /* 0xffff00001b0c7812 */ /* 0x000fc400078ec0ff */
[----:B------:R-:W-:Y:S01]  /*0dc0*/  FFMA.FTZ R9, R22, R9, R13 ;  /* 0x0000000916097223 */ /* 0x000fe2000001000d */
[C---:B----4-:R-:W-:Y:S02]  /*0dd0*/  SHF.L.U32 R17, R28.reuse, 0x10, RZ ;  /* 0x000000101c117819 */ /* 0x050fe400000006ff */
[----:B------:R-:W-:Y:S02]  /*0de0*/  LOP3.LUT R28, R28, 0xffff0000, RZ, 0xc0, !PT ;  /* 0xffff00001c1c7812 */ /* 0x000fe400078ec0ff */
[C---:B------:R-:W-:Y:S02]  /*0df0*/  LOP3.LUT R25, R32.reuse, 0xffff0000, RZ, 0xc0, !PT ;  /* 0xffff000020197812 */ /* 0x040fe400078ec0ff */
[----:B------:R-:W-:Y:S02]  /*0e00*/  SHF.L.U32 R22, R32, 0x10, RZ ;  /* 0x0000001020167819 */ /* 0x000fe400000006ff */
[----:B------:R-:W-:Y:S01]  /*0e10*/  LOP3.LUT R20, R36, 0xffff0000, RZ, 0xc0, !PT ;  /* 0xffff000024147812 */ /* 0x000fe200078ec0ff */
[----:B------:R-:W-:Y:S01]  /*0e20*/  FMUL.FTZ R28, R28, R25 ;  /* 0x000000191c1c7220 */ /* 0x000fe20000410000 */
[C---:B------:R-:W-:Y:S01]  /*0e30*/  LOP3.LUT R27, R40.reuse, 0xffff0000, RZ, 0xc0, !PT ;  /* 0xffff0000281b7812 */ /* 0x040fe200078ec0ff */
[----:B------:R-:W-:Y:S01]  /*0e40*/  IMAD.U32 R25, R40, 0x10000, RZ ;  /* 0x0001000028197824 */ /* 0x000fe200078e00ff */
[----:B------:R-:W-:Y:S01]  /*0e50*/  SHF.L.U32 R36, R36, 0x10, RZ ;  /* 0x0000001024247819 */ /* 0x000fe200000006ff */
[----:B------:R-:W-:-:S02]  /*0e60*/  IMAD.U32 R21, R29, 0x10000, RZ ;  /* 0x000100001d157824 */ /* 0x000fc400078e00ff */
[----:B------:R-:W-:Y:S01]  /*0e70*/  FMUL.FTZ R27, R20, R27 ;  /* 0x0000001b141b7220 */ /* 0x000fe20000410000 */
[----:B------:R-:W-:Y:S02]  /*0e80*/  IMAD.U32 R24, R33, 0x10000, RZ ;  /* 0x0001000021187824 */ /* 0x000fe400078e00ff */
        /* <DEDUP_REMOVED lines=10> */
[----:B------:R-:W-:Y:S01]  /*0f30*/  FFMA.FTZ R36, R17, R20, R36 ;  /* 0x0000001411247223 */ /* 0x000fe20000010024 */
        /* <DEDUP_REMOVED lines=13> */
[----:B------:R-:W-:-:S02]  /*1010*/  IMAD.U32 R7, R31, 0x10000, RZ ;  /* 0x000100001f077824 */ /* 0x000fc400078e00ff */
[----:B------:R-:W-:Y:S01]  /*1020*/  FFMA.FTZ R30, R30, R13, R9 ;  /* 0x0000000d1e1e7223 */ /* 0x000fe20000010009 */
[----:B------:R-:W-:Y:S01]  /*1030*/  IMAD.U32 R18, R35, 0x10000, RZ ;  /* 0x0001000023127824 */ /* 0x000fe200078e00ff */
[----:B------:R-:W-:Y:S01]  /*1040*/  SHF.L.U32 R9, R39, 0x10, RZ ;  /* 0x0000001027097819 */ /* 0x000fe200000006ff */
[----:B------:R-:W-:Y:S02]  /*1050*/  IMAD.U32 R20, R43, 0x10000, RZ ;  /* 0x000100002b147824 */ /* 0x000fe400078e00ff */
[----:B------:R-:W-:Y:S01]  /*1060*/  FFMA.FTZ R38, R38, R21, R17 ;  /* 0x0000001526267223 */ /* 0x000fe20000010011 */
[----:B------:R-:W-:Y:S01]  /*1070*/  LOP3.LUT R23, R23, 0xffff0000, RZ, 0xc0, !PT ;  /* 0xffff000017177812 */ /* 0x000fe200078ec0ff */
        /* <DEDUP_REMOVED lines=11> */
[----:B------:R-:W2:Y:S04]  /*1130*/  SHFL.BFLY PT, R12, R15, 0x4, 0x1f ;  /* 0x0c801f000f0c7f89 */ /* 0x000ea800000e0000 */
[----:B------:R-:W3:Y:S01]  /*1140*/  SHFL.BFLY PT, R17, R20, 0x4, 0x1f ;  /* 0x0c801f0014117f89 */ /* 0x000ee200000e0000 */
[----:B0-----:R-:W-:Y:S01]  /*1150*/  FADD.FTZ R9, R14, R7 ;  /* 0x000000070e097221 */ /* 0x001fe20000010000 */
[----:B-1----:R-:W-:Y:S01]  /*1160*/  FADD.FTZ R13, R30, R13 ;  /* 0x0000000d1e0d7221 */ /* 0x002fe20000010000 */
[----:B--2---:R-:W-:Y:S01]  /*1170*/  FADD.FTZ R12, R15, R12 ;  /* 0x0000000c0f0c7221 */ /* 0x004fe20000010000 */
[----:B---3--:R-:W-:-:S02]  /*1180*/  FADD.FTZ R22, R20, R17 ;  /* 0x0000001114167221 */ /* 0x008fc40000010000 */
[----:B------:R-:W0:Y:S04]  /*1190*/  SHFL.BFLY PT, R16, R9, 0x2, 0x1f ;  /* 0x0c401f0009107f89 */ /* 0x000e2800000e0000 */
[----:B------:R-:W1:Y:S04]  /*11a0*/  SHFL.BFLY PT, R18, R13, 0x2, 0x1f ;  /* 0x0c401f000d127f89 */ /* 0x000e6800000e0000 */
[----:B------:R-:W2:Y:S04]  /*11b0*/  SHFL.BFLY PT, R7, R12, 0x2, 0x1f ;  /* 0x0c401f000c077f89 */ /* 0x000ea800000e0000 */
[----:B------:R-:W3:Y:S01]  /*11c0*/  SHFL.BFLY PT, R15, R22, 0x2, 0x1f ;  /* 0x0c401f00160f7f89 */ /* 0x000ee200000e0000 */
[----:B------:R-:W-:-:S06]  /*11d0*/  IMAD.MOV.U32 R19, RZ, RZ, 0x7f800000 ;  /* 0x7f800000ff137424 */ /* 0x000fcc00078e00ff */
[----:B------:R4:W5:Y:S01]  /*11e0*/  @!P2 LDG.E R19, desc[UR6][R46.64] ;  /* 0x000000062e13a981 */ /* 0x000962000c1e1900 */
[----:B0-----:R-:W-:Y:S01]  /*11f0*/  FADD.FTZ R17, R9, R16 ;  /* 0x0000001009117221 */ /* 0x001fe20000010000 */
[----:B-1----:R-:W-:Y:S01]  /*1200*/  FADD.FTZ R20, R13, R18 ;  /* 0x000000120d147221 */ /* 0x002fe20000010000 */
[----:B--2---:R-:W-:Y:S01]  /*1210*/  FADD.FTZ R7, R12, R7 ;  /* 0x000000070c077221 */ /* 0x004fe20000010000 */
[----:B---3--:R-:W-:Y:S02]  /*1220*/  FADD.FTZ R23, R22, R15 ;  /* 0x0000000f16177221 */ /* 0x008fe40000010000 */
[----:B------:R-:W0:Y:S01]  /*1230*/  SHFL.BFLY PT, R18, R17, 0x1, 0x1f ;  /* 0x0c201f0011127f89 */ /* 0x000e2200000e0000 */
[----:B------:R-:W1:Y:S03]  /*1240*/  LDC.64 R14, c[0x0][0x2d0] ;  /* 0x0000b400ff0e7b82 */ /* 0x000e660000000a00 */
[----:B------:R-:W2:Y:S04]  /*1250*/  SHFL.BFLY PT, R21, R20, 0x1, 0x1f ;  /* 0x0c201f0014157f89 */ /* 0x000ea800000e0000 */
[----:B------:R-:W3:Y:S01]  /*1260*/  SHFL.BFLY PT, R16, R7, 0x1, 0x1f ;  /* 0x0c201f0007107f89 */ /* 0x000ee200000e0000 */
[----:B------:R-:W1:Y:S03]  /*1270*/  LDC.64 R12, c[0x0][0x2d8] ;  /* 0x0000b600ff0c7b82 */ /* 0x000e660000000a00 */
[----:B------:R-:W4:Y:S01]  /*1280*/  SHFL.BFLY PT, R24, R23, 0x1, 0x1f ;  /* 0x0c201f0017187f89 */ /* 0x000f2200000e0000 */
[----:B------:R-:W-:Y:S01]  /*1290*/  ISETP.NE.AND P2, PT, R5, RZ, PT ;  /* 0x000000ff0500720c */ /* 0x000fe20003f45270 */
[----:B------:R-:W-:Y:S01]  /*12a0*/  BSSY B0, `(.L_x_6663) ;  /* 0x0000022000007945 */ /* 0x000fe20003800000 */
[----:B0-----:R-:W-:Y:S01]  /*12b0*/  FADD.FTZ R26, R17, R18 ;  /* 0x00000012111a7221 */ /* 0x001fe20000010000 */
[----:B------:R-:W-:-:S02]  /*12c0*/  IMAD.SHL.U32 R18, R2, 0x2000, RZ ;  /* 0x0000200002127824 */ /* 0x000fc400078e00ff */
[----:B--2---:R-:W-:Y:S01]  /*12d0*/  FADD.FTZ R27, R20, R21 ;  /* 0x00000015141b7221 */ /* 0x004fe20000010000 */
[----:B------:R-:W-:Y:S01]  /*12e0*/  SHF.L.U32 R21, R0, 0x2, RZ ;  /* 0x0000000200157819 */ /* 0x000fe200000006ff */
[----:B---3--:R-:W-:Y:S01]  /*12f0*/  FADD.FTZ R9, R7, R16 ;  /* 0x0000001007097221 */ /* 0x008fe20000010000 */
[----:B----4-:R-:W-:-:S05]  /*1300*/  FADD.FTZ R28, R23, R24 ;  /* 0x00000018171c7221 */ /* 0x010fca0000010000 */
[----:B------:R-:W-:Y:S05]  /*1310*/  @P2 BRA `(.L_x_6664) ;  /* 0x0000000000682947 */ /* 0x000fea0003800000 */
[----:B------:R-:W0:Y:S01]  /*1320*/  LDC.64 R22, c[0x0][0x278] ;  /* 0x00009e00ff167b82 */ /* 0x000e220000000a00 */
[----:B------:R-:W-:Y:S01]  /*1330*/  SHF.R.S32.HI R11, RZ, 0x1f, R10 ;  /* 0x0000001fff0b7819 */ /* 0x000fe2000001140a */
[----:B------:R-:W-:Y:S01]  /*1340*/  ULDC.64 UR12, c[0x0][0x260] ;  /* 0x00009800000c7ab9 */ /* 0x000fe20000000a00 */
[-C--:B------:R-:W-:Y:S02]  /*1350*/  ISETP.GE.AND P4, PT, R4, R3.reuse, PT ;  /* 0x000000030400720c */ /* 0x080fe40003f86270 */
[----:B------:R-:W-:-:S03]  /*1360*/  ISETP.GE.AND P3, PT, R6, R3, PT ;  /* 0x000000030600720c */ /* 0x000fc60003f66270 */
[----:B------:R-:W2:Y:S01]  /*1370*/  LDC.64 R24, c[0x0][0x280] ;  /* 0x0000a000ff187b82 */ /* 0x000ea20000000a00 */
[C---:B0-----:R-:W-:Y:S02]  /*1380*/  IMAD R20, R22.reuse, UR10, RZ ;  /* 0x0000000a16147c24 */ /* 0x041fe4000f8e02ff */
[----:B------:R-:W-:-:S04]  /*1390*/  IMAD.WIDE.U32 R16, R22, UR8, R10 ;  /* 0x0000000816107c25 */ /* 0x000fc8000f8e000a */
[----:B------:R-:W-:Y:S02]  /*13a0*/  IMAD R5, R23, UR8, R20 ;  /* 0x0000000817057c24 */ /* 0x000fe4000f8e0214 */
[----:B--2---:R-:W-:-:S03]  /*13b0*/  IMAD R20, R24, UR11, RZ ;  /* 0x0000000b18147c24 */ /* 0x004fc6000f8e02ff */
[----:B------:R-:W-:Y:S01]  /*13c0*/  IADD3 R17, R17, R5, RZ ;  /* 0x0000000511117210 */ /* 0x000fe20007ffe0ff */
        /* <DEDUP_REMOVED lines=10> */
[----:B------:R0:W-:Y:S01]  /*1470*/  STG.E desc[UR6][R16.64], R3 ;  /* 0x0000000310007986 */ /* 0x0001e2000c101906 */
[----:B------:R-:W-:-:S03]  /*1480*/  FSEL R9, R28, RZ, !P2 ;  /* 0x000000ff1c097208 */ /* 0x000fc60005000000 */
[----:B------:R0:W-:Y:S04]  /*1490*/  STG.E desc[UR6][R16.64+0x80], R5 ;  /* 0x0000800510007986 */ /* 0x0001e8000c101906 */
[----:B------:R0:W-:Y:S04]  /*14a0*/  STG.E desc[UR6][R16.64+0x100], R7 ;  /* 0x0001000710007986 */ /* 0x0001e8000c101906 */
[----:B------:R0:W-:Y:S02]  /*14b0*/  STG.E desc[UR6][R16.64+0x180], R9 ;  /* 0x0001800910007986 */ /* 0x0001e4000c101906 */
.L_x_6664:
[----:B------:R-:W-:Y:S05]  /*14c0*/  BSYNC B0 ;  /* 0x0000000000007941 */ /* 0x000fea0003800000 */
.L_x_6663:
[----:B------:R-:W-:Y:S01]  /*14d0*/  UIADD3 UR4, UR4, 0x7f, URZ ;  /* 0x0000007f04047890 */ /* 0x000fe2000fffe03f */
[----:B0-----:R-:W-:Y:S01]  /*14e0*/  SHF.R.S32.HI R3, RZ, 0x1f, R21 ;  /* 0x0000001fff037819 */ /* 0x001fe20000011415 */
[----:B-1----:R-:W-:Y:S01]  /*14f0*/  IMAD R6, R14, UR10, RZ ;  /* 0x0000000a0e067c24 */ /* 0x002fe2000f8e02ff */
[C---:B------:R-:W-:Y:S01]  /*1500*/  IADD3 R4, P1, R18.reuse, R21, RZ ;  /* 0x0000001512047210 */ /* 0x040fe20007f3e0ff */
[----:B------:R-:W-:Y:S01]  /*1510*/  USHF.R.S32.HI UR5, URZ, 0x1f, UR4 ;  /* 0x0000001f3f057899 */ /* 0x000fe20008011404 */
[----:B------:R-:W-:Y:S02]  /*1520*/  BSSY B0, `(.L_x_6665) ;  /* 0x0000022000007945 */ /* 0x000fe40003800000 */
[----:B------:R-:W-:Y:S01]  /*1530*/  LEA.HI.X.SX32 R5, R18, R3, 0x1, P1 ;  /* 0x0000000312057211 */ /* 0x000fe200008f0eff */
[----:B------:R-:W-:Y:S01]  /*1540*/  ULEA.HI UR5, UR5, UR4, URZ, 0x7 ;  /* 0x0000000405057291 */ /* 0x000fe2000f8f383f */
[----:B------:R-:W-:-:S03]  /*1550*/  IMAD R3, R15, UR8, R6 ;  /* 0x000000080f037c24 */ /* 0x000fc6000f8e0206 */
[----:B------:R-:W-:Y:S01]  /*1560*/  ULOP3.LUT UR5, UR5, 0xffffff80, URZ, 0xc0, !UPT ;  /* 0xffffff8005057892 */ /* 0x000fe2000f8ec03f */
[----:B------:R-:W-:-:S04]  /*1570*/  IMAD.WIDE.U32 R14, R14, UR8, R4 ;  /* 0x000000080e0e7c25 */ /* 0x000fc8000f8e0004 */
[----:B------:R-:W-:Y:S01]  /*1580*/  IMAD.IADD R15, R15, 0x1, R3 ;  /* 0x000000010f0f7824 */ /* 0x000fe200078e0203 */
[----:B------:R-:W-:Y:S01]  /*1590*/  IADD3 R3, -R10, UR5, RZ ;  /* 0x000000050a037c10 */ /* 0x000fe2000fffe1ff */
[----:B------:R-:W-:-:S03]  /*15a0*/  IMAD R4, R12, UR11, RZ ;  /* 0x0000000b0c047c24 */ /* 0x000fc6000f8e02ff */
[----:B------:R-:W-:Y:S01]  /*15b0*/  ISETP.GE.OR P0, PT, R0, R3, P0 ;  /* 0x000000030000720c */ /* 0x000fe20000706670 */
[----:B------:R-:W-:Y:S02]  /*15c0*/  IMAD R9, R13, UR9, R4 ;  /* 0x000000090d097c24 */ /* 0x000fe4000f8e0204 */
[----:B------:R-:W-:-:S05]  /*15d0*/  IMAD.WIDE.U32 R12, R12, UR9, R14 ;  /* 0x000000090c0c7c25 */ /* 0x000fca000f8e000e */
[----:B------:R-:W-:-:S05]  /*15e0*/  IADD3 R9, R13, R9, RZ ;  /* 0x000000090d097210 */ /* 0x000fca0007ffe0ff */
[----:B------:R-:W-:Y:S05]  /*15f0*/  @P0 BRA `(.L_x_6666) ;  /* 0x0000000000500947 */ /* 0x000fea0003800000 */
[----:B------:R-:W0:Y:S01]  /*1600*/  LDC.64 R14, c[0x0][0x2a8] ;  /* 0x0000aa00ff0e7b82 */ /* 0x000e220000000a00 */
[----:B------:R-:W-:Y:S01]  /*1610*/  SHF.R.S32.HI R3, RZ, 0x1f, R0 ;  /* 0x0000001fff037819 */ /* 0x000fe20000011400 */
[----:B------:R-:W-:Y:S01]  /*1620*/  ULDC.64 UR4, c[0x0][0x2a0] ;  /* 0x0000a80000047ab9 */ /* 0x000fe20000000a00 */
[----:B------:R-:W-:-:S04]  /*1630*/  IADD3 R4, P0, R10, R0, RZ ;  /* 0x000000000a047210 */ /* 0x000fc80007f1e0ff */
[----:B------:R-:W-:Y:S01]  /*1640*/  LEA.HI.X.SX32 R5, R10, R3, 0x1, P0 ;  /* 0x000000030a057211 */ /* 0x000fe200000f0eff */
[----:B------:R-:W1:Y:S01]  /*1650*/  LDC.64 R16, c[0x0][0x2b0] ;  /* 0x0000ac00ff107b82 */ /* 0x000e620000000a00 */
[----:B-----5:R-:W-:Y:S01]  /*1660*/  FSETP.NEU.FTZ.AND P0, PT, R19, -INF , PT ;  /* 0xff8000001300780b */ /* 0x020fe20003f1d000 */
[C---:B0-----:R-:W-:Y:S02]  /*1670*/  IMAD R6, R14.reuse, UR10, RZ ;  /* 0x0000000a0e067c24 */ /* 0x041fe4000f8e02ff */
[----:B------:R-:W-:-:S04]  /*1680*/  IMAD.WIDE.U32 R4, R14, UR8, R4 ;  /* 0x000000080e047c25 */ /* 0x000fc8000f8e0004 */
[----:B------:R-:W-:Y:S02]  /*1690*/  IMAD R3, R15, UR8, R6 ;  /* 0x000000080f037c24 */ /* 0x000fe4000f8e0206 */
[C---:B-1----:R-:W-:Y:S02]  /*16a0*/  IMAD R6, R16.reuse, UR11, RZ ;  /* 0x0000000b10067c24 */ /* 0x042fe4000f8e02ff */
[----:B------:R-:W-:Y:S02]  /*16b0*/  IMAD.IADD R5, R5, 0x1, R3 ;  /* 0x0000000105057824 */ /* 0x000fe400078e0203 */
[----:B------:R-:W-:Y:S01]  /*16c0*/  FMUL.FTZ R3, R19, 1.4426950216293334961 ;  /* 0x3fb8aa3b13037820 */ /* 0x000fe20000410000 */
[----:B------:R-:W-:Y:S02]  /*16d0*/  IMAD R7, R17, UR9, R6 ;  /* 0x0000000911077c24 */ /* 0x000fe4000f8e0206 */
[----:B------:R-:W-:Y:S02]  /*16e0*/  IMAD.WIDE.U32 R4, R16, UR9, R4 ;  /* 0x0000000910047c25 */ /* 0x000fe4000f8e0004 */
[----:B------:R-:W-:-:S03]  /*16f0*/  FSEL R3, R3, RZ, P0 ;  /* 0x000000ff03037208 */ /* 0x000fc60000000000 */
[----:B------:R-:W-:Y:S02]  /*1700*/  IADD3 R5, R5, R7, RZ ;  /* 0x0000000705057210 */ /* 0x000fe40007ffe0ff */
[----:B------:R-:W-:-:S04]  /*1710*/  LEA R6, P1, R4, UR4, 0x2 ;  /* 0x0000000404067c11 */ /* 0x000fc8000f8210ff */
[----:B------:R-:W-:-:S05]  /*1720*/  LEA.HI.X R7, R4, UR5, R5, 0x2, P1 ;  /* 0x0000000504077c11 */ /* 0x000fca00088f1405 */
[----:B------:R0:W-:Y:S04]  /*1730*/  STG.E desc[UR6][R6.64], R3 ;  /* 0x0000000306007986 */ /* 0x0001e8000c101906 */
.L_x_6666:
[----:B------:R-:W-:Y:S05]  /*1740*/  BSYNC B0 ;  /* 0x0000000000007941 */ /* 0x000fea0003800000 */
.L_x_6665:
[----:B------:R-:W-:Y:S01]  /*1750*/  ULDC.64 UR12, c[0x0][0x2e8] ;  /* 0x0000ba00000c7ab9 */ /* 0x000fe20000000a00 */
[----:B------:R-:W-:Y:S01]  /*1760*/  ULDC.64 UR4, c[0x0][0x2b8] ;  /* 0x0000ae0000047ab9 */ /* 0x000fe20000000a00 */
[----:B------:R-:W-:Y:S02]  /*1770*/  ISETP.NE.U32.AND P0, PT, RZ, UR12, PT ;  /* 0x0000000cff007c0c */ /* 0x000fe4000bf05070 */
[C---:B------:R-:W-:Y:S02]  /*1780*/  LEA R4, P1, R12.reuse, UR4, 0x2 ;  /* 0x000000040c047c11 */ /* 0x040fe4000f8210ff */
        /* <DEDUP_REMOVED lines=8> */
[----:B------:R1:W-:Y:S04]  /*1810*/  STG.E.128 desc[UR6][R4.64+0x5000], RZ ;  /* 0x005000ff04007986 */ /* 0x0003e8000c101d06 */
[----:B------:R1:W-:Y:S04]  /*1820*/  STG.E.128 desc[UR6][R4.64+0x6000], RZ ;  /* 0x006000ff04007986 */ /* 0x0003e8000c101d06 */
[----:B------:R1:W-:Y:S01]  /*1830*/  STG.E.128 desc[UR6][R4.64+0x7000], RZ ;  /* 0x007000ff04007986 */ /* 0x0003e2000c101d06 */
[----:B------:R-:W-:Y:S05]  /*1840*/  @P0 EXIT ;  /* 0x000000000000094d */ /* 0x000fea0003800000 */
[----:B0-----:R-:W0:Y:S08]  /*1850*/  LDC R3, c[0x0][0x2e0] ;  /* 0x0000b800ff037b82 */ /* 0x001e300000000800 */
[----:B------:R-:W2:Y:S08]  /*1860*/  LDC R7, c[0x0][0x220] ;  /* 0x00008800ff077b82 */ /* 0x000eb00000000800 */
[----:B-1----:R-:W1:Y:S01]  /*1870*/  LDC.64 R4, c[0x0][0x2e8] ;  /* 0x0000ba00ff047b82 */ /* 0x002e620000000a00 */
[----:B0-----:R-:W-:-:S04]  /*1880*/  IMAD R2, R2, R3, UR9 ;  /* 0x0000000902027e24 */ /* 0x001fc8000f8e0203 */
[----:B--2---:R-:W-:-:S04]  /*1890*/  IMAD R3, R2, R7, UR8 ;  /* 0x0000000802037e24 */ /* 0x004fc8000f8e0207 */
[----:B-1----:R-:W-:-:S05]  /*18a0*/  IMAD.WIDE R2, R3, 0x4, R4 ;  /* 0x0000000403027825 */ /* 0x002fca00078e0204 */
[----:B------:R-:W-:Y:S01]  /*18b0*/  STG.E desc[UR6][R2.64], RZ ;  /* 0x000000ff02007986 */ /* 0x000fe2000c101906 */
[----:B------:R-:W-:Y:S05]  /*18c0*/  EXIT ;  /* 0x000000000000794d */ /* 0x000fea0003800000 */
.L_x_6667:
        /* <DEDUP_REMOVED lines=11> */
.L_x_7421:


//--------------------- .text._ZN7cutlass13device_kernelIN5flash11enable_sm90INS1_16FlashAttnBwdSm90INS1_25CollectiveMainloopBwdSm90ILi2ELi2ELi2EN4cute5tupleIJNS5_1CILi1EEES8_S8_EEENS6_IJNS7_ILi128EEESA_NS7_ILi64EEEEEENS_10bfloat16_tEfNS_4arch4Sm90ELb1ELb0ELb0ELb1ELb0ELb1ELb0ELb0ELi2ELi1ELi2ELi2ELb0EEENS1_21CollectiveEpilogueBwdISC_SD_SF_Li256ELb1ELb0ELi1EEENS1_25SingleTileBwdLPTSchedulerILb1ELi128ELb0EEEEEEEEEvNT_6ParamsE --------------------------
	.section	.text._ZN7cutlass13device_kernelIN5flash11enable_sm90INS1_16FlashAttnBwdSm90INS1_25CollectiveMainloopBwdSm90ILi2ELi2ELi2EN4cute5tupleIJNS5_1CILi1EEES8_S8_EEENS6_IJNS7_ILi128EEESA_NS7_ILi64EEEEEENS_10bfloat16_tEfNS_4arch4Sm90ELb1ELb0ELb0ELb1ELb0ELb1ELb0ELb0ELi2ELi1ELi2ELi2ELb0EEENS1_21CollectiveEpilogueBwdISC_SD_SF_Li256ELb1ELb0ELi1EEENS1_25SingleTileBwdLPTSchedulerILb1ELi128ELb0EEEEEEEEEvNT_6ParamsE,"ax",@progbits
	.align	128
.text._ZN7cutlass13device_kernelIN5flash11enable_sm90INS1_16FlashAttnBwdSm90INS1_25CollectiveMainloopBwdSm90ILi2ELi2ELi2EN4cute5tupleIJNS5_1CILi1EEES8_S8_EEENS6_IJNS7_ILi128EEESA_NS7_ILi64EEEEEENS_10bfloat16_tEfNS_4arch4Sm90ELb1ELb0ELb0ELb1ELb0ELb1ELb0ELb0ELi2ELi1ELi2ELi2ELb0EEENS1_21CollectiveEpilogueBwdISC_SD_SF_Li256ELb1ELb0ELi1EEENS1_25SingleTileBwdLPTSchedulerILb1ELi128ELb0EEEEEEEEEvNT_6ParamsE:
        .type           _ZN7cutlass13device_kernelIN5flash11enable_sm90INS1_16FlashAttnBwdSm90INS1_25CollectiveMainloopBwdSm90ILi2ELi2ELi2EN4cute5tupleIJNS5_1CILi1EEES8_S8_EEENS6_IJNS7_ILi128EEESA_NS7_ILi64EEEEEENS_10bfloat16_tEfNS_4arch4Sm90ELb1ELb0ELb0ELb1ELb0ELb1ELb0ELb0ELi2ELi1ELi2ELi2ELb0EEENS1_21CollectiveEpilogueBwdISC_SD_SF_Li256ELb1ELb0ELi1EEENS1_25SingleTileBwdLPTSchedulerILb1ELi128ELb0EEEEEEEEEvNT_6ParamsE,@function
        .size           _ZN7cutlass13device_kernelIN5flash11enable_sm90INS1_16FlashAttnBwdSm90INS1_25CollectiveMainloopBwdSm90ILi2ELi2ELi2EN4cute5tupleIJNS5_1CILi1EEES8_S8_EEENS6_IJNS7_ILi128EEESA_NS7_ILi64EEEEEENS_10bfloat16_tEfNS_4arch4Sm90ELb1ELb0ELb0ELb1ELb0ELb1ELb0ELb0ELi2ELi1ELi2ELi2ELb0EEENS1_21CollectiveEpilogueBwdISC_SD_SF_Li256ELb1ELb0ELi1EEENS1_25SingleTileBwdLPTSchedulerILb1ELi128ELb0EEEEEEEEEvNT_6ParamsE,(.L_x_7422 - _ZN7cutlass13device_kernelIN5flash11enable_sm90INS1_16FlashAttnBwdSm90INS1_25CollectiveMainloopBwdSm90ILi2ELi2ELi2EN4cute5tupleIJNS5_1CILi1EEES8_S8_EEENS6_IJNS7_ILi128EEESA_NS7_ILi64EEEEEENS_10bfloat16_tEfNS_4arch4Sm90ELb1ELb0ELb0ELb1ELb0ELb1ELb0ELb0ELi2ELi1ELi2ELi2ELb0EEENS1_21CollectiveEpilogueBwdISC_SD_SF_Li256ELb1ELb0ELi1EEENS1_25SingleTileBwdLPTSchedulerILb1ELi128ELb0EEEEEEEEEvNT_6ParamsE)
        .other          _ZN7cutlass13device_kernelIN5flash11enable_sm90INS1_16FlashAttnBwdSm90INS1_25CollectiveMainloopBwdSm90ILi2ELi2ELi2EN4cute5tupleIJNS5_1CILi1EEES8_S8_EEENS6_IJNS7_ILi128EEESA_NS7_ILi64EEEEEENS_10bfloat16_tEfNS_4arch4Sm90ELb1ELb0ELb0ELb1ELb0ELb1ELb0ELb0ELi2ELi1ELi2ELi2ELb0EEENS1_21CollectiveEpilogueBwdISC_SD_SF_Li256ELb1ELb0ELi1EEENS1_25SingleTileBwdLPTSchedulerILb1ELi128ELb0EEEEEEEEEvNT_6ParamsE,@"STO_CUDA_ENTRY STV_DEFAULT"
_ZN7cutlass13device_kernelIN5flash11enable_sm90INS1_16FlashAttnBwdSm90INS1_25CollectiveMainloopBwdSm90ILi2ELi2ELi2EN4cute5tupleIJNS5_1CILi1EEES8_S8_EEENS6_IJNS7_ILi128EEESA_NS7_ILi64EEEEEENS_10bfloat16_tEfNS_4arch4Sm90ELb1ELb0ELb0ELb1ELb0ELb1ELb0ELb0ELi2ELi1ELi2ELi2ELb0EEENS1_21CollectiveEpilogueBwdISC_SD_SF_Li256ELb1ELb0ELi1EEENS1_25SingleTileBwdLPTSchedulerILb1ELi128ELb0EEEEEEEEEvNT_6ParamsE:
        /* <DEDUP_REMOVED lines=24> */
.L_x_6669:
[----:B------:R-:W-:Y:S05]  /*0180*/  BSYNC B0 ;  /* 0x0000000000007941 */ /* 0x000fea0003800000 */
.L_x_6668:
        /* <DEDUP_REMOVED lines=37> */
.L_x_6670:
        /* <DEDUP_REMOVED lines=22> */
.L_x_6671:
[----:B------:R-:W-:Y:S01]  /*0540*/  PLOP3.LUT P0, PT, PT, PT, UP0, 0x80, 0x0 ;  /* 0x000000000000781c */ /* 0x000fe20003f0f008 */
[----:B------:R-:W-:Y:S01]  /*0550*/  NOP ;  /* 0x0000000000007918 */ /* 0x000fe20000000000 */
[----:B------:R-:W-:Y:S01]  /*0560*/  ULDC.64 UR38, c[0x0][0x208] ;  /* 0x0000820000267ab9 */ /* 0x000fe20000000a00 */
[----:B------:R-:W-:Y:S01]  /*0570*/  BSSY B6, `(.L_x_6672) ;  /* 0x0000e58000067945 */ /* 0x000fe20003800000 */
[----:B-12-4-:R-:W-:Y:S09]  /*0580*/  BAR.SYNC.DEFER_BLOCKING 0x0 ;  /* 0x0000000000007b1d */ /* 0x016ff20000010000 */
[----:B------:R-:W-:Y:S05]  /*0590*/  @!P0 BRA `(.L_x_6673) ;  /* 0x000000a800b08947 */ /* 0x000fea0003800000 */
.L_x_6674:
        /* <DEDUP_REMOVED lines=32> */
.L_x_6675:
[----:B------:R-:W-:Y:S01]  /*07a0*/  ULDC UR7, c[0x0][0x8c4] ;  /* 0x0002310000077ab9 */ /* 0x000fe20000000800 */
[----:B------:R-:W-:Y:S01]  /*07b0*/  UMOV UR37, UR10 ;  /* 0x0000000a00257c82 */ /* 0x000fe20008000000 */
[----:B------:R-:W-:-:S11]  /*07c0*/  UISETP.NE.AND UP0, UPT, UR7, 0x1, UPT ;  /* 0x000000010700788c */ /* 0x000fd6000bf05270 */
[----:B------:R-:W-:Y:S02]  /*07d0*/  @UP0 ULDC.64 UR8, c[0x0][0x8c8] ;  /* 0x0002320000080ab9 */ /* 0x000fe40000000a00 */
[----:B------:R-:W-:-:S04]  /*07e0*/  UIMAD.WIDE.U32 UR4, UR10, UR8, URZ ;  /* 0x000000080a0472a5 */ /* 0x000fc8000f8e003f */
[----:B------:R-:W-:-:S04]  /*07f0*/  @UP0 USHF.R.U32.HI UR37, URZ, UR9, UR5 ;  /* 0x000000093f250299 */ /* 0x000fc80008011605 */
[----:B------:R-:W-:-:S12]  /*0800*/  UIMAD UR4, UR37, UR7, URZ ;  /* 0x00000007250472a4 */ /* 0x000fd8000f8e023f */
.L_x_6676:
        /* <DEDUP_REMOVED lines=23> */
.L_x_6677:
        /* <DEDUP_REMOVED lines=14> */
.L_x_6679:
[----:B------:R-:W-:-:S05]  /*0a60*/  ULDC UR4, c[0x0][0x8ec] ;  /* 0x00023b0000047ab9 */ /* 0x000fca0000000800 */
.L_x_6678:
        /* <DEDUP_REMOVED lines=23> */
.L_x_6681:
        /* <DEDUP_REMOVED lines=14> */
.L_x_6682:
        /* <DEDUP_REMOVED lines=11> */
.L_x_6683:
        /* <DEDUP_REMOVED lines=13> */
.L_x_6684:
        /* <DEDUP_REMOVED lines=68> */
.L_x_6687:
        /* <DEDUP_REMOVED lines=15> */
.L_x_6686:
        /* <DEDUP_REMOVED lines=22> */
.L_x_6689:
        /* <DEDUP_REMOVED lines=15> */
.L_x_6688:
[----:B------:R-:W-:Y:S01]  /*15c0*/  SHF.R.S32.HI R5, RZ, 0x1f, R16 ;  /* 0x0000001fff057819 */ /* 0x000fe20000011410 */
[----:B------:R-:W-:-:S03]  /*15d0*/  UMOV UR4, 0xffffffff ;  /* 0xffffffff00047882 */ /* 0x000fc60000000000 */
[----:B------:R-:W-:-:S04]  /*15e0*/  LEA.HI R0, R5, R16, RZ, 0x7 ;  /* 0x0000001005007211 */ /* 0x000fc800078f38ff */
[----:B------:R-:W-:Y:S01]  /*15f0*/  SHF.R.S32.HI R13, RZ, 0x7, R0 ;  /* 0x00000007ff0d7819 */ /* 0x000fe20000011400 */
[----:B------:R-:W-:Y:S06]  /*1600*/  BRA.DIV UR4, `(.L_x_6690) ;  /* 0x000000d604407947 */ /* 0x000fec000b800000 */
[----:B------:R1:W2:Y:S02]  /*1610*/  SHFL.IDX PT, R14, R13, RZ, 0x1f ;  /* 0x00001fff0d0e7589 */ /* 0x0002a400000e0000 */
.L_x_6815:
        /* <DEDUP_REMOVED lines=24> */
.L_x_6691:
[----:B------:R-:W-:Y:S01]  /*17a0*/  UIADD3 UR4, UR47, -UR42, URZ ;  /* 0x8000002a2f047290 */ /* 0x000fe2000fffe03f */
[----:B------:R-:W-:Y:S01]  /*17b0*/  IMAD.U32 R2, R8, 0x200, R3 ;  /* 0x0000020008027824 */ /* 0x000fe200078e0003 */
[----:B------:R-:W-:Y:S01]  /*17c0*/  ULDC UR5, c[0x0][0x74c] ;  /* 0x0001d30000057ab9 */ /* 0x000fe20000000800 */
[----:B------:R-:W-:Y:S01]  /*17d0*/  LOP3.LUT R3, R0, 0xffffff80, RZ, 0xc0, !PT ;  /* 0xffffff8000037812 */ /* 0x000fe200078ec0ff */
[----:B------:R-:W-:Y:S01]  /*17e0*/  ULEA UR4, UR37, UR4, 0x7 ;  /* 0x0000000425047291 */ /* 0x000fe2000f8e383f */
[----:B------:R-:W-:Y:S01]  /*17f0*/  IMAD.MOV.U32 R0, RZ, RZ, RZ ;  /* 0x000000ffff007224 */ /* 0x000fe200078e00ff */
[----:B------:R3:W-:Y:S01]  /*1800*/  STL [R1+0x28], R2 ;  /* 0x0000280201007387 */ /* 0x0007e20000100800 */
[----:B------:R-:W-:Y:S01]  /*1810*/  IMAD.MOV.U32 R4, RZ, RZ, RZ ;  /* 0x000000ffff047224 */ /* 0x000fe200078e00ff */
[----:B------:R-:W-:Y:S01]  /*1820*/  UIADD3 UR4, UR4, -UR5, URZ ;  /* 0x8000000504047290 */ /* 0x000fe2000fffe03f */
[----:B------:R-:W-:Y:S01]  /*1830*/  IMAD.IADD R6, R16, 0x1, -R3 ;  /* 0x0000000110067824 */ /* 0x000fe200078e0a03 */
[----:B------:R-:W-:-:S02]  /*1840*/  CS2R R182, SRZ ;  /* 0x0000000000b67805 */ /* 0x000fc4000001ff00 */
[----:B------:R-:W-:Y:S01]  /*1850*/  CS2R R180, SRZ ;  /* 0x0000000000b47805 */ /* 0x000fe2000001ff00 */
[----:B------:R-:W-:Y:S01]  /*1860*/  USHF.R.S32.HI UR5, URZ, 0x1f, UR4 ;  /* 0x0000001f3f057899 */ /* 0x000fe20008011404 */
[--C-:B------:R-:W-:Y:S01]  /*1870*/  IMAD R9, R13, 0x400, R6.reuse ;  /* 0x000004000d097824 */ /* 0x100fe200078e0206 */
[----:B------:R-:W-:Y:S02]  /*1880*/  SHF.R.S32.HI R11, RZ, 0x1f, R6 ;  /* 0x0000001fff0b7819 */ /* 0x000fe40000011406 */
[----:B------:R-:W-:Y:S01]  /*1890*/  CS2R R178, SRZ ;  /* 0x0000000000b27805 */ /* 0x000fe2000001ff00 */
[----:B------:R-:W-:Y:S01]  /*18a0*/  ULEA.HI UR5, UR5, UR4, URZ, 0x7 ;  /* 0x0000000405057291 */ /* 0x000fe2000f8f383f */
[----:B------:R-:W-:Y:S01]  /*18b0*/  IMAD.SHL.U32 R9, R9, 0x4, RZ ;  /* 0x0000000409097824 */ /* 0x000fe200078e00ff */
[----:B------:R-:W-:Y:S01]  /*18c0*/  LEA.HI R10, R11, R6, RZ, 0x2 ;  /* 0x000000060b0a7211 */ /* 0x000fe200078f10ff */
[----:B------:R4:W-:Y:S01]  /*18d0*/  STL [R1+0x20], R11 ;  /* 0x0000200b01007387 */ /* 0x0009e20000100800 */
[----:B------:R-:W-:Y:S01]  /*18e0*/  ULEA.HI.SX32 UR5, UR5, 0x1, 0x19 ;  /* 0x0000000105057891 */ /* 0x000fe2000f8fca3f */
[----:B------:R-:W-:-:S02]  /*18f0*/  CS2R R176, SRZ ;  /* 0x0000000000b07805 */ /* 0x000fc4000001ff00 */
[----:B------:R-:W-:Y:S02]  /*1900*/  LOP3.LUT R3, R10, 0xfffffffc, RZ, 0xc0, !PT ;  /* 0xfffffffc0a037812 */ /* 0x000fe400078ec0ff */
        /* <DEDUP_REMOVED lines=35> */
[----:B----4-:R-:W-:Y:S06]  /*1b40*/  @P0 BRA `(.L_x_6693) ;  /* 0x0000003800840947 */ /* 0x010fec0003800000 */
[----:B------:R-:W-:Y:S01]  /*1b50*/  UIMAD UR4, UR37, -0x80, UR42 ;  /* 0xffffff80250478a4 */ /* 0x000fe2000f8e022a */
[----:B------:R-:W-:Y:S01]  /*1b60*/  LOP3.LUT R7, R7, 0xffffffe0, RZ, 0xc0, !PT ;  /* 0xffffffe007077812 */ /* 0x000fe200078ec0ff */
[----:B------:R-:W-:Y:S01]  /*1b70*/  IMAD.MOV.U32 R183, RZ, RZ, RZ ;  /* 0x000000ffffb77224 */ /* 0x000fe200078e00ff */
[----:B------:R-:W-:Y:S02]  /*1b80*/  LEA.HI R6, R11, R6, RZ, 0x5 ;  /* 0x000000060b067211 */ /* 0x000fe400078f28ff */
[C---:B------:R-:W-:Y:S01]  /*1b90*/  LEA.HI R0, R13.reuse, R13, RZ, 0x1 ;  /* 0x0000000d0d007211 */ /* 0x040fe200078f08ff */
[----:B------:R-:W-:Y:S01]  /*1ba0*/  IMAD.IADD R7, R16, 0x1, -R7 ;  /* 0x0000000110077824 */ /* 0x000fe200078e0a07 */
[----:B------:R-:W-:Y:S01]  /*1bb0*/  SHF.R.S32.HI R6, RZ, 0x5, R6 ;  /* 0x00000005ff067819 */ /* 0x000fe20000011406 */
[----:B------:R-:W-:Y:S01]  /*1bc0*/  IMAD.U32 R9, RZ, RZ, UR4 ;  /* 0x00000004ff097e24 */ /* 0x000fe2000f8e00ff */
        /* <DEDUP_REMOVED lines=9> */
[----:B------:R-:W-:Y:S02]  /*1c60*/  LEA.HI R10, R5, R16, RZ, 0x2 ;  /* 0x00000010050a7211 */ /* 0x000fe400078f10ff */
[--C-:B------:R-:W-:Y:S02]  /*1c70*/  SHF.R.S32.HI R0, RZ, 0x3, R4.reuse ;  /* 0x00000003ff007819 */ /* 0x100fe40000011404 */
[----:B------:R-:W-:-:S02]  /*1c80*/  SHF.R.S32.HI R5, RZ, 0x1f, R4 ;  /* 0x0000001fff057819 */ /* 0x000fc40000011404 */
[----:B------:R-:W-:Y:S02]  /*1c90*/  LOP3.LUT R9, R9, 0xfffffff8, RZ, 0xc0, !PT ;  /* 0xfffffff809097812 */ /* 0x000fe400078ec0ff */
[----:B------:R-:W-:Y:S02]  /*1ca0*/  SHF.R.S32.HI R4, RZ, 0x2, R7 ;  /* 0x00000002ff047819 */ /* 0x000fe40000011407 */
[----:B------:R-:W-:Y:S02]  /*1cb0*/  LEA.HI R5, R5, R0, RZ, 0x4 ;  /* 0x0000000005057211 */ /* 0x000fe400078f20ff */
[----:B------:R-:W-:Y:S01]  /*1cc0*/  IADD3 R12, R8, R9, -R6 ;  /* 0x00000009080c7210 */ /* 0x000fe20007ffe806 */
[C---:B------:R-:W-:Y:S01]  /*1cd0*/  VIADD R6, R4.reuse, 0x8 ;  /* 0x0000000804067836 */ /* 0x040fe20000000000 */
[----:B------:R-:W-:Y:S01]  /*1ce0*/  LOP3.LUT R9, R5, 0x1ffffff0, RZ, 0xc0, !PT ;  /* 0x1ffffff005097812 */ /* 0x000fe200078ec0ff */
[----:B------:R-:W-:Y:S01]  /*1cf0*/  VIADD R14, R4, 0x18 ;  /* 0x00000018040e7836 */ /* 0x000fe20000000000 */
[----:B------:R-:W-:-:S02]  /*1d00*/  LOP3.LUT R11, R10, 0xfffffffc, RZ, 0xc0, !PT ;  /* 0xfffffffc0a0b7812 */ /* 0x000fc400078ec0ff */
        /* <DEDUP_REMOVED lines=13> */
[----:B------:R-:W-:Y:S01]  /*1de0*/  SHF.R.S32.HI R11, RZ, 0x1f, R10 ;  /* 0x0000001fff0b7819 */ /* 0x000fe2000001140a */
[----:B------:R-:W-:Y:S01]  /*1df0*/  IMAD R5, R0, 0x8, R5 ;  /* 0x0000000800057824 */ /* 0x000fe200078e0205 */
[----:B------:R-:W-:Y:S02]  /*1e00*/  LOP3.LUT R13, R6, 0xfffffffe, RZ, 0xc0, !PT ;  /* 0xfffffffe060d7812 */ /* 0x000fe400078ec0ff */
[--C-:B------:R-:W-:Y:S02]  /*1e10*/  SHF.R.S32.HI R10, RZ, 0x1, R6.reuse ;  /* 0x00000001ff0a7819 */ /* 0x100fe40000011406 */
[----:B--2---:R-:W-:Y:S01]  /*1e20*/  SHF.R.S32.HI R15, RZ, 0x1f, R6 ;  /* 0x0000001fff0f7819 */ /* 0x004fe20000011406 */
[----:B------:R-:W-:Y:S01]  /*1e30*/  IMAD.IADD R13, R12, 0x1, -R13 ;  /* 0x000000010c0d7824 */ /* 0x000fe200078e0a0d */
[--C-:B------:R-:W-:Y:S01]  /*1e40*/  SHF.R.S32.HI R6, RZ, 0x1, R16.reuse ;  /* 0x00000001ff067819 */ /* 0x100fe20000011410 */
[----:B------:R1:W-:Y:S01]  /*1e50*/  STL [R1+0x10], R5 ;  /* 0x0000100501007387 */ /* 0x0003e20000100800 */
[----:B------:R-:W-:-:S02]  /*1e60*/  SHF.R.S32.HI R17, RZ, 0x1f, R16 ;  /* 0x0000001fff117819 */ /* 0x000fc40000011410 */
[----:B------:R-:W-:Y:S02]  /*1e70*/  LEA.HI R11, R11, R4, RZ, 0x4 ;  /* 0x000000040b0b7211 */ /* 0x000fe400078f20ff */
[----:B------:R-:W-:Y:S02]  /*1e80*/  LEA.HI R15, R15, R10, RZ, 0x4 ;  /* 0x0000000a0f0f7211 */ /* 0x000fe400078f20ff */
[----:B------:R-:W-:Y:S02]  /*1e90*/  LEA.HI R12, R17, R6, RZ, 0x4 ;  /* 0x00000006110c7211 */ /* 0x000fe400078f20ff */
[----:B------:R-:W-:Y:S02]  /*1ea0*/  LOP3.LUT R11, R11, 0x1ffffff0, RZ, 0xc0, !PT ;  /* 0x1ffffff00b0b7812 */ /* 0x000fe400078ec0ff */
[----:B------:R-:W-:Y:S02]  /*1eb0*/  LOP3.LUT R15, R15, 0x1ffffff0, RZ, 0xc0, !PT ;  /* 0x1ffffff00f0f7812 */ /* 0x000fe400078ec0ff */
[----:B------:R-:W-:Y:S01]  /*1ec0*/  LOP3.LUT R17, R16, 0xfffffffe, RZ, 0xc0, !PT ;  /* 0xfffffffe10117812 */ /* 0x000fe200078ec0ff */
[----:B------:R-:W-:Y:S01]  /*1ed0*/  IMAD.IADD R4, R4, 0x1, -R11 ;  /* 0x0000000104047824 */ /* 0x000fe200078e0a0b */
[----:B------:R-:W-:Y:S01]  /*1ee0*/  LOP3.LUT R19, R12, 0x1ffffff0, RZ, 0xc0, !PT ;  /* 0x1ffffff00c137812 */ /* 0x000fe200078ec0ff */
[----:B------:R-:W-:-:S02]  /*1ef0*/  IMAD.IADD R10, R10, 0x1, -R15 ;  /* 0x000000010a0a7824 */ /* 0x000fc400078e0a0f */
[----:B------:R-:W-:Y:S02]  /*1f00*/  IMAD.IADD R17, R14, 0x1, -R17 ;  /* 0x000000010e117824 */ /* 0x000fe400078e0a11 */
[----:B------:R-:W-:Y:S02]  /*1f10*/  IMAD.IADD R6, R6, 0x1, -R19 ;  /* 0x0000000106067824 */ /* 0x000fe400078e0a13 */
        /* <DEDUP_REMOVED lines=8> */
.L_x_6704:
[----:B------:R-:W-:-:S06]  /*1fa0*/  ULOP3.LUT UR4, UR36, 0x1, URZ, 0xfc, !UPT ;  /* 0x0000000124047892 */ /* 0x000fcc000f8efc3f */
[----:B---3--:R-:W-:-:S05]  /*1fb0*/  IMAD.U32 R5, RZ, RZ, UR4 ;  /* 0x00000004ff057e24 */ /* 0x008fca000f8e00ff */
[----:B------:R-:W-:-:S13]  /*1fc0*/  ISETP.NE.AND P0, PT, R5, 0x3, PT ;  /* 0x000000030500780c */ /* 0x000fda0003f05270 */
[----:B------:R-:W-:Y:S05]  /*1fd0*/  @!P0 BRA `(.L_x_6694) ;  /* 0x0000000000048947 */ /* 0x000fea0003800000 */
[----:B------:R-:W-:Y:S01]  /*1fe0*/  BPT.TRAP 0x1 ;  /* 0x000000040000795c */ /* 0x000fe20000300000 */
.L_x_6694:
[----:B------:R-:W-:Y:S01]  /*1ff0*/  IMAD R6, R0, 0x8, R236 ;  /* 0x0000000800067824 */ /* 0x000fe200078e02ec */
[----:B------:R-:W-:-:S04]  /*2000*/  SHF.L.U32 R21, R4, 0x1f, RZ ;  /* 0x0000001f04157819 */ /* 0x000fc800000006ff */
[----:B------:R1:W2:Y:S01]  /*2010*/  SYNCS.PHASECHK.TRANS64.TRYWAIT P1, [R6+URZ+0x30c10], R21 ;  /* 0x030c1015060075a7 */ /* 0x0002a2000802017f */
[----:B------:R-:W-:Y:S05]  /*2020*/  @!P0 BRA `(.L_x_6695) ;  /* 0x0000000000048947 */ /* 0x000fea0003800000 */
[----:B------:R-:W-:Y:S01]  /*2030*/  BPT.TRAP 0x1 ;  /* 0x000000040000795c */ /* 0x000fe20000300000 */
.L_x_6695:
[----:B------:R-:W-:-:S05]  /*2040*/  VIADD R5, R236, 0x10000 ;  /* 0x00010000ec057836 */ /* 0x000fca0000000000 */
[----:B------:R-:W-:-:S04]  /*2050*/  SHF.R.U32.HI R5, RZ, 0x4, R5 ;  /* 0x00000004ff057819 */ /* 0x000fc80000011605 */
[----:B------:R-:W-:Y:S01]  /*2060*/  LOP3.LUT R5, R5, 0x3fff, RZ, 0xc0, !PT ;  /* 0x00003fff05057812 */ /* 0x000fe200078ec0ff */
[----:B--2---:R-:W-:Y:S06]  /*2070*/  @P1 BRA `(.L_x_6696) ;  /* 0x0000000000081947 */ /* 0x004fec0003800000 */
[----:B------:R-:W2:Y:S02]  /*2080*/  SYNCS.PHASECHK.TRANS64.TRYWAIT P1, [R6+URZ+0x30c10], R21 ;  /* 0x030c1015060075a7 */ /* 0x000ea4000802017f */
[----:B--2---:R-:W-:Y:S05]  /*2090*/  @!P1 BRA `(.L_x_6697) ;  /* 0x000000c800cc9947 */ /* 0x004fea0003800000 */
.L_x_6696:
        /* <DEDUP_REMOVED lines=12> */
[----:B------:R-:W-:Y:S01]  /*2160*/  VIADD R18, R236, 0x20000 ;  /* 0x00020000ec127836 */ /* 0x000fe20000000000 */
[----:B------:R-:W-:Y:S01]  /*2170*/  UMOV UR7, 0x40000040 ;  /* 0x4000004000077882 */ /* 0x000fe20000000000 */
[----:B------:R-:W-:Y:S01]  /*2180*/  UMOV UR5, 0x40000040 ;  /* 0x4000004000057882 */ /* 0x000fe20000000000 */
[----:B------:R-:W-:-:S02]  /*2190*/  ULOP3.LUT UR4, UR4, 0x3fff, URZ, 0xc0, !UPT ;  /* 0x00003fff04047892 */ /* 0x000fc4000f8ec03f */
        /* <DEDUP_REMOVED lines=33> */
[----:B------:R-:W-:Y:S02]  /*23b0*/  IMAD R13, R19, 0x4, R236 ;  /* 0x00000004130d7824 */ /* 0x000fe400078e02ec */
        /* <DEDUP_REMOVED lines=14> */
.L_x_6698:
[----:B------:R1:W1:Y:S01]  /*24a0*/  SYNCS.PHASECHK.TRANS64.TRYWAIT P1, [R6+URZ+0x30c30], R21 ;  /* 0x030c3015060075a7 */ /* 0x000262000802017f */
[----:B------:R-:W-:Y:S05]  /*24b0*/  @!P0 BRA `(.L_x_6699) ;  /* 0x0000000000048947 */ /* 0x000fea0003800000 */
[----:B------:R-:W-:Y:S01]  /*24c0*/  BPT.TRAP 0x1 ;  /* 0x000000040000795c */ /* 0x000fe20000300000 */
.L_x_6699:
[----:B------:R-:W-:-:S05]  /*24d0*/  VIADD R15, R236, 0x18000 ;  /* 0x00018000ec0f7836 */ /* 0x000fca0000000000 */
[----:B------:R-:W-:-:S04]  /*24e0*/  SHF.R.U32.HI R15, RZ, 0x4, R15 ;  /* 0x00000004ff0f7819 */ /* 0x000fc8000001160f */
[----:B------:R-:W-:-:S04]  /*24f0*/  LOP3.LUT R15, R15, 0x3fff, RZ, 0xc0, !PT ;  /* 0x00003fff0f0f7812 */ /* 0x000fc800078ec0ff */
[----:B------:R-:W-:Y:S01]  /*2500*/  LOP3.LUT R17, R15, 0x10000, RZ, 0xfc, !PT ;  /* 0x000100000f117812 */ /* 0x000fe200078efcff */
[----:B-1----:R-:W-:Y:S06]  /*2510*/  @P1 BRA `(.L_x_6700) ;  /* 0x0000000000081947 */ /* 0x002fec0003800000 */
[----:B------:R-:W1:Y:S02]  /*2520*/  SYNCS.PHASECHK.TRANS64.TRYWAIT P1, [R6+URZ+0x30c30], R21 ;  /* 0x030c3015060075a7 */ /* 0x000e64000802017f */
[----:B-1----:R-:W-:Y:S05]  /*2530*/  @!P1 BRA `(.L_x_6701) ;  /* 0x000000c400b89947 */ /* 0x002fea0003800000 */
.L_x_6700:
[----:B------:R-:W-:Y:S01]  /*2540*/  UIADD3 UR9, UR9, 0x4000, URZ ;  /* 0x0000400009097890 */ /* 0x000fe2000fffe03f */
[----:B------:R-:W-:Y:S01]  /*2550*/  IMAD R17, R0, 0x400, R17 ;  /* 0x0000040000117824 */ /* 0x000fe200078e0211 */
[----:B------:R-:W-:Y:S01]  /*2560*/  UIMAD UR4, UR45, -0x80, UR43 ;  /* 0xffffff802d0478a4 */ /* 0x000fe2000f8e022b */
[----:B------:R-:W-:Y:S01]  /*2570*/  IMAD.MOV.U32 R18, RZ, RZ, -0x2 ;  /* 0xfffffffeff127424 */ /* 0x000fe200078e00ff */
[----:B------:R-:W-:Y:S01]  /*2580*/  USHF.R.U32.HI UR9, URZ, 0x4, UR9 ;  /* 0x000000043f097899 */ /* 0x000fe20008011609 */
[----:B------:R-:W-:Y:S01]  /*2590*/  WARPGROUP.ARRIVE ;  /* 0x00000000000079c5 */ /* 0x000fe20000000000 */
[----:B------:R-:W-:Y:S01]  /*25a0*/  R2UR UR8, R17 ;  /* 0x00000000110872ca */ /* 0x000fe200000e0000 */
[----:B------:R-:W-:Y:S01]  /*25b0*/  UMOV UR7, 0x40000040 ;  /* 0x4000004000077882 */ /* 0x000fe20000000000 */
[----:B------:R-:W-:Y:S01]  /*25c0*/  ULOP3.LUT UR9, UR9, 0x3fff, URZ, 0xc0, !UPT ;  /* 0x00003fff09097892 */ /* 0x000fe2000f8ec03f */
[----:B------:R-:W-:Y:S01]  /*25d0*/  IMAD R18, R3, R18, UR4 ;  /* 0x0000000403127e24 */ /* 0x000fe2000f8e0212 */
[----:B------:R-:W-:Y:S01]  /*25e0*/  UMOV UR5, 0x40000040 ;  /* 0x4000004000057882 */ /* 0x000fe20000000000 */
[----:B------:R-:W-:Y:S01]  /*25f0*/  ISETP.GT.AND P1, PT, R7, RZ, PT ;  /* 0x000000ff0700720c */ /* 0x000fe20003f24270 */
[----:B------:R-:W-:Y:S01]  /*2600*/  ULOP3.LUT UR9, UR9, 0x10000, URZ, 0xfc, !UPT ;  /* 0x0001000009097892 */ /* 0x000fe2000f8efc3f */
[----:B------:R-:W-:Y:S01]  /*2610*/  IMAD.IADD R17, R18, 0x1, -R7 ;  /* 0x0000000112117824 */ /* 0x000fe200078e0a07 */
[----:B------:R-:W-:Y:S01]  /*2620*/  ULDC UR10, c[0x0][0x744] ;  /* 0x0001d100000a7ab9 */ /* 0x000fe20000000800 */
[C---:B------:R-:W-:Y:S01]  /*2630*/  VIADD R235, R8.reuse, 0x8 ;  /* 0x0000000808eb7836 */ /* 0x040fe20000000000 */
[----:B----4-:R-:W-:Y:S01]  /*2640*/  SHFL.IDX PT, R224, R11, R8, 0x1f ;  /* 0x00001f080be07589 */ /* 0x010fe200000e0000 */
[----:B------:R-:W-:Y:S01]  /*2650*/  VIADD R233, R8, 0x10 ;  /* 0x0000001008e97836 */ /* 0x000fe20000000000 */
[----:B------:R-:W-:Y:S01]  /*2660*/  SEL R18, R17, 0x80, P1 ;  /* 0x0000008011127807 */ /* 0x000fe20000800000 */
[----:B------:R-:W-:Y:S01]  /*2670*/  UMOV UR6, UR8 ;  /* 0x0000000800067c82 */ /* 0x000fe20008000000 */
[----:B------:R-:W-:Y:S01]  /*2680*/  UMOV UR4, UR9 ;  /* 0x0000000900047c82 */ /* 0x000fe20008000000 */
[----:B--2---:R-:W-:Y:S01]  /*2690*/  SHFL.IDX PT, R21, R10, R235, 0x1f ;  /* 0x00001feb0a157589 */ /* 0x004fe200000e0000 */
[----:B------:R-:W-:Y:S01]  /*26a0*/  HGMMA.64x128x16.F32.BF16 R24, gdesc[UR4], RZ, !UPT, gsb0 ;  /* 0x01e00000041879f0 */ /* 0x000fe2000c0018ff */
[----:B------:R-:W-:Y:S01]  /*26b0*/  UIADD3 UR6, UR8, 0x2, URZ ;  /* 0x0000000208067890 */ /* 0x000fe2000fffe03f */
[C---:B------:R-:W-:Y:S01]  /*26c0*/  ISETP.GT.AND P5, PT, R18.reuse, RZ, PT ;  /* 0x000000ff1200720c */ /* 0x040fe20003fa4270 */
[----:B------:R-:W-:Y:S01]  /*26d0*/  UIADD3 UR4, UR9, 0x2, URZ ;  /* 0x0000000209047890 */ /* 0x000fe2000fffe03f */
[----:B------:R-:W-:Y:S01]  /*26e0*/  ISETP.GT.AND P6, PT, R18, 0x1, PT ;  /* 0x000000011200780c */ /* 0x000fe20003fc4270 */
[----:B------:R-:W-:Y:S01]  /*26f0*/  UMOV UR7, 0x40000040 ;  /* 0x4000004000077882 */ /* 0x000fe20000000000 */
[----:B------:R-:W-:Y:S01]  /*2700*/  FSEL R88, R88, -INF , !P5 ;  /* 0xff80000058587808 */ /* 0x000fe20006800000 */
[----:B------:R-:W-:Y:S01]  /*2710*/  UMOV UR5, 0x40000040 ;  /* 0x4000004000057882 */ /* 0x000fe20000000000 */
[----:B------:R-:W-:Y:S01]  /*2720*/  FSEL R89, R89, -INF , !P6 ;  /* 0xff80000059597808 */ /* 0x000fe20007000000 */
[----:B------:R-:W-:Y:S01]  /*2730*/  SHFL.IDX PT, R222, R10, R233, 0x1f ;  /* 0x00001fe90ade7589 */ /* 0x000fe200000e0000 */
[----:B------:R-:W-:Y:S01]  /*2740*/  ISETP.GT.AND P1, PT, R18, 0x8, PT ;  /* 0x000000081200780c */ /* 0x000fe20003f24270 */
[----:B------:R-:W-:Y:S01]  /*2750*/  VIADD R234, R8, 0xc ;  /* 0x0000000c08ea7836 */ /* 0x000fe20000000000 */
[----:B------:R-:W-:Y:S01]  /*2760*/  ISETP.GT.AND P2, PT, R18, 0x9, PT ;  /* 0x000000091200780c */ /* 0x000fe20003f44270 */
[----:B------:R-:W-:Y:S01]  /*2770*/  VIADD R237, R8, 0x4 ;  /* 0x0000000408ed7836 */ /* 0x000fe20000000000 */
[----:B------:R-:W-:Y:S01]  /*2780*/  ISETP.GT.AND P3, PT, R18, 0x10, PT ;  /* 0x000000101200780c */ /* 0x000fe20003f64270 */
[----:B------:R-:W-:Y:S01]  /*2790*/  VIADD R231, R8, 0x18 ;  /* 0x0000001808e77836 */ /* 0x000fe20000000000 */
[C---:B------:R-:W-:Y:S01]  /*27a0*/  ISETP.GT.AND P4, PT, R18.reuse, 0x11, PT ;  /* 0x000000111200780c */ /* 0x040fe20003f84270 */
[----:B------:R-:W-:Y:S01]  /*27b0*/  SHFL.IDX PT, R221, R10, R234, 0x1f ;  /* 0x00001fea0add7589 */ /* 0x000fe200000e0000 */
[----:B------:R-:W-:Y:S01]  /*27c0*/  ISETP.GT.AND P5, PT, R18, 0x18, PT ;  /* 0x000000181200780c */ /* 0x000fe20003fa4270 */
[----:B------:R-:W-:Y:S01]  /*27d0*/  VIADD R232, R8, 0x14 ;  /* 0x0000001408e87836 */ /* 0x000fe20000000000 */
[----:B------:R-:W-:Y:S01]  /*27e0*/  ISETP.GT.AND P6, PT, R18, 0x19, PT ;  /* 0x000000191200780c */ /* 0x000fe20003fc4270 */
[----:B------:R-:W1:Y:S01]  /*27f0*/  SHFL.IDX PT, R19, R10, R237, 0x1f ;  /* 0x00001fed0a137589 */ /* 0x000e6200000e0000 */
[----:B------:R-:W-:Y:S01]  /*2800*/  FSEL R92, R92, -INF , !P1 ;  /* 0xff8000005c5c7808 */ /* 0x000fe20004800000 */
[----:B------:R-:W-:Y:S01]  /*2810*/  VIADD R230, R8, 0x1c ;  /* 0x0000001c08e67836 */ /* 0x000fe20000000000 */
[----:B------:R-:W-:Y:S01]  /*2820*/  FSEL R93, R93, -INF , !P2 ;  /* 0xff8000005d5d7808 */ /* 0x000fe20005000000 */
[----:B------:R-:W-:Y:S01]  /*2830*/  SHFL.IDX PT, R225, R11, R235, 0x1f ;  /* 0x00001feb0be17589 */ /* 0x000fe200000e0000 */
[----:B------:R-:W-:-:S02]  /*2840*/  FSEL R96, R96, -INF , !P3 ;  /* 0xff80000060607808 */ /* 0x000fc40005800000 */
[----:B------:R-:W-:Y:S01]  /*2850*/  FSEL R97, R97, -INF , !P4 ;  /* 0xff80000061617808 */ /* 0x000fe20006000000 */
[----:B------:R-:W-:Y:S01]  /*2860*/  SHFL.IDX PT, R226, R11, R233, 0x1f ;  /* 0x00001fe90be27589 */ /* 0x000fe200000e0000 */
[----:B------:R-:W-:Y:S02]  /*2870*/  FSEL R100, R100, -INF , !P5 ;  /* 0xff80000064647808 */ /* 0x000fe40006800000 */
[----:B------:R-:W-:Y:S01]  /*2880*/  FSEL R101, R101, -INF , !P6 ;  /* 0xff80000065657808 */ /* 0x000fe20007000000 */
[----:B---3--:R-:W-:Y:S01]  /*2890*/  SHFL.IDX PT, R223, R14, R230, 0x1f ;  /* 0x00001fe60edf7589 */ /* 0x008fe200000e0000 */
[C---:B------:R-:W-:Y:S02]  /*28a0*/  ISETP.GT.AND P1, PT, R18.reuse, 0x20, PT ;  /* 0x000000201200780c */ /* 0x040fe40003f24270 */
[C---:B------:R-:W-:Y:S01]  /*28b0*/  ISETP.GT.AND P2, PT, R18.reuse, 0x21, PT ;  /* 0x000000211200780c */ /* 0x040fe20003f44270 */
[----:B------:R-:W-:Y:S01]  /*28c0*/  SHFL.IDX PT, R227, R13, R231, 0x1f ;  /* 0x00001fe70de37589 */ /* 0x000fe200000e0000 */
[----:B------:R-:W-:-:S02]  /*28d0*/  ISETP.GT.AND P3, PT, R18, 0x28, PT ;  /* 0x000000281200780c */ /* 0x000fc40003f64270 */
[C---:B------:R-:W-:Y:S02]  /*28e0*/  ISETP.GT.AND P4, PT, R18.reuse, 0x29, PT ;  /* 0x000000291200780c */ /* 0x040fe40003f84270 */
[C---:B------:R-:W-:Y:S02]  /*28f0*/  ISETP.GT.AND P5, PT, R18.reuse, 0x30, PT ;  /* 0x000000301200780c */ /* 0x040fe40003fa4270 */
[----:B------:R-:W-:Y:S01]  /*2900*/  ISETP.GT.AND P6, PT, R18, 0x31, PT ;  /* 0x000000311200780c */ /* 0x000fe20003fc4270 */
[----:B-1----:R-:W-:Y:S01]  /*2910*/  FFMA.FTZ R219, R89, UR10, -R19 ;  /* 0x0000000a59db7c23 */ /* 0x002fe20008010813 */
[----:B------:R-:W-:Y:S01]  /*2920*/  FSEL R104, R104, -INF , !P1 ;  /* 0xff80000068687808 */ /* 0x000fe20004800000 */
[----:B------:R-:W-:Y:S01]  /*2930*/  SHFL.IDX PT, R89, R10, R232, 0x1f ;  /* 0x00001fe80a597589 */ /* 0x000fe200000e0000 */
[----:B------:R-:W-:Y:S02]  /*2940*/  FSEL R105, R105, -INF , !P2 ;  /* 0xff80000069697808 */ /* 0x000fe40005000000 */
[----:B------:R-:W-:Y:S01]  /*2950*/  FSEL R108, R108, -INF , !P3 ;  /* 0xff8000006c6c7808 */ /* 0x000fe20005800000 */
[----:B------:R-:W-:Y:S01]  /*2960*/  IMAD R15, R0, 0x400, R15 ;  /* 0x00000400000f7824 */ /* 0x000fe200078e020f */
[----:B------:R-:W-:Y:S01]  /*2970*/  FSEL R109, R109, -INF , !P4 ;  /* 0xff8000006d6d7808 */ /* 0x000fe20006000000 */
[----:B------:R-:W-:Y:S01]  /*2980*/  MUFU.EX2 R219, R219 ;  /* 0x000000db00db7308 */ /* 0x000fe20000000800 */
[----:B------:R-:W-:-:S02]  /*2990*/  FSEL R112, R112, -INF , !P5 ;  /* 0xff80000070707808 */ /* 0x000fc40006800000 */
[----:B------:R-:W-:Y:S02]  /*29a0*/  FSEL R113, R113, -INF , !P6 ;  /* 0xff80000071717808 */ /* 0x000fe40007000000 */
[C---:B------:R-:W-:Y:S02]  /*29b0*/  ISETP.GT.AND P1, PT, R18.reuse, 0x38, PT ;  /* 0x000000381200780c */ /* 0x040fe40003f24270 */
[C---:B------:R-:W-:Y:S02]  /*29c0*/  ISETP.GT.AND P2, PT, R18.reuse, 0x39, PT ;  /* 0x000000391200780c */ /* 0x040fe40003f44270 */
[C---:B------:R-:W-:Y:S02]  /*29d0*/  ISETP.GT.AND P3, PT, R18.reuse, 0x40, PT ;  /* 0x000000401200780c */ /* 0x040fe40003f64270 */
[C---:B------:R-:W-:Y:S02]  /*29e0*/  ISETP.GT.AND P4, PT, R18.reuse, 0x41, PT ;  /* 0x000000411200780c */ /* 0x040fe40003f84270 */
[----:B------:R-:W-:-:S02]  /*29f0*/  ISETP.GT.AND P5, PT, R18, 0x48, PT ;  /* 0x000000481200780c */ /* 0x000fc40003fa4270 */
[----:B------:R-:W-:Y:S02]  /*2a00*/  ISETP.GT.AND P6, PT, R18, 0x49, PT ;  /* 0x000000491200780c */ /* 0x000fe40003fc4270 */
[----:B------:R-:W-:Y:S02]  /*2a10*/  FSEL R116, R116, -INF , !P1 ;  /* 0xff80000074747808 */ /* 0x000fe40004800000 */
[----:B------:R-:W-:Y:S02]  /*2a20*/  FSEL R117, R117, -INF , !P2 ;  /* 0xff80000075757808 */ /* 0x000fe40005000000 */
[----:B------:R-:W-:Y:S02]  /*2a30*/  FSEL R120, R120, -INF , !P3 ;  /* 0xff80000078787808 */ /* 0x000fe40005800000 */
[----:B------:R-:W-:Y:S02]  /*2a40*/  FSEL R121, R121, -INF , !P4 ;  /* 0xff80000079797808 */ /* 0x000fe40006000000 */
        /* <DEDUP_REMOVED lines=19> */
[----:B------:R-:W-:Y:S01]  /*2b80*/  ISETP.GT.AND P6, PT, R18, 0x79, PT ;  /* 0x000000791200780c */ /* 0x000fe20003fc4270 */
[----:B------:R-:W-:Y:S01]  /*2b90*/  VIADD R18, R17, 0x8 ;  /* 0x0000000811127836 */ /* 0x000fe20000000000 */
[----:B------:R-:W-:Y:S01]  /*2ba0*/  FSEL R140, R140, -INF , !P1 ;  /* 0xff8000008c8c7808 */ /* 0x000fe20004800000 */
[----:B------:R-:W1:Y:S01]  /*2bb0*/  SHFL.IDX PT, R17, R10, R8, 0x1f ;  /* 0x00001f080a117589 */ /* 0x000e6200000e0000 */
[----:B------:R-:W-:Y:S02]  /*2bc0*/  ISETP.GT.AND P1, PT, R7, 0x8, PT ;  /* 0x000000080700780c */ /* 0x000fe40003f24270 */
[----:B------:R-:W-:Y:S02]  /*2bd0*/  FSEL R149, R149, -INF , !P6 ;  /* 0xff80000095957808 */ /* 0x000fe40007000000 */
[----:B------:R-:W-:Y:S02]  /*2be0*/  SEL R18, R18, 0x80, P1 ;  /* 0x0000008012127807 */ /* 0x000fe40000800000 */
[----:B------:R-:W-:-:S02]  /*2bf0*/  FSEL R141, R141, -INF , !P2 ;  /* 0xff8000008d8d7808 */ /* 0x000fc40005000000 */
[C---:B------:R-:W-:Y:S02]  /*2c00*/  ISETP.GT.AND P6, PT, R18.reuse, RZ, PT ;  /* 0x000000ff1200720c */ /* 0x040fe40003fc4270 */
[----:B------:R-:W-:Y:S02]  /*2c10*/  ISETP.GT.AND P2, PT, R18, 0x8, PT ;  /* 0x000000081200780c */ /* 0x000fe40003f44270 */
[----:B------:R-:W-:Y:S01]  /*2c20*/  FSEL R217, R90, -INF , !P6 ;  /* 0xff8000005ad97808 */ /* 0x000fe20007000000 */
[----:B------:R-:W-:Y:S02]  /*2c30*/  WARPGROUP.DEPBAR.LE gsb0, 0x0 ;  /* 0x00008000000079c5 */ /* 0x000fe40000010000 */
[----:B------:R-:W-:Y:S01]  /*2c40*/  WARPGROUP.ARRIVE ;  /* 0x00000000000079c5 */ /* 0x000fe20000000000 */
[----:B------:R-:W-:Y:S01]  /*2c50*/  FSEL R220, R94, -INF , !P2 ;  /* 0xff8000005edc7808 */ /* 0x000fe20005000000 */
[----:B------:R-:W-:Y:S01]  /*2c60*/  SHFL.IDX PT, R90, R10, R230, 0x1f ;  /* 0x00001fe60a5a7589 */ /* 0x000fe200000e0000 */
[----:B------:R-:W-:-:S02]  /*2c70*/  FSEL R145, R145, -INF , !P4 ;  /* 0xff80000091917808 */ /* 0x000fc40006000000 */
[----:B------:R-:W-:Y:S01]  /*2c80*/  ISETP.GT.AND P4, PT, R18, 0x10, PT ;  /* 0x000000101200780c */ /* 0x000fe20003f84270 */
[----:B------:R-:W-:Y:S01]  /*2c90*/  HGMMA.64x128x16.F32.BF16 R24, gdesc[UR4], R24, gsb0 ;  /* 0x01e00000041879f0 */ /* 0x000fe20008001818 */
[--C-:B-1----:R-:W-:Y:S01]  /*2ca0*/  FFMA.FTZ R88, R88, UR10, -R17.reuse ;  /* 0x0000000a58587c23 */ /* 0x102fe20008010811 */
[----:B------:R-:W-:Y:S01]  /*2cb0*/  FFMA.FTZ R217, R217, UR10, -R17 ;  /* 0x0000000ad9d97c23 */ /* 0x000fe20008010811 */
[--C-:B------:R-:W-:Y:S01]  /*2cc0*/  FFMA.FTZ R17, R92, UR10, -R21.reuse ;  /* 0x0000000a5c117c23 */ /* 0x100fe20008010815 */
[----:B------:R-:W-:Y:S01]  /*2cd0*/  FFMA.FTZ R220, R220, UR10, -R21 ;  /* 0x0000000adcdc7c23 */ /* 0x000fe20008010815 */
[--C-:B------:R-:W-:Y:S01]  /*2ce0*/  FFMA.FTZ R21, R96, UR10, -R222.reuse ;  /* 0x0000000a60157c23 */ /* 0x100fe200080108de */
[----:B------:R-:W-:Y:S01]  /*2cf0*/  FSEL R98, R98, -INF , !P4 ;  /* 0xff80000062627808 */ /* 0x000fe20006000000 */
[----:B------:R-:W1:Y:S01]  /*2d00*/  SHFL.IDX PT, R96, R14, R235, 0x1f ;  /* 0x00001feb0e607589 */ /* 0x000e6200000e0000 */
[----:B------:R-:W-:Y:S01]  /*2d10*/  ISETP.GT.AND P1, PT, R18, 0x1, PT ;  /* 0x000000011200780c */ /* 0x000fe20003f24270 */
[----:B------:R1:W2:Y:S01]  /*2d20*/  MUFU.EX2 R216, R88 ;  /* 0x0000005800d87308 */ /* 0x0002a20000000800 */
[----:B------:R-:W-:Y:S01]  /*2d30*/  FSEL R144, R144, -INF , !P3 ;  /* 0xff80000090907808 */ /* 0x000fe20005800000 */
[----:B------:R-:W-:Y:S01]  /*2d40*/  FFMA.FTZ R222, R98, UR10, -R222 ;  /* 0x0000000a62de7c23 */ /* 0x000fe200080108de */
[----:B------:R-:W-:Y:S01]  /*2d50*/  FSEL R148, R148, -INF , !P5 ;  /* 0xff80000094947808 */ /* 0x000fe20006800000 */
[----:B------:R-:W-:Y:S01]  /*2d60*/  SHFL.IDX PT, R98, R14, R233, 0x1f ;  /* 0x00001fe90e627589 */ /* 0x000fe200000e0000 */
[----:B------:R-:W-:Y:S01]  /*2d70*/  FSEL R218, R91, -INF , !P1 ;  /* 0xff8000005bda7808 */ /* 0x000fe20004800000 */
[----:B------:R-:W-:Y:S01]  /*2d80*/  UIADD3 UR6, UR8, 0x4, URZ ;  /* 0x0000000408067890 */ /* 0x000fe2000fffe03f */
[C---:B------:R-:W-:Y:S01]  /*2d90*/  ISETP.GT.AND P3, PT, R18.reuse, 0x9, PT ;  /* 0x000000091200780c */ /* 0x040fe20003f64270 */
[----:B------:R3:W4:Y:S01]  /*2da0*/  SHFL.IDX PT, R91, R10, R231, 0x1f ;  /* 0x00001fe70a5b7589 */ /* 0x00072200000e0000 */
[C---:B------:R-:W-:Y:S01]  /*2db0*/  ISETP.GT.AND P5, PT, R18.reuse, 0x11, PT ;  /* 0x000000111200780c */ /* 0x040fe20003fa4270 */
[----:B------:R-:W-:Y:S01]  /*2dc0*/  UIADD3 UR4, UR9, 0x4, URZ ;  /* 0x0000000409047890 */ /* 0x000fe2000fffe03f */
[C---:B------:R-:W-:Y:S01]  /*2dd0*/  ISETP.GT.AND P6, PT, R18.reuse, 0x18, PT ;  /* 0x000000181200780c */ /* 0x040fe20003fc4270 */
[----:B------:R-:W5:Y:S01]  /*2de0*/  SHFL.IDX PT, R94, R14, R237, 0x1f ;  /* 0x00001fed0e5e7589 */ /* 0x000f6200000e0000 */
[----:B------:R-:W-:Y:S01]  /*2df0*/  ISETP.GT.AND P1, PT, R18, 0x19, PT ;  /* 0x000000191200780c */ /* 0x000fe20003f24270 */
[----:B------:R-:W-:Y:S01]  /*2e00*/  UMOV UR7, 0x40000040 ;  /* 0x4000004000077882 */ /* 0x000fe20000000000 */
[----:B------:R-:W-:Y:S01]  /*2e10*/  FSEL R95, R95, -INF , !P3 ;  /* 0xff8000005f5f7808 */ /* 0x000fe20005800000 */
[----:B------:R-:W-:Y:S01]  /*2e20*/  UMOV UR5, 0x40000040 ;  /* 0x4000004000057882 */ /* 0x000fe20000000000 */
[----:B------:R-:W-:Y:S01]  /*2e30*/  FSEL R99, R99, -INF , !P5 ;  /* 0xff80000063637808 */ /* 0x000fe20006800000 */
[----:B------:R-:W-:Y:S01]  /*2e40*/  FFMA.FTZ R218, R218, UR10, -R19 ;  /* 0x0000000adada7c23 */ /* 0x000fe20008010813 */
[----:B------:R-:W-:Y:S01]  /*2e50*/  FSEL R102, R102, -INF , !P6 ;  /* 0xff80000066667808 */ /* 0x000fe20007000000 */
[----:B------:R-:W-:Y:S01]  /*2e60*/  FFMA.FTZ R19, R97, UR10, -R89 ;  /* 0x0000000a61137c23 */ /* 0x000fe20008010859 */
[----:B------:R-:W-:Y:S01]  /*2e70*/  FSEL R103, R103, -INF , !P1 ;  /* 0xff80000067677808 */ /* 0x000fe20004800000 */
[----:B-1----:R-:W-:Y:S01]  /*2e80*/  FFMA.FTZ R88, R108, UR10, -R96 ;  /* 0x0000000a6c587c23 */ /* 0x002fe20008010860 */
[C---:B------:R-:W-:Y:S01]  /*2e90*/  ISETP.GT.AND P2, PT, R18.reuse, 0x20, PT ;  /* 0x000000201200780c */ /* 0x040fe20003f44270 */
[----:B------:R-:W-:Y:S01]  /*2ea0*/  SHFL.IDX PT, R108, R14, R231, 0x1f ;  /* 0x00001fe70e6c7589 */ /* 0x000fe200000e0000 */
[C---:B------:R-:W-:Y:S01]  /*2eb0*/  ISETP.GT.AND P3, PT, R18.reuse, 0x21, PT ;  /* 0x000000211200780c */ /* 0x040fe20003f64270 */
[----:B------:R-:W-:Y:S01]  /*2ec0*/  FFMA.FTZ R101, R101, UR10, -R90 ;  /* 0x0000000a65657c23 */ /* 0x000fe2000801085a */
[C---:B------:R-:W-:Y:S01]  /*2ed0*/  ISETP.GT.AND P4, PT, R18.reuse, 0x28, PT ;  /* 0x000000281200780c */ /* 0x040fe20003f84270 */
[----:B------:R-:W1:Y:S01]  /*2ee0*/  SHFL.IDX PT, R97, R14, R234, 0x1f ;  /* 0x00001fea0e617589 */ /* 0x000e6200000e0000 */
[C---:B------:R-:W-:Y:S01]  /*2ef0*/  ISETP.GT.AND P5, PT, R18.reuse, 0x29, PT ;  /* 0x000000291200780c */ /* 0x040fe20003fa4270 */
[----:B---3--:R-:W-:Y:S01]  /*2f00*/  MUFU.EX2 R10, R21 ;  /* 0x00000015000a7308 */ /* 0x008fe20000000800 */
[----:B------:R-:W-:Y:S01]  /*2f10*/  ISETP.GT.AND P6, PT, R18, 0x30, PT ;  /* 0x000000301200780c */ /* 0x000fe20003fc4270 */
[----:B----4-:R-:W-:Y:S01]  /*2f20*/  FFMA.FTZ R20, R100, UR10, -R91 ;  /* 0x0000000a64147c23 */ /* 0x010fe2000801085b */
[----:B------:R-:W-:Y:S01]  /*2f30*/  ISETP.GT.AND P1, PT, R18, 0x31, PT ;  /* 0x000000311200780c */ /* 0x000fe20003f24270 */
[----:B------:R-:W3:Y:S01]  /*2f40*/  SHFL.IDX PT, R92, R14, R8, 0x1f ;  /* 0x00001f080e5c7589 */ /* 0x000ee200000e0000 */
[----:B------:R-:W-:Y:S01]  /*2f50*/  FSEL R106, R106, -INF , !P2 ;  /* 0xff8000006a6a7808 */ /* 0x000fe20005000000 */
[--C-:B-----5:R-:W-:Y:S01]  /*2f60*/  FFMA.FTZ R23, R105, UR10, -R94.reuse ;  /* 0x0000000a69177c23 */ /* 0x120fe2000801085e */
[----:B------:R-:W-:Y:S01]  /*2f70*/  FSEL R107, R107, -INF , !P3 ;  /* 0xff8000006b6b7808 */ /* 0x000fe20005800000 */
[----:B------:R-:W4:Y:S01]  /*2f80*/  SHFL.IDX PT, R100, R14, R232, 0x1f ;  /* 0x00001fe80e647589 */ /* 0x000f2200000e0000 */
[----:B------:R-:W-:Y:S01]  /*2f90*/  FSEL R110, R110, -INF , !P4 ;  /* 0xff8000006e6e7808 */ /* 0x000fe20006000000 */
[----:B------:R5:W-:Y:S01]  /*2fa0*/  MUFU.EX2 R21, R101 ;  /* 0x0000006500157308 */ /* 0x000be20000000800 */
[----:B------:R-:W-:Y:S01]  /*2fb0*/  FSEL R111, R111, -INF , !P5 ;  /* 0xff8000006f6f7808 */ /* 0x000fe20006800000 */
[----:B------:R-:W-:Y:S01]  /*2fc0*/  FFMA.FTZ R107, R107, UR10, -R94 ;  /* 0x0000000a6b6b7c23 */ /* 0x000fe2000801085e */
[----:B------:R-:W-:Y:S01]  /*2fd0*/  FSEL R114, R114, -INF , !P6 ;  /* 0xff80000072727808 */ /* 0x000fe20007000000 */
[----:B------:R-:W-:Y:S01]  /*2fe0*/  FFMA.FTZ R110, R110, UR10, -R96 ;  /* 0x0000000a6e6e7c23 */ /* 0x000fe20008010860 */
[----:B------:R-:W-:Y:S01]  /*2ff0*/  FSEL R115, R115, -INF , !P1 ;  /* 0xff80000073737808 */ /* 0x000fe20004800000 */
[----:B------:R-:W-:Y:S01]  /*3000*/  FFMA.FTZ R96, R128, UR10, -R226 ;  /* 0x0000000a80607c23 */ /* 0x000fe200080108e2 */
[C---:B------:R-:W-:Y:S01]  /*3010*/  ISETP.GT.AND P2, PT, R18.reuse, 0x38, PT ;  /* 0x000000381200780c */ /* 0x040fe20003f44270 */
[----:B------:R-:W2:Y:S01]  /*3020*/  SHFL.IDX PT, R128, R13, R8, 0x1f ;  /* 0x00001f080d807589 */ /* 0x000ea200000e0000 */
[----:B------:R-:W-:Y:S01]  /*3030*/  ISETP.GT.AND P3, PT, R18, 0x39, PT ;  /* 0x000000391200780c */ /* 0x000fe20003f64270 */
[----:B-----5:R-:W-:Y:S01]  /*3040*/  FFMA.FTZ R101, R120, UR10, -R224 ;  /* 0x0000000a78657c23 */ /* 0x020fe200080108e0 */
[C---:B------:R-:W-:Y:S01]  /*3050*/  ISETP.GT.AND P4, PT, R18.reuse, 0x40, PT ;  /* 0x000000401200780c */ /* 0x040fe20003f84270 */
[----:B------:R-:W5:Y:S01]  /*3060*/  SHFL.IDX PT, R120, R11, R234, 0x1f ;  /* 0x00001fea0b787589 */ /* 0x000f6200000e0000 */
[----:B------:R-:W-:Y:S01]  /*3070*/  ISETP.GT.AND P5, PT, R18, 0x41, PT ;  /* 0x000000411200780c */ /* 0x000fe20003fa4270 */
[----:B------:R-:W-:Y:S01]  /*3080*/  FFMA.FTZ R114, R114, UR10, -R98 ;  /* 0x0000000a72727c23 */ /* 0x000fe20008010862 */
[C---:B------:R-:W-:Y:S01]  /*3090*/  ISETP.GT.AND P6, PT, R18.reuse, 0x48, PT ;  /* 0x000000481200780c */ /* 0x040fe20003fc4270 */
[----:B-1----:R-:W-:Y:S01]  /*30a0*/  FFMA.FTZ R111, R111, UR10, -R97 ;  /* 0x0000000a6f6f7c23 */ /* 0x002fe20008010861 */
[----:B------:R-:W-:Y:S01]  /*30b0*/  ISETP.GT.AND P1, PT, R18, 0x49, PT ;  /* 0x000000491200780c */ /* 0x000fe20003f24270 */
[----:B---3--:R-:W-:Y:S01]  /*30c0*/  FFMA.FTZ R22, R104, UR10, -R92 ;  /* 0x0000000a68167c23 */ /* 0x008fe2000801085c */
[----:B------:R-:W-:Y:S01]  /*30d0*/  FSEL R118, R118, -INF , !P2 ;  /* 0xff80000076767808 */ /* 0x000fe20005000000 */
[----:B------:R-:W-:Y:S01]  /*30e0*/  MUFU.EX2 R17, R17 ;  /* 0x0000001100117308 */ /* 0x000fe20000000800 */
[----:B------:R-:W-:Y:S01]  /*30f0*/  FSEL R119, R119, -INF , !P3 ;  /* 0xff80000077777808 */ /* 0x000fe20005800000 */
[----:B----4-:R-:W-:Y:S01]  /*3100*/  FFMA.FTZ R115, R115, UR10, -R100 ;  /* 0x0000000a73737c23 */ /* 0x010fe20008010864 */
[----:B------:R-:W-:-:S02]  /*3110*/  FSEL R122, R122, -INF , !P4 ;  /* 0xff8000007a7a7808 */ /* 0x000fc40006000000 */
[----:B------:R-:W-:Y:S02]  /*3120*/  FSEL R123, R123, -INF , !P5 ;  /* 0xff8000007b7b7808 */ /* 0x000fe40006800000 */
[----:B------:R-:W-:Y:S01]  /*3130*/  FSEL R126, R126, -INF , !P6 ;  /* 0xff8000007e7e7808 */ /* 0x000fe20007000000 */
[----:B------:R-:W-:Y:S02]  /*3140*/  WARPGROUP.DEPBAR.LE gsb0, 0x0 ;  /* 0x00008000000079c5 */ /* 0x000fe40000010000 */
[----:B------:R-:W-:Y:S01]  /*3150*/  FSEL R127, R127, -INF , !P1 ;  /* 0xff8000007f7f7808 */ /* 0x000fe20004800000 */
[----:B------:R-:W-:Y:S01]  /*3160*/  WARPGROUP.ARRIVE ;  /* 0x00000000000079c5 */ /* 0x000fe20000000000 */
[C---:B------:R-:W-:Y:S01]  /*3170*/  ISETP.GT.AND P2, PT, R18.reuse, 0x50, PT ;  /* 0x000000501200780c */ /* 0x040fe20003f44270 */
[----:B------:R-:W-:Y:S01]  /*3180*/  MUFU.EX2 R217, R217 ;  /* 0x000000d900d97308 */ /* 0x000fe20000000800 */
[C---:B------:R-:W-:Y:S02]  /*3190*/  ISETP.GT.AND P3, PT, R18.reuse, 0x51, PT ;  /* 0x000000511200780c */ /* 0x040fe40003f64270 */
[C---:B------:R-:W-:Y:S01]  /*31a0*/  ISETP.GT.AND P4, PT, R18.reuse, 0x58, PT ;  /* 0x000000581200780c */ /* 0x040fe20003f84270 */
[----:B------:R-:W-:Y:S01]  /*31b0*/  HGMMA.64x128x16.F32.BF16 R24, gdesc[UR4], R24, gsb0 ;  /* 0x01e00000041879f0 */ /* 0x000fe20008001818 */
[C---:B------:R-:W-:Y:S01]  /*31c0*/  ISETP.GT.AND P5, PT, R18.reuse, 0x59, PT ;  /* 0x000000591200780c */ /* 0x040fe20003fa4270 */
[----:B------:R-:W-:Y:S01]  /*31d0*/  UIADD3 UR6, UR8, 0x6, URZ ;  /* 0x0000000608067890 */ /* 0x000fe2000fffe03f */
[C---:B------:R-:W-:Y:S01]  /*31e0*/  ISETP.GT.AND P6, PT, R18.reuse, 0x60, PT ;  /* 0x000000601200780c */ /* 0x040fe20003fc4270 */
[----:B------:R-:W-:Y:S01]  /*31f0*/  UIADD3 UR4, UR9, 0x6, URZ ;  /* 0x0000000609047890 */ /* 0x000fe2000fffe03f */
[----:B------:R-:W-:Y:S01]  /*3200*/  ISETP.GT.AND P1, PT, R18, 0x61, PT ;  /* 0x000000611200780c */ /* 0x000fe20003f24270 */
[----:B------:R-:W-:Y:S01]  /*3210*/  UMOV UR7, 0x40000040 ;  /* 0x4000004000077882 */ /* 0x000fe20000000000 */
[----:B------:R-:W-:Y:S01]  /*3220*/  FSEL R130, R130, -INF , !P2 ;  /* 0xff80000082827808 */ /* 0x000fe20005000000 */
[----:B------:R-:W-:Y:S01]  /*3230*/  UMOV UR5, 0x40000040 ;  /* 0x4000004000057882 */ /* 0x000fe20000000000 */
[----:B------:R-:W-:Y:S01]  /*3240*/  FSEL R131, R131, -INF , !P3 ;  /* 0xff80000083837808 */ /* 0x000fe20005800000 */
[----:B------:R-:W-:Y:S01]  /*3250*/  MUFU.EX2 R218, R218 ;  /* 0x000000da00da7308 */ /* 0x000fe20000000800 */
[----:B------:R-:W-:-:S02]  /*3260*/  FSEL R134, R134, -INF , !P4 ;  /* 0xff80000086867808 */ /* 0x000fc40006000000 */
[----:B------:R-:W-:Y:S02]  /*3270*/  FSEL R135, R135, -INF , !P5 ;  /* 0xff80000087877808 */ /* 0x000fe40006800000 */
[----:B------:R-:W-:Y:S02]  /*3280*/  FSEL R138, R138, -INF , !P6 ;  /* 0xff8000008a8a7808 */ /* 0x000fe40007000000 */
[----:B------:R-:W-:Y:S01]  /*3290*/  FSEL R139, R139, -INF , !P1 ;  /* 0xff8000008b8b7808 */ /* 0x000fe20004800000 */
[----:B------:R-:W-:Y:S01]  /*32a0*/  MUFU.EX2 R96, R96 ;  /* 0x0000006000607308 */ /* 0x000fe20000000800 */
[C---:B------:R-:W-:Y:S02]  /*32b0*/  ISETP.GT.AND P2, PT, R18.reuse, 0x68, PT ;  /* 0x000000681200780c */ /* 0x040fe40003f44270 */
[C---:B------:R-:W-:Y:S02]  /*32c0*/  ISETP.GT.AND P3, PT, R18.reuse, 0x69, PT ;  /* 0x000000691200780c */ /* 0x040fe40003f64270 */
[----:B------:R-:W-:-:S02]  /*32d0*/  ISETP.GT.AND P4, PT, R18, 0x70, PT ;  /* 0x000000701200780c */ /* 0x000fc40003f84270 */
[C---:B------:R-:W-:Y:S01]  /*32e0*/  ISETP.GT.AND P5, PT, R18.reuse, 0x71, PT ;  /* 0x000000711200780c */ /* 0x040fe20003fa4270 */
[----:B------:R-:W-:Y:S01]  /*32f0*/  MUFU.EX2 R220, R220 ;  /* 0x000000dc00dc7308 */ /* 0x000fe20000000800 */
[C---:B------:R-:W-:Y:S02]  /*3300*/  ISETP.GT.AND P6, PT, R18.reuse, 0x78, PT ;  /* 0x000000781200780c */ /* 0x040fe40003fc4270 */
[----:B------:R-:W-:Y:S01]  /*3310*/  ISETP.GT.AND P1, PT, R18, 0x79, PT ;  /* 0x000000791200780c */ /* 0x000fe20003f24270 */
[--C-:B------:R-:W-:Y:S01]  /*3320*/  FFMA.FTZ R18, R93, UR10, -R221.reuse ;  /* 0x0000000a5d127c23 */ /* 0x100fe200080108dd */
[----:B------:R-:W-:Y:S01]  /*3330*/  FFMA.FTZ R221, R95, UR10, -R221 ;  /* 0x0000000a5fdd7c23 */ /* 0x000fe200080108dd */
[----:B------:R-:W-:Y:S01]  /*3340*/  FFMA.FTZ R95, R112, UR10, -R98 ;  /* 0x0000000a705f7c23 */ /* 0x000fe20008010862 */
[----:B------:R-:W-:Y:S01]  /*3350*/  FFMA.FTZ R112, R102, UR10, -R91 ;  /* 0x0000000a66707c23 */ /* 0x000fe2000801085b */
[----:B------:R-:W-:Y:S01]  /*3360*/  FFMA.FTZ R91, R116, UR10, -R108 ;  /* 0x0000000a745b7c23 */ /* 0x000fe2000801086c */
[----:B------:R-:W-:Y:S01]  /*3370*/  FFMA.FTZ R93, R109, UR10, -R97 ;  /* 0x0000000a6d5d7c23 */ /* 0x000fe20008010861 */
[----:B------:R-:W1:Y:S01]  /*3380*/  SHFL.IDX PT, R116, R11, R237, 0x1f ;  /* 0x00001fed0b747589 */ /* 0x000e6200000e0000 */
[----:B------:R3:W-:Y:S01]  /*3390*/  MUFU.EX2 R14, R95 ;  /* 0x0000005f000e7308 */ /* 0x0007e20000000800 */
[----:B------:R-:W-:Y:S01]  /*33a0*/  FFMA.FTZ R109, R99, UR10, -R89 ;  /* 0x0000000a636d7c23 */ /* 0x000fe20008010859 */
[----:B------:R-:W-:Y:S01]  /*33b0*/  FFMA.FTZ R99, R113, UR10, -R100 ;  /* 0x0000000a71637c23 */ /* 0x000fe20008010864 */
[----:B------:R-:W-:Y:S01]  /*33c0*/  FFMA.FTZ R113, R103, UR10, -R90 ;  /* 0x0000000a67717c23 */ /* 0x000fe2000801085a */
[----:B--2---:R-:W-:-:S02]  /*33d0*/  FFMA.FTZ R100, R136, UR10, -R128 ;  /* 0x0000000a88647c23 */ /* 0x004fc40008010880 */
[----:B------:R-:W-:Y:S02]  /*33e0*/  SHFL.IDX PT, R136, R13, R234, 0x1f ;  /* 0x00001fea0d887589 */ /* 0x000fe400000e0000 */
[----:B------:R5:W-:Y:S01]  /*33f0*/  MUFU.EX2 R90, R99 ;  /* 0x00000063005a7308 */ /* 0x000be20000000800 */
[----:B---3--:R-:W-:Y:S02]  /*3400*/  FFMA.FTZ R95, R124, UR10, -R225 ;  /* 0x0000000a7c5f7c23 */ /* 0x008fe400080108e1 */
[----:B------:R-:W2:Y:S05]  /*3410*/  SHFL.IDX PT, R124, R11, R231, 0x1f ;  /* 0x00001fe70b7c7589 */ /* 0x000eaa00000e0000 */
[----:B------:R3:W-:Y:S01]  /*3420*/  MUFU.EX2 R89, R93 ;  /* 0x0000005d00597308 */ /* 0x0007e20000000800 */
[----:B-----5:R-:W-:-:S02]  /*3430*/  FFMA.FTZ R99, R125, UR10, -R120 ;  /* 0x0000000a7d637c23 */ /* 0x020fc40008010878 */
[----:B------:R-:W-:Y:S01]  /*3440*/  SHFL.IDX PT, R125, R11, R230, 0x1f ;  /* 0x00001fe60b7d7589 */ /* 0x000fe200000e0000 */
[----:B-1----:R-:W-:-:S04]  /*3450*/  FFMA.FTZ R121, R121, UR10, -R116 ;  /* 0x0000000a79797c23 */ /* 0x002fc80008010874 */
[----:B------:R-:W-:Y:S01]  /*3460*/  MUFU.EX2 R19, R19 ;  /* 0x0000001300137308 */ /* 0x000fe20000000800 */
[----:B---3--:R-:W-:Y:S01]  /*3470*/  FFMA.FTZ R93, R117, UR10, -R223 ;  /* 0x0000000a755d7c23 */ /* 0x008fe200080108df */
[----:B------:R-:W-:-:S06]  /*3480*/  FFMA.FTZ R117, R106, UR10, -R92 ;  /* 0x0000000a6a757c23 */ /* 0x000fcc000801085c */
[----:B------:R1:W-:Y:S01]  /*3490*/  MUFU.EX2 R94, R121 ;  /* 0x00000079005e7308 */ /* 0x0003e20000000800 */
[----:B--2---:R-:W-:Y:S02]  /*34a0*/  FFMA.FTZ R98, R132, UR10, -R124 ;  /* 0x0000000a84627c23 */ /* 0x004fe4000801087c */
[----:B------:R-:W2:Y:S05]  /*34b0*/  SHFL.IDX PT, R132, R13, R235, 0x1f ;  /* 0x00001feb0d847589 */ /* 0x000eaa00000e0000 */
[----:B------:R-:W-:Y:S01]  /*34c0*/  MUFU.EX2 R92, R93 ;  /* 0x0000005d005c7308 */ /* 0x000fe20000000800 */
[----:B-1----:R1:W3:Y:S07]  /*34d0*/  SHFL.IDX PT, R121, R11, R232, 0x1f ;  /* 0x00001fe80b797589 */ /* 0x0022ee00000e0000 */
[----:B------:R-:W-:Y:S08]  /*34e0*/  MUFU.EX2 R93, R101 ;  /* 0x00000065005d7308 */ /* 0x000ff00000000800 */
[----:B-1----:R1:W-:Y:S01]  /*34f0*/  MUFU.EX2 R11, R99 ;  /* 0x00000063000b7308 */ /* 0x0023e20000000800 */
[----:B--2---:R-:W-:-:S02]  /*3500*/  FFMA.FTZ R102, R140, UR10, -R132 ;  /* 0x0000000a8c667c23 */ /* 0x004fc40008010884 */
[----:B------:R-:W-:Y:S05]  /*3510*/  SHFL.IDX PT, R140, R13, R230, 0x1f ;  /* 0x00001fe60d8c7589 */ /* 0x000fea00000e0000 */
[----:B------:R-:W-:Y:S01]  /*3520*/  MUFU.EX2 R20, R20 ;  /* 0x0000001400147308 */ /* 0x000fe20000000800 */
[----:B---3--:R-:W-:Y:S01]  /*3530*/  FFMA.FTZ R97, R129, UR10, -R121 ;  /* 0x0000000a81617c23 */ /* 0x008fe20008010879 */
[----:B-1----:R-:W-:Y:S01]  /*3540*/  FFMA.FTZ R99, R133, UR10, -R125 ;  /* 0x0000000a85637c23 */ /* 0x002fe2000801087d */
[----:B------:R-:W1:Y:S04]  /*3550*/  SHFL.IDX PT, R129, R13, R237, 0x1f ;  /* 0x00001fed0d817589 */ /* 0x000e6800000e0000 */
[----:B------:R-:W-:Y:S01]  /*3560*/  SHFL.IDX PT, R133, R13, R233, 0x1f ;  /* 0x00001fe90d857589 */ /* 0x000fe200000e0000 */
[----:B------:R-:W-:Y:S01]  /*3570*/  FFMA.FTZ R105, R148, UR10, -R227 ;  /* 0x0000000a94697c23 */ /* 0x000fe200080108e3 */
[----:B------:R-:W-:Y:S08]  /*3580*/  MUFU.EX2 R222, R222 ;  /* 0x000000de00de7308 */ /* 0x000ff00000000800 */
[----:B------:R-:W-:Y:S08]  /*3590*/  MUFU.EX2 R22, R22 ;  /* 0x0000001600167308 */ /* 0x000ff00000000800 */
[----:B------:R-:W-:Y:S01]  /*35a0*/  MUFU.EX2 R23, R23 ;  /* 0x0000001700177308 */ /* 0x000fe20000000800 */
[----:B-1----:R-:W-:-:S02]  /*35b0*/  FFMA.FTZ R101, R137, UR10, -R129 ;  /* 0x0000000a89657c23 */ /* 0x002fc40008010881 */
[----:B------:R1:W2:Y:S01]  /*35c0*/  SHFL.IDX PT, R137, R13, R232, 0x1f ;  /* 0x00001fe80d897589 */ /* 0x0002a200000e0000 */
[----:B------:R-:W-:Y:S02]  /*35d0*/  WARPGROUP.DEPBAR.LE gsb0, 0x0 ;  /* 0x00008000000079c5 */ /* 0x000fe40000010000 */
[----:B------:R-:W-:Y:S01]  /*35e0*/  WARPGROUP.ARRIVE ;  /* 0x00000000000079c5 */ /* 0x000fe20000000000 */
[----:B------:R-:W-:Y:S01]  /*35f0*/  FFMA.FTZ R118, R118, UR10, -R108 ;  /* 0x0000000a76767c23 */ /* 0x000fe2000801086c */
[----:B------:R-:W-:Y:S01]  /*3600*/  FFMA.FTZ R135, R135, UR10, -R125 ;  /* 0x0000000a87877c23 */ /* 0x000fe2000801087d */
[----:B------:R-:W-:Y:S01]  /*3610*/  FFMA.FTZ R123, R123, UR10, -R116 ;  /* 0x0000000a7b7b7c23 */ /* 0x000fe20008010874 */
[----:B-1----:R1:W-:Y:S02]  /*3620*/  MUFU.EX2 R13, R102 ;  /* 0x00000066000d7308 */ /* 0x0023e40000000800 */
[----:B------:R-:W-:Y:S01]  /*3630*/  HGMMA.64x128x16.F32.BF16 R24, gdesc[UR4], R24, gsb0 ;  /* 0x01e00000041879f0 */ /* 0x000fe20008001818 */
[----:B------:R-:W-:Y:S01]  /*3640*/  FFMA.FTZ R131, R131, UR10, -R121 ;  /* 0x0000000a83837c23 */ /* 0x000fe20008010879 */
[----:B------:R-:W-:Y:S01]  /*3650*/  FFMA.FTZ R134, R134, UR10, -R124 ;  /* 0x0000000a86867c23 */ /* 0x000fe2000801087c */
[----:B------:R-:W-:Y:S01]  /*3660*/  FFMA.FTZ R127, R127, UR10, -R120 ;  /* 0x0000000a7f7f7c23 */ /* 0x000fe20008010878 */
[----:B------:R-:W-:Y:S01]  /*3670*/  FFMA.FTZ R130, R130, UR10, -R226 ;  /* 0x0000000a82827c23 */ /* 0x000fe200080108e2 */
[----:B------:R-:W-:Y:S01]  /*3680*/  FFMA.FTZ R126, R126, UR10, -R225 ;  /* 0x0000000a7e7e7c23 */ /* 0x000fe200080108e1 */
[----:B------:R-:W3:Y:S01]  /*3690*/  MUFU.EX2 R97, R97 ;  /* 0x0000006100617308 */ /* 0x000ee20000000800 */
[----:B-1----:R-:W-:-:S02]  /*36a0*/  FFMA.FTZ R102, R141, UR10, -R136 ;  /* 0x0000000a8d667c23 */ /* 0x002fc40008010888 */
[----:B------:R-:W4:Y:S01]  /*36b0*/  LDL R141, [R1+0x28] ;  /* 0x00002800018d7983 */ /* 0x000f220000100800 */
[----:B------:R-:W-:Y:S02]  /*36c0*/  R2UR UR4, R15 ;  /* 0x000000000f0472ca */ /* 0x000fe400000e0000 */
[----:B------:R-:W-:Y:S02]  /*36d0*/  FSEL R108, R147, -INF , !P5 ;  /* 0xff800000936c7808 */ /* 0x000fe40006800000 */
[----:B------:R-:W-:Y:S01]  /*36e0*/  FSEL R15, R142, -INF , !P2 ;  /* 0xff8000008e0f7808 */ /* 0x000fe20005000000 */
[--C-:B--2---:R-:W-:Y:S01]  /*36f0*/  FFMA.FTZ R104, R145, UR10, -R137.reuse ;  /* 0x0000000a91687c23 */ /* 0x104fe20008010889 */
[----:B------:R-:W-:Y:S01]  /*3700*/  MUFU.EX2 R18, R18 ;  /* 0x0000001200127308 */ /* 0x000fe20000000800 */
[----:B------:R-:W-:Y:S02]  /*3710*/  FFMA.FTZ R137, R108, UR10, -R137 ;  /* 0x0000000a6c897c23 */ /* 0x000fe40008010889 */
[----:B------:R-:W-:-:S05]  /*3720*/  FFMA.FTZ R132, R15, UR10, -R132 ;  /* 0x0000000a0f847c23 */ /* 0x000fca0008010884 */
[----:B------:R-:W1:Y:S01]  /*3730*/  MUFU.EX2 R130, R130 ;  /* 0x0000008200827308 */ /* 0x000e620000000800 */
[----:B------:R-:W-:-:S07]  /*3740*/  FFMA.FTZ R138, R138, UR10, -R128 ;  /* 0x0000000a8a8a7c23 */ /* 0x000fce0008010880 */
[----:B------:R-:W2:Y:S08]  /*3750*/  MUFU.EX2 R98, R98 ;  /* 0x0000006200627308 */ /* 0x000eb00000000800 */
[----:B------:R-:W5:Y:S01]  /*3760*/  MUFU.EX2 R99, R99 ;  /* 0x0000006300637308 */ /* 0x000f620000000800 */
[----:B------:R-:W-:Y:S01]  /*3770*/  FFMA.FTZ R122, R122, UR10, -R224 ;  /* 0x0000000a7a7a7c23 */ /* 0x000fe200080108e0 */
[----:B------:R-:W-:-:S06]  /*3780*/  FSEL R143, R143, -INF , !P3 ;  /* 0xff8000008f8f7808 */ /* 0x000fcc0005800000 */
[----:B------:R-:W5:Y:S01]  /*3790*/  MUFU.EX2 R95, R95 ;  /* 0x0000005f005f7308 */ /* 0x000f620000000800 */
[----:B------:R-:W-:Y:S01]  /*37a0*/  FSEL R146, R146, -INF , !P4 ;  /* 0xff80000092927808 */ /* 0x000fe20006000000 */
[----:B------:R-:W-:Y:S01]  /*37b0*/  FFMA.FTZ R119, R119, UR10, -R223 ;  /* 0x0000000a77777c23 */ /* 0x000fe200080108df */
[----:B------:R-:W-:Y:S02]  /*37c0*/  FSEL R150, R150, -INF , !P6 ;  /* 0xff80000096967808 */ /* 0x000fe40007000000 */
[----:B------:R-:W-:-:S03]  /*37d0*/  FSEL R151, R151, -INF , !P1 ;  /* 0xff80000097977808 */ /* 0x000fc60004800000 */
[----:B------:R-:W-:Y:S01]  /*37e0*/  MUFU.EX2 R100, R100 ;  /* 0x0000006400647308 */ /* 0x000fe20000000800 */
[----:B------:R-:W-:Y:S01]  /*37f0*/  FFMA.FTZ R103, R144, UR10, -R133 ;  /* 0x0000000a90677c23 */ /* 0x000fe20008010885 */
[----:B------:R-:W-:-:S06]  /*3800*/  FFMA.FTZ R139, R139, UR10, -R129 ;  /* 0x0000000a8b8b7c23 */ /* 0x000fcc0008010881 */
        /* <DEDUP_REMOVED lines=16> */
[----:B------:R-:W5:Y:S04]  /*3910*/  SHFL.IDX PT, R121, R16, R235, 0x1f ;  /* 0x00001feb10797589 */ /* 0x000f6800000e0000 */
[----:B------:R-:W5:Y:S04]  /*3920*/  SHFL.IDX PT, R116, R16, R233, 0x1f ;  /* 0x00001fe910747589 */ /* 0x000f6800000e0000 */
[----:B------:R-:W5:Y:S04]  /*3930*/  SHFL.IDX PT, R15, R16, R231, 0x1f ;  /* 0x00001fe7100f7589 */ /* 0x000f6800000e0000 */
[----:B------:R-:W5:Y:S01]  /*3940*/  SHFL.IDX PT, R120, R16, R234, 0x1f ;  /* 0x00001fea10787589 */ /* 0x000f6200000e0000 */
[--C-:B---3--:R-:W-:Y:S01]  /*3950*/  FADD.FTZ R24, R24, -R125.reuse ;  /* 0x8000007d18187221 */ /* 0x108fe20000010000 */
[----:B------:R-:W-:-:S02]  /*3960*/  FADD.FTZ R26, R26, -R125 ;  /* 0x8000007d1a1a7221 */ /* 0x000fc40000010000 */
[----:B------:R-:W-:Y:S01]  /*3970*/  SHFL.IDX PT, R125, R16, R230, 0x1f ;  /* 0x00001fe6107d7589 */ /* 0x000fe200000e0000 */
[----:B-1----:R-:W-:-:S03]  /*3980*/  FADD.FTZ R33, R33, -R108 ;  /* 0x8000006c21217221 */ /* 0x002fc60000010000 */
[----:B------:R-:W1:Y:S01]  /*3990*/  SHFL.IDX PT, R16, R228, R232, 0x1f ;  /* 0x00001fe8e4107589 */ /* 0x000e6200000e0000 */
[----:B------:R-:W-:Y:S01]  /*39a0*/  FADD.FTZ R35, R35, -R108 ;  /* 0x8000006c23237221 */ /* 0x000fe20000010000 */
[--C-:B--2---:R-:W-:Y:S01]  /*39b0*/  FADD.FTZ R25, R25, -R124.reuse ;  /* 0x8000007c19197221 */ /* 0x104fe20000010000 */
[----:B------:R-:W-:Y:S01]  /*39c0*/  FADD.FTZ R27, R27, -R124 ;  /* 0x8000007c1b1b7221 */ /* 0x000fe20000010000 */
[--C-:B-----5:R-:W-:Y:S01]  /*39d0*/  FADD.FTZ R28, R28, -R121.reuse ;  /* 0x800000791c1c7221 */ /* 0x120fe20000010000 */
[----:B------:R-:W-:Y:S01]  /*39e0*/  FADD.FTZ R30, R30, -R121 ;  /* 0x800000791e1e7221 */ /* 0x000fe20000010000 */
[----:B------:R-:W2:Y:S01]  /*39f0*/  SHFL.IDX PT, R108, R228, R233, 0x1f ;  /* 0x00001fe9e46c7589 */ /* 0x000ea200000e0000 */
[--C-:B------:R-:W-:Y:S01]  /*3a00*/  FADD.FTZ R32, R32, -R116.reuse ;  /* 0x8000007420207221 */ /* 0x100fe20000010000 */
[----:B------:R-:W-:Y:S02]  /*3a10*/  FADD.FTZ R34, R34, -R116 ;  /* 0x8000007422227221 */ /* 0x000fe40000010000 */
[----:B------:R-:W3:Y:S01]  /*3a20*/  SHFL.IDX PT, R124, R228, R8, 0x1f ;  /* 0x00001f08e47c7589 */ /* 0x000ee200000e0000 */
[--C-:B------:R-:W-:Y:S01]  /*3a30*/  FADD.FTZ R36, R36, -R15.reuse ;  /* 0x8000000f24247221 */ /* 0x100fe20000010000 */
[----:B------:R-:W-:-:S02]  /*3a40*/  FADD.FTZ R38, R38, -R15 ;  /* 0x8000000f26267221 */ /* 0x000fc40000010000 */
[----:B------:R-:W5:Y:S04]  /*3a50*/  SHFL.IDX PT, R121, R228, R235, 0x1f ;  /* 0x00001febe4797589 */ /* 0x000f6800000e0000 */
[----:B------:R-:W5:Y:S04]  /*3a60*/  SHFL.IDX PT, R116, R228, R234, 0x1f ;  /* 0x00001feae4747589 */ /* 0x000f6800000e0000 */
[----:B------:R-:W5:Y:S01]  /*3a70*/  SHFL.IDX PT, R15, R228, R231, 0x1f ;  /* 0x00001fe7e40f7589 */ /* 0x000f6200000e0000 */
[--C-:B------:R-:W-:Y:S01]  /*3a80*/  FADD.FTZ R29, R29, -R120.reuse ;  /* 0x800000781d1d7221 */ /* 0x100fe20000010000 */
[----:B------:R-:W-:-:S02]  /*3a90*/  FADD.FTZ R31, R31, -R120 ;  /* 0x800000781f1f7221 */ /* 0x000fc40000010000 */
[----:B------:R-:W5:Y:S01]  /*3aa0*/  SHFL.IDX PT, R120, R228, R237, 0x1f ;  /* 0x00001fede4787589 */ /* 0x000f6200000e0000 */
[--C-:B-1----:R-:W-:Y:S01]  /*3ab0*/  FADD.FTZ R49, R49, -R16.reuse ;  /* 0x8000001031317221 */ /* 0x102fe20000010000 */
[----:B------:R-:W-:Y:S02]  /*3ac0*/  FADD.FTZ R51, R51, -R16 ;  /* 0x8000001033337221 */ /* 0x000fe40000010000 */
[----:B------:R-:W-:Y:S01]  /*3ad0*/  SHFL.IDX PT, R16, R12, R231, 0x1f ;  /* 0x00001fe70c107589 */ /* 0x000fe200000e0000 */
[--C-:B--2---:R-:W-:Y:S01]  /*3ae0*/  FADD.FTZ R48, R48, -R108.reuse ;  /* 0x8000006c30307221 */ /* 0x104fe20000010000 */
[----:B------:R-:W-:Y:S02]  /*3af0*/  FADD.FTZ R50, R50, -R108 ;  /* 0x8000006c32327221 */ /* 0x000fe40000010000 */
[----:B------:R-:W1:Y:S01]  /*3b00*/  SHFL.IDX PT, R231, R9, R231, 0x1f ;  /* 0x00001fe709e77589 */ /* 0x000e6200000e0000 */
[--C-:B------:R-:W-:Y:S01]  /*3b10*/  FADD.FTZ R37, R37, -R125.reuse ;  /* 0x8000007d25257221 */ /* 0x100fe20000010000 */
[----:B------:R-:W-:Y:S01]  /*3b20*/  FADD.FTZ R39, R39, -R125 ;  /* 0x8000007d27277221 */ /* 0x000fe20000010000 */
[--C-:B---3--:R-:W-:Y:S01]  /*3b30*/  FADD.FTZ R40, R40, -R124.reuse ;  /* 0x8000007c28287221 */ /* 0x108fe20000010000 */
[----:B------:R-:W-:Y:S01]  /*3b40*/  FADD.FTZ R42, R42, -R124 ;  /* 0x8000007c2a2a7221 */ /* 0x000fe20000010000 */
[--C-:B-----5:R-:W-:Y:S01]  /*3b50*/  FADD.FTZ R44, R44, -R121.reuse ;  /* 0x800000792c2c7221 */ /* 0x120fe20000010000 */
[----:B------:R-:W-:Y:S01]  /*3b60*/  FADD.FTZ R46, R46, -R121 ;  /* 0x800000792e2e7221 */ /* 0x000fe20000010000 */
[----:B------:R-:W2:Y:S01]  /*3b70*/  SHFL.IDX PT, R108, R12, R232, 0x1f ;  /* 0x00001fe80c6c7589 */ /* 0x000ea200000e0000 */
[--C-:B------:R-:W-:Y:S01]  /*3b80*/  FADD.FTZ R45, R45, -R116.reuse ;  /* 0x800000742d2d7221 */ /* 0x100fe20000010000 */
[----:B------:R-:W-:-:S02]  /*3b90*/  FADD.FTZ R47, R47, -R116 ;  /* 0x800000742f2f7221 */ /* 0x000fc40000010000 */
[----:B------:R-:W-:Y:S01]  /*3ba0*/  SHFL.IDX PT, R124, R12, R8, 0x1f ;  /* 0x00001f080c7c7589 */ /* 0x000fe200000e0000 */
[--C-:B------:R-:W-:Y:S01]  /*3bb0*/  FADD.FTZ R52, R52, -R15.reuse ;  /* 0x8000000f34347221 */ /* 0x100fe20000010000 */
[----:B------:R-:W-:Y:S02]  /*3bc0*/  FADD.FTZ R54, R54, -R15 ;  /* 0x8000000f36367221 */ /* 0x000fe40000010000 */
[----:B------:R-:W-:Y:S04]  /*3bd0*/  SHFL.IDX PT, R125, R12, R237, 0x1f ;  /* 0x00001fed0c7d7589 */ /* 0x000fe800000e0000 */
[----:B------:R-:W-:Y:S04]  /*3be0*/  SHFL.IDX PT, R121, R12, R235, 0x1f ;  /* 0x00001feb0c797589 */ /* 0x000fe800000e0000 */
[----:B------:R-:W-:Y:S04]  /*3bf0*/  SHFL.IDX PT, R15, R12, R234, 0x1f ;  /* 0x00001fea0c0f7589 */ /* 0x000fe800000e0000 */
[----:B------:R-:W3:Y:S04]  /*3c00*/  SHFL.IDX PT, R116, R12, R233, 0x1f ;  /* 0x00001fe90c747589 */ /* 0x000ee800000e0000 */
[----:B------:R-:W5:Y:S01]  /*3c10*/  SHFL.IDX PT, R12, R12, R230, 0x1f ;  /* 0x00001fe60c0c7589 */ /* 0x000f6200000e0000 */
[--C-:B------:R-:W-:Y:S01]  /*3c20*/  FADD.FTZ R41, R41, -R120.reuse ;  /* 0x8000007829297221 */ /* 0x100fe20000010000 */
[----:B------:R-:W-:-:S02]  /*3c30*/  FADD.FTZ R43, R43, -R120 ;  /* 0x800000782b2b7221 */ /* 0x000fc40000010000 */
[----:B------:R-:W-:Y:S04]  /*3c40*/  SHFL.IDX PT, R237, R9, R237, 0x1f ;  /* 0x00001fed09ed7589 */ /* 0x000fe800000e0000 */
[----:B------:R-:W4:Y:S01]  /*3c50*/  SHFL.IDX PT, R120, R9, R8, 0x1f ;  /* 0x00001f0809787589 */ /* 0x000f2200000e0000 */
[----:B------:R-:W4:Y:S01]  /*3c60*/  MUFU.EX2 R126, R126 ;  /* 0x0000007e007e7308 */ /* 0x000f220000000800 */
[----:B-1----:R-:W-:Y:S01]  /*3c70*/  FADD.FTZ R128, R84, -R231 ;  /* 0x800000e754807221 */ /* 0x002fe20000010000 */
[----:B------:R-:W-:Y:S01]  /*3c80*/  FMUL.FTZ R84, R216, R24 ;  /* 0x00000018d8547220 */ /* 0x000fe20000410000 */
[----:B------:R-:W1:Y:S01]  /*3c90*/  SHFL.IDX PT, R228, R228, R230, 0x1f ;  /* 0x00001fe6e4e47589 */ /* 0x000e6200000e0000 */
[----:B------:R-:W-:-:S04]  /*3ca0*/  FMUL.FTZ R25, R219, R25 ;  /* 0x00000019db197220 */ /* 0x000fc80000410000 */
[----:B------:R-:W4:Y:S01]  /*3cb0*/  MUFU.EX2 R127, R127 ;  /* 0x0000007f007f7308 */ /* 0x000f220000000800 */
[----:B------:R-:W1:Y:S01]  /*3cc0*/  SHFL.IDX PT, R235, R9, R235, 0x1f ;  /* 0x00001feb09eb7589 */ /* 0x000e6200000e0000 */
[----:B--2---:R-:W-:Y:S01]  /*3cd0*/  FADD.FTZ R65, R65, -R108 ;  /* 0x8000006c41417221 */ /* 0x004fe20000010000 */
[----:B---3--:R-:W-:Y:S02]  /*3ce0*/  FADD.FTZ R66, R66, -R116 ;  /* 0x8000007442427221 */ /* 0x008fe40000010000 */
[----:B------:R-:W2:Y:S04]  /*3cf0*/  SHFL.IDX PT, R234, R9, R234, 0x1f ;  /* 0x00001fea09ea7589 */ /* 0x000ea800000e0000 */
[----:B------:R-:W3:Y:S04]  /*3d00*/  SHFL.IDX PT, R233, R9, R233, 0x1f ;  /* 0x00001fe909e97589 */ /* 0x000ee800000e0000 */
[----:B------:R-:W3:Y:S04]  /*3d10*/  SHFL.IDX PT, R232, R9, R232, 0x1f ;  /* 0x00001fe809e87589 */ /* 0x000ee800000e0000 */
[----:B------:R5:W3:Y:S01]  /*3d20*/  SHFL.IDX PT, R230, R9, R230, 0x1f ;  /* 0x00001fe609e67589 */ /* 0x000ae200000e0000 */
[----:B------:R-:W-:Y:S01]  /*3d30*/  F2FP.BF16.F32.PACK_AB R84, R25, R84 ;  /* 0x000000541954723e */ /* 0x000fe200000010ff */
[----:B------:R-:W-:Y:S01]  /*3d40*/  FMUL.FTZ R25, R97, R65 ;  /* 0x0000004161197220 */ /* 0x000fe20000410000 */
[----:B------:R-:W-:Y:S01]  /*3d50*/  FFMA.FTZ R136, R143, UR10, -R136 ;  /* 0x0000000a8f887c23 */ /* 0x000fe20008010888 */
[----:B------:R-:W-:Y:S01]  /*3d60*/  FMUL.FTZ R65, R130, R66 ;  /* 0x0000004282417220 */ /* 0x000fe20000410000 */
[--C-:B-----5:R-:W-:Y:S01]  /*3d70*/  FADD.FTZ R9, R68, -R16.reuse ;  /* 0x8000001044097221 */ /* 0x120fe20000010000 */
[----:B------:R-:W-:Y:S01]  /*3d80*/  FADD.FTZ R16, R70, -R16 ;  /* 0x8000001046107221 */ /* 0x000fe20000010000 */
[----:B------:R-:W-:Y:S01]  /*3d90*/  FADD.FTZ R70, R69, -R12 ;  /* 0x8000000c45467221 */ /* 0x000fe20000010000 */
[--C-:B------:R-:W-:Y:S01]  /*3da0*/  FFMA.FTZ R106, R149, UR10, -R140.reuse ;  /* 0x0000000a956a7c23 */ /* 0x100fe2000801088c */
[----:B------:R-:W5:Y:S01]  /*3db0*/  MUFU.EX2 R109, R109 ;  /* 0x0000006d006d7308 */ /* 0x000f620000000800 */
[----:B------:R-:W-:Y:S01]  /*3dc0*/  FFMA.FTZ R133, R146, UR10, -R133 ;  /* 0x0000000a92857c23 */ /* 0x000fe20008010885 */
[----:B------:R-:W-:Y:S01]  /*3dd0*/  FADD.FTZ R61, R61, -R15 ;  /* 0x8000000f3d3d7221 */ /* 0x000fe20000010000 */
[----:B------:R-:W-:Y:S01]  /*3de0*/  FMUL.FTZ R28, R17, R28 ;  /* 0x0000001c111c7220 */ /* 0x000fe20000410000 */
[----:B------:R-:W-:Y:S01]  /*3df0*/  FMUL.FTZ R29, R18, R29 ;  /* 0x0000001d121d7220 */ /* 0x000fe20000410000 */
[----:B------:R-:W-:Y:S01]  /*3e00*/  FMUL.FTZ R9, R98, R9 ;  /* 0x0000000962097220 */ /* 0x000fe20000410000 */
[----:B------:R-:W-:Y:S01]  /*3e10*/  FMUL.FTZ R66, R99, R70 ;  /* 0x0000004663427220 */ /* 0x000fe20000410000 */
[--C-:B------:R-:W-:Y:S01]  /*3e20*/  FADD.FTZ R60, R60, -R121.reuse ;  /* 0x800000793c3c7221 */ /* 0x100fe20000010000 */
[----:B------:R-:W3:Y:S01]  /*3e30*/  MUFU.EX2 R113, R113 ;  /* 0x0000007100717308 */ /* 0x000ee20000000800 */
[----:B------:R-:W-:Y:S01]  /*3e40*/  FADD.FTZ R62, R62, -R121 ;  /* 0x800000793e3e7221 */ /* 0x000fe20000010000 */
[----:B------:R-:W-:Y:S01]  /*3e50*/  FADD.FTZ R15, R63, -R15 ;  /* 0x8000000f3f0f7221 */ /* 0x000fe20000010000 */
[----:B------:R-:W-:Y:S01]  /*3e60*/  FFMA.FTZ R227, R150, UR10, -R227 ;  /* 0x0000000a96e37c23 */ /* 0x000fe200080108e3 */
[----:B------:R-:W-:-:S04]  /*3e70*/  FFMA.FTZ R140, R151, UR10, -R140 ;  /* 0x0000000a978c7c23 */ /* 0x000fc8000801088c */
[----:B------:R-:W3:Y:S01]  /*3e80*/  MUFU.EX2 R122, R122 ;  /* 0x0000007a007a7308 */ /* 0x000ee20000000800 */
[----:B------:R-:W-:Y:S01]  /*3e90*/  FADD.FTZ R231, R86, -R231 ;  /* 0x800000e756e77221 */ /* 0x000fe20000010000 */
[----:B------:R-:W-:Y:S01]  /*3ea0*/  F2FP.BF16.F32.PACK_AB R86, R29, R28 ;  /* 0x0000001c1d56723e */ /* 0x000fe200000010ff */
[----:B------:R-:W-:-:S05]  /*3eb0*/  FMUL.FTZ R60, R95, R60 ;  /* 0x0000003c5f3c7220 */ /* 0x000fca0000410000 */
[----:B------:R-:W3:Y:S01]  /*3ec0*/  MUFU.EX2 R123, R123 ;  /* 0x0000007b007b7308 */ /* 0x000ee20000000800 */
[----:B------:R-:W-:Y:S01]  /*3ed0*/  FMUL.FTZ R61, R11, R61 ;  /* 0x0000003d0b3d7220 */ /* 0x000fe20000410000 */
[----:B----4-:R-:W-:Y:S01]  /*3ee0*/  FMUL.FTZ R62, R126, R62 ;  /* 0x0000003e7e3e7220 */ /* 0x010fe20000410000 */
[----:B------:R-:W-:Y:S01]  /*3ef0*/  FMUL.FTZ R15, R127, R15 ;  /* 0x0000000f7f0f7220 */ /* 0x000fe20000410000 */
[----:B------:R-:W-:-:S04]  /*3f00*/  F2FP.BF16.F32.PACK_AB R66, R66, R9 ;  /* 0x000000094242723e */ /* 0x000fc800000010ff */
[----:B------:R-:W4:Y:S01]  /*3f10*/  MUFU.EX2 R117, R117 ;  /* 0x0000007500757308 */ /* 0x000f220000000800 */
[----:B------:R-:W-:Y:S01]  /*3f20*/  FADD.FTZ R67, R67, -R108 ;  /* 0x8000006c43437221 */ /* 0x000fe20000010000 */
[----:B------:R-:W-:Y:S01]  /*3f30*/  FADD.FTZ R63, R72, -R120 ;  /* 0x80000078483f7221 */ /* 0x000fe20000010000 */
[----:B------:R-:W-:-:S05]  /*3f40*/  FADD.FTZ R108, R73, -R237 ;  /* 0x800000ed496c7221 */ /* 0x000fca0000010000 */
[----:B------:R-:W4:Y:S01]  /*3f50*/  MUFU.EX2 R114, R114 ;  /* 0x0000007200727308 */ /* 0x000f220000000800 */
[----:B------:R-:W-:-:S07]  /*3f60*/  FADD.FTZ R12, R71, -R12 ;  /* 0x8000000c470c7221 */ /* 0x000fce0000010000 */
[----:B------:R-:W4:Y:S08]  /*3f70*/  MUFU.EX2 R115, R115 ;  /* 0x0000007300737308 */ /* 0x000f300000000800 */
[----:B------:R-:W4:Y:S08]  /*3f80*/  MUFU.EX2 R118, R118 ;  /* 0x0000007600767308 */ /* 0x000f300000000800 */
[----:B------:R-:W4:Y:S01]  /*3f90*/  MUFU.EX2 R119, R119 ;  /* 0x0000007700777308 */ /* 0x000f220000000800 */
[----:B------:R-:W-:-:S07]  /*3fa0*/  F2FP.BF16.F32.PACK_AB R70, R61, R60 ;  /* 0x0000003c3d46723e */ /* 0x000fce00000010ff */
[----:B------:R-:W4:Y:S01]  /*3fb0*/  MUFU.EX2 R131, R131 ;  /* 0x0000008300837308 */ /* 0x000f220000000800 */
[----:B------:R-:W-:-:S07]  /*3fc0*/  F2FP.BF16.F32.PACK_AB R71, R15, R62 ;  /* 0x0000003e0f47723e */ /* 0x000fce00000010ff */
[----:B------:R-:W4:Y:S01]  /*3fd0*/  MUFU.EX2 R134, R134 ;  /* 0x0000008600867308 */ /* 0x000f220000000800 */
[----:B------:R-:W-:-:S07]  /*3fe0*/  FMUL.FTZ R60, R100, R63 ;  /* 0x0000003f643c7220 */ /* 0x000fce0000410000 */
[----:B------:R-:W4:Y:S01]  /*3ff0*/  MUFU.EX2 R135, R135 ;  /* 0x0000008700877308 */ /* 0x000f220000000800 */
[----:B------:R-:W-:-:S07]  /*4000*/  FMUL.FTZ R15, R101, R108 ;  /* 0x0000006c650f7220 */ /* 0x000fce0000410000 */
[----:B------:R-:W-:Y:S01]  /*4010*/  MUFU.EX2 R102, R102 ;  /* 0x0000006600667308 */ /* 0x000fe20000000800 */
[----:B------:R-:W-:-:S07]  /*4020*/  FADD.FTZ R64, R64, -R116 ;  /* 0x8000007440407221 */ /* 0x000fce0000010000 */
[----:B------:R-:W4:Y:S08]  /*4030*/  MUFU.EX2 R138, R138 ;  /* 0x0000008a008a7308 */ /* 0x000f300000000800 */
[----:B------:R-:W4:Y:S08]  /*4040*/  MUFU.EX2 R139, R139 ;  /* 0x0000008b008b7308 */ /* 0x000f300000000800 */
        /* <DEDUP_REMOVED lines=14> */
[----:B------:R-:W-:Y:S01]  /*4130*/  FMUL.FTZ R26, R217, R26 ;  /* 0x0000001ad91a7220 */ /* 0x000fe20000410000 */
[----:B------:R-:W-:Y:S01]  /*4140*/  FMUL.FTZ R27, R218, R27 ;  /* 0x0000001bda1b7220 */ /* 0x000fe20000410000 */
[--C-:B-1----:R-:W-:Y:S01]  /*4150*/  FADD.FTZ R53, R53, -R228.reuse ;  /* 0x800000e435357221 */ /* 0x102fe20000010000 */
[----:B------:R-:W-:Y:S01]  /*4160*/  FADD.FTZ R55, R55, -R228 ;  /* 0x800000e437377221 */ /* 0x000fe20000010000 */
[----:B------:R-:W-:Y:S01]  /*4170*/  FMUL.FTZ R30, R220, R30 ;  /* 0x0000001edc1e7220 */ /* 0x000fe20000410000 */
[----:B------:R-:W-:Y:S01]  /*4180*/  FMUL.FTZ R31, R221, R31 ;  /* 0x0000001fdd1f7220 */ /* 0x000fe20000410000 */
[----:B------:R-:W-:Y:S01]  /*4190*/  FMUL.FTZ R64, R96, R64 ;  /* 0x0000004060407220 */ /* 0x000fe20000410000 */
[----:B------:R-:W-:Y:S01]  /*41a0*/  F2FP.BF16.F32.PACK_AB R60, R15, R60 ;  /* 0x0000003c0f3c723e */ /* 0x000fe200000010ff */
[----:B------:R-:W-:Y:S01]  /*41b0*/  FADD.FTZ R116, R76, -R235 ;  /* 0x800000eb4c747221 */ /* 0x000fe20000010000 */
[----:B--2---:R-:W-:Y:S01]  /*41c0*/  FADD.FTZ R124, R77, -R234 ;  /* 0x800000ea4d7c7221 */ /* 0x004fe20000010000 */
[----:B------:R-:W-:Y:S01]  /*41d0*/  FMUL.FTZ R32, R10, R32 ;  /* 0x000000200a207220 */ /* 0x000fe20000410000 */
[----:B------:R-:W-:Y:S01]  /*41e0*/  FMUL.FTZ R33, R19, R33 ;  /* 0x0000002113217220 */ /* 0x000fe20000410000 */
[----:B------:R-:W-:Y:S01]  /*41f0*/  FMUL.FTZ R34, R222, R34 ;  /* 0x00000022de227220 */ /* 0x000fe20000410000 */
[----:B-----5:R-:W-:Y:S01]  /*4200*/  FMUL.FTZ R35, R109, R35 ;  /* 0x000000236d237220 */ /* 0x020fe20000410000 */
        /* <DEDUP_REMOVED lines=14> */
[----:B------:R-:W-:Y:S01]  /*42f0*/  FADD.FTZ R125, R81, -R232 ;  /* 0x800000e8517d7221 */ /* 0x000fe20000010000 */
[----:B------:R-:W-:Y:S01]  /*4300*/  FADD.FTZ R129, R85, -R230 ;  /* 0x800000e655817221 */ /* 0x000fe20000010000 */
        /* <DEDUP_REMOVED lines=145> */
[----:B------:R-:W-:Y:S02]  /*4c20*/  SHF.R.U32.HI R10, RZ, 0x4, R10 ;  /* 0x00000004ff0a7819 */ /* 0x000fe4000001160a */
[----:B------:R-:W-:Y:S02]  /*4c30*/  R2UR UR5, R236 ;  /* 0x00000000ec0572ca */ /* 0x000fe400000e0000 */
[----:B------:R-:W-:-:S04]  /*4c40*/  LOP3.LUT R10, R10, 0x3fff, RZ, 0xc0, !PT ;  /* 0x00003fff0a0a7812 */ /* 0x000fc800078ec0ff */
[----:B------:R-:W-:-:S05]  /*4c50*/  LOP3.LUT R11, R10, 0x10000, RZ, 0xfc, !PT ;  /* 0x000100000a0b7812 */ /* 0x000fca00078efcff */
[----:B------:R-:W-:Y:S02]  /*4c60*/  IMAD R11, R0, 0x800, R11 ;  /* 0x00000800000b7824 */ /* 0x000fe400078e020b */
[----:B------:R-:W-:-:S03]  /*4c70*/  USHF.R.U32.HI UR5, URZ, 0x4, UR5 ;  /* 0x000000043f057899 */ /* 0x000fc60008011605 */
[----:B------:R-:W-:Y:S01]  /*4c80*/  R2UR UR8, R11 ;  /* 0x000000000b0872ca */ /* 0x000fe200000e0000 */
[----:B------:R-:W-:Y:S01]  /*4c90*/  ULOP3.LUT UR10, UR5, 0x3fff, URZ, 0xc0, !UPT ;  /* 0x00003fff050a7892 */ /* 0x000fe2000f8ec03f */
[----:B------:R-:W-:Y:S02]  /*4ca0*/  WARPGROUP.DEPBAR.LE gsb0, 0x0 ;  /* 0x00008000000079c5 */ /* 0x000fe40000010000 */
[----:B------:R2:W-:Y:S06]  /*4cb0*/  MEMBAR.ALL.CTA ;  /* 0x0000000000007992 */ /* 0x0005ec0000008000 */
[----:B--2---:R-:W2:Y:S02]  /*4cc0*/  FENCE.VIEW.ASYNC.S ;  /* 0x00000000000073c6 */ /* 0x004ea40000000000 */
[----:B--2---:R-:W-:Y:S06]  /*4cd0*/  BAR.SYNC.DEFER_BLOCKING 0x9, 0x100 ;  /* 0x0244000000007b1d */ /* 0x004fec0000010000 */
[----:B------:R-:W-:Y:S01]  /*4ce0*/  UMOV UR9, 0x40000040 ;  /* 0x4000004000097882 */ /* 0x000fe20000000000 */
        /* <DEDUP_REMOVED lines=55> */
.L_x_6702:
        /* <DEDUP_REMOVED lines=68> */
.L_x_6703:
        /* <DEDUP_REMOVED lines=12> */
.L_x_6693:
[----:B------:R-:W-:-:S06]  /*5560*/  UISETP.GE.AND UP0, UPT, UR45, UR44, UPT ;  /* 0x0000002c2d00728c */ /* 0x000fcc000bf06270 */
[----:B------:R-:W-:-:S13]  /*5570*/  PLOP3.LUT P0, PT, PT, PT, UP0, 0x80, 0x0 ;  /* 0x000000000000781c */ /* 0x000fda0003f0f008 */
[----:B------:R-:W-:Y:S05]  /*5580*/  @P0 BRA `(.L_x_6705) ;  /* 0x0000003800440947 */ /* 0x000fea0003800000 */
[----:B------:R-:W1:Y:S04]  /*5590*/  LDL.LU R9, [R1+0x20] ;  /* 0x0000200001097983 */ /* 0x000e680000300800 */
        /* <DEDUP_REMOVED lines=9> */
[CC--:B------:R-:W-:Y:S02]  /*5630*/  LEA.HI R7, R6.reuse, R5.reuse, RZ, 0x7 ;  /* 0x0000000506077211 */ /* 0x0c0fe400078f38ff */
[----:B------:R-:W-:Y:S02]  /*5640*/  LEA.HI R8, R6, R5, RZ, 0x5 ;  /* 0x0000000506087211 */ /* 0x000fe400078f28ff */
[----:B------:R-:W-:Y:S02]  /*5650*/  LOP3.LUT R10, R7, 0xffffff80, RZ, 0xc0, !PT ;  /* 0xffffff80070a7812 */ /* 0x000fe400078ec0ff */
[----:B------:R-:W-:Y:S02]  /*5660*/  SHF.R.S32.HI R7, RZ, 0x7, R7 ;  /* 0x00000007ff077819 */ /* 0x000fe40000011407 */
[----:B------:R-:W-:Y:S01]  /*5670*/  LOP3.LUT R8, R8, 0xffffffe0, RZ, 0xc0, !PT ;  /* 0xffffffe008087812 */ /* 0x000fe200078ec0ff */
[----:B------:R-:W-:-:S04]  /*5680*/  IMAD.IADD R10, R5, 0x1, -R10 ;  /* 0x00000001050a7824 */ /* 0x000fc800078e0a0a */
[----:B------:R-:W-:Y:S01]  /*5690*/  IMAD.IADD R8, R5, 0x1, -R8 ;  /* 0x0000000105087824 */ /* 0x000fe200078e0a08 */
[----:B-1----:R-:W-:Y:S02]  /*56a0*/  LEA.HI R13, R9, R10, RZ, 0x5 ;  /* 0x0000000a090d7211 */ /* 0x002fe400078f28ff */
[----:B------:R-:W-:Y:S02]  /*56b0*/  LEA.HI R9, R7, R7, RZ, 0x1 ;  /* 0x0000000707097211 */ /* 0x000fe400078f08ff */
[--C-:B---3--:R-:W-:Y:S02]  /*56c0*/  SHF.R.S32.HI R11, RZ, 0x2, R12.reuse ;  /* 0x00000002ff0b7819 */ /* 0x108fe4000001140c */
[----:B------:R-:W-:Y:S02]  /*56d0*/  SHF.R.S32.HI R10, RZ, 0x1f, R12 ;  /* 0x0000001fff0a7819 */ /* 0x000fe4000001140c */
[----:B------:R-:W-:Y:S02]  /*56e0*/  LOP3.LUT R12, R9, 0xfffffffe, RZ, 0xc0, !PT ;  /* 0xfffffffe090c7812 */ /* 0x000fe400078ec0ff */
        /* <DEDUP_REMOVED lines=91> */
.L_x_6716:
[----:B------:R-:W-:-:S05]  /*5ca0*/  IMAD.U32 R7, RZ, RZ, UR36 ;  /* 0x00000024ff077e24 */ /* 0x000fca000f8e00ff */
[----:B------:R-:W-:-:S04]  /*5cb0*/  LOP3.LUT R7, R7, 0x1, RZ, 0xfc, !PT ;  /* 0x0000000107077812 */ /* 0x000fc800078efcff */
[----:B------:R-:W-:-:S13]  /*5cc0*/  ISETP.NE.AND P0, PT, R7, 0x3, PT ;  /* 0x000000030700780c */ /* 0x000fda0003f05270 */
[----:B--2---:R-:W-:Y:S05]  /*5cd0*/  @!P0 BRA `(.L_x_6706) ;  /* 0x0000000000048947 */ /* 0x004fea0003800000 */
[----:B------:R-:W-:Y:S01]  /*5ce0*/  BPT.TRAP 0x1 ;  /* 0x000000040000795c */ /* 0x000fe20000300000 */
.L_x_6706:
[----:B------:R-:W-:Y:S01]  /*5cf0*/  IMAD R7, R0, 0x8, R236 ;  /* 0x0000000800077824 */ /* 0x000fe200078e02ec */
[----:B------:R-:W-:-:S04]  /*5d00*/  SHF.L.U32 R18, R4, 0x1f, RZ ;  /* 0x0000001f04127819 */ /* 0x000fc800000006ff */
[----:B------:R1:W2:Y:S01]  /*5d10*/  SYNCS.PHASECHK.TRANS64.TRYWAIT P1, [R7+URZ+0x30c10], R18 ;  /* 0x030c1012070075a7 */ /* 0x0002a2000802017f */
[----:B------:R-:W-:Y:S05]  /*5d20*/  @!P0 BRA `(.L_x_6707) ;  /* 0x0000000000048947 */ /* 0x000fea0003800000 */
[----:B------:R-:W-:Y:S01]  /*5d30*/  BPT.TRAP 0x1 ;  /* 0x000000040000795c */ /* 0x000fe20000300000 */
.L_x_6707:
[----:B---3--:R-:W-:-:S05]  /*5d40*/  VIADD R8, R236, 0x10000 ;  /* 0x00010000ec087836 */ /* 0x008fca0000000000 */
[----:B------:R-:W-:-:S04]  /*5d50*/  SHF.R.U32.HI R8, RZ, 0x4, R8 ;  /* 0x00000004ff087819 */ /* 0x000fc80000011608 */
[----:B------:R-:W-:-:S04]  /*5d60*/  LOP3.LUT R8, R8, 0x3fff, RZ, 0xc0, !PT ;  /* 0x00003fff08087812 */ /* 0x000fc800078ec0ff */
[----:B------:R-:W-:Y:S01]  /*5d70*/  LOP3.LUT R9, R8, 0x10000, RZ, 0xfc, !PT ;  /* 0x0001000008097812 */ /* 0x000fe200078efcff */
[----:B--2---:R-:W-:Y:S06]  /*5d80*/  @P1 BRA `(.L_x_6708) ;  /* 0x0000000000081947 */ /* 0x004fec0003800000 */
[----:B------:R-:W2:Y:S02]  /*5d90*/  SYNCS.PHASECHK.TRANS64.TRYWAIT P1, [R7+URZ+0x30c10], R18 ;  /* 0x030c1012070075a7 */ /* 0x000ea4000802017f */
[----:B--2---:R-:W-:Y:S05]  /*5da0*/  @!P1 BRA `(.L_x_6709) ;  /* 0x0000008c00b09947 */ /* 0x004fea0003800000 */
.L_x_6708:
        /* <DEDUP_REMOVED lines=29> */
[----:B------:R-:W-:-:S04]  /*5f80*/  IMAD R9, R3, 0x2, R12 ;  /* 0x0000000203097824 */ /* 0x000fc800078e020c */
        /* <DEDUP_REMOVED lines=18> */
[----:B------:R-:W-:-:S02]  /*60b0*/  IMAD R217, R217, 0x4, R216 ;  /* 0x00000004d9d97824 */ /* 0x000fc400078e02d8 */
        /* <DEDUP_REMOVED lines=14> */
.L_x_6710:
[----:B------:R1:W1:Y:S01]  /*61a0*/  SYNCS.PHASECHK.TRANS64.TRYWAIT P1, [R7+URZ+0x30c30], R18 ;  /* 0x030c3012070075a7 */ /* 0x000262000802017f */
[----:B------:R-:W-:Y:S05]  /*61b0*/  @!P0 BRA `(.L_x_6711) ;  /* 0x0000000000048947 */ /* 0x000fea0003800000 */
[----:B------:R-:W-:Y:S01]  /*61c0*/  BPT.TRAP 0x1 ;  /* 0x000000040000795c */ /* 0x000fe20000300000 */
.L_x_6711:
        /* <DEDUP_REMOVED lines=8> */
.L_x_6712:
        /* <DEDUP_REMOVED lines=8> */
[----:B--2---:R-:W-:Y:S01]  /*62d0*/  SHFL.IDX PT, R9, R16, R5, 0x1f ;  /* 0x00001f0510097589 */ /* 0x004fe200000e0000 */
[C---:B------:R-:W-:Y:S01]  /*62e0*/  VIADD R13, R5.reuse, 0x10 ;  /* 0x00000010050d7836 */ /* 0x040fe20000000000 */
[C---:B------:R-:W-:Y:S01]  /*62f0*/  ISETP.GT.AND P2, PT, R6.reuse, RZ, PT ;  /* 0x000000ff0600720c */ /* 0x040fe20003f44270 */
[C---:B------:R-:W-:Y:S01]  /*6300*/  VIADD R14, R5.reuse, 0x14 ;  /* 0x00000014050e7836 */ /* 0x040fe20000000000 */
[----:B---3--:R-:W-:Y:S01]  /*6310*/  SHFL.IDX PT, R18, R231, R5, 0x1f ;  /* 0x00001f05e7127589 */ /* 0x008fe200000e0000 */
[C---:B------:R-:W-:Y:S01]  /*6320*/  VIADD R15, R5.reuse, 0x18 ;  /* 0x00000018050f7836 */ /* 0x040fe20000000000 */
[----:B------:R-:W-:Y:S01]  /*6330*/  ISETP.GT.AND P1, PT, R6, 0x8, PT ;  /* 0x000000080600780c */ /* 0x000fe20003f24270 */
[C---:B------:R-:W-:Y:S01]  /*6340*/  VIADD R19, R5.reuse, 0x4 ;  /* 0x0000000405137836 */ /* 0x040fe20000000000 */
[----:B------:R-:W-:Y:S01]  /*6350*/  HGMMA.64x128x16.F32.BF16 R24, gdesc[UR4], RZ, !UPT, gsb0 ;  /* 0x01e00000041879f0 */ /* 0x000fe2000c0018ff */
[----:B------:R-:W-:Y:S01]  /*6360*/  UIADD3 UR4, UR6, 0x2, URZ ;  /* 0x0000000206047890 */ /* 0x000fe2000fffe03f */
[C---:B------:R-:W-:Y:S01]  /*6370*/  VIADD R17, R5.reuse, 0x8 ;  /* 0x0000000805117836 */ /* 0x040fe20000000000 */
[----:B------:R-:W1:Y:S01]  /*6380*/  SHFL.IDX PT, R12, R16, R12, 0x1f ;  /* 0x00001f0c100c7589 */ /* 0x000e6200000e0000 */
[----:B------:R-:W-:Y:S01]  /*6390*/  VIADD R20, R5, 0x1c ;  /* 0x0000001c05147836 */ /* 0x000fe20000000000 */
[----:B------:R-:W-:Y:S01]  /*63a0*/  FSEL R101, R101, -INF , P2 ;  /* 0xff80000065657808 */ /* 0x000fe20001000000 */
[----:B------:R-:W-:Y:S01]  /*63b0*/  ULDC UR12, c[0x0][0x744] ;  /* 0x0001d100000c7ab9 */ /* 0x000fe20000000800 */
[----:B------:R-:W2:Y:S01]  /*63c0*/  SHFL.IDX PT, R13, R16, R13, 0x1f ;  /* 0x00001f0d100d7589 */ /* 0x000ea200000e0000 */
[----:B------:R-:W-:Y:S01]  /*63d0*/  UMOV UR10, UR4 ;  /* 0x00000004000a7c82 */ /* 0x000fe20008000000 */
[----:B------:R-:W-:Y:S01]  /*63e0*/  UIADD3 UR4, UR6, 0x4, URZ ;  /* 0x0000000406047890 */ /* 0x000fe2000fffe03f */
[----:B------:R-:W-:Y:S01]  /*63f0*/  FSEL R93, R93, -INF , P2 ;  /* 0xff8000005d5d7808 */ /* 0x000fe20001000000 */
[----:B------:R-:W3:Y:S01]  /*6400*/  SHFL.IDX PT, R14, R16, R14, 0x1f ;  /* 0x00001f0e100e7589 */ /* 0x000ee200000e0000 */
[----:B------:R-:W-:Y:S01]  /*6410*/  FSEL R96, R96, -INF , P2 ;  /* 0xff80000060607808 */ /* 0x000fe20001000000 */
[----:B------:R-:W-:Y:S01]  /*6420*/  UIADD3 UR6, UR6, 0x6, URZ ;  /* 0x0000000606067890 */ /* 0x000fe2000fffe03f */
[----:B------:R-:W-:Y:S01]  /*6430*/  FSEL R104, R104, -INF , P2 ;  /* 0xff80000068687808 */ /* 0x000fe20001000000 */
[----:B------:R-:W-:Y:S01]  /*6440*/  SHFL.IDX PT, R15, R16, R15, 0x1f ;  /* 0x00001f0f100f7589 */ /* 0x000fe200000e0000 */
[----:B------:R-:W-:Y:S01]  /*6450*/  FSEL R98, R98, -INF , P1 ;  /* 0xff80000062627808 */ /* 0x000fe20000800000 */
[----:B------:R-:W-:Y:S01]  /*6460*/  UMOV UR7, 0x40000040 ;  /* 0x4000004000077882 */ /* 0x000fe20000000000 */
[----:B------:R-:W-:Y:S01]  /*6470*/  FSEL R103, R103, -INF , P1 ;  /* 0xff80000067677808 */ /* 0x000fe20000800000 */
[----:B------:R-:W-:Y:S01]  /*6480*/  SHFL.IDX PT, R22, R231, R17, 0x1f ;  /* 0x00001f11e7167589 */ /* 0x000fe200000e0000 */
[----:B------:R-:W-:Y:S01]  /*6490*/  FSEL R106, R106, -INF , P1 ;  /* 0xff8000006a6a7808 */ /* 0x000fe20000800000 */
[----:B------:R-:W-:Y:S01]  /*64a0*/  IMAD R220, R0, 0x400, R220 ;  /* 0x0000040000dc7824 */ /* 0x000fe200078e02dc */
[----:B------:R-:W-:-:S02]  /*64b0*/  FSEL R222, R88, -INF , P2 ;  /* 0xff80000058de7808 */ /* 0x000fc40001000000 */
[----:B------:R-:W-:Y:S02]  /*64c0*/  FSEL R230, R92, -INF , P2 ;  /* 0xff8000005ce67808 */ /* 0x000fe40001000000 */
[----:B------:R-:W-:Y:S01]  /*64d0*/  FSEL R90, R90, -INF , P1 ;  /* 0xff8000005a5a7808 */ /* 0x000fe20000800000 */
[----:B-1----:R-:W-:Y:S01]  /*64e0*/  FFMA.FTZ R93, R93, UR12, -R12 ;  /* 0x0000000c5d5d7c23 */ /* 0x002fe2000801080c */
[----:B------:R-:W-:Y:S01]  /*64f0*/  FSEL R94, R94, -INF , P1 ;  /* 0xff8000005e5e7808 */ /* 0x000fe20000800000 */
[----:B------:R-:W-:Y:S01]  /*6500*/  FFMA.FTZ R222, R222, UR12, -R9 ;  /* 0x0000000cdede7c23 */ /* 0x000fe20008010809 */
[----:B------:R-:W-:Y:S01]  /*6510*/  FSEL R97, R97, -INF , P2 ;  /* 0xff80000061617808 */ /* 0x000fe20001000000 */
[--C-:B--2---:R-:W-:Y:S01]  /*6520*/  FFMA.FTZ R96, R96, UR12, -R13.reuse ;  /* 0x0000000c60607c23 */ /* 0x104fe2000801080d */
[----:B------:R-:W-:Y:S01]  /*6530*/  FFMA.FTZ R13, R98, UR12, -R13 ;  /* 0x0000000c620d7c23 */ /* 0x000fe2000801080d */
[----:B------:R1:W-:Y:S01]  /*6540*/  MUFU.EX2 R227, R93 ;  /* 0x0000005d00e37308 */ /* 0x0003e20000000800 */
[----:B----4-:R-:W2:Y:S01]  /*6550*/  SHFL.IDX PT, R98, R223, R5, 0x1f ;  /* 0x00001f05df627589 */ /* 0x010ea200000e0000 */
[----:B------:R-:W-:Y:S01]  /*6560*/  FFMA.FTZ R9, R90, UR12, -R9 ;  /* 0x0000000c5a097c23 */ /* 0x000fe20008010809 */
[----:B---3--:R-:W-:Y:S01]  /*6570*/  FFMA.FTZ R97, R97, UR12, -R14 ;  /* 0x0000000c61617c23 */ /* 0x008fe2000801080e */
[----:B------:R-:W-:-:S02]  /*6580*/  FSEL R120, R120, -INF , P2 ;  /* 0xff80000078787808 */ /* 0x000fc40001000000 */
[----:B------:R-:W-:Y:S02]  /*6590*/  FSEL R95, R95, -INF , P1 ;  /* 0xff8000005f5f7808 */ /* 0x000fe40000800000 */
[----:B------:R2:W-:Y:S01]  /*65a0*/  MUFU.EX2 R226, R97 ;  /* 0x0000006100e27308 */ /* 0x0005e20000000800 */
[----:B-1----:R-:W-:Y:S01]  /*65b0*/  VIADD R93, R5, 0x1c ;  /* 0x0000001c055d7836 */ /* 0x002fe20000000000 */
[----:B------:R-:W-:Y:S01]  /*65c0*/  FSEL R117, R117, -INF , P2 ;  /* 0xff80000075757808 */ /* 0x000fe20001000000 */
[----:B------:R-:W-:Y:S01]  /*65d0*/  FFMA.FTZ R12, R95, UR12, -R12 ;  /* 0x0000000c5f0c7c23 */ /* 0x000fe2000801080c */
[----:B------:R-:W-:Y:S02]  /*65e0*/  FSEL R116, R116, -INF , P2 ;  /* 0xff80000074747808 */ /* 0x000fe40001000000 */
[----:B------:R-:W-:Y:S02]  /*65f0*/  FSEL R118, R118, -INF , P1 ;  /* 0xff80000076767808 */ /* 0x000fe40000800000 */
[----:B------:R-:W-:Y:S01]  /*6600*/  FSEL R147, R147, -INF , P1 ;  /* 0xff80000093937808 */ /* 0x000fe20000800000 */
[----:B------:R-:W-:Y:S01]  /*6610*/  MUFU.EX2 R229, R96 ;  /* 0x0000006000e57308 */ /* 0x000fe20000000800 */
[----:B------:R-:W-:-:S02]  /*6620*/  R2UR UR5, R233 ;  /* 0x00000000e90572ca */ /* 0x000fc400000e0000 */
[----:B------:R-:W-:Y:S02]  /*6630*/  FSEL R89, R89, -INF , P2 ;  /* 0xff80000059597808 */ /* 0x000fe40001000000 */
[----:B------:R-:W-:Y:S02]  /*6640*/  FSEL R91, R91, -INF , P1 ;  /* 0xff8000005b5b7808 */ /* 0x000fe40000800000 */
[----:B------:R-:W-:Y:S01]  /*6650*/  FSEL R100, R100, -INF , P2 ;  /* 0xff80000064647808 */ /* 0x000fe20001000000 */
[----:B--2---:R-:W-:Y:S01]  /*6660*/  FFMA.FTZ R97, R120, UR12, -R98 ;  /* 0x0000000c78617c23 */ /* 0x004fe20008010862 */
[----:B------:R-:W-:Y:S01]  /*6670*/  FSEL R120, R144, -INF , P2 ;  /* 0xff80000090787808 */ /* 0x000fe20001000000 */
[----:B------:R-:W-:Y:S01]  /*6680*/  VIADD R144, R5, 0x14 ;  /* 0x0000001405907836 */ /* 0x000fe20000000000 */
[----:B------:R-:W-:Y:S01]  /*6690*/  FSEL R113, R113, -INF , P2 ;  /* 0xff80000071717808 */ /* 0x000fe20001000000 */
[----:B------:R-:W-:Y:S01]  /*66a0*/  FFMA.FTZ R100, R100, UR12, -R15 ;  /* 0x0000000c64647c23 */ /* 0x000fe2000801080f */
[----:B------:R-:W-:Y:S01]  /*66b0*/  FSEL R108, R108, -INF , P2 ;  /* 0xff8000006c6c7808 */ /* 0x000fe20001000000 */
[----:B------:R-:W1:Y:S01]  /*66c0*/  MUFU.EX2 R9, R9 ;  /* 0x0000000900097308 */ /* 0x000e620000000800 */
[----:B------:R-:W-:-:S02]  /*66d0*/  FSEL R110, R110, -INF , P1 ;  /* 0xff8000006e6e7808 */ /* 0x000fc40000800000 */
[----:B------:R-:W-:Y:S01]  /*66e0*/  FSEL R112, R112, -INF , P2 ;  /* 0xff80000070707808 */ /* 0x000fe20001000000 */
[--C-:B------:R-:W-:Y:S01]  /*66f0*/  FFMA.FTZ R21, R108, UR12, -R22.reuse ;  /* 0x0000000c6c157c23 */ /* 0x100fe20008010816 */
[----:B------:R-:W-:Y:S01]  /*6700*/  FSEL R114, R114, -INF , P1 ;  /* 0xff80000072727808 */ /* 0x000fe20000800000 */
[----:B------:R-:W-:Y:S01]  /*6710*/  FFMA.FTZ R22, R110, UR12, -R22 ;  /* 0x0000000c6e167c23 */ /* 0x000fe20008010816 */
[----:B------:R-:W-:Y:S01]  /*6720*/  FSEL R102, R102, -INF , P1 ;  /* 0xff80000066667808 */ /* 0x000fe20000800000 */
[----:B------:R-:W-:Y:S01]  /*6730*/  MUFU.EX2 R228, R100 ;  /* 0x0000006400e47308 */ /* 0x000fe20000000800 */
[----:B------:R-:W-:Y:S02]  /*6740*/  FSEL R109, R109, -INF , P2 ;  /* 0xff8000006d6d7808 */ /* 0x000fe40001000000 */
[----:B------:R-:W-:Y:S01]  /*6750*/  FSEL R99, R99, -INF , P1 ;  /* 0xff80000063637808 */ /* 0x000fe20000800000 */
[----:B------:R-:W-:Y:S01]  /*6760*/  FFMA.FTZ R15, R102, UR12, -R15 ;  /* 0x0000000c660f7c23 */ /* 0x000fe2000801080f */
[----:B------:R-:W-:-:S02]  /*6770*/  FSEL R119, R119, -INF , P1 ;  /* 0xff80000077777808 */ /* 0x000fc40000800000 */
[----:B------:R-:W-:Y:S01]  /*6780*/  FSEL R105, R105, -INF , P2 ;  /* 0xff80000069697808 */ /* 0x000fe20001000000 */
[----:B------:R-:W-:Y:S01]  /*6790*/  FFMA.FTZ R14, R99, UR12, -R14 ;  /* 0x0000000c630e7c23 */ /* 0x000fe2000801080e */
        /* <DEDUP_REMOVED lines=8> */
[----:B------:R-:W-:Y:S02]  /*6820*/  FSEL R126, R126, -INF , P1 ;  /* 0xff8000007e7e7808 */ /* 0x000fe40000800000 */
[----:B------:R-:W-:Y:S02]  /*6830*/  FSEL R130, R130, -INF , P1 ;  /* 0xff80000082827808 */ /* 0x000fe40000800000 */
[----:B------:R-:W-:Y:S01]  /*6840*/  FSEL R135, R135, -INF , P1 ;  /* 0xff80000087877808 */ /* 0x000fe20000800000 */
[----:B------:R-:W-:Y:S01]  /*6850*/  MUFU.EX2 R222, R222 ;  /* 0x000000de00de7308 */ /* 0x000fe20000000800 */
[----:B------:R-:W-:Y:S02]  /*6860*/  FSEL R122, R122, -INF , P1 ;  /* 0xff8000007a7a7808 */ /* 0x000fe40000800000 */
[----:B------:R-:W-:Y:S02]  /*6870*/  FSEL R139, R139, -INF , P1 ;  /* 0xff8000008b8b7808 */ /* 0x000fe40000800000 */
[----:B------:R-:W-:Y:S01]  /*6880*/  FSEL R138, R138, -INF , P1 ;  /* 0xff8000008a8a7808 */ /* 0x000fe20000800000 */
[----:B------:R-:W-:Y:S01]  /*6890*/  FFMA.FTZ R98, R122, UR12, -R98 ;  /* 0x0000000c7a627c23 */ /* 0x000fe20008010862 */
[----:B------:R-:W-:Y:S01]  /*68a0*/  FSEL R122, R141, -INF , P2 ;  /* 0xff8000008d7a7808 */ /* 0x000fe20001000000 */
[----:B------:R-:W-:Y:S01]  /*68b0*/  MUFU.EX2 R13, R13 ;  /* 0x0000000d000d7308 */ /* 0x000fe20000000800 */
[----:B------:R-:W-:-:S02]  /*68c0*/  FSEL R143, R143, -INF , P1 ;  /* 0xff8000008f8f7808 */ /* 0x000fc40000800000 */
[----:B------:R-:W-:Y:S02]  /*68d0*/  FSEL R142, R142, -INF , P1 ;  /* 0xff8000008e8e7808 */ /* 0x000fe40000800000 */
[----:B------:R-:W-:Y:S02]  /*68e0*/  FSEL R115, R115, -INF , P1 ;  /* 0xff80000073737808 */ /* 0x000fe40000800000 */
[----:B------:R-:W-:Y:S01]  /*68f0*/  FSEL R146, R146, -INF , P1 ;  /* 0xff80000092927808 */ /* 0x000fe20000800000 */
[----:B------:R-:W-:Y:S01]  /*6900*/  MUFU.EX2 R14, R14 ;  /* 0x0000000e000e7308 */ /* 0x000fe20000000800 */
[----:B------:R-:W-:-:S07]  /*6910*/  FSEL R150, R150, -INF , P1 ;  /* 0xff80000096967808 */ /* 0x000fce0000800000 */
[----:B------:R-:W-:Y:S08]  /*6920*/  MUFU.EX2 R97, R97 ;  /* 0x0000006100617308 */ /* 0x000ff00000000800 */
[----:B------:R-:W-:Y:S01]  /*6930*/  MUFU.EX2 R98, R98 ;  /* 0x0000006200627308 */ /* 0x000fe20000000800 */
[----:B------:R-:W-:Y:S02]  /*6940*/  WARPGROUP.DEPBAR.LE gsb0, 0x0 ;  /* 0x00008000000079c5 */ /* 0x000fe40000010000 */
[----:B------:R-:W-:-:S05]  /*6950*/  WARPGROUP.ARRIVE ;  /* 0x00000000000079c5 */ /* 0x000fca0000000000 */
[----:B------:R-:W-:Y:S08]  /*6960*/  MUFU.EX2 R21, R21 ;  /* 0x0000001500157308 */ /* 0x000ff00000000800 */
[----:B------:R-:W-:Y:S01]  /*6970*/  MUFU.EX2 R22, R22 ;  /* 0x0000001600167308 */ /* 0x000fe20000000800 */
[----:B-----5:R-:W-:Y:S02]  /*6980*/  R2UR UR8, R10 ;  /* 0x000000000a0872ca */ /* 0x020fe400000e0000 */
[----:B------:R-:W-:Y:S01]  /*6990*/  R2UR UR9, R11 ;  /* 0x000000000b0972ca */ /* 0x000fe200000e0000 */
[----:B------:R-:W2:Y:S04]  /*69a0*/  SHFL.IDX PT, R10, R16, R19, 0x1f ;  /* 0x00001f13100a7589 */ /* 0x000ea800000e0000 */
[----:B------:R3:W4:Y:S04]  /*69b0*/  SHFL.IDX PT, R11, R16, R17, 0x1f ;  /* 0x00001f11100b7589 */ /* 0x00072800000e0000 */
[----:B------:R-:W5:Y:S04]  /*69c0*/  SHFL.IDX PT, R16, R16, R20, 0x1f ;  /* 0x00001f1410107589 */ /* 0x000f6800000e0000 */
[----:B------:R-:W-:Y:S01]  /*69d0*/  HGMMA.64x128x16.F32.BF16 R24, gdesc[UR8], R24, gsb0 ;  /* 0x01e00000081879f0 */ /* 0x000fe20008001818 */
[----:B------:R-:W-:Y:S01]  /*69e0*/  R2UR UR8, R234 ;  /* 0x00000000ea0872ca */ /* 0x000fe200000e0000 */
[----:B------:R-:W-:Y:S01]  /*69f0*/  UMOV UR10, UR4 ;  /* 0x00000004000a7c82 */ /* 0x000fe20008000000 */
[----:B------:R-:W-:Y:S01]  /*6a00*/  R2UR UR9, R235 ;  /* 0x00000000eb0972ca */ /* 0x000fe200000e0000 */
[----:B------:R-:W-:Y:S01]  /*6a10*/  UMOV UR11, 0x40000040 ;  /* 0x40000040000b7882 */ /* 0x000fe20000000000 */
[--C-:B---3--:R-:W-:Y:S01]  /*6a20*/  FFMA.FTZ R17, R104, UR12, -R18.reuse ;  /* 0x0000000c68117c23 */ /* 0x108fe20008010812 */
[----:B------:R-:W-:Y:S01]  /*6a30*/  FFMA.FTZ R18, R106, UR12, -R18 ;  /* 0x0000000c6a127c23 */ /* 0x000fe20008010812 */
[C---:B------:R-:W-:Y:S01]  /*6a40*/  VIADD R106, R5.reuse, 0x10 ;  /* 0x00000010056a7836 */ /* 0x040fe20000000000 */
[----:B------:R-:W3:Y:S01]  /*6a50*/  SHFL.IDX PT, R20, R231, R19, 0x1f ;  /* 0x00001f13e7147589 */ /* 0x000ee200000e0000 */
[----:B------:R-:W-:Y:S01]  /*6a60*/  VIADD R104, R5, 0x18 ;  /* 0x0000001805687836 */ /* 0x000fe20000000000 */
[----:B------:R-:W-:Y:S01]  /*6a70*/  R2UR UR4, R232 ;  /* 0x00000000e80472ca */ /* 0x000fe200000e0000 */
[----:B------:R-:W-:Y:S01]  /*6a80*/  MUFU.EX2 R17, R17 ;  /* 0x0000001100117308 */ /* 0x000fe20000000800 */
[----:B------:R-:W1:Y:S01]  /*6a90*/  SHFL.IDX PT, R90, R231, R106, 0x1f ;  /* 0x00001f6ae75a7589 */ /* 0x000e6200000e0000 */
[--C-:B--2---:R-:W-:Y:S01]  /*6aa0*/  FFMA.FTZ R89, R89, UR12, -R10.reuse ;  /* 0x0000000c59597c23 */ /* 0x104fe2000801080a */
[----:B------:R-:W-:Y:S01]  /*6ab0*/  FFMA.FTZ R10, R91, UR12, -R10 ;  /* 0x0000000c5b0a7c23 */ /* 0x000fe2000801080a */
[--C-:B----4-:R-:W-:Y:S01]  /*6ac0*/  FFMA.FTZ R230, R230, UR12, -R11.reuse ;  /* 0x0000000ce6e67c23 */ /* 0x110fe2000801080b */
[----:B------:R-:W-:Y:S01]  /*6ad0*/  FFMA.FTZ R11, R94, UR12, -R11 ;  /* 0x0000000c5e0b7c23 */ /* 0x000fe2000801080b */
[----:B------:R-:W-:Y:S02]  /*6ae0*/  SHFL.IDX PT, R110, R223, R104, 0x1f ;  /* 0x00001f68df6e7589 */ /* 0x000fe400000e0000 */
[----:B------:R-:W-:Y:S01]  /*6af0*/  MUFU.EX2 R224, R89 ;  /* 0x0000005900e07308 */ /* 0x000fe20000000800 */
[--C-:B-----5:R-:W-:Y:S01]  /*6b00*/  FFMA.FTZ R101, R101, UR12, -R16.reuse ;  /* 0x0000000c65657c23 */ /* 0x120fe20008010810 */
[----:B------:R-:W-:Y:S01]  /*6b10*/  FFMA.FTZ R16, R103, UR12, -R16 ;  /* 0x0000000c67107c23 */ /* 0x000fe20008010810 */
[----:B------:R-:W-:Y:S01]  /*6b20*/  VIADD R103, R5, 0xc ;  /* 0x0000000c05677836 */ /* 0x000fe20000000000 */
[----:B------:R2:W-:Y:S04]  /*6b30*/  SHFL.IDX PT, R94, R231, R104, 0x1f ;  /* 0x00001f68e75e7589 */ /* 0x0005e800000e0000 */
[----:B------:R4:W-:Y:S01]  /*6b40*/  MUFU.EX2 R225, R101 ;  /* 0x0000006500e17308 */ /* 0x0009e20000000800 */
[----:B------:R-:W5:Y:S04]  /*6b50*/  SHFL.IDX PT, R88, R231, R103, 0x1f ;  /* 0x00001f67e7587589 */ /* 0x000f6800000e0000 */
[----:B------:R-:W5:Y:S01]  /*6b60*/  SHFL.IDX PT, R103, R223, R103, 0x1f ;  /* 0x00001f67df677589 */ /* 0x000f6200000e0000 */
[----:B--2---:R-:W-:Y:S01]  /*6b70*/  FSEL R104, R127, -INF , P1 ;  /* 0xff8000007f687808 */ /* 0x004fe20000800000 */
[--C-:B---3--:R-:W-:Y:S01]  /*6b80*/  FFMA.FTZ R19, R105, UR12, -R20.reuse ;  /* 0x0000000c69137c23 */ /* 0x108fe20008010814 */
[----:B------:R-:W-:Y:S01]  /*6b90*/  FFMA.FTZ R20, R107, UR12, -R20 ;  /* 0x0000000c6b147c23 */ /* 0x000fe20008010814 */
[----:B----4-:R-:W-:-:S02]  /*6ba0*/  VIADD R101, R5, 0x14 ;  /* 0x0000001405657836 */ /* 0x010fc40000000000 */
[--C-:B-1----:R-:W-:Y:S01]  /*6bb0*/  FFMA.FTZ R89, R112, UR12, -R90.reuse ;  /* 0x0000000c70597c23 */ /* 0x102fe2000801085a */
[----:B------:R-:W-:Y:S01]  /*6bc0*/  FFMA.FTZ R90, R114, UR12, -R90 ;  /* 0x0000000c725a7c23 */ /* 0x000fe2000801085a */
[----:B------:R-:W-:Y:S01]  /*6bd0*/  VIADD R114, R5, 0x8 ;  /* 0x0000000805727836 */ /* 0x000fe20000000000 */
[----:B------:R-:W-:Y:S01]  /*6be0*/  SHFL.IDX PT, R106, R223, R106, 0x1f ;  /* 0x00001f6adf6a7589 */ /* 0x000fe200000e0000 */
[----:B------:R-:W-:Y:S01]  /*6bf0*/  FSEL R107, R129, -INF , P2 ;  /* 0xff800000816b7808 */ /* 0x000fe20001000000 */
[----:B------:R-:W-:Y:S01]  /*6c00*/  MUFU.EX2 R10, R10 ;  /* 0x0000000a000a7308 */ /* 0x000fe20000000800 */
[----:B------:R-:W-:Y:S01]  /*6c10*/  FSEL R105, R128, -INF , P2 ;  /* 0xff80000080697808 */ /* 0x000fe20001000000 */
[----:B------:R-:W1:Y:S04]  /*6c20*/  SHFL.IDX PT, R92, R231, R101, 0x1f ;  /* 0x00001f65e75c7589 */ /* 0x000e6800000e0000 */
[----:B------:R2:W3:Y:S02]  /*6c30*/  SHFL.IDX PT, R231, R231, R93, 0x1f ;  /* 0x00001f5de7e77589 */ /* 0x0004e400000e0000 */
[----:B------:R-:W4:Y:S02]  /*6c40*/  MUFU.EX2 R11, R11 ;  /* 0x0000000b000b7308 */ /* 0x000f240000000800 */
[----:B------:R2:W4:Y:S01]  /*6c50*/  SHFL.IDX PT, R108, R223, R101, 0x1f ;  /* 0x00001f65df6c7589 */ /* 0x00052200000e0000 */
[--C-:B-----5:R-:W-:Y:S01]  /*6c60*/  FFMA.FTZ R23, R109, UR12, -R88.reuse ;  /* 0x0000000c6d177c23 */ /* 0x120fe20008010858 */
[----:B------:R-:W-:Y:S01]  /*6c70*/  FSEL R109, R125, -INF , P2 ;  /* 0xff8000007d6d7808 */ /* 0x000fe20001000000 */
[----:B------:R-:W-:Y:S01]  /*6c80*/  FFMA.FTZ R88, R111, UR12, -R88 ;  /* 0x0000000c6f587c23 */ /* 0x000fe20008010858 */
[----:B------:R-:W5:Y:S01]  /*6c90*/  SHFL.IDX PT, R102, R223, R114, 0x1f ;  /* 0x00001f72df667589 */ /* 0x000f6200000e0000 */
[--C-:B------:R-:W-:Y:S01]  /*6ca0*/  FFMA.FTZ R104, R104, UR12, -R103.reuse ;  /* 0x0000000c68687c23 */ /* 0x100fe20008010867 */
[--C-:B--2---:R-:W-:Y:S01]  /*6cb0*/  FFMA.FTZ R93, R116, UR12, -R94.reuse ;  /* 0x0000000c745d7c23 */ /* 0x104fe2000801085e */
[----:B------:R-:W-:Y:S01]  /*6cc0*/  FFMA.FTZ R94, R118, UR12, -R94 ;  /* 0x0000000c765e7c23 */ /* 0x000fe2000801085e */
[----:B------:R-:W-:Y:S01]  /*6cd0*/  FSEL R118, R145, -INF , P2 ;  /* 0xff80000091767808 */ /* 0x000fe20001000000 */
[----:B------:R-:W-:Y:S01]  /*6ce0*/  FFMA.FTZ R109, R109, UR12, -R103 ;  /* 0x0000000c6d6d7c23 */ /* 0x000fe20008010867 */
[----:B------:R-:W-:Y:S01]  /*6cf0*/  FSEL R101, R124, -INF , P2 ;  /* 0xff8000007c657808 */ /* 0x000fe20001000000 */
[C---:B------:R-:W-:Y:S01]  /*6d00*/  VIADD R145, R5.reuse, 0x10 ;  /* 0x0000001005917836 */ /* 0x040fe20000000000 */
[----:B------:R-:W-:Y:S01]  /*6d10*/  FSEL R116, R148, -INF , P2 ;  /* 0xff80000094747808 */ /* 0x000fe20001000000 */
[----:B------:R2:W-:Y:S01]  /*6d20*/  MUFU.EX2 R103, R109 ;  /* 0x0000006d00677308 */ /* 0x0005e20000000800 */
[----:B------:R-:W-:Y:S01]  /*6d30*/  VIADD R148, R5, 0xc ;  /* 0x0000000c05947836 */ /* 0x000fe20000000000 */
[----:B------:R-:W-:Y:S01]  /*6d40*/  FSEL R111, R133, -INF , P2 ;  /* 0xff800000856f7808 */ /* 0x000fe20001000000 */
[----:B-1----:R-:W-:Y:S01]  /*6d50*/  FFMA.FTZ R91, R113, UR12, -R92 ;  /* 0x0000000c715b7c23 */ /* 0x002fe2000801085c */
[----:B------:R-:W-:-:S02]  /*6d60*/  VIADD R113, R5, 0x4 ;  /* 0x0000000405717836 */ /* 0x000fc40000000000 */
[----:B------:R-:W-:Y:S01]  /*6d70*/  FFMA.FTZ R105, R105, UR12, -R106 ;  /* 0x0000000c69697c23 */ /* 0x000fe2000801086a */
[----:B------:R-:W1:Y:S01]  /*6d80*/  SHFL.IDX PT, R121, R219, R148, 0x1f ;  /* 0x00001f94db797589 */ /* 0x000e6200000e0000 */
[--C-:B---3--:R-:W-:Y:S01]  /*6d90*/  FFMA.FTZ R95, R117, UR12, -R231.reuse ;  /* 0x0000000c755f7c23 */ /* 0x108fe200080108e7 */
[----:B------:R-:W-:Y:S01]  /*6da0*/  FFMA.FTZ R96, R119, UR12, -R231 ;  /* 0x0000000c77607c23 */ /* 0x000fe200080108e7 */
[----:B--2---:R-:W-:Y:S01]  /*6db0*/  FSEL R109, R132, -INF , P2 ;  /* 0xff800000846d7808 */ /* 0x004fe20001000000 */
[----:B------:R-:W2:Y:S01]  /*6dc0*/  SHFL.IDX PT, R117, R219, R144, 0x1f ;  /* 0x00001f90db757589 */ /* 0x000ea200000e0000 */
[----:B------:R-:W-:Y:S02]  /*6dd0*/  VIADD R231, R5, 0x1c ;  /* 0x0000001c05e77836 */ /* 0x000fe40000000000 */
[--C-:B----4-:R-:W-:Y:S01]  /*6de0*/  FFMA.FTZ R107, R107, UR12, -R108.reuse ;  /* 0x0000000c6b6b7c23 */ /* 0x110fe2000801086c */
[----:B------:R-:W-:Y:S01]  /*6df0*/  FFMA.FTZ R108, R131, UR12, -R108 ;  /* 0x0000000c836c7c23 */ /* 0x000fe2000801086c */
[----:B------:R-:W3:Y:S01]  /*6e00*/  SHFL.IDX PT, R100, R223, R113, 0x1f ;  /* 0x00001f71df647589 */ /* 0x000ee200000e0000 */
[--C-:B------:R-:W-:Y:S01]  /*6e10*/  FFMA.FTZ R109, R109, UR12, -R110.reuse ;  /* 0x0000000c6d6d7c23 */ /* 0x100fe2000801086e */
[----:B------:R-:W-:Y:S01]  /*6e20*/  FFMA.FTZ R110, R134, UR12, -R110 ;  /* 0x0000000c866e7c23 */ /* 0x000fe2000801086e */
[--C-:B-----5:R-:W-:Y:S01]  /*6e30*/  FFMA.FTZ R101, R101, UR12, -R102.reuse ;  /* 0x0000000c65657c23 */ /* 0x120fe20008010866 */
[----:B------:R4:W5:Y:S01]  /*6e40*/  SHFL.IDX PT, R112, R223, R231, 0x1f ;  /* 0x00001fe7df707589 */ /* 0x00096200000e0000 */
[----:B------:R-:W-:Y:S01]  /*6e50*/  FFMA.FTZ R102, R126, UR12, -R102 ;  /* 0x0000000c7e667c23 */ /* 0x000fe20008010866 */
[----:B------:R-:W-:Y:S01]  /*6e60*/  FFMA.FTZ R106, R130, UR12, -R106 ;  /* 0x0000000c826a7c23 */ /* 0x000fe2000801086a */
[----:B------:R-:W-:Y:S01]  /*6e70*/  FSEL R130, R136, -INF , P2 ;  /* 0xff80000088827808 */ /* 0x000fe20001000000 */
[----:B------:R2:W-:Y:S01]  /*6e80*/  SHFL.IDX PT, R134, R219, R113, 0x1f ;  /* 0x00001f71db867589 */ /* 0x0005e200000e0000 */
[----:B------:R-:W-:Y:S01]  /*6e90*/  FSEL R125, R140, -INF , P2 ;  /* 0xff8000008c7d7808 */ /* 0x000fe20001000000 */
[----:B------:R-:W-:Y:S01]  /*6ea0*/  FFMA.FTZ R92, R115, UR12, -R92 ;  /* 0x0000000c735c7c23 */ /* 0x000fe2000801085c */
[----:B------:R-:W5:Y:S01]  /*6eb0*/  MUFU.EX2 R107, R107 ;  /* 0x0000006b006b7308 */ /* 0x000f620000000800 */
[----:B------:R-:W5:Y:S01]  /*6ec0*/  SHFL.IDX PT, R131, R219, R5, 0x1f ;  /* 0x00001f05db837589 */ /* 0x000f6200000e0000 */
[----:B----4-:R-:W-:-:S02]  /*6ed0*/  VIADD R223, R5, 0x18 ;  /* 0x0000001805df7836 */ /* 0x010fc40000000000 */
[--C-:B-1----:R-:W-:Y:S01]  /*6ee0*/  FFMA.FTZ R122, R122, UR12, -R121.reuse ;  /* 0x0000000c7a7a7c23 */ /* 0x102fe20008010879 */
[----:B------:R-:W-:Y:S01]  /*6ef0*/  FFMA.FTZ R121, R143, UR12, -R121 ;  /* 0x0000000c8f797c23 */ /* 0x000fe20008010879 */
[----:B--2---:R-:W-:Y:S01]  /*6f00*/  FSEL R113, R151, -INF , P1 ;  /* 0xff80000097717808 */ /* 0x004fe20000800000 */
[----:B------:R-:W-:Y:S02]  /*6f10*/  VIADD R151, R5, 0x4 ;  /* 0x0000000405977836 */ /* 0x000fe40000000000 */
[--C-:B------:R-:W-:Y:S01]  /*6f20*/  FFMA.FTZ R118, R118, UR12, -R117.reuse ;  /* 0x0000000c76767c23 */ /* 0x100fe20008010875 */
[----:B------:R-:W-:Y:S01]  /*6f30*/  FFMA.FTZ R117, R147, UR12, -R117 ;  /* 0x0000000c93757c23 */ /* 0x000fe20008010875 */
[----:B------:R-:W1:Y:S01]  /*6f40*/  SHFL.IDX PT, R119, R219, R145, 0x1f ;  /* 0x00001f91db777589 */ /* 0x000e6200000e0000 */
[----:B------:R-:W2:Y:S01]  /*6f50*/  MUFU.EX2 R230, R230 ;  /* 0x000000e600e67308 */ /* 0x000ea20000000800 */
[--C-:B---3--:R-:W-:Y:S01]  /*6f60*/  FFMA.FTZ R99, R99, UR12, -R100.reuse ;  /* 0x0000000c63637c23 */ /* 0x108fe20008010864 */
[----:B------:R-:W-:Y:S01]  /*6f70*/  FFMA.FTZ R100, R123, UR12, -R100 ;  /* 0x0000000c7b647c23 */ /* 0x000fe20008010864 */
[----:B------:R-:W3:Y:S01]  /*6f80*/  LDL R147, [R1+0x28] ;  /* 0x0000280001937983 */ /* 0x000ee20000100800 */
[--C-:B-----5:R-:W-:Y:S01]  /*6f90*/  FFMA.FTZ R111, R111, UR12, -R112.reuse ;  /* 0x0000000c6f6f7c23 */ /* 0x120fe20008010870 */
[----:B------:R-:W-:-:S02]  /*6fa0*/  FFMA.FTZ R112, R135, UR12, -R112 ;  /* 0x0000000c87707c23 */ /* 0x000fc40008010870 */
[----:B------:R4:W5:Y:S01]  /*6fb0*/  SHFL.IDX PT, R123, R219, R114, 0x1f ;  /* 0x00001f72db7b7589 */ /* 0x00096200000e0000 */
[----:B------:R-:W-:Y:S01]  /*6fc0*/  FSEL R135, R137, -INF , P2 ;  /* 0xff80000089877808 */ /* 0x000fe20001000000 */
[----:B------:R-:W2:Y:S02]  /*6fd0*/  MUFU.EX2 R106, R106 ;  /* 0x0000006a006a7308 */ /* 0x000ea40000000800 */
[----:B------:R-:W2:Y:S01]  /*6fe0*/  SHFL.IDX PT, R115, R219, R223, 0x1f ;  /* 0x00001fdfdb737589 */ /* 0x000ea200000e0000 */
[--C-:B------:R-:W-:Y:S01]  /*6ff0*/  FFMA.FTZ R130, R130, UR12, -R131.reuse ;  /* 0x0000000c82827c23 */ /* 0x100fe20008010883 */
[--C-:B------:R-:W-:Y:S01]  /*7000*/  FFMA.FTZ R135, R135, UR12, -R134.reuse ;  /* 0x0000000c87877c23 */ /* 0x100fe20008010886 */
[----:B------:R-:W-:Y:S01]  /*7010*/  FFMA.FTZ R134, R139, UR12, -R134 ;  /* 0x0000000c8b867c23 */ /* 0x000fe20008010886 */
[----:B------:R-:W-:Y:S01]  /*7020*/  FFMA.FTZ R131, R138, UR12, -R131 ;  /* 0x0000000c8a837c23 */ /* 0x000fe20008010883 */
[----:B----4-:R-:W-:Y:S01]  /*7030*/  FSEL R114, R149, -INF , P2 ;  /* 0xff80000095727808 */ /* 0x010fe20001000000 */
[----:B------:R-:W-:Y:S01]  /*7040*/  VIADD R149, R5, 0x8 ;  /* 0x0000000805957836 */ /* 0x000fe20000000000 */
[----:B------:R-:W4:Y:S01]  /*7050*/  SHFL.IDX PT, R219, R219, R231, 0x1f ;  /* 0x00001fe7dbdb7589 */ /* 0x000f2200000e0000 */
[----:B------:R-:W3:Y:S01]  /*7060*/  MUFU.EX2 R16, R16 ;  /* 0x0000001000107308 */ /* 0x000ee20000000800 */
[--C-:B-1----:R-:W-:Y:S01]  /*7070*/  FFMA.FTZ R120, R120, UR12, -R119.reuse ;  /* 0x0000000c78787c23 */ /* 0x102fe20008010877 */
[----:B------:R-:W-:-:S06]  /*7080*/  FFMA.FTZ R119, R146, UR12, -R119 ;  /* 0x0000000c92777c23 */ /* 0x000fcc0008010877 */
[----:B------:R-:W1:Y:S01]  /*7090*/  MUFU.EX2 R101, R101 ;  /* 0x0000006500657308 */ /* 0x000e620000000800 */
[--C-:B-----5:R-:W-:Y:S01]  /*70a0*/  FFMA.FTZ R125, R125, UR12, -R123.reuse ;  /* 0x0000000c7d7d7c23 */ /* 0x120fe2000801087b */
[----:B------:R-:W-:Y:S02]  /*70b0*/  WARPGROUP.DEPBAR.LE gsb0, 0x0 ;  /* 0x00008000000079c5 */ /* 0x000fe40000010000 */
[----:B------:R-:W-:Y:S01]  /*70c0*/  WARPGROUP.ARRIVE ;  /* 0x00000000000079c5 */ /* 0x000fe20000000000 */
[----:B------:R-:W-:-:S03]  /*70d0*/  FFMA.FTZ R123, R142, UR12, -R123 ;  /* 0x0000000c8e7b7c23 */ /* 0x000fc6000801087b */
[----:B------:R-:W5:Y:S01]  /*70e0*/  MUFU.EX2 R102, R102 ;  /* 0x0000006600667308 */ /* 0x000f620000000800 */
[--C-:B--2---:R-:W-:Y:S01]  /*70f0*/  FFMA.FTZ R116, R116, UR12, -R115.reuse ;  /* 0x0000000c74747c23 */ /* 0x104fe20008010873 */
[----:B------:R-:W-:Y:S01]  /*7100*/  FFMA.FTZ R115, R150, UR12, -R115 ;  /* 0x0000000c96737c23 */ /* 0x000fe20008010873 */
[----:B------:R-:W-:Y:S01]  /*7110*/  HGMMA.64x128x16.F32.BF16 R24, gdesc[UR8], R24, gsb0 ;  /* 0x01e00000081879f0 */ /* 0x000fe20008001818 */
[----:B----4-:R-:W-:-:S04]  /*7120*/  FFMA.FTZ R114, R114, UR12, -R219 ;  /* 0x0000000c72727c23 */ /* 0x010fc800080108db */
[----:B------:R-:W2:Y:S01]  /*7130*/  MUFU.EX2 R104, R104 ;  /* 0x0000006800687308 */ /* 0x000ea20000000800 */
[----:B------:R-:W-:-:S07]  /*7140*/  FFMA.FTZ R113, R113, UR12, -R219 ;  /* 0x0000000c71717c23 */ /* 0x000fce00080108db */
        /* <DEDUP_REMOVED lines=20> */
[----:B------:R-:W-:-:S06]  /*7290*/  R2UR UR4, R220 ;  /* 0x00000000dc0472ca */ /* 0x000fcc00000e0000 */
[----:B------:R-:W-:Y:S08]  /*72a0*/  MUFU.EX2 R95, R95 ;  /* 0x0000005f005f7308 */ /* 0x000ff00000000800 */
[----:B------:R-:W-:Y:S08]  /*72b0*/  MUFU.EX2 R96, R96 ;  /* 0x0000006000607308 */ /* 0x000ff00000000800 */
[----:B------:R-:W-:Y:S08]  /*72c0*/  MUFU.EX2 R110, R110 ;  /* 0x0000006e006e7308 */ /* 0x000ff00000000800 */
[----:B------:R-:W-:Y:S01]  /*72d0*/  MUFU.EX2 R112, R112 ;  /* 0x0000007000707308 */ /* 0x000fe20000000800 */
[----:B------:R-:W-:-:S02]  /*72e0*/  WARPGROUP.DEPBAR.LE gsb0, 0x0 ;  /* 0x00008000000079c5 */ /* 0x000fc40000010000 */
[----:B------:R-:W1:Y:S04]  /*72f0*/  LDS R221, [R221+0x400] ;  /* 0x00040000dddd7984 */ /* 0x000e680000000800 */
[----:B------:R-:W5:Y:S04]  /*7300*/  LDS R218, [R218+0x400] ;  /* 0x00040000dada7984 */ /* 0x000f680000000800 */
[----:B------:R-:W-:Y:S04]  /*7310*/  LDS R217, [R217+0x400] ;  /* 0x00040000d9d97984 */ /* 0x000fe80000000800 */
[----:B------:R-:W-:Y:S04]  /*7320*/  LDS R216, [R216+0x400] ;  /* 0x00040000d8d87984 */ /* 0x000fe80000000800 */
[----:B-1----:R-:W1:Y:S04]  /*7330*/  SHFL.IDX PT, R124, R221, R5, 0x1f ;  /* 0x00001f05dd7c7589 */ /* 0x002e6800000e0000 */
[----:B------:R-:W2:Y:S04]  /*7340*/  SHFL.IDX PT, R126, R221, R151, 0x1f ;  /* 0x00001f97dd7e7589 */ /* 0x000ea800000e0000 */
[----:B------:R-:W4:Y:S04]  /*7350*/  SHFL.IDX PT, R133, R221, R149, 0x1f ;  /* 0x00001f95dd857589 */ /* 0x000f2800000e0000 */
[----:B------:R-:W4:Y:S04]  /*7360*/  SHFL.IDX PT, R128, R221, R148, 0x1f ;  /* 0x00001f94dd807589 */ /* 0x000f2800000e0000 */
[----:B------:R-:W3:Y:S04]  /*7370*/  SHFL.IDX PT, R129, R221, R145, 0x1f ;  /* 0x00001f91dd817589 */ /* 0x000ee800000e0000 */
[----:B-----5:R-:W5:Y:S01]  /*7380*/  SHFL.IDX PT, R139, R218, R149, 0x1f ;  /* 0x00001f95da8b7589 */ /* 0x020f6200000e0000 */
[--C-:B-1----:R-:W-:Y:S01]  /*7390*/  FADD.FTZ R24, R24, -R124.reuse ;  /* 0x8000007c18187221 */ /* 0x102fe20000010000 */
[----:B------:R-:W-:-:S02]  /*73a0*/  FADD.FTZ R26, R26, -R124 ;  /* 0x8000007c1a1a7221 */ /* 0x000fc40000010000 */
[----:B------:R-:W1:Y:S01]  /*73b0*/  SHFL.IDX PT, R136, R218, R223, 0x1f ;  /* 0x00001fdfda887589 */ /* 0x000e6200000e0000 */
[--C-:B--2---:R-:W-:Y:S01]  /*73c0*/  FADD.FTZ R124, R25, -R126.reuse ;  /* 0x8000007e197c7221 */ /* 0x104fe20000010000 */
[----:B------:R-:W-:Y:S02]  /*73d0*/  FADD.FTZ R126, R27, -R126 ;  /* 0x8000007e1b7e7221 */ /* 0x000fe40000010000 */
[----:B------:R-:W2:Y:S01]  /*73e0*/  SHFL.IDX PT, R143, R221, R223, 0x1f ;  /* 0x00001fdfdd8f7589 */ /* 0x000ea200000e0000 */
[--C-:B----4-:R-:W-:Y:S01]  /*73f0*/  FADD.FTZ R127, R28, -R133.reuse ;  /* 0x800000851c7f7221 */ /* 0x110fe20000010000 */
[----:B------:R-:W-:Y:S01]  /*7400*/  FADD.FTZ R25, R30, -R133 ;  /* 0x800000851e197221 */ /* 0x000fe20000010000 */
[----:B------:R4:W2:Y:S01]  /*7410*/  MUFU.EX2 R28, R130 ;  /* 0x00000082001c7308 */ /* 0x0008a20000000800 */
[----:B------:R-:W2:Y:S01]  /*7420*/  SHFL.IDX PT, R141, R218, R5, 0x1f ;  /* 0x00001f05da8d7589 */ /* 0x000ea200000e0000 */
[----:B------:R-:W-:-:S03]  /*7430*/  FADD.FTZ R27, R31, -R128 ;  /* 0x800000801f1b7221 */ /* 0x000fc60000010000 */
[----:B------:R-:W2:Y:S03]  /*7440*/  SHFL.IDX PT, R138, R218, R145, 0x1f ;  /* 0x00001f91da8a7589 */ /* 0x000ea600000e0000 */
[----:B------:R1:W2:Y:S01]  /*7450*/  MUFU.EX2 R30, R135 ;  /* 0x00000087001e7308 */ /* 0x0002a20000000800 */
[----:B----4-:R-:W-:Y:S01]  /*7460*/  FADD.FTZ R130, R29, -R128 ;  /* 0x800000801d827221 */ /* 0x010fe20000010000 */
[----:B---3--:R-:W-:Y:S01]  /*7470*/  FADD.FTZ R128, R32, -R129 ;  /* 0x8000008120807221 */ /* 0x008fe20000010000 */
[----:B------:R-:W3:Y:S01]  /*7480*/  SHFL.IDX PT, R137, R218, R148, 0x1f ;  /* 0x00001f94da897589 */ /* 0x000ee200000e0000 */
[--C-:B-----5:R-:W-:Y:S01]  /*7490*/  FADD.FTZ R44, R44, -R139.reuse ;  /* 0x8000008b2c2c7221 */ /* 0x120fe20000010000 */
[----:B------:R-:W-:Y:S01]  /*74a0*/  FADD.FTZ R46, R46, -R139 ;  /* 0x8000008b2e2e7221 */ /* 0x000fe20000010000 */
[----:B------:R-:W-:Y:S01]  /*74b0*/  FADD.FTZ R129, R34, -R129 ;  /* 0x8000008122817221 */ /* 0x000fe20000010000 */
[----:B------:R-:W4:Y:S01]  /*74c0*/  SHFL.IDX PT, R32, R218, R144, 0x1f ;  /* 0x00001f90da207589 */ /* 0x000f2200000e0000 */
[--C-:B-1----:R-:W-:Y:S01]  /*74d0*/  FADD.FTZ R52, R52, -R136.reuse ;  /* 0x8000008834347221 */ /* 0x102fe20000010000 */
[----:B------:R-:W-:Y:S01]  /*74e0*/  FADD.FTZ R54, R54, -R136 ;  /* 0x8000008836367221 */ /* 0x000fe20000010000 */
[----:B------:R1:W5:Y:S01]  /*74f0*/  MUFU.EX2 R29, R131 ;  /* 0x00000083001d7308 */ /* 0x0003620000000800 */
[----:B------:R-:W1:Y:S01]  /*7500*/  SHFL.IDX PT, R135, R217, R5, 0x1f ;  /* 0x00001f05d9877589 */ /* 0x000e6200000e0000 */
[--C-:B--2---:R-:W-:Y:S01]  /*7510*/  FADD.FTZ R133, R36, -R143.reuse ;  /* 0x8000008f24857221 */ /* 0x104fe20000010000 */
[----:B------:R-:W-:-:S02]  /*7520*/  FADD.FTZ R38, R38, -R143 ;  /* 0x8000008f26267221 */ /* 0x000fc40000010000 */
[----:B------:R-:W2:Y:S01]  /*7530*/  SHFL.IDX PT, R132, R221, R144, 0x1f ;  /* 0x00001f90dd847589 */ /* 0x000ea200000e0000 */
[--C-:B------:R-:W-:Y:S01]  /*7540*/  FADD.FTZ R40, R40, -R141.reuse ;  /* 0x8000008d28287221 */ /* 0x100fe20000010000 */
[----:B------:R-:W-:Y:S02]  /*7550*/  FADD.FTZ R42, R42, -R141 ;  /* 0x8000008d2a2a7221 */ /* 0x000fe40000010000 */
[----:B------:R-:W5:Y:S01]  /*7560*/  SHFL.IDX PT, R136, R217, R145, 0x1f ;  /* 0x00001f91d9887589 */ /* 0x000f6200000e0000 */
[----:B------:R-:W5:Y:S01]  /*7570*/  MUFU.EX2 R31, R134 ;  /* 0x00000086001f7308 */ /* 0x000f620000000800 */
[--C-:B------:R-:W-:Y:S01]  /*7580*/  FADD.FTZ R48, R48, -R138.reuse ;  /* 0x8000008a30307221 */ /* 0x100fe20000010000 */
[----:B------:R-:W-:Y:S01]  /*7590*/  FADD.FTZ R50, R50, -R138 ;  /* 0x8000008a32327221 */ /* 0x000fe20000010000 */
[----:B------:R-:W-:Y:S04]  /*75a0*/  SHFL.IDX PT, R139, R216, R145, 0x1f ;  /* 0x00001f91d88b7589 */ /* 0x000fe800000e0000 */
[----:B------:R-:W-:Y:S01]  /*75b0*/  SHFL.IDX PT, R138, R216, R149, 0x1f ;  /* 0x00001f95d88a7589 */ /* 0x000fe200000e0000 */
[--C-:B---3--:R-:W-:Y:S01]  /*75c0*/  FADD.FTZ R45, R45, -R137.reuse ;  /* 0x800000892d2d7221 */ /* 0x108fe20000010000 */
[----:B------:R-:W-:Y:S01]  /*75d0*/  FADD.FTZ R47, R47, -R137 ;  /* 0x800000892f2f7221 */ /* 0x000fe20000010000 */
[--C-:B----4-:R-:W-:Y:S01]  /*75e0*/  FADD.FTZ R49, R49, -R32.reuse ;  /* 0x8000002031317221 */ /* 0x110fe20000010000 */
[----:B------:R-:W-:Y:S01]  /*75f0*/  FADD.FTZ R51, R51, -R32 ;  /* 0x8000002033337221 */ /* 0x000fe20000010000 */
[----:B------:R-:W-:Y:S01]  /*7600*/  SHFL.IDX PT, R143, R216, R148, 0x1f ;  /* 0x00001f94d88f7589 */ /* 0x000fe200000e0000 */
[----:B------:R3:W4:Y:S01]  /*7610*/  MUFU.EX2 R32, R125 ;  /* 0x0000007d00207308 */ /* 0x0007220000000800 */
[--C-:B-1----:R-:W-:Y:S01]  /*7620*/  FADD.FTZ R56, R56, -R135.reuse ;  /* 0x8000008738387221 */ /* 0x102fe20000010000 */
[----:B------:R-:W-:Y:S01]  /*7630*/  FADD.FTZ R58, R58, -R135 ;  /* 0x800000873a3a7221 */ /* 0x000fe20000010000 */
[----:B------:R-:W-:Y:S01]  /*7640*/  SHFL.IDX PT, R141, R216, R144, 0x1f ;  /* 0x00001f90d88d7589 */ /* 0x000fe200000e0000 */
[--C-:B--2---:R-:W-:Y:S01]  /*7650*/  FADD.FTZ R131, R33, -R132.reuse ;  /* 0x8000008421837221 */ /* 0x104fe20000010000 */
[----:B------:R-:W-:-:S02]  /*7660*/  FADD.FTZ R132, R35, -R132 ;  /* 0x8000008423847221 */ /* 0x000fc40000010000 */
[----:B------:R-:W-:Y:S04]  /*7670*/  SHFL.IDX PT, R135, R216, R151, 0x1f ;  /* 0x00001f97d8877589 */ /* 0x000fe800000e0000 */
[----:B------:R-:W1:Y:S04]  /*7680*/  SHFL.IDX PT, R142, R221, R231, 0x1f ;  /* 0x00001fe7dd8e7589 */ /* 0x000e6800000e0000 */
[----:B------:R-:W2:Y:S01]  /*7690*/  SHFL.IDX PT, R140, R218, R151, 0x1f ;  /* 0x00001f97da8c7589 */ /* 0x000ea200000e0000 */
[----:B------:R-:W-:Y:S01]  /*76a0*/  FMUL.FTZ R26, R9, R26 ;  /* 0x0000001a091a7220 */ /* 0x000fe20000410000 */
[----:B------:R-:W-:Y:S01]  /*76b0*/  FMUL.FTZ R25, R11, R25 ;  /* 0x000000190b197220 */ /* 0x000fe20000410000 */
[--C-:B-----5:R-:W-:Y:S01]  /*76c0*/  FADD.FTZ R66, R66, -R136.reuse ;  /* 0x8000008842427221 */ /* 0x120fe20000010000 */
[----:B---3--:R-:W-:Y:S01]  /*76d0*/  SHFL.IDX PT, R125, R216, R5, 0x1f ;  /* 0x00001f05d87d7589 */ /* 0x008fe200000e0000 */
[----:B------:R-:W-:Y:S01]  /*76e0*/  MUFU.EX2 R119, R119 ;  /* 0x0000007700777308 */ /* 0x000fe20000000800 */
[----:B------:R-:W-:-:S02]  /*76f0*/  FADD.FTZ R64, R64, -R136 ;  /* 0x8000008840407221 */ /* 0x000fc40000010000 */
[----:B------:R-:W-:Y:S04]  /*7700*/  SHFL.IDX PT, R145, R216, R223, 0x1f ;  /* 0x00001fdfd8917589 */ /* 0x000fe800000e0000 */
[----:B------:R-:W3:Y:S04]  /*7710*/  SHFL.IDX PT, R216, R216, R231, 0x1f ;  /* 0x00001fe7d8d87589 */ /* 0x000ee800000e0000 */
[----:B------:R-:W5:Y:S04]  /*7720*/  SHFL.IDX PT, R137, R217, R149, 0x1f ;  /* 0x00001f95d9897589 */ /* 0x000f6800000e0000 */
[----:B------:R-:W4:Y:S01]  /*7730*/  SHFL.IDX PT, R34, R217, R151, 0x1f ;  /* 0x00001f97d9227589 */ /* 0x000f2200000e0000 */
[--C-:B-1----:R-:W-:Y:S01]  /*7740*/  FADD.FTZ R37, R37, -R142.reuse ;  /* 0x8000008e25257221 */ /* 0x102fe20000010000 */
[----:B------:R-:W-:Y:S01]  /*7750*/  MUFU.EX2 R118, R118 ;  /* 0x0000007600767308 */ /* 0x000fe20000000800 */
[----:B------:R-:W-:Y:S01]  /*7760*/  FADD.FTZ R39, R39, -R142 ;  /* 0x8000008e27277221 */ /* 0x000fe20000010000 */
[----:B------:R-:W1:Y:S04]  /*7770*/  SHFL.IDX PT, R35, R217, R148, 0x1f ;  /* 0x00001f94d9237589 */ /* 0x000e6800000e0000 */
[----:B------:R-:W1:Y:S04]  /*7780*/  SHFL.IDX PT, R33, R218, R231, 0x1f ;  /* 0x00001fe7da217589 */ /* 0x000e6800000e0000 */
[----:B------:R-:W1:Y:S04]  /*7790*/  SHFL.IDX PT, R134, R217, R144, 0x1f ;  /* 0x00001f90d9867589 */ /* 0x000e6800000e0000 */
[----:B------:R-:W1:Y:S01]  /*77a0*/  SHFL.IDX PT, R36, R217, R223, 0x1f ;  /* 0x00001fdfd9247589 */ /* 0x000e6200000e0000 */
[----:B------:R-:W-:Y:S01]  /*77b0*/  MUFU.EX2 R117, R117 ;  /* 0x0000007500757308 */ /* 0x000fe20000000800 */
[----:B------:R-:W-:Y:S01]  /*77c0*/  FMUL.FTZ R38, R15, R38 ;  /* 0x000000260f267220 */ /* 0x000fe20000410000 */
[----:B--2---:R-:W-:Y:S01]  /*77d0*/  FADD.FTZ R41, R41, -R140 ;  /* 0x8000008c29297221 */ /* 0x004fe20000010000 */
[----:B------:R-:W2:Y:S01]  /*77e0*/  SHFL.IDX PT, R217, R217, R231, 0x1f ;  /* 0x00001fe7d9d97589 */ /* 0x000ea200000e0000 */
[----:B---3--:R-:W-:Y:S01]  /*77f0*/  FADD.FTZ R146, R85, -R216 ;  /* 0x800000d855927221 */ /* 0x008fe20000010000 */
[--C-:B-----5:R-:W-:Y:S01]  /*7800*/  FADD.FTZ R60, R60, -R137.reuse ;  /* 0x800000893c3c7221 */ /* 0x120fe20000010000 */
[----:B------:R-:W-:Y:S01]  /*7810*/  FADD.FTZ R62, R62, -R137 ;  /* 0x800000893e3e7221 */ /* 0x000fe20000010000 */
[----:B------:R-:W-:Y:S01]  /*7820*/  FMUL.FTZ R85, R10, R126 ;  /* 0x0000007e0a557220 */ /* 0x000fe20000410000 */
[--C-:B------:R-:W-:Y:S01]  /*7830*/  FADD.FTZ R137, R80, -R139.reuse ;  /* 0x8000008b50897221 */ /* 0x100fe20000010000 */
[--C-:B----4-:R-:W-:Y:S01]  /*7840*/  FADD.FTZ R57, R57, -R34.reuse ;  /* 0x8000002239397221 */ /* 0x110fe20000010000 */
[----:B------:R-:W-:Y:S01]  /*7850*/  FADD.FTZ R59, R59, -R34 ;  /* 0x800000223b3b7221 */ /* 0x000fe20000010000 */
[----:B------:R-:W-:Y:S01]  /*7860*/  FADD.FTZ R139, R82, -R139 ;  /* 0x8000008b528b7221 */ /* 0x000fe20000010000 */
[----:B------:R3:W4:Y:S01]  /*7870*/  MUFU.EX2 R34, R122 ;  /* 0x0000007a00227308 */ /* 0x0007220000000800 */
[----:B------:R-:W-:Y:S01]  /*7880*/  FMUL.FTZ R82, R228, R133 ;  /* 0x00000085e4527220 */ /* 0x000fe20000410000 */
[----:B------:R-:W-:Y:S01]  /*7890*/  FMUL.FTZ R37, R225, R37 ;  /* 0x00000025e1257220 */ /* 0x000fe20000410000 */
[--C-:B-1----:R-:W-:Y:S01]  /*78a0*/  FADD.FTZ R61, R61, -R35.reuse ;  /* 0x800000233d3d7221 */ /* 0x102fe20000010000 */
[----:B------:R-:W-:Y:S01]  /*78b0*/  FADD.FTZ R63, R63, -R35 ;  /* 0x800000233f3f7221 */ /* 0x000fe20000010000 */
[----:B------:R-:W-:Y:S01]  /*78c0*/  F2FP.BF16.F32.PACK_AB R85, R85, R26 ;  /* 0x0000001a5555723e */ /* 0x000fe200000010ff */
[----:B------:R-:W-:Y:S01]  /*78d0*/  FMUL.FTZ R26, R12, R27 ;  /* 0x0000001b0c1a7220 */ /* 0x000fe20000410000 */
[--C-:B------:R-:W-:Y:S01]  /*78e0*/  FADD.FTZ R53, R53, -R33.reuse ;  /* 0x8000002135357221 */ /* 0x100fe20000010000 */
[----:B------:R1:W-:Y:S01]  /*78f0*/  MUFU.EX2 R35, R121 ;  /* 0x0000007900237308 */ /* 0x0003e20000000800 */
[----:B------:R-:W-:Y:S01]  /*7900*/  FADD.FTZ R55, R55, -R33 ;  /* 0x8000002137377221 */ /* 0x000fe20000010000 */
[----:B------:R-:W-:Y:S01]  /*7910*/  FADD.FTZ R65, R65, -R134 ;  /* 0x8000008641417221 */ /* 0x000fe20000010000 */
[----:B---3--:R-:W-:Y:S01]  /*7920*/  FADD.FTZ R122, R68, -R36 ;  /* 0x80000024447a7221 */ /* 0x008fe20000010000 */
[----:B------:R-:W-:Y:S01]  /*7930*/  F2FP.BF16.F32.PACK_AB R82, R37, R82 ;  /* 0x000000522552723e */ /* 0x000fe200000010ff */
[----:B------:R-:W-:Y:S01]  /*7940*/  FADD.FTZ R216, R87, -R216 ;  /* 0x800000d857d87221 */ /* 0x000fe20000010000 */
[----:B------:R-:W-:-:S02]  /*7950*/  FADD.FTZ R43, R43, -R140 ;  /* 0x8000008c2b2b7221 */ /* 0x000fc40000010000 */
[----:B------:R-:W3:Y:S01]  /*7960*/  MUFU.EX2 R33, R123 ;  /* 0x0000007b00217308 */ /* 0x000ee20000000800 */
[----:B-1----:R-:W-:Y:S01]  /*7970*/  FADD.FTZ R121, R67, -R134 ;  /* 0x8000008643797221 */ /* 0x002fe20000010000 */
[----:B------:R-:W-:Y:S01]  /*7980*/  FADD.FTZ R67, R70, -R36 ;  /* 0x8000002446437221 */ /* 0x000fe20000010000 */
[----:B--2---:R-:W-:Y:S01]  /*7990*/  FADD.FTZ R70, R69, -R217 ;  /* 0x800000d945467221 */ /* 0x004fe20000010000 */
[----:B------:R-:W-:Y:S01]  /*79a0*/  FADD.FTZ R144, R84, -R145 ;  /* 0x8000009154907221 */ /* 0x000fe20000010000 */
[----:B------:R-:W-:-:S03]  /*79b0*/  F2FP.BF16.F32.PACK_AB R87, R26, R25 ;  /* 0x000000191a57723e */ /* 0x000fc600000010ff */
[----:B------:R1:W2:Y:S01]  /*79c0*/  MUFU.EX2 R36, R120 ;  /* 0x0000007800247308 */ /* 0x0002a20000000800 */
[----:B------:R-:W-:Y:S01]  /*79d0*/  FADD.FTZ R145, R86, -R145 ;  /* 0x8000009156917221 */ /* 0x000fe20000010000 */
[----:B------:R-:W-:Y:S01]  /*79e0*/  FMUL.FTZ R25, R107, R65 ;  /* 0x000000416b197220 */ /* 0x000fe20000410000 */
[----:B------:R-:W-:Y:S01]  /*79f0*/  FMUL.FTZ R86, R230, R127 ;  /* 0x0000007fe6567220 */ /* 0x000fe20000410000 */
[----:B------:R-:W-:-:S04]  /*7a00*/  FMUL.FTZ R65, R106, R66 ;  /* 0x000000426a417220 */ /* 0x000fc80000410000 */
[----:B------:R-:W5:Y:S01]  /*7a10*/  MUFU.EX2 R116, R116 ;  /* 0x0000007400747308 */ /* 0x000f620000000800 */
[----:B-1----:R-:W-:Y:S01]  /*7a20*/  FADD.FTZ R120, R71, -R217 ;  /* 0x800000d947787221 */ /* 0x002fe20000010000 */
[----:B------:R-:W-:Y:S01]  /*7a30*/  FMUL.FTZ R71, R227, R130 ;  /* 0x00000082e3477220 */ /* 0x000fe20000410000 */
[----:B------:R-:W-:-:S05]  /*7a40*/  FMUL.FTZ R39, R16, R39 ;  /* 0x0000002710277220 */ /* 0x000fca0000410000 */
[----:B------:R-:W1:Y:S01]  /*7a50*/  MUFU.EX2 R115, R115 ;  /* 0x0000007300737308 */ /* 0x000e620000000800 */
[----:B------:R-:W-:Y:S01]  /*7a60*/  FMUL.FTZ R60, R101, R60 ;  /* 0x0000003c653c7220 */ /* 0x000fe20000410000 */
        /* <DEDUP_REMOVED lines=9> */
[----:B------:R-:W-:Y:S01]  /*7b00*/  FADD.FTZ R123, R72, -R125 ;  /* 0x8000007d487b7221 */ /* 0x000fe20000010000 */
[----:B------:R-:W-:Y:S01]  /*7b10*/  FADD.FTZ R134, R73, -R135 ;  /* 0x8000008749867221 */ /* 0x000fe20000010000 */
[----:B------:R-:W-:Y:S01]  /*7b20*/  FADD.FTZ R125, R74, -R125 ;  /* 0x8000007d4a7d7221 */ /* 0x000fe20000010000 */
        /* <DEDUP_REMOVED lines=27> */
[----:B----4-:R-:W-:Y:S01]  /*7ce0*/  FMUL.FTZ R27, R34, R142 ;  /* 0x0000008e221b7220 */ /* 0x010fe20000410000 */
        /* <DEDUP_REMOVED lines=22> */
[----:B------:R-:W-:Y:S01]  /*7e50*/  IMAD R39, R39, 0x2, R236 ;  /* 0x0000000227277824 */ /* 0x000fe200078e02ec */
[----:B------:R-:W-:Y:S01]  /*7e60*/  F2FP.BF16.F32.PACK_AB R80, R131, R80 ;  /* 0x000000508350723e */ /* 0x000fe200000010ff */
[----:B---3--:R-:W-:Y:S01]  /*7e70*/  FMUL.FTZ R63, R33, R138 ;  /* 0x0000008a213f7220 */ /* 0x008fe20000410000 */
        /* <DEDUP_REMOVED lines=13> */
[----:B-1----:R-:W-:Y:S01]  /*7f50*/  FMUL.FTZ R59, R115, R145 ;  /* 0x00000091733b7220 */ /* 0x002fe20000410000 */
        /* <DEDUP_REMOVED lines=162> */
.L_x_6714:
        /* <DEDUP_REMOVED lines=70> */
.L_x_6715:
        /* <DEDUP_REMOVED lines=12> */
.L_x_6705:
        /* <DEDUP_REMOVED lines=34> */
.L_x_6685:
        /* <DEDUP_REMOVED lines=75> */
[----:B------:R-:W-:Y:S01]  /*9570*/  STSM.16.M88.4 [R8], R200 ;  /* 0x000000c808007844 */ /* 0x000fe20000000200 */
[----:B------:R-:W-:Y:S02]  /*9580*/  PLOP3.LUT P1, PT, PT, PT, UP0, 0x80, 0x0 ;  /* 0x000000000000781c */ /* 0x000fe40003f2f008 */
[----:B------:R-:W-:Y:S01]  /*9590*/  ISETP.NE.AND.EX P4, PT, RZ, UR5, PT, P4 ;  /* 0x00000005ff007c0c */ /* 0x000fe2000bf85340 */
[----:B------:R-:W-:Y:S01]  /*95a0*/  STSM.16.M88.4 [R3], R208 ;  /* 0x000000d003007844 */ /* 0x000fe20000000200 */
[----:B------:R-:W-:Y:S02]  /*95b0*/  ULDC.64 UR4, c[0x0][0x870] ;  /* 0x00021c0000047ab9 */ /* 0x000fe40000000a00 */
[----:B------:R-:W-:Y:S01]  /*95c0*/  UIMAD.WIDE UR4, UR41, 0x4, UR4 ;  /* 0x00000004290478a5 */ /* 0x000fe2000f8e0204 */
[----:B------:R1:W-:Y:S04]  /*95d0*/  STSM.16.M88.4 [R0], R152 ;  /* 0x0000009800007844 */ /* 0x0003e80000000200 */
[----:B------:R2:W-:Y:S01]  /*95e0*/  STSM.16.M88.4 [R2+-0x4000], R160 ;  /* 0xffc000a002007844 */ /* 0x0005e20000000200 */
[----:B------:R-:W-:-:S02]  /*95f0*/  IMAD.U32 R4, RZ, RZ, UR4 ;  /* 0x00000004ff047e24 */ /* 0x000fc4000f8e00ff */
[----:B------:R-:W-:Y:S01]  /*9600*/  IMAD.U32 R5, RZ, RZ, UR5 ;  /* 0x00000005ff057e24 */ /* 0x000fe2000f8e00ff */
[----:B------:R-:W-:Y:S01]  /*9610*/  STSM.16.M88.4 [R8+-0x4000], R168 ;  /* 0xffc000a808007844 */ /* 0x000fe20000000200 */
[----:B------:R-:W-:-:S03]  /*9620*/  @UP0 ULDC.64 UR4, c[0x0][0x878] ;  /* 0x00021e0000040ab9 */ /* 0x000fc60000000a00 */
[----:B------:R3:W-:Y:S01]  /*9630*/  STSM.16.M88.4 [R3+-0x4000], R176 ;  /* 0xffc000b003007844 */ /* 0x0007e20000000200 */
[----:B------:R-:W-:Y:S01]  /*9640*/  BAR.SYNC.DEFER_BLOCKING 0x1, 0x100 ;  /* 0x0044000000007b1d */ /* 0x000fe20000010000 */
[----:B------:R-:W-:-:S06]  /*9650*/  @UP0 UIMAD.WIDE UR4, UR41, 0x4, UR4 ;  /* 0x00000004290408a5 */ /* 0x000fcc000f8e0204 */
[----:B------:R-:W-:Y:S02]  /*9660*/  IMAD.U32 R6, RZ, RZ, UR4 ;  /* 0x00000004ff067e24 */ /* 0x000fe4000f8e00ff */
        /* <DEDUP_REMOVED lines=9> */
[----:B--2---:R-:W-:Y:S02]  /*9700*/  IMAD.SHL.U32 R2, R19, 0x40, RZ ;  /* 0x0000004013027824 */ /* 0x004fe400078e00ff */
[----:B------:R-:W-:Y:S02]  /*9710*/  IMAD.SHL.U32 R20, R0, 0x8, RZ ;  /* 0x0000000800147824 */ /* 0x000fe400078e00ff */
[----:B------:R-:W-:Y:S01]  /*9720*/  IMAD.SHL.U32 R7, R7, 0x8, RZ ;  /* 0x0000000807077824 */ /* 0x000fe200078e00ff */
[----:B------:R-:W-:Y:S02]  /*9730*/  LOP3.LUT R11, R2, 0x1c0, RZ, 0xc0, !PT ;  /* 0x000001c0020b7812 */ /* 0x000fe400078ec0ff */
[----:B---3--:R-:W-:Y:S02]  /*9740*/  CS2R R2, SRZ ;  /* 0x0000000000027805 */ /* 0x008fe4000001ff00 */
[----:B------:R-:W-:-:S02]  /*9750*/  LOP3.LUT R0, R11, 0x38, R20, 0xf8, !PT ;  /* 0x000000380b007812 */ /* 0x000fc400078ef814 */
        /* <DEDUP_REMOVED lines=14> */
.L_x_6718:
        /* <DEDUP_REMOVED lines=17> */
[----:B------:R-:W-:Y:S01]  /*9950*/  IMAD.U32 R30, RZ, RZ, UR5 ;  /* 0x00000005ff1e7e24 */ /* 0x000fe2000f8e00ff */
[CC--:B------:R-:W-:Y:S01]  /*9960*/  ISETP.GE.AND P3, PT, R19.reuse, R22.reuse, PT ;  /* 0x000000161300720c */ /* 0x0c0fe20003f66270 */
[----:B------:R-:W-:Y:S01]  /*9970*/  VIADD R18, R19, 0x40 ;  /* 0x0000004013127836 */ /* 0x000fe20000000000 */
[-C--:B------:R-:W-:Y:S01]  /*9980*/  ISETP.GE.AND P2, PT, R2, R22.reuse, PT ;  /* 0x000000160200720c */ /* 0x080fe20003f46270 */
[----:B------:R-:W-:Y:S01]  /*9990*/  IMAD.WIDE.U32 R2, R3, UR40, R20 ;  /* 0x0000002803027c25 */ /* 0x000fe2000f8e0014 */
[----:B------:R-:W-:Y:S01]  /*99a0*/  SEL R30, R30, RZ, !P4 ;  /* 0x000000ff1e1e7207 */ /* 0x000fe20006000000 */
[----:B------:R-:W-:Y:S01]  /*99b0*/  BSSY B0, `(.L_x_6719) ;  /* 0x000001c000007945 */ /* 0x000fe20003800000 */
[----:B------:R-:W-:Y:S01]  /*99c0*/  ISETP.GE.AND P1, PT, R18, R22, PT ;  /* 0x000000161200720c */ /* 0x000fe20003f26270 */
[----:B------:R-:W-:Y:S01]  /*99d0*/  VIADD R3, R3, UR4 ;  /* 0x0000000403037c36 */ /* 0x000fe20008000000 */
[-C--:B-1----:R-:W-:Y:S01]  /*99e0*/  ISETP.GE.OR P6, PT, R20, R31.reuse, P3 ;  /* 0x0000001f1400720c */ /* 0x082fe20001fc6670 */
[----:B------:R-:W-:Y:S01]  /*99f0*/  ULDC.64 UR4, c[0x0][0x858] ;  /* 0x0002160000047ab9 */ /* 0x000fe20000000a00 */
[----:B------:R-:W-:Y:S01]  /*9a00*/  SEL R35, RZ, UR41, P4 ;  /* 0x00000029ff237c07 */ /* 0x000fe2000a000000 */
[----:B------:R-:W-:Y:S01]  /*9a10*/  IMAD R18, R30, UR4, RZ ;  /* 0x000000041e127c24 */ /* 0x000fe2000f8e02ff */
[CC--:B------:R-:W-:Y:S01]  /*9a20*/  ISETP.GE.OR P5, PT, R20.reuse, R31.reuse, P2 ;  /* 0x0000001f1400720c */ /* 0x0c0fe200017a6670 */
[----:B------:R-:W-:Y:S01]  /*9a30*/  VIADD R19, R19, 0x60 ;  /* 0x0000006013137836 */ /* 0x000fe20000000000 */
[----:B------:R-:W-:Y:S01]  /*9a40*/  ISETP.GE.OR P4, PT, R20, R31, P1 ;  /* 0x0000001f1400720c */ /* 0x000fe20000f86670 */
[----:B------:R-:W-:-:S02]  /*9a50*/  IMAD.U32 R27, RZ, RZ, UR37 ;  /* 0x00000025ff1b7e24 */ /* 0x000fc4000f8e00ff */
[----:B------:R-:W-:Y:S01]  /*9a60*/  IMAD R23, R35, UR5, R18 ;  /* 0x0000000523177c24 */ /* 0x000fe2000f8e0212 */
[----:B------:R-:W-:Y:S01]  /*9a70*/  ISETP.GE.AND P0, PT, R19, R22, PT ;  /* 0x000000161300720c */ /* 0x000fe20003f06270 */
[----:B------:R-:W-:-:S04]  /*9a80*/  IMAD.WIDE.U32 R28, R35, UR4, R2 ;  /* 0x00000004231c7c25 */ /* 0x000fc8000f8e0002 */
[----:B------:R-:W-:-:S04]  /*9a90*/  IMAD.WIDE R26, R27, 0x80, R16 ;  /* 0x000000801b1a7825 */ /* 0x000fc800078e0210 */
[----:B------:R-:W-:Y:S01]  /*9aa0*/  IMAD.IADD R23, R29, 0x1, R23 ;  /* 0x000000011d177824 */ /* 0x000fe200078e0217 */
[----:B--234-:R-:W-:Y:S06]  /*9ab0*/  @P6 BRA `(.L_x_6720) ;  /* 0x00000000002c6947 */ /* 0x01cfec0003800000 */
        /* <DEDUP_REMOVED lines=11> */
.L_x_6720:
[----:B------:R-:W-:Y:S05]  /*9b70*/  BSYNC B0 ;  /* 0x0000000000007941 */ /* 0x000fea0003800000 */
.L_x_6719:
        /* <DEDUP_REMOVED lines=17> */
.L_x_6722:
[----:B------:R-:W-:Y:S05]  /*9c90*/  BSYNC B0 ;  /* 0x0000000000007941 */ /* 0x000fea0003800000 */
.L_x_6721:
[----:B--23--:R2:W3:Y:S01]  /*9ca0*/  LDS.128 R16, [R0+0x6000] ;  /* 0x0060000000107984 */ /* 0x00c4e20000000c00 */
[----:B------:R-:W-:Y:S04]  /*9cb0*/  BSSY B0, `(.L_x_6723) ;  /* 0x000000f000007945 */ /* 0x000fe80003800000 */
[----:B------:R-:W-:Y:S05]  /*9cc0*/  @P4 BRA `(.L_x_6724) ;  /* 0x0000000000344947 */ /* 0x000fea0003800000 */
        /* <DEDUP_REMOVED lines=13> */
.L_x_6724:
[----:B------:R-:W-:Y:S05]  /*9da0*/  BSYNC B0 ;  /* 0x0000000000007941 */ /* 0x000fea0003800000 */
.L_x_6723:
[----:B---34-:R3:W4:Y:S01]  /*9db0*/  LDS.128 R16, [R0+0x7000] ;  /* 0x0070000000107984 */ /* 0x0187220000000c00 */
        /* <DEDUP_REMOVED lines=15> */
.L_x_6726:
[----:B------:R-:W-:Y:S05]  /*9eb0*/  BSYNC B0 ;  /* 0x0000000000007941 */ /* 0x000fea0003800000 */
.L_x_6725:
        /* <DEDUP_REMOVED lines=28> */
.L_x_6728:
[----:B------:R-:W-:Y:S05]  /*a080*/  BSYNC B0 ;  /* 0x0000000000007941 */ /* 0x000fea0003800000 */
.L_x_6727:
[----:B------:R-:W-:Y:S04]  /*a090*/  BSSY B0, `(.L_x_6729) ;  /* 0x000000f000007945 */ /* 0x000fe80003800000 */
[----:B------:R-:W-:Y:S05]  /*a0a0*/  @P2 BRA `(.L_x_6730) ;  /* 0x0000000000342947 */ /* 0x000fea0003800000 */
[----:B-1--4-:R-:W-:Y:S01]  /*a0b0*/  IADD3 R17, P2, R26, 0x20, RZ ;  /* 0x000000201a117810 */ /* 0x012fe20007f5e0ff */
[----:B------:R-:W-:Y:S01]  /*a0c0*/  ULDC.64 UR4, c[0x0][0x818] ;  /* 0x0002060000047ab9 */ /* 0x000fe20000000a00 */
[----:B------:R-:W-:Y:S02]  /*a0d0*/  IMAD.MOV.U32 R2, RZ, RZ, R24 ;  /* 0x000000ffff027224 */ /* 0x000fe400078e0018 */
        /* <DEDUP_REMOVED lines=10> */
.L_x_6730:
[----:B------:R-:W-:Y:S05]  /*a180*/  BSYNC B0 ;  /* 0x0000000000007941 */ /* 0x000fea0003800000 */
.L_x_6729:
[----:B------:R-:W-:Y:S04]  /*a190*/  BSSY B0, `(.L_x_6731) ;  /* 0x000000f000007945 */ /* 0x000fe80003800000 */
[----:B------:R-:W-:Y:S05]  /*a1a0*/  @P1 BRA `(.L_x_6732) ;  /* 0x0000000000341947 */ /* 0x000fea0003800000 */
[----:B-1----:R-:W-:Y:S01]  /*a1b0*/  IADD3 R13, P1, R26, 0x40, RZ ;  /* 0x000000401a0d7810 */ /* 0x002fe20007f3e0ff */
        /* <DEDUP_REMOVED lines=12> */
.L_x_6732:
[----:B------:R-:W-:Y:S05]  /*a280*/  BSYNC B0 ;  /* 0x0000000000007941 */ /* 0x000fea0003800000 */
.L_x_6731:
        /* <DEDUP_REMOVED lines=15> */
.L_x_6717:
        /* <DEDUP_REMOVED lines=20> */
[----:B----4-:R-:W-:Y:S01]  /*a4c0*/  VIADD R8, R2, 0xffffff80 ;  /* 0xffffff8002087836 */ /* 0x010fe20000000000 */
[----:B------:R-:W-:-:S04]  /*a4d0*/  CS2R R2, SRZ ;  /* 0x0000000000027805 */ /* 0x000fc8000001ff00 */
        /* <DEDUP_REMOVED lines=14> */
[----:B--2---:R-:W-:-:S07]  /*a5c0*/  IMAD.IADD R0, R0, 0x1, -R7 ;  /* 0x0000000100007824 */ /* 0x004fce00078e0a07 */
.L_x_6733:
        /* <DEDUP_REMOVED lines=18> */
[----:B------:R-:W-:-:S02]  /*a6f0*/  VIADD R7, R13, 0x40 ;  /* 0x000000400d077836 */ /* 0x000fc40000000000 */
[----:B------:R-:W-:Y:S02]  /*a700*/  VIADD R13, R13, 0x60 ;  /* 0x000000600d0d7836 */ /* 0x000fe40000000000 */
[----:B------:R-:W-:Y:S01]  /*a710*/  VIADD R5, R5, UR4 ;  /* 0x0000000405057c36 */ /* 0x000fe20008000000 */
[----:B------:R-:W-:Y:S01]  /*a720*/  ULDC.64 UR4, c[0x0][0x828] ;  /* 0x00020a0000047ab9 */ /* 0x000fe20000000a00 */
[-C--:B-1----:R-:W-:Y:S02]  /*a730*/  ISETP.GE.OR P6, PT, R10, R17.reuse, P3 ;  /* 0x000000110a00720c */ /* 0x082fe40001fc6670 */
[-C--:B------:R-:W-:Y:S01]  /*a740*/  ISETP.GE.AND P1, PT, R7, R0.reuse, PT ;  /* 0x000000000700720c */ /* 0x080fe20003f26270 */
[----:B------:R-:W-:Y:S01]  /*a750*/  IMAD.U32 R7, RZ, RZ, UR37 ;  /* 0x00000025ff077e24 */ /* 0x000fe2000f8e00ff */
[----:B------:R-:W-:Y:S01]  /*a760*/  ISETP.GE.AND P0, PT, R13, R0, PT ;  /* 0x000000000d00720c */ /* 0x000fe20003f06270 */
[----:B------:R-:W-:Y:S01]  /*a770*/  IMAD R0, R12, UR4, RZ ;  /* 0x000000040c007c24 */ /* 0x000fe2000f8e02ff */
[CC--:B------:R-:W-:Y:S01]  /*a780*/  ISETP.GE.OR P5, PT, R10.reuse, R17.reuse, P2 ;  /* 0x000000110a00720c */ /* 0x0c0fe200017a6670 */
[----:B------:R-:W-:Y:S01]  /*a790*/  IMAD.WIDE.U32 R8, R15, UR4, R4 ;  /* 0x000000040f087c25 */ /* 0x000fe2000f8e0004 */
[----:B------:R-:W-:-:S03]  /*a7a0*/  ISETP.GE.OR P4, PT, R10, R17, P1 ;  /* 0x000000110a00720c */ /* 0x000fc60000f86670 */
        /* <DEDUP_REMOVED lines=14> */
.L_x_6735:
[----:B------:R-:W-:Y:S05]  /*a890*/  BSYNC B0 ;  /* 0x0000000000007941 */ /* 0x000fea0003800000 */
.L_x_6734:
        /* <DEDUP_REMOVED lines=16> */
.L_x_6737:
[----:B------:R-:W-:Y:S05]  /*a9a0*/  BSYNC B0 ;  /* 0x0000000000007941 */ /* 0x000fea0003800000 */
.L_x_6736:
        /* <DEDUP_REMOVED lines=15> */
.L_x_6739:
[----:B------:R-:W-:Y:S05]  /*aaa0*/  BSYNC B0 ;  /* 0x0000000000007941 */ /* 0x000fea0003800000 */
.L_x_6738:
        /* <DEDUP_REMOVED lines=15> */
.L_x_6741:
[----:B------:R-:W-:Y:S05]  /*aba0*/  BSYNC B0 ;  /* 0x0000000000007941 */ /* 0x000fea0003800000 */
.L_x_6740:
        /* <DEDUP_REMOVED lines=27> */
.L_x_6743:
[----:B------:R-:W-:Y:S05]  /*ad60*/  BSYNC B0 ;  /* 0x0000000000007941 */ /* 0x000fea0003800000 */
.L_x_6742:
        /* <DEDUP_REMOVED lines=15> */
.L_x_6745:
[----:B------:R-:W-:Y:S05]  /*ae60*/  BSYNC B0 ;  /* 0x0000000000007941 */ /* 0x000fea0003800000 */
.L_x_6744:
        /* <DEDUP_REMOVED lines=15> */
.L_x_6747:
[----:B------:R-:W-:Y:S05]  /*af60*/  BSYNC B0 ;  /* 0x0000000000007941 */ /* 0x000fea0003800000 */
.L_x_6746:
        /* <DEDUP_REMOVED lines=15> */
.L_x_6673:
        /* <DEDUP_REMOVED lines=29> */
.L_x_6749:
[----:B------:R-:W-:Y:S01]  /*b230*/  ULDC UR9, c[0x0][0x8c4] ;  /* 0x0002310000097ab9 */ /* 0x000fe20000000800 */
[----:B------:R-:W-:Y:S01]  /*b240*/  UMOV UR7, UR8 ;  /* 0x0000000800077c82 */ /* 0x000fe20008000000 */
[----:B------:R-:W-:-:S11]  /*b250*/  UISETP.NE.AND UP0, UPT, UR9, 0x1, UPT ;  /* 0x000000010900788c */ /* 0x000fd6000bf05270 */
[----:B------:R-:W-:Y:S02]  /*b260*/  @UP0 ULDC.64 UR10, c[0x0][0x8c8] ;  /* 0x00023200000a0ab9 */ /* 0x000fe40000000a00 */
[----:B------:R-:W-:-:S04]  /*b270*/  UIMAD.WIDE.U32 UR4, UR8, UR10, URZ ;  /* 0x0000000a080472a5 */ /* 0x000fc8000f8e003f */
[----:B------:R-:W-:-:S04]  /*b280*/  @UP0 USHF.R.U32.HI UR7, URZ, UR11, UR5 ;  /* 0x0000000b3f070299 */ /* 0x000fc80008011605 */
[----:B------:R-:W-:-:S12]  /*b290*/  UIMAD UR4, UR7, UR9, URZ ;  /* 0x00000009070472a4 */ /* 0x000fd8000f8e023f */
.L_x_6750:
        /* <DEDUP_REMOVED lines=23> */
.L_x_6751:
        /* <DEDUP_REMOVED lines=11> */
[----:B------:R-:W-:Y:S01]  /*b4c0*/  R2UR UR4, R0 ;  /* 0x00000000000472ca */ /* 0x000fe200000e0000 */
[----:B------:R-:W-:-:S14]  /*b4d0*/  BRA `(.L_x_6752) ;  /* 0x0000000000047947 */ /* 0x000fdc0003800000 */
.L_x_6753:
[----:B------:R-:W-:-:S05]  /*b4e0*/  ULDC UR4, c[0x0][0x8ec] ;  /* 0x00023b0000047ab9 */ /* 0x000fca0000000800 */
.L_x_6752:
        /* <DEDUP_REMOVED lines=46> */
.L_x_6754:
        /* <DEDUP_REMOVED lines=13> */
.L_x_6755:
        /* <DEDUP_REMOVED lines=12> */
.L_x_6756:
[----:B------:R-:W-:Y:S01]  /*b960*/  ULEA UR7, UR7, UR10, 0x7 ;  /* 0x0000000a07077291 */ /* 0x000fe2000f8e383f */
[----:B------:R-:W-:Y:S01]  /*b970*/  ULDC UR9, c[0x0][0x74c] ;  /* 0x0001d30000097ab9 */ /* 0x000fe20000000800 */
[----:B------:R-:W-:Y:S02]  /*b980*/  UIADD3 UR10, UR10, 0x7f, URZ ;  /* 0x0000007f0a0a7890 */ /* 0x000fe4000fffe03f */
[----:B------:R-:W-:-:S04]  /*b990*/  UIADD3 UR7, UR7, -UR9, -UR8 ;  /* 0x8000000907077290 */ /* 0x000fc8000fffe808 */
        /* <DEDUP_REMOVED lines=11> */
[----:B------:R-:W-:Y:S01]  /*ba50*/  ULDC.64 UR14, c[0x0][0x2d8] ;  /* 0x0000b600000e7ab9 */ /* 0x000fe20000000a00 */
[----:B------:R-:W-:Y:S01]  /*ba60*/  ULDC.64 UR28, c[0x0][0x2e0] ;  /* 0x0000b800001c7ab9 */ /* 0x000fe20000000a00 */
[----:B------:R-:W-:Y:S02]  /*ba70*/  UIMAD UR10, UR11, UR14, URZ ;  /* 0x0000000e0b0a72a4 */ /* 0x000fe4000f8e023f */
[----:B------:R-:W-:Y:S02]  /*ba80*/  UIMAD.WIDE.U32 UR8, UR6, UR14, URZ ;  /* 0x0000000e060872a5 */ /* 0x000fe4000f8e003f */
[----:B------:R-:W-:Y:S02]  /*ba90*/  UIMAD UR15, UR6, UR15, UR10 ;  /* 0x0000000f060f72a4 */ /* 0x000fe4000f8e020a */
[----:B------:R-:W-:Y:S02]  /*baa0*/  UIADD3 UR6, UR7, -UR12, URZ ;  /* 0x8000000c07067290 */ /* 0x000fe4000fffe03f */
[----:B------:R-:W-:-:S02]  /*bab0*/  USHF.R.S32.HI UR11, URZ, 0x1f, UR13 ;  /* 0x0000001f3f0b7899 */ /* 0x000fc4000801140d */
[----:B------:R-:W-:Y:S02]  /*bac0*/  ULOP3.LUT UR6, UR6, 0x1, URZ, 0xc0, !UPT ;  /* 0x0000000106067892 */ /* 0x000fe4000f8ec03f */
[----:B------:R-:W-:Y:S02]  /*bad0*/  USEL UR13, UR13, URZ, !UP0 ;  /* 0x0000003f0d0d7287 */ /* 0x000fe4000c000000 */
[----:B------:R-:W-:Y:S02]  /*bae0*/  USEL UR14, UR11, URZ, !UP0 ;  /* 0x0000003f0b0e7287 */ /* 0x000fe4000c000000 */
[----:B------:R-:W-:Y:S02]  /*baf0*/  UISETP.NE.U32.AND UP0, UPT, UR6, 0x1, UPT ;  /* 0x000000010600788c */ /* 0x000fe4000bf05070 */
[----:B------:R-:W-:Y:S02]  /*bb00*/  UIADD3 UR10, UP1, UR4, UR8, URZ ;  /* 0x00000008040a7290 */ /* 0x000fe4000ff3e03f */
[----:B------:R-:W-:-:S02]  /*bb10*/  UIADD3 UR15, UR9, UR15, URZ ;  /* 0x0000000f090f7290 */ /* 0x000fc4000fffe03f */
[----:B------:R-:W-:Y:S01]  /*bb20*/  PLOP3.LUT P1, PT, PT, PT, UP0, 0x80, 0x0 ;  /* 0x000000000000781c */ /* 0x000fe20003f2f008 */
[----:B------:R-:W-:Y:S02]  /*bb30*/  UIMAD UR14, UR14, UR28, URZ ;  /* 0x0000001c0e0e72a4 */ /* 0x000fe4000f8e023f */
[----:B------:R-:W-:Y:S02]  /*bb40*/  UIADD3.X UR11, UR5, UR15, URZ, UP1, !UPT ;  /* 0x0000000f050b7290 */ /* 0x000fe40008ffe43f */
[----:B------:R-:W-:Y:S02]  /*bb50*/  UIMAD UR14, UR13, UR29, UR14 ;  /* 0x0000001d0d0e72a4 */ /* 0x000fe4000f8e020e */
[----:B------:R-:W-:Y:S01]  /*bb60*/  UIMAD.WIDE.U32 UR10, UR13, UR28, UR10 ;  /* 0x0000001c0d0a72a5 */ /* 0x000fe2000f8e000a */
[----:B------:R-:W-:-:S03]  /*bb70*/  ELECT P0, URZ, PT ;  /* 0x00000000003f782f */ /* 0x000fc60003800000 */
[----:B------:R-:W-:Y:S02]  /*bb80*/  UIADD3 UR27, UR11, UR14, URZ ;  /* 0x0000000e0b1b7290 */ /* 0x000fe4000fffe03f */
[----:B------:R-:W-:Y:S10]  /*bb90*/  @P1 BRA `(.L_x_6757) ;  /* 0x0000000000bc1947 */ /* 0x000ff40003800000 */
        /* <DEDUP_REMOVED lines=18> */
.L_x_6759:
[----:B------:R-:W-:Y:S05]  /*bcc0*/  BSYNC B0 ;  /* 0x0000000000007941 */ /* 0x000fea0003800000 */
.L_x_6758:
        /* <DEDUP_REMOVED lines=19> */
.L_x_6761:
[----:B------:R-:W-:Y:S05]  /*be00*/  BSYNC B0 ;  /* 0x0000000000007941 */ /* 0x000fea0003800000 */
.L_x_6760:
[----:B------:R-:W-:Y:S06]  /*be10*/  BAR.ARV 0xa, 0xa0 ;  /* 0x0282800000007b1d */ /* 0x000fec0000002000 */
[----:B------:R-:W-:Y:S04]  /*be20*/  BSSY B0, `(.L_x_6762) ;  /* 0x0000003000007945 */ /* 0x000fe80003800000 */
[----:B------:R-:W-:Y:S05]  /*be30*/  @!P0 BRA `(.L_x_6763) ;  /* 0x0000000000048947 */ /* 0x000fea0003800000 */
[----:B------:R-:W-:-:S04]  /*be40*/  DEPBAR.LE SB0, 0x0 ;  /* 0x000080000000791a */ /* 0x000fc80000000000 */
.L_x_6763:
[----:B------:R-:W-:Y:S05]  /*be50*/  BSYNC B0 ;  /* 0x0000000000007941 */ /* 0x000fea0003800000 */
.L_x_6762:
[----:B------:R-:W-:Y:S06]  /*be60*/  BAR.ARV 0xb, 0xa0 ;  /* 0x02c2800000007b1d */ /* 0x000fec0000002000 */
[----:B------:R-:W-:Y:S01]  /*be70*/  UIADD3 UR18, UR12, 0x1, URZ ;  /* 0x000000010c127890 */ /* 0x000fe2000fffe03f */
[----:B------:R-:W-:Y:S11]  /*be80*/  BRA `(.L_x_6764) ;  /* 0x0000000000047947 */ /* 0x000ff60003800000 */
.L_x_6757:
[----:B------:R-:W-:-:S05]  /*be90*/  UMOV UR18, UR12 ;  /* 0x0000000c00127c82 */ /* 0x000fca0008000000 */
.L_x_6764:
        /* <DEDUP_REMOVED lines=8> */
[----:B------:R-:W-:Y:S02]  /*bf20*/  USHF.L.U32 UR19, UR18, 0xd, URZ ;  /* 0x0000000d12137899 */ /* 0x000fe4000800063f */
        /* <DEDUP_REMOVED lines=13> */
.L_x_6777:
        /* <DEDUP_REMOVED lines=20> */
.L_x_6766:
[----:B------:R-:W-:Y:S05]  /*c140*/  BSYNC B0 ;  /* 0x0000000000007941 */ /* 0x000fea0003800000 */
.L_x_6765:
        /* <DEDUP_REMOVED lines=13> */
.L_x_6768:
[----:B------:R-:W-:Y:S05]  /*c220*/  BSYNC B0 ;  /* 0x0000000000007941 */ /* 0x000fea0003800000 */
.L_x_6767:
[----:B------:R-:W-:Y:S06]  /*c230*/  BAR.ARV 0xa, 0xa0 ;  /* 0x0282800000007b1d */ /* 0x000fec0000002000 */
[----:B------:R-:W-:Y:S04]  /*c240*/  BSSY B0, `(.L_x_6769) ;  /* 0x0000003000007945 */ /* 0x000fe80003800000 */
[----:B------:R-:W-:Y:S05]  /*c250*/  @!P0 BRA `(.L_x_6770) ;  /* 0x0000000000048947 */ /* 0x000fea0003800000 */
[----:B------:R-:W-:-:S04]  /*c260*/  DEPBAR.LE SB0, 0x0 ;  /* 0x000080000000791a */ /* 0x000fc80000000000 */
.L_x_6770:
[----:B------:R-:W-:Y:S05]  /*c270*/  BSYNC B0 ;  /* 0x0000000000007941 */ /* 0x000fea0003800000 */
.L_x_6769:
        /* <DEDUP_REMOVED lines=13> */
.L_x_6772:
[----:B------:R-:W-:Y:S05]  /*c350*/  BSYNC B0 ;  /* 0x0000000000007941 */ /* 0x000fea0003800000 */
.L_x_6771:
        /* <DEDUP_REMOVED lines=13> */
.L_x_6774:
[----:B------:R-:W-:Y:S05]  /*c430*/  BSYNC B0 ;  /* 0x0000000000007941 */ /* 0x000fea0003800000 */
.L_x_6773:
[----:B------:R-:W-:Y:S01]  /*c440*/  UIADD3 UR18, UR18, 0x2, URZ ;  /* 0x0000000212127890 */ /* 0x000fe2000fffe03f */
[----:B------:R-:W-:Y:S06]  /*c450*/  BAR.ARV 0xa, 0xa0 ;  /* 0x0282800000007b1d */ /* 0x000fec0000002000 */
[----:B------:R-:W-:Y:S01]  /*c460*/  UISETP.GE.AND UP0, UPT, UR18, UR7, UPT ;  /* 0x000000071200728c */ /* 0x000fe2000bf06270 */
[----:B------:R-:W-:Y:S04]  /*c470*/  BSSY B0, `(.L_x_6775) ;  /* 0x0000003000007945 */ /* 0x000fe80003800000 */
[----:B------:R-:W-:Y:S06]  /*c480*/  @!P0 BRA `(.L_x_6776) ;  /* 0x0000000000048947 */ /* 0x000fec0003800000 */
[----:B------:R-:W-:-:S04]  /*c490*/  DEPBAR.LE SB0, 0x0 ;  /* 0x000080000000791a */ /* 0x000fc80000000000 */
.L_x_6776:
[----:B------:R-:W-:Y:S05]  /*c4a0*/  BSYNC B0 ;  /* 0x0000000000007941 */ /* 0x000fea0003800000 */
.L_x_6775:
[----:B------:R-:W-:Y:S06]  /*c4b0*/  BAR.ARV 0xb, 0xa0 ;  /* 0x02c2800000007b1d */ /* 0x000fec0000002000 */
[----:B------:R-:W-:Y:S01]  /*c4c0*/  PLOP3.LUT P1, PT, PT, PT, UP0, 0x80, 0x0 ;  /* 0x000000000000781c */ /* 0x000fe20003f2f008 */
[----:B------:R-:W-:Y:S02]  /*c4d0*/  UIADD3 UR26, UR26, 0x4000, URZ ;  /* 0x000040001a1a7890 */ /* 0x000fe4000fffe03f */
[----:B------:R-:W-:-:S10]  /*c4e0*/  UIADD3 UR6, UR6, 0x4000, URZ ;  /* 0x0000400006067890 */ /* 0x000fd4000fffe03f */
[----:B------:R-:W-:Y:S05]  /*c4f0*/  @!P1 BRA `(.L_x_6777) ;  /* 0xfffffff800c09947 */ /* 0x000fea000383ffff */
[----:B------:R-:W-:Y:S05]  /*c500*/  BRA `(.L_x_6680) ;  /* 0x0000002400787947 */ /* 0x000fea0003800000 */
.L_x_6748:
        /* <DEDUP_REMOVED lines=22> */
.L_x_6778:
[----:B------:R-:W-:Y:S01]  /*c670*/  ULDC UR9, c[0x0][0x8c4] ;  /* 0x0002310000097ab9 */ /* 0x000fe20000000800 */
[----:B------:R-:W-:Y:S01]  /*c680*/  UMOV UR7, UR8 ;  /* 0x0000000800077c82 */ /* 0x000fe20008000000 */
[----:B------:R-:W-:-:S11]  /*c690*/  UISETP.NE.AND UP0, UPT, UR9, 0x1, UPT ;  /* 0x000000010900788c */ /* 0x000fd6000bf05270 */
[----:B------:R-:W-:Y:S02]  /*c6a0*/  @UP0 ULDC.64 UR10, c[0x0][0x8c8] ;  /* 0x00023200000a0ab9 */ /* 0x000fe40000000a00 */
[----:B------:R-:W-:-:S04]  /*c6b0*/  UIMAD.WIDE.U32 UR4, UR8, UR10, URZ ;  /* 0x0000000a080472a5 */ /* 0x000fc8000f8e003f */
[----:B------:R-:W-:-:S04]  /*c6c0*/  @UP0 USHF.R.U32.HI UR7, URZ, UR11, UR5 ;  /* 0x0000000b3f070299 */ /* 0x000fc80008011605 */
[----:B------:R-:W-:-:S12]  /*c6d0*/  UIMAD UR4, UR7, UR9, URZ ;  /* 0x00000009070472a4 */ /* 0x000fd8000f8e023f */
.L_x_6779:
        /* <DEDUP_REMOVED lines=23> */
.L_x_6780:
        /* <DEDUP_REMOVED lines=14> */
.L_x_6782:
[----:B------:R-:W-:-:S05]  /*c930*/  ULDC UR4, c[0x0][0x8ec] ;  /* 0x00023b0000047ab9 */ /* 0x000fca0000000800 */
.L_x_6781:
        /* <DEDUP_REMOVED lines=17> */
[----:B------:R-:W-:Y:S01]  /*ca50*/  IMAD.U32 R2, RZ, RZ, UR8 ;  /* 0x00000008ff027e24 */ /* 0x000fe2000f8e00ff */
[----:B------:R-:W-:Y:S01]  /*ca60*/  UISETP.NE.U32.AND UP0, UPT, UR4, URZ, UPT ;  /* 0x0000003f0400728c */ /* 0x000fe2000bf05070 */
[----:B------:R-:W-:Y:S01]  /*ca70*/  PLOP3.LUT P1, PT, PT, PT, UP1, 0x80, 0x0 ;  /* 0x000000000000781c */ /* 0x000fe20003f2f018 */
[----:B------:R-:W-:Y:S01]  /*ca80*/  IMAD.U32 R3, RZ, RZ, UR9 ;  /* 0x00000009ff037e24 */ /* 0x000fe2000f8e00ff */
[----:B------:R-:W-:Y:S01]  /*ca90*/  ULDC.64 UR14, c[0x0][0x778] ;  /* 0x0001de00000e7ab9 */ /* 0x000fe20000000a00 */
[----:B------:R-:W-:Y:S01]  /*caa0*/  UISETP.NE.AND.EX UP0, UPT, UR5, URZ, UPT, UP0 ;  /* 0x0000003f0500728c */ /* 0x000fe2000bf05300 */
[----:B------:R-:W-:-:S02]  /*cab0*/  ULDC.64 UR18, c[0x0][0x788] ;  /* 0x0001e20000127ab9 */ /* 0x000fc40000000a00 */
[----:B------:R-:W-:-:S07]  /*cac0*/  ULDC.64 UR4, c[0x0][0x780] ;  /* 0x0001e00000047ab9 */ /* 0x000fce0000000a00 */
[----:B------:R-:W2:Y:S01]  /*cad0*/  @P1 LDG.E R6, desc[UR38][R2.64] ;  /* 0x0000002602061981 */ /* 0x000ea2000c1e1900 */
[----:B------:R-:W-:Y:S01]  /*cae0*/  UISETP.NE.U32.AND UP2, UPT, UR4, URZ, UPT ;  /* 0x0000003f0400728c */ /* 0x000fe2000bf45070 */
[----:B------:R-:W-:Y:S01]  /*caf0*/  PLOP3.LUT P2, PT, PT, PT, UP0, 0x80, 0x0 ;  /* 0x000000000000781c */ /* 0x000fe20003f4f008 */
[----:B------:R-:W-:Y:S01]  /*cb00*/  UIMAD.WIDE UR14, UR13, 0x4, UR14 ;  /* 0x000000040d0e78a5 */ /* 0x000fe2000f8e020e */
[----:B------:R3:W4:Y:S01]  /*cb10*/  @P1 LDG.E R4, desc[UR38][R2.64] ;  /* 0x0000002602041981 */ /* 0x000722000c1e1900 */
[----:B------:R-:W-:-:S06]  /*cb20*/  UISETP.NE.AND.EX UP2, UPT, UR5, URZ, UPT, UP2 ;  /* 0x0000003f0500728c */ /* 0x000fcc000bf45320 */
[----:B------:R-:W-:Y:S01]  /*cb30*/  PLOP3.LUT P3, PT, PT, PT, UP2, 0x80, 0x0 ;  /* 0x000000000000781c */ /* 0x000fe20003f6f028 */
[----:B---3--:R-:W-:-:S04]  /*cb40*/  IMAD.U32 R2, RZ, RZ, UR14 ;  /* 0x0000000eff027e24 */ /* 0x008fc8000f8e00ff */
[----:B------:R-:W-:Y:S01]  /*cb50*/  @UP2 ULDC.64 UR4, c[0x0][0x780] ;  /* 0x0001e00000042ab9 */ /* 0x000fe20000000a00 */
[----:B------:R-:W-:Y:S01]  /*cb60*/  IMAD.U32 R3, RZ, RZ, UR15 ;  /* 0x0000000fff037e24 */ /* 0x000fe2000f8e00ff */
[----:B------:R-:W-:-:S04]  /*cb70*/  @UP2 UIMAD.WIDE UR4, UR13, 0x4, UR4 ;  /* 0x000000040d0428a5 */ /* 0x000fc8000f8e0204 */
[----:B------:R3:W4:Y:S02]  /*cb80*/  @P2 LDG.E R5, desc[UR38][R2.64] ;  /* 0x0000002602052981 */ /* 0x000724000c1e1900 */
        /* <DEDUP_REMOVED lines=13> */
[----:B------:R-:W-:-:S03]  /*cc60*/  @P2 R2UR UR11, R5 ;  /* 0x00000000050b22ca */ /* 0x000fc600000e0000 */
[----:B------:R-:W-:-:S04]  /*cc70*/  @UP1 ULOP3.LUT UR10, UR5, 0xffffff80, URZ, 0xc0, !UPT ;  /* 0xffffff80050a1892 */ /* 0x000fc8000f8ec03f */
[----:B------:R-:W-:Y:S01]  /*cc80*/  @UP1 USHF.R.S32.HI UR12, URZ, 0x1f, UR10 ;  /* 0x0000001f3f0c1899 */ /* 0x000fe2000801140a */
[----:B-1----:R-:W-:Y:S11]  /*cc90*/  @P3 BRA `(.L_x_6784) ;  /* 0x0000000000183947 */ /* 0x002ff60003800000 */
[----:B------:R-:W-:Y:S05]  /*cca0*/  @!P1 BRA `(.L_x_6784) ;  /* 0x0000000000149947 */ /* 0x000fea0003800000 */
[----:B------:R-:W-:Y:S02]  /*ccb0*/  IMAD.U32 R2, RZ, RZ, UR8 ;  /* 0x00000008ff027e24 */ /* 0x000fe4000f8e00ff */
[----:B------:R-:W-:-:S05]  /*ccc0*/  IMAD.U32 R3, RZ, RZ, UR9 ;  /* 0x00000009ff037e24 */ /* 0x000fca000f8e00ff */
[----:B------:R-:W2:Y:S04]  /*ccd0*/  LDG.E R5, desc[UR38][R2.64] ;  /* 0x0000002602057981 */ /* 0x000ea8000c1e1900 */
[----:B-----5:R-:W2:Y:S02]  /*cce0*/  LDG.E R0, desc[UR38][R2.64+0x4] ;  /* 0x0000042602007981 */ /* 0x020ea4000c1e1900 */
[----:B--2---:R-:W-:-:S07]  /*ccf0*/  IMAD.IADD R0, R0, 0x1, -R5 ;  /* 0x0000000100007824 */ /* 0x004fce00078e0a05 */
.L_x_6784:
[----:B------:R-:W-:Y:S01]  /*cd00*/  UMOV UR4, URZ ;  /* 0x0000003f00047c82 */ /* 0x000fe20008000000 */
[----:B------:R-:W-:Y:S01]  /*cd10*/  UMOV UR5, URZ ;  /* 0x0000003f00057c82 */ /* 0x000fe20008000000 */
[----:B------:R-:W-:Y:S01]  /*cd20*/  IMAD.U32 R4, RZ, RZ, UR18 ;  /* 0x00000012ff047e24 */ /* 0x000fe2000f8e00ff */
        /* <DEDUP_REMOVED lines=9> */
.L_x_6785:
[----:B------:R-:W-:Y:S05]  /*cdc0*/  @!P2 BRA `(.L_x_6786) ;  /* 0x000000000014a947 */ /* 0x000fea0003800000 */
[----:B------:R-:W-:Y:S02]  /*cdd0*/  IMAD.U32 R2, RZ, RZ, UR14 ;  /* 0x0000000eff027e24 */ /* 0x000fe4000f8e00ff */
[----:B------:R-:W-:-:S05]  /*cde0*/  IMAD.U32 R3, RZ, RZ, UR15 ;  /* 0x0000000fff037e24 */ /* 0x000fca000f8e00ff */
[----:B------:R-:W2:Y:S04]  /*cdf0*/  LDG.E R5, desc[UR38][R2.64] ;  /* 0x0000002602057981 */ /* 0x000ea8000c1e1900 */
[----:B------:R-:W2:Y:S02]  /*ce00*/  LDG.E R4, desc[UR38][R2.64+0x4] ;  /* 0x0000042602047981 */ /* 0x000ea4000c1e1900 */
[----:B--2---:R-:W-:-:S07]  /*ce10*/  IMAD.IADD R4, R4, 0x1, -R5 ;  /* 0x0000000104047824 */ /* 0x004fce00078e0a05 */
.L_x_6786:
[----:B-1----:R-:W-:Y:S01]  /*ce20*/  IMAD.U32 R3, RZ, RZ, UR7 ;  /* 0x00000007ff037e24 */ /* 0x002fe2000f8e00ff */
[----:B------:R-:W-:-:S03]  /*ce30*/  ULDC UR8, c[0x0][0x74c] ;  /* 0x0001d30000087ab9 */ /* 0x000fc60000000800 */
[----:B-----5:R-:W-:Y:S02]  /*ce40*/  IMAD R3, R3, 0x80, R0 ;  /* 0x0000008003037824 */ /* 0x020fe400078e0200 */
[----:B------:R-:W-:-:S03]  /*ce50*/  VIADD R0, R0, 0x7f ;  /* 0x0000007f00007836 */ /* 0x000fc60000000000 */
[----:B------:R-:W-:-:S04]  /*ce60*/  IADD3 R3, R3, -UR8, -R4 ;  /* 0x8000000803037c10 */ /* 0x000fc8000fffe804 */
[----:B------:R-:W-:-:S04]  /*ce70*/  SHF.R.S32.HI R2, RZ, 0x1f, R3 ;  /* 0x0000001fff027819 */ /* 0x000fc80000011403 */
[----:B------:R-:W-:Y:S02]  /*ce80*/  LEA.HI R2, R2, R3, RZ, 0x7 ;  /* 0x0000000302027211 */ /* 0x000fe400078f38ff */
[----:B------:R-:W-:Y:S02]  /*ce90*/  SHF.R.S32.HI R3, RZ, 0x1f, R0 ;  /* 0x0000001fff037819 */ /* 0x000fe40000011400 */
[----:B------:R-:W-:Y:S02]  /*cea0*/  SHF.R.S32.HI R2, RZ, 0x7, R2 ;  /* 0x00000007ff027819 */ /* 0x000fe40000011402 */
[----:B------:R-:W-:Y:S02]  /*ceb0*/  LEA.HI R0, R3, R0, RZ, 0x7 ;  /* 0x0000000003007211 */ /* 0x000fe400078f38ff */
[----:B------:R-:W-:Y:S01]  /*cec0*/  VIMNMX R4, RZ, R2, !PT ;  /* 0x00000002ff047248 */ /* 0x000fe20007fe0100 */
[----:B------:R-:W-:Y:S01]  /*ced0*/  IMAD.MOV.U32 R2, RZ, RZ, RZ ;  /* 0x000000ffff027224 */ /* 0x000fe200078e00ff */
[----:B------:R-:W-:-:S04]  /*cee0*/  SHF.R.S32.HI R0, RZ, 0x7, R0 ;  /* 0x00000007ff007819 */ /* 0x000fc80000011400 */
        /* <DEDUP_REMOVED lines=49> */
.L_x_6816:
        /* <DEDUP_REMOVED lines=15> */
.L_x_6789:
        /* <DEDUP_REMOVED lines=30> */
[----:B------:R-:W-:Y:S01]  /*d4d0*/  IMAD.MOV.U32 R12, RZ, RZ, 0x8000 ;  /* 0x00008000ff0c7424 */ /* 0x000fe200078e00ff */
[----:B------:R-:W-:Y:S01]  /*d4e0*/  LEA.HI.X R2, R2, R8, R3, 0x2, P1 ;  /* 0x0000000802027211 */ /* 0x000fe200008f1403 */
[----:B------:R-:W-:Y:S01]  /*d4f0*/  UIADD3 UR9, UR8, 0x30c00, URZ ;  /* 0x00030c0008097890 */ /* 0x000fe2000fffe03f */
[----:B------:R-:W-:Y:S01]  /*d500*/  R2UR UR30, R5 ;  /* 0x00000000051e72ca */ /* 0x000fe200000e0000 */
[----:B------:R1:W-:Y:S01]  /*d510*/  STL [R1+0x4], R13 ;  /* 0x0000040d01007387 */ /* 0x0003e20000100800 */
[----:B------:R-:W-:Y:S01]  /*d520*/  R2UR UR31, R2 ;  /* 0x00000000021f72ca */ /* 0x000fe200000e0000 */
[----:B------:R-:W-:Y:S01]  /*d530*/  UIADD3 UR24, UR8, 0x4000, URZ ;  /* 0x0000400008187890 */ /* 0x000fe2000fffe03f */
        /* <DEDUP_REMOVED lines=8> */
[--C-:B------:R-:W-:Y:S02]  /*d5c0*/  IMAD.X R2, RZ, RZ, R6.reuse, P1 ;  /* 0x000000ffff027224 */ /* 0x100fe400008e0606 */
[----:B------:R-:W-:-:S03]  /*d5d0*/  IMAD.X R5, RZ, RZ, R6, P2 ;  /* 0x000000ffff057224 */ /* 0x000fc600010e0606 */
        /* <DEDUP_REMOVED lines=13> */
[-C--:B------:R-:W-:Y:S01]  /*d6b0*/  LOP3.LUT R17, RZ, R4.reuse, RZ, 0x33, !PT ;  /* 0x00000004ff117212 */ /* 0x080fe200078e33ff */
[C---:B------:R-:W-:Y:S02]  /*d6c0*/  VIADD R5, R0.reuse, 0xfffffffe ;  /* 0xfffffffe00057836 */ /* 0x040fe40000000000 */
[----:B------:R-:W-:Y:S02]  /*d6d0*/  IMAD.MOV.U32 R10, RZ, RZ, 0x1 ;  /* 0x00000001ff0a7424 */ /* 0x000fe400078e00ff */
[----:B------:R-:W-:Y:S01]  /*d6e0*/  IMAD.IADD R17, R0, 0x1, R17 ;  /* 0x0000000100117824 */ /* 0x000fe200078e0211 */
[----:B------:R-:W-:Y:S01]  /*d6f0*/  ISETP.NE.AND P1, PT, R5, R4, PT ;  /* 0x000000040500720c */ /* 0x000fe20003f25270 */
[----:B------:R-:W-:-:S03]  /*d700*/  IMAD.MOV.U32 R0, RZ, RZ, R4 ;  /* 0x000000ffff007224 */ /* 0x000fc600078e0004 */
[----:B------:R-:W-:-:S05]  /*d710*/  LOP3.LUT R5, R17, 0x1, RZ, 0xc0, !PT ;  /* 0x0000000111057812 */ /* 0x000fca00078ec0ff */
[----:B------:R2:W-:Y:S04]  /*d720*/  STL [R1+0x8], R5 ;  /* 0x0000080501007387 */ /* 0x0005e80000100800 */
[----:B------:R-:W-:Y:S05]  /*d730*/  @!P1 BRA `(.L_x_6791) ;  /* 0x0000000800609947 */ /* 0x000fea0003800000 */
[----:B------:R-:W-:Y:S02]  /*d740*/  IMAD.IADD R17, R17, 0x1, -R5 ;  /* 0x0000000111117824 */ /* 0x000fe400078e0a05 */
[----:B------:R-:W-:Y:S02]  /*d750*/  IMAD.MOV.U32 R0, RZ, RZ, R4 ;  /* 0x000000ffff007224 */ /* 0x000fe400078e0004 */
[----:B------:R-:W-:-:S07]  /*d760*/  IMAD.MOV.U32 R10, RZ, RZ, 0x1 ;  /* 0x00000001ff0a7424 */ /* 0x000fce00078e00ff */
.L_x_6800:
[----:B-123--:R-:W-:-:S04]  /*d770*/  SHF.L.U32 R18, R10, 0x1f, RZ ;  /* 0x0000001f0a127819 */ /* 0x00efc800000006ff */
[----:B------:R-:W3:Y:S02]  /*d780*/  SYNCS.PHASECHK.TRANS64.TRYWAIT P1, [R15+URZ+0x30c40], R18 ;  /* 0x030c40120f0075a7 */ /* 0x000ee4000802017f */
[----:B---3--:R-:W-:Y:S05]  /*d790*/  @!P1 BRA `(.L_x_6792) ;  /* 0x0000001400709947 */ /* 0x008fea0003800000 */
.L_x_6817:
        /* <DEDUP_REMOVED lines=8> */
.L_x_6793:
[----:B-1----:R-:W1:Y:S01]  /*d820*/  LDC.64 R12, c[0x0][0x728] ;  /* 0x0001ca00ff0c7b82 */ /* 0x002e620000000a00 */
[----:B------:R-:W-:Y:S01]  /*d830*/  IMAD.SHL.U32 R19, R0, 0x80, RZ ;  /* 0x0000008000137824 */ /* 0x000fe200078e00ff */
        /* <DEDUP_REMOVED lines=28> */
.L_x_6818:
        /* <DEDUP_REMOVED lines=8> */
.L_x_6795:
        /* <DEDUP_REMOVED lines=30> */
.L_x_6819:
        /* <DEDUP_REMOVED lines=8> */
.L_x_6797:
        /* <DEDUP_REMOVED lines=24> */
.L_x_6821:
        /* <DEDUP_REMOVED lines=8> */
.L_x_6799:
        /* <DEDUP_REMOVED lines=30> */
.L_x_6791:
[----:B------:R-:W4:Y:S02]  /*e0c0*/  LDL.LU R4, [R1+0x8] ;  /* 0x0000080001047983 */ /* 0x000f240000300800 */
[----:B----4-:R-:W-:Y:S02]  /*e0d0*/  ISETP.NE.AND P1, PT, R4, RZ, PT ;  /* 0x000000ff0400720c */ /* 0x010fe40003f25270 */
[----:B------:R4:W5:Y:S11]  /*e0e0*/  LDL R4, [R1+0x4] ;  /* 0x0000040001047983 */ /* 0x0009760000100800 */
[----:B----4-:R-:W-:Y:S05]  /*e0f0*/  @!P1 BRA `(.L_x_6790) ;  /* 0x0000000400249947 */ /* 0x010fea0003800000 */
[----:B-1----:R-:W-:-:S04]  /*e100*/  SHF.L.U32 R12, R10, 0x1f, RZ ;  /* 0x0000001f0a0c7819 */ /* 0x002fc800000006ff */
[----:B------:R-:W1:Y:S02]  /*e110*/  SYNCS.PHASECHK.TRANS64.TRYWAIT P1, [R15+URZ+0x30c40], R12 ;  /* 0x030c400c0f0075a7 */ /* 0x000e64000802017f */
[----:B-1----:R-:W-:Y:S05]  /*e120*/  @!P1 BRA `(.L_x_6801) ;  /* 0x0000000c00609947 */ /* 0x002fea0003800000 */
.L_x_6822:
        /* <DEDUP_REMOVED lines=8> */
.L_x_6802:
        /* <DEDUP_REMOVED lines=27> */
.L_x_6823:
        /* <DEDUP_REMOVED lines=8> */
.L_x_6804:
[----:B------:R4:W5:Y:S01]  /*e3e0*/  LDL.LU R4, [R1+0x4] ;  /* 0x0000040001047983 */ /* 0x0009620000300800 */
        /* <DEDUP_REMOVED lines=23> */
[----:B------:R-:W-:-:S13]  /*e560*/  R2UR UR29, R8 ;  /* 0x00000000081d72ca */ /* 0x000fda00000e0000 */
[----:B------:R4:W-:Y:S02]  /*e570*/  UBLKCP.S.G [UR26], [UR28], UR7 ;  /* 0x0000001a1c0073ba */ /* 0x0009e40008000207 */
[----:B----4-:R-:W-:-:S07]  /*e580*/  IMAD.MOV.U32 R16, RZ, RZ, 0x1 ;  /* 0x00000001ff107424 */ /* 0x010fce00078e00ff */
.L_x_6790:
[----:B------:R-:W4:Y:S01]  /*e590*/  S2R R0, SR_TID.X ;  /* 0x0000000000007919 */ /* 0x000f220000002100 */
[----:B------:R-:W-:Y:S01]  /*e5a0*/  IMAD R3, R16, 0x8, R15 ;  /* 0x0000000810037824 */ /* 0x000fe200078e020f */
[----:B----4-:R-:W-:Y:S02]  /*e5b0*/  LOP3.LUT R2, R0, 0x7f, RZ, 0xc0, !PT ;  /* 0x0000007f00027812 */ /* 0x010fe400078ec0ff */
[----:B------:R-:W-:Y:S02]  /*e5c0*/  SHF.L.U32 R0, R10, 0x1f, RZ ;  /* 0x0000001f0a007819 */ /* 0x000fe400000006ff */
[----:B------:R-:W-:Y:S02]  /*e5d0*/  ISETP.NE.AND P1, PT, R2, RZ, PT ;  /* 0x000000ff0200720c */ /* 0x000fe40003f25270 */
[----:B------:R-:W4:Y:S02]  /*e5e0*/  SYNCS.PHASECHK.TRANS64.TRYWAIT P0, [R3+URZ+0x30c40], R0 ;  /* 0x030c4000030075a7 */ /* 0x000f24000800017f */
[----:B----4-:R-:W-:Y:S09]  /*e5f0*/  @!P0 BRA `(.L_x_6805) ;  /* 0x0000000800548947 */ /* 0x010ff20003800000 */
.L_x_6824:
[----:B------:R-:W-:Y:S05]  /*e600*/  @P1 BRA `(.L_x_6806) ;  /* 0x0000000000181947 */ /* 0x000fea0003800000 */
[----:B------:R-:W1:Y:S01]  /*e610*/  S2R R2, SR_TID.X ;  /* 0x0000000000027919 */ /* 0x000e620000002100 */
[----:B----4-:R-:W-:-:S04]  /*e620*/  IMAD.MOV.U32 R0, RZ, RZ, 0x4200 ;  /* 0x00004200ff007424 */ /* 0x010fc800078e00ff */
[----:B------:R4:W-:Y:S01]  /*e630*/  SYNCS.ARRIVE.TRANS64 RZ, [R3+URZ+0x30c30], R0 ;  /* 0x030c300003ff79a7 */ /* 0x0009e2000800003f */
[----:B-1----:R-:W-:-:S13]  /*e640*/  LOP3.LUT P0, RZ, R2, 0x1f, RZ, 0xc0, !PT ;  /* 0x0000001f02ff7812 */ /* 0x002fda000780c0ff */
[----:B----4-:R-:W-:Y:S05]  /*e650*/  @!P0 BRA `(.L_x_6806) ;  /* 0x0000000000048947 */ /* 0x010fea0003800000 */
[----:B------:R-:W-:Y:S01]  /*e660*/  BPT.TRAP 0x1 ;  /* 0x000000040000795c */ /* 0x000fe20000300000 */
.L_x_6806:
[----:B-1---5:R-:W-:Y:S01]  /*e670*/  R2UR UR19, R4 ;  /* 0x00000000041372ca */ /* 0x022fe200000e0000 */
[C-C-:B----4-:R-:W-:Y:S01]  /*e680*/  IMAD R0, R16.reuse, 0x4000, R15.reuse ;  /* 0x0000400010007824 */ /* 0x150fe200078e020f */
[----:B------:R-:W-:Y:S01]  /*e690*/  R2UR UR9, R11 ;  /* 0x000000000b0972ca */ /* 0x000fe200000e0000 */
[----:B--23--:R-:W-:Y:S01]  /*e6a0*/  IMAD R15, R16, 0x200, R15 ;  /* 0x00000200100f7824 */ /* 0x00cfe200078e020f */
        /* <DEDUP_REMOVED lines=30> */
.L_x_6787:
[----:B------:R-:W-:Y:S05]  /*e890*/  BSYNC B0 ;  /* 0x0000000000007941 */ /* 0x000fea0003800000 */
.L_x_6783:
[----:B------:R-:W-:-:S03]  /*e8a0*/  UMOV UR7, 0xffffffff ;  /* 0xffffffff00077882 */ /* 0x000fc60000000000 */
[----:B------:R-:W-:Y:S05]  /*e8b0*/  BRA.DIV UR7, `(.L_x_6807) ;  /* 0x0000000607b87947 */ /* 0x000fea000b800000 */
[----:B------:R-:W-:-:S13]  /*e8c0*/  ELECT P6, URZ, PT ;  /* 0x00000000003f782f */ /* 0x000fda00038c0000 */
.L_x_6827:
[----:B------:R-:W-:Y:S05]  /*e8d0*/  @!P6 BRA `(.L_x_6680) ;  /* 0x000000000084e947 */ /* 0x000fea0003800000 */
[----:B------:R-:W-:-:S06]  /*e8e0*/  ULOP3.LUT UR7, UR36, 0x2, URZ, 0xfc, !UPT ;  /* 0x0000000224077892 */ /* 0x000fcc000f8efc3f */
[----:B------:R-:W-:-:S05]  /*e8f0*/  IMAD.U32 R0, RZ, RZ, UR7 ;  /* 0x00000007ff007e24 */ /* 0x000fca000f8e00ff */
[----:B------:R-:W-:-:S13]  /*e900*/  ISETP.NE.AND P2, PT, R0, 0x3, PT ;  /* 0x000000030000780c */ /* 0x000fda0003f45270 */
[----:B------:R-:W-:Y:S05]  /*e910*/  @!P2 BRA `(.L_x_6808) ;  /* 0x000000000004a947 */ /* 0x000fea0003800000 */
[----:B------:R-:W-:Y:S01]  /*e920*/  BPT.TRAP 0x1 ;  /* 0x000000040000795c */ /* 0x000fe20000300000 */
.L_x_6808:
        /* <DEDUP_REMOVED lines=15> */
.L_x_6828:
[----:B------:R-:W2:Y:S02]  /*ea20*/  SYNCS.PHASECHK.TRANS64.TRYWAIT P0, [R3+URZ], R0 ;  /* 0x00000000030075a7 */ /* 0x000ea4000800017f */
[----:B--2---:R-:W-:Y:S05]  /*ea30*/  @!P0 BRA `(.L_x_6810) ;  /* 0x00000004008c8947 */ /* 0x004fea0003800000 */
.L_x_6829:
[----:B------:R-:W-:Y:S05]  /*ea40*/  @!P2 BRA `(.L_x_6811) ;  /* 0x000000000004a947 */ /* 0x000fea0003800000 */
[----:B------:R-:W-:Y:S01]  /*ea50*/  BPT.TRAP 0x1 ;  /* 0x000000040000795c */ /* 0x000fe20000300000 */
.L_x_6811:
[----:B--2---:R-:W-:-:S04]  /*ea60*/  VIADD R3, R8, 0x30c40 ;  /* 0x00030c4008037836 */ /* 0x004fc80000000000 */
[----:B------:R-:W-:-:S04]  /*ea70*/  IMAD R5, R2, 0x8, R3 ;  /* 0x0000000802057824 */ /* 0x000fc800078e0203 */
[----:B------:R-:W2:Y:S02]  /*ea80*/  SYNCS.PHASECHK.TRANS64.TRYWAIT P0, [R5+URZ], R4 ;  /* 0x00000004050075a7 */ /* 0x000ea4000800017f */
[----:B--2---:R-:W-:Y:S05]  /*ea90*/  @!P0 BRA `(.L_x_6812) ;  /* 0x0000000400888947 */ /* 0x004fea0003800000 */
.L_x_6830:
[----:B------:R-:W-:-:S07]  /*eaa0*/  IMAD R3, R6, 0x8, R3 ;  /* 0x0000000806037824 */ /* 0x000fce00078e0203 */
.L_x_6813:
[----:B---3--:R3:W4:Y:S02]  /*eab0*/  SYNCS.PHASECHK.TRANS64.TRYWAIT P0, [R3+URZ], R0 ;  /* 0x00000000030075a7 */ /* 0x008724000800017f */
[----:B----4-:R-:W-:Y:S05]  /*eac0*/  @!P0 NANOSLEEP.SYNCS 0x989680 ;  /* 0x009896800000895d */ /* 0x010fea0003900000 */
[----:B------:R-:W4:Y:S02]  /*ead0*/  @!P0 SYNCS.PHASECHK.TRANS64 P0, [R3+URZ], R0 ;  /* 0x00000000030085a7 */ /* 0x000f24000800007f */
[----:B----4-:R-:W-:Y:S05]  /*eae0*/  @!P0 BRA `(.L_x_6813) ;  /* 0xfffffffc00f08947 */ /* 0x010fea000383ffff */
.L_x_6680:
[----:B------:R-:W-:Y:S05]  /*eaf0*/  BSYNC B6 ;  /* 0x0000000000067941 */ /* 0x000fea0003800000 */
.L_x_6672:
[----:B------:R-:W-:Y:S05]  /*eb00*/  EXIT ;  /* 0x000000000000794d */ /* 0x000fea0003800000 */
.L_x_6690:
[----:B------:R-:W-:Y:S02]  /*eb10*/  IMAD.MOV.U32 R12, RZ, RZ, RZ ;  /* 0x000000ffff0c7224 */ /* 0x000fe400078e00ff */
[----:B------:R-:W-:Y:S02]  /*eb20*/  IMAD.MOV.U32 R11, RZ, RZ, 0x1f ;  /* 0x0000001fff0b7424 */ /* 0x000fe400078e00ff */
[----:B------:R-:W-:-:S07]  /*eb30*/  IMAD.MOV.U32 R15, RZ, RZ, -0x1 ;  /* 0xffffffffff0f7424 */ /* 0x000fce00078e00ff */
[----:B------:R-:W-:Y:S05]  /*eb40*/  WARPSYNC.COLLECTIVE R15, `(.L_x_6814) ;  /* 0x000000000f087348 */ /* 0x000fea0003c00000 */
[----:B------:R1:W2:Y:S02]  /*eb50*/  SHFL.IDX P6, R14, R13, R12, R11 ;  /* 0x0000000c0d0e7389 */ /* 0x0002a400000c000b */
[----:B-12---:R-:W-:Y:S01]  /*eb60*/  ENDCOLLECTIVE ;  /* 0x000000000000791b */ /* 0x006fe20003800000 */
.L_x_6814:
[----:B------:R-:W-:Y:S05]  /*eb70*/  BRA `(.L_x_6815) ;  /* 0xffffff2800a87947 */ /* 0x000fea000383ffff */
.L_x_6692:
[----:B--2---:R2:W3:Y:S02]  /*eb80*/  SYNCS.PHASECHK.TRANS64.TRYWAIT P0, [R236+URZ+0x30c00], R15 ;  /* 0x030c000fec0075a7 */ /* 0x0044e4000800017f */
[----:B---3--:R-:W-:Y:S05]  /*eb90*/  @!P0 NANOSLEEP.SYNCS 0x989680 ;  /* 0x009896800000895d */ /* 0x008fea0003900000 */
[----:B------:R-:W3:Y:S02]  /*eba0*/  @!P0 SYNCS.PHASECHK.TRANS64 P0, [R236+URZ+0x30c00], R15 ;  /* 0x030c000fec0085a7 */ /* 0x000ee4000800007f */
[----:B---3--:R-:W-:Y:S05]  /*ebb0*/  @!P0 BRA `(.L_x_6692) ;  /* 0xfffffffc00f08947 */ /* 0x008fea000383ffff */
[----:B------:R-:W-:Y:S05]  /*ebc0*/  BRA `(.L_x_6691) ;  /* 0xffffff2800f47947 */ /* 0x000fea000383ffff */
.L_x_6697:
[----:B--2---:R2:W3:Y:S02]  /*ebd0*/  SYNCS.PHASECHK.TRANS64.TRYWAIT P1, [R6+URZ+0x30c10], R21 ;  /* 0x030c1015060075a7 */ /* 0x0044e4000802017f */
[----:B---3--:R-:W-:Y:S05]  /*ebe0*/  @!P1 NANOSLEEP.SYNCS 0x989680 ;  /* 0x009896800000995d */ /* 0x008fea0003900000 */
[----:B------:R-:W3:Y:S02]  /*ebf0*/  @!P1 SYNCS.PHASECHK.TRANS64 P1, [R6+URZ+0x30c10], R21 ;  /* 0x030c1015060095a7 */ /* 0x000ee4000802007f */
[----:B---3--:R-:W-:Y:S05]  /*ec00*/  @!P1 BRA `(.L_x_6697) ;  /* 0xfffffffc00f09947 */ /* 0x008fea000383ffff */
[----:B------:R-:W-:Y:S05]  /*ec10*/  BRA `(.L_x_6696) ;  /* 0xffffff3400207947 */ /* 0x000fea000383ffff */
.L_x_6701:
[----:B------:R1:W1:Y:S02]  /*ec20*/  SYNCS.PHASECHK.TRANS64.TRYWAIT P1, [R6+URZ+0x30c30], R21 ;  /* 0x030c3015060075a7 */ /* 0x000264000802017f */
[----:B-1----:R-:W-:Y:S05]  /*ec30*/  @!P1 NANOSLEEP.SYNCS 0x989680 ;  /* 0x009896800000995d */ /* 0x002fea0003900000 */
[----:B------:R-:W1:Y:S02]  /*ec40*/  @!P1 SYNCS.PHASECHK.TRANS64 P1, [R6+URZ+0x30c30], R21 ;  /* 0x030c3015060095a7 */ /* 0x000e64000802007f */
[----:B-1----:R-:W-:Y:S05]  /*ec50*/  @!P1 BRA `(.L_x_6701) ;  /* 0xfffffffc00f09947 */ /* 0x002fea000383ffff */
[----:B------:R-:W-:Y:S05]  /*ec60*/  BRA `(.L_x_6700) ;  /* 0xffffff3800347947 */ /* 0x000fea000383ffff */
.L_x_6709:
[----:B--2---:R2:W3:Y:S02]  /*ec70*/  SYNCS.PHASECHK.TRANS64.TRYWAIT P1, [R7+URZ+0x30c10], R18 ;  /* 0x030c1012070075a7 */ /* 0x0044e4000802017f */
[----:B---3--:R-:W-:Y:S05]  /*ec80*/  @!P1 NANOSLEEP.SYNCS 0x989680 ;  /* 0x009896800000995d */ /* 0x008fea0003900000 */
[----:B------:R-:W3:Y:S02]  /*ec90*/  @!P1 SYNCS.PHASECHK.TRANS64 P1, [R7+URZ+0x30c10], R18 ;  /* 0x030c1012070095a7 */ /* 0x000ee4000802007f */
[----:B---3--:R-:W-:Y:S05]  /*eca0*/  @!P1 BRA `(.L_x_6709) ;  /* 0xfffffffc00f09947 */ /* 0x008fea000383ffff */
[----:B------:R-:W-:Y:S05]  /*ecb0*/  BRA `(.L_x_6708) ;  /* 0xffffff70003c7947 */ /* 0x000fea000383ffff */
.L_x_6713:
[----:B------:R1:W1:Y:S02]  /*ecc0*/  SYNCS.PHASECHK.TRANS64.TRYWAIT P1, [R7+URZ+0x30c30], R18 ;  /* 0x030c3012070075a7 */ /* 0x000264000802017f */
[----:B-1----:R-:W-:Y:S05]  /*ecd0*/  @!P1 NANOSLEEP.SYNCS 0x989680 ;  /* 0x009896800000995d */ /* 0x002fea0003900000 */
[----:B------:R-:W1:Y:S02]  /*ece0*/  @!P1 SYNCS.PHASECHK.TRANS64 P1, [R7+URZ+0x30c30], R18 ;  /* 0x030c3012070095a7 */ /* 0x000e64000802007f */
[----:B-1----:R-:W-:Y:S05]  /*ecf0*/  @!P1 BRA `(.L_x_6713) ;  /* 0xfffffffc00f09947 */ /* 0x002fea000383ffff */
[----:B------:R-:W-:Y:S05]  /*ed00*/  BRA `(.L_x_6712) ;  /* 0xffffff7400507947 */ /* 0x000fea000383ffff */
.L_x_6788:
[----:B-1----:R1:W2:Y:S02]  /*ed10*/  SYNCS.PHASECHK.TRANS64.TRYWAIT P0, [R15+URZ+0x30c20], R2 ;  /* 0x030c20020f0075a7 */ /* 0x0022a4000800017f */
[----:B--2---:R-:W-:Y:S05]  /*ed20*/  @!P0 NANOSLEEP.SYNCS 0x989680 ;  /* 0x009896800000895d */ /* 0x004fea0003900000 */
[----:B------:R-:W2:Y:S02]  /*ed30*/  @!P0 SYNCS.PHASECHK.TRANS64 P0, [R15+URZ+0x30c20], R2 ;  /* 0x030c20020f0085a7 */ /* 0x000ea4000800007f */
[----:B--2---:R-:W-:Y:S05]  /*ed40*/  @!P0 BRA `(.L_x_6788) ;  /* 0xfffffffc00f08947 */ /* 0x004fea000383ffff */
[----:B------:R-:W-:Y:S05]  /*ed50*/  BRA `(.L_x_6816) ;  /* 0xffffffe400287947 */ /* 0x000fea000383ffff */
.L_x_6792:
[----:B---3--:R3:W4:Y:S02]  /*ed60*/  SYNCS.PHASECHK.TRANS64.TRYWAIT P1, [R15+URZ+0x30c40], R18 ;  /* 0x030c40120f0075a7 */ /* 0x008724000802017f */
[----:B----4-:R-:W-:Y:S05]  /*ed70*/  @!P1 NANOSLEEP.SYNCS 0x989680 ;  /* 0x009896800000995d */ /* 0x010fea0003900000 */
[----:B------:R-:W4:Y:S02]  /*ed80*/  @!P1 SYNCS.PHASECHK.TRANS64 P1, [R15+URZ+0x30c40], R18 ;  /* 0x030c40120f0095a7 */ /* 0x000f24000802007f */
[----:B----4-:R-:W-:Y:S05]  /*ed90*/  @!P1 BRA `(.L_x_6792) ;  /* 0xfffffffc00f09947 */ /* 0x010fea000383ffff */
[----:B------:R-:W-:Y:S05]  /*eda0*/  BRA `(.L_x_6817) ;  /* 0xffffffe8007c7947 */ /* 0x000fea000383ffff */
.L_x_6794:
[----:B-1----:R1:W2:Y:S02]  /*edb0*/  SYNCS.PHASECHK.TRANS64.TRYWAIT P1, [R15+URZ+0x30c28], R18 ;  /* 0x030c28120f0075a7 */ /* 0x0022a4000802017f */
[----:B--2---:R-:W-:Y:S05]  /*edc0*/  @!P1 NANOSLEEP.SYNCS 0x989680 ;  /* 0x009896800000995d */ /* 0x004fea0003900000 */
[----:B------:R-:W2:Y:S02]  /*edd0*/  @!P1 SYNCS.PHASECHK.TRANS64 P1, [R15+URZ+0x30c28], R18 ;  /* 0x030c28120f0095a7 */ /* 0x000ea4000802007f */
[----:B--2---:R-:W-:Y:S05]  /*ede0*/  @!P1 BRA `(.L_x_6794) ;  /* 0xfffffffc00f09947 */ /* 0x004fea000383ffff */
[----:B------:R-:W-:Y:S05]  /*edf0*/  BRA `(.L_x_6818) ;  /* 0xffffffec00007947 */ /* 0x000fea000383ffff */
.L_x_6796:
[----:B--2---:R2:W4:Y:S02]  /*ee00*/  SYNCS.PHASECHK.TRANS64.TRYWAIT P1, [R15+URZ+0x30c48], R18 ;  /* 0x030c48120f0075a7 */ /* 0x004524000802017f */
[----:B----4-:R-:W-:Y:S05]  /*ee10*/  @!P1 NANOSLEEP.SYNCS 0x989680 ;  /* 0x009896800000995d */ /* 0x010fea0003900000 */
[----:B------:R-:W4:Y:S02]  /*ee20*/  @!P1 SYNCS.PHASECHK.TRANS64 P1, [R15+URZ+0x30c48], R18 ;  /* 0x030c48120f0095a7 */ /* 0x000f24000802007f */
[----:B----4-:R-:W-:Y:S05]  /*ee30*/  @!P1 BRA `(.L_x_6796) ;  /* 0xfffffffc00f09947 */ /* 0x010fea000383ffff */
[----:B------:R-:W-:Y:S05]  /*ee40*/  BRA `(.L_x_6819) ;  /* 0xffffffec00847947 */ /* 0x000fea000383ffff */
.L_x_6798:
[----:B------:R-:W-:-:S07]  /*ee50*/  SHF.L.U32 R4, R10, 0x1f, RZ ;  /* 0x0000001f0a047819 */ /* 0x000fce00000006ff */
.L_x_6820:
[----:B----4-:R4:W1:Y:S02]  /*ee60*/  SYNCS.PHASECHK.TRANS64.TRYWAIT P1, [R15+URZ+0x30c20], R4 ;  /* 0x030c20040f0075a7 */ /* 0x010864000802017f */
[----:B-1----:R-:W-:Y:S05]  /*ee70*/  @!P1 NANOSLEEP.SYNCS 0x989680 ;  /* 0x009896800000995d */ /* 0x002fea0003900000 */
[----:B------:R-:W1:Y:S02]  /*ee80*/  @!P1 SYNCS.PHASECHK.TRANS64 P1, [R15+URZ+0x30c20], R4 ;  /* 0x030c20040f0095a7 */ /* 0x000e64000802007f */
[----:B-1----:R-:W-:Y:S05]  /*ee90*/  @!P1 BRA `(.L_x_6820) ;  /* 0xfffffffc00f09947 */ /* 0x002fea000383ffff */
[----:B------:R-:W-:Y:S05]  /*eea0*/  BRA `(.L_x_6821) ;  /* 0xffffffec00ec7947 */ /* 0x000fea000383ffff */
.L_x_6801:
[----:B-1----:R1:W4:Y:S02]  /*eeb0*/  SYNCS.PHASECHK.TRANS64.TRYWAIT P1, [R15+URZ+0x30c40], R12 ;  /* 0x030c400c0f0075a7 */ /* 0x002324000802017f */
[----:B----4-:R-:W-:Y:S05]  /*eec0*/  @!P1 NANOSLEEP.SYNCS 0x989680 ;  /* 0x009896800000995d */ /* 0x010fea0003900000 */
[----:B------:R-:W4:Y:S02]  /*eed0*/  @!P1 SYNCS.PHASECHK.TRANS64 P1, [R15+URZ+0x30c40], R12 ;  /* 0x030c400c0f0095a7 */ /* 0x000f24000802007f */
[----:B----4-:R-:W-:Y:S05]  /*eee0*/  @!P1 BRA `(.L_x_6801) ;  /* 0xfffffffc00f09947 */ /* 0x010fea000383ffff */
[----:B------:R-:W-:Y:S05]  /*eef0*/  BRA `(.L_x_6822) ;  /* 0xfffffff0008c7947 */ /* 0x000fea000383ffff */
.L_x_6803:
[----:B--2---:R2:W4:Y:S02]  /*ef00*/  SYNCS.PHASECHK.TRANS64.TRYWAIT P1, [R15+URZ+0x30c28], R12 ;  /* 0x030c280c0f0075a7 */ /* 0x004524000802017f */
[----:B----4-:R-:W-:Y:S05]  /*ef10*/  @!P1 NANOSLEEP.SYNCS 0x989680 ;  /* 0x009896800000995d */ /* 0x010fea0003900000 */
[----:B------:R-:W4:Y:S02]  /*ef20*/  @!P1 SYNCS.PHASECHK.TRANS64 P1, [R15+URZ+0x30c28], R12 ;  /* 0x030c280c0f0095a7 */ /* 0x000f24000802007f */
[----:B----4-:R-:W-:Y:S05]  /*ef30*/  @!P1 BRA `(.L_x_6803) ;  /* 0xfffffffc00f09947 */ /* 0x010fea000383ffff */
[----:B------:R-:W-:Y:S05]  /*ef40*/  BRA `(.L_x_6823) ;  /* 0xfffffff400047947 */ /* 0x000fea000383ffff */
.L_x_6805:
[----:B----4-:R4:W1:Y:S02]  /*ef50*/  SYNCS.PHASECHK.TRANS64.TRYWAIT P0, [R3+URZ+0x30c40], R0 ;  /* 0x030c4000030075a7 */ /* 0x010864000800017f */
[----:B-1----:R-:W-:Y:S05]  /*ef60*/  @!P0 NANOSLEEP.SYNCS 0x989680 ;  /* 0x009896800000895d */ /* 0x002fea0003900000 */
[----:B------:R-:W1:Y:S02]  /*ef70*/  @!P0 SYNCS.PHASECHK.TRANS64 P0, [R3+URZ+0x30c40], R0 ;  /* 0x030c4000030085a7 */ /* 0x000e64000800007f */
[----:B-1----:R-:W-:Y:S05]  /*ef80*/  @!P0 BRA `(.L_x_6805) ;  /* 0xfffffffc00f08947 */ /* 0x002fea000383ffff */
[----:B------:R-:W-:Y:S05]  /*ef90*/  BRA `(.L_x_6824) ;  /* 0xfffffff400987947 */ /* 0x000fea000383ffff */
.L_x_6807:
[----:B------:R-:W-:Y:S01]  /*efa0*/  BSSY B0, `(.L_x_6825) ;  /* 0x0000006000007945 */ /* 0x000fe20003800000 */
[----:B------:R-:W-:-:S07]  /*efb0*/  IMAD.MOV.U32 R15, RZ, RZ, -0x1 ;  /* 0xffffffffff0f7424 */ /* 0x000fce00078e00ff */
[----:B------:R-:W-:Y:S05]  /*efc0*/  WARPSYNC.COLLECTIVE R15, `(.L_x_6826) ;  /* 0x000000000f0c7348 */ /* 0x000fea0003c00000 */
[----:B------:R-:W-:Y:S02]  /*efd0*/  ELECT P6, UR62, PT ;  /* 0x00000000003e782f */ /* 0x000fe400038c0000 */
[----:B------:R-:W-:Y:S01]  /*efe0*/  MOV R14, UR62 ;  /* 0x0000003e000e7c02 */ /* 0x000fe20008000f00 */
[----:B------:R-:W-:Y:S10]  /*eff0*/  ENDCOLLECTIVE ;  /* 0x000000000000791b */ /* 0x000ff40003800000 */
.L_x_6826:
[----:B------:R-:W-:Y:S05]  /*f000*/  BSYNC B0 ;  /* 0x0000000000007941 */ /* 0x000fea0003800000 */
.L_x_6825:
[----:B------:R-:W-:Y:S05]  /*f010*/  BRA `(.L_x_6827) ;  /* 0xfffffff8002c7947 */ /* 0x000fea000383ffff */
.L_x_6809:
[----:B-1----:R1:W2:Y:S02]  /*f020*/  SYNCS.PHASECHK.TRANS64.TRYWAIT P0, [R7+URZ], R4 ;  /* 0x00000004070075a7 */ /* 0x0022a4000800017f */
[----:B--2---:R-:W-:Y:S05]  /*f030*/  @!P0 NANOSLEEP.SYNCS 0x989680 ;  /* 0x009896800000895d */ /* 0x004fea0003900000 */
[----:B------:R-:W2:Y:S02]  /*f040*/  @!P0 SYNCS.PHASECHK.TRANS64 P0, [R7+URZ], R4 ;  /* 0x00000004070085a7 */ /* 0x000ea4000800007f */
[----:B--2---:R-:W-:Y:S05]  /*f050*/  @!P0 BRA `(.L_x_6809) ;  /* 0xfffffffc00f08947 */ /* 0x004fea000383ffff */
[----:B------:R-:W-:Y:S05]  /*f060*/  BRA `(.L_x_6828) ;  /* 0xfffffff8006c7947 */ /* 0x000fea000383ffff */
.L_x_6810:
[----:B--2---:R2:W3:Y:S02]  /*f070*/  SYNCS.PHASECHK.TRANS64.TRYWAIT P0, [R3+URZ], R0 ;  /* 0x00000000030075a7 */ /* 0x0044e4000800017f */
[----:B---3--:R-:W-:Y:S05]  /*f080*/  @!P0 NANOSLEEP.SYNCS 0x989680 ;  /* 0x009896800000895d */ /* 0x008fea0003900000 */
[----:B------:R-:W3:Y:S02]  /*f090*/  @!P0 SYNCS.PHASECHK.TRANS64 P0, [R3+URZ], R0 ;  /* 0x00000000030085a7 */ /* 0x000ee4000800007f */
[----:B---3--:R-:W-:Y:S05]  /*f0a0*/  @!P0 BRA `(.L_x_6810) ;  /* 0xfffffffc00f08947 */ /* 0x008fea000383ffff */
[----:B------:R-:W-:Y:S05]  /*f0b0*/  BRA `(.L_x_6829) ;  /* 0xfffffff800607947 */ /* 0x000fea000383ffff */
.L_x_6812:
[----:B--2---:R2:W3:Y:S02]  /*f0c0*/  SYNCS.PHASECHK.TRANS64.TRYWAIT P0, [R5+URZ], R4 ;  /* 0x00000004050075a7 */ /* 0x0044e4000800017f */
[----:B---3--:R-:W-:Y:S05]  /*f0d0*/  @!P0 NANOSLEEP.SYNCS 0x989680 ;  /* 0x009896800000895d */ /* 0x008fea0003900000 */
[----:B------:R-:W3:Y:S02]  /*f0e0*/  @!P0 SYNCS.PHASECHK.TRANS64 P0, [R5+URZ], R4 ;  /* 0x00000004050085a7 */ /* 0x000ee4000800007f */
[----:B---3--:R-:W-:Y:S05]  /*f0f0*/  @!P0 BRA `(.L_x_6812) ;  /* 0xfffffffc00f08947 */ /* 0x008fea000383ffff */
[----:B------:R-:W-:Y:S05]  /*f100*/  BRA `(.L_x_6830) ;  /* 0xfffffff800647947 */ /* 0x000fea000383ffff */
.L_x_6831:
        /* <DEDUP_REMOVED lines=15> */
.L_x_7422:


//--------------------- .text._ZN7cutlass13device_kernelIN5flash11enable_sm90INS1_16FlashAttnBwdSm90INS1_25CollectiveMainloopBwdSm90ILi2ELi2ELi2EN4cute5tupleIJNS5_1CILi1EEES8_S8_EEENS6_IJNS7_ILi128EEESA_NS7_ILi64EEEEEENS_10bfloat16_tEfNS_4arch4Sm90ELb1ELb0ELb0ELb1ELb1ELb1ELb0ELb0ELi2ELi1ELi2ELi2ELb0EEENS1_21CollectiveEpilogueBwdISC_SD_SF_Li256ELb1ELb0ELi1EEENS1_25SingleTileBwdLPTSchedulerILb1ELi128ELb1EEEEEEEEEvNT_6ParamsE --------------------------
	.section	.text._ZN7cutlass13device_kernelIN5flash11enable_sm90INS1_16FlashAttnBwdSm90INS1_25CollectiveMainloopBwdSm90ILi2ELi2ELi2EN4cute5tupleIJNS5_1CILi1EEES8_S8_EEENS6_IJNS7_ILi128EEESA_NS7_ILi64EEEEEENS_10bfloat16_tEfNS_4arch4Sm90ELb1ELb0ELb0ELb1ELb1ELb1ELb0ELb0ELi2ELi1ELi2ELi2ELb0EEENS1_21CollectiveEpilogueBwdISC_SD_SF_Li256ELb1ELb0ELi1EEENS1_25SingleTileBwdLPTSchedulerILb1ELi128ELb1EEEEEEEEEvNT_6ParamsE,"ax",@progbits
	.align	128
.text._ZN7cutlass13device_kernelIN5flash11enable_sm90INS1_16FlashAttnBwdSm90INS1_25CollectiveMainloopBwdSm90ILi2ELi2ELi2EN4cute5tupleIJNS5_1CILi1EEES8_S8_EEENS6_IJNS7_ILi128EEESA_NS7_ILi64EEEEEENS_10bfloat16_tEfNS_4arch4Sm90ELb1ELb0ELb0ELb1ELb1ELb1ELb0ELb0ELi2ELi1ELi2ELi2ELb0EEENS1_21CollectiveEpilogueBwdISC_SD_SF_Li256ELb1ELb0ELi1EEENS1_25SingleTileBwdLPTSchedulerILb1ELi128ELb1EEEEEEEEEvNT_6ParamsE:
        .type           _ZN7cutlass13device_kernelIN5flash11enable_sm90INS1_16FlashAttnBwdSm90INS1_25CollectiveMainloopBwdSm90ILi2ELi2ELi2EN4cute5tupleIJNS5_1CILi1EEES8_S8_EEENS6_IJNS7_ILi128EEESA_NS7_ILi64EEEEEENS_10bfloat16_tEfNS_4arch4Sm90ELb1ELb0ELb0ELb1ELb1ELb1ELb0ELb0ELi2ELi1ELi2ELi2ELb0EEENS1_21CollectiveEpilogueBwdISC_SD_SF_Li256ELb1ELb0ELi1EEENS1_25SingleTileBwdLPTSchedulerILb1ELi128ELb1EEEEEEEEEvNT_6ParamsE,@function
        .size           _ZN7cutlass13device_kernelIN5flash11enable_sm90INS1_16FlashAttnBwdSm90INS1_25CollectiveMainloopBwdSm90ILi2ELi2ELi2EN4cute5tupleIJNS5_1CILi1EEES8_S8_EEENS6_IJNS7_ILi128EEESA_NS7_ILi64EEEEEENS_10bfloat16_tEfNS_4arch4Sm90ELb1ELb0ELb0ELb1ELb1ELb1ELb0ELb0ELi2ELi1ELi2ELi2ELb0EEENS1_21CollectiveEpilogueBwdISC_SD_SF_Li256ELb1ELb0ELi1EEENS1_25SingleTileBwdLPTSchedulerILb1ELi128ELb1EEEEEEEEEvNT_6ParamsE,(.L_x_7423 - _ZN7cutlass13device_kernelIN5flash11enable_sm90INS1_16FlashAttnBwdSm90INS1_25CollectiveMainloopBwdSm90ILi2ELi2ELi2EN4cute5tupleIJNS5_1CILi1EEES8_S8_EEENS6_IJNS7_ILi128EEESA_NS7_ILi64EEEEEENS_10bfloat16_tEfNS_4arch4Sm90ELb1ELb0ELb0ELb1ELb1ELb1ELb0ELb0ELi2ELi1ELi2ELi2ELb0EEENS1_21CollectiveEpilogueBwdISC_SD_SF_Li256ELb1ELb0ELi1EEENS1_25SingleTileBwdLPTSchedulerILb1ELi128ELb1EEEEEEEEEvNT_6ParamsE)
        .other          _ZN7cutlass13device_kernelIN5flash11enable_sm90INS1_16FlashAttnBwdSm90INS1_25CollectiveMainloopBwdSm90ILi2ELi2ELi2EN4cute5tupleIJNS5_1CILi1EEES8_S8_EEENS6_IJNS7_ILi128EEESA_NS7_ILi64EEEEEENS_10bfloat16_tEfNS_4arch4Sm90ELb1ELb0ELb0ELb1ELb1ELb1ELb0ELb0ELi2ELi1ELi2ELi2ELb0EEENS1_21CollectiveEpilogueBwdISC_SD_SF_Li256ELb1ELb0ELi1EEENS1_25SingleTileBwdLPTSchedulerILb1ELi128ELb1EEEEEEEEEvNT_6ParamsE,@"STO_CUDA_ENTRY STV_DEFAULT"
_ZN7cutlass13device_kernelIN5flash11enable_sm90INS1_16FlashAttnBwdSm90INS1_25CollectiveMainloopBwdSm90ILi2ELi2ELi2EN4cute5tupleIJNS5_1CILi1EEES8_S8_EEENS6_IJNS7_ILi128EEESA_NS7_ILi64EEEEEENS_10bfloat16_tEfNS_4arch4Sm90ELb1ELb0ELb0ELb1ELb1ELb1ELb0ELb0ELi2ELi1ELi2ELi2ELb0EEENS1_21CollectiveEpilogueBwdISC_SD_SF_Li256ELb1ELb0ELi1EEENS1_25SingleTileBwdLPTSchedulerILb1ELi128ELb1EEEEEEEEEvNT_6ParamsE:
        /* <DEDUP_REMOVED lines=24> */
.L_x_6833:
[----:B------:R-:W-:Y:S05]  /*0180*/  BSYNC B0 ;  /* 0x0000000000007941 */ /* 0x000fea0003800000 */
.L_x_6832:
        /* <DEDUP_REMOVED lines=37> */
.L_x_6834:
        /* <DEDUP_REMOVED lines=22> */
.L_x_6835:
[----:B------:R-:W-:Y:S01]  /*0540*/  PLOP3.LUT P0, PT, PT, PT, UP0, 0x80, 0x0 ;  /* 0x000000000000781c */ /* 0x000fe20003f0f008 */
[----:B------:R-:W-:Y:S01]  /*0550*/  NOP ;  /* 0x0000000000007918 */ /* 0x000fe20000000000 */
[----:B------:R-:W-:Y:S01]  /*0560*/  ULDC.64 UR38, c[0x0][0x208] ;  /* 0x0000820000267ab9 */ /* 0x000fe20000000a00 */
[----:B------:R-:W-:Y:S01]  /*0570*/  BSSY B6, `(.L_x_6836) ;  /* 0x0000eea000067945 */ /* 0x000fe20003800000 */
[----:B-12-4-:R-:W-:Y:S09]  /*0580*/  BAR.SYNC.DEFER_BLOCKING 0x0 ;  /* 0x0000000000007b1d */ /* 0x016ff20000010000 */
[----:B------:R-:W-:Y:S05]  /*0590*/  @!P0 BRA `(.L_x_6837) ;  /* 0x000000a800b88947 */ /* 0x000fea0003800000 */
.L_x_6838:
        /* <DEDUP_REMOVED lines=32> */
.L_x_6839:
[----:B------:R-:W-:Y:S01]  /*07a0*/  ULDC UR8, c[0x0][0x8c4] ;  /* 0x0002310000087ab9 */ /* 0x000fe20000000800 */
[----:B------:R-:W-:Y:S01]  /*07b0*/  UMOV UR7, UR9 ;  /* 0x0000000900077c82 */ /* 0x000fe20008000000 */
[----:B------:R-:W-:-:S11]  /*07c0*/  UISETP.NE.AND UP0, UPT, UR8, 0x1, UPT ;  /* 0x000000010800788c */ /* 0x000fd6000bf05270 */
[----:B------:R-:W-:Y:S02]  /*07d0*/  @UP0 ULDC.64 UR10, c[0x0][0x8c8] ;  /* 0x00023200000a0ab9 */ /* 0x000fe40000000a00 */
[----:B------:R-:W-:-:S04]  /*07e0*/  UIMAD.WIDE.U32 UR4, UR9, UR10, URZ ;  /* 0x0000000a090472a5 */ /* 0x000fc8000f8e003f */
[----:B------:R-:W-:-:S04]  /*07f0*/  @UP0 USHF.R.U32.HI UR7, URZ, UR11, UR5 ;  /* 0x0000000b3f070299 */ /* 0x000fc80008011605 */
[----:B------:R-:W-:-:S12]  /*0800*/  UIMAD UR4, UR7, UR8, URZ ;  /* 0x00000008070472a4 */ /* 0x000fd8000f8e023f */
.L_x_6840:
        /* <DEDUP_REMOVED lines=23> */
.L_x_6841:
        /* <DEDUP_REMOVED lines=14> */
.L_x_6843:
[----:B------:R-:W-:-:S05]  /*0a60*/  ULDC UR4, c[0x0][0x8ec] ;  /* 0x00023b0000047ab9 */ /* 0x000fca0000000800 */
.L_x_6842:
        /* <DEDUP_REMOVED lines=25> */
.L_x_6845:
        /* <DEDUP_REMOVED lines=14> */
.L_x_6846:
        /* <DEDUP_REMOVED lines=11> */
.L_x_6847:
        /* <DEDUP_REMOVED lines=13> */
.L_x_6848:
        /* <DEDUP_REMOVED lines=68> */
.L_x_6851:
        /* <DEDUP_REMOVED lines=15> */
.L_x_6850:
        /* <DEDUP_REMOVED lines=22> */
.L_x_6853:
        /* <DEDUP_REMOVED lines=15> */
.L_x_6852:
[----:B------:R-:W-:Y:S01]  /*15e0*/  SHF.R.S32.HI R5, RZ, 0x1f, R16 ;  /* 0x0000001fff057819 */ /* 0x000fe20000011410 */
[----:B------:R-:W-:-:S03]  /*15f0*/  UMOV UR4, 0xffffffff ;  /* 0xffffffff00047882 */ /* 0x000fc60000000000 */
[----:B------:R-:W-:-:S04]  /*1600*/  LEA.HI R0, R5, R16, RZ, 0x7 ;  /* 0x0000001005007211 */ /* 0x000fc800078f38ff */
[----:B------:R-:W-:Y:S01]  /*1610*/  SHF.R.S32.HI R13, RZ, 0x7, R0 ;  /* 0x00000007ff0d7819 */ /* 0x000fe20000011400 */
[----:B------:R-:W-:Y:S06]  /*1620*/  BRA.DIV UR4, `(.L_x_6854) ;  /* 0x000000de04807947 */ /* 0x000fec000b800000 */
[----:B------:R1:W2:Y:S02]  /*1630*/  SHFL.IDX PT, R14, R13, RZ, 0x1f ;  /* 0x00001fff0d0e7589 */ /* 0x0002a400000e0000 */
.L_x_6997:
        /* <DEDUP_REMOVED lines=24> */
.L_x_6855:
        /* <DEDUP_REMOVED lines=128> */
.L_x_6868:
[----:B------:R-:W-:-:S06]  /*1fc0*/  ULOP3.LUT UR4, UR36, 0x1, URZ, 0xfc, !UPT ;  /* 0x0000000124047892 */ /* 0x000fcc000f8efc3f */
[----:B---3--:R-:W-:-:S05]  /*1fd0*/  IMAD.U32 R5, RZ, RZ, UR4 ;  /* 0x00000004ff057e24 */ /* 0x008fca000f8e00ff */
[----:B------:R-:W-:-:S13]  /*1fe0*/  ISETP.NE.AND P0, PT, R5, 0x3, PT ;  /* 0x000000030500780c */ /* 0x000fda0003f05270 */
[----:B------:R-:W-:Y:S05]  /*1ff0*/  @!P0 BRA `(.L_x_6858) ;  /* 0x0000000000048947 */ /* 0x000fea0003800000 */
[----:B------:R-:W-:Y:S01]  /*2000*/  BPT.TRAP 0x1 ;  /* 0x000000040000795c */ /* 0x000fe20000300000 */
.L_x_6858:
[----:B------:R-:W-:Y:S01]  /*2010*/  IMAD R6, R0, 0x8, R236 ;  /* 0x0000000800067824 */ /* 0x000fe200078e02ec */
[----:B------:R-:W-:-:S04]  /*2020*/  SHF.L.U32 R21, R4, 0x1f, RZ ;  /* 0x0000001f04157819 */ /* 0x000fc800000006ff */
[----:B------:R1:W2:Y:S01]  /*2030*/  SYNCS.PHASECHK.TRANS64.TRYWAIT P1, [R6+URZ+0x30c10], R21 ;  /* 0x030c1015060075a7 */ /* 0x0002a2000802017f */
[----:B------:R-:W-:Y:S05]  /*2040*/  @!P0 BRA `(.L_x_6859) ;  /* 0x0000000000048947 */ /* 0x000fea0003800000 */
[----:B------:R-:W-:Y:S01]  /*2050*/  BPT.TRAP 0x1 ;  /* 0x000000040000795c */ /* 0x000fe20000300000 */
.L_x_6859:
[----:B------:R-:W-:-:S05]  /*2060*/  VIADD R5, R236, 0x10000 ;  /* 0x00010000ec057836 */ /* 0x000fca0000000000 */
[----:B------:R-:W-:-:S04]  /*2070*/  SHF.R.U32.HI R5, RZ, 0x4, R5 ;  /* 0x00000004ff057819 */ /* 0x000fc80000011605 */
[----:B------:R-:W-:Y:S01]  /*2080*/  LOP3.LUT R5, R5, 0x3fff, RZ, 0xc0, !PT ;  /* 0x00003fff05057812 */ /* 0x000fe200078ec0ff */
[----:B--2---:R-:W-:Y:S06]  /*2090*/  @P1 BRA `(.L_x_6860) ;  /* 0x0000000000081947 */ /* 0x004fec0003800000 */
[----:B------:R-:W2:Y:S02]  /*20a0*/  SYNCS.PHASECHK.TRANS64.TRYWAIT P1, [R6+URZ+0x30c10], R21 ;  /* 0x030c1015060075a7 */ /* 0x000ea4000802017f */
[----:B--2---:R-:W-:Y:S05]  /*20b0*/  @!P1 BRA `(.L_x_6861) ;  /* 0x000000d4000c9947 */ /* 0x004fea0003800000 */
.L_x_6860:
        /* <DEDUP_REMOVED lines=64> */
.L_x_6862:
[----:B------:R1:W1:Y:S01]  /*24c0*/  SYNCS.PHASECHK.TRANS64.TRYWAIT P1, [R6+URZ+0x30c30], R21 ;  /* 0x030c3015060075a7 */ /* 0x000262000802017f */
[----:B------:R-:W-:Y:S05]  /*24d0*/  @!P0 BRA `(.L_x_6863) ;  /* 0x0000000000048947 */ /* 0x000fea0003800000 */
[----:B------:R-:W-:Y:S01]  /*24e0*/  BPT.TRAP 0x1 ;  /* 0x000000040000795c */ /* 0x000fe20000300000 */
.L_x_6863:
[----:B------:R-:W-:-:S05]  /*24f0*/  VIADD R15, R236, 0x18000 ;  /* 0x00018000ec0f7836 */ /* 0x000fca0000000000 */
[----:B------:R-:W-:-:S04]  /*2500*/  SHF.R.U32.HI R15, RZ, 0x4, R15 ;  /* 0x00000004ff0f7819 */ /* 0x000fc8000001160f */
[----:B------:R-:W-:-:S04]  /*2510*/  LOP3.LUT R15, R15, 0x3fff, RZ, 0xc0, !PT ;  /* 0x00003fff0f0f7812 */ /* 0x000fc800078ec0ff */
[----:B------:R-:W-:Y:S01]  /*2520*/  LOP3.LUT R17, R15, 0x10000, RZ, 0xfc, !PT ;  /* 0x000100000f117812 */ /* 0x000fe200078efcff */
[----:B-1----:R-:W-:Y:S06]  /*2530*/  @P1 BRA `(.L_x_6864) ;  /* 0x0000000000081947 */ /* 0x002fec0003800000 */
[----:B------:R-:W1:Y:S02]  /*2540*/  SYNCS.PHASECHK.TRANS64.TRYWAIT P1, [R6+URZ+0x30c30], R21 ;  /* 0x030c3015060075a7 */ /* 0x000e64000802017f */
[----:B-1----:R-:W-:Y:S05]  /*2550*/  @!P1 BRA `(.L_x_6865) ;  /* 0x000000cc00f89947 */ /* 0x002fea0003800000 */
.L_x_6864:
        /* <DEDUP_REMOVED lines=690> */
.L_x_6866:
        /* <DEDUP_REMOVED lines=68> */
.L_x_6867:
        /* <DEDUP_REMOVED lines=12> */
.L_x_6857:
        /* <DEDUP_REMOVED lines=116> */
.L_x_6880:
[----:B------:R-:W-:-:S05]  /*5cc0*/  IMAD.U32 R7, RZ, RZ, UR36 ;  /* 0x00000024ff077e24 */ /* 0x000fca000f8e00ff */
[----:B------:R-:W-:-:S04]  /*5cd0*/  LOP3.LUT R7, R7, 0x1, RZ, 0xfc, !PT ;  /* 0x0000000107077812 */ /* 0x000fc800078efcff */
[----:B------:R-:W-:-:S13]  /*5ce0*/  ISETP.NE.AND P0, PT, R7, 0x3, PT ;  /* 0x000000030700780c */ /* 0x000fda0003f05270 */
[----:B--2---:R-:W-:Y:S05]  /*5cf0*/  @!P0 BRA `(.L_x_6870) ;  /* 0x0000000000048947 */ /* 0x004fea0003800000 */
[----:B------:R-:W-:Y:S01]  /*5d00*/  BPT.TRAP 0x1 ;  /* 0x000000040000795c */ /* 0x000fe20000300000 */
.L_x_6870:
[----:B------:R-:W-:Y:S01]  /*5d10*/  IMAD R7, R0, 0x8, R236 ;  /* 0x0000000800077824 */ /* 0x000fe200078e02ec */
[----:B------:R-:W-:-:S04]  /*5d20*/  SHF.L.U32 R18, R4, 0x1f, RZ ;  /* 0x0000001f04127819 */ /* 0x000fc800000006ff */
[----:B------:R1:W2:Y:S01]  /*5d30*/  SYNCS.PHASECHK.TRANS64.TRYWAIT P1, [R7+URZ+0x30c10], R18 ;  /* 0x030c1012070075a7 */ /* 0x0002a2000802017f */
[----:B------:R-:W-:Y:S05]  /*5d40*/  @!P0 BRA `(.L_x_6871) ;  /* 0x0000000000048947 */ /* 0x000fea0003800000 */
[----:B------:R-:W-:Y:S01]  /*5d50*/  BPT.TRAP 0x1 ;  /* 0x000000040000795c */ /* 0x000fe20000300000 */
.L_x_6871:
[----:B---3--:R-:W-:-:S05]  /*5d60*/  VIADD R8, R236, 0x10000 ;  /* 0x00010000ec087836 */ /* 0x008fca0000000000 */
[----:B------:R-:W-:-:S04]  /*5d70*/  SHF.R.U32.HI R8, RZ, 0x4, R8 ;  /* 0x00000004ff087819 */ /* 0x000fc80000011608 */
[----:B------:R-:W-:-:S04]  /*5d80*/  LOP3.LUT R8, R8, 0x3fff, RZ, 0xc0, !PT ;  /* 0x00003fff08087812 */ /* 0x000fc800078ec0ff */
[----:B------:R-:W-:Y:S01]  /*5d90*/  LOP3.LUT R9, R8, 0x10000, RZ, 0xfc, !PT ;  /* 0x0001000008097812 */ /* 0x000fe200078efcff */
[----:B--2---:R-:W-:Y:S06]  /*5da0*/  @P1 BRA `(.L_x_6872) ;  /* 0x0000000000081947 */ /* 0x004fec0003800000 */
[----:B------:R-:W2:Y:S02]  /*5db0*/  SYNCS.PHASECHK.TRANS64.TRYWAIT P1, [R7+URZ+0x30c10], R18 ;  /* 0x030c1012070075a7 */ /* 0x000ea4000802017f */
[----:B--2---:R-:W-:Y:S05]  /*5dc0*/  @!P1 BRA `(.L_x_6873) ;  /* 0x0000009400f09947 */ /* 0x004fea0003800000 */
.L_x_6872:
        /* <DEDUP_REMOVED lines=63> */
.L_x_6874:
[----:B------:R1:W1:Y:S01]  /*61c0*/  SYNCS.PHASECHK.TRANS64.TRYWAIT P1, [R7+URZ+0x30c30], R18 ;  /* 0x030c3012070075a7 */ /* 0x000262000802017f */
[----:B------:R-:W-:Y:S05]  /*61d0*/  @!P0 BRA `(.L_x_6875) ;  /* 0x0000000000048947 */ /* 0x000fea0003800000 */
[----:B------:R-:W-:Y:S01]  /*61e0*/  BPT.TRAP 0x1 ;  /* 0x000000040000795c */ /* 0x000fe20000300000 */
.L_x_6875:
        /* <DEDUP_REMOVED lines=8> */
.L_x_6876:
        /* <DEDUP_REMOVED lines=627> */
.L_x_6878:
        /* <DEDUP_REMOVED lines=70> */
.L_x_6879:
        /* <DEDUP_REMOVED lines=12> */
.L_x_6869:
        /* <DEDUP_REMOVED lines=34> */
.L_x_6849:
        /* <DEDUP_REMOVED lines=120> */
.L_x_6882:
        /* <DEDUP_REMOVED lines=51> */
.L_x_6884:
[----:B------:R-:W-:Y:S05]  /*9b90*/  BSYNC B0 ;  /* 0x0000000000007941 */ /* 0x000fea0003800000 */
.L_x_6883:
        /* <DEDUP_REMOVED lines=17> */
.L_x_6886:
[----:B------:R-:W-:Y:S05]  /*9cb0*/  BSYNC B0 ;  /* 0x0000000000007941 */ /* 0x000fea0003800000 */
.L_x_6885:
        /* <DEDUP_REMOVED lines=16> */
.L_x_6888:
[----:B------:R-:W-:Y:S05]  /*9dc0*/  BSYNC B0 ;  /* 0x0000000000007941 */ /* 0x000fea0003800000 */
.L_x_6887:
        /* <DEDUP_REMOVED lines=16> */
.L_x_6890:
[----:B------:R-:W-:Y:S05]  /*9ed0*/  BSYNC B0 ;  /* 0x0000000000007941 */ /* 0x000fea0003800000 */
.L_x_6889:
        /* <DEDUP_REMOVED lines=28> */
.L_x_6892:
[----:B------:R-:W-:Y:S05]  /*a0a0*/  BSYNC B0 ;  /* 0x0000000000007941 */ /* 0x000fea0003800000 */
.L_x_6891:
        /* <DEDUP_REMOVED lines=15> */
.L_x_6894:
[----:B------:R-:W-:Y:S05]  /*a1a0*/  BSYNC B0 ;  /* 0x0000000000007941 */ /* 0x000fea0003800000 */
.L_x_6893:
        /* <DEDUP_REMOVED lines=15> */
.L_x_6896:
[----:B------:R-:W-:Y:S05]  /*a2a0*/  BSYNC B0 ;  /* 0x0000000000007941 */ /* 0x000fea0003800000 */
.L_x_6895:
        /* <DEDUP_REMOVED lines=15> */
.L_x_6881:
        /* <DEDUP_REMOVED lines=37> */
.L_x_6897:
        /* <DEDUP_REMOVED lines=44> */
.L_x_6899:
[----:B------:R-:W-:Y:S05]  /*a8b0*/  BSYNC B0 ;  /* 0x0000000000007941 */ /* 0x000fea0003800000 */
.L_x_6898:
        /* <DEDUP_REMOVED lines=16> */
.L_x_6901:
[----:B------:R-:W-:Y:S05]  /*a9c0*/  BSYNC B0 ;  /* 0x0000000000007941 */ /* 0x000fea0003800000 */
.L_x_6900:
        /* <DEDUP_REMOVED lines=15> */
.L_x_6903:
[----:B------:R-:W-:Y:S05]  /*aac0*/  BSYNC B0 ;  /* 0x0000000000007941 */ /* 0x000fea0003800000 */
.L_x_6902:
        /* <DEDUP_REMOVED lines=15> */
.L_x_6905:
[----:B------:R-:W-:Y:S05]  /*abc0*/  BSYNC B0 ;  /* 0x0000000000007941 */ /* 0x000fea0003800000 */
.L_x_6904:
        /* <DEDUP_REMOVED lines=27> */
.L_x_6907:
[----:B------:R-:W-:Y:S05]  /*ad80*/  BSYNC B0 ;  /* 0x0000000000007941 */ /* 0x000fea0003800000 */
.L_x_6906:
        /* <DEDUP_REMOVED lines=15> */
.L_x_6909:
[----:B------:R-:W-:Y:S05]  /*ae80*/  BSYNC B0 ;  /* 0x0000000000007941 */ /* 0x000fea0003800000 */
.L_x_6908:
        /* <DEDUP_REMOVED lines=15> */
.L_x_6911:
[----:B------:R-:W-:Y:S05]  /*af80*/  BSYNC B0 ;  /* 0x0000000000007941 */ /* 0x000fea0003800000 */
.L_x_6910:
        /* <DEDUP_REMOVED lines=15> */
.L_x_6837:
        /* <DEDUP_REMOVED lines=29> */
.L_x_6913:
[----:B------:R-:W-:Y:S01]  /*b250*/  ULDC UR9, c[0x0][0x8c4] ;  /* 0x0002310000097ab9 */ /* 0x000fe20000000800 */
[----:B------:R-:W-:Y:S01]  /*b260*/  UMOV UR7, UR8 ;  /* 0x0000000800077c82 */ /* 0x000fe20008000000 */
[----:B------:R-:W-:-:S11]  /*b270*/  UISETP.NE.AND UP0, UPT, UR9, 0x1, UPT ;  /* 0x000000010900788c */ /* 0x000fd6000bf05270 */
[----:B------:R-:W-:Y:S02]  /*b280*/  @UP0 ULDC.64 UR10, c[0x0][0x8c8] ;  /* 0x00023200000a0ab9 */ /* 0x000fe40000000a00 */
[----:B------:R-:W-:-:S04]  /*b290*/  UIMAD.WIDE.U32 UR4, UR8, UR10, URZ ;  /* 0x0000000a080472a5 */ /* 0x000fc8000f8e003f */
[----:B------:R-:W-:-:S04]  /*b2a0*/  @UP0 USHF.R.U32.HI UR7, URZ, UR11, UR5 ;  /* 0x0000000b3f070299 */ /* 0x000fc80008011605 */
[----:B------:R-:W-:-:S12]  /*b2b0*/  UIMAD UR4, UR7, UR9, URZ ;  /* 0x00000009070472a4 */ /* 0x000fd8000f8e023f */
.L_x_6914:
        /* <DEDUP_REMOVED lines=23> */
.L_x_6915:
        /* <DEDUP_REMOVED lines=13> */
.L_x_6917:
[----:B------:R-:W-:-:S05]  /*b500*/  ULDC UR4, c[0x0][0x8ec] ;  /* 0x00023b0000047ab9 */ /* 0x000fca0000000800 */
.L_x_6916:
        /* <DEDUP_REMOVED lines=48> */
.L_x_6918:
        /* <DEDUP_REMOVED lines=13> */
.L_x_6919:
        /* <DEDUP_REMOVED lines=12> */
.L_x_6920:
[----:B------:R-:W-:Y:S01]  /*b9a0*/  ULEA UR8, UR7, UR14, 0x7 ;  /* 0x0000000e07087291 */ /* 0x000fe2000f8e383f */
[----:B------:R-:W-:-:S03]  /*b9b0*/  ULDC UR9, c[0x0][0x74c] ;  /* 0x0001d30000097ab9 */ /* 0x000fc60000000800 */
[----:B------:R-:W-:Y:S02]  /*b9c0*/  UIADD3 UR9, UR8, -UR9, -UR11 ;  /* 0x8000000908097290 */ /* 0x000fe4000fffe80b */
        /* <DEDUP_REMOVED lines=65> */
.L_x_6924:
[----:B------:R-:W2:Y:S04]  /*bde0*/  LDG.E.STRONG.GPU R4, desc[UR38][R2.64] ;  /* 0x0000002602047981 */ /* 0x000ea8000c1ef900 */
[----:B--2---:R-:W-:Y:S01]  /*bdf0*/  CCTL.IVALL ;  /* 0x00000000ff00798f */ /* 0x004fe20002000000 */
[----:B------:R-:W-:Y:S05]  /*be00*/  YIELD ;  /* 0x0000000000007946 */ /* 0x000fea0003800000 */
[----:B------:R-:W-:-:S13]  /*be10*/  ISETP.NE.AND P1, PT, R4, R5, PT ;  /* 0x000000050400720c */ /* 0x000fda0003f25270 */
[----:B------:R-:W-:Y:S05]  /*be20*/  @P1 BRA `(.L_x_6924) ;  /* 0xfffffffc00ec1947 */ /* 0x000fea000383ffff */
.L_x_6923:
[----:B------:R-:W-:Y:S05]  /*be30*/  BSYNC B0 ;  /* 0x0000000000007941 */ /* 0x000fea0003800000 */
.L_x_6922:
[----:B------:R-:W-:-:S03]  /*be40*/  UMOV UR6, 0xffffffff ;  /* 0xffffffff00067882 */ /* 0x000fc60000000000 */
[----:B------:R-:W-:Y:S05]  /*be50*/  BRA.DIV UR6, `(.L_x_6925) ;  /* 0x0000003606f47947 */ /* 0x000fea000b800000 */
[----:B------:R-:W-:Y:S01]  /*be60*/  NOP ;  /* 0x0000000000007918 */ /* 0x000fe20000000000 */
.L_x_7000:
        /* <DEDUP_REMOVED lines=22> */
.L_x_6927:
[----:B------:R-:W-:Y:S05]  /*bfd0*/  BSYNC B0 ;  /* 0x0000000000007941 */ /* 0x000fea0003800000 */
.L_x_6926:
        /* <DEDUP_REMOVED lines=20> */
.L_x_6929:
[----:B------:R-:W-:Y:S05]  /*c120*/  BSYNC B0 ;  /* 0x0000000000007941 */ /* 0x000fea0003800000 */
.L_x_6928:
[----:B------:R-:W-:Y:S06]  /*c130*/  BAR.ARV 0xa, 0xa0 ;  /* 0x0282800000007b1d */ /* 0x000fec0000002000 */
[----:B------:R-:W-:Y:S04]  /*c140*/  BSSY B0, `(.L_x_6930) ;  /* 0x0000003000007945 */ /* 0x000fe80003800000 */
[----:B------:R-:W-:Y:S05]  /*c150*/  @!P0 BRA `(.L_x_6931) ;  /* 0x0000000000048947 */ /* 0x000fea0003800000 */
[----:B------:R-:W-:-:S04]  /*c160*/  DEPBAR.LE SB0, 0x0 ;  /* 0x000080000000791a */ /* 0x000fc80000000000 */
.L_x_6931:
[----:B------:R-:W-:Y:S05]  /*c170*/  BSYNC B0 ;  /* 0x0000000000007941 */ /* 0x000fea0003800000 */
.L_x_6930:
        /* <DEDUP_REMOVED lines=19> */
.L_x_6933:
[----:B------:R-:W-:Y:S05]  /*c2b0*/  BSYNC B0 ;  /* 0x0000000000007941 */ /* 0x000fea0003800000 */
.L_x_6932:
[----:B------:R-:W-:Y:S01]  /*c2c0*/  UIADD3 UR7, UR13, 0x1, URZ ;  /* 0x000000010d077890 */ /* 0x000fe2000fffe03f */
[----:B------:R-:W-:Y:S11]  /*c2d0*/  BRA `(.L_x_6934) ;  /* 0x0000000000047947 */ /* 0x000ff60003800000 */
.L_x_6921:
[----:B------:R-:W-:-:S05]  /*c2e0*/  UMOV UR7, UR13 ;  /* 0x0000000d00077c82 */ /* 0x000fca0008000000 */
.L_x_6934:
        /* <DEDUP_REMOVED lines=16> */
.L_x_6959:
        /* <DEDUP_REMOVED lines=18> */
.L_x_6937:
[----:B------:R-:W2:Y:S04]  /*c510*/  LDG.E.STRONG.GPU R4, desc[UR38][R2.64] ;  /* 0x0000002602047981 */ /* 0x000ea8000c1ef900 */
[----:B--2---:R-:W-:Y:S01]  /*c520*/  CCTL.IVALL ;  /* 0x00000000ff00798f */ /* 0x004fe20002000000 */
[----:B------:R-:W-:Y:S05]  /*c530*/  YIELD ;  /* 0x0000000000007946 */ /* 0x000fea0003800000 */
[----:B------:R-:W-:-:S13]  /*c540*/  ISETP.NE.AND P1, PT, R4, R5, PT ;  /* 0x000000050400720c */ /* 0x000fda0003f25270 */
[----:B------:R-:W-:Y:S05]  /*c550*/  @P1 BRA `(.L_x_6937) ;  /* 0xfffffffc00ec1947 */ /* 0x000fea000383ffff */
.L_x_6936:
[----:B------:R-:W-:Y:S05]  /*c560*/  BSYNC B0 ;  /* 0x0000000000007941 */ /* 0x000fea0003800000 */
.L_x_6935:
[----:B------:R-:W-:-:S03]  /*c570*/  UMOV UR24, 0xffffffff ;  /* 0xffffffff00187882 */ /* 0x000fc60000000000 */
[----:B------:R-:W-:Y:S05]  /*c580*/  BRA.DIV UR24, `(.L_x_6938) ;  /* 0x0000003218447947 */ /* 0x000fea000b800000 */
[----:B------:R-:W-:Y:S01]  /*c590*/  NOP ;  /* 0x0000000000007918 */ /* 0x000fe20000000000 */
.L_x_7003:
        /* <DEDUP_REMOVED lines=19> */
.L_x_6940:
[----:B------:R-:W-:Y:S05]  /*c6d0*/  BSYNC B0 ;  /* 0x0000000000007941 */ /* 0x000fea0003800000 */
.L_x_6939:
        /* <DEDUP_REMOVED lines=15> */
.L_x_6942:
[----:B------:R-:W-:Y:S05]  /*c7d0*/  BSYNC B0 ;  /* 0x0000000000007941 */ /* 0x000fea0003800000 */
.L_x_6941:
[----:B------:R-:W-:Y:S06]  /*c7e0*/  BAR.ARV 0xa, 0xa0 ;  /* 0x0282800000007b1d */ /* 0x000fec0000002000 */
[----:B------:R-:W-:Y:S04]  /*c7f0*/  BSSY B0, `(.L_x_6943) ;  /* 0x0000003000007945 */ /* 0x000fe80003800000 */
[----:B------:R-:W-:Y:S05]  /*c800*/  @!P0 BRA `(.L_x_6944) ;  /* 0x0000000000048947 */ /* 0x000fea0003800000 */
[----:B------:R-:W-:-:S04]  /*c810*/  DEPBAR.LE SB0, 0x0 ;  /* 0x000080000000791a */ /* 0x000fc80000000000 */
.L_x_6944:
[----:B------:R-:W-:Y:S05]  /*c820*/  BSYNC B0 ;  /* 0x0000000000007941 */ /* 0x000fea0003800000 */
.L_x_6943:
        /* <DEDUP_REMOVED lines=19> */
.L_x_6946:
[----:B------:R-:W-:Y:S05]  /*c960*/  BSYNC B0 ;  /* 0x0000000000007941 */ /* 0x000fea0003800000 */
.L_x_6945:
        /* <DEDUP_REMOVED lines=17> */
.L_x_6949:
[----:B------:R-:W2:Y:S04]  /*ca80*/  LDG.E.STRONG.GPU R4, desc[UR38][R2.64] ;  /* 0x0000002602047981 */ /* 0x000ea8000c1ef900 */
[----:B--2---:R-:W-:Y:S01]  /*ca90*/  CCTL.IVALL ;  /* 0x00000000ff00798f */ /* 0x004fe20002000000 */
[----:B------:R-:W-:Y:S05]  /*caa0*/  YIELD ;  /* 0x0000000000007946 */ /* 0x000fea0003800000 */
[----:B------:R-:W-:-:S13]  /*cab0*/  ISETP.NE.AND P1, PT, R4, R5, PT ;  /* 0x000000050400720c */ /* 0x000fda0003f25270 */
[----:B------:R-:W-:Y:S05]  /*cac0*/  @P1 BRA `(.L_x_6949) ;  /* 0xfffffffc00ec1947 */ /* 0x000fea000383ffff */
.L_x_6948:
[----:B------:R-:W-:Y:S05]  /*cad0*/  BSYNC B0 ;  /* 0x0000000000007941 */ /* 0x000fea0003800000 */
.L_x_6947:
[----:B------:R-:W-:-:S03]  /*cae0*/  UMOV UR18, 0xffffffff ;  /* 0xffffffff00127882 */ /* 0x000fc60000000000 */
[----:B------:R-:W-:Y:S05]  /*caf0*/  BRA.DIV UR18, `(.L_x_6950) ;  /* 0x0000002e12047947 */ /* 0x000fea000b800000 */
[----:B------:R-:W-:Y:S01]  /*cb00*/  NOP ;  /* 0x0000000000007918 */ /* 0x000fe20000000000 */
.L_x_7006:
        /* <DEDUP_REMOVED lines=15> */
.L_x_6952:
[----:B------:R-:W-:Y:S05]  /*cc00*/  BSYNC B0 ;  /* 0x0000000000007941 */ /* 0x000fea0003800000 */
.L_x_6951:
        /* <DEDUP_REMOVED lines=15> */
.L_x_6954:
[----:B------:R-:W-:Y:S05]  /*cd00*/  BSYNC B0 ;  /* 0x0000000000007941 */ /* 0x000fea0003800000 */
.L_x_6953:
[----:B------:R-:W-:Y:S06]  /*cd10*/  BAR.ARV 0xa, 0xa0 ;  /* 0x0282800000007b1d */ /* 0x000fec0000002000 */
[----:B------:R-:W-:Y:S04]  /*cd20*/  BSSY B0, `(.L_x_6955) ;  /* 0x0000003000007945 */ /* 0x000fe80003800000 */
[----:B------:R-:W-:Y:S05]  /*cd30*/  @!P0 BRA `(.L_x_6956) ;  /* 0x0000000000048947 */ /* 0x000fea0003800000 */
[----:B------:R-:W-:-:S04]  /*cd40*/  DEPBAR.LE SB0, 0x0 ;  /* 0x000080000000791a */ /* 0x000fc80000000000 */
.L_x_6956:
[----:B------:R-:W-:Y:S05]  /*cd50*/  BSYNC B0 ;  /* 0x0000000000007941 */ /* 0x000fea0003800000 */
.L_x_6955:
        /* <DEDUP_REMOVED lines=19> */
.L_x_6958:
[----:B------:R-:W-:Y:S05]  /*ce90*/  BSYNC B0 ;  /* 0x0000000000007941 */ /* 0x000fea0003800000 */
.L_x_6957:
[----:B------:R-:W-:Y:S02]  /*cea0*/  UIADD3 UR7, UR7, 0x2, URZ ;  /* 0x0000000207077890 */ /* 0x000fe4000fffe03f */
[----:B------:R-:W-:Y:S02]  /*ceb0*/  UIADD3 UR6, UR6, 0x4000, URZ ;  /* 0x0000400006067890 */ /* 0x000fe4000fffe03f */
[----:B------:R-:W-:-:S06]  /*cec0*/  UISETP.GE.AND UP0, UPT, UR7, UR12, UPT ;  /* 0x0000000c0700728c */ /* 0x000fcc000bf06270 */
[----:B------:R-:W-:-:S13]  /*ced0*/  PLOP3.LUT P1, PT, PT, PT, UP0, 0x80, 0x0 ;  /* 0x000000000000781c */ /* 0x000fda0003f2f008 */
[----:B------:R-:W-:Y:S05]  /*cee0*/  @!P1 BRA `(.L_x_6959) ;  /* 0xfffffff400409947 */ /* 0x000fea000383ffff */
[----:B------:R-:W-:Y:S05]  /*cef0*/  BRA `(.L_x_6844) ;  /* 0x0000002400447947 */ /* 0x000fea0003800000 */
.L_x_6912:
        /* <DEDUP_REMOVED lines=21> */
.L_x_6960:
[----:B------:R-:W1:Y:S01]  /*d050*/  LDC R3, c[0x0][0x8c4] ;  /* 0x00023100ff037b82 */ /* 0x000e620000000800 */
[----:B------:R-:W-:Y:S01]  /*d060*/  IMAD.MOV.U32 R0, RZ, RZ, R5 ;  /* 0x000000ffff007224 */ /* 0x000fe200078e0005 */
[----:B-1----:R-:W-:-:S13]  /*d070*/  ISETP.NE.AND P0, PT, R3, 0x1, PT ;  /* 0x000000010300780c */ /* 0x002fda0003f05270 */
[----:B------:R-:W1:Y:S02]  /*d080*/  @P0 LDC.64 R6, c[0x0][0x8c8] ;  /* 0x00023200ff060b82 */ /* 0x000e640000000a00 */
[----:B-1----:R-:W-:-:S05]  /*d090*/  @P0 IMAD.HI.U32 R4, R5, R6, RZ ;  /* 0x0000000605040227 */ /* 0x002fca00078e00ff */
[----:B------:R-:W-:-:S05]  /*d0a0*/  @P0 SHF.R.U32.HI R0, RZ, R7, R4 ;  /* 0x00000007ff000219 */ /* 0x000fca0000011604 */
[----:B------:R-:W-:-:S07]  /*d0b0*/  IMAD R3, R0, R3, RZ ;  /* 0x0000000300037224 */ /* 0x000fce00078e02ff */
.L_x_6961:
        /* <DEDUP_REMOVED lines=23> */
.L_x_6962:
        /* <DEDUP_REMOVED lines=10> */
.L_x_6964:
[----:B------:R-:W1:Y:S02]  /*d2d0*/  LDC R4, c[0x0][0x8ec] ;  /* 0x00023b00ff047b82 */ /* 0x000e640000000800 */
.L_x_6963:
[----:B-1---5:R-:W-:Y:S01]  /*d2e0*/  VIADD R4, R4, 0x7f ;  /* 0x0000007f04047836 */ /* 0x022fe20000000000 */
[----:B------:R-:W-:Y:S01]  /*d2f0*/  LOP3.LUT R12, R0, 0x1ffffff, RZ, 0x3c, !PT ;  /* 0x01ffffff000c7812 */ /* 0x000fe200078e3cff */
[----:B------:R-:W-:Y:S02]  /*d300*/  IMAD.MOV.U32 R10, RZ, RZ, 0x1 ;  /* 0x00000001ff0a7424 */ /* 0x000fe400078e00ff */
[----:B--2---:R-:W-:Y:S01]  /*d310*/  IMAD.MOV.U32 R2, RZ, RZ, RZ ;  /* 0x000000ffff027224 */ /* 0x004fe200078e00ff */
[----:B------:R-:W-:-:S04]  /*d320*/  SHF.R.S32.HI R3, RZ, 0x1f, R4 ;  /* 0x0000001fff037819 */ /* 0x000fc80000011404 */
[----:B------:R-:W-:-:S04]  /*d330*/  LEA.HI R3, R3, R4, RZ, 0x7 ;  /* 0x0000000403037211 */ /* 0x000fc800078f38ff */
[----:B------:R-:W-:-:S04]  /*d340*/  SHF.R.S32.HI R3, RZ, 0x7, R3 ;  /* 0x00000007ff037819 */ /* 0x000fc80000011403 */
[C---:B------:R-:W-:Y:S01]  /*d350*/  ISETP.GT.AND P0, PT, R3.reuse, R0, PT ;  /* 0x000000000300720c */ /* 0x040fe20003f04270 */
[----:B------:R-:W-:-:S03]  /*d360*/  IMAD.IADD R12, R3, 0x1, R12 ;  /* 0x00000001030c7824 */ /* 0x000fc600078e020c */
        /* <DEDUP_REMOVED lines=11> */
[----:B------:R-:W-:-:S05]  /*d420*/  ISETP.NE.AND.EX P1, PT, R3, RZ, PT, P1 ;  /* 0x000000ff0300720c */ /* 0x000fca0003f25310 */
[----:B------:R-:W-:Y:S01]  /*d430*/  VOTEU.ANY UP0, P0 ;  /* 0x00000000003f7886 */ /* 0x000fe20000000100 */
[----:B---3--:R-:W-:Y:S02]  /*d440*/  ISETP.NE.U32.AND P0, PT, R6, RZ, PT ;  /* 0x000000ff0600720c */ /* 0x008fe40003f05070 */
[----:B------:R-:W-:Y:S02]  /*d450*/  PLOP3.LUT P2, PT, PT, PT, UP0, 0x80, 0x0 ;  /* 0x000000000000781c */ /* 0x000fe40003f4f008 */
[----:B------:R-:W-:-:S03]  /*d460*/  ISETP.NE.AND.EX P0, PT, R7, RZ, PT, P0 ;  /* 0x000000ff0700720c */ /* 0x000fc60003f05300 */
[----:B------:R-:W3:Y:S01]  /*d470*/  @P1 LDC.64 R6, c[0x0][0x780] ;  /* 0x0001e000ff061b82 */ /* 0x000ee20000000a00 */
[----:B-1----:R-:W-:-:S07]  /*d480*/  IMAD.WIDE R2, R11, 0x4, R14 ;  /* 0x000000040b027825 */ /* 0x002fce00078e020e */
[----:B------:R-:W1:Y:S01]  /*d490*/  LDC R15, c[0x0][0x280] ;  /* 0x0000a000ff0f7b82 */ /* 0x000e620000000800 */
[----:B--2---:R-:W-:-:S05]  /*d4a0*/  IMAD.WIDE R4, R11, 0x4, R4 ;  /* 0x000000040b047825 */ /* 0x004fca00078e0204 */
[----:B------:R-:W2:Y:S01]  /*d4b0*/  @P2 LDG.E R16, desc[UR38][R4.64] ;  /* 0x0000002604102981 */ /* 0x000ea2000c1e1900 */
[----:B------:R-:W-:-:S03]  /*d4c0*/  IMAD.MOV.U32 R13, RZ, RZ, RZ ;  /* 0x000000ffff0d7224 */ /* 0x000fc600078e00ff */
[----:B------:R4:W5:Y:S04]  /*d4d0*/  @P2 LDG.E R0, desc[UR38][R4.64] ;  /* 0x0000002604002981 */ /* 0x000968000c1e1900 */
[----:B------:R4:W5:Y:S01]  /*d4e0*/  @P0 LDG.E R13, desc[UR38][R2.64] ;  /* 0x00000026020d0981 */ /* 0x000962000c1e1900 */
[----:B---3--:R-:W-:-:S05]  /*d4f0*/  @P1 IMAD.WIDE R6, R11, 0x4, R6 ;  /* 0x000000040b061825 */ /* 0x008fca00078e0206 */
[----:B-1----:R4:W5:Y:S01]  /*d500*/  @P1 LDG.E R15, desc[UR38][R6.64] ;  /* 0x00000026060f1981 */ /* 0x002962000c1e1900 */
[----:B--2---:R-:W-:-:S05]  /*d510*/  @P2 IMAD R16, R11, 0x80, R16 ;  /* 0x000000800b102824 */ /* 0x004fca00078e0210 */
[----:B------:R-:W-:Y:S01]  /*d520*/  @P2 R2UR UR4, R16 ;  /* 0x00000000100422ca */ /* 0x000fe200000e0000 */
[----:B----4-:R-:W-:-:S14]  /*d530*/  @P1 BRA `(.L_x_6966) ;  /* 0x0000000000101947 */ /* 0x010fdc0003800000 */
[----:B------:R-:W-:Y:S05]  /*d540*/  @!P2 BRA `(.L_x_6966) ;  /* 0x00000000000ca947 */ /* 0x000fea0003800000 */
[----:B------:R-:W2:Y:S04]  /*d550*/  LDG.E R6, desc[UR38][R4.64] ;  /* 0x0000002604067981 */ /* 0x000ea8000c1e1900 */
[----:B-----5:R-:W2:Y:S02]  /*d560*/  LDG.E R15, desc[UR38][R4.64+0x4] ;  /* 0x00000426040f7981 */ /* 0x020ea4000c1e1900 */
[----:B--2---:R-:W-:-:S07]  /*d570*/  IMAD.IADD R15, R15, 0x1, -R6 ;  /* 0x000000010f0f7824 */ /* 0x004fce00078e0a06 */
.L_x_6966:
[----:B------:R-:W-:Y:S01]  /*d580*/  @UP0 USHF.R.S32.HI UR5, URZ, 0x1f, UR4 ;  /* 0x0000001f3f050899 */ /* 0x000fe20008011404 */
[----:B------:R-:W-:Y:S01]  /*d590*/  ULDC.64 UR8, c[0x0][0x788] ;  /* 0x0001e20000087ab9 */ /* 0x000fe20000000a00 */
[----:B------:R-:W-:Y:S01]  /*d5a0*/  UMOV UR6, URZ ;  /* 0x0000003f00067c82 */ /* 0x000fe20008000000 */
[----:B------:R-:W-:Y:S01]  /*d5b0*/  ISETP.NE.U32.AND P1, PT, RZ, UR8, PT ;  /* 0x00000008ff007c0c */ /* 0x000fe2000bf25070 */
[----:B------:R-:W-:Y:S01]  /*d5c0*/  @UP0 ULEA.HI UR5, UR5, UR4, URZ, 0x7 ;  /* 0x0000000405050291 */ /* 0x000fe2000f8f383f */
[----:B-----5:R-:W-:Y:S02]  /*d5d0*/  @P2 R2UR UR6, R0 ;  /* 0x00000000000622ca */ /* 0x020fe400000e0000 */
[----:B------:R-:W-:Y:S01]  /*d5e0*/  ISETP.NE.AND.EX P1, PT, RZ, UR9, PT, P1 ;  /* 0x00000009ff007c0c */ /* 0x000fe2000bf25310 */
[----:B------:R-:W-:Y:S01]  /*d5f0*/  @UP0 ULOP3.LUT UR7, UR5, 0xffffff80, URZ, 0xc0, !UPT ;  /* 0xffffff8005070892 */ /* 0x000fe2000f8ec03f */
[----:B------:R-:W-:Y:S01]  /*d600*/  ULDC UR9, c[0x0][0x290] ;  /* 0x0000a40000097ab9 */ /* 0x000fe20000000800 */
[----:B------:R-:W-:-:S02]  /*d610*/  UMOV UR4, URZ ;  /* 0x0000003f00047c82 */ /* 0x000fc40008000000 */
        /* <DEDUP_REMOVED lines=10> */
.L_x_6967:
[----:B------:R-:W-:Y:S05]  /*d6c0*/  @!P0 BRA `(.L_x_6968) ;  /* 0x00000000000c8947 */ /* 0x000fea0003800000 */
[----:B------:R-:W2:Y:S04]  /*d6d0*/  LDG.E R5, desc[UR38][R2.64] ;  /* 0x0000002602057981 */ /* 0x000ea8000c1e1900 */
[----:B------:R-:W2:Y:S02]  /*d6e0*/  LDG.E R0, desc[UR38][R2.64+0x4] ;  /* 0x0000042602007981 */ /* 0x000ea4000c1e1900 */
[----:B--2---:R-:W-:-:S07]  /*d6f0*/  IMAD.IADD R0, R0, 0x1, -R5 ;  /* 0x0000000100007824 */ /* 0x004fce00078e0a05 */
.L_x_6968:
[----:B-1----:R-:W-:Y:S01]  /*d700*/  IMAD R3, R12, 0x80, R15 ;  /* 0x000000800c037824 */ /* 0x002fe200078e020f */
[----:B------:R-:W-:Y:S01]  /*d710*/  ULDC UR7, c[0x0][0x74c] ;  /* 0x0001d30000077ab9 */ /* 0x000fe20000000800 */
[----:B------:R-:W-:Y:S02]  /*d720*/  VIADD R15, R15, 0x7f ;  /* 0x0000007f0f0f7836 */ /* 0x000fe40000000000 */
[----:B------:R-:W-:Y:S01]  /*d730*/  IMAD.MOV.U32 R2, RZ, RZ, RZ ;  /* 0x000000ffff027224 */ /* 0x000fe200078e00ff */
[----:B-----5:R-:W-:-:S04]  /*d740*/  IADD3 R0, R3, -UR7, -R0 ;  /* 0x8000000703007c10 */ /* 0x020fc8000fffe800 */
[----:B------:R-:W-:-:S04]  /*d750*/  SHF.R.S32.HI R3, RZ, 0x1f, R0 ;  /* 0x0000001fff037819 */ /* 0x000fc80000011400 */
[----:B------:R-:W-:Y:S02]  /*d760*/  LEA.HI R3, R3, R0, RZ, 0x7 ;  /* 0x0000000003037211 */ /* 0x000fe400078f38ff */
[----:B------:R-:W-:Y:S02]  /*d770*/  SHF.R.S32.HI R0, RZ, 0x1f, R15 ;  /* 0x0000001fff007819 */ /* 0x000fe4000001140f */
[----:B------:R-:W-:Y:S02]  /*d780*/  SHF.R.S32.HI R3, RZ, 0x7, R3 ;  /* 0x00000007ff037819 */ /* 0x000fe40000011403 */
[----:B------:R-:W-:Y:S02]  /*d790*/  LEA.HI R0, R0, R15, RZ, 0x7 ;  /* 0x0000000f00007211 */ /* 0x000fe400078f38ff */
[----:B------:R-:W-:Y:S02]  /*d7a0*/  VIMNMX R4, RZ, R3, !PT ;  /* 0x00000003ff047248 */ /* 0x000fe40007fe0100 */
[----:B------:R-:W-:-:S04]  /*d7b0*/  SHF.R.S32.HI R0, RZ, 0x7, R0 ;  /* 0x00000007ff007819 */ /* 0x000fc80000011400 */
        /* <DEDUP_REMOVED lines=54> */
.L_x_7007:
        /* <DEDUP_REMOVED lines=15> */
.L_x_6971:
        /* <DEDUP_REMOVED lines=72> */
.L_x_6982:
[----:B-123--:R-:W-:-:S04]  /*e090*/  SHF.L.U32 R18, R10, 0x1f, RZ ;  /* 0x0000001f0a127819 */ /* 0x00efc800000006ff */
[----:B------:R-:W3:Y:S02]  /*e0a0*/  SYNCS.PHASECHK.TRANS64.TRYWAIT P1, [R15+URZ+0x30c40], R18 ;  /* 0x030c40120f0075a7 */ /* 0x000ee4000802017f */
[----:B---3--:R-:W-:Y:S05]  /*e0b0*/  @!P1 BRA `(.L_x_6974) ;  /* 0x0000001400c49947 */ /* 0x008fea0003800000 */
.L_x_7008:
        /* <DEDUP_REMOVED lines=8> */
.L_x_6975:
        /* <DEDUP_REMOVED lines=30> */
.L_x_7009:
        /* <DEDUP_REMOVED lines=8> */
.L_x_6977:
        /* <DEDUP_REMOVED lines=30> */
.L_x_7010:
        /* <DEDUP_REMOVED lines=8> */
.L_x_6979:
        /* <DEDUP_REMOVED lines=24> */
.L_x_7012:
        /* <DEDUP_REMOVED lines=8> */
.L_x_6981:
        /* <DEDUP_REMOVED lines=30> */
.L_x_6973:
[----:B------:R-:W4:Y:S02]  /*e9e0*/  LDL.LU R4, [R1+0x8] ;  /* 0x0000080001047983 */ /* 0x000f240000300800 */
[----:B----4-:R-:W-:Y:S02]  /*e9f0*/  ISETP.NE.AND P1, PT, R4, RZ, PT ;  /* 0x000000ff0400720c */ /* 0x010fe40003f25270 */
[----:B------:R4:W5:Y:S11]  /*ea00*/  LDL R4, [R1+0x4] ;  /* 0x0000040001047983 */ /* 0x0009760000100800 */
[----:B----4-:R-:W-:Y:S05]  /*ea10*/  @!P1 BRA `(.L_x_6972) ;  /* 0x0000000400249947 */ /* 0x010fea0003800000 */
[----:B-1----:R-:W-:-:S04]  /*ea20*/  SHF.L.U32 R12, R10, 0x1f, RZ ;  /* 0x0000001f0a0c7819 */ /* 0x002fc800000006ff */
[----:B------:R-:W1:Y:S02]  /*ea30*/  SYNCS.PHASECHK.TRANS64.TRYWAIT P1, [R15+URZ+0x30c40], R12 ;  /* 0x030c400c0f0075a7 */ /* 0x000e64000802017f */
[----:B-1----:R-:W-:Y:S05]  /*ea40*/  @!P1 BRA `(.L_x_6983) ;  /* 0x0000000c00b49947 */ /* 0x002fea0003800000 */
.L_x_7013:
        /* <DEDUP_REMOVED lines=8> */
.L_x_6984:
        /* <DEDUP_REMOVED lines=27> */
.L_x_7014:
        /* <DEDUP_REMOVED lines=8> */
.L_x_6986:
        /* <DEDUP_REMOVED lines=27> */
.L_x_6972:
[----:B------:R-:W4:Y:S01]  /*eeb0*/  S2R R0, SR_TID.X ;  /* 0x0000000000007919 */ /* 0x000f220000002100 */
[----:B------:R-:W-:Y:S01]  /*eec0*/  IMAD R3, R16, 0x8, R15 ;  /* 0x0000000810037824 */ /* 0x000fe200078e020f */
[----:B----4-:R-:W-:Y:S02]  /*eed0*/  LOP3.LUT R2, R0, 0x7f, RZ, 0xc0, !PT ;  /* 0x0000007f00027812 */ /* 0x010fe400078ec0ff */
[----:B------:R-:W-:Y:S02]  /*eee0*/  SHF.L.U32 R0, R10, 0x1f, RZ ;  /* 0x0000001f0a007819 */ /* 0x000fe400000006ff */
[----:B------:R-:W-:Y:S02]  /*eef0*/  ISETP.NE.AND P1, PT, R2, RZ, PT ;  /* 0x000000ff0200720c */ /* 0x000fe40003f25270 */
[----:B------:R-:W4:Y:S02]  /*ef00*/  SYNCS.PHASECHK.TRANS64.TRYWAIT P0, [R3+URZ+0x30c40], R0 ;  /* 0x030c4000030075a7 */ /* 0x000f24000800017f */
[----:B----4-:R-:W-:Y:S09]  /*ef10*/  @!P0 BRA `(.L_x_6987) ;  /* 0x0000000800a88947 */ /* 0x010ff20003800000 */
.L_x_7015:
[----:B------:R-:W-:Y:S05]  /*ef20*/  @P1 BRA `(.L_x_6988) ;  /* 0x0000000000181947 */ /* 0x000fea0003800000 */
[----:B------:R-:W1:Y:S01]  /*ef30*/  S2R R2, SR_TID.X ;  /* 0x0000000000027919 */ /* 0x000e620000002100 */
[----:B----4-:R-:W-:-:S04]  /*ef40*/  IMAD.MOV.U32 R0, RZ, RZ, 0x4200 ;  /* 0x00004200ff007424 */ /* 0x010fc800078e00ff */
[----:B------:R4:W-:Y:S01]  /*ef50*/  SYNCS.ARRIVE.TRANS64 RZ, [R3+URZ+0x30c30], R0 ;  /* 0x030c300003ff79a7 */ /* 0x0009e2000800003f */
[----:B-1----:R-:W-:-:S13]  /*ef60*/  LOP3.LUT P0, RZ, R2, 0x1f, RZ, 0xc0, !PT ;  /* 0x0000001f02ff7812 */ /* 0x002fda000780c0ff */
[----:B----4-:R-:W-:Y:S05]  /*ef70*/  @!P0 BRA `(.L_x_6988) ;  /* 0x0000000000048947 */ /* 0x010fea0003800000 */
[----:B------:R-:W-:Y:S01]  /*ef80*/  BPT.TRAP 0x1 ;  /* 0x000000040000795c */ /* 0x000fe20000300000 */
.L_x_6988:
        /* <DEDUP_REMOVED lines=34> */
.L_x_6969:
[----:B------:R-:W-:Y:S05]  /*f1b0*/  BSYNC B0 ;  /* 0x0000000000007941 */ /* 0x000fea0003800000 */
.L_x_6965:
[----:B------:R-:W-:-:S03]  /*f1c0*/  UMOV UR7, 0xffffffff ;  /* 0xffffffff00077882 */ /* 0x000fc60000000000 */
[----:B------:R-:W-:Y:S05]  /*f1d0*/  BRA.DIV UR7, `(.L_x_6989) ;  /* 0x0000000a070c7947 */ /* 0x000fea000b800000 */
[----:B------:R-:W-:-:S13]  /*f1e0*/  ELECT P6, URZ, PT ;  /* 0x00000000003f782f */ /* 0x000fda00038c0000 */
.L_x_7018:
[----:B------:R-:W-:Y:S05]  /*f1f0*/  @!P6 BRA `(.L_x_6844) ;  /* 0x000000000084e947 */ /* 0x000fea0003800000 */
[----:B------:R-:W-:-:S06]  /*f200*/  ULOP3.LUT UR7, UR36, 0x2, URZ, 0xfc, !UPT ;  /* 0x0000000224077892 */ /* 0x000fcc000f8efc3f */
[----:B------:R-:W-:-:S05]  /*f210*/  IMAD.U32 R0, RZ, RZ, UR7 ;  /* 0x00000007ff007e24 */ /* 0x000fca000f8e00ff */
[----:B------:R-:W-:-:S13]  /*f220*/  ISETP.NE.AND P2, PT, R0, 0x3, PT ;  /* 0x000000030000780c */ /* 0x000fda0003f45270 */
[----:B------:R-:W-:Y:S05]  /*f230*/  @!P2 BRA `(.L_x_6990) ;  /* 0x000000000004a947 */ /* 0x000fea0003800000 */
[----:B------:R-:W-:Y:S01]  /*f240*/  BPT.TRAP 0x1 ;  /* 0x000000040000795c */ /* 0x000fe20000300000 */
.L_x_6990:
        /* <DEDUP_REMOVED lines=15> */
.L_x_7019:
[----:B------:R-:W2:Y:S02]  /*f340*/  SYNCS.PHASECHK.TRANS64.TRYWAIT P0, [R3+URZ], R0 ;  /* 0x00000000030075a7 */ /* 0x000ea4000800017f */
[----:B--2---:R-:W-:Y:S05]  /*f350*/  @!P0 BRA `(.L_x_6992) ;  /* 0x0000000400e08947 */ /* 0x004fea0003800000 */
.L_x_7020:
[----:B------:R-:W-:Y:S05]  /*f360*/  @!P2 BRA `(.L_x_6993) ;  /* 0x000000000004a947 */ /* 0x000fea0003800000 */
[----:B------:R-:W-:Y:S01]  /*f370*/  BPT.TRAP 0x1 ;  /* 0x000000040000795c */ /* 0x000fe20000300000 */
.L_x_6993:
[----:B--2---:R-:W-:-:S04]  /*f380*/  VIADD R3, R8, 0x30c40 ;  /* 0x00030c4008037836 */ /* 0x004fc80000000000 */
[----:B------:R-:W-:-:S04]  /*f390*/  IMAD R5, R2, 0x8, R3 ;  /* 0x0000000802057824 */ /* 0x000fc800078e0203 */
[----:B------:R-:W2:Y:S02]  /*f3a0*/  SYNCS.PHASECHK.TRANS64.TRYWAIT P0, [R5+URZ], R4 ;  /* 0x00000004050075a7 */ /* 0x000ea4000800017f */
[----:B--2---:R-:W-:Y:S05]  /*f3b0*/  @!P0 BRA `(.L_x_6994) ;  /* 0x0000000400dc8947 */ /* 0x004fea0003800000 */
.L_x_7021:
[----:B------:R-:W-:-:S07]  /*f3c0*/  IMAD R3, R6, 0x8, R3 ;  /* 0x0000000806037824 */ /* 0x000fce00078e0203 */
.L_x_6995:
[----:B---3--:R3:W4:Y:S02]  /*f3d0*/  SYNCS.PHASECHK.TRANS64.TRYWAIT P0, [R3+URZ], R0 ;  /* 0x00000000030075a7 */ /* 0x008724000800017f */
[----:B----4-:R-:W-:Y:S05]  /*f3e0*/  @!P0 NANOSLEEP.SYNCS 0x989680 ;  /* 0x009896800000895d */ /* 0x010fea0003900000 */
[----:B------:R-:W4:Y:S02]  /*f3f0*/  @!P0 SYNCS.PHASECHK.TRANS64 P0, [R3+URZ], R0 ;  /* 0x00000000030085a7 */ /* 0x000f24000800007f */
[----:B----4-:R-:W-:Y:S05]  /*f400*/  @!P0 BRA `(.L_x_6995) ;  /* 0xfffffffc00f08947 */ /* 0x010fea000383ffff */
.L_x_6844:
[----:B------:R-:W-:Y:S05]  /*f410*/  BSYNC B6 ;  /* 0x0000000000067941 */ /* 0x000fea0003800000 */
.L_x_6836:
[----:B------:R-:W-:Y:S05]  /*f420*/  EXIT ;  /* 0x000000000000794d */ /* 0x000fea0003800000 */
.L_x_6854:
[----:B------:R-:W-:Y:S02]  /*f430*/  IMAD.MOV.U32 R12, RZ, RZ, RZ ;  /* 0x000000ffff0c7224 */ /* 0x000fe400078e00ff */
[----:B------:R-:W-:Y:S02]  /*f440*/  IMAD.MOV.U32 R11, RZ, RZ, 0x1f ;  /* 0x0000001fff0b7424 */ /* 0x000fe400078e00ff */
[----:B------:R-:W-:-:S07]  /*f450*/  IMAD.MOV.U32 R15, RZ, RZ, -0x1 ;  /* 0xffffffffff0f7424 */ /* 0x000fce00078e00ff */
[----:B------:R-:W-:Y:S05]  /*f460*/  WARPSYNC.COLLECTIVE R15, `(.L_x_6996) ;  /* 0x000000000f087348 */ /* 0x000fea0003c00000 */
[----:B------:R1:W2:Y:S02]  /*f470*/  SHFL.IDX P6, R14, R13, R12, R11 ;  /* 0x0000000c0d0e7389 */ /* 0x0002a400000c000b */
[----:B-12---:R-:W-:Y:S01]  /*f480*/  ENDCOLLECTIVE ;  /* 0x000000000000791b */ /* 0x006fe20003800000 */
.L_x_6996:
[----:B------:R-:W-:Y:S05]  /*f490*/  BRA `(.L_x_6997) ;  /* 0xffffff2000687947 */ /* 0x000fea000383ffff */
.L_x_6856:
[----:B--2---:R2:W3:Y:S02]  /*f4a0*/  SYNCS.PHASECHK.TRANS64.TRYWAIT P0, [R236+URZ+0x30c00], R15 ;  /* 0x030c000fec0075a7 */ /* 0x0044e4000800017f */
[----:B---3--:R-:W-:Y:S05]  /*f4b0*/  @!P0 NANOSLEEP.SYNCS 0x989680 ;  /* 0x009896800000895d */ /* 0x008fea0003900000 */
[----:B------:R-:W3:Y:S02]  /*f4c0*/  @!P0 SYNCS.PHASECHK.TRANS64 P0, [R236+URZ+0x30c00], R15 ;  /* 0x030c000fec0085a7 */ /* 0x000ee4000800007f */
[----:B---3--:R-:W-:Y:S05]  /*f4d0*/  @!P0 BRA `(.L_x_6856) ;  /* 0xfffffffc00f08947 */ /* 0x008fea000383ffff */
[----:B------:R-:W-:Y:S05]  /*f4e0*/  BRA `(.L_x_6855) ;  /* 0xffffff2000b47947 */ /* 0x000fea000383ffff */
.L_x_6861:
[----:B--2---:R2:W3:Y:S02]  /*f4f0*/  SYNCS.PHASECHK.TRANS64.TRYWAIT P1, [R6+URZ+0x30c10], R21 ;  /* 0x030c1015060075a7 */ /* 0x0044e4000802017f */
[----:B---3--:R-:W-:Y:S05]  /*f500*/  @!P1 NANOSLEEP.SYNCS 0x989680 ;  /* 0x009896800000995d */ /* 0x008fea0003900000 */
[----:B------:R-:W3:Y:S02]  /*f510*/  @!P1 SYNCS.PHASECHK.TRANS64 P1, [R6+URZ+0x30c10], R21 ;  /* 0x030c1015060095a7 */ /* 0x000ee4000802007f */
[----:B---3--:R-:W-:Y:S05]  /*f520*/  @!P1 BRA `(.L_x_6861) ;  /* 0xfffffffc00f09947 */ /* 0x008fea000383ffff */
[----:B------:R-:W-:Y:S05]  /*f530*/  BRA `(.L_x_6860) ;  /* 0xffffff2800e07947 */ /* 0x000fea000383ffff */
.L_x_6865:
[----:B------:R1:W1:Y:S02]  /*f540*/  SYNCS.PHASECHK.TRANS64.TRYWAIT P1, [R6+URZ+0x30c30], R21 ;  /* 0x030c3015060075a7 */ /* 0x000264000802017f */
[----:B-1----:R-:W-:Y:S05]  /*f550*/  @!P1 NANOSLEEP.SYNCS 0x989680 ;  /* 0x009896800000995d */ /* 0x002fea0003900000 */
[----:B------:R-:W1:Y:S02]  /*f560*/  @!P1 SYNCS.PHASECHK.TRANS64 P1, [R6+URZ+0x30c30], R21 ;  /* 0x030c3015060095a7 */ /* 0x000e64000802007f */
[----:B-1----:R-:W-:Y:S05]  /*f570*/  @!P1 BRA `(.L_x_6865) ;  /* 0xfffffffc00f09947 */ /* 0x002fea000383ffff */
[----:B------:R-:W-:Y:S05]  /*f580*/  BRA `(.L_x_6864) ;  /* 0xffffff2c00f47947 */ /* 0x000fea000383ffff */
.L_x_6873:
[----:B--2---:R2:W3:Y:S02]  /*f590*/  SYNCS.PHASECHK.TRANS64.TRYWAIT P1, [R7+URZ+0x30c10], R18 ;  /* 0x030c1012070075a7 */ /* 0x0044e4000802017f */
[----:B---3--:R-:W-:Y:S05]  /*f5a0*/  @!P1 NANOSLEEP.SYNCS 0x989680 ;  /* 0x009896800000995d */ /* 0x008fea0003900000 */
[----:B------:R-:W3:Y:S02]  /*f5b0*/  @!P1 SYNCS.PHASECHK.TRANS64 P1, [R7+URZ+0x30c10], R18 ;  /* 0x030c1012070095a7 */ /* 0x000ee4000802007f */
[----:B---3--:R-:W-:Y:S05]  /*f5c0*/  @!P1 BRA `(.L_x_6873) ;  /* 0xfffffffc00f09947 */ /* 0x008fea000383ffff */
[----:B------:R-:W-:Y:S05]  /*f5d0*/  BRA `(.L_x_6872) ;  /* 0xffffff6400fc7947 */ /* 0x000fea000383ffff */
.L_x_6877:
[----:B------:R1:W1:Y:S02]  /*f5e0*/  SYNCS.PHASECHK.TRANS64.TRYWAIT P1, [R7+URZ+0x30c30], R18 ;  /* 0x030c3012070075a7 */ /* 0x000264000802017f */
[----:B-1----:R-:W-:Y:S05]  /*f5f0*/  @!P1 NANOSLEEP.SYNCS 0x989680 ;  /* 0x009896800000995d */ /* 0x002fea0003900000 */
[----:B------:R-:W1:Y:S02]  /*f600*/  @!P1 SYNCS.PHASECHK.TRANS64 P1, [R7+URZ+0x30c30], R18 ;  /* 0x030c3012070095a7 */ /* 0x000e64000802007f */
[----:B-1----:R-:W-:Y:S05]  /*f610*/  @!P1 BRA `(.L_x_6877) ;  /* 0xfffffffc00f09947 */ /* 0x002fea000383ffff */
[----:B------:R-:W-:Y:S05]  /*f620*/  BRA `(.L_x_6876) ;  /* 0xffffff6c00107947 */ /* 0x000fea000383ffff */
.L_x_6925:
[----:B------:R-:W-:Y:S01]  /*f630*/  BSSY B0, `(.L_x_6998) ;  /* 0x0000005000007945 */ /* 0x000fe20003800000 */
[----:B------:R-:W-:-:S07]  /*f640*/  IMAD.MOV.U32 R15, RZ, RZ, -0x1 ;  /* 0xffffffffff0f7424 */ /* 0x000fce00078e00ff */
[----:B------:R-:W-:Y:S05]  /*f650*/  WARPSYNC.COLLECTIVE R15, `(.L_x_6999) ;  /* 0x000000000f087348 */ /* 0x000fea0003c00000 */
[----:B------:R-:W-:Y:S01]  /*f660*/  NOP ;  /* 0x0000000000007918 */ /* 0x000fe20000000000 */
[----:B------:R-:W-:Y:S01]  /*f670*/  ENDCOLLECTIVE ;  /* 0x000000000000791b */ /* 0x000fe20003800000 */
.L_x_6999:
[----:B------:R-:W-:Y:S05]  /*f680*/  BSYNC B0 ;  /* 0x0000000000007941 */ /* 0x000fea0003800000 */
.L_x_6998:
[----:B------:R-:W-:Y:S05]  /*f690*/  BRA `(.L_x_7000) ;  /* 0xffffffc400f47947 */ /* 0x000fea000383ffff */
.L_x_6938:
[----:B------:R-:W-:Y:S01]  /*f6a0*/  BSSY B0, `(.L_x_7001) ;  /* 0x0000005000007945 */ /* 0x000fe20003800000 */
[----:B------:R-:W-:-:S07]  /*f6b0*/  IMAD.MOV.U32 R15, RZ, RZ, -0x1 ;  /* 0xffffffffff0f7424 */ /* 0x000fce00078e00ff */
[----:B------:R-:W-:Y:S05]  /*f6c0*/  WARPSYNC.COLLECTIVE R15, `(.L_x_7002) ;  /* 0x000000000f087348 */ /* 0x000fea0003c00000 */
[----:B------:R-:W-:Y:S01]  /*f6d0*/  NOP ;  /* 0x0000000000007918 */ /* 0x000fe20000000000 */
[----:B------:R-:W-:Y:S01]  /*f6e0*/  ENDCOLLECTIVE ;  /* 0x000000000000791b */ /* 0x000fe20003800000 */
.L_x_7002:
[----:B------:R-:W-:Y:S05]  /*f6f0*/  BSYNC B0 ;  /* 0x0000000000007941 */ /* 0x000fea0003800000 */
.L_x_7001:
[----:B------:R-:W-:Y:S05]  /*f700*/  BRA `(.L_x_7003) ;  /* 0xffffffcc00a47947 */ /* 0x000fea000383ffff */
.L_x_6950:
[----:B------:R-:W-:Y:S01]  /*f710*/  BSSY B0, `(.L_x_7004) ;  /* 0x0000005000007945 */ /* 0x000fe20003800000 */
[----:B------:R-:W-:-:S07]  /*f720*/  IMAD.MOV.U32 R15, RZ, RZ, -0x1 ;  /* 0xffffffffff0f7424 */ /* 0x000fce00078e00ff */
[----:B------:R-:W-:Y:S05]  /*f730*/  WARPSYNC.COLLECTIVE R15, `(.L_x_7005) ;  /* 0x000000000f087348 */ /* 0x000fea0003c00000 */
[----:B------:R-:W-:Y:S01]  /*f740*/  NOP ;  /* 0x0000000000007918 */ /* 0x000fe20000000000 */
[----:B------:R-:W-:Y:S01]  /*f750*/  ENDCOLLECTIVE ;  /* 0x000000000000791b */ /* 0x000fe20003800000 */
.L_x_7005:
[----:B------:R-:W-:Y:S05]  /*f760*/  BSYNC B0 ;  /* 0x0000000000007941 */ /* 0x000fea0003800000 */
.L_x_7004:
[----:B------:R-:W-:Y:S05]  /*f770*/  BRA `(.L_x_7006) ;  /* 0xffffffd000e47947 */ /* 0x000fea000383ffff */
.L_x_6970:
[----:B-1----:R1:W2:Y:S02]  /*f780*/  SYNCS.PHASECHK.TRANS64.TRYWAIT P0, [R15+URZ+0x30c20], R2 ;  /* 0x030c20020f0075a7 */ /* 0x0022a4000800017f */
[----:B--2---:R-:W-:Y:S05]  /*f790*/  @!P0 NANOSLEEP.SYNCS 0x989680 ;  /* 0x009896800000895d */ /* 0x004fea0003900000 */
[----:B------:R-:W2:Y:S02]  /*f7a0*/  @!P0 SYNCS.PHASECHK.TRANS64 P0, [R15+URZ+0x30c20], R2 ;  /* 0x030c20020f0085a7 */ /* 0x000ea4000800007f */
[----:B--2---:R-:W-:Y:S05]  /*f7b0*/  @!P0 BRA `(.L_x_6970) ;  /* 0xfffffffc00f08947 */ /* 0x004fea000383ffff */
[----:B------:R-:W-:Y:S05]  /*f7c0*/  BRA `(.L_x_7007) ;  /* 0xffffffe000d47947 */ /* 0x000fea000383ffff */
.L_x_6974:
[----:B---3--:R3:W4:Y:S02]  /*f7d0*/  SYNCS.PHASECHK.TRANS64.TRYWAIT P1, [R15+URZ+0x30c40], R18 ;  /* 0x030c40120f0075a7 */ /* 0x008724000802017f */
[----:B----4-:R-:W-:Y:S05]  /*f7e0*/  @!P1 NANOSLEEP.SYNCS 0x989680 ;  /* 0x009896800000995d */ /* 0x010fea0003900000 */
[----:B------:R-:W4:Y:S02]  /*f7f0*/  @!P1 SYNCS.PHASECHK.TRANS64 P1, [R15+URZ+0x30c40], R18 ;  /* 0x030c40120f0095a7 */ /* 0x000f24000802007f */
[----:B----4-:R-:W-:Y:S05]  /*f800*/  @!P1 BRA `(.L_x_6974) ;  /* 0xfffffffc00f09947 */ /* 0x010fea000383ffff */
[----:B------:R-:W-:Y:S05]  /*f810*/  BRA `(.L_x_7008) ;  /* 0xffffffe800287947 */ /* 0x000fea000383ffff */
.L_x_6976:
[----:B-1----:R1:W2:Y:S02]  /*f820*/  SYNCS.PHASECHK.TRANS64.TRYWAIT P1, [R15+URZ+0x30c28], R18 ;  /* 0x030c28120f0075a7 */ /* 0x0022a4000802017f */
[----:B--2---:R-:W-:Y:S05]  /*f830*/  @!P1 NANOSLEEP.SYNCS 0x989680 ;  /* 0x009896800000995d */ /* 0x004fea0003900000 */
[----:B------:R-:W2:Y:S02]  /*f840*/  @!P1 SYNCS.PHASECHK.TRANS64 P1, [R15+URZ+0x30c28], R18 ;  /* 0x030c28120f0095a7 */ /* 0x000ea4000802007f */
[----:B--2---:R-:W-:Y:S05]  /*f850*/  @!P1 BRA `(.L_x_6976) ;  /* 0xfffffffc00f09947 */ /* 0x004fea000383ffff */
[----:B------:R-:W-:Y:S05]  /*f860*/  BRA `(.L_x_7009) ;  /* 0xffffffe800ac7947 */ /* 0x000fea000383ffff */
.L_x_6978:
[----:B--2---:R2:W4:Y:S02]  /*f870*/  SYNCS.PHASECHK.TRANS64.TRYWAIT P1, [R15+URZ+0x30c48], R18 ;  /* 0x030c48120f0075a7 */ /* 0x004524000802017f */
[----:B----4-:R-:W-:Y:S05]  /*f880*/  @!P1 NANOSLEEP.SYNCS 0x989680 ;  /* 0x009896800000995d */ /* 0x010fea0003900000 */
[----:B------:R-:W4:Y:S02]  /*f890*/  @!P1 SYNCS.PHASECHK.TRANS64 P1, [R15+URZ+0x30c48], R18 ;  /* 0x030c48120f0095a7 */ /* 0x000f24000802007f */
[----:B----4-:R-:W-:Y:S05]  /*f8a0*/  @!P1 BRA `(.L_x_6978) ;  /* 0xfffffffc00f09947 */ /* 0x010fea000383ffff */
[----:B------:R-:W-:Y:S05]  /*f8b0*/  BRA `(.L_x_7010) ;  /* 0xffffffec00307947 */ /* 0x000fea000383ffff */
.L_x_6980:
[----:B------:R-:W-:-:S07]  /*f8c0*/  SHF.L.U32 R4, R10, 0x1f, RZ ;  /* 0x0000001f0a047819 */ /* 0x000fce00000006ff */
.L_x_7011:
[----:B----4-:R4:W1:Y:S02]  /*f8d0*/  SYNCS.PHASECHK.TRANS64.TRYWAIT P1, [R15+URZ+0x30c20], R4 ;  /* 0x030c20040f0075a7 */ /* 0x010864000802017f */
[----:B-1----:R-:W-:Y:S05]  /*f8e0*/  @!P1 NANOSLEEP.SYNCS 0x989680 ;  /* 0x009896800000995d */ /* 0x002fea0003900000 */
[----:B------:R-:W1:Y:S02]  /*f8f0*/  @!P1 SYNCS.PHASECHK.TRANS64 P1, [R15+URZ+0x30c20], R4 ;  /* 0x030c20040f0095a7 */ /* 0x000e64000802007f */
[----:B-1----:R-:W-:Y:S05]  /*f900*/  @!P1 BRA `(.L_x_7011) ;  /* 0xfffffffc00f09947 */ /* 0x002fea000383ffff */
[----:B------:R-:W-:Y:S05]  /*f910*/  BRA `(.L_x_7012) ;  /* 0xffffffec00987947 */ /* 0x000fea000383ffff */
.L_x_6983:
[----:B-1----:R1:W4:Y:S02]  /*f920*/  SYNCS.PHASECHK.TRANS64.TRYWAIT P1, [R15+URZ+0x30c40], R12 ;  /* 0x030c400c0f0075a7 */ /* 0x002324000802017f */
[----:B----4-:R-:W-:Y:S05]  /*f930*/  @!P1 NANOSLEEP.SYNCS 0x989680 ;  /* 0x009896800000995d */ /* 0x010fea0003900000 */
[----:B------:R-:W4:Y:S02]  /*f940*/  @!P1 SYNCS.PHASECHK.TRANS64 P1, [R15+URZ+0x30c40], R12 ;  /* 0x030c400c0f0095a7 */ /* 0x000f24000802007f */
[----:B----4-:R-:W-:Y:S05]  /*f950*/  @!P1 BRA `(.L_x_6983) ;  /* 0xfffffffc00f09947 */ /* 0x010fea000383ffff */
[----:B------:R-:W-:Y:S05]  /*f960*/  BRA `(.L_x_7013) ;  /* 0xfffffff000387947 */ /* 0x000fea000383ffff */
.L_x_6985:
[----:B--2---:R2:W4:Y:S02]  /*f970*/  SYNCS.PHASECHK.TRANS64.TRYWAIT P1, [R15+URZ+0x30c28], R12 ;  /* 0x030c280c0f0075a7 */ /* 0x004524000802017f */
[----:B----4-:R-:W-:Y:S05]  /*f980*/  @!P1 NANOSLEEP.SYNCS 0x989680 ;  /* 0x009896800000995d */ /* 0x010fea0003900000 */
[----:B------:R-:W4:Y:S02]  /*f990*/  @!P1 SYNCS.PHASECHK.TRANS64 P1, [R15+URZ+0x30c28], R12 ;  /* 0x030c280c0f0095a7 */ /* 0x000f24000802007f */
[----:B----4-:R-:W-:Y:S05]  /*f9a0*/  @!P1 BRA `(.L_x_6985) ;  /* 0xfffffffc00f09947 */ /* 0x010fea000383ffff */
[----:B------:R-:W-:Y:S05]  /*f9b0*/  BRA `(.L_x_7014) ;  /* 0xfffffff000b07947 */ /* 0x000fea000383ffff */
.L_x_6987:
[----:B----4-:R4:W1:Y:S02]  /*f9c0*/  SYNCS.PHASECHK.TRANS64.TRYWAIT P0, [R3+URZ+0x30c40], R0 ;  /* 0x030c4000030075a7 */ /* 0x010864000800017f */
[----:B-1----:R-:W-:Y:S05]  /*f9d0*/  @!P0 NANOSLEEP.SYNCS 0x989680 ;  /* 0x009896800000895d */ /* 0x002fea0003900000 */
[----:B------:R-:W1:Y:S02]  /*f9e0*/  @!P0 SYNCS.PHASECHK.TRANS64 P0, [R3+URZ+0x30c40], R0 ;  /* 0x030c4000030085a7 */ /* 0x000e64000800007f */
[----:B-1----:R-:W-:Y:S05]  /*f9f0*/  @!P0 BRA `(.L_x_6987) ;  /* 0xfffffffc00f08947 */ /* 0x002fea000383ffff */
[----:B------:R-:W-:Y:S05]  /*fa00*/  BRA `(.L_x_7015) ;  /* 0xfffffff400447947 */ /* 0x000fea000383ffff */
.L_x_6989:
[----:B------:R-:W-:Y:S01]  /*fa10*/  BSSY B0, `(.L_x_7016) ;  /* 0x0000006000007945 */ /* 0x000fe20003800000 */
[----:B------:R-:W-:-:S07]  /*fa20*/  IMAD.MOV.U32 R15, RZ, RZ, -0x1 ;  /* 0xffffffffff0f7424 */ /* 0x000fce00078e00ff */
[----:B------:R-:W-:Y:S05]  /*fa30*/  WARPSYNC.COLLECTIVE R15, `(.L_x_7017) ;  /* 0x000000000f0c7348 */ /* 0x000fea0003c00000 */
[----:B------:R-:W-:Y:S02]  /*fa40*/  ELECT P6, UR62, PT ;  /* 0x00000000003e782f */ /* 0x000fe400038c0000 */
[----:B------:R-:W-:Y:S01]  /*fa50*/  MOV R14, UR62 ;  /* 0x0000003e000e7c02 */ /* 0x000fe20008000f00 */
[----:B------:R-:W-:Y:S10]  /*fa60*/  ENDCOLLECTIVE ;  /* 0x000000000000791b */ /* 0x000ff40003800000 */
.L_x_7017:
[----:B------:R-:W-:Y:S05]  /*fa70*/  BSYNC B0 ;  /* 0x0000000000007941 */ /* 0x000fea0003800000 */
.L_x_7016:
[----:B------:R-:W-:Y:S05]  /*fa80*/  BRA `(.L_x_7018) ;  /* 0xfffffff400d87947 */ /* 0x000fea000383ffff */
.L_x_6991:
[----:B-1----:R1:W2:Y:S02]  /*fa90*/  SYNCS.PHASECHK.TRANS64.TRYWAIT P0, [R7+URZ], R4 ;  /* 0x00000004070075a7 */ /* 0x0022a4000800017f */
[----:B--2---:R-:W-:Y:S05]  /*faa0*/  @!P0 NANOSLEEP.SYNCS 0x989680 ;  /* 0x009896800000895d */ /* 0x004fea0003900000 */
[----:B------:R-:W2:Y:S02]  /*fab0*/  @!P0 SYNCS.PHASECHK.TRANS64 P0, [R7+URZ], R4 ;  /* 0x00000004070085a7 */ /* 0x000ea4000800007f */
[----:B--2---:R-:W-:Y:S05]  /*fac0*/  @!P0 BRA `(.L_x_6991) ;  /* 0xfffffffc00f08947 */ /* 0x004fea000383ffff */
[----:B------:R-:W-:Y:S05]  /*fad0*/  BRA `(.L_x_7019) ;  /* 0xfffffff800187947 */ /* 0x000fea000383ffff */
.L_x_6992:
[----:B--2---:R2:W3:Y:S02]  /*fae0*/  SYNCS.PHASECHK.TRANS64.TRYWAIT P0, [R3+URZ], R0 ;  /* 0x00000000030075a7 */ /* 0x0044e4000800017f */
[----:B---3--:R-:W-:Y:S05]  /*faf0*/  @!P0 NANOSLEEP.SYNCS 0x989680 ;  /* 0x009896800000895d */ /* 0x008fea0003900000 */
[----:B------:R-:W3:Y:S02]  /*fb00*/  @!P0 SYNCS.PHASECHK.TRANS64 P0, [R3+URZ], R0 ;  /* 0x00000000030085a7 */ /* 0x000ee4000800007f */
[----:B---3--:R-:W-:Y:S05]  /*fb10*/  @!P0 BRA `(.L_x_6992) ;  /* 0xfffffffc00f08947 */ /* 0x008fea000383ffff */
[----:B------:R-:W-:Y:S05]  /*fb20*/  BRA `(.L_x_7020) ;  /* 0xfffffff8000c7947 */ /* 0x000fea000383ffff */
.L_x_6994:
[----:B--2---:R2:W3:Y:S02]  /*fb30*/  SYNCS.PHASECHK.TRANS64.TRYWAIT P0, [R5+URZ], R4 ;  /* 0x00000004050075a7 */ /* 0x0044e4000800017f */
[----:B---3--:R-:W-:Y:S05]  /*fb40*/  @!P0 NANOSLEEP.SYNCS 0x989680 ;  /* 0x009896800000895d */ /* 0x008fea0003900000 */
[----:B------:R-:W3:Y:S02]  /*fb50*/  @!P0 SYNCS.PHASECHK.TRANS64 P0, [R5+URZ], R4 ;  /* 0x00000004050085a7 */ /* 0x000ee4000800007f */
[----:B---3--:R-:W-:Y:S05]  /*fb60*/  @!P0 BRA `(.L_x_6994) ;  /* 0xfffffffc00f08947 */ /* 0x008fea000383ffff */
[----:B------:R-:W-:Y:S05]  /*fb70*/  BRA `(.L_x_7021) ;  /* 0xfffffff800107947 */ /* 0x000fea000383ffff */
.L_x_7022:
        /* <DEDUP_REMOVED lines=16> */
.L_x_7423:


//--------------------- .text._ZN7cutlass13device_kernelIN5flash11enable_sm90INS1_16FlashAttnBwdSm90INS1_25CollectiveMainloopBwdSm90ILi2ELi2ELi2EN4cute5tupleIJNS5_1CILi1EEES8_S8_EEENS6_IJNS7_ILi128EEESA_NS7_ILi64EEEEEENS_10bfloat16_tEfNS_4arch4Sm90ELb1ELb0ELb0ELb1ELb0ELb1ELb0ELb0ELi2ELi1ELi2ELi2ELb0EEENS1_24CollectiveEpilogueBwdGQAISC_fSF_Li256ELb1ELb0EEENS1_25SingleTileBwdLPTSchedulerILb1ELi128ELb0EEEEEEEEEvNT_6ParamsE --------------------------
	.section	.text._ZN7cutlass13device_kernelIN5flash11enable_sm90INS1_16FlashAttnBwdSm90INS1_25CollectiveMainloopBwdSm90ILi2ELi2ELi2EN4cute5tupleIJNS5_1CILi1EEES8_S8_EEENS6_IJNS7_ILi128EEESA_NS7_ILi64EEEEEENS_10bfloat16_tEfNS_4arch4Sm90ELb1ELb0ELb0ELb1ELb0ELb1ELb0ELb0ELi2ELi1ELi2ELi2ELb0EEENS1_24CollectiveEpilogueBwdGQAISC_fSF_Li256ELb1ELb0EEENS1_25SingleTileBwdLPTSchedulerILb1ELi128ELb0EEEEEEEEEvNT_6ParamsE,"ax",@progbits
	.align	128
.text._ZN7cutlass13device_kernelIN5flash11enable_sm90INS1_16FlashAttnBwdSm90INS1_25CollectiveMainloopBwdSm90ILi2ELi2ELi2EN4cute5tupleIJNS5_1CILi1EEES8_S8_EEENS6_IJNS7_ILi128EEESA_NS7_ILi64EEEEEENS_10bfloat16_tEfNS_4arch4Sm90ELb1ELb0ELb0ELb1ELb0ELb1ELb0ELb0ELi2ELi1ELi2ELi2ELb0EEENS1_24CollectiveEpilogueBwdGQAISC_fSF_Li256ELb1ELb0EEENS1_25SingleTileBwdLPTSchedulerILb1ELi128ELb0EEEEEEEEEvNT_6ParamsE:
        .type           _ZN7cutlass13device_kernelIN5flash11enable_sm90INS1_16FlashAttnBwdSm90INS1_25CollectiveMainloopBwdSm90ILi2ELi2ELi2EN4cute5tupleIJNS5_1CILi1EEES8_S8_EEENS6_IJNS7_ILi128EEESA_NS7_ILi64EEEEEENS_10bfloat16_tEfNS_4arch4Sm90ELb1ELb0ELb0ELb1ELb0ELb1ELb0ELb0ELi2ELi1ELi2ELi2ELb0EEENS1_24CollectiveEpilogueBwdGQAISC_fSF_Li256ELb1ELb0EEENS1_25SingleTileBwdLPTSchedulerILb1ELi128ELb0EEEEEEEEEvNT_6ParamsE,@function
        .size           _ZN7cutlass13device_kernelIN5flash11enable_sm90INS1_16FlashAttnBwdSm90INS1_25CollectiveMainloopBwdSm90ILi2ELi2ELi2EN4cute5tupleIJNS5_1CILi1EEES8_S8_EEENS6_IJNS7_ILi128EEESA_NS7_ILi64EEEEEENS_10bfloat16_tEfNS_4arch4Sm90ELb1ELb0ELb0ELb1ELb0ELb1ELb0ELb0ELi2ELi1ELi2ELi2ELb0EEENS1_24CollectiveEpilogueBwdGQAISC_fSF_Li256ELb1ELb0EEENS1_25SingleTileBwdLPTSchedulerILb1ELi128ELb0EEEEEEEEEvNT_6ParamsE,(.L_x_7424 - _ZN7cutlass13device_kernelIN5flash11enable_sm90INS1_16FlashAttnBwdSm90INS1_25CollectiveMainloopBwdSm90ILi2ELi2ELi2EN4cute5tupleIJNS5_1CILi1EEES8_S8_EEENS6_IJNS7_ILi128EEESA_NS7_ILi64EEEEEENS_10bfloat16_tEfNS_4arch4Sm90ELb1ELb0ELb0ELb1ELb0ELb1ELb0ELb0ELi2ELi1ELi2ELi2ELb0EEENS1_24CollectiveEpilogueBwdGQAISC_fSF_Li256ELb1ELb0EEENS1_25SingleTileBwdLPTSchedulerILb1ELi128ELb0EEEEEEEEEvNT_6ParamsE)
        .other          _ZN7cutlass13device_kernelIN5flash11enable_sm90INS1_16FlashAttnBwdSm90INS1_25CollectiveMainloopBwdSm90ILi2ELi2ELi2EN4cute5tupleIJNS5_1CILi1EEES8_S8_EEENS6_IJNS7_ILi128EEESA_NS7_ILi64EEEEEENS_10bfloat16_tEfNS_4arch4Sm90ELb1ELb0ELb0ELb1ELb0ELb1ELb0ELb0ELi2ELi1ELi2ELi2ELb0EEENS1_24CollectiveEpilogueBwdGQAISC_fSF_Li256ELb1ELb0EEENS1_25SingleTileBwdLPTSchedulerILb1ELi128ELb0EEEEEEEEEvNT_6ParamsE,@"STO_CUDA_ENTRY STV_DEFAULT"
_ZN7cutlass13device_kernelIN5flash11enable_sm90INS1_16FlashAttnBwdSm90INS1_25CollectiveMainloopBwdSm90ILi2ELi2ELi2EN4cute5tupleIJNS5_1CILi1EEES8_S8_EEENS6_IJNS7_ILi128EEESA_NS7_ILi64EEEEEENS_10bfloat16_tEfNS_4arch4Sm90ELb1ELb0ELb0ELb1ELb0ELb1ELb0ELb0ELi2ELi1ELi2ELi2ELb0EEENS1_24CollectiveEpilogueBwdGQAISC_fSF_Li256ELb1ELb0EEENS1_25SingleTileBwdLPTSchedulerILb1ELi128ELb0EEEEEEEEEvNT_6ParamsE:
        /* <DEDUP_REMOVED lines=24> */
.L_x_7024:
[----:B------:R-:W-:Y:S05]  /*0180*/  BSYNC B0 ;  /* 0x0000000000007941 */ /* 0x000fea0003800000 */
.L_x_7023:
        /* <DEDUP_REMOVED lines=37> */
.L_x_7025:
        /* <DEDUP_REMOVED lines=22> */
.L_x_7026:
[----:B------:R-:W-:Y:S01]  /*0540*/  PLOP3.LUT P0, PT, PT, PT, UP0, 0x80, 0x0 ;  /* 0x000000000000781c */ /* 0x000fe20003f0f008 */
[----:B------:R-:W-:Y:S01]  /*0550*/  NOP ;  /* 0x0000000000007918 */ /* 0x000fe20000000000 */
[----:B------:R-:W-:Y:S01]  /*0560*/  ULDC.64 UR38, c[0x0][0x208] ;  /* 0x0000820000267ab9 */ /* 0x000fe20000000a00 */
[----:B------:R-:W-:Y:S01]  /*0570*/  BSSY B6, `(.L_x_7027) ;  /* 0x0000d12000067945 */ /* 0x000fe20003800000 */
[----:B-12-4-:R-:W-:Y:S09]  /*0580*/  BAR.SYNC.DEFER_BLOCKING 0x0 ;  /* 0x0000000000007b1d */ /* 0x016ff20000010000 */
[----:B------:R-:W-:Y:S05]  /*0590*/  @!P0 BRA `(.L_x_7028) ;  /* 0x0000009400988947 */ /* 0x000fea0003800000 */
.L_x_7029:
        /* <DEDUP_REMOVED lines=32> */
.L_x_7030:
[----:B------:R-:W-:Y:S01]  /*07a0*/  ULDC UR7, c[0x0][0x8cc] ;  /* 0x0002330000077ab9 */ /* 0x000fe20000000800 */
[----:B------:R-:W-:Y:S01]  /*07b0*/  UMOV UR37, UR10 ;  /* 0x0000000a00257c82 */ /* 0x000fe20008000000 */
[----:B------:R-:W-:-:S11]  /*07c0*/  UISETP.NE.AND UP0, UPT, UR7, 0x1, UPT ;  /* 0x000000010700788c */ /* 0x000fd6000bf05270 */
[----:B------:R-:W-:Y:S02]  /*07d0*/  @UP0 ULDC.64 UR8, c[0x0][0x8d0] ;  /* 0x0002340000080ab9 */ /* 0x000fe40000000a00 */
[----:B------:R-:W-:-:S04]  /*07e0*/  UIMAD.WIDE.U32 UR4, UR10, UR8, URZ ;  /* 0x000000080a0472a5 */ /* 0x000fc8000f8e003f */
[----:B------:R-:W-:-:S04]  /*07f0*/  @UP0 USHF.R.U32.HI UR37, URZ, UR9, UR5 ;  /* 0x000000093f250299 */ /* 0x000fc80008011605 */
[----:B------:R-:W-:-:S12]  /*0800*/  UIMAD UR4, UR37, UR7, URZ ;  /* 0x00000007250472a4 */ /* 0x000fd8000f8e023f */
.L_x_7031:
        /* <DEDUP_REMOVED lines=14> */
[----:B------:R-:W-:-:S06]  /*08f0*/  UIMAD UR4, UR7, UR4, UR6 ;  /* 0x00000004070472a4 */ /* 0x000fcc000f8e0206 */
[----:B------:R-:W-:-:S05]  /*0900*/  IMAD.U32 R0, RZ, RZ, UR4 ;  /* 0x00000004ff007e24 */ /* 0x000fca000f8e00ff */
[----:B------:R1:W-:Y:S01]  /*0910*/  STL [R1+0x3c], R0 ;  /* 0x00003c0001007387 */ /* 0x0003e20000100800 */
        /* <DEDUP_REMOVED lines=8> */
.L_x_7032:
        /* <DEDUP_REMOVED lines=9> */
[----:B-1----:R-:W3:Y:S01]  /*0a30*/  LDG.E R0, desc[UR38][R2.64+0x4] ;  /* 0x0000042602007981 */ /* 0x002ee2000c1e1900 */
[----:B--2---:R-:W-:Y:S02]  /*0a40*/  R2UR UR4, R4 ;  /* 0x00000000040472ca */ /* 0x004fe400000e0000 */
[----:B---3--:R-:W-:-:S13]  /*0a50*/  R2UR UR5, R0 ;  /* 0x00000000000572ca */ /* 0x008fda00000e0000 */
[----:B------:R-:W-:Y:S01]  /*0a60*/  UIADD3 UR4, -UR4, UR5, URZ ;  /* 0x0000000504047290 */ /* 0x000fe2000fffe13f */
[----:B------:R-:W-:Y:S11]  /*0a70*/  BRA `(.L_x_7033) ;  /* 0x0000000000047947 */ /* 0x000ff60003800000 */
.L_x_7034:
[----:B------:R-:W-:-:S05]  /*0a80*/  ULDC UR4, c[0x0][0x8f4] ;  /* 0x00023d0000047ab9 */ /* 0x000fca0000000800 */
.L_x_7033:
        /* <DEDUP_REMOVED lines=8> */
[----:B-1----:R-:W1:Y:S01]  /*0b10*/  S2R R0, SR_TID.X ;  /* 0x0000000000007919 */ /* 0x002e620000002100 */
        /* <DEDUP_REMOVED lines=13> */
.L_x_7036:
        /* <DEDUP_REMOVED lines=14> */
.L_x_7037:
        /* <DEDUP_REMOVED lines=11> */
.L_x_7038:
        /* <DEDUP_REMOVED lines=13> */
.L_x_7039:
        /* <DEDUP_REMOVED lines=68> */
.L_x_7042:
        /* <DEDUP_REMOVED lines=15> */
.L_x_7041:
        /* <DEDUP_REMOVED lines=22> */
.L_x_7044:
        /* <DEDUP_REMOVED lines=15> */
.L_x_7043:
[----:B------:R-:W-:Y:S01]  /*15d0*/  SHF.R.S32.HI R5, RZ, 0x1f, R16 ;  /* 0x0000001fff057819 */ /* 0x000fe20000011410 */
[----:B------:R-:W-:-:S03]  /*15e0*/  UMOV UR4, 0xffffffff ;  /* 0xffffffff00047882 */ /* 0x000fc60000000000 */
[----:B------:R-:W-:-:S04]  /*15f0*/  LEA.HI R0, R5, R16, RZ, 0x7 ;  /* 0x0000001005007211 */ /* 0x000fc800078f38ff */
[----:B------:R-:W-:Y:S01]  /*1600*/  SHF.R.S32.HI R13, RZ, 0x7, R0 ;  /* 0x00000007ff0d7819 */ /* 0x000fe20000011400 */
[----:B------:R-:W-:Y:S06]  /*1610*/  BRA.DIV UR4, `(.L_x_7045) ;  /* 0x000000c204247947 */ /* 0x000fec000b800000 */
[----:B------:R1:W2:Y:S02]  /*1620*/  SHFL.IDX PT, R14, R13, RZ, 0x1f ;  /* 0x00001fff0d0e7589 */ /* 0x0002a400000e0000 */
.L_x_7143:
        /* <DEDUP_REMOVED lines=24> */
.L_x_7046:
        /* <DEDUP_REMOVED lines=159> */
.L_x_7059:
[----:B------:R-:W-:-:S06]  /*21a0*/  ULOP3.LUT UR4, UR36, 0x1, URZ, 0xfc, !UPT ;  /* 0x0000000124047892 */ /* 0x000fcc000f8efc3f */
[----:B---3--:R-:W-:-:S05]  /*21b0*/  IMAD.U32 R5, RZ, RZ, UR4 ;  /* 0x00000004ff057e24 */ /* 0x008fca000f8e00ff */
[----:B------:R-:W-:-:S13]  /*21c0*/  ISETP.NE.AND P0, PT, R5, 0x3, PT ;  /* 0x000000030500780c */ /* 0x000fda0003f05270 */
[----:B------:R-:W-:Y:S05]  /*21d0*/  @!P0 BRA `(.L_x_7049) ;  /* 0x0000000000048947 */ /* 0x000fea0003800000 */
[----:B------:R-:W-:Y:S01]  /*21e0*/  BPT.TRAP 0x1 ;  /* 0x000000040000795c */ /* 0x000fe20000300000 */
.L_x_7049:
[----:B------:R-:W-:Y:S01]  /*21f0*/  IMAD R6, R0, 0x8, R236 ;  /* 0x0000000800067824 */ /* 0x000fe200078e02ec */
[----:B------:R-:W-:-:S04]  /*2200*/  SHF.L.U32 R21, R4, 0x1f, RZ ;  /* 0x0000001f04157819 */ /* 0x000fc800000006ff */
[----:B------:R1:W2:Y:S01]  /*2210*/  SYNCS.PHASECHK.TRANS64.TRYWAIT P1, [R6+URZ+0x30c10], R21 ;  /* 0x030c1015060075a7 */ /* 0x0002a2000802017f */
[----:B------:R-:W-:Y:S05]  /*2220*/  @!P0 BRA `(.L_x_7050) ;  /* 0x0000000000048947 */ /* 0x000fea0003800000 */
[----:B------:R-:W-:Y:S01]  /*2230*/  BPT.TRAP 0x1 ;  /* 0x000000040000795c */ /* 0x000fe20000300000 */
.L_x_7050:
[----:B------:R-:W-:-:S05]  /*2240*/  VIADD R5, R236, 0x10000 ;  /* 0x00010000ec057836 */ /* 0x000fca0000000000 */
[----:B------:R-:W-:-:S04]  /*2250*/  SHF.R.U32.HI R5, RZ, 0x4, R5 ;  /* 0x00000004ff057819 */ /* 0x000fc80000011605 */
[----:B------:R-:W-:Y:S01]  /*2260*/  LOP3.LUT R5, R5, 0x3fff, RZ, 0xc0, !PT ;  /* 0x00003fff05057812 */ /* 0x000fe200078ec0ff */
[----:B--2---:R-:W-:Y:S06]  /*2270*/  @P1 BRA `(.L_x_7051) ;  /* 0x0000000000081947 */ /* 0x004fec0003800000 */
[----:B------:R-:W2:Y:S02]  /*2280*/  SYNCS.PHASECHK.TRANS64.TRYWAIT P1, [R6+URZ+0x30c10], R21 ;  /* 0x030c1015060075a7 */ /* 0x000ea4000802017f */
[----:B--2---:R-:W-:Y:S05]  /*2290*/  @!P1 BRA `(.L_x_7052) ;  /* 0x000000b400349947 */ /* 0x004fea0003800000 */
.L_x_7051:
        /* <DEDUP_REMOVED lines=64> */
.L_x_7053:
[----:B------:R1:W1:Y:S01]  /*26a0*/  SYNCS.PHASECHK.TRANS64.TRYWAIT P1, [R6+URZ+0x30c30], R21 ;  /* 0x030c3015060075a7 */ /* 0x000262000802017f */
[----:B------:R-:W-:Y:S05]  /*26b0*/  @!P0 BRA `(.L_x_7054) ;  /* 0x0000000000048947 */ /* 0x000fea0003800000 */
[----:B------:R-:W-:Y:S01]  /*26c0*/  BPT.TRAP 0x1 ;  /* 0x000000040000795c */ /* 0x000fe20000300000 */
.L_x_7054:
[----:B------:R-:W-:-:S05]  /*26d0*/  VIADD R15, R236, 0x18000 ;  /* 0x00018000ec0f7836 */ /* 0x000fca0000000000 */
[----:B------:R-:W-:-:S04]  /*26e0*/  SHF.R.U32.HI R15, RZ, 0x4, R15 ;  /* 0x00000004ff0f7819 */ /* 0x000fc8000001160f */
[----:B------:R-:W-:-:S04]  /*26f0*/  LOP3.LUT R15, R15, 0x3fff, RZ, 0xc0, !PT ;  /* 0x00003fff0f0f7812 */ /* 0x000fc800078ec0ff */
[----:B------:R-:W-:Y:S01]  /*2700*/  LOP3.LUT R17, R15, 0x10000, RZ, 0xfc, !PT ;  /* 0x000100000f117812 */ /* 0x000fe200078efcff */
[----:B-1----:R-:W-:Y:S06]  /*2710*/  @P1 BRA `(.L_x_7055) ;  /* 0x0000000000081947 */ /* 0x002fec0003800000 */
[----:B------:R-:W1:Y:S02]  /*2720*/  SYNCS.PHASECHK.TRANS64.TRYWAIT P1, [R6+URZ+0x30c30], R21 ;  /* 0x030c3015060075a7 */ /* 0x000e64000802017f */
[----:B-1----:R-:W-:Y:S05]  /*2730*/  @!P1 BRA `(.L_x_7056) ;  /* 0x000000b000209947 */ /* 0x002fea0003800000 */
.L_x_7055:
        /* <DEDUP_REMOVED lines=21> */
[----:B--2---:R-:W1:Y:S01]  /*2890*/  SHFL.IDX PT, R19, R10, R237, 0x1f ;  /* 0x00001fed0a137589 */ /* 0x004e6200000e0000 */
[----:B------:R-:W-:Y:S01]  /*28a0*/  HGMMA.64x128x16.F32.BF16 R24, gdesc[UR4], RZ, !UPT, gsb0 ;  /* 0x01e00000041879f0 */ /* 0x000fe2000c0018ff */
[----:B------:R-:W-:Y:S01]  /*28b0*/  UIADD3 UR6, UR8, 0x2, URZ ;  /* 0x0000000208067890 */ /* 0x000fe2000fffe03f */
[C---:B------:R-:W-:Y:S01]  /*28c0*/  ISETP.GT.AND P5, PT, R18.reuse, RZ, PT ;  /* 0x000000ff1200720c */ /* 0x040fe20003fa4270 */
[----:B------:R-:W-:Y:S01]  /*28d0*/  UIADD3 UR4, UR9, 0x2, URZ ;  /* 0x0000000209047890 */ /* 0x000fe2000fffe03f */
[----:B------:R-:W-:Y:S01]  /*28e0*/  ISETP.GT.AND P6, PT, R18, 0x1, PT ;  /* 0x000000011200780c */ /* 0x000fe20003fc4270 */
[----:B------:R-:W-:Y:S01]  /*28f0*/  UMOV UR7, 0x40000040 ;  /* 0x4000004000077882 */ /* 0x000fe20000000000 */
[----:B------:R-:W-:Y:S01]  /*2900*/  UMOV UR5, 0x40000040 ;  /* 0x4000004000057882 */ /* 0x000fe20000000000 */
[----:B------:R-:W-:Y:S01]  /*2910*/  FSEL R88, R88, -INF , !P5 ;  /* 0xff80000058587808 */ /* 0x000fe20006800000 */
[----:B------:R-:W2:Y:S01]  /*2920*/  SHFL.IDX PT, R222, R10, R233, 0x1f ;  /* 0x00001fe90ade7589 */ /* 0x000ea200000e0000 */
[----:B------:R-:W-:Y:S01]  /*2930*/  FSEL R89, R89, -INF , !P6 ;  /* 0xff80000059597808 */ /* 0x000fe20007000000 */
[----:B------:R-:W-:Y:S01]  /*2940*/  VIADD R232, R8, 0x14 ;  /* 0x0000001408e87836 */ /* 0x000fe20000000000 */
        /* <DEDUP_REMOVED lines=11> */
[----:B------:R-:W-:Y:S01]  /*2a00*/  SHFL.IDX PT, R221, R10, R234, 0x1f ;  /* 0x00001fea0add7589 */ /* 0x000fe200000e0000 */
[----:B------:R-:W-:Y:S01]  /*2a10*/  FSEL R92, R92, -INF , !P1 ;  /* 0xff8000005c5c7808 */ /* 0x000fe20004800000 */
[----:B-1----:R-:W-:Y:S01]  /*2a20*/  FFMA.FTZ R219, R89, UR10, -R19 ;  /* 0x0000000a59db7c23 */ /* 0x002fe20008010813 */
[----:B------:R-:W-:Y:S01]  /*2a30*/  FSEL R93, R93, -INF , !P2 ;  /* 0xff8000005d5d7808 */ /* 0x000fe20005000000 */
[----:B------:R-:W1:Y:S01]  /*2a40*/  SHFL.IDX PT, R89, R10, R232, 0x1f ;  /* 0x00001fe80a597589 */ /* 0x000e6200000e0000 */
[----:B------:R-:W-:-:S02]  /*2a50*/  FSEL R96, R96, -INF , !P3 ;  /* 0xff80000060607808 */ /* 0x000fc40005800000 */
[----:B------:R-:W-:Y:S01]  /*2a60*/  FSEL R97, R97, -INF , !P4 ;  /* 0xff80000061617808 */ /* 0x000fe20006000000 */
[----:B---3--:R-:W-:Y:S01]  /*2a70*/  SHFL.IDX PT, R223, R14, R230, 0x1f ;  /* 0x00001fe60edf7589 */ /* 0x008fe200000e0000 */
[----:B------:R-:W-:Y:S01]  /*2a80*/  FSEL R100, R100, -INF , !P5 ;  /* 0xff80000064647808 */ /* 0x000fe20006800000 */
[----:B--2---:R-:W-:Y:S01]  /*2a90*/  FFMA.FTZ R21, R96, UR10, -R222 ;  /* 0x0000000a60157c23 */ /* 0x004fe200080108de */
[----:B------:R-:W-:Y:S01]  /*2aa0*/  FSEL R101, R101, -INF , !P6 ;  /* 0xff80000065657808 */ /* 0x000fe20007000000 */
[----:B------:R-:W-:Y:S01]  /*2ab0*/  SHFL.IDX PT, R96, R14, R235, 0x1f ;  /* 0x00001feb0e607589 */ /* 0x000fe200000e0000 */
[----:B------:R-:W-:Y:S01]  /*2ac0*/  ISETP.GT.AND P1, PT, R18, 0x20, PT ;  /* 0x000000201200780c */ /* 0x000fe20003f24270 */
[----:B------:R-:W-:Y:S01]  /*2ad0*/  IMAD R15, R0, 0x400, R15 ;  /* 0x00000400000f7824 */ /* 0x000fe200078e020f */
[C---:B------:R-:W-:Y:S01]  /*2ae0*/  ISETP.GT.AND P2, PT, R18.reuse, 0x21, PT ;  /* 0x000000211200780c */ /* 0x040fe20003f44270 */
[----:B------:R-:W-:Y:S01]  /*2af0*/  SHFL.IDX PT, R225, R11, R235, 0x1f ;  /* 0x00001feb0be17589 */ /* 0x000fe200000e0000 */
[C---:B------:R-:W-:Y:S01]  /*2b00*/  ISETP.GT.AND P3, PT, R18.reuse, 0x28, PT ;  /* 0x000000281200780c */ /* 0x040fe20003f64270 */
[----:B------:R-:W-:Y:S01]  /*2b10*/  MUFU.EX2 R219, R219 ;  /* 0x000000db00db7308 */ /* 0x000fe20000000800 */
[C---:B------:R-:W-:Y:S01]  /*2b20*/  ISETP.GT.AND P4, PT, R18.reuse, 0x29, PT ;  /* 0x000000291200780c */ /* 0x040fe20003f84270 */
[----:B------:R-:W-:Y:S01]  /*2b30*/  SHFL.IDX PT, R226, R11, R234, 0x1f ;  /* 0x00001fea0be27589 */ /* 0x000fe200000e0000 */
[----:B------:R-:W-:-:S02]  /*2b40*/  ISETP.GT.AND P5, PT, R18, 0x30, PT ;  /* 0x000000301200780c */ /* 0x000fc40003fa4270 */
[----:B------:R-:W-:Y:S01]  /*2b50*/  ISETP.GT.AND P6, PT, R18, 0x31, PT ;  /* 0x000000311200780c */ /* 0x000fe20003fc4270 */
[----:B------:R-:W-:Y:S01]  /*2b60*/  SHFL.IDX PT, R227, R13, R231, 0x1f ;  /* 0x00001fe70de37589 */ /* 0x000fe200000e0000 */
        /* <DEDUP_REMOVED lines=38> */
[----:B------:R-:W2:Y:S01]  /*2dd0*/  SHFL.IDX PT, R17, R10, R8, 0x1f ;  /* 0x00001f080a117589 */ /* 0x000ea200000e0000 */
[----:B------:R-:W-:Y:S02]  /*2de0*/  ISETP.GT.AND P1, PT, R7, 0x8, PT ;  /* 0x000000080700780c */ /* 0x000fe40003f24270 */
[----:B------:R-:W-:Y:S02]  /*2df0*/  FSEL R149, R149, -INF , !P6 ;  /* 0xff80000095957808 */ /* 0x000fe40007000000 */
[----:B------:R-:W-:Y:S02]  /*2e00*/  SEL R18, R18, 0x80, P1 ;  /* 0x0000008012127807 */ /* 0x000fe40000800000 */
[----:B------:R-:W-:-:S02]  /*2e10*/  FSEL R141, R141, -INF , !P2 ;  /* 0xff8000008d8d7808 */ /* 0x000fc40005000000 */
[C---:B------:R-:W-:Y:S02]  /*2e20*/  ISETP.GT.AND P1, PT, R18.reuse, 0x1, PT ;  /* 0x000000011200780c */ /* 0x040fe40003f24270 */
[----:B------:R-:W-:Y:S02]  /*2e30*/  ISETP.GT.AND P6, PT, R18, RZ, PT ;  /* 0x000000ff1200720c */ /* 0x000fe40003fc4270 */
[----:B------:R-:W-:Y:S01]  /*2e40*/  FSEL R218, R91, -INF , !P1 ;  /* 0xff8000005bda7808 */ /* 0x000fe20004800000 */
[----:B------:R-:W-:Y:S02]  /*2e50*/  WARPGROUP.DEPBAR.LE gsb0, 0x0 ;  /* 0x00008000000079c5 */ /* 0x000fe40000010000 */
[----:B------:R-:W-:Y:S01]  /*2e60*/  WARPGROUP.ARRIVE ;  /* 0x00000000000079c5 */ /* 0x000fe20000000000 */
[----:B------:R-:W3:Y:S01]  /*2e70*/  SHFL.IDX PT, R91, R10, R231, 0x1f ;  /* 0x00001fe70a5b7589 */ /* 0x000ee200000e0000 */
[----:B------:R-:W-:Y:S01]  /*2e80*/  FFMA.FTZ R218, R218, UR10, -R19 ;  /* 0x0000000adada7c23 */ /* 0x000fe20008010813 */
[----:B-1----:R-:W-:Y:S01]  /*2e90*/  FFMA.FTZ R19, R97, UR10, -R89 ;  /* 0x0000000a61137c23 */ /* 0x002fe20008010859 */
[----:B------:R-:W-:Y:S01]  /*2ea0*/  FSEL R144, R144, -INF , !P3 ;  /* 0xff80000090907808 */ /* 0x000fe20005800000 */
[----:B------:R-:W-:Y:S01]  /*2eb0*/  SHFL.IDX PT, R97, R14, R234, 0x1f ;  /* 0x00001fea0e617589 */ /* 0x000fe200000e0000 */
[----:B------:R-:W-:Y:S01]  /*2ec0*/  HGMMA.64x128x16.F32.BF16 R24, gdesc[UR4], R24, gsb0 ;  /* 0x01e00000041879f0 */ /* 0x000fe20008001818 */
[----:B------:R-:W-:Y:S01]  /*2ed0*/  FSEL R145, R145, -INF , !P4 ;  /* 0xff80000091917808 */ /* 0x000fe20006000000 */
[--C-:B--2---:R-:W-:Y:S01]  /*2ee0*/  FFMA.FTZ R88, R88, UR10, -R17.reuse ;  /* 0x0000000a58587c23 */ /* 0x104fe20008010811 */
[----:B------:R-:W-:Y:S01]  /*2ef0*/  FSEL R148, R148, -INF , !P5 ;  /* 0xff80000094947808 */ /* 0x000fe20006800000 */
[----:B------:R-:W-:Y:S01]  /*2f00*/  UIADD3 UR6, UR8, 0x4, URZ ;  /* 0x0000000408067890 */ /* 0x000fe2000fffe03f */
[----:B------:R-:W-:Y:S01]  /*2f10*/  FSEL R217, R90, -INF , !P6 ;  /* 0xff8000005ad97808 */ /* 0x000fe20007000000 */
[----:B------:R1:W2:Y:S01]  /*2f20*/  MUFU.EX2 R216, R88 ;  /* 0x0000005800d87308 */ /* 0x0002a20000000800 */
[C---:B------:R-:W-:Y:S01]  /*2f30*/  ISETP.GT.AND P2, PT, R18.reuse, 0x8, PT ;  /* 0x000000081200780c */ /* 0x040fe20003f44270 */
[----:B------:R-:W4:Y:S01]  /*2f40*/  SHFL.IDX PT, R90, R10, R230, 0x1f ;  /* 0x00001fe60a5a7589 */ /* 0x000f2200000e0000 */
[C---:B------:R-:W-:Y:S01]  /*2f50*/  ISETP.GT.AND P3, PT, R18.reuse, 0x9, PT ;  /* 0x000000091200780c */ /* 0x040fe20003f64270 */
[----:B------:R-:W-:Y:S01]  /*2f60*/  FFMA.FTZ R217, R217, UR10, -R17 ;  /* 0x0000000ad9d97c23 */ /* 0x000fe20008010811 */
[----:B------:R-:W-:Y:S01]  /*2f70*/  ISETP.GT.AND P4, PT, R18, 0x10, PT ;  /* 0x000000101200780c */ /* 0x000fe20003f84270 */
[----:B------:R-:W-:Y:S01]  /*2f80*/  FFMA.FTZ R17, R92, UR10, -R20 ;  /* 0x0000000a5c117c23 */ /* 0x000fe20008010814 */
[----:B------:R-:W-:Y:S01]  /*2f90*/  ISETP.GT.AND P5, PT, R18, 0x11, PT ;  /* 0x000000111200780c */ /* 0x000fe20003fa4270 */
[----:B------:R-:W5:Y:S01]  /*2fa0*/  SHFL.IDX PT, R92, R14, R8, 0x1f ;  /* 0x00001f080e5c7589 */ /* 0x000f6200000e0000 */
[----:B-1----:R-:W-:Y:S01]  /*2fb0*/  FFMA.FTZ R88, R108, UR10, -R96 ;  /* 0x0000000a6c587c23 */ /* 0x002fe20008010860 */
[C---:B------:R-:W-:Y:S01]  /*2fc0*/  ISETP.GT.AND P6, PT, R18.reuse, 0x18, PT ;  /* 0x000000181200780c */ /* 0x040fe20003fc4270 */
[----:B------:R-:W-:Y:S01]  /*2fd0*/  UIADD3 UR4, UR9, 0x4, URZ ;  /* 0x0000000409047890 */ /* 0x000fe2000fffe03f */
[----:B------:R-:W-:Y:S01]  /*2fe0*/  ISETP.GT.AND P1, PT, R18, 0x19, PT ;  /* 0x000000191200780c */ /* 0x000fe20003f24270 */
[----:B------:R-:W-:Y:S01]  /*2ff0*/  SHFL.IDX PT, R108, R14, R231, 0x1f ;  /* 0x00001fe70e6c7589 */ /* 0x000fe200000e0000 */
[----:B------:R-:W-:Y:S01]  /*3000*/  FSEL R220, R94, -INF , !P2 ;  /* 0xff8000005edc7808 */ /* 0x000fe20005000000 */
[----:B------:R-:W-:Y:S01]  /*3010*/  UMOV UR7, 0x40000040 ;  /* 0x4000004000077882 */ /* 0x000fe20000000000 */
[----:B------:R-:W-:Y:S01]  /*3020*/  FSEL R95, R95, -INF , !P3 ;  /* 0xff8000005f5f7808 */ /* 0x000fe20005800000 */
[----:B------:R-:W1:Y:S01]  /*3030*/  SHFL.IDX PT, R94, R14, R237, 0x1f ;  /* 0x00001fed0e5e7589 */ /* 0x000e6200000e0000 */
[----:B------:R-:W-:Y:S01]  /*3040*/  FSEL R98, R98, -INF , !P4 ;  /* 0xff80000062627808 */ /* 0x000fe20006000000 */
[----:B------:R-:W-:Y:S01]  /*3050*/  FFMA.FTZ R220, R220, UR10, -R20 ;  /* 0x0000000adcdc7c23 */ /* 0x000fe20008010814 */
[----:B------:R-:W-:Y:S01]  /*3060*/  FSEL R99, R99, -INF , !P5 ;  /* 0xff80000063637808 */ /* 0x000fe20006800000 */
[----:B---3--:R-:W-:Y:S01]  /*3070*/  FFMA.FTZ R20, R100, UR10, -R91 ;  /* 0x0000000a64147c23 */ /* 0x008fe2000801085b */
[----:B------:R-:W-:Y:S01]  /*3080*/  FSEL R102, R102, -INF , !P6 ;  /* 0xff80000066667808 */ /* 0x000fe20007000000 */
[----:B------:R-:W-:Y:S01]  /*3090*/  FFMA.FTZ R222, R98, UR10, -R222 ;  /* 0x0000000a62de7c23 */ /* 0x000fe200080108de */
[----:B------:R-:W-:Y:S01]  /*30a0*/  FSEL R103, R103, -INF , !P1 ;  /* 0xff80000067677808 */ /* 0x000fe20004800000 */
[----:B------:R-:W3:Y:S01]  /*30b0*/  SHFL.IDX PT, R98, R14, R233, 0x1f ;  /* 0x00001fe90e627589 */ /* 0x000ee200000e0000 */
[C---:B------:R-:W-:Y:S01]  /*30c0*/  ISETP.GT.AND P2, PT, R18.reuse, 0x20, PT ;  /* 0x000000201200780c */ /* 0x040fe20003f44270 */
[----:B------:R-:W-:Y:S01]  /*30d0*/  UMOV UR5, 0x40000040 ;  /* 0x4000004000057882 */ /* 0x000fe20000000000 */
[C---:B------:R-:W-:Y:S01]  /*30e0*/  ISETP.GT.AND P3, PT, R18.reuse, 0x21, PT ;  /* 0x000000211200780c */ /* 0x040fe20003f64270 */
[----:B------:R3:W2:Y:S01]  /*30f0*/  SHFL.IDX PT, R100, R14, R232, 0x1f ;  /* 0x00001fe80e647589 */ /* 0x0006a200000e0000 */
[C---:B------:R-:W-:Y:S01]  /*3100*/  ISETP.GT.AND P4, PT, R18.reuse, 0x28, PT ;  /* 0x000000281200780c */ /* 0x040fe20003f84270 */
[----:B----4-:R-:W-:Y:S01]  /*3110*/  FFMA.FTZ R101, R101, UR10, -R90 ;  /* 0x0000000a65657c23 */ /* 0x010fe2000801085a */
[----:B------:R-:W-:Y:S01]  /*3120*/  ISETP.GT.AND P5, PT, R18, 0x29, PT ;  /* 0x000000291200780c */ /* 0x000fe20003fa4270 */
[----:B-----5:R-:W-:Y:S01]  /*3130*/  FFMA.FTZ R22, R104, UR10, -R92 ;  /* 0x0000000a68167c23 */ /* 0x020fe2000801085c */
[C---:B------:R-:W-:Y:S01]  /*3140*/  ISETP.GT.AND P6, PT, R18.reuse, 0x30, PT ;  /* 0x000000301200780c */ /* 0x040fe20003fc4270 */
[----:B------:R-:W-:Y:S01]  /*3150*/  MUFU.EX2 R10, R21 ;  /* 0x00000015000a7308 */ /* 0x000fe20000000800 */
[----:B------:R-:W-:-:S02]  /*3160*/  ISETP.GT.AND P1, PT, R18, 0x31, PT ;  /* 0x000000311200780c */ /* 0x000fc40003f24270 */
[----:B------:R-:W-:Y:S02]  /*3170*/  FSEL R106, R106, -INF , !P2 ;  /* 0xff8000006a6a7808 */ /* 0x000fe40005000000 */
[----:B------:R-:W-:Y:S01]  /*3180*/  FSEL R107, R107, -INF , !P3 ;  /* 0xff8000006b6b7808 */ /* 0x000fe20005800000 */
[--C-:B-1----:R-:W-:Y:S01]  /*3190*/  FFMA.FTZ R23, R105, UR10, -R94.reuse ;  /* 0x0000000a69177c23 */ /* 0x102fe2000801085e */
[----:B------:R-:W-:Y:S01]  /*31a0*/  FSEL R110, R110, -INF , !P4 ;  /* 0xff8000006e6e7808 */ /* 0x000fe20006000000 */
[----:B------:R-:W-:Y:S01]  /*31b0*/  MUFU.EX2 R21, R101 ;  /* 0x0000006500157308 */ /* 0x000fe20000000800 */
[----:B------:R-:W-:Y:S01]  /*31c0*/  FSEL R111, R111, -INF , !P5 ;  /* 0xff8000006f6f7808 */ /* 0x000fe20006800000 */
[----:B------:R-:W-:Y:S01]  /*31d0*/  FFMA.FTZ R107, R107, UR10, -R94 ;  /* 0x0000000a6b6b7c23 */ /* 0x000fe2000801085e */
[----:B------:R-:W-:Y:S01]  /*31e0*/  FSEL R114, R114, -INF , !P6 ;  /* 0xff80000072727808 */ /* 0x000fe20007000000 */
[----:B------:R-:W-:Y:S01]  /*31f0*/  FFMA.FTZ R110, R110, UR10, -R96 ;  /* 0x0000000a6e6e7c23 */ /* 0x000fe20008010860 */
[----:B------:R-:W-:Y:S01]  /*3200*/  FSEL R115, R115, -INF , !P1 ;  /* 0xff80000073737808 */ /* 0x000fe20004800000 */
[----:B---3--:R-:W-:Y:S01]  /*3210*/  FFMA.FTZ R14, R112, UR10, -R98 ;  /* 0x0000000a700e7c23 */ /* 0x008fe20008010862 */
[----:B------:R-:W-:Y:S01]  /*3220*/  ISETP.GT.AND P2, PT, R18, 0x38, PT ;  /* 0x000000381200780c */ /* 0x000fe20003f44270 */
[----:B------:R-:W-:Y:S01]  /*3230*/  FFMA.FTZ R112, R102, UR10, -R91 ;  /* 0x0000000a66707c23 */ /* 0x000fe2000801085b */
[C---:B------:R-:W-:Y:S01]  /*3240*/  ISETP.GT.AND P3, PT, R18.reuse, 0x39, PT ;  /* 0x000000391200780c */ /* 0x040fe20003f64270 */
[----:B--2---:R-:W-:Y:S01]  /*3250*/  FFMA.FTZ R91, R113, UR10, -R100 ;  /* 0x0000000a715b7c23 */ /* 0x004fe20008010864 */
[C---:B------:R-:W-:Y:S01]  /*3260*/  ISETP.GT.AND P4, PT, R18.reuse, 0x40, PT ;  /* 0x000000401200780c */ /* 0x040fe20003f84270 */
[----:B------:R-:W-:Y:S01]  /*3270*/  FFMA.FTZ R113, R103, UR10, -R90 ;  /* 0x0000000a67717c23 */ /* 0x000fe2000801085a */
[C---:B------:R-:W-:Y:S01]  /*3280*/  ISETP.GT.AND P5, PT, R18.reuse, 0x41, PT ;  /* 0x000000411200780c */ /* 0x040fe20003fa4270 */
[----:B------:R-:W-:Y:S01]  /*3290*/  MUFU.EX2 R90, R91 ;  /* 0x0000005b005a7308 */ /* 0x000fe20000000800 */
[----:B------:R-:W-:Y:S01]  /*32a0*/  ISETP.GT.AND P6, PT, R18, 0x48, PT ;  /* 0x000000481200780c */ /* 0x000fe20003fc4270 */
[----:B------:R-:W-:Y:S01]  /*32b0*/  FFMA.FTZ R114, R114, UR10, -R98 ;  /* 0x0000000a72727c23 */ /* 0x000fe20008010862 */
[----:B------:R-:W-:Y:S01]  /*32c0*/  ISETP.GT.AND P1, PT, R18, 0x49, PT ;  /* 0x000000491200780c */ /* 0x000fe20003f24270 */
[----:B------:R-:W-:Y:S01]  /*32d0*/  FFMA.FTZ R111, R111, UR10, -R97 ;  /* 0x0000000a6f6f7c23 */ /* 0x000fe20008010861 */
[----:B------:R-:W-:Y:S01]  /*32e0*/  FSEL R118, R118, -INF , !P2 ;  /* 0xff80000076767808 */ /* 0x000fe20005000000 */
[----:B------:R-:W-:Y:S01]  /*32f0*/  FFMA.FTZ R115, R115, UR10, -R100 ;  /* 0x0000000a73737c23 */ /* 0x000fe20008010864 */
        /* <DEDUP_REMOVED lines=13> */
[----:B------:R-:W-:Y:S02]  /*33d0*/  ISETP.GT.AND P1, PT, R18, 0x61, PT ;  /* 0x000000611200780c */ /* 0x000fe40003f24270 */
[----:B------:R-:W-:Y:S02]  /*33e0*/  FSEL R130, R130, -INF , !P2 ;  /* 0xff80000082827808 */ /* 0x000fe40005000000 */
[----:B------:R-:W-:Y:S01]  /*33f0*/  FSEL R131, R131, -INF , !P3 ;  /* 0xff80000083837808 */ /* 0x000fe20005800000 */
[----:B------:R-:W-:Y:S02]  /*3400*/  WARPGROUP.DEPBAR.LE gsb0, 0x0 ;  /* 0x00008000000079c5 */ /* 0x000fe40000010000 */
[----:B------:R-:W-:Y:S01]  /*3410*/  FSEL R134, R134, -INF , !P4 ;  /* 0xff80000086867808 */ /* 0x000fe20006000000 */
[----:B------:R-:W-:Y:S01]  /*3420*/  WARPGROUP.ARRIVE ;  /* 0x00000000000079c5 */ /* 0x000fe20000000000 */
[----:B------:R-:W-:Y:S01]  /*3430*/  FSEL R135, R135, -INF , !P5 ;  /* 0xff80000087877808 */ /* 0x000fe20006800000 */
[----:B------:R-:W-:Y:S01]  /*3440*/  MUFU.EX2 R217, R217 ;  /* 0x000000d900d97308 */ /* 0x000fe20000000800 */
[----:B------:R-:W-:-:S02]  /*3450*/  FSEL R138, R138, -INF , !P6 ;  /* 0xff8000008a8a7808 */ /* 0x000fc40007000000 */
[----:B------:R-:W-:Y:S01]  /*3460*/  FSEL R139, R139, -INF , !P1 ;  /* 0xff8000008b8b7808 */ /* 0x000fe20004800000 */
[----:B------:R-:W-:Y:S01]  /*3470*/  HGMMA.64x128x16.F32.BF16 R24, gdesc[UR4], R24, gsb0 ;  /* 0x01e00000041879f0 */ /* 0x000fe20008001818 */
[C---:B------:R-:W-:Y:S01]  /*3480*/  ISETP.GT.AND P2, PT, R18.reuse, 0x68, PT ;  /* 0x000000681200780c */ /* 0x040fe20003f44270 */
[----:B------:R-:W-:Y:S01]  /*3490*/  UIADD3 UR6, UR8, 0x6, URZ ;  /* 0x0000000608067890 */ /* 0x000fe2000fffe03f */
[C---:B------:R-:W-:Y:S01]  /*34a0*/  ISETP.GT.AND P3, PT, R18.reuse, 0x69, PT ;  /* 0x000000691200780c */ /* 0x040fe20003f64270 */
[----:B------:R-:W-:Y:S01]  /*34b0*/  UIADD3 UR4, UR9, 0x6, URZ ;  /* 0x0000000609047890 */ /* 0x000fe2000fffe03f */
[C---:B------:R-:W-:Y:S01]  /*34c0*/  ISETP.GT.AND P4, PT, R18.reuse, 0x70, PT ;  /* 0x000000701200780c */ /* 0x040fe20003f84270 */
[----:B------:R-:W-:Y:S01]  /*34d0*/  UMOV UR7, 0x40000040 ;  /* 0x4000004000077882 */ /* 0x000fe20000000000 */
[C---:B------:R-:W-:Y:S01]  /*34e0*/  ISETP.GT.AND P5, PT, R18.reuse, 0x71, PT ;  /* 0x000000711200780c */ /* 0x040fe20003fa4270 */
[----:B------:R-:W-:Y:S01]  /*34f0*/  UMOV UR5, 0x40000040 ;  /* 0x4000004000057882 */ /* 0x000fe20000000000 */
[C---:B------:R-:W-:Y:S01]  /*3500*/  ISETP.GT.AND P6, PT, R18.reuse, 0x78, PT ;  /* 0x000000781200780c */ /* 0x040fe20003fc4270 */
[----:B------:R-:W-:Y:S01]  /*3510*/  MUFU.EX2 R220, R220 ;  /* 0x000000dc00dc7308 */ /* 0x000fe20000000800 */
[----:B------:R-:W-:Y:S01]  /*3520*/  ISETP.GT.AND P1, PT, R18, 0x79, PT ;  /* 0x000000791200780c */ /* 0x000fe20003f24270 */
[----:B------:R-:W-:Y:S01]  /*3530*/  FFMA.FTZ R18, R93, UR10, -R221 ;  /* 0x0000000a5d127c23 */ /* 0x000fe200080108dd */
[----:B------:R-:W-:Y:S01]  /*3540*/  FFMA.FTZ R93, R109, UR10, -R97 ;  /* 0x0000000a6d5d7c23 */ /* 0x000fe20008010861 */
[----:B------:R-:W-:Y:S01]  /*3550*/  FFMA.FTZ R221, R95, UR10, -R221 ;  /* 0x0000000a5fdd7c23 */ /* 0x000fe200080108dd */
[----:B------:R-:W-:Y:S01]  /*3560*/  FFMA.FTZ R95, R116, UR10, -R108 ;  /* 0x0000000a745f7c23 */ /* 0x000fe2000801086c */
[----:B------:R-:W-:Y:S01]  /*3570*/  FFMA.FTZ R109, R99, UR10, -R89 ;  /* 0x0000000a636d7c23 */ /* 0x000fe20008010859 */
[----:B------:R-:W1:Y:S01]  /*3580*/  SHFL.IDX PT, R116, R11, R237, 0x1f ;  /* 0x00001fed0b747589 */ /* 0x000e6200000e0000 */
[----:B------:R2:W-:Y:S01]  /*3590*/  MUFU.EX2 R89, R93 ;  /* 0x0000005d00597308 */ /* 0x0005e20000000800 */
[----:B------:R-:W-:-:S02]  /*35a0*/  FFMA.FTZ R99, R125, UR10, -R226 ;  /* 0x0000000a7d637c23 */ /* 0x000fc400080108e2 */
[----:B------:R-:W-:Y:S05]  /*35b0*/  SHFL.IDX PT, R125, R11, R230, 0x1f ;  /* 0x00001fe60b7d7589 */ /* 0x000fea00000e0000 */
[----:B------:R3:W-:Y:S01]  /*35c0*/  MUFU.EX2 R91, R95 ;  /* 0x0000005f005b7308 */ /* 0x0007e20000000800 */
[----:B--2---:R-:W-:Y:S01]  /*35d0*/  FFMA.FTZ R93, R117, UR10, -R223 ;  /* 0x0000000a755d7c23 */ /* 0x004fe200080108df */
[----:B------:R-:W-:-:S06]  /*35e0*/  FFMA.FTZ R117, R106, UR10, -R92 ;  /* 0x0000000a6a757c23 */ /* 0x000fcc000801085c */
[----:B------:R2:W-:Y:S01]  /*35f0*/  MUFU.EX2 R92, R93 ;  /* 0x0000005d005c7308 */ /* 0x0005e20000000800 */
[----:B---3--:R-:W-:Y:S02]  /*3600*/  FFMA.FTZ R95, R124, UR10, -R225 ;  /* 0x0000000a7c5f7c23 */ /* 0x008fe400080108e1 */
[----:B------:R-:W3:Y:S01]  /*3610*/  SHFL.IDX PT, R124, R11, R231, 0x1f ;  /* 0x00001fe70b7c7589 */ /* 0x000ee200000e0000 */
[----:B-1----:R-:W-:-:S04]  /*3620*/  FFMA.FTZ R121, R121, UR10, -R116 ;  /* 0x0000000a79797c23 */ /* 0x002fc80008010874 */
[----:B------:R-:W-:Y:S01]  /*3630*/  MUFU.EX2 R20, R20 ;  /* 0x0000001400147308 */ /* 0x000fe20000000800 */
[----:B--2---:R-:W-:Y:S02]  /*3640*/  FFMA.FTZ R93, R120, UR10, -R224 ;  /* 0x0000000a785d7c23 */ /* 0x004fe400080108e0 */
[----:B------:R-:W1:Y:S05]  /*3650*/  SHFL.IDX PT, R120, R11, R233, 0x1f ;  /* 0x00001fe90b787589 */ /* 0x000e6a00000e0000 */
[----:B------:R2:W-:Y:S01]  /*3660*/  MUFU.EX2 R94, R121 ;  /* 0x00000079005e7308 */ /* 0x0005e20000000800 */
[----:B------:R-:W-:-:S07]  /*3670*/  FFMA.FTZ R105, R148, UR10, -R227 ;  /* 0x0000000a94697c23 */ /* 0x000fce00080108e3 */
[----:B------:R-:W-:Y:S01]  /*3680*/  MUFU.EX2 R222, R222 ;  /* 0x000000de00de7308 */ /* 0x000fe20000000800 */
[----:B--2---:R2:W4:Y:S01]  /*3690*/  SHFL.IDX PT, R121, R11, R232, 0x1f ;  /* 0x00001fe80b797589 */ /* 0x00452200000e0000 */
[----:B---3--:R-:W-:-:S03]  /*36a0*/  FFMA.FTZ R98, R132, UR10, -R124 ;  /* 0x0000000a84627c23 */ /* 0x008fc6000801087c */
[----:B------:R-:W3:Y:S03]  /*36b0*/  SHFL.IDX PT, R132, R13, R235, 0x1f ;  /* 0x00001feb0d847589 */ /* 0x000ee600000e0000 */
[----:B------:R-:W-:Y:S01]  /*36c0*/  MUFU.EX2 R22, R22 ;  /* 0x0000001600167308 */ /* 0x000fe20000000800 */
[----:B-1----:R-:W-:Y:S02]  /*36d0*/  FFMA.FTZ R96, R128, UR10, -R120 ;  /* 0x0000000a80607c23 */ /* 0x002fe40008010878 */
[----:B------:R-:W1:Y:S05]  /*36e0*/  SHFL.IDX PT, R128, R13, R8, 0x1f ;  /* 0x00001f080d807589 */ /* 0x000e6a00000e0000 */
[----:B--2---:R2:W-:Y:S08]  /*36f0*/  MUFU.EX2 R11, R99 ;  /* 0x00000063000b7308 */ /* 0x0045f00000000800 */
[----:B------:R-:W-:Y:S01]  /*3700*/  MUFU.EX2 R23, R23 ;  /* 0x0000001700177308 */ /* 0x000fe20000000800 */
[----:B----4-:R-:W-:Y:S01]  /*3710*/  FFMA.FTZ R97, R129, UR10, -R121 ;  /* 0x0000000a81617c23 */ /* 0x010fe20008010879 */
[----:B--2---:R-:W-:Y:S01]  /*3720*/  FFMA.FTZ R99, R133, UR10, -R125 ;  /* 0x0000000a85637c23 */ /* 0x004fe2000801087d */
[----:B------:R-:W2:Y:S01]  /*3730*/  SHFL.IDX PT, R129, R13, R237, 0x1f ;  /* 0x00001fed0d817589 */ /* 0x000ea200000e0000 */
[----:B---3--:R-:W-:-:S03]  /*3740*/  FFMA.FTZ R102, R140, UR10, -R132 ;  /* 0x0000000a8c667c23 */ /* 0x008fc60008010884 */
[----:B------:R-:W-:Y:S01]  /*3750*/  SHFL.IDX PT, R133, R13, R233, 0x1f ;  /* 0x00001fe90d857589 */ /* 0x000fe200000e0000 */
[----:B------:R-:W-:Y:S03]  /*3760*/  MUFU.EX2 R88, R88 ;  /* 0x0000005800587308 */ /* 0x000fe60000000800 */
[----:B------:R-:W-:Y:S01]  /*3770*/  SHFL.IDX PT, R140, R13, R230, 0x1f ;  /* 0x00001fe60d8c7589 */ /* 0x000fe200000e0000 */
[----:B-1----:R-:W-:-:S03]  /*3780*/  FFMA.FTZ R100, R136, UR10, -R128 ;  /* 0x0000000a88647c23 */ /* 0x002fc60008010880 */
[----:B------:R-:W1:Y:S01]  /*3790*/  SHFL.IDX PT, R136, R13, R234, 0x1f ;  /* 0x00001fea0d887589 */ /* 0x000e6200000e0000 */
[----:B------:R-:W-:Y:S08]  /*37a0*/  MUFU.EX2 R107, R107 ;  /* 0x0000006b006b7308 */ /* 0x000ff00000000800 */
[----:B------:R-:W-:Y:S01]  /*37b0*/  MUFU.EX2 R110, R110 ;  /* 0x0000006e006e7308 */ /* 0x000fe20000000800 */
[----:B--2---:R-:W-:-:S02]  /*37c0*/  FFMA.FTZ R101, R137, UR10, -R129 ;  /* 0x0000000a89657c23 */ /* 0x004fc40008010881 */
[----:B------:R2:W3:Y:S05]  /*37d0*/  SHFL.IDX PT, R137, R13, R232, 0x1f ;  /* 0x00001fe80d897589 */ /* 0x0004ea00000e0000 */
[----:B------:R-:W-:Y:S08]  /*37e0*/  MUFU.EX2 R14, R14 ;  /* 0x0000000e000e7308 */ /* 0x000ff00000000800 */
[----:B--2---:R1:W-:Y:S01]  /*37f0*/  MUFU.EX2 R13, R102 ;  /* 0x00000066000d7308 */ /* 0x0043e20000000800 */
[----:B------:R-:W-:-:S02]  /*3800*/  WARPGROUP.DEPBAR.LE gsb0, 0x0 ;  /* 0x00008000000079c5 */ /* 0x000fc40000010000 */
[----:B-1----:R-:W-:Y:S01]  /*3810*/  FFMA.FTZ R102, R141, UR10, -R136 ;  /* 0x0000000a8d667c23 */ /* 0x002fe20008010888 */
[----:B------:R-:W-:Y:S01]  /*3820*/  WARPGROUP.ARRIVE ;  /* 0x00000000000079c5 */ /* 0x000fe20000000000 */
[----:B------:R-:W2:Y:S01]  /*3830*/  LDL R141, [R1+0x28] ;  /* 0x00002800018d7983 */ /* 0x000ea20000100800 */
[----:B------:R-:W-:Y:S01]  /*3840*/  FFMA.FTZ R118, R118, UR10, -R108 ;  /* 0x0000000a76767c23 */ /* 0x000fe2000801086c */
[----:B------:R-:W-:Y:S01]  /*3850*/  FFMA.FTZ R135, R135, UR10, -R125 ;  /* 0x0000000a87877c23 */ /* 0x000fe2000801087d */
[----:B------:R-:W-:Y:S01]  /*3860*/  FFMA.FTZ R123, R123, UR10, -R116 ;  /* 0x0000000a7b7b7c23 */ /* 0x000fe20008010874 */
[----:B------:R-:W-:Y:S01]  /*3870*/  FFMA.FTZ R131, R131, UR10, -R121 ;  /* 0x0000000a83837c23 */ /* 0x000fe20008010879 */
[----:B------:R-:W-:Y:S01]  /*3880*/  HGMMA.64x128x16.F32.BF16 R24, gdesc[UR4], R24, gsb0 ;  /* 0x01e00000041879f0 */ /* 0x000fe20008001818 */
[----:B------:R-:W-:Y:S01]  /*3890*/  R2UR UR4, R15 ;  /* 0x000000000f0472ca */ /* 0x000fe200000e0000 */
[----:B------:R-:W-:Y:S01]  /*38a0*/  FFMA.FTZ R134, R134, UR10, -R124 ;  /* 0x0000000a86867c23 */ /* 0x000fe2000801087c */
[----:B------:R-:W-:Y:S01]  /*38b0*/  FSEL R108, R147, -INF , !P5 ;  /* 0xff800000936c7808 */ /* 0x000fe20006800000 */
[----:B------:R-:W-:Y:S01]  /*38c0*/  FFMA.FTZ R130, R130, UR10, -R120 ;  /* 0x0000000a82827c23 */ /* 0x000fe20008010878 */
[----:B------:R-:W-:Y:S01]  /*38d0*/  FSEL R15, R142, -INF , !P2 ;  /* 0xff8000008e0f7808 */ /* 0x000fe20005000000 */
[--C-:B---3--:R-:W-:Y:S01]  /*38e0*/  FFMA.FTZ R104, R145, UR10, -R137.reuse ;  /* 0x0000000a91687c23 */ /* 0x108fe20008010889 */
[----:B------:R-:W1:Y:S01]  /*38f0*/  MUFU.EX2 R97, R97 ;  /* 0x0000006100617308 */ /* 0x000e620000000800 */
[----:B------:R-:W-:-:S02]  /*3900*/  FFMA.FTZ R137, R108, UR10, -R137 ;  /* 0x0000000a6c897c23 */ /* 0x000fc40008010889 */
[----:B------:R-:W-:Y:S01]  /*3910*/  FFMA.FTZ R132, R15, UR10, -R132 ;  /* 0x0000000a0f847c23 */ /* 0x000fe20008010884 */
[----:B------:R-:W-:Y:S01]  /*3920*/  FFMA.FTZ R126, R126, UR10, -R225 ;  /* 0x0000000a7e7e7c23 */ /* 0x000fe200080108e1 */
[----:B------:R-:W-:-:S03]  /*3930*/  FFMA.FTZ R127, R127, UR10, -R226 ;  /* 0x0000000a7f7f7c23 */ /* 0x000fc600080108e2 */
[----:B------:R-:W3:Y:S01]  /*3940*/  MUFU.EX2 R130, R130 ;  /* 0x0000008200827308 */ /* 0x000ee20000000800 */
[----:B------:R-:W-:-:S07]  /*3950*/  FFMA.FTZ R138, R138, UR10, -R128 ;  /* 0x0000000a8a8a7c23 */ /* 0x000fce0008010880 */
[----:B------:R-:W4:Y:S08]  /*3960*/  MUFU.EX2 R18, R18 ;  /* 0x0000001200127308 */ /* 0x000f300000000800 */
[----:B------:R-:W5:Y:S08]  /*3970*/  MUFU.EX2 R98, R98 ;  /* 0x0000006200627308 */ /* 0x000f700000000800 */
        /* <DEDUP_REMOVED lines=14> */
[----:B------:R-:W-:Y:S01]  /*3a60*/  MUFU.EX2 R93, R93 ;  /* 0x0000005d005d7308 */ /* 0x000fe20000000800 */
[----:B------:R-:W-:-:S02]  /*3a70*/  WARPGROUP.DEPBAR.LE gsb0, 0x0 ;  /* 0x00008000000079c5 */ /* 0x000fc40000010000 */
[----:B------:R-:W1:Y:S04]  /*3a80*/  LDS R16, [R16+0x400] ;  /* 0x0004000010107984 */ /* 0x000e680000000800 */
[----:B------:R-:W-:Y:S04]  /*3a90*/  LDS R228, [R228+0x400] ;  /* 0x00040000e4e47984 */ /* 0x000fe80000000800 */
[----:B------:R-:W-:Y:S04]  /*3aa0*/  LDS R12, [R12+0x400] ;  /* 0x000400000c0c7984 */ /* 0x000fe80000000800 */
[----:B------:R-:W-:Y:S04]  /*3ab0*/  LDS R9, [R9+0x400] ;  /* 0x0004000009097984 */ /* 0x000fe80000000800 */
[----:B-1----:R-:W1:Y:S04]  /*3ac0*/  SHFL.IDX PT, R125, R16, R8, 0x1f ;  /* 0x00001f08107d7589 */ /* 0x002e6800000e0000 */
[----:B------:R-:W3:Y:S04]  /*3ad0*/  SHFL.IDX PT, R108, R16, R232, 0x1f ;  /* 0x00001fe8106c7589 */ /* 0x000ee800000e0000 */
[----:B------:R-:W4:Y:S04]  /*3ae0*/  SHFL.IDX PT, R124, R16, R237, 0x1f ;  /* 0x00001fed107c7589 */ /* 0x000f2800000e0000 */
[----:B------:R-:W5:Y:S04]  /*3af0*/  SHFL.IDX PT, R121, R16, R235, 0x1f ;  /* 0x00001feb10797589 */ /* 0x000f6800000e0000 */
[----:B------:R-:W5:Y:S04]  /*3b00*/  SHFL.IDX PT, R116, R16, R233, 0x1f ;  /* 0x00001fe910747589 */ /* 0x000f6800000e0000 */
[----:B------:R-:W5:Y:S04]  /*3b10*/  SHFL.IDX PT, R15, R16, R231, 0x1f ;  /* 0x00001fe7100f7589 */ /* 0x000f6800000e0000 */
[----:B------:R-:W5:Y:S01]  /*3b20*/  SHFL.IDX PT, R120, R16, R234, 0x1f ;  /* 0x00001fea10787589 */ /* 0x000f6200000e0000 */
[--C-:B-1----:R-:W-:Y:S01]  /*3b30*/  FADD.FTZ R24, R24, -R125.reuse ;  /* 0x8000007d18187221 */ /* 0x102fe20000010000 */
[----:B------:R-:W-:-:S02]  /*3b40*/  FADD.FTZ R26, R26, -R125 ;  /* 0x8000007d1a1a7221 */ /* 0x000fc40000010000 */
[----:B------:R-:W-:Y:S01]  /*3b50*/  SHFL.IDX PT, R125, R16, R230, 0x1f ;  /* 0x00001fe6107d7589 */ /* 0x000fe200000e0000 */
[----:B---3--:R-:W-:-:S03]  /*3b60*/  FADD.FTZ R33, R33, -R108 ;  /* 0x8000006c21217221 */ /* 0x008fc60000010000 */
[----:B------:R-:W1:Y:S01]  /*3b70*/  SHFL.IDX PT, R16, R228, R232, 0x1f ;  /* 0x00001fe8e4107589 */ /* 0x000e6200000e0000 */
[----:B------:R-:W-:Y:S01]  /*3b80*/  FADD.FTZ R35, R35, -R108 ;  /* 0x8000006c23237221 */ /* 0x000fe20000010000 */
[--C-:B----4-:R-:W-:Y:S01]  /*3b90*/  FADD.FTZ R25, R25, -R124.reuse ;  /* 0x8000007c19197221 */ /* 0x110fe20000010000 */
[----:B------:R-:W-:Y:S01]  /*3ba0*/  FADD.FTZ R27, R27, -R124 ;  /* 0x8000007c1b1b7221 */ /* 0x000fe20000010000 */
[--C-:B-----5:R-:W-:Y:S01]  /*3bb0*/  FADD.FTZ R28, R28, -R121.reuse ;  /* 0x800000791c1c7221 */ /* 0x120fe20000010000 */
[----:B------:R-:W-:Y:S01]  /*3bc0*/  FADD.FTZ R30, R30, -R121 ;  /* 0x800000791e1e7221 */ /* 0x000fe20000010000 */
[----:B------:R-:W3:Y:S01]  /*3bd0*/  SHFL.IDX PT, R108, R228, R233, 0x1f ;  /* 0x00001fe9e46c7589 */ /* 0x000ee200000e0000 */
[--C-:B------:R-:W-:Y:S01]  /*3be0*/  FADD.FTZ R32, R32, -R116.reuse ;  /* 0x8000007420207221 */ /* 0x100fe20000010000 */
[----:B------:R-:W-:Y:S02]  /*3bf0*/  FADD.FTZ R34, R34, -R116 ;  /* 0x8000007422227221 */ /* 0x000fe40000010000 */
[----:B------:R-:W4:Y:S01]  /*3c00*/  SHFL.IDX PT, R124, R228, R8, 0x1f ;  /* 0x00001f08e47c7589 */ /* 0x000f2200000e0000 */
        /* <DEDUP_REMOVED lines=11> */
[--C-:B---3--:R-:W-:Y:S01]  /*3cc0*/  FADD.FTZ R48, R48, -R108.reuse ;  /* 0x8000006c30307221 */ /* 0x108fe20000010000 */
[----:B------:R-:W-:Y:S02]  /*3cd0*/  FADD.FTZ R50, R50, -R108 ;  /* 0x8000006c32327221 */ /* 0x000fe40000010000 */
[----:B------:R-:W1:Y:S01]  /*3ce0*/  SHFL.IDX PT, R231, R9, R231, 0x1f ;  /* 0x00001fe709e77589 */ /* 0x000e6200000e0000 */
[--C-:B------:R-:W-:Y:S01]  /*3cf0*/  FADD.FTZ R37, R37, -R125.reuse ;  /* 0x8000007d25257221 */ /* 0x100fe20000010000 */
[----:B------:R-:W-:Y:S01]  /*3d00*/  FADD.FTZ R39, R39, -R125 ;  /* 0x8000007d27277221 */ /* 0x000fe20000010000 */
[--C-:B----4-:R-:W-:Y:S01]  /*3d10*/  FADD.FTZ R40, R40, -R124.reuse ;  /* 0x8000007c28287221 */ /* 0x110fe20000010000 */
[----:B------:R-:W-:Y:S01]  /*3d20*/  FADD.FTZ R42, R42, -R124 ;  /* 0x8000007c2a2a7221 */ /* 0x000fe20000010000 */
[--C-:B-----5:R-:W-:Y:S01]  /*3d30*/  FADD.FTZ R44, R44, -R121.reuse ;  /* 0x800000792c2c7221 */ /* 0x120fe20000010000 */
[----:B------:R-:W-:Y:S01]  /*3d40*/  FADD.FTZ R46, R46, -R121 ;  /* 0x800000792e2e7221 */ /* 0x000fe20000010000 */
[----:B------:R-:W3:Y:S01]  /*3d50*/  SHFL.IDX PT, R108, R12, R232, 0x1f ;  /* 0x00001fe80c6c7589 */ /* 0x000ee200000e0000 */
        /* <DEDUP_REMOVED lines=8> */
[----:B------:R-:W4:Y:S04]  /*3de0*/  SHFL.IDX PT, R116, R12, R233, 0x1f ;  /* 0x00001fe90c747589 */ /* 0x000f2800000e0000 */
[----:B------:R-:W5:Y:S01]  /*3df0*/  SHFL.IDX PT, R12, R12, R230, 0x1f ;  /* 0x00001fe60c0c7589 */ /* 0x000f6200000e0000 */
[--C-:B------:R-:W-:Y:S01]  /*3e00*/  FADD.FTZ R41, R41, -R120.reuse ;  /* 0x8000007829297221 */ /* 0x100fe20000010000 */
[----:B------:R-:W-:-:S02]  /*3e10*/  FADD.FTZ R43, R43, -R120 ;  /* 0x800000782b2b7221 */ /* 0x000fc40000010000 */
[----:B------:R-:W-:Y:S04]  /*3e20*/  SHFL.IDX PT, R237, R9, R237, 0x1f ;  /* 0x00001fed09ed7589 */ /* 0x000fe800000e0000 */
[----:B------:R-:W2:Y:S01]  /*3e30*/  SHFL.IDX PT, R120, R9, R8, 0x1f ;  /* 0x00001f0809787589 */ /* 0x000ea200000e0000 */
[----:B------:R-:W5:Y:S01]  /*3e40*/  MUFU.EX2 R126, R126 ;  /* 0x0000007e007e7308 */ /* 0x000f620000000800 */
[----:B-1----:R-:W-:Y:S01]  /*3e50*/  FADD.FTZ R128, R84, -R231 ;  /* 0x800000e754807221 */ /* 0x002fe20000010000 */
[----:B------:R-:W-:Y:S01]  /*3e60*/  FMUL.FTZ R84, R216, R24 ;  /* 0x00000018d8547220 */ /* 0x000fe20000410000 */
[----:B------:R-:W1:Y:S01]  /*3e70*/  SHFL.IDX PT, R228, R228, R230, 0x1f ;  /* 0x00001fe6e4e47589 */ /* 0x000e6200000e0000 */
[----:B------:R-:W-:-:S04]  /*3e80*/  FMUL.FTZ R25, R219, R25 ;  /* 0x00000019db197220 */ /* 0x000fc80000410000 */
[----:B------:R-:W1:Y:S01]  /*3e90*/  MUFU.EX2 R127, R127 ;  /* 0x0000007f007f7308 */ /* 0x000e620000000800 */
[----:B------:R-:W2:Y:S01]  /*3ea0*/  SHFL.IDX PT, R235, R9, R235, 0x1f ;  /* 0x00001feb09eb7589 */ /* 0x000ea200000e0000 */
[----:B---3--:R-:W-:Y:S01]  /*3eb0*/  FADD.FTZ R65, R65, -R108 ;  /* 0x8000006c41417221 */ /* 0x008fe20000010000 */
[----:B----4-:R-:W-:Y:S02]  /*3ec0*/  FADD.FTZ R66, R66, -R116 ;  /* 0x8000007442427221 */ /* 0x010fe40000010000 */
[----:B------:R-:W3:Y:S04]  /*3ed0*/  SHFL.IDX PT, R234, R9, R234, 0x1f ;  /* 0x00001fea09ea7589 */ /* 0x000ee800000e0000 */
[----:B------:R-:W4:Y:S04]  /*3ee0*/  SHFL.IDX PT, R233, R9, R233, 0x1f ;  /* 0x00001fe909e97589 */ /* 0x000f2800000e0000 */
[----:B------:R-:W4:Y:S04]  /*3ef0*/  SHFL.IDX PT, R232, R9, R232, 0x1f ;  /* 0x00001fe809e87589 */ /* 0x000f2800000e0000 */
[----:B------:R5:W4:Y:S01]  /*3f00*/  SHFL.IDX PT, R230, R9, R230, 0x1f ;  /* 0x00001fe609e67589 */ /* 0x000b2200000e0000 */
        /* <DEDUP_REMOVED lines=16> */
[----:B------:R-:W4:Y:S01]  /*4010*/  MUFU.EX2 R112, R112 ;  /* 0x0000007000707308 */ /* 0x000f220000000800 */
[----:B------:R-:W-:Y:S01]  /*4020*/  FADD.FTZ R62, R62, -R121 ;  /* 0x800000793e3e7221 */ /* 0x000fe20000010000 */
[----:B------:R-:W-:Y:S01]  /*4030*/  FADD.FTZ R15, R63, -R15 ;  /* 0x8000000f3f0f7221 */ /* 0x000fe20000010000 */
[----:B------:R-:W-:Y:S01]  /*4040*/  FFMA.FTZ R227, R150, UR10, -R227 ;  /* 0x0000000a96e37c23 */ /* 0x000fe200080108e3 */
[----:B------:R-:W-:-:S04]  /*4050*/  FFMA.FTZ R140, R151, UR10, -R140 ;  /* 0x0000000a978c7c23 */ /* 0x000fc8000801088c */
[----:B------:R-:W4:Y:S01]  /*4060*/  MUFU.EX2 R113, R113 ;  /* 0x0000007100717308 */ /* 0x000f220000000800 */
[----:B------:R-:W-:Y:S01]  /*4070*/  FADD.FTZ R231, R86, -R231 ;  /* 0x800000e756e77221 */ /* 0x000fe20000010000 */
[----:B------:R-:W-:Y:S01]  /*4080*/  F2FP.BF16.F32.PACK_AB R86, R29, R28 ;  /* 0x0000001c1d56723e */ /* 0x000fe200000010ff */
[----:B------:R-:W-:-:S05]  /*4090*/  FMUL.FTZ R60, R95, R60 ;  /* 0x0000003c5f3c7220 */ /* 0x000fca0000410000 */
[----:B------:R-:W4:Y:S01]  /*40a0*/  MUFU.EX2 R122, R122 ;  /* 0x0000007a007a7308 */ /* 0x000f220000000800 */
[----:B------:R-:W-:Y:S01]  /*40b0*/  FMUL.FTZ R61, R11, R61 ;  /* 0x0000003d0b3d7220 */ /* 0x000fe20000410000 */
[----:B------:R-:W-:Y:S01]  /*40c0*/  FMUL.FTZ R62, R126, R62 ;  /* 0x0000003e7e3e7220 */ /* 0x000fe20000410000 */
[----:B-1----:R-:W-:-:S05]  /*40d0*/  FMUL.FTZ R15, R127, R15 ;  /* 0x0000000f7f0f7220 */ /* 0x002fca0000410000 */
[----:B------:R-:W1:Y:S01]  /*40e0*/  MUFU.EX2 R123, R123 ;  /* 0x0000007b007b7308 */ /* 0x000e620000000800 */
[----:B------:R-:W-:Y:S01]  /*40f0*/  F2FP.BF16.F32.PACK_AB R66, R66, R9 ;  /* 0x000000094242723e */ /* 0x000fe200000010ff */
[----:B------:R-:W-:-:S06]  /*4100*/  FADD.FTZ R67, R67, -R108 ;  /* 0x8000006c43437221 */ /* 0x000fcc0000010000 */
[----:B------:R-:W1:Y:S01]  /*4110*/  MUFU.EX2 R117, R117 ;  /* 0x0000007500757308 */ /* 0x000e620000000800 */
[----:B--2---:R-:W-:Y:S01]  /*4120*/  FADD.FTZ R63, R72, -R120 ;  /* 0x80000078483f7221 */ /* 0x004fe20000010000 */
[----:B------:R-:W-:-:S06]  /*4130*/  FADD.FTZ R108, R73, -R237 ;  /* 0x800000ed496c7221 */ /* 0x000fcc0000010000 */
[----:B------:R-:W2:Y:S01]  /*4140*/  MUFU.EX2 R111, R111 ;  /* 0x0000006f006f7308 */ /* 0x000ea20000000800 */
[----:B------:R-:W-:-:S07]  /*4150*/  FADD.FTZ R12, R71, -R12 ;  /* 0x8000000c470c7221 */ /* 0x000fce0000010000 */
[----:B------:R-:W2:Y:S08]  /*4160*/  MUFU.EX2 R114, R114 ;  /* 0x0000007200727308 */ /* 0x000eb00000000800 */
[----:B------:R-:W2:Y:S08]  /*4170*/  MUFU.EX2 R115, R115 ;  /* 0x0000007300737308 */ /* 0x000eb00000000800 */
[----:B------:R-:W2:Y:S08]  /*4180*/  MUFU.EX2 R118, R118 ;  /* 0x0000007600767308 */ /* 0x000eb00000000800 */
[----:B------:R-:W2:Y:S01]  /*4190*/  MUFU.EX2 R119, R119 ;  /* 0x0000007700777308 */ /* 0x000ea20000000800 */
[----:B------:R-:W-:-:S07]  /*41a0*/  F2FP.BF16.F32.PACK_AB R70, R61, R60 ;  /* 0x0000003c3d46723e */ /* 0x000fce00000010ff */
[----:B------:R-:W2:Y:S01]  /*41b0*/  MUFU.EX2 R131, R131 ;  /* 0x0000008300837308 */ /* 0x000ea20000000800 */
[----:B------:R-:W-:-:S07]  /*41c0*/  F2FP.BF16.F32.PACK_AB R71, R15, R62 ;  /* 0x0000003e0f47723e */ /* 0x000fce00000010ff */
[----:B------:R-:W2:Y:S01]  /*41d0*/  MUFU.EX2 R134, R134 ;  /* 0x0000008600867308 */ /* 0x000ea20000000800 */
[----:B------:R-:W-:-:S07]  /*41e0*/  FMUL.FTZ R60, R100, R63 ;  /* 0x0000003f643c7220 */ /* 0x000fce0000410000 */
[----:B------:R-:W2:Y:S01]  /*41f0*/  MUFU.EX2 R135, R135 ;  /* 0x0000008700877308 */ /* 0x000ea20000000800 */
[----:B------:R-:W-:-:S07]  /*4200*/  FMUL.FTZ R15, R101, R108 ;  /* 0x0000006c650f7220 */ /* 0x000fce0000410000 */
[----:B------:R-:W-:Y:S01]  /*4210*/  MUFU.EX2 R102, R102 ;  /* 0x0000006600667308 */ /* 0x000fe20000000800 */
[----:B------:R-:W-:-:S07]  /*4220*/  FADD.FTZ R64, R64, -R116 ;  /* 0x8000007440407221 */ /* 0x000fce0000010000 */
[----:B------:R-:W2:Y:S08]  /*4230*/  MUFU.EX2 R138, R138 ;  /* 0x0000008a008a7308 */ /* 0x000eb00000000800 */
[----:B------:R-:W2:Y:S08]  /*4240*/  MUFU.EX2 R139, R139 ;  /* 0x0000008b008b7308 */ /* 0x000eb00000000800 */
[----:B------:R-:W2:Y:S08]  /*4250*/  MUFU.EX2 R132, R132 ;  /* 0x0000008400847308 */ /* 0x000eb00000000800 */
[----:B------:R-:W2:Y:S01]  /*4260*/  MUFU.EX2 R136, R136 ;  /* 0x0000008800887308 */ /* 0x000ea20000000800 */
[----:B------:R-:W-:-:S07]  /*4270*/  FADD.FTZ R56, R56, -R124 ;  /* 0x8000007c38387221 */ /* 0x000fce0000010000 */
[----:B------:R-:W2:Y:S01]  /*4280*/  MUFU.EX2 R103, R103 ;  /* 0x0000006700677308 */ /* 0x000ea20000000800 */
[----:B------:R-:W-:-:S07]  /*4290*/  FADD.FTZ R58, R58, -R124 ;  /* 0x8000007c3a3a7221 */ /* 0x000fce0000010000 */
[----:B------:R-:W-:Y:S01]  /*42a0*/  MUFU.EX2 R104, R104 ;  /* 0x0000006800687308 */ /* 0x000fe20000000800 */
[----:B------:R-:W-:-:S07]  /*42b0*/  FADD.FTZ R57, R57, -R125 ;  /* 0x8000007d39397221 */ /* 0x000fce0000010000 */
[----:B------:R-:W-:Y:S01]  /*42c0*/  MUFU.EX2 R105, R105 ;  /* 0x0000006900697308 */ /* 0x000fe20000000800 */
[----:B------:R-:W-:-:S07]  /*42d0*/  FADD.FTZ R59, R59, -R125 ;  /* 0x8000007d3b3b7221 */ /* 0x000fce0000010000 */
[----:B------:R-:W-:Y:S08]  /*42e0*/  MUFU.EX2 R106, R106 ;  /* 0x0000006a006a7308 */ /* 0x000ff00000000800 */
[----:B------:R-:W2:Y:S08]  /*42f0*/  MUFU.EX2 R133, R133 ;  /* 0x0000008500857308 */ /* 0x000eb00000000800 */
[----:B------:R-:W2:Y:S08]  /*4300*/  MUFU.EX2 R137, R137 ;  /* 0x0000008900897308 */ /* 0x000eb00000000800 */
[----:B------:R-:W2:Y:S08]  /*4310*/  MUFU.EX2 R28, R227 ;  /* 0x000000e3001c7308 */ /* 0x000eb00000000800 */
[----:B------:R-:W2:Y:S01]  /*4320*/  MUFU.EX2 R9, R140 ;  /* 0x0000008c00097308 */ /* 0x000ea20000000800 */
[----:B------:R-:W-:Y:S01]  /*4330*/  FMUL.FTZ R26, R217, R26 ;  /* 0x0000001ad91a7220 */ /* 0x000fe20000410000 */
[----:B------:R-:W-:Y:S01]  /*4340*/  FMUL.FTZ R27, R218, R27 ;  /* 0x0000001bda1b7220 */ /* 0x000fe20000410000 */
[--C-:B------:R-:W-:Y:S01]  /*4350*/  FADD.FTZ R53, R53, -R228.reuse ;  /* 0x800000e435357221 */ /* 0x100fe20000010000 */
[----:B------:R-:W-:Y:S01]  /*4360*/  FADD.FTZ R55, R55, -R228 ;  /* 0x800000e437377221 */ /* 0x000fe20000010000 */
[----:B------:R-:W-:Y:S01]  /*4370*/  FMUL.FTZ R30, R220, R30 ;  /* 0x0000001edc1e7220 */ /* 0x000fe20000410000 */
[----:B------:R-:W-:Y:S01]  /*4380*/  FMUL.FTZ R31, R221, R31 ;  /* 0x0000001fdd1f7220 */ /* 0x000fe20000410000 */
[----:B------:R-:W-:Y:S01]  /*4390*/  FMUL.FTZ R64, R96, R64 ;  /* 0x0000004060407220 */ /* 0x000fe20000410000 */
[----:B------:R-:W-:Y:S01]  /*43a0*/  F2FP.BF16.F32.PACK_AB R60, R15, R60 ;  /* 0x0000003c0f3c723e */ /* 0x000fe200000010ff */
[----:B------:R-:W-:Y:S01]  /*43b0*/  FADD.FTZ R116, R76, -R235 ;  /* 0x800000eb4c747221 */ /* 0x000fe20000010000 */
[----:B---3--:R-:W-:Y:S01]  /*43c0*/  FADD.FTZ R124, R77, -R234 ;  /* 0x800000ea4d7c7221 */ /* 0x008fe20000010000 */
[----:B------:R-:W-:Y:S01]  /*43d0*/  FMUL.FTZ R32, R10, R32 ;  /* 0x000000200a207220 */ /* 0x000fe20000410000 */
[----:B------:R-:W-:Y:S01]  /*43e0*/  FMUL.FTZ R33, R19, R33 ;  /* 0x0000002113217220 */ /* 0x000fe20000410000 */
[----:B------:R-:W-:Y:S01]  /*43f0*/  FMUL.FTZ R34, R222, R34 ;  /* 0x00000022de227220 */ /* 0x000fe20000410000 */
[----:B-----5:R-:W-:Y:S01]  /*4400*/  FMUL.FTZ R35, R109, R35 ;  /* 0x000000236d237220 */ /* 0x020fe20000410000 */
[----:B------:R-:W-:Y:S01]  /*4410*/  FMUL.FTZ R36, R20, R36 ;  /* 0x0000002414247220 */ /* 0x000fe20000410000 */
[----:B------:R-:W-:Y:S01]  /*4420*/  FMUL.FTZ R37, R21, R37 ;  /* 0x0000002515257220 */ /* 0x000fe20000410000 */
[----:B----4-:R-:W-:Y:S01]  /*4430*/  FMUL.FTZ R38, R112, R38 ;  /* 0x0000002670267220 */ /* 0x010fe20000410000 */
[----:B------:R-:W-:Y:S01]  /*4440*/  FMUL.FTZ R39, R113, R39 ;  /* 0x0000002771277220 */ /* 0x000fe20000410000 */
[----:B------:R-:W-:Y:S01]  /*4450*/  FMUL.FTZ R56, R93, R56 ;  /* 0x000000385d387220 */ /* 0x000fe20000410000 */
[----:B------:R-:W-:Y:S01]  /*4460*/  FMUL.FTZ R57, R94, R57 ;  /* 0x000000395e397220 */ /* 0x000fe20000410000 */
[----:B------:R-:W-:Y:S01]  /*4470*/  FMUL.FTZ R58, R122, R58 ;  /* 0x0000003a7a3a7220 */ /* 0x000fe20000410000 */
[----:B-1----:R-:W-:Y:S01]  /*4480*/  FMUL.FTZ R59, R123, R59 ;  /* 0x0000003b7b3b7220 */ /* 0x002fe20000410000 */
        /* <DEDUP_REMOVED lines=15> */
[----:B--2---:R-:W-:Y:S01]  /*4580*/  FMUL.FTZ R47, R111, R47 ;  /* 0x0000002f6f2f7220 */ /* 0x004fe20000410000 */
        /* <DEDUP_REMOVED lines=207> */
.L_x_7057:
        /* <DEDUP_REMOVED lines=68> */
.L_x_7058:
        /* <DEDUP_REMOVED lines=12> */
.L_x_7048:
        /* <DEDUP_REMOVED lines=116> */
.L_x_7071:
[----:B------:R-:W-:-:S05]  /*5ec0*/  IMAD.U32 R7, RZ, RZ, UR36 ;  /* 0x00000024ff077e24 */ /* 0x000fca000f8e00ff */
[----:B------:R-:W-:-:S04]  /*5ed0*/  LOP3.LUT R7, R7, 0x1, RZ, 0xfc, !PT ;  /* 0x0000000107077812 */ /* 0x000fc800078efcff */
[----:B------:R-:W-:-:S13]  /*5ee0*/  ISETP.NE.AND P0, PT, R7, 0x3, PT ;  /* 0x000000030700780c */ /* 0x000fda0003f05270 */
[----:B--2---:R-:W-:Y:S05]  /*5ef0*/  @!P0 BRA `(.L_x_7061) ;  /* 0x0000000000048947 */ /* 0x004fea0003800000 */
[----:B------:R-:W-:Y:S01]  /*5f00*/  BPT.TRAP 0x1 ;  /* 0x000000040000795c */ /* 0x000fe20000300000 */
.L_x_7061:
[----:B------:R-:W-:Y:S01]  /*5f10*/  IMAD R7, R0, 0x8, R236 ;  /* 0x0000000800077824 */ /* 0x000fe200078e02ec */
[----:B------:R-:W-:-:S04]  /*5f20*/  SHF.L.U32 R18, R4, 0x1f, RZ ;  /* 0x0000001f04127819 */ /* 0x000fc800000006ff */
[----:B------:R1:W2:Y:S01]  /*5f30*/  SYNCS.PHASECHK.TRANS64.TRYWAIT P1, [R7+URZ+0x30c10], R18 ;  /* 0x030c1012070075a7 */ /* 0x0002a2000802017f */
[----:B------:R-:W-:Y:S05]  /*5f40*/  @!P0 BRA `(.L_x_7062) ;  /* 0x0000000000048947 */ /* 0x000fea0003800000 */
[----:B------:R-:W-:Y:S01]  /*5f50*/  BPT.TRAP 0x1 ;  /* 0x000000040000795c */ /* 0x000fe20000300000 */
.L_x_7062:
[----:B---3--:R-:W-:-:S05]  /*5f60*/  VIADD R8, R236, 0x10000 ;  /* 0x00010000ec087836 */ /* 0x008fca0000000000 */
[----:B------:R-:W-:-:S04]  /*5f70*/  SHF.R.U32.HI R8, RZ, 0x4, R8 ;  /* 0x00000004ff087819 */ /* 0x000fc80000011608 */
[----:B------:R-:W-:-:S04]  /*5f80*/  LOP3.LUT R8, R8, 0x3fff, RZ, 0xc0, !PT ;  /* 0x00003fff08087812 */ /* 0x000fc800078ec0ff */
[----:B------:R-:W-:Y:S01]  /*5f90*/  LOP3.LUT R9, R8, 0x10000, RZ, 0xfc, !PT ;  /* 0x0001000008097812 */ /* 0x000fe200078efcff */
[----:B--2---:R-:W-:Y:S06]  /*5fa0*/  @P1 BRA `(.L_x_7063) ;  /* 0x0000000000081947 */ /* 0x004fec0003800000 */
[----:B------:R-:W2:Y:S02]  /*5fb0*/  SYNCS.PHASECHK.TRANS64.TRYWAIT P1, [R7+URZ+0x30c10], R18 ;  /* 0x030c1012070075a7 */ /* 0x000ea4000802017f */
[----:B--2---:R-:W-:Y:S05]  /*5fc0*/  @!P1 BRA `(.L_x_7064) ;  /* 0x0000007800109947 */ /* 0x004fea0003800000 */
.L_x_7063:
        /* <DEDUP_REMOVED lines=63> */
.L_x_7065:
[----:B------:R1:W1:Y:S01]  /*63c0*/  SYNCS.PHASECHK.TRANS64.TRYWAIT P1, [R7+URZ+0x30c30], R18 ;  /* 0x030c3012070075a7 */ /* 0x000262000802017f */
[----:B------:R-:W-:Y:S05]  /*63d0*/  @!P0 BRA `(.L_x_7066) ;  /* 0x0000000000048947 */ /* 0x000fea0003800000 */
[----:B------:R-:W-:Y:S01]  /*63e0*/  BPT.TRAP 0x1 ;  /* 0x000000040000795c */ /* 0x000fe20000300000 */
.L_x_7066:
        /* <DEDUP_REMOVED lines=8> */
.L_x_7067:
        /* <DEDUP_REMOVED lines=8> */
[----:B---3--:R-:W-:Y:S01]  /*64f0*/  SHFL.IDX PT, R18, R231, R5, 0x1f ;  /* 0x00001f05e7127589 */ /* 0x008fe200000e0000 */
[C---:B------:R-:W-:Y:S01]  /*6500*/  VIADD R13, R5.reuse, 0x10 ;  /* 0x00000010050d7836 */ /* 0x040fe20000000000 */
[----:B------:R-:W-:Y:S01]  /*6510*/  ISETP.GT.AND P2, PT, R6, RZ, PT ;  /* 0x000000ff0600720c */ /* 0x000fe20003f44270 */
[C---:B------:R-:W-:Y:S01]  /*6520*/  VIADD R14, R5.reuse, 0x14 ;  /* 0x00000014050e7836 */ /* 0x040fe20000000000 */
[----:B--2---:R-:W-:Y:S01]  /*6530*/  SHFL.IDX PT, R9, R16, R5, 0x1f ;  /* 0x00001f0510097589 */ /* 0x004fe200000e0000 */
[C---:B------:R-:W-:Y:S01]  /*6540*/  VIADD R15, R5.reuse, 0x18 ;  /* 0x00000018050f7836 */ /* 0x040fe20000000000 */
[----:B------:R-:W-:Y:S01]  /*6550*/  FSEL R104, R104, -INF , P2 ;  /* 0xff80000068687808 */ /* 0x000fe20001000000 */
[C---:B------:R-:W-:Y:S01]  /*6560*/  VIADD R19, R5.reuse, 0x4 ;  /* 0x0000000405137836 */ /* 0x040fe20000000000 */
[----:B------:R-:W-:Y:S01]  /*6570*/  HGMMA.64x128x16.F32.BF16 R24, gdesc[UR4], RZ, !UPT, gsb0 ;  /* 0x01e00000041879f0 */ /* 0x000fe2000c0018ff */
[----:B------:R-:W-:Y:S01]  /*6580*/  UIADD3 UR4, UR6, 0x2, URZ ;  /* 0x0000000206047890 */ /* 0x000fe2000fffe03f */
[C---:B------:R-:W-:Y:S01]  /*6590*/  VIADD R17, R5.reuse, 0x8 ;  /* 0x0000000805117836 */ /* 0x040fe20000000000 */
[----:B------:R-:W1:Y:S01]  /*65a0*/  SHFL.IDX PT, R12, R16, R12, 0x1f ;  /* 0x00001f0c100c7589 */ /* 0x000e6200000e0000 */
[----:B------:R-:W-:Y:S01]  /*65b0*/  VIADD R20, R5, 0x1c ;  /* 0x0000001c05147836 */ /* 0x000fe20000000000 */
[----:B------:R-:W-:Y:S01]  /*65c0*/  ISETP.GT.AND P1, PT, R6, 0x8, PT ;  /* 0x000000080600780c */ /* 0x000fe20003f24270 */
[----:B------:R-:W-:Y:S01]  /*65d0*/  ULDC UR5, c[0x0][0x744] ;  /* 0x0001d10000057ab9 */ /* 0x000fe20000000800 */
[----:B------:R-:W-:Y:S01]  /*65e0*/  SHFL.IDX PT, R13, R16, R13, 0x1f ;  /* 0x00001f0d100d7589 */ /* 0x000fe200000e0000 */
[----:B------:R-:W-:Y:S01]  /*65f0*/  UMOV UR10, UR4 ;  /* 0x00000004000a7c82 */ /* 0x000fe20008000000 */
[----:B------:R-:W-:Y:S01]  /*6600*/  UIADD3 UR4, UR6, 0x4, URZ ;  /* 0x0000000406047890 */ /* 0x000fe2000fffe03f */
[----:B------:R-:W-:Y:S01]  /*6610*/  FSEL R101, R101, -INF , P2 ;  /* 0xff80000065657808 */ /* 0x000fe20001000000 */
[----:B------:R-:W-:Y:S01]  /*6620*/  SHFL.IDX PT, R14, R16, R14, 0x1f ;  /* 0x00001f0e100e7589 */ /* 0x000fe200000e0000 */
[----:B------:R-:W-:Y:S01]  /*6630*/  FSEL R93, R93, -INF , P2 ;  /* 0xff8000005d5d7808 */ /* 0x000fe20001000000 */
[----:B------:R-:W-:Y:S01]  /*6640*/  UIADD3 UR6, UR6, 0x6, URZ ;  /* 0x0000000606067890 */ /* 0x000fe2000fffe03f */
[----:B------:R-:W-:Y:S01]  /*6650*/  FSEL R230, R92, -INF , P2 ;  /* 0xff8000005ce67808 */ /* 0x000fe20001000000 */
[----:B------:R-:W2:Y:S01]  /*6660*/  SHFL.IDX PT, R15, R16, R15, 0x1f ;  /* 0x00001f0f100f7589 */ /* 0x000ea200000e0000 */
[----:B------:R-:W-:Y:S01]  /*6670*/  FSEL R94, R94, -INF , P1 ;  /* 0xff8000005e5e7808 */ /* 0x000fe20000800000 */
[----:B------:R-:W-:Y:S01]  /*6680*/  IMAD R217, R0, 0x400, R217 ;  /* 0x0000040000d97824 */ /* 0x000fe200078e02d9 */
[----:B------:R-:W-:Y:S01]  /*6690*/  FSEL R103, R103, -INF , P1 ;  /* 0xff80000067677808 */ /* 0x000fe20000800000 */
[----:B------:R-:W3:Y:S01]  /*66a0*/  SHFL.IDX PT, R22, R231, R17, 0x1f ;  /* 0x00001f11e7167589 */ /* 0x000ee200000e0000 */
[----:B------:R-:W-:-:S02]  /*66b0*/  FSEL R106, R106, -INF , P1 ;  /* 0xff8000006a6a7808 */ /* 0x000fc40000800000 */
        /* <DEDUP_REMOVED lines=10> */
[----:B------:R-:W-:Y:S01]  /*6760*/  FSEL R147, R147, -INF , P1 ;  /* 0xff80000093937808 */ /* 0x000fe20000800000 */
[----:B------:R-:W-:Y:S01]  /*6770*/  FFMA.FTZ R12, R95, UR5, -R12 ;  /* 0x000000055f0c7c23 */ /* 0x000fe2000801080c */
[----:B------:R-:W-:Y:S01]  /*6780*/  FSEL R89, R89, -INF , P2 ;  /* 0xff80000059597808 */ /* 0x000fe20001000000 */
[----:B------:R-:W5:Y:S01]  /*6790*/  MUFU.EX2 R9, R9 ;  /* 0x0000000900097308 */ /* 0x000f620000000800 */
[----:B-1----:R-:W-:Y:S01]  /*67a0*/  VIADD R93, R5, 0x1c ;  /* 0x0000001c055d7836 */ /* 0x002fe20000000000 */
[----:B------:R-:W-:Y:S02]  /*67b0*/  FSEL R91, R91, -INF , P1 ;  /* 0xff8000005b5b7808 */ /* 0x000fe40000800000 */
[----:B------:R-:W-:Y:S02]  /*67c0*/  FSEL R100, R100, -INF , P2 ;  /* 0xff80000064647808 */ /* 0x000fe40001000000 */
[----:B------:R-:W-:-:S02]  /*67d0*/  FSEL R113, R113, -INF , P2 ;  /* 0xff80000071717808 */ /* 0x000fc40001000000 */
[----:B------:R-:W-:Y:S01]  /*67e0*/  FSEL R108, R108, -INF , P2 ;  /* 0xff8000006c6c7808 */ /* 0x000fe20001000000 */
[----:B--2---:R-:W-:Y:S01]  /*67f0*/  FFMA.FTZ R100, R100, UR5, -R15 ;  /* 0x0000000564647c23 */ /* 0x004fe2000801080f */
[----:B------:R-:W-:Y:S01]  /*6800*/  FSEL R110, R110, -INF , P1 ;  /* 0xff8000006e6e7808 */ /* 0x000fe20000800000 */
[----:B------:R-:W-:Y:S01]  /*6810*/  MUFU.EX2 R12, R12 ;  /* 0x0000000c000c7308 */ /* 0x000fe20000000800 */
[----:B------:R-:W-:Y:S01]  /*6820*/  FSEL R112, R112, -INF , P2 ;  /* 0xff80000070707808 */ /* 0x000fe20001000000 */
[--C-:B---3--:R-:W-:Y:S01]  /*6830*/  FFMA.FTZ R21, R108, UR5, -R22.reuse ;  /* 0x000000056c157c23 */ /* 0x108fe20008010816 */
[----:B------:R-:W-:Y:S01]  /*6840*/  FSEL R114, R114, -INF , P1 ;  /* 0xff80000072727808 */ /* 0x000fe20000800000 */
[----:B------:R-:W-:Y:S01]  /*6850*/  FFMA.FTZ R22, R110, UR5, -R22 ;  /* 0x000000056e167c23 */ /* 0x000fe20008010816 */
[----:B------:R-:W-:Y:S02]  /*6860*/  FSEL R96, R96, -INF , P2 ;  /* 0xff80000060607808 */ /* 0x000fe40001000000 */
[----:B------:R-:W-:Y:S01]  /*6870*/  FSEL R98, R98, -INF , P1 ;  /* 0xff80000062627808 */ /* 0x000fe20000800000 */
[----:B------:R-:W-:Y:S01]  /*6880*/  MUFU.EX2 R228, R100 ;  /* 0x0000006400e47308 */ /* 0x000fe20000000800 */
[----:B------:R-:W-:Y:S01]  /*6890*/  FSEL R102, R102, -INF , P1 ;  /* 0xff80000066667808 */ /* 0x000fe20000800000 */
[--C-:B------:R-:W-:Y:S01]  /*68a0*/  FFMA.FTZ R96, R96, UR5, -R13.reuse ;  /* 0x0000000560607c23 */ /* 0x100fe2000801080d */
[----:B------:R-:W-:Y:S01]  /*68b0*/  FSEL R109, R109, -INF , P2 ;  /* 0xff8000006d6d7808 */ /* 0x000fe20001000000 */
[----:B------:R-:W-:Y:S01]  /*68c0*/  FFMA.FTZ R13, R98, UR5, -R13 ;  /* 0x00000005620d7c23 */ /* 0x000fe2000801080d */
[----:B------:R-:W-:Y:S01]  /*68d0*/  FSEL R97, R97, -INF , P2 ;  /* 0xff80000061617808 */ /* 0x000fe20001000000 */
[----:B----4-:R-:W1:Y:S01]  /*68e0*/  SHFL.IDX PT, R98, R223, R5, 0x1f ;  /* 0x00001f05df627589 */ /* 0x010e6200000e0000 */
[----:B------:R-:W-:Y:S01]  /*68f0*/  FFMA.FTZ R15, R102, UR5, -R15 ;  /* 0x00000005660f7c23 */ /* 0x000fe2000801080f */
[----:B------:R-:W-:Y:S01]  /*6900*/  FSEL R99, R99, -INF , P1 ;  /* 0xff80000063637808 */ /* 0x000fe20000800000 */
[----:B------:R-:W-:Y:S01]  /*6910*/  MUFU.EX2 R229, R96 ;  /* 0x0000006000e57308 */ /* 0x000fe20000000800 */
[----:B------:R-:W-:Y:S01]  /*6920*/  FSEL R119, R119, -INF , P1 ;  /* 0xff80000077777808 */ /* 0x000fe20000800000 */
[--C-:B------:R-:W-:Y:S01]  /*6930*/  FFMA.FTZ R97, R97, UR5, -R14.reuse ;  /* 0x0000000561617c23 */ /* 0x100fe2000801080e */
[----:B------:R-:W-:Y:S01]  /*6940*/  FSEL R105, R105, -INF , P2 ;  /* 0xff80000069697808 */ /* 0x000fe20001000000 */
[----:B------:R-:W-:Y:S01]  /*6950*/  FFMA.FTZ R14, R99, UR5, -R14 ;  /* 0x00000005630e7c23 */ /* 0x000fe2000801080e */
[----:B------:R-:W-:-:S02]  /*6960*/  FSEL R107, R107, -INF , P1 ;  /* 0xff8000006b6b7808 */ /* 0x000fc40000800000 */
[----:B------:R-:W-:Y:S01]  /*6970*/  FSEL R99, R121, -INF , P2 ;  /* 0xff80000079637808 */ /* 0x000fe20001000000 */
[----:B------:R1:W-:Y:S01]  /*6980*/  MUFU.EX2 R226, R97 ;  /* 0x0000006100e27308 */ /* 0x0003e20000000800 */
[----:B------:R-:W-:Y:S02]  /*6990*/  FSEL R123, R123, -INF , P1 ;  /* 0xff8000007b7b7808 */ /* 0x000fe40000800000 */
[----:B------:R-:W-:Y:S02]  /*69a0*/  FSEL R134, R134, -INF , P1 ;  /* 0xff80000086867808 */ /* 0x000fe40000800000 */
[----:B------:R-:W-:Y:S02]  /*69b0*/  FSEL R120, R120, -INF , P2 ;  /* 0xff80000078787808 */ /* 0x000fe40001000000 */
[----:B------:R-:W-:Y:S01]  /*69c0*/  FSEL R131, R131, -INF , P1 ;  /* 0xff80000083837808 */ /* 0x000fe20000800000 */
[----:B------:R-:W-:Y:S01]  /*69d0*/  MUFU.EX2 R15, R15 ;  /* 0x0000000f000f7308 */ /* 0x000fe20000000800 */
[----:B------:R-:W-:-:S02]  /*69e0*/  FSEL R111, R111, -INF , P1 ;  /* 0xff8000006f6f7808 */ /* 0x000fc40000800000 */
[----:B------:R-:W-:Y:S01]  /*69f0*/  FSEL R126, R126, -INF , P1 ;  /* 0xff8000007e7e7808 */ /* 0x000fe20000800000 */
[----:B-1----:R-:W-:Y:S01]  /*6a00*/  FFMA.FTZ R97, R120, UR5, -R98 ;  /* 0x0000000578617c23 */ /* 0x002fe20008010862 */
[----:B------:R-:W-:Y:S01]  /*6a10*/  FSEL R120, R144, -INF , P2 ;  /* 0xff80000090787808 */ /* 0x000fe20001000000 */
[----:B------:R-:W-:Y:S01]  /*6a20*/  VIADD R144, R5, 0xc ;  /* 0x0000000c05907836 */ /* 0x000fe20000000000 */
[----:B------:R-:W-:Y:S01]  /*6a30*/  FSEL R130, R130, -INF , P1 ;  /* 0xff80000082827808 */ /* 0x000fe20000800000 */
[----:B------:R-:W-:Y:S01]  /*6a40*/  MUFU.EX2 R222, R222 ;  /* 0x000000de00de7308 */ /* 0x000fe20000000800 */
[----:B------:R-:W-:Y:S02]  /*6a50*/  FSEL R135, R135, -INF , P1 ;  /* 0xff80000087877808 */ /* 0x000fe40000800000 */
[----:B------:R-:W1:Y:S01]  /*6a60*/  SHFL.IDX PT, R121, R218, R144, 0x1f ;  /* 0x00001f90da797589 */ /* 0x000e6200000e0000 */
[----:B------:R-:W-:Y:S02]  /*6a70*/  FSEL R142, R142, -INF , P1 ;  /* 0xff8000008e8e7808 */ /* 0x000fe40000800000 */
[----:B------:R-:W-:-:S02]  /*6a80*/  FSEL R139, R139, -INF , P1 ;  /* 0xff8000008b8b7808 */ /* 0x000fc40000800000 */
        /* <DEDUP_REMOVED lines=9> */
[----:B------:R-:W-:-:S05]  /*6b20*/  FSEL R150, R150, -INF , P1 ;  /* 0xff80000096967808 */ /* 0x000fca0000800000 */
[----:B------:R-:W-:Y:S01]  /*6b30*/  MUFU.EX2 R97, R97 ;  /* 0x0000006100617308 */ /* 0x000fe20000000800 */
[--C-:B-1----:R-:W-:Y:S01]  /*6b40*/  FFMA.FTZ R122, R122, UR5, -R121.reuse ;  /* 0x000000057a7a7c23 */ /* 0x102fe20008010879 */
[----:B------:R-:W-:-:S06]  /*6b50*/  FFMA.FTZ R121, R143, UR5, -R121 ;  /* 0x000000058f797c23 */ /* 0x000fcc0008010879 */
[----:B------:R-:W-:Y:S08]  /*6b60*/  MUFU.EX2 R98, R98 ;  /* 0x0000006200627308 */ /* 0x000ff00000000800 */
[----:B------:R-:W-:Y:S01]  /*6b70*/  MUFU.EX2 R21, R21 ;  /* 0x0000001500157308 */ /* 0x000fe20000000800 */
[----:B------:R-:W-:Y:S02]  /*6b80*/  WARPGROUP.DEPBAR.LE gsb0, 0x0 ;  /* 0x00008000000079c5 */ /* 0x000fe40000010000 */
[----:B------:R-:W-:-:S05]  /*6b90*/  WARPGROUP.ARRIVE ;  /* 0x00000000000079c5 */ /* 0x000fca0000000000 */
[----:B------:R-:W-:Y:S01]  /*6ba0*/  MUFU.EX2 R22, R22 ;  /* 0x0000001600167308 */ /* 0x000fe20000000800 */
[----:B-----5:R-:W-:Y:S02]  /*6bb0*/  R2UR UR8, R10 ;  /* 0x000000000a0872ca */ /* 0x020fe400000e0000 */
[----:B------:R-:W-:Y:S01]  /*6bc0*/  R2UR UR9, R11 ;  /* 0x000000000b0972ca */ /* 0x000fe200000e0000 */
[----:B------:R-:W1:Y:S04]  /*6bd0*/  SHFL.IDX PT, R10, R16, R19, 0x1f ;  /* 0x00001f13100a7589 */ /* 0x000e6800000e0000 */
[----:B------:R2:W3:Y:S04]  /*6be0*/  SHFL.IDX PT, R11, R16, R17, 0x1f ;  /* 0x00001f11100b7589 */ /* 0x0004e800000e0000 */
[----:B------:R-:W4:Y:S04]  /*6bf0*/  SHFL.IDX PT, R16, R16, R20, 0x1f ;  /* 0x00001f1410107589 */ /* 0x000f2800000e0000 */
[----:B------:R-:W-:Y:S01]  /*6c00*/  HGMMA.64x128x16.F32.BF16 R24, gdesc[UR8], R24, gsb0 ;  /* 0x01e00000081879f0 */ /* 0x000fe20008001818 */
[----:B------:R-:W-:Y:S01]  /*6c10*/  R2UR UR8, R234 ;  /* 0x00000000ea0872ca */ /* 0x000fe200000e0000 */
[----:B------:R-:W-:Y:S01]  /*6c20*/  UMOV UR10, UR4 ;  /* 0x00000004000a7c82 */ /* 0x000fe20008000000 */
[----:B------:R-:W-:Y:S01]  /*6c30*/  R2UR UR9, R235 ;  /* 0x00000000eb0972ca */ /* 0x000fe200000e0000 */
[----:B------:R-:W-:Y:S01]  /*6c40*/  UMOV UR11, 0x40000040 ;  /* 0x40000040000b7882 */ /* 0x000fe20000000000 */
[----:B--2---:R-:W-:Y:S01]  /*6c50*/  FFMA.FTZ R17, R104, UR5, -R18 ;  /* 0x0000000568117c23 */ /* 0x004fe20008010812 */
[----:B------:R-:W-:-:S02]  /*6c60*/  VIADD R104, R5, 0x18 ;  /* 0x0000001805687836 */ /* 0x000fc40000000000 */
[----:B------:R-:W-:Y:S01]  /*6c70*/  FFMA.FTZ R18, R106, UR5, -R18 ;  /* 0x000000056a127c23 */ /* 0x000fe20008010812 */
[----:B------:R-:W-:Y:S01]  /*6c80*/  VIADD R106, R5, 0x10 ;  /* 0x00000010056a7836 */ /* 0x000fe20000000000 */
[----:B------:R-:W2:Y:S01]  /*6c90*/  SHFL.IDX PT, R20, R231, R19, 0x1f ;  /* 0x00001f13e7147589 */ /* 0x000ea200000e0000 */
[----:B------:R-:W-:Y:S01]  /*6ca0*/  R2UR UR4, R217 ;  /* 0x00000000d90472ca */ /* 0x000fe200000e0000 */
[----:B------:R-:W-:Y:S01]  /*6cb0*/  MUFU.EX2 R17, R17 ;  /* 0x0000001100117308 */ /* 0x000fe20000000800 */
[--C-:B-1----:R-:W-:Y:S01]  /*6cc0*/  FFMA.FTZ R89, R89, UR5, -R10.reuse ;  /* 0x0000000559597c23 */ /* 0x102fe2000801080a */
[----:B------:R-:W1:Y:S01]  /*6cd0*/  SHFL.IDX PT, R90, R231, R106, 0x1f ;  /* 0x00001f6ae75a7589 */ /* 0x000e6200000e0000 */
[----:B------:R-:W-:Y:S01]  /*6ce0*/  FFMA.FTZ R10, R91, UR5, -R10 ;  /* 0x000000055b0a7c23 */ /* 0x000fe2000801080a */
[--C-:B---3--:R-:W-:Y:S01]  /*6cf0*/  FFMA.FTZ R230, R230, UR5, -R11.reuse ;  /* 0x00000005e6e67c23 */ /* 0x108fe2000801080b */
[----:B------:R-:W-:Y:S01]  /*6d00*/  FFMA.FTZ R11, R94, UR5, -R11 ;  /* 0x000000055e0b7c23 */ /* 0x000fe2000801080b */
[----:B------:R-:W-:Y:S02]  /*6d10*/  SHFL.IDX PT, R110, R223, R104, 0x1f ;  /* 0x00001f68df6e7589 */ /* 0x000fe400000e0000 */
[----:B------:R-:W-:Y:S01]  /*6d20*/  MUFU.EX2 R224, R89 ;  /* 0x0000005900e07308 */ /* 0x000fe20000000800 */
[--C-:B----4-:R-:W-:Y:S01]  /*6d30*/  FFMA.FTZ R101, R101, UR5, -R16.reuse ;  /* 0x0000000565657c23 */ /* 0x110fe20008010810 */
[----:B------:R-:W-:Y:S01]  /*6d40*/  FFMA.FTZ R16, R103, UR5, -R16 ;  /* 0x0000000567107c23 */ /* 0x000fe20008010810 */
[----:B------:R3:W-:Y:S01]  /*6d50*/  SHFL.IDX PT, R94, R231, R104, 0x1f ;  /* 0x00001f68e75e7589 */ /* 0x0007e200000e0000 */
[----:B------:R-:W-:-:S03]  /*6d60*/  VIADD R103, R5, 0xc ;  /* 0x0000000c05677836 */ /* 0x000fc60000000000 */
[----:B------:R-:W4:Y:S01]  /*6d70*/  SHFL.IDX PT, R106, R223, R106, 0x1f ;  /* 0x00001f6adf6a7589 */ /* 0x000f2200000e0000 */
[----:B------:R5:W-:Y:S03]  /*6d80*/  MUFU.EX2 R225, R101 ;  /* 0x0000006500e17308 */ /* 0x000be60000000800 */
[----:B------:R-:W4:Y:S01]  /*6d90*/  SHFL.IDX PT, R88, R231, R103, 0x1f ;  /* 0x00001f67e7587589 */ /* 0x000f2200000e0000 */
[----:B---3--:R-:W-:Y:S01]  /*6da0*/  FSEL R104, R127, -INF , P1 ;  /* 0xff8000007f687808 */ /* 0x008fe20000800000 */
[--C-:B--2---:R-:W-:Y:S02]  /*6db0*/  FFMA.FTZ R19, R105, UR5, -R20.reuse ;  /* 0x0000000569137c23 */ /* 0x104fe40008010814 */
[----:B------:R-:W2:Y:S01]  /*6dc0*/  SHFL.IDX PT, R103, R223, R103, 0x1f ;  /* 0x00001f67df677589 */ /* 0x000ea200000e0000 */
[----:B------:R-:W-:Y:S01]  /*6dd0*/  FFMA.FTZ R20, R107, UR5, -R20 ;  /* 0x000000056b147c23 */ /* 0x000fe20008010814 */
[----:B-----5:R-:W-:-:S02]  /*6de0*/  VIADD R101, R5, 0x14 ;  /* 0x0000001405657836 */ /* 0x020fc40000000000 */
[--C-:B-1----:R-:W-:Y:S01]  /*6df0*/  FFMA.FTZ R89, R112, UR5, -R90.reuse ;  /* 0x0000000570597c23 */ /* 0x102fe2000801085a */
[----:B------:R-:W-:Y:S01]  /*6e00*/  FFMA.FTZ R90, R114, UR5, -R90 ;  /* 0x00000005725a7c23 */ /* 0x000fe2000801085a */
[----:B------:R-:W-:Y:S01]  /*6e10*/  VIADD R114, R5, 0x8 ;  /* 0x0000000805727836 */ /* 0x000fe20000000000 */
[----:B------:R-:W-:Y:S01]  /*6e20*/  FSEL R107, R129, -INF , P2 ;  /* 0xff800000816b7808 */ /* 0x000fe20001000000 */
[----:B------:R-:W1:Y:S01]  /*6e30*/  SHFL.IDX PT, R92, R231, R101, 0x1f ;  /* 0x00001f65e75c7589 */ /* 0x000e6200000e0000 */
[----:B------:R-:W-:Y:S01]  /*6e40*/  FSEL R105, R128, -INF , P2 ;  /* 0xff80000080697808 */ /* 0x000fe20001000000 */
[----:B------:R-:W-:Y:S02]  /*6e50*/  MUFU.EX2 R10, R10 ;  /* 0x0000000a000a7308 */ /* 0x000fe40000000800 */
[----:B------:R3:W5:Y:S04]  /*6e60*/  SHFL.IDX PT, R231, R231, R93, 0x1f ;  /* 0x00001f5de7e77589 */ /* 0x00076800000e0000 */
[----:B------:R2:W5:Y:S01]  /*6e70*/  SHFL.IDX PT, R108, R223, R101, 0x1f ;  /* 0x00001f65df6c7589 */ /* 0x00056200000e0000 */
[--C-:B----4-:R-:W-:Y:S01]  /*6e80*/  FFMA.FTZ R105, R105, UR5, -R106.reuse ;  /* 0x0000000569697c23 */ /* 0x110fe2000801086a */
[----:B------:R-:W-:Y:S01]  /*6e90*/  FFMA.FTZ R106, R130, UR5, -R106 ;  /* 0x00000005826a7c23 */ /* 0x000fe2000801086a */
[----:B------:R-:W-:Y:S01]  /*6ea0*/  FSEL R130, R136, -INF , P2 ;  /* 0xff80000088827808 */ /* 0x000fe20001000000 */
[----:B------:R-:W4:Y:S01]  /*6eb0*/  SHFL.IDX PT, R102, R223, R114, 0x1f ;  /* 0x00001f72df667589 */ /* 0x000f2200000e0000 */
[----:B------:R-:W-:Y:S01]  /*6ec0*/  FFMA.FTZ R23, R109, UR5, -R88 ;  /* 0x000000056d177c23 */ /* 0x000fe20008010858 */
[--C-:B---3--:R-:W-:Y:S01]  /*6ed0*/  FFMA.FTZ R93, R116, UR5, -R94.reuse ;  /* 0x00000005745d7c23 */ /* 0x108fe2000801085e */
[----:B------:R-:W-:Y:S01]  /*6ee0*/  FFMA.FTZ R94, R118, UR5, -R94 ;  /* 0x00000005765e7c23 */ /* 0x000fe2000801085e */
[----:B------:R-:W-:Y:S01]  /*6ef0*/  FSEL R118, R145, -INF , P2 ;  /* 0xff80000091767808 */ /* 0x000fe20001000000 */
[----:B------:R-:W-:Y:S01]  /*6f00*/  VIADD R145, R5, 0x14 ;  /* 0x0000001405917836 */ /* 0x000fe20000000000 */
[----:B------:R-:W-:Y:S01]  /*6f10*/  FSEL R109, R125, -INF , P2 ;  /* 0xff8000007d6d7808 */ /* 0x000fe20001000000 */
[--C-:B--2---:R-:W-:Y:S01]  /*6f20*/  FFMA.FTZ R104, R104, UR5, -R103.reuse ;  /* 0x0000000568687c23 */ /* 0x104fe20008010867 */
[----:B------:R-:W-:Y:S01]  /*6f30*/  FSEL R101, R124, -INF , P2 ;  /* 0xff8000007c657808 */ /* 0x000fe20001000000 */
[----:B------:R-:W-:Y:S01]  /*6f40*/  FFMA.FTZ R88, R111, UR5, -R88 ;  /* 0x000000056f587c23 */ /* 0x000fe20008010858 */
[----:B------:R-:W-:Y:S01]  /*6f50*/  FSEL R116, R148, -INF , P2 ;  /* 0xff80000094747808 */ /* 0x000fe20001000000 */
[----:B------:R-:W-:Y:S01]  /*6f60*/  FFMA.FTZ R109, R109, UR5, -R103 ;  /* 0x000000056d6d7c23 */ /* 0x000fe20008010867 */
[----:B-1----:R-:W-:Y:S01]  /*6f70*/  FFMA.FTZ R91, R113, UR5, -R92 ;  /* 0x00000005715b7c23 */ /* 0x002fe2000801085c */
[----:B------:R-:W-:Y:S01]  /*6f80*/  VIADD R113, R5, 0x4 ;  /* 0x0000000405717836 */ /* 0x000fe20000000000 */
[----:B------:R-:W-:Y:S01]  /*6f90*/  FSEL R111, R133, -INF , P2 ;  /* 0xff800000856f7808 */ /* 0x000fe20001000000 */
[----:B------:R1:W-:Y:S01]  /*6fa0*/  MUFU.EX2 R103, R109 ;  /* 0x0000006d00677308 */ /* 0x0003e20000000800 */
[--C-:B-----5:R-:W-:Y:S01]  /*6fb0*/  FFMA.FTZ R95, R117, UR5, -R231.reuse ;  /* 0x00000005755f7c23 */ /* 0x120fe200080108e7 */
[----:B------:R-:W-:Y:S01]  /*6fc0*/  FFMA.FTZ R96, R119, UR5, -R231 ;  /* 0x0000000577607c23 */ /* 0x000fe200080108e7 */
[----:B------:R-:W2:Y:S01]  /*6fd0*/  SHFL.IDX PT, R117, R218, R145, 0x1f ;  /* 0x00001f91da757589 */ /* 0x000ea200000e0000 */
[----:B------:R-:W-:-:S02]  /*6fe0*/  VIADD R231, R5, 0x1c ;  /* 0x0000001c05e77836 */ /* 0x000fc40000000000 */
[--C-:B------:R-:W-:Y:S01]  /*6ff0*/  FFMA.FTZ R107, R107, UR5, -R108.reuse ;  /* 0x000000056b6b7c23 */ /* 0x100fe2000801086c */
[----:B------:R-:W-:Y:S01]  /*7000*/  FFMA.FTZ R108, R131, UR5, -R108 ;  /* 0x00000005836c7c23 */ /* 0x000fe2000801086c */
[----:B------:R-:W3:Y:S01]  /*7010*/  SHFL.IDX PT, R100, R223, R113, 0x1f ;  /* 0x00001f71df647589 */ /* 0x000ee200000e0000 */
[----:B------:R-:W-:Y:S01]  /*7020*/  VIADD R148, R5, 0x10 ;  /* 0x0000001005947836 */ /* 0x000fe20000000000 */
[----:B-1----:R-:W-:Y:S01]  /*7030*/  FSEL R109, R132, -INF , P2 ;  /* 0xff800000846d7808 */ /* 0x002fe20001000000 */
[--C-:B----4-:R-:W-:Y:S01]  /*7040*/  FFMA.FTZ R101, R101, UR5, -R102.reuse ;  /* 0x0000000565657c23 */ /* 0x110fe20008010866 */
[----:B------:R1:W4:Y:S01]  /*7050*/  SHFL.IDX PT, R112, R223, R231, 0x1f ;  /* 0x00001fe7df707589 */ /* 0x00032200000e0000 */
[----:B------:R-:W-:Y:S01]  /*7060*/  FFMA.FTZ R102, R126, UR5, -R102 ;  /* 0x000000057e667c23 */ /* 0x000fe20008010866 */
[----:B------:R-:W-:Y:S01]  /*7070*/  FSEL R125, R140, -INF , P2 ;  /* 0xff8000008c7d7808 */ /* 0x000fe20001000000 */
[--C-:B------:R-:W-:Y:S01]  /*7080*/  FFMA.FTZ R109, R109, UR5, -R110.reuse ;  /* 0x000000056d6d7c23 */ /* 0x100fe2000801086e */
[----:B------:R-:W-:Y:S01]  /*7090*/  FFMA.FTZ R110, R134, UR5, -R110 ;  /* 0x00000005866e7c23 */ /* 0x000fe2000801086e */
[----:B------:R-:W5:Y:S01]  /*70a0*/  SHFL.IDX PT, R131, R218, R5, 0x1f ;  /* 0x00001f05da837589 */ /* 0x000f6200000e0000 */
[----:B------:R-:W-:Y:S01]  /*70b0*/  FFMA.FTZ R92, R115, UR5, -R92 ;  /* 0x00000005735c7c23 */ /* 0x000fe2000801085c */
[----:B------:R-:W5:Y:S02]  /*70c0*/  MUFU.EX2 R11, R11 ;  /* 0x0000000b000b7308 */ /* 0x000f640000000800 */
[----:B------:R3:W5:Y:S01]  /*70d0*/  SHFL.IDX PT, R134, R218, R113, 0x1f ;  /* 0x00001f71da867589 */ /* 0x00076200000e0000 */
[----:B-1----:R-:W-:-:S03]  /*70e0*/  VIADD R223, R5, 0x18 ;  /* 0x0000001805df7836 */ /* 0x002fc60000000000 */
[----:B------:R-:W1:Y:S02]  /*70f0*/  SHFL.IDX PT, R119, R218, R148, 0x1f ;  /* 0x00001f94da777589 */ /* 0x000e6400000e0000 */
[----:B------:R-:W-:Y:S01]  /*7100*/  MUFU.EX2 R107, R107 ;  /* 0x0000006b006b7308 */ /* 0x000fe20000000800 */
[--C-:B--2---:R-:W-:Y:S01]  /*7110*/  FFMA.FTZ R118, R118, UR5, -R117.reuse ;  /* 0x0000000576767c23 */ /* 0x104fe20008010875 */
[----:B------:R-:W-:Y:S01]  /*7120*/  FFMA.FTZ R117, R147, UR5, -R117 ;  /* 0x0000000593757c23 */ /* 0x000fe20008010875 */
[----:B------:R-:W2:Y:S01]  /*7130*/  SHFL.IDX PT, R115, R218, R223, 0x1f ;  /* 0x00001fdfda737589 */ /* 0x000ea200000e0000 */
[----:B---3--:R-:W-:Y:S01]  /*7140*/  FSEL R113, R151, -INF , P1 ;  /* 0xff80000097717808 */ /* 0x008fe20000800000 */
[--C-:B------:R-:W-:Y:S01]  /*7150*/  FFMA.FTZ R99, R99, UR5, -R100.reuse ;  /* 0x0000000563637c23 */ /* 0x100fe20008010864 */
[----:B------:R-:W-:Y:S01]  /*7160*/  FFMA.FTZ R100, R123, UR5, -R100 ;  /* 0x000000057b647c23 */ /* 0x000fe20008010864 */
[----:B------:R-:W3:Y:S01]  /*7170*/  LDL R147, [R1+0x28] ;  /* 0x0000280001937983 */ /* 0x000ee20000100800 */
[----:B------:R-:W-:-:S02]  /*7180*/  VIADD R151, R5, 0x4 ;  /* 0x0000000405977836 */ /* 0x000fc40000000000 */
[--C-:B----4-:R-:W-:Y:S01]  /*7190*/  FFMA.FTZ R111, R111, UR5, -R112.reuse ;  /* 0x000000056f6f7c23 */ /* 0x110fe20008010870 */
[----:B------:R-:W-:Y:S01]  /*71a0*/  FFMA.FTZ R112, R135, UR5, -R112 ;  /* 0x0000000587707c23 */ /* 0x000fe20008010870 */
[----:B------:R4:W2:Y:S01]  /*71b0*/  SHFL.IDX PT, R123, R218, R114, 0x1f ;  /* 0x00001f72da7b7589 */ /* 0x0008a200000e0000 */
[----:B------:R-:W-:Y:S01]  /*71c0*/  FSEL R135, R137, -INF , P2 ;  /* 0xff80000089877808 */ /* 0x000fe20001000000 */
[----:B------:R-:W3:Y:S01]  /*71d0*/  MUFU.EX2 R16, R16 ;  /* 0x0000001000107308 */ /* 0x000ee20000000800 */
[--C-:B-----5:R-:W-:Y:S01]  /*71e0*/  FFMA.FTZ R130, R130, UR5, -R131.reuse ;  /* 0x0000000582827c23 */ /* 0x120fe20008010883 */
[----:B------:R-:W-:Y:S01]  /*71f0*/  FFMA.FTZ R131, R138, UR5, -R131 ;  /* 0x000000058a837c23 */ /* 0x000fe20008010883 */
[----:B------:R-:W5:Y:S01]  /*7200*/  SHFL.IDX PT, R218, R218, R231, 0x1f ;  /* 0x00001fe7dada7589 */ /* 0x000f6200000e0000 */
[--C-:B------:R-:W-:Y:S01]  /*7210*/  FFMA.FTZ R135, R135, UR5, -R134.reuse ;  /* 0x0000000587877c23 */ /* 0x100fe20008010886 */
[----:B------:R-:W-:Y:S01]  /*7220*/  FFMA.FTZ R134, R139, UR5, -R134 ;  /* 0x000000058b867c23 */ /* 0x000fe20008010886 */
[----:B----4-:R-:W-:Y:S01]  /*7230*/  FSEL R114, R149, -INF , P2 ;  /* 0xff80000095727808 */ /* 0x010fe20001000000 */
[----:B------:R-:W-:Y:S01]  /*7240*/  VIADD R149, R5, 0x8 ;  /* 0x0000000805957836 */ /* 0x000fe20000000000 */
[----:B------:R-:W4:Y:S01]  /*7250*/  MUFU.EX2 R101, R101 ;  /* 0x0000006500657308 */ /* 0x000f220000000800 */
[--C-:B-1----:R-:W-:Y:S01]  /*7260*/  FFMA.FTZ R120, R120, UR5, -R119.reuse ;  /* 0x0000000578787c23 */ /* 0x102fe20008010877 */
[----:B------:R-:W-:Y:S01]  /*7270*/  FFMA.FTZ R119, R146, UR5, -R119 ;  /* 0x0000000592777c23 */ /* 0x000fe20008010877 */
[--C-:B--2---:R-:W-:Y:S01]  /*7280*/  FFMA.FTZ R116, R116, UR5, -R115.reuse ;  /* 0x0000000574747c23 */ /* 0x104fe20008010873 */
[----:B------:R-:W-:-:S04]  /*7290*/  FFMA.FTZ R115, R150, UR5, -R115 ;  /* 0x0000000596737c23 */ /* 0x000fc80008010873 */
[----:B------:R-:W1:Y:S01]  /*72a0*/  MUFU.EX2 R105, R105 ;  /* 0x0000006900697308 */ /* 0x000e620000000800 */
[--C-:B------:R-:W-:Y:S01]  /*72b0*/  FFMA.FTZ R125, R125, UR5, -R123.reuse ;  /* 0x000000057d7d7c23 */ /* 0x100fe2000801087b */
[----:B------:R-:W-:-:S06]  /*72c0*/  FFMA.FTZ R123, R142, UR5, -R123 ;  /* 0x000000058e7b7c23 */ /* 0x000fcc000801087b */
        /* <DEDUP_REMOVED lines=44> */
[----:B------:R-:W5:Y:S04]  /*7590*/  SHFL.IDX PT, R127, R216, R144, 0x1f ;  /* 0x00001f90d87f7589 */ /* 0x000f6800000e0000 */
[----:B------:R-:W3:Y:S04]  /*75a0*/  SHFL.IDX PT, R129, R216, R148, 0x1f ;  /* 0x00001f94d8817589 */ /* 0x000ee800000e0000 */
[----:B------:R-:W-:Y:S01]  /*75b0*/  SHFL.IDX PT, R132, R216, R145, 0x1f ;  /* 0x00001f91d8847589 */ /* 0x000fe200000e0000 */
[--C-:B----4-:R-:W-:Y:S01]  /*75c0*/  FADD.FTZ R24, R24, -R124.reuse ;  /* 0x8000007c18187221 */ /* 0x110fe20000010000 */
[----:B------:R-:W-:-:S02]  /*75d0*/  FADD.FTZ R26, R26, -R124 ;  /* 0x8000007c1a1a7221 */ /* 0x000fc40000010000 */
[----:B------:R-:W4:Y:S01]  /*75e0*/  SHFL.IDX PT, R142, R216, R231, 0x1f ;  /* 0x00001fe7d88e7589 */ /* 0x000f2200000e0000 */
[--C-:B-1----:R-:W-:Y:S01]  /*75f0*/  FADD.FTZ R124, R25, -R126.reuse ;  /* 0x8000007e197c7221 */ /* 0x102fe20000010000 */
[----:B------:R-:W-:Y:S02]  /*7600*/  FADD.FTZ R126, R27, -R126 ;  /* 0x8000007e1b7e7221 */ /* 0x000fe40000010000 */
[----:B------:R-:W1:Y:S01]  /*7610*/  SHFL.IDX PT, R139, R220, R149, 0x1f ;  /* 0x00001f95dc8b7589 */ /* 0x000e6200000e0000 */
[--C-:B--2---:R-:W-:Y:S01]  /*7620*/  FADD.FTZ R128, R28, -R133.reuse ;  /* 0x800000851c807221 */ /* 0x104fe20000010000 */
[----:B------:R-:W-:Y:S01]  /*7630*/  FADD.FTZ R25, R30, -R133 ;  /* 0x800000851e197221 */ /* 0x000fe20000010000 */
[----:B------:R2:W1:Y:S01]  /*7640*/  MUFU.EX2 R28, R130 ;  /* 0x00000082001c7308 */ /* 0x0004620000000800 */
[----:B------:R-:W1:Y:S01]  /*7650*/  SHFL.IDX PT, R138, R220, R148, 0x1f ;  /* 0x00001f94dc8a7589 */ /* 0x000e6200000e0000 */
[----:B-----5:R-:W-:-:S03]  /*7660*/  FADD.FTZ R27, R31, -R127 ;  /* 0x8000007f1f1b7221 */ /* 0x020fc60000010000 */
[----:B------:R-:W5:Y:S03]  /*7670*/  SHFL.IDX PT, R137, R220, R144, 0x1f ;  /* 0x00001f90dc897589 */ /* 0x000f6600000e0000 */
[----:B------:R4:W5:Y:S01]  /*7680*/  MUFU.EX2 R30, R135 ;  /* 0x00000087001e7308 */ /* 0x0009620000000800 */
[----:B--2---:R-:W-:Y:S01]  /*7690*/  FADD.FTZ R130, R29, -R127 ;  /* 0x8000007f1d827221 */ /* 0x004fe20000010000 */
[--C-:B---3--:R-:W-:Y:S01]  /*76a0*/  FADD.FTZ R127, R32, -R129.reuse ;  /* 0x80000081207f7221 */ /* 0x108fe20000010000 */
[----:B------:R-:W2:Y:S01]  /*76b0*/  SHFL.IDX PT, R143, R216, R223, 0x1f ;  /* 0x00001fdfd88f7589 */ /* 0x000ea200000e0000 */
[----:B------:R-:W-:-:S03]  /*76c0*/  FADD.FTZ R129, R34, -R129 ;  /* 0x8000008122817221 */ /* 0x000fc60000010000 */
[----:B------:R-:W3:Y:S01]  /*76d0*/  SHFL.IDX PT, R32, R220, R145, 0x1f ;  /* 0x00001f91dc207589 */ /* 0x000ee200000e0000 */
[----:B------:R5:W3:Y:S01]  /*76e0*/  MUFU.EX2 R29, R131 ;  /* 0x00000083001d7308 */ /* 0x000ae20000000800 */
[--C-:B----4-:R-:W-:Y:S01]  /*76f0*/  FADD.FTZ R37, R37, -R142.reuse ;  /* 0x8000008e25257221 */ /* 0x110fe20000010000 */
[----:B------:R-:W-:Y:S01]  /*7700*/  FADD.FTZ R39, R39, -R142 ;  /* 0x8000008e27277221 */ /* 0x000fe20000010000 */
[----:B------:R-:W4:Y:S01]  /*7710*/  SHFL.IDX PT, R135, R219, R5, 0x1f ;  /* 0x00001f05db877589 */ /* 0x000f2200000e0000 */
[--C-:B-1----:R-:W-:Y:S01]  /*7720*/  FADD.FTZ R44, R44, -R139.reuse ;  /* 0x8000008b2c2c7221 */ /* 0x102fe20000010000 */
[----:B------:R-:W-:Y:S02]  /*7730*/  FADD.FTZ R46, R46, -R139 ;  /* 0x8000008b2e2e7221 */ /* 0x000fe40000010000 */
[----:B------:R-:W1:Y:S01]  /*7740*/  SHFL.IDX PT, R136, R220, R223, 0x1f ;  /* 0x00001fdfdc887589 */ /* 0x000e6200000e0000 */
[----:B------:R2:W1:Y:S01]  /*7750*/  MUFU.EX2 R31, R134 ;  /* 0x00000086001f7308 */ /* 0x0004620000000800 */
[--C-:B-----5:R-:W-:Y:S01]  /*7760*/  FADD.FTZ R131, R33, -R132.reuse ;  /* 0x8000008421837221 */ /* 0x120fe20000010000 */
[----:B------:R-:W-:Y:S01]  /*7770*/  FADD.FTZ R132, R35, -R132 ;  /* 0x8000008423847221 */ /* 0x000fe20000010000 */
[--C-:B------:R-:W-:Y:S01]  /*7780*/  FADD.FTZ R48, R48, -R138.reuse ;  /* 0x8000008a30307221 */ /* 0x100fe20000010000 */
[----:B------:R-:W-:Y:S01]  /*7790*/  FADD.FTZ R50, R50, -R138 ;  /* 0x8000008a32327221 */ /* 0x000fe20000010000 */
[----:B------:R-:W5:Y:S01]  /*77a0*/  SHFL.IDX PT, R35, R219, R144, 0x1f ;  /* 0x00001f90db237589 */ /* 0x000f6200000e0000 */
[--C-:B------:R-:W-:Y:S01]  /*77b0*/  FADD.FTZ R45, R45, -R137.reuse ;  /* 0x800000892d2d7221 */ /* 0x100fe20000010000 */
[----:B------:R-:W-:-:S02]  /*77c0*/  FADD.FTZ R47, R47, -R137 ;  /* 0x800000892f2f7221 */ /* 0x000fc40000010000 */
[----:B--2---:R-:W2:Y:S01]  /*77d0*/  SHFL.IDX PT, R134, R219, R145, 0x1f ;  /* 0x00001f91db867589 */ /* 0x004ea200000e0000 */
[----:B------:R-:W-:-:S03]  /*77e0*/  FADD.FTZ R133, R36, -R143 ;  /* 0x8000008f24857221 */ /* 0x000fc60000010000 */
[----:B------:R-:W-:Y:S04]  /*77f0*/  SHFL.IDX PT, R140, R220, R151, 0x1f ;  /* 0x00001f97dc8c7589 */ /* 0x000fe800000e0000 */
[----:B------:R-:W-:Y:S01]  /*7800*/  SHFL.IDX PT, R141, R220, R5, 0x1f ;  /* 0x00001f05dc8d7589 */ /* 0x000fe200000e0000 */
[--C-:B---3--:R-:W-:Y:S01]  /*7810*/  FADD.FTZ R49, R49, -R32.reuse ;  /* 0x8000002031317221 */ /* 0x108fe20000010000 */
[----:B------:R-:W-:Y:S01]  /*7820*/  FADD.FTZ R51, R51, -R32 ;  /* 0x8000002033337221 */ /* 0x000fe20000010000 */
[--C-:B----4-:R-:W-:Y:S01]  /*7830*/  FADD.FTZ R56, R56, -R135.reuse ;  /* 0x8000008738387221 */ /* 0x110fe20000010000 */
[----:B------:R3:W4:Y:S01]  /*7840*/  MUFU.EX2 R32, R125 ;  /* 0x0000007d00207308 */ /* 0x0007220000000800 */
[----:B------:R-:W-:Y:S01]  /*7850*/  FADD.FTZ R58, R58, -R135 ;  /* 0x800000873a3a7221 */ /* 0x000fe20000010000 */
[----:B------:R-:W-:Y:S01]  /*7860*/  SHFL.IDX PT, R142, R221, R145, 0x1f ;  /* 0x00001f91dd8e7589 */ /* 0x000fe200000e0000 */
[--C-:B-1----:R-:W-:Y:S01]  /*7870*/  FADD.FTZ R52, R52, -R136.reuse ;  /* 0x8000008834347221 */ /* 0x102fe20000010000 */
[----:B------:R-:W-:Y:S01]  /*7880*/  FADD.FTZ R54, R54, -R136 ;  /* 0x8000008836367221 */ /* 0x000fe20000010000 */
[----:B------:R-:W-:Y:S01]  /*7890*/  FMUL.FTZ R26, R9, R26 ;  /* 0x0000001a091a7220 */ /* 0x000fe20000410000 */
[----:B------:R-:W-:Y:S01]  /*78a0*/  SHFL.IDX PT, R135, R221, R151, 0x1f ;  /* 0x00001f97dd877589 */ /* 0x000fe200000e0000 */
[----:B------:R-:W-:Y:S01]  /*78b0*/  FMUL.FTZ R25, R11, R25 ;  /* 0x000000190b197220 */ /* 0x000fe20000410000 */
[----:B------:R-:W-:Y:S01]  /*78c0*/  MUFU.EX2 R119, R119 ;  /* 0x0000007700777308 */ /* 0x000fe20000000800 */
[----:B------:R-:W-:Y:S01]  /*78d0*/  FADD.FTZ R38, R38, -R143 ;  /* 0x8000008f26267221 */ /* 0x000fe20000010000 */
[----:B---3--:R-:W-:Y:S04]  /*78e0*/  SHFL.IDX PT, R125, R221, R5, 0x1f ;  /* 0x00001f05dd7d7589 */ /* 0x008fe800000e0000 */
[----:B------:R-:W1:Y:S01]  /*78f0*/  SHFL.IDX PT, R34, R219, R151, 0x1f ;  /* 0x00001f97db227589 */ /* 0x000e6200000e0000 */
[----:B------:R-:W-:Y:S01]  /*7900*/  FMUL.FTZ R37, R225, R37 ;  /* 0x00000025e1257220 */ /* 0x000fe20000410000 */
[--C-:B-----5:R-:W-:Y:S01]  /*7910*/  FADD.FTZ R61, R61, -R35.reuse ;  /* 0x800000233d3d7221 */ /* 0x120fe20000010000 */
[----:B------:R-:W-:Y:S01]  /*7920*/  FADD.FTZ R63, R63, -R35 ;  /* 0x800000233f3f7221 */ /* 0x000fe20000010000 */
[----:B------:R-:W-:Y:S01]  /*7930*/  SHFL.IDX PT, R139, R221, R149, 0x1f ;  /* 0x00001f95dd8b7589 */ /* 0x000fe200000e0000 */
[----:B------:R3:W-:Y:S03]  /*7940*/  MUFU.EX2 R35, R121 ;  /* 0x0000007900237308 */ /* 0x0007e60000000800 */
[----:B------:R-:W-:Y:S04]  /*7950*/  SHFL.IDX PT, R144, R221, R144, 0x1f ;  /* 0x00001f90dd907589 */ /* 0x000fe800000e0000 */
[----:B------:R-:W-:Y:S04]  /*7960*/  SHFL.IDX PT, R138, R221, R148, 0x1f ;  /* 0x00001f94dd8a7589 */ /* 0x000fe800000e0000 */
[----:B------:R-:W5:Y:S04]  /*7970*/  SHFL.IDX PT, R137, R219, R149, 0x1f ;  /* 0x00001f95db897589 */ /* 0x000f6800000e0000 */
[----:B------:R-:W4:Y:S01]  /*7980*/  SHFL.IDX PT, R33, R220, R231, 0x1f ;  /* 0x00001fe7dc217589 */ /* 0x000f2200000e0000 */
[----:B--2---:R-:W-:Y:S01]  /*7990*/  FADD.FTZ R65, R65, -R134 ;  /* 0x8000008641417221 */ /* 0x004fe20000010000 */
[----:B------:R-:W-:Y:S01]  /*79a0*/  MUFU.EX2 R118, R118 ;  /* 0x0000007600767308 */ /* 0x000fe20000000800 */
[----:B------:R-:W-:Y:S01]  /*79b0*/  FMUL.FTZ R39, R16, R39 ;  /* 0x0000002710277220 */ /* 0x000fe20000410000 */
[----:B------:R-:W-:Y:S01]  /*79c0*/  SHFL.IDX PT, R145, R221, R223, 0x1f ;  /* 0x00001fdfdd917589 */ /* 0x000fe200000e0000 */
[--C-:B-1----:R-:W-:Y:S01]  /*79d0*/  FADD.FTZ R57, R57, -R34.reuse ;  /* 0x8000002239397221 */ /* 0x102fe20000010000 */
[----:B------:R-:W-:Y:S01]  /*79e0*/  FADD.FTZ R59, R59, -R34 ;  /* 0x800000223b3b7221 */ /* 0x000fe20000010000 */
[--C-:B------:R-:W-:Y:S01]  /*79f0*/  FADD.FTZ R41, R41, -R140.reuse ;  /* 0x8000008c29297221 */ /* 0x100fe20000010000 */
[----:B------:R-:W1:Y:S01]  /*7a00*/  SHFL.IDX PT, R221, R221, R231, 0x1f ;  /* 0x00001fe7dddd7589 */ /* 0x000e6200000e0000 */
[----:B------:R-:W-:Y:S01]  /*7a10*/  FADD.FTZ R43, R43, -R140 ;  /* 0x8000008c2b2b7221 */ /* 0x000fe20000010000 */
[----:B------:R-:W-:Y:S01]  /*7a20*/  MUFU.EX2 R117, R117 ;  /* 0x0000007500757308 */ /* 0x000fe20000000800 */
[--C-:B------:R-:W-:Y:S01]  /*7a30*/  FADD.FTZ R40, R40, -R141.reuse ;  /* 0x8000008d28287221 */ /* 0x100fe20000010000 */
[----:B------:R-:W2:Y:S01]  /*7a40*/  SHFL.IDX PT, R36, R219, R223, 0x1f ;  /* 0x00001fdfdb247589 */ /* 0x000ea200000e0000 */
[----:B------:R-:W-:-:S03]  /*7a50*/  FADD.FTZ R42, R42, -R141 ;  /* 0x8000008d2a2a7221 */ /* 0x000fc60000010000 */
[----:B------:R-:W2:Y:S01]  /*7a60*/  SHFL.IDX PT, R136, R219, R148, 0x1f ;  /* 0x00001f94db887589 */ /* 0x000ea200000e0000 */
[----:B---3--:R-:W-:Y:S01]  /*7a70*/  FADD.FTZ R121, R67, -R134 ;  /* 0x8000008643797221 */ /* 0x008fe20000010000 */
[----:B------:R-:W-:Y:S02]  /*7a80*/  MUFU.EX2 R34, R122 ;  /* 0x0000007a00227308 */ /* 0x000fe40000000800 */
[----:B------:R-:W3:Y:S01]  /*7a90*/  SHFL.IDX PT, R219, R219, R231, 0x1f ;  /* 0x00001fe7dbdb7589 */ /* 0x000ee200000e0000 */
[--C-:B-----5:R-:W-:Y:S01]  /*7aa0*/  FADD.FTZ R60, R60, -R137.reuse ;  /* 0x800000893c3c7221 */ /* 0x120fe20000010000 */
[----:B------:R-:W-:Y:S01]  /*7ab0*/  FADD.FTZ R62, R62, -R137 ;  /* 0x800000893e3e7221 */ /* 0x000fe20000010000 */
[--C-:B------:R-:W-:Y:S01]  /*7ac0*/  FADD.FTZ R137, R80, -R138.reuse ;  /* 0x8000008a50897221 */ /* 0x100fe20000010000 */
[----:B------:R-:W-:Y:S01]  /*7ad0*/  FADD.FTZ R138, R82, -R138 ;  /* 0x8000008a528a7221 */ /* 0x000fe20000010000 */
[----:B------:R-:W-:Y:S01]  /*7ae0*/  FMUL.FTZ R82, R228, R133 ;  /* 0x00000085e4527220 */ /* 0x000fe20000410000 */
[--C-:B----4-:R-:W-:Y:S01]  /*7af0*/  FADD.FTZ R53, R53, -R33.reuse ;  /* 0x8000002135357221 */ /* 0x110fe20000010000 */
[----:B------:R-:W-:-:S02]  /*7b00*/  FADD.FTZ R55, R55, -R33 ;  /* 0x8000002137377221 */ /* 0x000fc40000010000 */
[----:B------:R4:W5:Y:S01]  /*7b10*/  MUFU.EX2 R33, R123 ;  /* 0x0000007b00217308 */ /* 0x0009620000000800 */
[----:B-1----:R-:W-:Y:S01]  /*7b20*/  FADD.FTZ R146, R85, -R221 ;  /* 0x800000dd55927221 */ /* 0x002fe20000010000 */
[----:B------:R-:W-:Y:S01]  /*7b30*/  FMUL.FTZ R85, R10, R126 ;  /* 0x0000007e0a557220 */ /* 0x000fe20000410000 */
[----:B------:R-:W-:Y:S01]  /*7b40*/  F2FP.BF16.F32.PACK_AB R82, R37, R82 ;  /* 0x000000522552723e */ /* 0x000fe200000010ff */
[----:B--2---:R-:W-:-:S03]  /*7b50*/  FADD.FTZ R67, R70, -R36 ;  /* 0x8000002446437221 */ /* 0x004fc60000010000 */
[----:B------:R-:W-:Y:S01]  /*7b60*/  F2FP.BF16.F32.PACK_AB R85, R85, R26 ;  /* 0x0000001a5555723e */ /* 0x000fe200000010ff */
[----:B------:R-:W-:Y:S01]  /*7b70*/  FMUL.FTZ R26, R12, R27 ;  /* 0x0000001b0c1a7220 */ /* 0x000fe20000410000 */
[----:B----4-:R-:W-:Y:S01]  /*7b80*/  FADD.FTZ R123, R68, -R36 ;  /* 0x80000024447b7221 */ /* 0x010fe20000010000 */
[----:B------:R-:W-:Y:S01]  /*7b90*/  MUFU.EX2 R116, R116 ;  /* 0x0000007400747308 */ /* 0x000fe20000000800 */
[--C-:B------:R-:W-:Y:S01]  /*7ba0*/  FADD.FTZ R64, R64, -R136.reuse ;  /* 0x8000008840407221 */ /* 0x100fe20000010000 */
[----:B------:R-:W-:Y:S01]  /*7bb0*/  FADD.FTZ R66, R66, -R136 ;  /* 0x8000008842427221 */ /* 0x000fe20000010000 */
[----:B------:R-:W-:Y:S01]  /*7bc0*/  FADD.FTZ R221, R87, -R221 ;  /* 0x800000dd57dd7221 */ /* 0x000fe20000010000 */
[----:B------:R-:W-:-:S04]  /*7bd0*/  F2FP.BF16.F32.PACK_AB R87, R26, R25 ;  /* 0x000000191a57723e */ /* 0x000fc800000010ff */
[----:B------:R1:W2:Y:S01]  /*7be0*/  MUFU.EX2 R36, R120 ;  /* 0x0000007800247308 */ /* 0x0002a20000000800 */
[----:B------:R-:W-:Y:S01]  /*7bf0*/  FMUL.FTZ R25, R107, R65 ;  /* 0x000000416b197220 */ /* 0x000fe20000410000 */
[----:B---3--:R-:W-:Y:S01]  /*7c00*/  FADD.FTZ R70, R69, -R219 ;  /* 0x800000db45467221 */ /* 0x008fe20000010000 */
[----:B------:R-:W-:-:S05]  /*7c10*/  FMUL.FTZ R38, R15, R38 ;  /* 0x000000260f267220 */ /* 0x000fca0000410000 */
[----:B------:R-:W3:Y:S01]  /*7c20*/  MUFU.EX2 R115, R115 ;  /* 0x0000007300737308 */ /* 0x000ee20000000800 */
        /* <DEDUP_REMOVED lines=12> */
[----:B-1----:R-:W-:Y:S01]  /*7cf0*/  FADD.FTZ R120, R71, -R219 ;  /* 0x800000db47787221 */ /* 0x002fe20000010000 */
        /* <DEDUP_REMOVED lines=235> */
.L_x_7069:
        /* <DEDUP_REMOVED lines=70> */
.L_x_7070:
        /* <DEDUP_REMOVED lines=12> */
.L_x_7060:
        /* <DEDUP_REMOVED lines=34> */
.L_x_7040:
[----:B------:R-:W-:Y:S05]  /*92f0*/  @P0 BRA `(.L_x_7035) ;  /* 0x0000004000e40947 */ /* 0x000fea0003800000 */
[----:B------:R-:W-:Y:S01]  /*9300*/  ULDC.64 UR4, c[0x0][0x878] ;  /* 0x00021e0000047ab9 */ /* 0x000fe20000000a00 */
[----:B--2---:R-:W2:Y:S01]  /*9310*/  LDL.LU R8, [R1+0x3c] ;  /* 0x00003c0001087983 */ /* 0x004ea20000300800 */
[----:B------:R-:W-:Y:S01]  /*9320*/  UISETP.NE.U32.AND UP0, UPT, UR4, URZ, UPT ;  /* 0x0000003f0400728c */ /* 0x000fe2000bf05070 */
[----:B------:R-:W3:Y:S01]  /*9330*/  LDC R0, c[0x0][0x850] ;  /* 0x00021400ff007b82 */ /* 0x000ee20000000800 */
[----:B------:R-:W1:Y:S02]  /*9340*/  S2R R12, SR_TID.X ;  /* 0x00000000000c7919 */ /* 0x000e640000002100 */
[----:B------:R-:W-:Y:S01]  /*9350*/  UISETP.NE.AND.EX UP0, UPT, UR5, URZ, UPT, UP0 ;  /* 0x0000003f0500728c */ /* 0x000fe2000bf05300 */
[----:B------:R-:W4:Y:S01]  /*9360*/  S2R R7, SR_CgaCtaId ;  /* 0x0000000000077919 */ /* 0x000f220000008800 */
[----:B------:R-:W-:-:S04]  /*9370*/  USHF.L.U32 UR6, UR37, 0xd, URZ ;  /* 0x0000000d25067899 */ /* 0x000fc8000800063f */
[----:B------:R-:W-:Y:S01]  /*9380*/  PLOP3.LUT P1, PT, PT, PT, UP0, 0x80, 0x0 ;  /* 0x000000000000781c */ /* 0x000fe20003f2f008 */
[----:B------:R-:W-:-:S04]  /*9390*/  ULDC.64 UR8, c[0x0][0x818] ;  /* 0x0002060000087ab9 */ /* 0x000fc80000000a00 */
[----:B------:R-:W-:Y:S02]  /*93a0*/  @UP0 ULDC.64 UR4, c[0x0][0x878] ;  /* 0x00021e0000040ab9 */ /* 0x000fe40000000a00 */
[----:B------:R-:W-:-:S06]  /*93b0*/  @UP0 UIMAD.WIDE UR4, UR40, 0x4, UR4 ;  /* 0x00000004280408a5 */ /* 0x000fcc000f8e0204 */
[----:B------:R-:W-:Y:S02]  /*93c0*/  IMAD.U32 R2, RZ, RZ, UR4 ;  /* 0x00000004ff027e24 */ /* 0x000fe4000f8e00ff */
[----:B------:R-:W-:-:S05]  /*93d0*/  IMAD.U32 R3, RZ, RZ, UR5 ;  /* 0x00000005ff037e24 */ /* 0x000fca000f8e00ff */
[----:B------:R-:W5:Y:S01]  /*93e0*/  @P1 LDG.E R2, desc[UR38][R2.64] ;  /* 0x0000002602021981 */ /* 0x000f62000c1e1900 */
[----:B---3--:R-:W-:Y:S01]  /*93f0*/  ISETP.NE.AND P0, PT, R0, 0x1, PT ;  /* 0x000000010000780c */ /* 0x008fe20003f05270 */
[----:B------:R-:W-:Y:S01]  /*9400*/  USEL UR10, UR40, URZ, !UP0 ;  /* 0x0000003f280a7287 */ /* 0x000fe2000c000000 */
[----:B-1----:R-:W-:-:S05]  /*9410*/  VIADD R13, R12, 0xffffff80 ;  /* 0xffffff800c0d7836 */ /* 0x002fca0000000000 */
[----:B------:R-:W-:-:S06]  /*9420*/  SHF.R.S32.HI R6, RZ, 0x1f, R13 ;  /* 0x0000001fff067819 */ /* 0x000fcc000001140d */
[----:B------:R-:W2:Y:S01]  /*9430*/  @P0 LDC R0, c[0x0][0x854] ;  /* 0x00021500ff000b82 */ /* 0x000ea20000000800 */
[----:B------:R-:W-:-:S07]  /*9440*/  LEA.HI R6, R6, R13, RZ, 0x7 ;  /* 0x0000000d06067211 */ /* 0x000fce00078f38ff */
[----:B------:R-:W1:Y:S01]  /*9450*/  @P0 LDC R5, c[0x0][0x858] ;  /* 0x00021600ff050b82 */ /* 0x000e620000000800 */
[----:B--2---:R-:W-:-:S05]  /*9460*/  @P0 IMAD.HI.U32 R0, R8, R0, RZ ;  /* 0x0000000008000227 */ /* 0x004fca00078e00ff */
[----:B-1----:R-:W-:-:S04]  /*9470*/  @P0 SHF.R.U32.HI R8, RZ, R5, R0 ;  /* 0x00000005ff080219 */ /* 0x002fc80000011600 */
[----:B------:R-:W-:Y:S01]  /*9480*/  SHF.R.S32.HI R0, RZ, 0x1f, R8 ;  /* 0x0000001fff007819 */ /* 0x000fe20000011408 */
[----:B------:R1:W-:Y:S01]  /*9490*/  @P0 STL [R1+0x3c], R8 ;  /* 0x00003c0801000387 */ /* 0x0003e20000100800 */
[----:B-----5:R-:W-:Y:S02]  /*94a0*/  @P1 R2UR UR4, R2 ;  /* 0x00000000020412ca */ /* 0x020fe400000e0000 */
[----:B------:R-:W-:-:S04]  /*94b0*/  MOV R2, 0x400 ;  /* 0x0000040000027802 */ /* 0x000fc80000000f00 */
[----:B----4-:R-:W-:Y:S01]  /*94c0*/  LEA R15, R7, R2, 0x18 ;  /* 0x00000002070f7211 */ /* 0x010fe200078ec0ff */
[----:B------:R-:W-:-:S04]  /*94d0*/  IMAD R2, R0, UR8, RZ ;  /* 0x0000000800027c24 */ /* 0x000fc8000f8e02ff */
[----:B------:R-:W-:Y:S02]  /*94e0*/  IMAD R9, R8, UR9, R2 ;  /* 0x0000000908097c24 */ /* 0x000fe4000f8e0202 */
[----:B------:R-:W-:-:S04]  /*94f0*/  @UP0 ULEA UR4, UR40, UR4, 0x7 ;  /* 0x0000000428040291 */ /* 0x000fc8000f8e383f */
        /* <DEDUP_REMOVED lines=9> */
[----:B------:R-:W-:Y:S01]  /*9590*/  IMAD.U32 R4, RZ, RZ, UR7 ;  /* 0x00000007ff047e24 */ /* 0x000fe2000f8e00ff */
[----:B------:R-:W-:-:S03]  /*95a0*/  ULDC.64 UR6, c[0x0][0x820] ;  /* 0x0002080000067ab9 */ /* 0x000fc60000000a00 */
[----:B------:R-:W-:Y:S01]  /*95b0*/  IMAD.U32 R5, RZ, RZ, UR4 ;  /* 0x00000004ff057e24 */ /* 0x000fe2000f8e00ff */
[----:B------:R-:W-:Y:S02]  /*95c0*/  ULDC.64 UR4, c[0x0][0x840] ;  /* 0x0002100000047ab9 */ /* 0x000fe40000000a00 */
[----:B------:R-:W-:Y:S01]  /*95d0*/  IMAD R7, R0, UR4, RZ ;  /* 0x0000000400077c24 */ /* 0x000fe2000f8e02ff */
[----:B------:R-:W-:Y:S01]  /*95e0*/  LOP3.LUT R0, R6, 0xfffff80, RZ, 0xc0, !PT ;  /* 0x0fffff8006007812 */ /* 0x000fe200078ec0ff */
[----:B------:R-:W-:Y:S01]  /*95f0*/  IMAD.WIDE.U32 R2, R8, UR8, R4 ;  /* 0x0000000808027c25 */ /* 0x000fe2000f8e0004 */
[----:B------:R-:W-:-:S03]  /*9600*/  ULDC.64 UR8, c[0x0][0x848] ;  /* 0x0002120000087ab9 */ /* 0x000fc60000000a00 */
[----:B------:R-:W-:Y:S01]  /*9610*/  IMAD.WIDE.U32 R4, R8, UR4, R4 ;  /* 0x0000000408047c25 */ /* 0x000fe2000f8e0004 */
[----:B------:R-:W-:-:S03]  /*9620*/  USHF.R.S32.HI UR4, URZ, 0x1f, UR40 ;  /* 0x0000001f3f047899 */ /* 0x000fc60008011428 */
[----:B------:R-:W-:Y:S01]  /*9630*/  IMAD.SHL.U32 R6, R6, 0x20, RZ ;  /* 0x0000002006067824 */ /* 0x000fe200078e00ff */
[----:B------:R-:W-:Y:S01]  /*9640*/  USEL UR4, UR4, URZ, !UP0 ;  /* 0x0000003f04047287 */ /* 0x000fe2000c000000 */
[----:B------:R-:W-:Y:S02]  /*9650*/  IMAD R11, R8, UR5, R7 ;  /* 0x00000005080b7c24 */ /* 0x000fe4000f8e0207 */
[----:B------:R-:W-:Y:S01]  /*9660*/  IMAD.IADD R0, R13, 0x1, -R0 ;  /* 0x000000010d007824 */ /* 0x000fe200078e0a00 */
[----:B------:R-:W-:Y:S01]  /*9670*/  LOP3.LUT R7, R6, 0x3ffff000, RZ, 0xc0, !PT ;  /* 0x3ffff00006077812 */ /* 0x000fe200078ec0ff */
[----:B------:R-:W-:Y:S01]  /*9680*/  UIMAD UR5, UR4, UR6, URZ ;  /* 0x00000006040572a4 */ /* 0x000fe2000f8e023f */
[----:B------:R-:W-:Y:S01]  /*9690*/  IMAD.IADD R3, R3, 0x1, R9 ;  /* 0x0000000103037824 */ /* 0x000fe200078e0209 */
[----:B------:R-:W-:Y:S01]  /*96a0*/  UIMAD UR4, UR4, UR8, URZ ;  /* 0x00000008040472a4 */ /* 0x000fe2000f8e023f */
[----:B------:R-:W-:Y:S01]  /*96b0*/  IMAD.IADD R5, R5, 0x1, R11 ;  /* 0x0000000105057824 */ /* 0x000fe200078e020b */
[----:B------:R-:W-:Y:S01]  /*96c0*/  UIMAD UR5, UR10, UR7, UR5 ;  /* 0x000000070a0572a4 */ /* 0x000fe2000f8e0205 */
[----:B------:R-:W-:Y:S01]  /*96d0*/  IMAD R0, R0, 0x4, R7 ;  /* 0x0000000400007824 */ /* 0x000fe200078e0207 */
[----:B------:R-:W-:Y:S01]  /*96e0*/  UIMAD UR4, UR10, UR9, UR4 ;  /* 0x000000090a0472a4 */ /* 0x000fe2000f8e0204 */
[----:B------:R-:W-:-:S02]  /*96f0*/  IMAD.U32 R7, RZ, RZ, UR6 ;  /* 0x00000006ff077e24 */ /* 0x000fc4000f8e00ff */
        /* <DEDUP_REMOVED lines=9> */
[----:B-1----:R-:W1:Y:S01]  /*9790*/  LDC.64 R8, c[0x0][0x800] ;  /* 0x00020000ff087b82 */ /* 0x002e620000000a00 */
        /* <DEDUP_REMOVED lines=29> */
.L_x_7074:
[----:B------:R-:W-:Y:S01]  /*9970*/  @P0 ELECT P1, URZ, PT ;  /* 0x00000000003f082f */ /* 0x000fe20003820000 */
[----:B------:R1:W-:-:S12]  /*9980*/  UBLKRED.G.S.ADD.F32.RN [UR4], [UR6], UR7, desc[UR8] ;  /* 0x00000804060073bb */ /* 0x0003d800080a1407 */
[----:B------:R-:W-:Y:S02]  /*9990*/  @P1 PLOP3.LUT P0, PT, P1, PT, PT, 0x8, 0x0 ;  /* 0x000000000000181c */ /* 0x000fe40000f0e170 */
[----:B------:R-:W-:-:S11]  /*99a0*/  PLOP3.LUT P1, PT, PT, PT, PT, 0x8, 0x0 ;  /* 0x000000000000781c */ /* 0x000fd60003f2e170 */
[----:B-1----:R-:W-:Y:S05]  /*99b0*/  @P0 BRA.U.ANY `(.L_x_7074) ;  /* 0xfffffffd00ec0947 */ /* 0x002fea000393ffff */
[----:B------:R0:W-:Y:S01]  /*99c0*/  UTMACMDFLUSH ;  /* 0x00000000000079b7 */ /* 0x0001e20000000000 */
[----:B------:R-:W-:-:S04]  /*99d0*/  DEPBAR.LE SB0, 0x0 ;  /* 0x000080000000791a */ /* 0x000fc80000000000 */
.L_x_7073:
[----:B------:R-:W-:Y:S05]  /*99e0*/  BSYNC B0 ;  /* 0x0000000000007941 */ /* 0x000fea0003800000 */
.L_x_7072:
        /* <DEDUP_REMOVED lines=25> */
.L_x_7075:
        /* <DEDUP_REMOVED lines=8> */
.L_x_7028:
        /* <DEDUP_REMOVED lines=29> */
.L_x_7077:
[----:B------:R-:W-:Y:S01]  /*9dd0*/  ULDC UR9, c[0x0][0x8cc] ;  /* 0x0002330000097ab9 */ /* 0x000fe20000000800 */
[----:B------:R-:W-:Y:S01]  /*9de0*/  UMOV UR7, UR8 ;  /* 0x0000000800077c82 */ /* 0x000fe20008000000 */
[----:B------:R-:W-:-:S11]  /*9df0*/  UISETP.NE.AND UP0, UPT, UR9, 0x1, UPT ;  /* 0x000000010900788c */ /* 0x000fd6000bf05270 */
[----:B------:R-:W-:Y:S02]  /*9e00*/  @UP0 ULDC.64 UR10, c[0x0][0x8d0] ;  /* 0x00023400000a0ab9 */ /* 0x000fe40000000a00 */
[----:B------:R-:W-:-:S04]  /*9e10*/  UIMAD.WIDE.U32 UR4, UR8, UR10, URZ ;  /* 0x0000000a080472a5 */ /* 0x000fc8000f8e003f */
[----:B------:R-:W-:-:S04]  /*9e20*/  @UP0 USHF.R.U32.HI UR7, URZ, UR11, UR5 ;  /* 0x0000000b3f070299 */ /* 0x000fc80008011605 */
[----:B------:R-:W-:-:S12]  /*9e30*/  UIMAD UR4, UR7, UR9, URZ ;  /* 0x00000009070472a4 */ /* 0x000fd8000f8e023f */
.L_x_7078:
        /* <DEDUP_REMOVED lines=23> */
.L_x_7079:
        /* <DEDUP_REMOVED lines=13> */
.L_x_7081:
[----:B------:R-:W-:-:S05]  /*a080*/  ULDC UR4, c[0x0][0x8f4] ;  /* 0x00023d0000047ab9 */ /* 0x000fca0000000800 */
.L_x_7080:
        /* <DEDUP_REMOVED lines=46> */
.L_x_7082:
        /* <DEDUP_REMOVED lines=13> */
.L_x_7083:
        /* <DEDUP_REMOVED lines=12> */
.L_x_7084:
        /* <DEDUP_REMOVED lines=54> */
.L_x_7087:
[----:B------:R-:W-:Y:S05]  /*a860*/  BSYNC B0 ;  /* 0x0000000000007941 */ /* 0x000fea0003800000 */
.L_x_7086:
        /* <DEDUP_REMOVED lines=19> */
.L_x_7089:
[----:B------:R-:W-:Y:S05]  /*a9a0*/  BSYNC B0 ;  /* 0x0000000000007941 */ /* 0x000fea0003800000 */
.L_x_7088:
[----:B------:R-:W-:Y:S06]  /*a9b0*/  BAR.ARV 0xa, 0xa0 ;  /* 0x0282800000007b1d */ /* 0x000fec0000002000 */
[----:B------:R-:W-:Y:S04]  /*a9c0*/  BSSY B0, `(.L_x_7090) ;  /* 0x0000003000007945 */ /* 0x000fe80003800000 */
[----:B------:R-:W-:Y:S05]  /*a9d0*/  @!P0 BRA `(.L_x_7091) ;  /* 0x0000000000048947 */ /* 0x000fea0003800000 */
[----:B------:R-:W-:-:S04]  /*a9e0*/  DEPBAR.LE SB0, 0x0 ;  /* 0x000080000000791a */ /* 0x000fc80000000000 */
.L_x_7091:
[----:B------:R-:W-:Y:S05]  /*a9f0*/  BSYNC B0 ;  /* 0x0000000000007941 */ /* 0x000fea0003800000 */
.L_x_7090:
[----:B------:R-:W-:Y:S06]  /*aa00*/  BAR.ARV 0xb, 0xa0 ;  /* 0x02c2800000007b1d */ /* 0x000fec0000002000 */
[----:B------:R-:W-:Y:S01]  /*aa10*/  UIADD3 UR18, UR12, 0x1, URZ ;  /* 0x000000010c127890 */ /* 0x000fe2000fffe03f */
[----:B------:R-:W-:Y:S11]  /*aa20*/  BRA `(.L_x_7092) ;  /* 0x0000000000047947 */ /* 0x000ff60003800000 */
.L_x_7085:
[----:B------:R-:W-:-:S05]  /*aa30*/  UMOV UR18, UR12 ;  /* 0x0000000c00127c82 */ /* 0x000fca0008000000 */
.L_x_7092:
        /* <DEDUP_REMOVED lines=22> */
.L_x_7105:
        /* <DEDUP_REMOVED lines=20> */
.L_x_7094:
[----:B------:R-:W-:Y:S05]  /*ace0*/  BSYNC B0 ;  /* 0x0000000000007941 */ /* 0x000fea0003800000 */
.L_x_7093:
        /* <DEDUP_REMOVED lines=13> */
.L_x_7096:
[----:B------:R-:W-:Y:S05]  /*adc0*/  BSYNC B0 ;  /* 0x0000000000007941 */ /* 0x000fea0003800000 */
.L_x_7095:
[----:B------:R-:W-:Y:S06]  /*add0*/  BAR.ARV 0xa, 0xa0 ;  /* 0x0282800000007b1d */ /* 0x000fec0000002000 */
[----:B------:R-:W-:Y:S04]  /*ade0*/  BSSY B0, `(.L_x_7097) ;  /* 0x0000003000007945 */ /* 0x000fe80003800000 */
[----:B------:R-:W-:Y:S05]  /*adf0*/  @!P0 BRA `(.L_x_7098) ;  /* 0x0000000000048947 */ /* 0x000fea0003800000 */
[----:B------:R-:W-:-:S04]  /*ae00*/  DEPBAR.LE SB0, 0x0 ;  /* 0x000080000000791a */ /* 0x000fc80000000000 */
.L_x_7098:
[----:B------:R-:W-:Y:S05]  /*ae10*/  BSYNC B0 ;  /* 0x0000000000007941 */ /* 0x000fea0003800000 */
.L_x_7097:
        /* <DEDUP_REMOVED lines=13> */
.L_x_7100:
[----:B------:R-:W-:Y:S05]  /*aef0*/  BSYNC B0 ;  /* 0x0000000000007941 */ /* 0x000fea0003800000 */
.L_x_7099:
        /* <DEDUP_REMOVED lines=13> */
.L_x_7102:
[----:B------:R-:W-:Y:S05]  /*afd0*/  BSYNC B0 ;  /* 0x0000000000007941 */ /* 0x000fea0003800000 */
.L_x_7101:
[----:B------:R-:W-:Y:S01]  /*afe0*/  UIADD3 UR18, UR18, 0x2, URZ ;  /* 0x0000000212127890 */ /* 0x000fe2000fffe03f */
[----:B------:R-:W-:Y:S06]  /*aff0*/  BAR.ARV 0xa, 0xa0 ;  /* 0x0282800000007b1d */ /* 0x000fec0000002000 */
[----:B------:R-:W-:Y:S01]  /*b000*/  UISETP.GE.AND UP0, UPT, UR18, UR7, UPT ;  /* 0x000000071200728c */ /* 0x000fe2000bf06270 */
[----:B------:R-:W-:Y:S04]  /*b010*/  BSSY B0, `(.L_x_7103) ;  /* 0x0000003000007945 */ /* 0x000fe80003800000 */
[----:B------:R-:W-:Y:S06]  /*b020*/  @!P0 BRA `(.L_x_7104) ;  /* 0x0000000000048947 */ /* 0x000fec0003800000 */
[----:B------:R-:W-:-:S04]  /*b030*/  DEPBAR.LE SB0, 0x0 ;  /* 0x000080000000791a */ /* 0x000fc80000000000 */
.L_x_7104:
[----:B------:R-:W-:Y:S05]  /*b040*/  BSYNC B0 ;  /* 0x0000000000007941 */ /* 0x000fea0003800000 */
.L_x_7103:
[----:B------:R-:W-:Y:S06]  /*b050*/  BAR.ARV 0xb, 0xa0 ;  /* 0x02c2800000007b1d */ /* 0x000fec0000002000 */
[----:B------:R-:W-:Y:S01]  /*b060*/  PLOP3.LUT P1, PT, PT, PT, UP0, 0x80, 0x0 ;  /* 0x000000000000781c */ /* 0x000fe20003f2f008 */
[----:B------:R-:W-:Y:S02]  /*b070*/  UIADD3 UR26, UR26, 0x4000, URZ ;  /* 0x000040001a1a7890 */ /* 0x000fe4000fffe03f */
[----:B------:R-:W-:-:S10]  /*b080*/  UIADD3 UR6, UR6, 0x4000, URZ ;  /* 0x0000400006067890 */ /* 0x000fd4000fffe03f */
[----:B------:R-:W-:Y:S05]  /*b090*/  @!P1 BRA `(.L_x_7105) ;  /* 0xfffffff800c09947 */ /* 0x000fea000383ffff */
[----:B------:R-:W-:Y:S05]  /*b0a0*/  BRA `(.L_x_7035) ;  /* 0x0000002400787947 */ /* 0x000fea0003800000 */
.L_x_7076:
        /* <DEDUP_REMOVED lines=22> */
.L_x_7106:
[----:B------:R-:W-:Y:S01]  /*b210*/  ULDC UR9, c[0x0][0x8cc] ;  /* 0x0002330000097ab9 */ /* 0x000fe20000000800 */
[----:B------:R-:W-:Y:S01]  /*b220*/  UMOV UR7, UR8 ;  /* 0x0000000800077c82 */ /* 0x000fe20008000000 */
[----:B------:R-:W-:-:S11]  /*b230*/  UISETP.NE.AND UP0, UPT, UR9, 0x1, UPT ;  /* 0x000000010900788c */ /* 0x000fd6000bf05270 */
[----:B------:R-:W-:Y:S02]  /*b240*/  @UP0 ULDC.64 UR10, c[0x0][0x8d0] ;  /* 0x00023400000a0ab9 */ /* 0x000fe40000000a00 */
[----:B------:R-:W-:-:S04]  /*b250*/  UIMAD.WIDE.U32 UR4, UR8, UR10, URZ ;  /* 0x0000000a080472a5 */ /* 0x000fc8000f8e003f */
[----:B------:R-:W-:-:S04]  /*b260*/  @UP0 USHF.R.U32.HI UR7, URZ, UR11, UR5 ;  /* 0x0000000b3f070299 */ /* 0x000fc80008011605 */
[----:B------:R-:W-:-:S12]  /*b270*/  UIMAD UR4, UR7, UR9, URZ ;  /* 0x00000009070472a4 */ /* 0x000fd8000f8e023f */
.L_x_7107:
        /* <DEDUP_REMOVED lines=23> */
.L_x_7108:
        /* <DEDUP_REMOVED lines=14> */
.L_x_7110:
[----:B------:R-:W-:-:S05]  /*b4d0*/  ULDC UR4, c[0x0][0x8f4] ;  /* 0x00023d0000047ab9 */ /* 0x000fca0000000800 */
.L_x_7109:
        /* <DEDUP_REMOVED lines=60> */
.L_x_7112:
        /* <DEDUP_REMOVED lines=12> */
.L_x_7113:
[----:B------:R-:W-:Y:S05]  /*b960*/  @!P2 BRA `(.L_x_7114) ;  /* 0x000000000014a947 */ /* 0x000fea0003800000 */
[----:B------:R-:W-:Y:S02]  /*b970*/  IMAD.U32 R2, RZ, RZ, UR14 ;  /* 0x0000000eff027e24 */ /* 0x000fe4000f8e00ff */
[----:B------:R-:W-:-:S05]  /*b980*/  IMAD.U32 R3, RZ, RZ, UR15 ;  /* 0x0000000fff037e24 */ /* 0x000fca000f8e00ff */
[----:B------:R-:W2:Y:S04]  /*b990*/  LDG.E R5, desc[UR38][R2.64] ;  /* 0x0000002602057981 */ /* 0x000ea8000c1e1900 */
[----:B------:R-:W2:Y:S02]  /*b9a0*/  LDG.E R4, desc[UR38][R2.64+0x4] ;  /* 0x0000042602047981 */ /* 0x000ea4000c1e1900 */
[----:B--2---:R-:W-:-:S07]  /*b9b0*/  IMAD.IADD R4, R4, 0x1, -R5 ;  /* 0x0000000104047824 */ /* 0x004fce00078e0a05 */
.L_x_7114:
        /* <DEDUP_REMOVED lines=62> */
.L_x_7144:
        /* <DEDUP_REMOVED lines=15> */
.L_x_7117:
        /* <DEDUP_REMOVED lines=72> */
.L_x_7128:
[----:B-123--:R-:W-:-:S04]  /*c310*/  SHF.L.U32 R18, R10, 0x1f, RZ ;  /* 0x0000001f0a127819 */ /* 0x00efc800000006ff */
[----:B------:R-:W3:Y:S02]  /*c320*/  SYNCS.PHASECHK.TRANS64.TRYWAIT P1, [R15+URZ+0x30c40], R18 ;  /* 0x030c40120f0075a7 */ /* 0x000ee4000802017f */
[----:B---3--:R-:W-:Y:S05]  /*c330*/  @!P1 BRA `(.L_x_7120) ;  /* 0x0000001400709947 */ /* 0x008fea0003800000 */
.L_x_7145:
        /* <DEDUP_REMOVED lines=8> */
.L_x_7121:
        /* <DEDUP_REMOVED lines=30> */
.L_x_7146:
        /* <DEDUP_REMOVED lines=8> */
.L_x_7123:
        /* <DEDUP_REMOVED lines=30> */
.L_x_7147:
        /* <DEDUP_REMOVED lines=8> */
.L_x_7125:
        /* <DEDUP_REMOVED lines=24> */
.L_x_7149:
        /* <DEDUP_REMOVED lines=8> */
.L_x_7127:
        /* <DEDUP_REMOVED lines=30> */
.L_x_7119:
[----:B------:R-:W4:Y:S02]  /*cc60*/  LDL.LU R4, [R1+0x8] ;  /* 0x0000080001047983 */ /* 0x000f240000300800 */
[----:B----4-:R-:W-:Y:S02]  /*cc70*/  ISETP.NE.AND P1, PT, R4, RZ, PT ;  /* 0x000000ff0400720c */ /* 0x010fe40003f25270 */
[----:B------:R4:W5:Y:S11]  /*cc80*/  LDL R4, [R1+0x4] ;  /* 0x0000040001047983 */ /* 0x0009760000100800 */
[----:B----4-:R-:W-:Y:S05]  /*cc90*/  @!P1 BRA `(.L_x_7118) ;  /* 0x0000000400249947 */ /* 0x010fea0003800000 */
[----:B-1----:R-:W-:-:S04]  /*cca0*/  SHF.L.U32 R12, R10, 0x1f, RZ ;  /* 0x0000001f0a0c7819 */ /* 0x002fc800000006ff */
[----:B------:R-:W1:Y:S02]  /*ccb0*/  SYNCS.PHASECHK.TRANS64.TRYWAIT P1, [R15+URZ+0x30c40], R12 ;  /* 0x030c400c0f0075a7 */ /* 0x000e64000802017f */
[----:B-1----:R-:W-:Y:S05]  /*ccc0*/  @!P1 BRA `(.L_x_7129) ;  /* 0x0000000c00609947 */ /* 0x002fea0003800000 */
.L_x_7150:
        /* <DEDUP_REMOVED lines=8> */
.L_x_7130:
        /* <DEDUP_REMOVED lines=27> */
.L_x_7151:
        /* <DEDUP_REMOVED lines=8> */
.L_x_7132:
        /* <DEDUP_REMOVED lines=27> */
.L_x_7118:
[----:B------:R-:W4:Y:S01]  /*d130*/  S2R R0, SR_TID.X ;  /* 0x0000000000007919 */ /* 0x000f220000002100 */
[----:B------:R-:W-:Y:S01]  /*d140*/  IMAD R3, R16, 0x8, R15 ;  /* 0x0000000810037824 */ /* 0x000fe200078e020f */
[----:B----4-:R-:W-:Y:S02]  /*d150*/  LOP3.LUT R2, R0, 0x7f, RZ, 0xc0, !PT ;  /* 0x0000007f00027812 */ /* 0x010fe400078ec0ff */
[----:B------:R-:W-:Y:S02]  /*d160*/  SHF.L.U32 R0, R10, 0x1f, RZ ;  /* 0x0000001f0a007819 */ /* 0x000fe400000006ff */
[----:B------:R-:W-:Y:S02]  /*d170*/  ISETP.NE.AND P1, PT, R2, RZ, PT ;  /* 0x000000ff0200720c */ /* 0x000fe40003f25270 */
[----:B------:R-:W4:Y:S02]  /*d180*/  SYNCS.PHASECHK.TRANS64.TRYWAIT P0, [R3+URZ+0x30c40], R0 ;  /* 0x030c4000030075a7 */ /* 0x000f24000800017f */
[----:B----4-:R-:W-:Y:S09]  /*d190*/  @!P0 BRA `(.L_x_7133) ;  /* 0x0000000800548947 */ /* 0x010ff20003800000 */
.L_x_7152:
[----:B------:R-:W-:Y:S05]  /*d1a0*/  @P1 BRA `(.L_x_7134) ;  /* 0x0000000000181947 */ /* 0x000fea0003800000 */
[----:B------:R-:W1:Y:S01]  /*d1b0*/  S2R R2, SR_TID.X ;  /* 0x0000000000027919 */ /* 0x000e620000002100 */
[----:B----4-:R-:W-:-:S04]  /*d1c0*/  IMAD.MOV.U32 R0, RZ, RZ, 0x4200 ;  /* 0x00004200ff007424 */ /* 0x010fc800078e00ff */
[----:B------:R4:W-:Y:S01]  /*d1d0*/  SYNCS.ARRIVE.TRANS64 RZ, [R3+URZ+0x30c30], R0 ;  /* 0x030c300003ff79a7 */ /* 0x0009e2000800003f */
[----:B-1----:R-:W-:-:S13]  /*d1e0*/  LOP3.LUT P0, RZ, R2, 0x1f, RZ, 0xc0, !PT ;  /* 0x0000001f02ff7812 */ /* 0x002fda000780c0ff */
[----:B----4-:R-:W-:Y:S05]  /*d1f0*/  @!P0 BRA `(.L_x_7134) ;  /* 0x0000000000048947 */ /* 0x010fea0003800000 */
[----:B------:R-:W-:Y:S01]  /*d200*/  BPT.TRAP 0x1 ;  /* 0x000000040000795c */ /* 0x000fe20000300000 */
.L_x_7134:
        /* <DEDUP_REMOVED lines=34> */
.L_x_7115:
[----:B------:R-:W-:Y:S05]  /*d430*/  BSYNC B0 ;  /* 0x0000000000007941 */ /* 0x000fea0003800000 */
.L_x_7111:
[----:B------:R-:W-:-:S03]  /*d440*/  UMOV UR7, 0xffffffff ;  /* 0xffffffff00077882 */ /* 0x000fc60000000000 */
[----:B------:R-:W-:Y:S05]  /*d450*/  BRA.DIV UR7, `(.L_x_7135) ;  /* 0x0000000607b87947 */ /* 0x000fea000b800000 */
[----:B------:R-:W-:-:S13]  /*d460*/  ELECT P6, URZ, PT ;  /* 0x00000000003f782f */ /* 0x000fda00038c0000 */
.L_x_7155:
[----:B------:R-:W-:Y:S05]  /*d470*/  @!P6 BRA `(.L_x_7035) ;  /* 0x000000000084e947 */ /* 0x000fea0003800000 */
[----:B------:R-:W-:-:S06]  /*d480*/  ULOP3.LUT UR7, UR36, 0x2, URZ, 0xfc, !UPT ;  /* 0x0000000224077892 */ /* 0x000fcc000f8efc3f */
[----:B------:R-:W-:-:S05]  /*d490*/  IMAD.U32 R0, RZ, RZ, UR7 ;  /* 0x00000007ff007e24 */ /* 0x000fca000f8e00ff */
[----:B------:R-:W-:-:S13]  /*d4a0*/  ISETP.NE.AND P2, PT, R0, 0x3, PT ;  /* 0x000000030000780c */ /* 0x000fda0003f45270 */
[----:B------:R-:W-:Y:S05]  /*d4b0*/  @!P2 BRA `(.L_x_7136) ;  /* 0x000000000004a947 */ /* 0x000fea0003800000 */
[----:B------:R-:W-:Y:S01]  /*d4c0*/  BPT.TRAP 0x1 ;  /* 0x000000040000795c */ /* 0x000fe20000300000 */
.L_x_7136:
        /* <DEDUP_REMOVED lines=15> */
.L_x_7156:
[----:B------:R-:W2:Y:S02]  /*d5c0*/  SYNCS.PHASECHK.TRANS64.TRYWAIT P0, [R3+URZ], R0 ;  /* 0x00000000030075a7 */ /* 0x000ea4000800017f */
[----:B--2---:R-:W-:Y:S05]  /*d5d0*/  @!P0 BRA `(.L_x_7138) ;  /* 0x00000004008c8947 */ /* 0x004fea0003800000 */
.L_x_7157:
[----:B------:R-:W-:Y:S05]  /*d5e0*/  @!P2 BRA `(.L_x_7139) ;  /* 0x000000000004a947 */ /* 0x000fea0003800000 */
[----:B------:R-:W-:Y:S01]  /*d5f0*/  BPT.TRAP 0x1 ;  /* 0x000000040000795c */ /* 0x000fe20000300000 */
.L_x_7139:
[----:B--2---:R-:W-:-:S04]  /*d600*/  VIADD R3, R8, 0x30c40 ;  /* 0x00030c4008037836 */ /* 0x004fc80000000000 */
[----:B------:R-:W-:-:S04]  /*d610*/  IMAD R5, R2, 0x8, R3 ;  /* 0x0000000802057824 */ /* 0x000fc800078e0203 */
[----:B------:R-:W2:Y:S02]  /*d620*/  SYNCS.PHASECHK.TRANS64.TRYWAIT P0, [R5+URZ], R4 ;  /* 0x00000004050075a7 */ /* 0x000ea4000800017f */
[----:B--2---:R-:W-:Y:S05]  /*d630*/  @!P0 BRA `(.L_x_7140) ;  /* 0x0000000400888947 */ /* 0x004fea0003800000 */
.L_x_7158:
[----:B------:R-:W-:-:S07]  /*d640*/  IMAD R3, R6, 0x8, R3 ;  /* 0x0000000806037824 */ /* 0x000fce00078e0203 */
.L_x_7141:
[----:B---3--:R3:W4:Y:S02]  /*d650*/  SYNCS.PHASECHK.TRANS64.TRYWAIT P0, [R3+URZ], R0 ;  /* 0x00000000030075a7 */ /* 0x008724000800017f */
[----:B----4-:R-:W-:Y:S05]  /*d660*/  @!P0 NANOSLEEP.SYNCS 0x989680 ;  /* 0x009896800000895d */ /* 0x010fea0003900000 */
[----:B------:R-:W4:Y:S02]  /*d670*/  @!P0 SYNCS.PHASECHK.TRANS64 P0, [R3+URZ], R0 ;  /* 0x00000000030085a7 */ /* 0x000f24000800007f */
[----:B----4-:R-:W-:Y:S05]  /*d680*/  @!P0 BRA `(.L_x_7141) ;  /* 0xfffffffc00f08947 */ /* 0x010fea000383ffff */
.L_x_7035:
[----:B------:R-:W-:Y:S05]  /*d690*/  BSYNC B6 ;  /* 0x0000000000067941 */ /* 0x000fea0003800000 */
.L_x_7027:
[----:B------:R-:W-:Y:S05]  /*d6a0*/  EXIT ;  /* 0x000000000000794d */ /* 0x000fea0003800000 */
.L_x_7045:
[----:B------:R-:W-:Y:S02]  /*d6b0*/  IMAD.MOV.U32 R12, RZ, RZ, RZ ;  /* 0x000000ffff0c7224 */ /* 0x000fe400078e00ff */
[----:B------:R-:W-:Y:S02]  /*d6c0*/  IMAD.MOV.U32 R11, RZ, RZ, 0x1f ;  /* 0x0000001fff0b7424 */ /* 0x000fe400078e00ff */
[----:B------:R-:W-:-:S07]  /*d6d0*/  IMAD.MOV.U32 R15, RZ, RZ, -0x1 ;  /* 0xffffffffff0f7424 */ /* 0x000fce00078e00ff */
[----:B------:R-:W-:Y:S05]  /*d6e0*/  WARPSYNC.COLLECTIVE R15, `(.L_x_7142) ;  /* 0x000000000f087348 */ /* 0x000fea0003c00000 */
[----:B------:R1:W2:Y:S02]  /*d6f0*/  SHFL.IDX P6, R14, R13, R12, R11 ;  /* 0x0000000c0d0e7389 */ /* 0x0002a400000c000b */
[----:B-12---:R-:W-:Y:S01]  /*d700*/  ENDCOLLECTIVE ;  /* 0x000000000000791b */ /* 0x006fe20003800000 */
.L_x_7142:
[----:B------:R-:W-:Y:S05]  /*d710*/  BRA `(.L_x_7143) ;  /* 0xffffff3c00c47947 */ /* 0x000fea000383ffff */
.L_x_7047:
[----:B--2---:R2:W3:Y:S02]  /*d720*/  SYNCS.PHASECHK.TRANS64.TRYWAIT P0, [R236+URZ+0x30c00], R15 ;  /* 0x030c000fec0075a7 */ /* 0x0044e4000800017f */
[----:B---3--:R-:W-:Y:S05]  /*d730*/  @!P0 NANOSLEEP.SYNCS 0x989680 ;  /* 0x009896800000895d */ /* 0x008fea0003900000 */
[----:B------:R-:W3:Y:S02]  /*d740*/  @!P0 SYNCS.PHASECHK.TRANS64 P0, [R236+URZ+0x30c00], R15 ;  /* 0x030c000fec0085a7 */ /* 0x000ee4000800007f */
[----:B---3--:R-:W-:Y:S05]  /*d750*/  @!P0 BRA `(.L_x_7047) ;  /* 0xfffffffc00f08947 */ /* 0x008fea000383ffff */
[----:B------:R-:W-:Y:S05]  /*d760*/  BRA `(.L_x_7046) ;  /* 0xffffff4000107947 */ /* 0x000fea000383ffff */
.L_x_7052:
[----:B--2---:R2:W3:Y:S02]  /*d770*/  SYNCS.PHASECHK.TRANS64.TRYWAIT P1, [R6+URZ+0x30c10], R21 ;  /* 0x030c1015060075a7 */ /* 0x0044e4000802017f */
[----:B---3--:R-:W-:Y:S05]  /*d780*/  @!P1 NANOSLEEP.SYNCS 0x989680 ;  /* 0x009896800000995d */ /* 0x008fea0003900000 */
[----:B------:R-:W3:Y:S02]  /*d790*/  @!P1 SYNCS.PHASECHK.TRANS64 P1, [R6+URZ+0x30c10], R21 ;  /* 0x030c1015060095a7 */ /* 0x000ee4000802007f */
[----:B---3--:R-:W-:Y:S05]  /*d7a0*/  @!P1 BRA `(.L_x_7052) ;  /* 0xfffffffc00f09947 */ /* 0x008fea000383ffff */
[----:B------:R-:W-:Y:S05]  /*d7b0*/  BRA `(.L_x_7051) ;  /* 0xffffff4800b87947 */ /* 0x000fea000383ffff */
.L_x_7056:
[----:B------:R1:W1:Y:S02]  /*d7c0*/  SYNCS.PHASECHK.TRANS64.TRYWAIT P1, [R6+URZ+0x30c30], R21 ;  /* 0x030c3015060075a7 */ /* 0x000264000802017f */
[----:B-1----:R-:W-:Y:S05]  /*d7d0*/  @!P1 NANOSLEEP.SYNCS 0x989680 ;  /* 0x009896800000995d */ /* 0x002fea0003900000 */
[----:B------:R-:W1:Y:S02]  /*d7e0*/  @!P1 SYNCS.PHASECHK.TRANS64 P1, [R6+URZ+0x30c30], R21 ;  /* 0x030c3015060095a7 */ /* 0x000e64000802007f */
[----:B-1----:R-:W-:Y:S05]  /*d7f0*/  @!P1 BRA `(.L_x_7056) ;  /* 0xfffffffc00f09947 */ /* 0x002fea000383ffff */
[----:B------:R-:W-:Y:S05]  /*d800*/  BRA `(.L_x_7055) ;  /* 0xffffff4c00cc7947 */ /* 0x000fea000383ffff */
.L_x_7064:
[----:B--2---:R2:W3:Y:S02]  /*d810*/  SYNCS.PHASECHK.TRANS64.TRYWAIT P1, [R7+URZ+0x30c10], R18 ;  /* 0x030c1012070075a7 */ /* 0x0044e4000802017f */
[----:B---3--:R-:W-:Y:S05]  /*d820*/  @!P1 NANOSLEEP.SYNCS 0x989680 ;  /* 0x009896800000995d */ /* 0x008fea0003900000 */
[----:B------:R-:W3:Y:S02]  /*d830*/  @!P1 SYNCS.PHASECHK.TRANS64 P1, [R7+URZ+0x30c10], R18 ;  /* 0x030c1012070095a7 */ /* 0x000ee4000802007f */
[----:B---3--:R-:W-:Y:S05]  /*d840*/  @!P1 BRA `(.L_x_7064) ;  /* 0xfffffffc00f09947 */ /* 0x008fea000383ffff */
[----:B------:R-:W-:Y:S05]  /*d850*/  BRA `(.L_x_7063) ;  /* 0xffffff8400dc7947 */ /* 0x000fea000383ffff */
.L_x_7068:
[----:B------:R1:W1:Y:S02]  /*d860*/  SYNCS.PHASECHK.TRANS64.TRYWAIT P1, [R7+URZ+0x30c30], R18 ;  /* 0x030c3012070075a7 */ /* 0x000264000802017f */
[----:B-1----:R-:W-:Y:S05]  /*d870*/  @!P1 NANOSLEEP.SYNCS 0x989680 ;  /* 0x009896800000995d */ /* 0x002fea0003900000 */
[----:B------:R-:W1:Y:S02]  /*d880*/  @!P1 SYNCS.PHASECHK.TRANS64 P1, [R7+URZ+0x30c30], R18 ;  /* 0x030c3012070095a7 */ /* 0x000e64000802007f */
[----:B-1----:R-:W-:Y:S05]  /*d890*/  @!P1 BRA `(.L_x_7068) ;  /* 0xfffffffc00f09947 */ /* 0x002fea000383ffff */
[----:B------:R-:W-:Y:S05]  /*d8a0*/  BRA `(.L_x_7067) ;  /* 0xffffff8800f07947 */ /* 0x000fea000383ffff */
.L_x_7116:
[----:B-1----:R1:W2:Y:S02]  /*d8b0*/  SYNCS.PHASECHK.TRANS64.TRYWAIT P0, [R15+URZ+0x30c20], R2 ;  /* 0x030c20020f0075a7 */ /* 0x0022a4000800017f */
[----:B--2---:R-:W-:Y:S05]  /*d8c0*/  @!P0 NANOSLEEP.SYNCS 0x989680 ;  /* 0x009896800000895d */ /* 0x004fea0003900000 */
[----:B------:R-:W2:Y:S02]  /*d8d0*/  @!P0 SYNCS.PHASECHK.TRANS64 P0, [R15+URZ+0x30c20], R2 ;  /* 0x030c20020f0085a7 */ /* 0x000ea4000800007f */
[----:B--2---:R-:W-:Y:S05]  /*d8e0*/  @!P0 BRA `(.L_x_7116) ;  /* 0xfffffffc00f08947 */ /* 0x004fea000383ffff */
[----:B------:R-:W-:Y:S05]  /*d8f0*/  BRA `(.L_x_7144) ;  /* 0xffffffe400287947 */ /* 0x000fea000383ffff */
.L_x_7120:
[----:B---3--:R3:W4:Y:S02]  /*d900*/  SYNCS.PHASECHK.TRANS64.TRYWAIT P1, [R15+URZ+0x30c40], R18 ;  /* 0x030c40120f0075a7 */ /* 0x008724000802017f */
[----:B----4-:R-:W-:Y:S05]  /*d910*/  @!P1 NANOSLEEP.SYNCS 0x989680 ;  /* 0x009896800000995d */ /* 0x010fea0003900000 */
[----:B------:R-:W4:Y:S02]  /*d920*/  @!P1 SYNCS.PHASECHK.TRANS64 P1, [R15+URZ+0x30c40], R18 ;  /* 0x030c40120f0095a7 */ /* 0x000f24000802007f */
[----:B----4-:R-:W-:Y:S05]  /*d930*/  @!P1 BRA `(.L_x_7120) ;  /* 0xfffffffc00f09947 */ /* 0x010fea000383ffff */
[----:B------:R-:W-:Y:S05]  /*d940*/  BRA `(.L_x_7145) ;  /* 0xffffffe8007c7947 */ /* 0x000fea000383ffff */
.L_x_7122:
[----:B-1----:R1:W2:Y:S02]  /*d950*/  SYNCS.PHASECHK.TRANS64.TRYWAIT P1, [R15+URZ+0x30c28], R18 ;  /* 0x030c28120f0075a7 */ /* 0x0022a4000802017f */
[----:B--2---:R-:W-:Y:S05]  /*d960*/  @!P1 NANOSLEEP.SYNCS 0x989680 ;  /* 0x009896800000995d */ /* 0x004fea0003900000 */
[----:B------:R-:W2:Y:S02]  /*d970*/  @!P1 SYNCS.PHASECHK.TRANS64 P1, [R15+URZ+0x30c28], R18 ;  /* 0x030c28120f0095a7 */ /* 0x000ea4000802007f */
[----:B--2---:R-:W-:Y:S05]  /*d980*/  @!P1 BRA `(.L_x_7122) ;  /* 0xfffffffc00f09947 */ /* 0x004fea000383ffff */
[----:B------:R-:W-:Y:S05]  /*d990*/  BRA `(.L_x_7146) ;  /* 0xffffffec00007947 */ /* 0x000fea000383ffff */
.L_x_7124:
[----:B--2---:R2:W4:Y:S02]  /*d9a0*/  SYNCS.PHASECHK.TRANS64.TRYWAIT P1, [R15+URZ+0x30c48], R18 ;  /* 0x030c48120f0075a7 */ /* 0x004524000802017f */
[----:B----4-:R-:W-:Y:S05]  /*d9b0*/  @!P1 NANOSLEEP.SYNCS 0x989680 ;  /* 0x009896800000995d */ /* 0x010fea0003900000 */
[----:B------:R-:W4:Y:S02]  /*d9c0*/  @!P1 SYNCS.PHASECHK.TRANS64 P1, [R15+URZ+0x30c48], R18 ;  /* 0x030c48120f0095a7 */ /* 0x000f24000802007f */
[----:B----4-:R-:W-:Y:S05]  /*d9d0*/  @!P1 BRA `(.L_x_7124) ;  /* 0xfffffffc00f09947 */ /* 0x010fea000383ffff */
[----:B------:R-:W-:Y:S05]  /*d9e0*/  BRA `(.L_x_7147) ;  /* 0xffffffec00847947 */ /* 0x000fea000383ffff */
.L_x_7126:
[----:B------:R-:W-:-:S07]  /*d9f0*/  SHF.L.U32 R4, R10, 0x1f, RZ ;  /* 0x0000001f0a047819 */ /* 0x000fce00000006ff */
.L_x_7148:
[----:B----4-:R4:W1:Y:S02]  /*da00*/  SYNCS.PHASECHK.TRANS64.TRYWAIT P1, [R15+URZ+0x30c20], R4 ;  /* 0x030c20040f0075a7 */ /* 0x010864000802017f */
[----:B-1----:R-:W-:Y:S05]  /*da10*/  @!P1 NANOSLEEP.SYNCS 0x989680 ;  /* 0x009896800000995d */ /* 0x002fea0003900000 */
[----:B------:R-:W1:Y:S02]  /*da20*/  @!P1 SYNCS.PHASECHK.TRANS64 P1, [R15+URZ+0x30c20], R4 ;  /* 0x030c20040f0095a7 */ /* 0x000e64000802007f */
[----:B-1----:R-:W-:Y:S05]  /*da30*/  @!P1 BRA `(.L_x_7148) ;  /* 0xfffffffc00f09947 */ /* 0x002fea000383ffff */
[----:B------:R-:W-:Y:S05]  /*da40*/  BRA `(.L_x_7149) ;  /* 0xffffffec00ec7947 */ /* 0x000fea000383ffff */
.L_x_7129:
[----:B-1----:R1:W4:Y:S02]  /*da50*/  SYNCS.PHASECHK.TRANS64.TRYWAIT P1, [R15+URZ+0x30c40], R12 ;  /* 0x030c400c0f0075a7 */ /* 0x002324000802017f */
[----:B----4-:R-:W-:Y:S05]  /*da60*/  @!P1 NANOSLEEP.SYNCS 0x989680 ;  /* 0x009896800000995d */ /* 0x010fea0003900000 */
[----:B------:R-:W4:Y:S02]  /*da70*/  @!P1 SYNCS.PHASECHK.TRANS64 P1, [R15+URZ+0x30c40], R12 ;  /* 0x030c400c0f0095a7 */ /* 0x000f24000802007f */
[----:B----4-:R-:W-:Y:S05]  /*da80*/  @!P1 BRA `(.L_x_7129) ;  /* 0xfffffffc00f09947 */ /* 0x010fea000383ffff */
[----:B------:R-:W-:Y:S05]  /*da90*/  BRA `(.L_x_7150) ;  /* 0xfffffff0008c7947 */ /* 0x000fea000383ffff */
.L_x_7131:
[----:B--2---:R2:W4:Y:S02]  /*daa0*/  SYNCS.PHASECHK.TRANS64.TRYWAIT P1, [R15+URZ+0x30c28], R12 ;  /* 0x030c280c0f0075a7 */ /* 0x004524000802017f */
[----:B----4-:R-:W-:Y:S05]  /*dab0*/  @!P1 NANOSLEEP.SYNCS 0x989680 ;  /* 0x009896800000995d */ /* 0x010fea0003900000 */
[----:B------:R-:W4:Y:S02]  /*dac0*/  @!P1 SYNCS.PHASECHK.TRANS64 P1, [R15+URZ+0x30c28], R12 ;  /* 0x030c280c0f0095a7 */ /* 0x000f24000802007f */
[----:B----4-:R-:W-:Y:S05]  /*dad0*/  @!P1 BRA `(.L_x_7131) ;  /* 0xfffffffc00f09947 */ /* 0x010fea000383ffff */
[----:B------:R-:W-:Y:S05]  /*dae0*/  BRA `(.L_x_7151) ;  /* 0xfffffff400047947 */ /* 0x000fea000383ffff */
.L_x_7133:
[----:B----4-:R4:W1:Y:S02]  /*daf0*/  SYNCS.PHASECHK.TRANS64.TRYWAIT P0, [R3+URZ+0x30c40], R0 ;  /* 0x030c4000030075a7 */ /* 0x010864000800017f */
[----:B-1----:R-:W-:Y:S05]  /*db00*/  @!P0 NANOSLEEP.SYNCS 0x989680 ;  /* 0x009896800000895d */ /* 0x002fea0003900000 */
[----:B------:R-:W1:Y:S02]  /*db10*/  @!P0 SYNCS.PHASECHK.TRANS64 P0, [R3+URZ+0x30c40], R0 ;  /* 0x030c4000030085a7 */ /* 0x000e64000800007f */
[----:B-1----:R-:W-:Y:S05]  /*db20*/  @!P0 BRA `(.L_x_7133) ;  /* 0xfffffffc00f08947 */ /* 0x002fea000383ffff */
[----:B------:R-:W-:Y:S05]  /*db30*/  BRA `(.L_x_7152) ;  /* 0xfffffff400987947 */ /* 0x000fea000383ffff */
.L_x_7135:
[----:B------:R-:W-:Y:S01]  /*db40*/  BSSY B0, `(.L_x_7153) ;  /* 0x0000006000007945 */ /* 0x000fe20003800000 */
[----:B------:R-:W-:-:S07]  /*db50*/  IMAD.MOV.U32 R15, RZ, RZ, -0x1 ;  /* 0xffffffffff0f7424 */ /* 0x000fce00078e00ff */
[----:B------:R-:W-:Y:S05]  /*db60*/  WARPSYNC.COLLECTIVE R15, `(.L_x_7154) ;  /* 0x000000000f0c7348 */ /* 0x000fea0003c00000 */
[----:B------:R-:W-:Y:S02]  /*db70*/  ELECT P6, UR62, PT ;  /* 0x00000000003e782f */ /* 0x000fe400038c0000 */
[----:B------:R-:W-:Y:S01]  /*db80*/  MOV R14, UR62 ;  /* 0x0000003e000e7c02 */ /* 0x000fe20008000f00 */
[----:B------:R-:W-:Y:S10]  /*db90*/  ENDCOLLECTIVE ;  /* 0x000000000000791b */ /* 0x000ff40003800000 */
.L_x_7154:
[----:B------:R-:W-:Y:S05]  /*dba0*/  BSYNC B0 ;  /* 0x0000000000007941 */ /* 0x000fea0003800000 */
.L_x_7153:
[----:B------:R-:W-:Y:S05]  /*dbb0*/  BRA `(.L_x_7155) ;  /* 0xfffffff8002c7947 */ /* 0x000fea000383ffff */
.L_x_7137:
[----:B-1----:R1:W2:Y:S02]  /*dbc0*/  SYNCS.PHASECHK.TRANS64.TRYWAIT P0, [R7+URZ], R4 ;  /* 0x00000004070075a7 */ /* 0x0022a4000800017f */
[----:B--2---:R-:W-:Y:S05]  /*dbd0*/  @!P0 NANOSLEEP.SYNCS 0x989680 ;  /* 0x009896800000895d */ /* 0x004fea0003900000 */
[----:B------:R-:W2:Y:S02]  /*dbe0*/  @!P0 SYNCS.PHASECHK.TRANS64 P0, [R7+URZ], R4 ;  /* 0x00000004070085a7 */ /* 0x000ea4000800007f */
[----:B--2---:R-:W-:Y:S05]  /*dbf0*/  @!P0 BRA `(.L_x_7137) ;  /* 0xfffffffc00f08947 */ /* 0x004fea000383ffff */
[----:B------:R-:W-:Y:S05]  /*dc00*/  BRA `(.L_x_7156) ;  /* 0xfffffff8006c7947 */ /* 0x000fea000383ffff */
.L_x_7138:
[----:B--2---:R2:W3:Y:S02]  /*dc10*/  SYNCS.PHASECHK.TRANS64.TRYWAIT P0, [R3+URZ], R0 ;  /* 0x00000000030075a7 */ /* 0x0044e4000800017f */
[----:B---3--:R-:W-:Y:S05]  /*dc20*/  @!P0 NANOSLEEP.SYNCS 0x989680 ;  /* 0x009896800000895d */ /* 0x008fea0003900000 */
[----:B------:R-:W3:Y:S02]  /*dc30*/  @!P0 SYNCS.PHASECHK.TRANS64 P0, [R3+URZ], R0 ;  /* 0x00000000030085a7 */ /* 0x000ee4000800007f */
[----:B---3--:R-:W-:Y:S05]  /*dc40*/  @!P0 BRA `(.L_x_7138) ;  /* 0xfffffffc00f08947 */ /* 0x008fea000383ffff */
[----:B------:R-:W-:Y:S05]  /*dc50*/  BRA `(.L_x_7157) ;  /* 0xfffffff800607947 */ /* 0x000fea000383ffff */
.L_x_7140:
[----:B--2---:R2:W3:Y:S02]  /*dc60*/  SYNCS.PHASECHK.TRANS64.TRYWAIT P0, [R5+URZ], R4 ;  /* 0x00000004050075a7 */ /* 0x0044e4000800017f */
[----:B---3--:R-:W-:Y:S05]  /*dc70*/  @!P0 NANOSLEEP.SYNCS 0x989680 ;  /* 0x009896800000895d */ /* 0x008fea0003900000 */
[----:B------:R-:W3:Y:S02]  /*dc80*/  @!P0 SYNCS.PHASECHK.TRANS64 P0, [R5+URZ], R4 ;  /* 0x00000004050085a7 */ /* 0x000ee4000800007f */
[----:B---3--:R-:W-:Y:S05]  /*dc90*/  @!P0 BRA `(.L_x_7140) ;  /* 0xfffffffc00f08947 */ /* 0x008fea000383ffff */
[----:B------:R-:W-:Y:S05]  /*dca0*/  BRA `(.L_x_7158) ;  /* 0xfffffff800647947 */ /* 0x000fea000383ffff */
.L_x_7159:
        /* <DEDUP_REMOVED lines=13> */
.L_x_7424:


//--------------------- .text._ZN7cutlass13device_kernelIN5flash32FlashAttnBwdPostprocessConvertdQIN4cute5tupleIJNS3_1CILi128EEENS5_ILi64EEEEEENS_10bfloat16_tEfNS_4arch4Sm90ELi256ENS3_8TiledMMAINS3_8MMA_AtomIJNS3_4SM904GMMA27MMA_64x64x16_F32BF16BF16_RSILNSF_5MajorE0ELSH_1ELNSF_7ScaleInE1ELSI_1EEEEEENS3_6LayoutINS4_IJNS5_ILi2EEENS5_ILi1EEESN_EEENS4_IJSN_NS5_ILi0EEESP_EEEEENS4_IJNS3_10UnderscoreESS_SS_EEEEELb0EEEEEvNT_6ParamsE --------------------------
	.section	.text._ZN7cutlass13device_kernelIN5flash32FlashAttnBwdPostprocessConvertdQIN4cute5tupleIJNS3_1CILi128EEENS5_ILi64EEEEEENS_10bfloat16_tEfNS_4arch4Sm90ELi256ENS3_8TiledMMAINS3_8MMA_AtomIJNS3_4SM904GMMA27MMA_64x64x16_F32BF16BF16_RSILNSF_5MajorE0ELSH_1ELNSF_7ScaleInE1ELSI_1EEEEEENS3_6LayoutINS4_IJNS5_ILi2EEENS5_ILi1EEESN_EEENS4_IJSN_NS5_ILi0EEESP_EEEEENS4_IJNS3_10UnderscoreESS_SS_EEEEELb0EEEEEvNT_6ParamsE,"ax",@progbits
	.align	128
.text._ZN7cutlass13device_kernelIN5flash32FlashAttnBwdPostprocessConvertdQIN4cute5tupleIJNS3_1CILi128EEENS5_ILi64EEEEEENS_10bfloat16_tEfNS_4arch4Sm90ELi256ENS3_8TiledMMAINS3_8MMA_AtomIJNS3_4SM904GMMA27MMA_64x64x16_F32BF16BF16_RSILNSF_5MajorE0ELSH_1ELNSF_7ScaleInE1ELSI_1EEEEEENS3_6LayoutINS4_IJNS5_ILi2EEENS5_ILi1EEESN_EEENS4_IJSN_NS5_ILi0EEESP_EEEEENS4_IJNS3_10UnderscoreESS_SS_EEEEELb0EEEEEvNT_6ParamsE:
        .type           _ZN7cutlass13device_kernelIN5flash32FlashAttnBwdPostprocessConvertdQIN4cute5tupleIJNS3_1CILi128EEENS5_ILi64EEEEEENS_10bfloat16_tEfNS_4arch4Sm90ELi256ENS3_8TiledMMAINS3_8MMA_AtomIJNS3_4SM904GMMA27MMA_64x64x16_F32BF16BF16_RSILNSF_5MajorE0ELSH_1ELNSF_7ScaleInE1ELSI_1EEEEEENS3_6LayoutINS4_IJNS5_ILi2EEENS5_ILi1EEESN_EEENS4_IJSN_NS5_ILi0EEESP_EEEEENS4_IJNS3_10UnderscoreESS_SS_EEEEELb0EEEEEvNT_6ParamsE,@function
        .size           _ZN7cutlass13device_kernelIN5flash32FlashAttnBwdPostprocessConvertdQIN4cute5tupleIJNS3_1CILi128EEENS5_ILi64EEEEEENS_10bfloat16_tEfNS_4arch4Sm90ELi256ENS3_8TiledMMAINS3_8MMA_AtomIJNS3_4SM904GMMA27MMA_64x64x16_F32BF16BF16_RSILNSF_5MajorE0ELSH_1ELNSF_7ScaleInE1ELSI_1EEEEEENS3_6LayoutINS4_IJNS5_ILi2EEENS5_ILi1EEESN_EEENS4_IJSN_NS5_ILi0EEESP_EEEEENS4_IJNS3_10UnderscoreESS_SS_EEEEELb0EEEEEvNT_6ParamsE,(.L_x_7425 - _ZN7cutlass13device_kernelIN5flash32FlashAttnBwdPostprocessConvertdQIN4cute5tupleIJNS3_1CILi128EEENS5_ILi64EEEEEENS_10bfloat16_tEfNS_4arch4Sm90ELi256ENS3_8TiledMMAINS3_8MMA_AtomIJNS3_4SM904GMMA27MMA_64x64x16_F32BF16BF16_RSILNSF_5MajorE0ELSH_1ELNSF_7ScaleInE1ELSI_1EEEEEENS3_6LayoutINS4_IJNS5_ILi2EEENS5_ILi1EEESN_EEENS4_IJSN_NS5_ILi0EEESP_EEEEENS4_IJNS3_10UnderscoreESS_SS_EEEEELb0EEEEEvNT_6ParamsE)
        .other          _ZN7cutlass13device_kernelIN5flash32FlashAttnBwdPostprocessConvertdQIN4cute5tupleIJNS3_1CILi128EEENS5_ILi64EEEEEENS_10bfloat16_tEfNS_4arch4Sm90ELi256ENS3_8TiledMMAINS3_8MMA_AtomIJNS3_4SM904GMMA27MMA_64x64x16_F32BF16BF16_RSILNSF_5MajorE0ELSH_1ELNSF_7ScaleInE1ELSI_1EEEEEENS3_6LayoutINS4_IJNS5_ILi2EEENS5_ILi1EEESN_EEENS4_IJSN_NS5_ILi0EEESP_EEEEENS4_IJNS3_10UnderscoreESS_SS_EEEEELb0EEEEEvNT_6ParamsE,@"STO_CUDA_ENTRY STV_DEFAULT"
_ZN7cutlass13device_kernelIN5flash32FlashAttnBwdPostprocessConvertdQIN4cute5tupleIJNS3_1CILi128EEENS5_ILi64EEEEEENS_10bfloat16_tEfNS_4arch4Sm90ELi256ENS3_8TiledMMAINS3_8MMA_AtomIJNS3_4SM904GMMA27MMA_64x64x16_F32BF16BF16_RSILNSF_5MajorE0ELSH_1ELNSF_7ScaleInE1ELSI_1EEEEEENS3_6LayoutINS4_IJNS5_ILi2EEENS5_ILi1EEESN_EEENS4_IJSN_NS5_ILi0EEESP_EEEEENS4_IJNS3_10UnderscoreESS_SS_EEEEELb0EEEEEvNT_6ParamsE:
[----:B------:R-:W-:Y:S08]  /*0000*/  LDC R1, c[0x0][0x28] ;  /* 0x00000a00ff017b82 */ /* 0x000ff00000000800 */
[----:B------:R-:W0:Y:S01]  /*0010*/  LDC.64 R2, c[0x0][0x278] ;  /* 0x00009e00ff027b82 */ /* 0x000e220000000a00 */
[----:B------:R-:W1:Y:S01]  /*0020*/  S2R R13, SR_CTAID.Z ;  /* 0x00000000000d7919 */ /* 0x000e620000002700 */
[----:B------:R-:W-:-:S06]  /*0030*/  ULDC.64 UR8, c[0x0][0x208] ;  /* 0x0000820000087ab9 */ /* 0x000fcc0000000a00 */
[----:B------:R-:W2:Y:S08]  /*0040*/  LDC.64 R10, c[0x0][0x270] ;  /* 0x00009c00ff0a7b82 */ /* 0x000eb00000000a00 */
[----:B------:R-:W1:Y:S01]  /*0050*/  LDC.64 R4, c[0x0][0x270] ;  /* 0x00009c00ff047b82 */ /* 0x000e620000000a00 */
[----:B0-----:R-:W-:-:S04]  /*0060*/  ISETP.NE.U32.AND P2, PT, R2, RZ, PT ;  /* 0x000000ff0200720c */ /* 0x001fc80003f45070 */
[----:B------:R-:W-:Y:S02]  /*0070*/  ISETP.NE.AND.EX P2, PT, R3, RZ, PT, P2 ;  /* 0x000000ff0300720c */ /* 0x000fe40003f45320 */
[----:B--2---:R-:W-:-:S04]  /*0080*/  ISETP.NE.U32.AND P1, PT, R10, RZ, PT ;  /* 0x000000ff0a00720c */ /* 0x004fc80003f25070 */
[----:B------:R-:W-:Y:S01]  /*0090*/  ISETP.NE.AND.EX P1, PT, R11, RZ, PT, P1 ;  /* 0x000000ff0b00720c */ /* 0x000fe20003f25310 */
[----:B------:R-:W-:Y:S01]  /*00a0*/  ULDC UR4, c[0x0][0x240] ;  /* 0x0000900000047ab9 */ /* 0x000fe20000000800 */
[----:B-1----:R-:W-:-:S05]  /*00b0*/  IMAD.WIDE R4, R13, 0x4, R4 ;  /* 0x000000040d047825 */ /* 0x002fca00078e0204 */
[----:B------:R-:W0:Y:S01]  /*00c0*/  @P2 LDC.64 R6, c[0x0][0x278] ;  /* 0x00009e00ff062b82 */ /* 0x000e220000000a00 */
[----:B------:R-:W-:-:S05]  /*00d0*/  IMAD.U32 R43, RZ, RZ, UR4 ;  /* 0x00000004ff2b7e24 */ /* 0x000fca000f8e00ff */
[----:B------:R1:W5:Y:S01]  /*00e0*/  @P1 LDG.E R9, desc[UR8][R4.64] ;  /* 0x0000000804091981 */ /* 0x000362000c1e1900 */
[----:B0-----:R-:W-:-:S05]  /*00f0*/  @P2 IMAD.WIDE R6, R13, 0x4, R6 ;  /* 0x000000040d062825 */ /* 0x001fca00078e0206 */
[----:B------:R1:W5:Y:S01]  /*0100*/  @P2 LDG.E R43, desc[UR8][R6.64] ;  /* 0x00000008062b2981 */ /* 0x000362000c1e1900 */
[----:B------:R-:W-:Y:S01]  /*0110*/  ISETP.NE.U32.AND P0, PT, R10, RZ, PT ;  /* 0x000000ff0a00720c */ /* 0x000fe20003f05070 */
[----:B------:R-:W0:Y:S03]  /*0120*/  S2R R3, SR_CTAID.X ;  /* 0x0000000000037919 */ /* 0x000e260000002500 */
[----:B------:R-:W-:Y:S01]  /*0130*/  ISETP.NE.AND.EX P0, PT, R11, RZ, PT, P0 ;  /* 0x000000ff0b00720c */ /* 0x000fe20003f05300 */
[----:B0-----:R-:W-:Y:S01]  /*0140*/  IMAD.SHL.U32 R40, R3, 0x80, RZ ;  /* 0x0000008003287824 */ /* 0x001fe200078e00ff */
[----:B-1----:R-:W-:Y:S11]  /*0150*/  @P2 BRA `(.L_x_7160) ;  /* 0x0000000000102947 */ /* 0x002ff60003800000 */
[----:B------:R-:W-:Y:S05]  /*0160*/  @!P1 BRA `(.L_x_7160) ;  /* 0x00000000000c9947 */ /* 0x000fea0003800000 */
[----:B------:R-:W2:Y:S04]  /*0170*/  LDG.E R0, desc[UR8][R4.64] ;  /* 0x0000000804007981 */ /* 0x000ea8000c1e1900 */
[----:B-----5:R-:W2:Y:S02]  /*0180*/  LDG.E R43, desc[UR8][R4.64+0x4] ;  /* 0x00000408042b7981 */ /* 0x020ea4000c1e1900 */
[----:B--2---:R-:W-:-:S07]  /*0190*/  IMAD.IADD R43, R43, 0x1, -R0 ;  /* 0x000000012b2b7824 */ /* 0x004fce00078e0a00 */
.L_x_7160:
[----:B-----5:R-:W-:-:S13]  /*01a0*/  ISETP.LE.AND P2, PT, R43, R40, PT ;  /* 0x000000282b00720c */ /* 0x020fda0003f43270 */
[----:B------:R-:W-:Y:S05]  /*01b0*/  @P0 EXIT P2 ;  /* 0x000000000000094d */ /* 0x000fea0001000000 */
[----:B------:R-:W0:Y:S01]  /*01c0*/  S2R R6, SR_CTAID.Y ;  /* 0x0000000000067919 */ /* 0x000e220000002600 */
[----:B------:R-:W-:Y:S01]  /*01d0*/  @P1 IMAD R0, R13, 0x80, R9 ;  /* 0x000000800d001824 */ /* 0x000fe200078e0209 */
[----:B------:R-:W1:Y:S01]  /*01e0*/  LDC.64 R14, c[0x0][0x228] ;  /* 0x00008a00ff0e7b82 */ /* 0x000e620000000a00 */
[----:B------:R-:W-:Y:S01]  /*01f0*/  CS2R R10, SRZ ;  /* 0x00000000000a7805 */ /* 0x000fe2000001ff00 */
[----:B------:R-:W2:Y:S01]  /*0200*/  S2R R46, SR_TID.X ;  /* 0x00000000002e7919 */ /* 0x000ea20000002100 */
[----:B------:R-:W-:Y:S01]  /*0210*/  IMAD.SHL.U32 R7, R3, 0x2000, RZ ;  /* 0x0000200003077824 */ /* 0x000fe200078e00ff */
[----:B------:R-:W-:Y:S01]  /*0220*/  @P1 SHF.R.S32.HI R5, RZ, 0x1f, R0 ;  /* 0x0000001fff051819 */ /* 0x000fe20000011400 */
[----:B------:R-:W-:Y:S01]  /*0230*/  BSSY B0, `(.L_x_7161) ;  /* 0x0000030000007945 */ /* 0x000fe20003800000 */
[----:B------:R-:W3:Y:S01]  /*0240*/  S2R R2, SR_CgaCtaId ;  /* 0x0000000000027919 */ /* 0x000ee20000008800 */
[----:B------:R-:W-:Y:S01]  /*0250*/  SEL R4, R13, RZ, !P0 ;  /* 0x000000ff0d047207 */ /* 0x000fe20004000000 */
[----:B------:R-:W4:Y:S01]  /*0260*/  LDC.64 R16, c[0x0][0x230] ;  /* 0x00008c00ff107b82 */ /* 0x000f220000000a00 */
[----:B------:R-:W-:-:S05]  /*0270*/  @P1 LEA.HI R5, R5, R0, RZ, 0x7 ;  /* 0x0000000005051211 */ /* 0x000fca00078f38ff */
[----:B------:R-:W-:Y:S02]  /*0280*/  @P1 IMAD.SHL.U32 R5, R5, 0x40, RZ ;  /* 0x0000004005051824 */ /* 0x000fe400078e00ff */
[----:B------:R-:W5:Y:S03]  /*0290*/  LDC.64 R18, c[0x0][0x210] ;  /* 0x00008400ff127b82 */ /* 0x000f660000000a00 */
[----:B------:R-:W-:-:S04]  /*02a0*/  @P1 LOP3.LUT R5, R5, 0xffffe000, RZ, 0xc0, !PT ;  /* 0xffffe00005051812 */ /* 0x000fc800078ec0ff */
[----:B------:R-:W-:Y:S02]  /*02b0*/  @P1 MOV R10, R5 ;  /* 0x00000005000a1202 */ /* 0x000fe40000000f00 */
[----:B------:R-:W-:Y:S02]  /*02c0*/  @P1 SHF.R.S32.HI R11, RZ, 0x1f, R5 ;  /* 0x0000001fff0b1819 */ /* 0x000fe40000011405 */
[C---:B------:R-:W-:Y:S02]  /*02d0*/  IADD3 R10, P2, R7.reuse, R10, RZ ;  /* 0x0000000a070a7210 */ /* 0x040fe40007f5e0ff */
[----:B0-----:R-:W-:Y:S02]  /*02e0*/  SHF.R.S32.HI R5, RZ, 0x1f, R6 ;  /* 0x0000001fff057819 */ /* 0x001fe40000011406 */
[----:B------:R-:W-:Y:S02]  /*02f0*/  LEA.HI.X.SX32 R11, R7, R11, 0x1, P2 ;  /* 0x0000000b070b7211 */ /* 0x000fe400010f0eff */
[----:B------:R-:W-:Y:S01]  /*0300*/  SHF.R.S32.HI R7, RZ, 0x1f, R13 ;  /* 0x0000001fff077819 */ /* 0x000fe2000001140d */
[----:B-1----:R-:W-:-:S02]  /*0310*/  IMAD R0, R5, R14, RZ ;  /* 0x0000000e05007224 */ /* 0x002fc400078e02ff */
[----:B------:R-:W-:Y:S01]  /*0320*/  IMAD.WIDE.U32 R10, R6, R14, R10 ;  /* 0x0000000e060a7225 */ /* 0x000fe200078e000a */
[----:B------:R-:W-:Y:S02]  /*0330*/  SEL R7, R7, RZ, !P0 ;  /* 0x000000ff07077207 */ /* 0x000fe40004000000 */
[----:B--2---:R-:W-:Y:S01]  /*0340*/  ISETP.NE.AND P0, PT, R46, RZ, PT ;  /* 0x000000ff2e00720c */ /* 0x004fe20003f05270 */
[----:B------:R-:W-:Y:S02]  /*0350*/  IMAD R15, R6, R15, R0 ;  /* 0x0000000f060f7224 */ /* 0x000fe400078e0200 */
[----:B----4-:R-:W-:Y:S02]  /*0360*/  IMAD R0, R7, R16, RZ ;  /* 0x0000001007007224 */ /* 0x010fe400078e02ff */
[----:B------:R-:W-:Y:S02]  /*0370*/  IMAD.IADD R11, R11, 0x1, R15 ;  /* 0x000000010b0b7824 */ /* 0x000fe400078e020f */
[----:B------:R-:W-:-:S02]  /*0380*/  IMAD R13, R4, R17, R0 ;  /* 0x00000011040d7224 */ /* 0x000fc400078e0200 */
[----:B------:R-:W-:-:S04]  /*0390*/  IMAD.WIDE.U32 R10, R4, R16, R10 ;  /* 0x00000010040a7225 */ /* 0x000fc800078e000a */
[----:B------:R-:W-:Y:S01]  /*03a0*/  IMAD.IADD R0, R11, 0x1, R13 ;  /* 0x000000010b007824 */ /* 0x000fe200078e020d */
[----:B-----5:R-:W-:-:S04]  /*03b0*/  LEA R18, P2, R10, R18, 0x2 ;  /* 0x000000120a127211 */ /* 0x020fc800078410ff */
[----:B------:R-:W-:Y:S01]  /*03c0*/  LEA.HI.X R0, R10, R19, R0, 0x2, P2 ;  /* 0x000000130a007211 */ /* 0x000fe200010f1400 */
[----:B---3--:R-:W-:Y:S08]  /*03d0*/  @P0 BRA `(.L_x_7162) ;  /* 0x0000000000540947 */ /* 0x008ff00003800000 */
        /* <DEDUP_REMOVED lines=16> */
.L_x_7163:
[----:B------:R-:W-:Y:S01]  /*04e0*/  @P0 ELECT P2, URZ, PT ;  /* 0x00000000003f082f */ /* 0x000fe20003840000 */
[----:B------:R1:W-:-:S12]  /*04f0*/  UBLKCP.S.G [UR6], [UR4], UR10 ;  /* 0x00000006040073ba */ /* 0x0003d8000800020a */
[----:B------:R-:W-:Y:S02]  /*0500*/  @P2 PLOP3.LUT P0, PT, P2, PT, PT, 0x8, 0x0 ;  /* 0x000000000000281c */ /* 0x000fe4000170e170 */
[----:B------:R-:W-:-:S11]  /*0510*/  PLOP3.LUT P2, PT, PT, PT, PT, 0x8, 0x0 ;  /* 0x000000000000781c */ /* 0x000fd60003f4e170 */
[----:B-1----:R-:W-:Y:S05]  /*0520*/  @P0 BRA.U.ANY `(.L_x_7163) ;  /* 0xfffffffd00ec0947 */ /* 0x002fea000393ffff */
.L_x_7162:
[----:B------:R-:W-:Y:S05]  /*0530*/  BSYNC B0 ;  /* 0x0000000000007941 */ /* 0x000fea0003800000 */
.L_x_7161:
[----:B------:R-:W-:Y:S01]  /*0540*/  BAR.SYNC.DEFER_BLOCKING 0x0 ;  /* 0x0000000000007b1d */ /* 0x000fe20000010000 */
[----:B------:R-:W-:Y:S02]  /*0550*/  MOV R41, 0x400 ;  /* 0x0000040000297802 */ /* 0x000fe40000000f00 */
[----:B------:R-:W-:Y:S02]  /*0560*/  CS2R R50, SRZ ;  /* 0x0000000000327805 */ /* 0x000fe4000001ff00 */
[----:B------:R-:W-:Y:S01]  /*0570*/  SHF.L.U32 R0, RZ, 0x1f, RZ ;  /* 0x0000001fff007819 */ /* 0x000fe200000006ff */
[--C-:B------:R-:W-:Y:S01]  /*0580*/  @P1 IMAD.MOV.U32 R50, RZ, RZ, R9.reuse ;  /* 0x000000ffff321224 */ /* 0x100fe200078e0009 */
[----:B------:R-:W-:Y:S02]  /*0590*/  LEA R41, R2, R41, 0x18 ;  /* 0x0000002902297211 */ /* 0x000fe400078ec0ff */
[----:B------:R-:W-:-:S07]  /*05a0*/  @P1 SHF.R.S32.HI R51, RZ, 0x1f, R9 ;  /* 0x0000001fff331819 */ /* 0x000fce0000011409 */
.L_x_7164:
[----:B-1----:R1:W2:Y:S02]  /*05b0*/  SYNCS.PHASECHK.TRANS64.TRYWAIT P0, [R41+URZ+0xc000], R0 ;  /* 0x00c00000290075a7 */ /* 0x0022a4000800017f */
[----:B--2---:R-:W-:Y:S05]  /*05c0*/  @!P0 NANOSLEEP.SYNCS 0x989680 ;  /* 0x009896800000895d */ /* 0x004fea0003900000 */
[----:B------:R-:W2:Y:S02]  /*05d0*/  @!P0 SYNCS.PHASECHK.TRANS64 P0, [R41+URZ+0xc000], R0 ;  /* 0x00c00000290085a7 */ /* 0x000ea4000800007f */
[----:B--2---:R-:W-:Y:S05]  /*05e0*/  @!P0 BRA `(.L_x_7164) ;  /* 0xfffffffc00f08947 */ /* 0x004fea000383ffff */
[----:B------:R-:W-:Y:S01]  /*05f0*/  SHF.R.S32.HI R37, RZ, 0x1f, R46 ;  /* 0x0000001fff257819 */ /* 0x000fe2000001142e */
[----:B------:R-:W-:Y:S01]  /*0600*/  ULDC UR4, c[0x0][0x268] ;  /* 0x00009a0000047ab9 */ /* 0x000fe20000000800 */
[----:B------:R-:W-:Y:S01]  /*0610*/  ULDC.64 UR6, c[0x0][0x258] ;  /* 0x0000960000067ab9 */ /* 0x000fe20000000a00 */
[----:B------:R-:W-:Y:S01]  /*0620*/  VIADDMNMX R43, R43, -R40, 0x80, PT ;  /* 0x000000802b2b7446 */ /* 0x000fe20003800928 */
[----:B------:R-:W-:Y:S01]  /*0630*/  IMAD R5, R5, UR6, RZ ;  /* 0x0000000605057c24 */ /* 0x000fe2000f8e02ff */
[CC--:B-1----:R-:W-:Y:S01]  /*0640*/  LEA.HI R0, R37.reuse, R46.reuse, RZ, 0x7 ;  /* 0x0000002e25007211 */ /* 0x0c2fe200078f38ff */
[----:B------:R-:W-:Y:S01]  /*0650*/  BSSY B0, `(.L_x_7165) ;  /* 0x0000092000007945 */ /* 0x000fe20003800000 */
[----:B------:R-:W-:Y:S02]  /*0660*/  LEA.HI R48, R37, R46, RZ, 0x4 ;  /* 0x0000002e25307211 */ /* 0x000fe400078f20ff */
[C---:B------:R-:W-:Y:S01]  /*0670*/  LOP3.LUT R9, R0.reuse, 0xfffff80, RZ, 0xc0, !PT ;  /* 0x0fffff8000097812 */ /* 0x040fe200078ec0ff */
[----:B------:R-:W-:Y:S01]  /*0680*/  IMAD.SHL.U32 R0, R0, 0x20, RZ ;  /* 0x0000002000007824 */ /* 0x000fe200078e00ff */
[----:B------:R-:W-:-:S02]  /*0690*/  LOP3.LUT R11, R48, 0xfffffff0, RZ, 0xc0, !PT ;  /* 0xfffffff0300b7812 */ /* 0x000fc400078ec0ff */
[-C--:B------:R-:W-:Y:S02]  /*06a0*/  IADD3 R9, -R9, R46.reuse, RZ ;  /* 0x0000002e09097210 */ /* 0x080fe40007ffe1ff */
[----:B------:R-:W-:Y:S01]  /*06b0*/  LOP3.LUT R0, R0, 0x3ffff000, RZ, 0xc0, !PT ;  /* 0x3ffff00000007812 */ /* 0x000fe200078ec0ff */
[----:B------:R-:W-:Y:S01]  /*06c0*/  IMAD.IADD R42, R46, 0x1, -R11 ;  /* 0x000000012e2a7824 */ /* 0x000fe200078e0a0b */
[-C--:B------:R-:W-:Y:S02]  /*06d0*/  LEA.HI R2, R37, R46.reuse, RZ, 0x5 ;  /* 0x0000002e25027211 */ /* 0x080fe400078f28ff */
[----:B------:R-:W-:Y:S01]  /*06e0*/  SHF.R.U32.HI R48, RZ, 0x1, R48 ;  /* 0x00000001ff307819 */ /* 0x000fe20000011630 */
[----:B------:R-:W-:Y:S01]  /*06f0*/  IMAD R0, R9, 0x4, R0 ;  /* 0x0000000409007824 */ /* 0x000fe200078e0200 */
[----:B------:R-:W-:Y:S01]  /*0700*/  SHF.R.S32.HI R45, RZ, 0x1f, R42 ;  /* 0x0000001fff2d7819 */ /* 0x000fe2000001142a */
[----:B------:R-:W-:Y:S02]  /*0710*/  IMAD.SHL.U32 R2, R2, 0x20, RZ ;  /* 0x0000002002027824 */ /* 0x000fe400078e00ff */
[----:B------:R-:W-:Y:S01]  /*0720*/  IMAD R52, R0, 0x4, R41 ;  /* 0x0000000400347824 */ /* 0x000fe200078e0229 */
[----:B------:R-:W-:-:S02]  /*0730*/  LEA.HI R0, R37, R46, RZ, 0x3 ;  /* 0x0000002e25007211 */ /* 0x000fc400078f18ff */
[----:B------:R-:W-:Y:S02]  /*0740*/  LEA.HI R45, R45, R42, RZ, 0x3 ;  /* 0x0000002a2d2d7211 */ /* 0x000fe400078f18ff */
[----:B------:R-:W-:Y:S01]  /*0750*/  LOP3.LUT R23, R0, 0x1ffffff8, RZ, 0xc0, !PT ;  /* 0x1ffffff800177812 */ /* 0x000fe200078ec0ff */
[----:B------:R-:W1:Y:S01]  /*0760*/  LDS.128 R12, [R52+0x800] ;  /* 0x00080000340c7984 */ /* 0x000e620000000c00 */
[----:B------:R-:W-:Y:S02]  /*0770*/  SHF.R.S32.HI R0, RZ, 0x3, R0 ;  /* 0x00000003ff007819 */ /* 0x000fe40000011400 */
[----:B------:R-:W-:Y:S01]  /*0780*/  LOP3.LUT R21, R45, 0xfffffff8, RZ, 0xc0, !PT ;  /* 0xfffffff82d157812 */ /* 0x000fe200078ec0ff */
[----:B------:R-:W-:Y:S01]  /*0790*/  IMAD.IADD R44, R46, 0x1, -R23 ;  /* 0x000000012e2c7824 */ /* 0x000fe200078e0a17 */
[----:B------:R-:W-:Y:S01]  /*07a0*/  SHF.L.U32 R28, R0, 0x6, RZ ;  /* 0x00000006001c7819 */ /* 0x000fe200000006ff */
[----:B0-----:R-:W0:Y:S01]  /*07b0*/  LDS.128 R8, [R52] ;  /* 0x0000000034087984 */ /* 0x001e220000000c00 */
[----:B------:R-:W-:Y:S01]  /*07c0*/  LEA.HI R46, R37, R46, RZ, 0x6 ;  /* 0x0000002e252e7211 */ /* 0x000fe200078f30ff */
[----:B------:R-:W-:Y:S01]  /*07d0*/  IMAD.SHL.U32 R44, R44, 0x8, RZ ;  /* 0x000000082c2c7824 */ /* 0x000fe200078e00ff */
[----:B------:R-:W-:Y:S01]  /*07e0*/  LOP3.LUT R33, R28, 0x1c0, RZ, 0xc0, !PT ;  /* 0x000001c01c217812 */ /* 0x000fe200078ec0ff */
[----:B------:R-:W-:Y:S01]  /*07f0*/  IMAD.IADD R42, R42, 0x1, -R21 ;  /* 0x000000012a2a7824 */ /* 0x000fe200078e0a15 */
[----:B------:R-:W2:Y:S01]  /*0800*/  LDS.128 R24, [R52+0x2000] ;  /* 0x0020000034187984 */ /* 0x000ea20000000c00 */
[----:B------:R-:W-:Y:S01]  /*0810*/  IMAD.SHL.U32 R45, R45, 0x40, RZ ;  /* 0x000000402d2d7824 */ /* 0x000fe200078e00ff */
[----:B------:R-:W-:Y:S01]  /*0820*/  SHF.R.U32.HI R36, RZ, 0x3, R33 ;  /* 0x00000003ff247819 */ /* 0x000fe20000011621 */
[----:B------:R-:W-:Y:S01]  /*0830*/  IMAD.SHL.U32 R49, R42, 0x40, RZ ;  /* 0x000000402a317824 */ /* 0x000fe200078e00ff */
[----:B------:R-:W3:Y:S01]  /*0840*/  LDS.128 R20, [R52+0x1800] ;  /* 0x0018000034147984 */ /* 0x000ee20000000c00 */
[----:B------:R-:W-:Y:S01]  /*0850*/  LOP3.LUT R47, R33, 0x38, R44, 0xf8, !PT ;  /* 0x00000038212f7812 */ /* 0x000fe200078ef82c */
[----:B------:R-:W-:Y:S01]  /*0860*/  IMAD.SHL.U32 R46, R46, 0x8, RZ ;  /* 0x000000082e2e7824 */ /* 0x000fe200078e00ff */
[----:B------:R-:W-:Y:S01]  /*0870*/  LOP3.LUT R45, R45, 0x7ffffe00, RZ, 0xc0, !PT ;  /* 0x7ffffe002d2d7812 */ /* 0x000fe200078ec0ff */
[----:B------:R-:W4:Y:S01]  /*0880*/  LDS.128 R16, [R52+0x1000] ;  /* 0x0010000034107984 */ /* 0x000f220000000c00 */
[----:B------:R-:W-:-:S02]  /*0890*/  LOP3.LUT R47, R47, R36, RZ, 0x3c, !PT ;  /* 0x000000242f2f7212 */ /* 0x000fc400078e3cff */
[----:B------:R-:W-:Y:S01]  /*08a0*/  LOP3.LUT R49, R49, 0x1c0, RZ, 0xc0, !PT ;  /* 0x000001c031317812 */ /* 0x000fe200078ec0ff */
[----:B------:R-:W5:Y:S01]  /*08b0*/  LDS.128 R32, [R52+0x3000] ;  /* 0x0030000034207984 */ /* 0x000f620000000c00 */
[----:B------:R-:W-:Y:S02]  /*08c0*/  R2P PR, R42, 0x6 ;  /* 0x000000062a007804 */ /* 0x000fe40000000000 */
[----:B------:R-:W-:Y:S01]  /*08d0*/  LOP3.LUT R48, R49, 0x8, R48, 0xf8, !PT ;  /* 0x0000000831307812 */ /* 0x000fe200078ef830 */
[----:B------:R-:W5:Y:S01]  /*08e0*/  LDS.128 R28, [R52+0x2800] ;  /* 0x00280000341c7984 */ /* 0x000f620000000c00 */
[----:B------:R-:W-:-:S03]  /*08f0*/  SHF.R.U32.HI R49, RZ, 0x3, R49 ;  /* 0x00000003ff317819 */ /* 0x000fc60000011631 */
[----:B------:R-:W5:Y:S01]  /*0900*/  LDS.128 R36, [R52+0x3800] ;  /* 0x0038000034247984 */ /* 0x000f620000000c00 */
[----:B------:R-:W-:Y:S02]  /*0910*/  LOP3.LUT R48, R48, R49, RZ, 0x3c, !PT ;  /* 0x0000003130307212 */ /* 0x000fe400078e3cff */
[----:B------:R-:W-:Y:S02]  /*0920*/  LOP3.LUT R49, R2, 0x7ffffc00, RZ, 0xc0, !PT ;  /* 0x7ffffc0002317812 */ /* 0x000fe400078ec0ff */
[----:B------:R-:W-:Y:S02]  /*0930*/  LOP3.LUT R2, R47, 0x7ffffe00, R46, 0xf8, !PT ;  /* 0x7ffffe002f027812 */ /* 0x000fe400078ef82e */
[----:B------:R-:W-:Y:S01]  /*0940*/  IADD3 R42, R48, R45, R49 ;  /* 0x0000002d302a7210 */ /* 0x000fe20007ffe031 */
[----:B-1----:R-:W-:Y:S01]  /*0950*/  FMUL.FTZ R48, R15, UR4 ;  /* 0x000000040f307c20 */ /* 0x002fe20008410000 */
[----:B------:R-:W-:Y:S01]  /*0960*/  FMUL.FTZ R13, R13, UR4 ;  /* 0x000000040d0d7c20 */ /* 0x000fe20008410000 */
[----:B0-----:R-:W-:Y:S01]  /*0970*/  FMUL.FTZ R45, R9, UR4 ;  /* 0x00000004092d7c20 */ /* 0x001fe20008410000 */
[----:B------:R-:W-:Y:S01]  /*0980*/  FMUL.FTZ R46, R11, UR4 ;  /* 0x000000040b2e7c20 */ /* 0x000fe20008410000 */
[----:B------:R-:W-:Y:S01]  /*0990*/  FMUL.FTZ R9, R10, UR4 ;  /* 0x000000040a097c20 */ /* 0x000fe20008410000 */
[----:B------:R-:W-:Y:S01]  /*09a0*/  FMUL.FTZ R11, R14, UR4 ;  /* 0x000000040e0b7c20 */ /* 0x000fe20008410000 */
[----:B------:R-:W-:Y:S01]  /*09b0*/  FMUL.FTZ R10, R12, UR4 ;  /* 0x000000040c0a7c20 */ /* 0x000fe20008410000 */
[----:B--2---:R-:W-:Y:S01]  /*09c0*/  FMUL.FTZ R25, R25, UR4 ;  /* 0x0000000419197c20 */ /* 0x004fe20008410000 */
[----:B------:R-:W-:Y:S01]  /*09d0*/  FMUL.FTZ R8, R8, UR4 ;  /* 0x0000000408087c20 */ /* 0x000fe20008410000 */
[----:B------:R-:W-:Y:S01]  /*09e0*/  F2FP.BF16.F32.PACK_AB R9, R46, R9 ;  /* 0x000000092e09723e */ /* 0x000fe200000010ff */
        /* <DEDUP_REMOVED lines=12> */
[----:B------:R-:W-:Y:S01]  /*0ab0*/  FMUL.FTZ R24, R30, UR4 ;  /* 0x000000041e187c20 */ /* 0x000fe20008410000 */
[----:B------:R-:W-:Y:S01]  /*0ac0*/  FMUL.FTZ R31, R31, UR4 ;  /* 0x000000041f1f7c20 */ /* 0x000fe20008410000 */
[----:B------:R-:W-:Y:S01]  /*0ad0*/  F2FP.BF16.F32.PACK_AB R10, R13, R10 ;  /* 0x0000000a0d0a723e */ /* 0x000fe200000010ff */
[----:B------:R-:W-:Y:S01]  /*0ae0*/  FMUL.FTZ R22, R28, UR4 ;  /* 0x000000041c167c20 */ /* 0x000fe20008410000 */
[----:B------:R-:W-:Y:S01]  /*0af0*/  FMUL.FTZ R33, R38, UR4 ;  /* 0x0000000426217c20 */ /* 0x000fe20008410000 */
[----:B------:R-:W-:Y:S01]  /*0b00*/  FMUL.FTZ R38, R39, UR4 ;  /* 0x0000000427267c20 */ /* 0x000fe20008410000 */
[----:B------:R-:W-:Y:S01]  /*0b10*/  IADD3 R39, R41, 0x8000, RZ ;  /* 0x0000800029277810 */ /* 0x000fe20007ffe0ff */
[----:B------:R-:W-:Y:S01]  /*0b20*/  FMUL.FTZ R29, R29, UR4 ;  /* 0x000000041d1d7c20 */ /* 0x000fe20008410000 */
[----:B------:R-:W-:Y:S01]  /*0b30*/  F2FP.BF16.F32.PACK_AB R13, R19, R14 ;  /* 0x0000000e130d723e */ /* 0x000fe200000010ff */
[----:B------:R-:W-:Y:S01]  /*0b40*/  FMUL.FTZ R30, R36, UR4 ;  /* 0x00000004241e7c20 */ /* 0x000fe20008410000 */
[----:B------:R-:W-:Y:S01]  /*0b50*/  F2FP.BF16.F32.PACK_AB R19, R31, R24 ;  /* 0x000000181f13723e */ /* 0x000fe200000010ff */
[----:B------:R-:W-:Y:S01]  /*0b60*/  IMAD.MOV.U32 R24, RZ, RZ, 0x20 ;  /* 0x00000020ff187424 */ /* 0x000fe200078e00ff */
[----:B------:R-:W-:Y:S01]  /*0b70*/  F2FP.BF16.F32.PACK_AB R14, R20, R15 ;  /* 0x0000000f140e723e */ /* 0x000fe200000010ff */
[----:B------:R-:W-:Y:S01]  /*0b80*/  FMUL.FTZ R37, R37, UR4 ;  /* 0x0000000425257c20 */ /* 0x000fe20008410000 */
[----:B------:R-:W-:Y:S01]  /*0b90*/  F2FP.BF16.F32.PACK_AB R15, R23, R16 ;  /* 0x00000010170f723e */ /* 0x000fe200000010ff */
[----:B------:R-:W-:-:S02]  /*0ba0*/  IMAD R23, R42, 0x2, R39 ;  /* 0x000000022a177824 */ /* 0x000fc400078e0227 */
[----:B------:R-:W-:Y:S01]  /*0bb0*/  FMUL.FTZ R17, R17, UR4 ;  /* 0x0000000411117c20 */ /* 0x000fe20008410000 */
[----:B------:R-:W-:Y:S01]  /*0bc0*/  SEL R24, R24, 0xffffffe0, !P1 ;  /* 0xffffffe018187807 */ /* 0x000fe20004800000 */
[----:B------:R-:W-:Y:S01]  /*0bd0*/  FMUL.FTZ R28, R34, UR4 ;  /* 0x00000004221c7c20 */ /* 0x000fe20008410000 */
[----:B------:R-:W-:Y:S01]  /*0be0*/  FMUL.FTZ R35, R35, UR4 ;  /* 0x0000000423237c20 */ /* 0x000fe20008410000 */
[----:B------:R-:W-:Y:S01]  /*0bf0*/  F2FP.BF16.F32.PACK_AB R16, R25, R18 ;  /* 0x000000121910723e */ /* 0x000fe200000010ff */
[----:B------:R-:W-:Y:S01]  /*0c00*/  VIADD R31, R23, 0x40 ;  /* 0x00000040171f7836 */ /* 0x000fe20000000000 */
[----:B------:R-:W-:Y:S01]  /*0c10*/  F2FP.BF16.F32.PACK_AB R18, R29, R22 ;  /* 0x000000161d12723e */ /* 0x000fe200000010ff */
[----:B------:R-:W-:Y:S01]  /*0c20*/  @P2 VIADD R31, R23, 0xffffffc0 ;  /* 0xffffffc0171f2836 */ /* 0x000fe20000000000 */
[----:B------:R-:W-:Y:S01]  /*0c30*/  F2FP.BF16.F32.PACK_AB R8, R45, R8 ;  /* 0x000000082d08723e */ /* 0x000fe200000010ff */
[--C-:B------:R-:W-:Y:S01]  /*0c40*/  IMAD R42, R42, 0x2, R41.reuse ;  /* 0x000000022a2a7824 */ /* 0x100fe200078e0229 */
[----:B------:R-:W-:Y:S01]  /*0c50*/  F2FP.BF16.F32.PACK_AB R11, R48, R11 ;  /* 0x0000000b300b723e */ /* 0x000fe200000010ff */
[----:B------:R-:W-:Y:S01]  /*0c60*/  IMAD R41, R2, 0x2, R41 ;  /* 0x0000000202297824 */ /* 0x000fe200078e0229 */
[----:B------:R-:W-:Y:S01]  /*0c70*/  F2FP.BF16.F32.PACK_AB R22, R37, R30 ;  /* 0x0000001e2516723e */ /* 0x000fe200000010ff */
[----:B------:R-:W-:Y:S01]  /*0c80*/  ULDC UR4, c[0x0][0x244] ;  /* 0x0000910000047ab9 */ /* 0x000fe20000000800 */
[----:B------:R-:W-:Y:S01]  /*0c90*/  F2FP.BF16.F32.PACK_AB R12, R17, R12 ;  /* 0x0000000c110c723e */ /* 0x000fe200000010ff */
[----:B------:R0:W-:Y:S01]  /*0ca0*/  STSM.16.M88.4 [R42+0x8000], R8 ;  /* 0x008000082a007844 */ /* 0x0001e20000000200 */
[----:B------:R-:W-:-:S02]  /*0cb0*/  IADD3 R30, R23, R24, RZ ;  /* 0x00000018171e7210 */ /* 0x000fc40007ffe0ff */
[----:B------:R-:W-:Y:S02]  /*0cc0*/  F2FP.BF16.F32.PACK_AB R17, R26, R21 ;  /* 0x000000151a11723e */ /* 0x000fe400000010ff */
[----:B------:R-:W-:Y:S01]  /*0cd0*/  F2FP.BF16.F32.PACK_AB R20, R32, R27 ;  /* 0x0000001b2014723e */ /* 0x000fe200000010ff */
[----:B------:R-:W-:Y:S01]  /*0ce0*/  IMAD.IADD R32, R24, 0x1, R31 ;  /* 0x0000000118207824 */ /* 0x000fe200078e021f */
[----:B------:R-:W-:Y:S01]  /*0cf0*/  F2FP.BF16.F32.PACK_AB R21, R35, R28 ;  /* 0x0000001c2315723e */ /* 0x000fe200000010ff */
[----:B------:R1:W-:Y:S01]  /*0d00*/  STSM.16.M88.4 [R30], R12 ;  /* 0x0000000c1e007844 */ /* 0x0003e20000000200 */
[----:B------:R-:W-:Y:S02]  /*0d10*/  F2FP.BF16.F32.PACK_AB R23, R38, R33 ;  /* 0x000000212617723e */ /* 0x000fe400000010ff */
[----:B------:R-:W-:Y:S01]  /*0d20*/  IADD3 R28, P0, R0, R50, RZ ;  /* 0x00000032001c7210 */ /* 0x000fe20007f1e0ff */
[----:B------:R1:W-:Y:S01]  /*0d30*/  STSM.16.M88.4 [R31], R16 ;  /* 0x000000101f007844 */ /* 0x0003e20000000200 */
[----:B------:R-:W-:-:S02]  /*0d40*/  SHF.R.S32.HI R45, RZ, 0x1f, R44 ;  /* 0x0000001fff2d7819 */ /* 0x000fc4000001142c */
[----:B------:R-:W-:Y:S01]  /*0d50*/  LEA.HI.X.SX32 R29, R0, R51, 0x1, P0 ;  /* 0x00000033001d7211 */ /* 0x000fe200000f0eff */
[----:B------:R1:W-:Y:S01]  /*0d60*/  STSM.16.M88.4 [R32], R20 ;  /* 0x0000001420007844 */ /* 0x0003e20000000200 */
[----:B------:R-:W-:Y:S01]  /*0d70*/  BAR.SYNC.DEFER_BLOCKING 0x0 ;  /* 0x0000000000007b1d */ /* 0x000fe20000010000 */
[----:B------:R-:W-:Y:S01]  /*0d80*/  ISETP.GE.AND P0, PT, R44, UR4, PT ;  /* 0x000000042c007c0c */ /* 0x000fe2000bf06270 */
[C---:B0-----:R-:W-:Y:S02]  /*0d90*/  IMAD R9, R6.reuse, UR7, R5 ;  /* 0x0000000706097c24 */ /* 0x041fe4000f8e0205 */
[----:B------:R-:W-:Y:S01]  /*0da0*/  IMAD.WIDE.U32 R44, R6, UR6, R44 ;  /* 0x00000006062c7c25 */ /* 0x000fe2000f8e002c */
[C---:B------:R-:W-:Y:S01]  /*0db0*/  ISETP.GE.OR P3, PT, R0.reuse, R43, P0 ;  /* 0x0000002b0000720c */ /* 0x040fe20000766670 */
[----:B------:R-:W-:Y:S02]  /*0dc0*/  ULDC.64 UR4, c[0x0][0x260] ;  /* 0x0000980000047ab9 */ /* 0x000fe40000000a00 */
[----:B------:R-:W-:Y:S01]  /*0dd0*/  VIADD R5, R0, 0x20 ;  /* 0x0000002000057836 */ /* 0x000fe20000000000 */
[----:B------:R-:W-:Y:S01]  /*0de0*/  IADD3 R45, R45, R9, RZ ;  /* 0x000000092d2d7210 */ /* 0x000fe20007ffe0ff */
[----:B------:R-:W-:-:S02]  /*0df0*/  IMAD R7, R7, UR4, RZ ;  /* 0x0000000407077c24 */ /* 0x000fc4000f8e02ff */
[C---:B------:R-:W-:Y:S01]  /*0e00*/  VIADD R6, R0.reuse, 0x40 ;  /* 0x0000004000067836 */ /* 0x040fe20000000000 */
[-C--:B------:R-:W-:Y:S01]  /*0e10*/  ISETP.GE.OR P2, PT, R5, R43.reuse, P0 ;  /* 0x0000002b0500720c */ /* 0x080fe20000746670 */
[----:B------:R-:W-:Y:S02]  /*0e20*/  VIADD R0, R0, 0x60 ;  /* 0x0000006000007836 */ /* 0x000fe40000000000 */
[----:B------:R-:W-:Y:S01]  /*0e30*/  IMAD R9, R4, UR5, R7 ;  /* 0x0000000504097c24 */ /* 0x000fe2000f8e0207 */
[-C--:B------:R-:W-:Y:S01]  /*0e40*/  ISETP.GE.OR P1, PT, R6, R43.reuse, P0 ;  /* 0x0000002b0600720c */ /* 0x080fe20000726670 */
[----:B------:R-:W-:Y:S01]  /*0e50*/  IMAD.WIDE.U32 R4, R4, UR4, R44 ;  /* 0x0000000404047c25 */ /* 0x000fe2000f8e002c */
[----:B------:R-:W-:-:S03]  /*0e60*/  ISETP.GE.OR P0, PT, R0, R43, P0 ;  /* 0x0000002b0000720c */ /* 0x000fc60000706670 */
[----:B------:R-:W-:Y:S01]  /*0e70*/  IMAD.WIDE R6, R3, 0x80, R28 ;  /* 0x0000008003067825 */ /* 0x000fe200078e021c */
[----:B------:R1:W0:Y:S03]  /*0e80*/  LDS.128 R24, [R41+0xb000] ;  /* 0x00b0000029187984 */ /* 0x0002260000000c00 */
[----:B------:R-:W-:Y:S02]  /*0e90*/  IMAD R8, R2, 0x2, R39 ;  /* 0x0000000202087824 */ /* 0x000fe400078e0227 */
        /* <DEDUP_REMOVED lines=13> */
.L_x_7166:
[----:B------:R-:W-:Y:S05]  /*0f70*/  BSYNC B0 ;  /* 0x0000000000007941 */ /* 0x000fea0003800000 */
.L_x_7165:
[----:B--2---:R2:W3:Y:S01]  /*0f80*/  LDS.128 R8, [R41+0x9000] ;  /* 0x0090000029087984 */ /* 0x0044e20000000c00 */
        /* <DEDUP_REMOVED lines=15> */
.L_x_7168:
[----:B------:R-:W-:Y:S05]  /*1080*/  BSYNC B0 ;  /* 0x0000000000007941 */ /* 0x000fea0003800000 */
.L_x_7167:
[----:B---34-:R3:W4:Y:S01]  /*1090*/  LDS.128 R8, [R41+0xa000] ;  /* 0x00a0000029087984 */ /* 0x0187220000000c00 */
        /* <DEDUP_REMOVED lines=14> */
[----:B----4-:R1:W-:Y:S02]  /*1180*/  STG.E.128 desc[UR8][R14.64], R8 ;  /* 0x000000080e007986 */ /* 0x0103e4000c101d08 */
.L_x_7170:
[----:B------:R-:W-:Y:S05]  /*1190*/  BSYNC B0 ;  /* 0x0000000000007941 */ /* 0x000fea0003800000 */
.L_x_7169:
[----:B------:R-:W-:Y:S05]  /*11a0*/  @P0 EXIT ;  /* 0x000000000000094d */ /* 0x000fea0003800000 */
        /* <DEDUP_REMOVED lines=11> */
[----:B0-----:R-:W-:Y:S01]  /*1260*/  STG.E.128 desc[UR8][R4.64], R24 ;  /* 0x0000001804007986 */ /* 0x001fe2000c101d08 */
[----:B------:R-:W-:Y:S05]  /*1270*/  EXIT ;  /* 0x000000000000794d */ /* 0x000fea0003800000 */
.L_x_7171:
        /* <DEDUP_REMOVED lines=16> */
.L_x_7425:


//--------------------- .text._ZN7cutlass13device_kernelIN5flash32FlashAttnBwdPostprocessConvertdQIN4cute5tupleIJNS3_1CILi128EEENS5_ILi64EEEEEENS_10bfloat16_tEfNS_4arch4Sm90ELi256ENS3_8TiledMMAINS3_8MMA_AtomIJNS3_4SM904GMMA27MMA_64x64x16_F32BF16BF16_SSILNSF_5MajorE0ELSH_1ELNSF_7ScaleInE1ELSI_1EEEEEENS3_6LayoutINS4_IJNS5_ILi2EEENS5_ILi1EEESN_EEENS4_IJSN_NS5_ILi0EEESP_EEEEENS4_IJNS3_10UnderscoreESS_SS_EEEEELb0EEEEEvNT_6ParamsE --------------------------
	.section	.text._ZN7cutlass13device_kernelIN5flash32FlashAttnBwdPostprocessConvertdQIN4cute5tupleIJNS3_1CILi128EEENS5_ILi64EEEEEENS_10bfloat16_tEfNS_4arch4Sm90ELi256ENS3_8TiledMMAINS3_8MMA_AtomIJNS3_4SM904GMMA27MMA_64x64x16_F32BF16BF16_SSILNSF_5MajorE0ELSH_1ELNSF_7ScaleInE1ELSI_1EEEEEENS3_6LayoutINS4_IJNS5_ILi2EEENS5_ILi1EEESN_EEENS4_IJSN_NS5_ILi0EEESP_EEEEENS4_IJNS3_10UnderscoreESS_SS_EEEEELb0EEEEEvNT_6ParamsE,"ax",@progbits
	.align	128
.text._ZN7cutlass13device_kernelIN5flash32FlashAttnBwdPostprocessConvertdQIN4cute5tupleIJNS3_1CILi128EEENS5_ILi64EEEEEENS_10bfloat16_tEfNS_4arch4Sm90ELi256ENS3_8TiledMMAINS3_8MMA_AtomIJNS3_4SM904GMMA27MMA_64x64x16_F32BF16BF16_SSILNSF_5MajorE0ELSH_1ELNSF_7ScaleInE1ELSI_1EEEEEENS3_6LayoutINS4_IJNS5_ILi2EEENS5_ILi1EEESN_EEENS4_IJSN_NS5_ILi0EEESP_EEEEENS4_IJNS3_10UnderscoreESS_SS_EEEEELb0EEEEEvNT_6ParamsE:
        .type           _ZN7cutlass13device_kernelIN5flash32FlashAttnBwdPostprocessConvertdQIN4cute5tupleIJNS3_1CILi128EEENS5_ILi64EEEEEENS_10bfloat16_tEfNS_4arch4Sm90ELi256ENS3_8TiledMMAINS3_8MMA_AtomIJNS3_4SM904GMMA27MMA_64x64x16_F32BF16BF16_SSILNSF_5MajorE0ELSH_1ELNSF_7ScaleInE1ELSI_1EEEEEENS3_6LayoutINS4_IJNS5_ILi2EEENS5_ILi1EEESN_EEENS4_IJSN_NS5_ILi0EEESP_EEEEENS4_IJNS3_10UnderscoreESS_SS_EEEEELb0EEEEEvNT_6ParamsE,@function
        .size           _ZN7cutlass13device_kernelIN5flash32FlashAttnBwdPostprocessConvertdQIN4cute5tupleIJNS3_1CILi128EEENS5_ILi64EEEEEENS_10bfloat16_tEfNS_4arch4Sm90ELi256ENS3_8TiledMMAINS3_8MMA_AtomIJNS3_4SM904GMMA27MMA_64x64x16_F32BF16BF16_SSILNSF_5MajorE0ELSH_1ELNSF_7ScaleInE1ELSI_1EEEEEENS3_6LayoutINS4_IJNS5_ILi2EEENS5_ILi1EEESN_EEENS4_IJSN_NS5_ILi0EEESP_EEEEENS4_IJNS3_10UnderscoreESS_SS_EEEEELb0EEEEEvNT_6ParamsE,(.L_x_7426 - _ZN7cutlass13device_kernelIN5flash32FlashAttnBwdPostprocessConvertdQIN4cute5tupleIJNS3_1CILi128EEENS5_ILi64EEEEEENS_10bfloat16_tEfNS_4arch4Sm90ELi256ENS3_8TiledMMAINS3_8MMA_AtomIJNS3_4SM904GMMA27MMA_64x64x16_F32BF16BF16_SSILNSF_5MajorE0ELSH_1ELNSF_7ScaleInE1ELSI_1EEEEEENS3_6LayoutINS4_IJNS5_ILi2EEENS5_ILi1EEESN_EEENS4_IJSN_NS5_ILi0EEESP_EEEEENS4_IJNS3_10UnderscoreESS_SS_EEEEELb0EEEEEvNT_6ParamsE)
        .other          _ZN7cutlass13device_kernelIN5flash32FlashAttnBwdPostprocessConvertdQIN4cute5tupleIJNS3_1CILi128EEENS5_ILi64EEEEEENS_10bfloat16_tEfNS_4arch4Sm90ELi256ENS3_8TiledMMAINS3_8MMA_AtomIJNS3_4SM904GMMA27MMA_64x64x16_F32BF16BF16_SSILNSF_5MajorE0ELSH_1ELNSF_7ScaleInE1ELSI_1EEEEEENS3_6LayoutINS4_IJNS5_ILi2EEENS5_ILi1EEESN_EEENS4_IJSN_NS5_ILi0EEESP_EEEEENS4_IJNS3_10UnderscoreESS_SS_EEEEELb0EEEEEvNT_6ParamsE,@"STO_CUDA_ENTRY STV_DEFAULT"
_ZN7cutlass13device_kernelIN5flash32FlashAttnBwdPostprocessConvertdQIN4cute5tupleIJNS3_1CILi128EEENS5_ILi64EEEEEENS_10bfloat16_tEfNS_4arch4Sm90ELi256ENS3_8TiledMMAINS3_8MMA_AtomIJNS3_4SM904GMMA27MMA_64x64x16_F32BF16BF16_SSILNSF_5MajorE0ELSH_1ELNSF_7ScaleInE1ELSI_1EEEEEENS3_6LayoutINS4_IJNS5_ILi2EEENS5_ILi1EEESN_EEENS4_IJSN_NS5_ILi0EEESP_EEEEENS4_IJNS3_10UnderscoreESS_SS_EEEEELb0EEEEEvNT_6ParamsE:
        /* <DEDUP_REMOVED lines=26> */
.L_x_7172:
        /* <DEDUP_REMOVED lines=52> */
.L_x_7175:
[----:B------:R-:W-:Y:S01]  /*04e0*/  @P0 ELECT P2, URZ, PT ;  /* 0x00000000003f082f */ /* 0x000fe20003840000 */
[----:B------:R1:W-:-:S12]  /*04f0*/  UBLKCP.S.G [UR6], [UR4], UR10 ;  /* 0x00000006040073ba */ /* 0x0003d8000800020a */
[----:B------:R-:W-:Y:S02]  /*0500*/  @P2 PLOP3.LUT P0, PT, P2, PT, PT, 0x8, 0x0 ;  /* 0x000000000000281c */ /* 0x000fe4000170e170 */
[----:B------:R-:W-:-:S11]  /*0510*/  PLOP3.LUT P2, PT, PT, PT, PT, 0x8, 0x0 ;  /* 0x000000000000781c */ /* 0x000fd60003f4e170 */
[----:B-1----:R-:W-:Y:S05]  /*0520*/  @P0 BRA.U.ANY `(.L_x_7175) ;  /* 0xfffffffd00ec0947 */ /* 0x002fea000393ffff */
.L_x_7174:
[----:B------:R-:W-:Y:S05]  /*0530*/  BSYNC B0 ;  /* 0x0000000000007941 */ /* 0x000fea0003800000 */
.L_x_7173:
[----:B------:R-:W-:Y:S01]  /*0540*/  BAR.SYNC.DEFER_BLOCKING 0x0 ;  /* 0x0000000000007b1d */ /* 0x000fe20000010000 */
[----:B------:R-:W-:Y:S02]  /*0550*/  MOV R41, 0x400 ;  /* 0x0000040000297802 */ /* 0x000fe40000000f00 */
[----:B------:R-:W-:Y:S02]  /*0560*/  CS2R R50, SRZ ;  /* 0x0000000000327805 */ /* 0x000fe4000001ff00 */
[----:B------:R-:W-:Y:S01]  /*0570*/  SHF.L.U32 R0, RZ, 0x1f, RZ ;  /* 0x0000001fff007819 */ /* 0x000fe200000006ff */
[--C-:B------:R-:W-:Y:S01]  /*0580*/  @P1 IMAD.MOV.U32 R50, RZ, RZ, R9.reuse ;  /* 0x000000ffff321224 */ /* 0x100fe200078e0009 */
[----:B------:R-:W-:Y:S02]  /*0590*/  LEA R41, R2, R41, 0x18 ;  /* 0x0000002902297211 */ /* 0x000fe400078ec0ff */
[----:B------:R-:W-:-:S07]  /*05a0*/  @P1 SHF.R.S32.HI R51, RZ, 0x1f, R9 ;  /* 0x0000001fff331819 */ /* 0x000fce0000011409 */
.L_x_7176:
        /* <DEDUP_REMOVED lines=156> */
.L_x_7178:
[----:B------:R-:W-:Y:S05]  /*0f70*/  BSYNC B0 ;  /* 0x0000000000007941 */ /* 0x000fea0003800000 */
.L_x_7177:
        /* <DEDUP_REMOVED lines=16> */
.L_x_7180:
[----:B------:R-:W-:Y:S05]  /*1080*/  BSYNC B0 ;  /* 0x0000000000007941 */ /* 0x000fea0003800000 */
.L_x_7179:
        /* <DEDUP_REMOVED lines=16> */
.L_x_7182:
[----:B------:R-:W-:Y:S05]  /*1190*/  BSYNC B0 ;  /* 0x0000000000007941 */ /* 0x000fea0003800000 */
.L_x_7181:
        /* <DEDUP_REMOVED lines=14> */
.L_x_7183:
        /* <DEDUP_REMOVED lines=16> */
.L_x_7426:


//--------------------- .text._ZN7cutlass13device_kernelIN5flash11enable_sm90INS1_16FlashAttnBwdSm90INS1_25CollectiveMainloopBwdSm90ILi2ELi2ELi2EN4cute5tupleIJNS5_1CILi1EEES8_S8_EEENS6_IJNS7_ILi128EEESA_NS7_ILi64EEEEEENS_10bfloat16_tEfNS_4arch4Sm90ELb1ELb0ELb0ELb1ELb1ELb1ELb0ELb0ELi2ELi1ELi2ELi2ELb0EEENS1_24CollectiveEpilogueBwdGQAISC_fSF_Li256ELb1ELb1EEENS1_25SingleTileBwdLPTSchedulerILb1ELi128ELb1EEEEEEEEEvNT_6ParamsE --------------------------
	.section	.text._ZN7cutlass13device_kernelIN5flash11enable_sm90INS1_16FlashAttnBwdSm90INS1_25CollectiveMainloopBwdSm90ILi2ELi2ELi2EN4cute5tupleIJNS5_1CILi1EEES8_S8_EEENS6_IJNS7_ILi128EEESA_NS7_ILi64EEEEEENS_10bfloat16_tEfNS_4arch4Sm90ELb1ELb0ELb0ELb1ELb1ELb1ELb0ELb0ELi2ELi1ELi2ELi2ELb0EEENS1_24CollectiveEpilogueBwdGQAISC_fSF_Li256ELb1ELb1EEENS1_25SingleTileBwdLPTSchedulerILb1ELi128ELb1EEEEEEEEEvNT_6ParamsE,"ax",@progbits
	.align	128
.text._ZN7cutlass13device_kernelIN5flash11enable_sm90INS1_16FlashAttnBwdSm90INS1_25CollectiveMainloopBwdSm90ILi2ELi2ELi2EN4cute5tupleIJNS5_1CILi1EEES8_S8_EEENS6_IJNS7_ILi128EEESA_NS7_ILi64EEEEEENS_10bfloat16_tEfNS_4arch4Sm90ELb1ELb0ELb0ELb1ELb1ELb1ELb0ELb0ELi2ELi1ELi2ELi2ELb0EEENS1_24CollectiveEpilogueBwdGQAISC_fSF_Li256ELb1ELb1EEENS1_25SingleTileBwdLPTSchedulerILb1ELi128ELb1EEEEEEEEEvNT_6ParamsE:
        .type           _ZN7cutlass13device_kernelIN5flash11enable_sm90INS1_16FlashAttnBwdSm90INS1_25CollectiveMainloopBwdSm90ILi2ELi2ELi2EN4cute5tupleIJNS5_1CILi1EEES8_S8_EEENS6_IJNS7_ILi128EEESA_NS7_ILi64EEEEEENS_10bfloat16_tEfNS_4arch4Sm90ELb1ELb0ELb0ELb1ELb1ELb1ELb0ELb0ELi2ELi1ELi2ELi2ELb0EEENS1_24CollectiveEpilogueBwdGQAISC_fSF_Li256ELb1ELb1EEENS1_25SingleTileBwdLPTSchedulerILb1ELi128ELb1EEEEEEEEEvNT_6ParamsE,@function
        .size           _ZN7cutlass13device_kernelIN5flash11enable_sm90INS1_16FlashAttnBwdSm90INS1_25CollectiveMainloopBwdSm90ILi2ELi2ELi2EN4cute5tupleIJNS5_1CILi1EEES8_S8_EEENS6_IJNS7_ILi128EEESA_NS7_ILi64EEEEEENS_10bfloat16_tEfNS_4arch4Sm90ELb1ELb0ELb0ELb1ELb1ELb1ELb0ELb0ELi2ELi1ELi2ELi2ELb0EEENS1_24CollectiveEpilogueBwdGQAISC_fSF_Li256ELb1ELb1EEENS1_25SingleTileBwdLPTSchedulerILb1ELi128ELb1EEEEEEEEEvNT_6ParamsE,(.L_x_7427 - _ZN7cutlass13device_kernelIN5flash11enable_sm90INS1_16FlashAttnBwdSm90INS1_25CollectiveMainloopBwdSm90ILi2ELi2ELi2EN4cute5tupleIJNS5_1CILi1EEES8_S8_EEENS6_IJNS7_ILi128EEESA_NS7_ILi64EEEEEENS_10bfloat16_tEfNS_4arch4Sm90ELb1ELb0ELb0ELb1ELb1ELb1ELb0ELb0ELi2ELi1ELi2ELi2ELb0EEENS1_24CollectiveEpilogueBwdGQAISC_fSF_Li256ELb1ELb1EEENS1_25SingleTileBwdLPTSchedulerILb1ELi128ELb1EEEEEEEEEvNT_6ParamsE)
        .other          _ZN7cutlass13device_kernelIN5flash11enable_sm90INS1_16FlashAttnBwdSm90INS1_25CollectiveMainloopBwdSm90ILi2ELi2ELi2EN4cute5tupleIJNS5_1CILi1EEES8_S8_EEENS6_IJNS7_ILi128EEESA_NS7_ILi64EEEEEENS_10bfloat16_tEfNS_4arch4Sm90ELb1ELb0ELb0ELb1ELb1ELb1ELb0ELb0ELi2ELi1ELi2ELi2ELb0EEENS1_24CollectiveEpilogueBwdGQAISC_fSF_Li256ELb1ELb1EEENS1_25SingleTileBwdLPTSchedulerILb1ELi128ELb1EEEEEEEEEvNT_6ParamsE,@"STO_CUDA_ENTRY STV_DEFAULT"
_ZN7cutlass13device_kernelIN5flash11enable_sm90INS1_16FlashAttnBwdSm90INS1_25CollectiveMainloopBwdSm90ILi2ELi2ELi2EN4cute5tupleIJNS5_1CILi1EEES8_S8_EEENS6_IJNS7_ILi128EEESA_NS7_ILi64EEEEEENS_10bfloat16_tEfNS_4arch4Sm90ELb1ELb0ELb0ELb1ELb1ELb1ELb0ELb0ELi2ELi1ELi2ELi2ELb0EEENS1_24CollectiveEpilogueBwdGQAISC_fSF_Li256ELb1ELb1EEENS1_25SingleTileBwdLPTSchedulerILb1ELi128ELb1EEEEEEEEEvNT_6ParamsE:
        /* <DEDUP_REMOVED lines=24> */
.L_x_7185:
[----:B------:R-:W-:Y:S05]  /*0180*/  BSYNC B0 ;  /* 0x0000000000007941 */ /* 0x000fea0003800000 */
.L_x_7184:
        /* <DEDUP_REMOVED lines=37> */
.L_x_7186:
        /* <DEDUP_REMOVED lines=22> */
.L_x_7187:
[----:B------:R-:W-:Y:S01]  /*0540*/  PLOP3.LUT P0, PT, PT, PT, UP0, 0x80, 0x0 ;  /* 0x000000000000781c */ /* 0x000fe20003f0f008 */
[----:B------:R-:W-:Y:S01]  /*0550*/  NOP ;  /* 0x0000000000007918 */ /* 0x000fe20000000000 */
[----:B------:R-:W-:Y:S01]  /*0560*/  ULDC.64 UR38, c[0x0][0x208] ;  /* 0x0000820000267ab9 */ /* 0x000fe20000000a00 */
[----:B------:R-:W-:Y:S01]  /*0570*/  BSSY B6, `(.L_x_7188) ;  /* 0x0000df3000067945 */ /* 0x000fe20003800000 */
[----:B-12-4-:R-:W-:Y:S09]  /*0580*/  BAR.SYNC.DEFER_BLOCKING 0x0 ;  /* 0x0000000000007b1d */ /* 0x016ff20000010000 */
[----:B------:R-:W-:Y:S05]  /*0590*/  @!P0 BRA `(.L_x_7189) ;  /* 0x0000009800dc8947 */ /* 0x000fea0003800000 */
.L_x_7190:
        /* <DEDUP_REMOVED lines=32> */
.L_x_7191:
[----:B------:R-:W-:Y:S01]  /*07a0*/  ULDC UR8, c[0x0][0x8cc] ;  /* 0x0002330000087ab9 */ /* 0x000fe20000000800 */
[----:B------:R-:W-:Y:S01]  /*07b0*/  UMOV UR7, UR9 ;  /* 0x0000000900077c82 */ /* 0x000fe20008000000 */
[----:B------:R-:W-:-:S11]  /*07c0*/  UISETP.NE.AND UP0, UPT, UR8, 0x1, UPT ;  /* 0x000000010800788c */ /* 0x000fd6000bf05270 */
[----:B------:R-:W-:Y:S02]  /*07d0*/  @UP0 ULDC.64 UR10, c[0x0][0x8d0] ;  /* 0x00023400000a0ab9 */ /* 0x000fe40000000a00 */
[----:B------:R-:W-:-:S04]  /*07e0*/  UIMAD.WIDE.U32 UR4, UR9, UR10, URZ ;  /* 0x0000000a090472a5 */ /* 0x000fc8000f8e003f */
[----:B------:R-:W-:-:S04]  /*07f0*/  @UP0 USHF.R.U32.HI UR7, URZ, UR11, UR5 ;  /* 0x0000000b3f070299 */ /* 0x000fc80008011605 */
[----:B------:R-:W-:-:S12]  /*0800*/  UIMAD UR4, UR7, UR8, URZ ;  /* 0x00000008070472a4 */ /* 0x000fd8000f8e023f */
.L_x_7192:
        /* <DEDUP_REMOVED lines=23> */
.L_x_7193:
        /* <DEDUP_REMOVED lines=14> */
.L_x_7195:
[----:B------:R-:W-:-:S05]  /*0a60*/  ULDC UR4, c[0x0][0x8f4] ;  /* 0x00023d0000047ab9 */ /* 0x000fca0000000800 */
.L_x_7194:
        /* <DEDUP_REMOVED lines=24> */
.L_x_7197:
        /* <DEDUP_REMOVED lines=14> */
.L_x_7198:
        /* <DEDUP_REMOVED lines=11> */
.L_x_7199:
        /* <DEDUP_REMOVED lines=13> */
.L_x_7200:
        /* <DEDUP_REMOVED lines=68> */
.L_x_7203:
        /* <DEDUP_REMOVED lines=15> */
.L_x_7202:
        /* <DEDUP_REMOVED lines=22> */
.L_x_7205:
        /* <DEDUP_REMOVED lines=15> */
.L_x_7204:
[----:B------:R-:W-:Y:S01]  /*15d0*/  SHF.R.S32.HI R5, RZ, 0x1f, R16 ;  /* 0x0000001fff057819 */ /* 0x000fe20000011410 */
[----:B------:R-:W-:-:S03]  /*15e0*/  UMOV UR4, 0xffffffff ;  /* 0xffffffff00047882 */ /* 0x000fc60000000000 */
[----:B------:R-:W-:-:S04]  /*15f0*/  LEA.HI R0, R5, R16, RZ, 0x7 ;  /* 0x0000001005007211 */ /* 0x000fc800078f38ff */
[----:B------:R-:W-:Y:S01]  /*1600*/  SHF.R.S32.HI R13, RZ, 0x7, R0 ;  /* 0x00000007ff0d7819 */ /* 0x000fe20000011400 */
[----:B------:R-:W-:Y:S06]  /*1610*/  BRA.DIV UR4, `(.L_x_7206) ;  /* 0x000000ce04a87947 */ /* 0x000fec000b800000 */
[----:B------:R1:W2:Y:S02]  /*1620*/  SHFL.IDX PT, R14, R13, RZ, 0x1f ;  /* 0x00001fff0d0e7589 */ /* 0x0002a400000e0000 */
.L_x_7334:
        /* <DEDUP_REMOVED lines=24> */
.L_x_7207:
        /* <DEDUP_REMOVED lines=159> */
.L_x_7220:
[----:B------:R-:W-:-:S06]  /*21a0*/  ULOP3.LUT UR4, UR36, 0x1, URZ, 0xfc, !UPT ;  /* 0x0000000124047892 */ /* 0x000fcc000f8efc3f */
[----:B---3--:R-:W-:-:S05]  /*21b0*/  IMAD.U32 R5, RZ, RZ, UR4 ;  /* 0x00000004ff057e24 */ /* 0x008fca000f8e00ff */
[----:B------:R-:W-:-:S13]  /*21c0*/  ISETP.NE.AND P0, PT, R5, 0x3, PT ;  /* 0x000000030500780c */ /* 0x000fda0003f05270 */
[----:B------:R-:W-:Y:S05]  /*21d0*/  @!P0 BRA `(.L_x_7210) ;  /* 0x0000000000048947 */ /* 0x000fea0003800000 */
[----:B------:R-:W-:Y:S01]  /*21e0*/  BPT.TRAP 0x1 ;  /* 0x000000040000795c */ /* 0x000fe20000300000 */
.L_x_7210:
[----:B------:R-:W-:Y:S01]  /*21f0*/  IMAD R6, R0, 0x8, R236 ;  /* 0x0000000800067824 */ /* 0x000fe200078e02ec */
[----:B------:R-:W-:-:S04]  /*2200*/  SHF.L.U32 R21, R4, 0x1f, RZ ;  /* 0x0000001f04157819 */ /* 0x000fc800000006ff */
[----:B------:R1:W2:Y:S01]  /*2210*/  SYNCS.PHASECHK.TRANS64.TRYWAIT P1, [R6+URZ+0x30c10], R21 ;  /* 0x030c1015060075a7 */ /* 0x0002a2000802017f */
[----:B------:R-:W-:Y:S05]  /*2220*/  @!P0 BRA `(.L_x_7211) ;  /* 0x0000000000048947 */ /* 0x000fea0003800000 */
[----:B------:R-:W-:Y:S01]  /*2230*/  BPT.TRAP 0x1 ;  /* 0x000000040000795c */ /* 0x000fe20000300000 */
.L_x_7211:
[----:B------:R-:W-:-:S05]  /*2240*/  VIADD R5, R236, 0x10000 ;  /* 0x00010000ec057836 */ /* 0x000fca0000000000 */
[----:B------:R-:W-:-:S04]  /*2250*/  SHF.R.U32.HI R5, RZ, 0x4, R5 ;  /* 0x00000004ff057819 */ /* 0x000fc80000011605 */
[----:B------:R-:W-:Y:S01]  /*2260*/  LOP3.LUT R5, R5, 0x3fff, RZ, 0xc0, !PT ;  /* 0x00003fff05057812 */ /* 0x000fe200078ec0ff */
[----:B--2---:R-:W-:Y:S06]  /*2270*/  @P1 BRA `(.L_x_7212) ;  /* 0x0000000000081947 */ /* 0x004fec0003800000 */
[----:B------:R-:W2:Y:S02]  /*2280*/  SYNCS.PHASECHK.TRANS64.TRYWAIT P1, [R6+URZ+0x30c10], R21 ;  /* 0x030c1015060075a7 */ /* 0x000ea4000802017f */
[----:B--2---:R-:W-:Y:S05]  /*2290*/  @!P1 BRA `(.L_x_7213) ;  /* 0x000000c000b89947 */ /* 0x004fea0003800000 */
.L_x_7212:
        /* <DEDUP_REMOVED lines=64> */
.L_x_7214:
[----:B------:R1:W1:Y:S01]  /*26a0*/  SYNCS.PHASECHK.TRANS64.TRYWAIT P1, [R6+URZ+0x30c30], R21 ;  /* 0x030c3015060075a7 */ /* 0x000262000802017f */
[----:B------:R-:W-:Y:S05]  /*26b0*/  @!P0 BRA `(.L_x_7215) ;  /* 0x0000000000048947 */ /* 0x000fea0003800000 */
[----:B------:R-:W-:Y:S01]  /*26c0*/  BPT.TRAP 0x1 ;  /* 0x000000040000795c */ /* 0x000fe20000300000 */
.L_x_7215:
[----:B------:R-:W-:-:S05]  /*26d0*/  VIADD R15, R236, 0x18000 ;  /* 0x00018000ec0f7836 */ /* 0x000fca0000000000 */
[----:B------:R-:W-:-:S04]  /*26e0*/  SHF.R.U32.HI R15, RZ, 0x4, R15 ;  /* 0x00000004ff0f7819 */ /* 0x000fc8000001160f */
[----:B------:R-:W-:-:S04]  /*26f0*/  LOP3.LUT R15, R15, 0x3fff, RZ, 0xc0, !PT ;  /* 0x00003fff0f0f7812 */ /* 0x000fc800078ec0ff */
[----:B------:R-:W-:Y:S01]  /*2700*/  LOP3.LUT R17, R15, 0x10000, RZ, 0xfc, !PT ;  /* 0x000100000f117812 */ /* 0x000fe200078efcff */
[----:B-1----:R-:W-:Y:S06]  /*2710*/  @P1 BRA `(.L_x_7216) ;  /* 0x0000000000081947 */ /* 0x002fec0003800000 */
[----:B------:R-:W1:Y:S02]  /*2720*/  SYNCS.PHASECHK.TRANS64.TRYWAIT P1, [R6+URZ+0x30c30], R21 ;  /* 0x030c3015060075a7 */ /* 0x000e64000802017f */
[----:B-1----:R-:W-:Y:S05]  /*2730*/  @!P1 BRA `(.L_x_7217) ;  /* 0x000000bc00a49947 */ /* 0x002fea0003800000 */
.L_x_7216:
        /* <DEDUP_REMOVED lines=50> */
[----:B---3--:R-:W-:Y:S01]  /*2a60*/  SHFL.IDX PT, R223, R14, R230, 0x1f ;  /* 0x00001fe60edf7589 */ /* 0x008fe200000e0000 */
[----:B------:R-:W-:Y:S02]  /*2a70*/  FSEL R100, R100, -INF , !P5 ;  /* 0xff80000064647808 */ /* 0x000fe40006800000 */
[----:B------:R-:W-:Y:S01]  /*2a80*/  FSEL R101, R101, -INF , !P6 ;  /* 0xff80000065657808 */ /* 0x000fe20007000000 */
[----:B------:R-:W-:Y:S01]  /*2a90*/  SHFL.IDX PT, R226, R11, R234, 0x1f ;  /* 0x00001fea0be27589 */ /* 0x000fe200000e0000 */
        /* <DEDUP_REMOVED lines=60> */
[----:B------:R-:W2:Y:S01]  /*2e60*/  SHFL.IDX PT, R90, R10, R230, 0x1f ;  /* 0x00001fe60a5a7589 */ /* 0x000ea200000e0000 */
        /* <DEDUP_REMOVED lines=11> */
[----:B------:R1:W3:Y:S01]  /*2f20*/  MUFU.EX2 R216, R88 ;  /* 0x0000005800d87308 */ /* 0x0002e20000000800 */
[----:B------:R-:W-:Y:S01]  /*2f30*/  FSEL R144, R144, -INF , !P3 ;  /* 0xff80000090907808 */ /* 0x000fe20005800000 */
[----:B------:R-:W-:Y:S01]  /*2f40*/  FFMA.FTZ R222, R98, UR10, -R222 ;  /* 0x0000000a62de7c23 */ /* 0x000fe200080108de */
[----:B------:R-:W-:Y:S01]  /*2f50*/  FSEL R148, R148, -INF , !P5 ;  /* 0xff80000094947808 */ /* 0x000fe20006800000 */
[----:B------:R-:W-:Y:S01]  /*2f60*/  SHFL.IDX PT, R98, R14, R233, 0x1f ;  /* 0x00001fe90e627589 */ /* 0x000fe200000e0000 */
[----:B------:R-:W-:Y:S01]  /*2f70*/  FSEL R218, R91, -INF , !P1 ;  /* 0xff8000005bda7808 */ /* 0x000fe20004800000 */
[----:B------:R-:W-:Y:S01]  /*2f80*/  UIADD3 UR6, UR8, 0x4, URZ ;  /* 0x0000000408067890 */ /* 0x000fe2000fffe03f */
[C---:B------:R-:W-:Y:S01]  /*2f90*/  ISETP.GT.AND P3, PT, R18.reuse, 0x9, PT ;  /* 0x000000091200780c */ /* 0x040fe20003f64270 */
[----:B------:R4:W5:Y:S01]  /*2fa0*/  SHFL.IDX PT, R91, R10, R231, 0x1f ;  /* 0x00001fe70a5b7589 */ /* 0x00096200000e0000 */
[C---:B------:R-:W-:Y:S01]  /*2fb0*/  ISETP.GT.AND P5, PT, R18.reuse, 0x11, PT ;  /* 0x000000111200780c */ /* 0x040fe20003fa4270 */
[----:B------:R-:W-:Y:S01]  /*2fc0*/  UIADD3 UR4, UR9, 0x4, URZ ;  /* 0x0000000409047890 */ /* 0x000fe2000fffe03f */
[C---:B------:R-:W-:Y:S01]  /*2fd0*/  ISETP.GT.AND P6, PT, R18.reuse, 0x18, PT ;  /* 0x000000181200780c */ /* 0x040fe20003fc4270 */
[----:B--2---:R-:W-:Y:S01]  /*2fe0*/  FFMA.FTZ R101, R101, UR10, -R90 ;  /* 0x0000000a65657c23 */ /* 0x004fe2000801085a */
[----:B------:R-:W-:Y:S01]  /*2ff0*/  ISETP.GT.AND P1, PT, R18, 0x19, PT ;  /* 0x000000191200780c */ /* 0x000fe20003f24270 */
[----:B------:R-:W2:Y:S01]  /*3000*/  SHFL.IDX PT, R94, R14, R237, 0x1f ;  /* 0x00001fed0e5e7589 */ /* 0x000ea200000e0000 */
[----:B------:R-:W-:Y:S01]  /*3010*/  FSEL R95, R95, -INF , !P3 ;  /* 0xff8000005f5f7808 */ /* 0x000fe20005800000 */
[----:B------:R-:W-:Y:S01]  /*3020*/  UMOV UR7, 0x40000040 ;  /* 0x4000004000077882 */ /* 0x000fe20000000000 */
[----:B------:R-:W-:Y:S01]  /*3030*/  FSEL R99, R99, -INF , !P5 ;  /* 0xff80000063637808 */ /* 0x000fe20006800000 */
[----:B----4-:R-:W-:Y:S01]  /*3040*/  MUFU.EX2 R10, R21 ;  /* 0x00000015000a7308 */ /* 0x010fe20000000800 */
[----:B------:R-:W-:Y:S01]  /*3050*/  FSEL R102, R102, -INF , !P6 ;  /* 0xff80000066667808 */ /* 0x000fe20007000000 */
[----:B------:R-:W-:Y:S01]  /*3060*/  UMOV UR5, 0x40000040 ;  /* 0x4000004000057882 */ /* 0x000fe20000000000 */
[----:B------:R-:W-:Y:S01]  /*3070*/  FSEL R103, R103, -INF , !P1 ;  /* 0xff80000067677808 */ /* 0x000fe20004800000 */
[----:B-1----:R-:W-:Y:S01]  /*3080*/  FFMA.FTZ R88, R108, UR10, -R96 ;  /* 0x0000000a6c587c23 */ /* 0x002fe20008010860 */
[C---:B------:R-:W-:Y:S01]  /*3090*/  ISETP.GT.AND P2, PT, R18.reuse, 0x20, PT ;  /* 0x000000201200780c */ /* 0x040fe20003f44270 */
[----:B------:R-:W-:Y:S01]  /*30a0*/  SHFL.IDX PT, R108, R14, R231, 0x1f ;  /* 0x00001fe70e6c7589 */ /* 0x000fe200000e0000 */
[C---:B------:R-:W-:Y:S01]  /*30b0*/  ISETP.GT.AND P3, PT, R18.reuse, 0x21, PT ;  /* 0x000000211200780c */ /* 0x040fe20003f64270 */
[----:B------:R1:W-:Y:S01]  /*30c0*/  MUFU.EX2 R21, R101 ;  /* 0x0000006500157308 */ /* 0x0003e20000000800 */
[----:B------:R-:W-:Y:S01]  /*30d0*/  ISETP.GT.AND P4, PT, R18, 0x28, PT ;  /* 0x000000281200780c */ /* 0x000fe20003f84270 */
[----:B------:R-:W-:Y:S01]  /*30e0*/  FFMA.FTZ R218, R218, UR10, -R19 ;  /* 0x0000000adada7c23 */ /* 0x000fe20008010813 */
[C---:B------:R-:W-:Y:S01]  /*30f0*/  ISETP.GT.AND P5, PT, R18.reuse, 0x29, PT ;  /* 0x000000291200780c */ /* 0x040fe20003fa4270 */
[----:B------:R-:W-:Y:S01]  /*3100*/  FFMA.FTZ R19, R97, UR10, -R89 ;  /* 0x0000000a61137c23 */ /* 0x000fe20008010859 */
[----:B------:R-:W-:Y:S01]  /*3110*/  ISETP.GT.AND P6, PT, R18, 0x30, PT ;  /* 0x000000301200780c */ /* 0x000fe20003fc4270 */
[----:B-----5:R-:W-:Y:S01]  /*3120*/  FFMA.FTZ R20, R100, UR10, -R91 ;  /* 0x0000000a64147c23 */ /* 0x020fe2000801085b */
[----:B------:R-:W-:Y:S01]  /*3130*/  ISETP.GT.AND P1, PT, R18, 0x31, PT ;  /* 0x000000311200780c */ /* 0x000fe20003f24270 */
[----:B------:R-:W4:Y:S01]  /*3140*/  SHFL.IDX PT, R97, R14, R234, 0x1f ;  /* 0x00001fea0e617589 */ /* 0x000f2200000e0000 */
[----:B------:R-:W-:Y:S01]  /*3150*/  FSEL R106, R106, -INF , !P2 ;  /* 0xff8000006a6a7808 */ /* 0x000fe20005000000 */
[----:B-1----:R-:W-:Y:S01]  /*3160*/  FFMA.FTZ R101, R120, UR10, -R224 ;  /* 0x0000000a78657c23 */ /* 0x002fe200080108e0 */
[----:B------:R-:W-:Y:S01]  /*3170*/  FSEL R107, R107, -INF , !P3 ;  /* 0xff8000006b6b7808 */ /* 0x000fe20005800000 */
[----:B------:R-:W1:Y:S01]  /*3180*/  SHFL.IDX PT, R120, R11, R233, 0x1f ;  /* 0x00001fe90b787589 */ /* 0x000e6200000e0000 */
[----:B------:R-:W-:Y:S01]  /*3190*/  FSEL R110, R110, -INF , !P4 ;  /* 0xff8000006e6e7808 */ /* 0x000fe20006000000 */
[--C-:B--2---:R-:W-:Y:S01]  /*31a0*/  FFMA.FTZ R23, R105, UR10, -R94.reuse ;  /* 0x0000000a69177c23 */ /* 0x104fe2000801085e */
[----:B------:R-:W-:Y:S01]  /*31b0*/  FSEL R111, R111, -INF , !P5 ;  /* 0xff8000006f6f7808 */ /* 0x000fe20006800000 */
[----:B------:R-:W-:Y:S01]  /*31c0*/  SHFL.IDX PT, R92, R14, R8, 0x1f ;  /* 0x00001f080e5c7589 */ /* 0x000fe200000e0000 */
[----:B------:R-:W-:Y:S01]  /*31d0*/  FSEL R114, R114, -INF , !P6 ;  /* 0xff80000072727808 */ /* 0x000fe20007000000 */
[----:B------:R-:W-:Y:S01]  /*31e0*/  FFMA.FTZ R107, R107, UR10, -R94 ;  /* 0x0000000a6b6b7c23 */ /* 0x000fe2000801085e */
[----:B------:R-:W-:Y:S01]  /*31f0*/  FSEL R115, R115, -INF , !P1 ;  /* 0xff80000073737808 */ /* 0x000fe20004800000 */
[----:B------:R-:W2:Y:S01]  /*3200*/  SHFL.IDX PT, R100, R14, R232, 0x1f ;  /* 0x00001fe80e647589 */ /* 0x000ea200000e0000 */
[----:B------:R-:W-:Y:S01]  /*3210*/  ISETP.GT.AND P2, PT, R18, 0x38, PT ;  /* 0x000000381200780c */ /* 0x000fe20003f44270 */
[----:B------:R-:W-:Y:S01]  /*3220*/  FFMA.FTZ R110, R110, UR10, -R96 ;  /* 0x0000000a6e6e7c23 */ /* 0x000fe20008010860 */
[----:B------:R-:W-:Y:S01]  /*3230*/  ISETP.GT.AND P3, PT, R18, 0x39, PT ;  /* 0x000000391200780c */ /* 0x000fe20003f64270 */
[----:B------:R-:W-:Y:S01]  /*3240*/  FFMA.FTZ R114, R114, UR10, -R98 ;  /* 0x0000000a72727c23 */ /* 0x000fe20008010862 */
[C---:B------:R-:W-:Y:S01]  /*3250*/  ISETP.GT.AND P4, PT, R18.reuse, 0x40, PT ;  /* 0x000000401200780c */ /* 0x040fe20003f84270 */
[----:B------:R-:W-:Y:S01]  /*3260*/  MUFU.EX2 R17, R17 ;  /* 0x0000001100117308 */ /* 0x000fe20000000800 */
[----:B------:R-:W-:-:S02]  /*3270*/  ISETP.GT.AND P5, PT, R18, 0x41, PT ;  /* 0x000000411200780c */ /* 0x000fc40003fa4270 */
[C---:B------:R-:W-:Y:S02]  /*3280*/  ISETP.GT.AND P6, PT, R18.reuse, 0x48, PT ;  /* 0x000000481200780c */ /* 0x040fe40003fc4270 */
[----:B------:R-:W-:Y:S01]  /*3290*/  ISETP.GT.AND P1, PT, R18, 0x49, PT ;  /* 0x000000491200780c */ /* 0x000fe20003f24270 */
[----:B----4-:R-:W-:Y:S01]  /*32a0*/  FFMA.FTZ R111, R111, UR10, -R97 ;  /* 0x0000000a6f6f7c23 */ /* 0x010fe20008010861 */
[----:B------:R-:W-:Y:S01]  /*32b0*/  FSEL R118, R118, -INF , !P2 ;  /* 0xff80000076767808 */ /* 0x000fe20005000000 */
[----:B------:R-:W-:Y:S02]  /*32c0*/  WARPGROUP.DEPBAR.LE gsb0, 0x0 ;  /* 0x00008000000079c5 */ /* 0x000fe40000010000 */
[----:B------:R-:W-:Y:S01]  /*32d0*/  FSEL R119, R119, -INF , !P3 ;  /* 0xff80000077777808 */ /* 0x000fe20005800000 */
[----:B------:R-:W-:Y:S01]  /*32e0*/  WARPGROUP.ARRIVE ;  /* 0x00000000000079c5 */ /* 0x000fe20000000000 */
[----:B------:R-:W-:Y:S01]  /*32f0*/  FSEL R122, R122, -INF , !P4 ;  /* 0xff8000007a7a7808 */ /* 0x000fe20006000000 */
[----:B-1----:R-:W-:Y:S01]  /*3300*/  FFMA.FTZ R96, R128, UR10, -R120 ;  /* 0x0000000a80607c23 */ /* 0x002fe20008010878 */
[----:B------:R-:W-:Y:S01]  /*3310*/  FSEL R123, R123, -INF , !P5 ;  /* 0xff8000007b7b7808 */ /* 0x000fe20006800000 */
[----:B------:R-:W1:Y:S01]  /*3320*/  SHFL.IDX PT, R128, R13, R8, 0x1f ;  /* 0x00001f080d807589 */ /* 0x000e6200000e0000 */
[----:B------:R-:W-:Y:S01]  /*3330*/  FSEL R126, R126, -INF , !P6 ;  /* 0xff8000007e7e7808 */ /* 0x000fe20007000000 */
[----:B------:R-:W-:Y:S01]  /*3340*/  HGMMA.64x128x16.F32.BF16 R24, gdesc[UR4], R24, gsb0 ;  /* 0x01e00000041879f0 */ /* 0x000fe20008001818 */
[----:B------:R-:W-:Y:S01]  /*3350*/  FSEL R127, R127, -INF , !P1 ;  /* 0xff8000007f7f7808 */ /* 0x000fe20004800000 */
[----:B--2---:R-:W-:Y:S01]  /*3360*/  FFMA.FTZ R115, R115, UR10, -R100 ;  /* 0x0000000a73737c23 */ /* 0x004fe20008010864 */
[----:B------:R-:W-:Y:S01]  /*3370*/  ISETP.GT.AND P2, PT, R18, 0x50, PT ;  /* 0x000000501200780c */ /* 0x000fe20003f44270 */
[----:B------:R-:W-:Y:S01]  /*3380*/  FFMA.FTZ R22, R104, UR10, -R92 ;  /* 0x0000000a68167c23 */ /* 0x000fe2000801085c */
        /* <DEDUP_REMOVED lines=8> */
[----:B------:R-:W-:Y:S01]  /*3410*/  ISETP.GT.AND P1, PT, R18, 0x61, PT ;  /* 0x000000611200780c */ /* 0x000fe20003f24270 */
[----:B------:R-:W-:Y:S01]  /*3420*/  FFMA.FTZ R118, R118, UR10, -R108 ;  /* 0x0000000a76767c23 */ /* 0x000fe2000801086c */
[----:B------:R-:W-:Y:S01]  /*3430*/  FSEL R130, R130, -INF , !P2 ;  /* 0xff80000082827808 */ /* 0x000fe20005000000 */
        /* <DEDUP_REMOVED lines=8> */
[C---:B------:R-:W-:Y:S01]  /*34c0*/  ISETP.GT.AND P2, PT, R18.reuse, 0x68, PT ;  /* 0x000000681200780c */ /* 0x040fe20003f44270 */
[----:B------:R-:W-:Y:S01]  /*34d0*/  MUFU.EX2 R218, R218 ;  /* 0x000000da00da7308 */ /* 0x000fe20000000800 */
[C---:B------:R-:W-:Y:S02]  /*34e0*/  ISETP.GT.AND P3, PT, R18.reuse, 0x69, PT ;  /* 0x000000691200780c */ /* 0x040fe40003f64270 */
[C---:B------:R-:W-:Y:S02]  /*34f0*/  ISETP.GT.AND P4, PT, R18.reuse, 0x70, PT ;  /* 0x000000701200780c */ /* 0x040fe40003f84270 */
[----:B------:R-:W-:-:S02]  /*3500*/  ISETP.GT.AND P5, PT, R18, 0x71, PT ;  /* 0x000000711200780c */ /* 0x000fc40003fa4270 */
[C---:B------:R-:W-:Y:S01]  /*3510*/  ISETP.GT.AND P6, PT, R18.reuse, 0x78, PT ;  /* 0x000000781200780c */ /* 0x040fe20003fc4270 */
[----:B------:R-:W-:Y:S01]  /*3520*/  MUFU.EX2 R96, R96 ;  /* 0x0000006000607308 */ /* 0x000fe20000000800 */
[----:B------:R-:W-:Y:S01]  /*3530*/  ISETP.GT.AND P1, PT, R18, 0x79, PT ;  /* 0x000000791200780c */ /* 0x000fe20003f24270 */
[--C-:B------:R-:W-:Y:S01]  /*3540*/  FFMA.FTZ R18, R93, UR10, -R221.reuse ;  /* 0x0000000a5d127c23 */ /* 0x100fe200080108dd */
[----:B------:R-:W-:Y:S01]  /*3550*/  FFMA.FTZ R221, R95, UR10, -R221 ;  /* 0x0000000a5fdd7c23 */ /* 0x000fe200080108dd */
[----:B------:R-:W-:Y:S01]  /*3560*/  FFMA.FTZ R95, R112, UR10, -R98 ;  /* 0x0000000a705f7c23 */ /* 0x000fe20008010862 */
[----:B------:R-:W-:Y:S01]  /*3570*/  FFMA.FTZ R112, R102, UR10, -R91 ;  /* 0x0000000a66707c23 */ /* 0x000fe2000801085b */
[----:B------:R-:W-:Y:S01]  /*3580*/  FFMA.FTZ R91, R116, UR10, -R108 ;  /* 0x0000000a745b7c23 */ /* 0x000fe2000801086c */
[----:B------:R-:W-:Y:S01]  /*3590*/  FFMA.FTZ R93, R109, UR10, -R97 ;  /* 0x0000000a6d5d7c23 */ /* 0x000fe20008010861 */
[----:B------:R-:W2:Y:S01]  /*35a0*/  SHFL.IDX PT, R116, R11, R237, 0x1f ;  /* 0x00001fed0b747589 */ /* 0x000ea200000e0000 */
[----:B------:R4:W-:Y:S01]  /*35b0*/  MUFU.EX2 R14, R95 ;  /* 0x0000005f000e7308 */ /* 0x0009e20000000800 */
[----:B------:R-:W-:Y:S01]  /*35c0*/  FFMA.FTZ R109, R99, UR10, -R89 ;  /* 0x0000000a636d7c23 */ /* 0x000fe20008010859 */
[----:B------:R-:W-:Y:S01]  /*35d0*/  FFMA.FTZ R99, R113, UR10, -R100 ;  /* 0x0000000a71637c23 */ /* 0x000fe20008010864 */
[----:B------:R-:W-:Y:S01]  /*35e0*/  FFMA.FTZ R113, R103, UR10, -R90 ;  /* 0x0000000a67717c23 */ /* 0x000fe2000801085a */
[----:B-1----:R-:W-:-:S02]  /*35f0*/  FFMA.FTZ R100, R136, UR10, -R128 ;  /* 0x0000000a88647c23 */ /* 0x002fc40008010880 */
[----:B------:R-:W-:Y:S02]  /*3600*/  SHFL.IDX PT, R136, R13, R234, 0x1f ;  /* 0x00001fea0d887589 */ /* 0x000fe400000e0000 */
[----:B------:R1:W-:Y:S01]  /*3610*/  MUFU.EX2 R90, R99 ;  /* 0x00000063005a7308 */ /* 0x0003e20000000800 */
[----:B----4-:R-:W-:Y:S02]  /*3620*/  FFMA.FTZ R95, R124, UR10, -R225 ;  /* 0x0000000a7c5f7c23 */ /* 0x010fe400080108e1 */
[----:B------:R-:W4:Y:S05]  /*3630*/  SHFL.IDX PT, R124, R11, R231, 0x1f ;  /* 0x00001fe70b7c7589 */ /* 0x000f2a00000e0000 */
[----:B------:R5:W-:Y:S01]  /*3640*/  MUFU.EX2 R89, R93 ;  /* 0x0000005d00597308 */ /* 0x000be20000000800 */
[----:B-1----:R-:W-:-:S02]  /*3650*/  FFMA.FTZ R99, R125, UR10, -R226 ;  /* 0x0000000a7d637c23 */ /* 0x002fc400080108e2 */
[----:B------:R-:W-:Y:S01]  /*3660*/  SHFL.IDX PT, R125, R11, R230, 0x1f ;  /* 0x00001fe60b7d7589 */ /* 0x000fe200000e0000 */
[----:B--2---:R-:W-:-:S04]  /*3670*/  FFMA.FTZ R121, R121, UR10, -R116 ;  /* 0x0000000a79797c23 */ /* 0x004fc80008010874 */
[----:B------:R-:W-:Y:S01]  /*3680*/  MUFU.EX2 R220, R220 ;  /* 0x000000dc00dc7308 */ /* 0x000fe20000000800 */
[----:B-----5:R-:W-:Y:S01]  /*3690*/  FFMA.FTZ R93, R117, UR10, -R223 ;  /* 0x0000000a755d7c23 */ /* 0x020fe200080108df */
[----:B------:R-:W-:-:S06]  /*36a0*/  FFMA.FTZ R117, R106, UR10, -R92 ;  /* 0x0000000a6a757c23 */ /* 0x000fcc000801085c */
[----:B------:R1:W-:Y:S01]  /*36b0*/  MUFU.EX2 R94, R121 ;  /* 0x00000079005e7308 */ /* 0x0003e20000000800 */
[----:B----4-:R-:W-:Y:S02]  /*36c0*/  FFMA.FTZ R98, R132, UR10, -R124 ;  /* 0x0000000a84627c23 */ /* 0x010fe4000801087c */
[----:B------:R-:W2:Y:S05]  /*36d0*/  SHFL.IDX PT, R132, R13, R235, 0x1f ;  /* 0x00001feb0d847589 */ /* 0x000eaa00000e0000 */
[----:B------:R-:W-:Y:S01]  /*36e0*/  MUFU.EX2 R92, R93 ;  /* 0x0000005d005c7308 */ /* 0x000fe20000000800 */
[----:B-1----:R1:W4:Y:S07]  /*36f0*/  SHFL.IDX PT, R121, R11, R232, 0x1f ;  /* 0x00001fe80b797589 */ /* 0x00232e00000e0000 */
[----:B------:R-:W-:Y:S08]  /*3700*/  MUFU.EX2 R93, R101 ;  /* 0x00000065005d7308 */ /* 0x000ff00000000800 */
[----:B-1----:R1:W-:Y:S01]  /*3710*/  MUFU.EX2 R11, R99 ;  /* 0x00000063000b7308 */ /* 0x0023e20000000800 */
[----:B--2---:R-:W-:-:S02]  /*3720*/  FFMA.FTZ R102, R140, UR10, -R132 ;  /* 0x0000000a8c667c23 */ /* 0x004fc40008010884 */
[----:B------:R-:W-:Y:S05]  /*3730*/  SHFL.IDX PT, R140, R13, R230, 0x1f ;  /* 0x00001fe60d8c7589 */ /* 0x000fea00000e0000 */
[----:B------:R-:W-:Y:S01]  /*3740*/  MUFU.EX2 R19, R19 ;  /* 0x0000001300137308 */ /* 0x000fe20000000800 */
[----:B----4-:R-:W-:Y:S01]  /*3750*/  FFMA.FTZ R97, R129, UR10, -R121 ;  /* 0x0000000a81617c23 */ /* 0x010fe20008010879 */
[----:B-1----:R-:W-:Y:S01]  /*3760*/  FFMA.FTZ R99, R133, UR10, -R125 ;  /* 0x0000000a85637c23 */ /* 0x002fe2000801087d */
[----:B------:R-:W1:Y:S04]  /*3770*/  SHFL.IDX PT, R129, R13, R237, 0x1f ;  /* 0x00001fed0d817589 */ /* 0x000e6800000e0000 */
[----:B------:R-:W-:Y:S01]  /*3780*/  SHFL.IDX PT, R133, R13, R233, 0x1f ;  /* 0x00001fe90d857589 */ /* 0x000fe200000e0000 */
[----:B------:R-:W-:Y:S01]  /*3790*/  MUFU.EX2 R20, R20 ;  /* 0x0000001400147308 */ /* 0x000fe20000000800 */
[----:B------:R-:W-:-:S07]  /*37a0*/  FFMA.FTZ R105, R148, UR10, -R227 ;  /* 0x0000000a94697c23 */ /* 0x000fce00080108e3 */
[----:B------:R-:W-:Y:S08]  /*37b0*/  MUFU.EX2 R222, R222 ;  /* 0x000000de00de7308 */ /* 0x000ff00000000800 */
[----:B------:R-:W-:Y:S01]  /*37c0*/  MUFU.EX2 R23, R23 ;  /* 0x0000001700177308 */ /* 0x000fe20000000800 */
[----:B------:R-:W-:Y:S02]  /*37d0*/  WARPGROUP.DEPBAR.LE gsb0, 0x0 ;  /* 0x00008000000079c5 */ /* 0x000fe40000010000 */
[----:B-1----:R-:W-:Y:S01]  /*37e0*/  FFMA.FTZ R101, R137, UR10, -R129 ;  /* 0x0000000a89657c23 */ /* 0x002fe20008010881 */
[----:B------:R-:W-:Y:S01]  /*37f0*/  WARPGROUP.ARRIVE ;  /* 0x00000000000079c5 */ /* 0x000fe20000000000 */
[----:B------:R1:W2:Y:S01]  /*3800*/  SHFL.IDX PT, R137, R13, R232, 0x1f ;  /* 0x00001fe80d897589 */ /* 0x0002a200000e0000 */
[----:B------:R-:W-:Y:S01]  /*3810*/  FFMA.FTZ R135, R135, UR10, -R125 ;  /* 0x0000000a87877c23 */ /* 0x000fe2000801087d */
[----:B------:R-:W-:Y:S01]  /*3820*/  FSEL R108, R147, -INF , !P5 ;  /* 0xff800000936c7808 */ /* 0x000fe20006800000 */
[----:B------:R-:W-:Y:S01]  /*3830*/  FFMA.FTZ R123, R123, UR10, -R116 ;  /* 0x0000000a7b7b7c23 */ /* 0x000fe20008010874 */
[----:B------:R-:W-:Y:S01]  /*3840*/  FFMA.FTZ R131, R131, UR10, -R121 ;  /* 0x0000000a83837c23 */ /* 0x000fe20008010879 */
[----:B------:R-:W-:Y:S01]  /*3850*/  HGMMA.64x128x16.F32.BF16 R24, gdesc[UR4], R24, gsb0 ;  /* 0x01e00000041879f0 */ /* 0x000fe20008001818 */
[----:B------:R-:W-:Y:S01]  /*3860*/  FFMA.FTZ R134, R134, UR10, -R124 ;  /* 0x0000000a86867c23 */ /* 0x000fe2000801087c */
[----:B------:R-:W-:Y:S01]  /*3870*/  FFMA.FTZ R130, R130, UR10, -R120 ;  /* 0x0000000a82827c23 */ /* 0x000fe20008010878 */
[----:B------:R-:W4:Y:S08]  /*3880*/  MUFU.EX2 R97, R97 ;  /* 0x0000006100617308 */ /* 0x000f300000000800 */
[----:B-1----:R1:W-:Y:S01]  /*3890*/  MUFU.EX2 R13, R102 ;  /* 0x00000066000d7308 */ /* 0x0023e20000000800 */
[----:B------:R-:W-:Y:S01]  /*38a0*/  FFMA.FTZ R126, R126, UR10, -R225 ;  /* 0x0000000a7e7e7c23 */ /* 0x000fe200080108e1 */
[----:B------:R-:W-:-:S06]  /*38b0*/  FFMA.FTZ R127, R127, UR10, -R226 ;  /* 0x0000000a7f7f7c23 */ /* 0x000fcc00080108e2 */
[----:B------:R-:W-:Y:S01]  /*38c0*/  MUFU.EX2 R18, R18 ;  /* 0x0000001200127308 */ /* 0x000fe20000000800 */
[----:B-1----:R-:W-:Y:S02]  /*38d0*/  FFMA.FTZ R102, R141, UR10, -R136 ;  /* 0x0000000a8d667c23 */ /* 0x002fe40008010888 */
[----:B------:R-:W5:Y:S01]  /*38e0*/  LDL R141, [R1+0x28] ;  /* 0x00002800018d7983 */ /* 0x000f620000100800 */
[----:B------:R-:W-:Y:S02]  /*38f0*/  R2UR UR6, R15 ;  /* 0x000000000f0672ca */ /* 0x000fe400000e0000 */
[----:B------:R-:W-:Y:S01]  /*3900*/  FSEL R15, R142, -INF , !P2 ;  /* 0xff8000008e0f7808 */ /* 0x000fe20005000000 */
[--C-:B--2---:R-:W-:Y:S01]  /*3910*/  FFMA.FTZ R104, R145, UR10, -R137.reuse ;  /* 0x0000000a91687c23 */ /* 0x104fe20008010889 */
[----:B------:R-:W-:Y:S01]  /*3920*/  FFMA.FTZ R137, R108, UR10, -R137 ;  /* 0x0000000a6c897c23 */ /* 0x000fe20008010889 */
[----:B------:R-:W-:Y:S02]  /*3930*/  MUFU.EX2 R98, R98 ;  /* 0x0000006200627308 */ /* 0x000fe40000000800 */
[----:B------:R-:W-:-:S06]  /*3940*/  FFMA.FTZ R132, R15, UR10, -R132 ;  /* 0x0000000a0f847c23 */ /* 0x000fcc0008010884 */
[----:B------:R-:W-:Y:S01]  /*3950*/  MUFU.EX2 R99, R99 ;  /* 0x0000006300637308 */ /* 0x000fe20000000800 */
[----:B------:R-:W-:Y:S01]  /*3960*/  FFMA.FTZ R138, R138, UR10, -R128 ;  /* 0x0000000a8a8a7c23 */ /* 0x000fe20008010880 */
[----:B------:R-:W-:-:S06]  /*3970*/  FSEL R143, R143, -INF , !P3 ;  /* 0xff8000008f8f7808 */ /* 0x000fcc0005800000 */
[----:B------:R-:W-:Y:S01]  /*3980*/  MUFU.EX2 R95, R95 ;  /* 0x0000005f005f7308 */ /* 0x000fe20000000800 */
[----:B------:R-:W-:Y:S02]  /*3990*/  FSEL R146, R146, -INF , !P4 ;  /* 0xff80000092927808 */ /* 0x000fe40006000000 */
        /* <DEDUP_REMOVED lines=21> */
[----:B------:R-:W2:Y:S04]  /*3af0*/  SHFL.IDX PT, R108, R16, R232, 0x1f ;  /* 0x00001fe8106c7589 */ /* 0x000ea800000e0000 */
[----:B------:R-:W3:Y:S04]  /*3b00*/  SHFL.IDX PT, R124, R16, R237, 0x1f ;  /* 0x00001fed107c7589 */ /* 0x000ee800000e0000 */
[----:B------:R-:W4:Y:S04]  /*3b10*/  SHFL.IDX PT, R121, R16, R235, 0x1f ;  /* 0x00001feb10797589 */ /* 0x000f2800000e0000 */
[----:B------:R-:W4:Y:S04]  /*3b20*/  SHFL.IDX PT, R116, R16, R233, 0x1f ;  /* 0x00001fe910747589 */ /* 0x000f2800000e0000 */
[----:B------:R-:W4:Y:S04]  /*3b30*/  SHFL.IDX PT, R15, R16, R231, 0x1f ;  /* 0x00001fe7100f7589 */ /* 0x000f2800000e0000 */
[----:B------:R-:W4:Y:S01]  /*3b40*/  SHFL.IDX PT, R120, R16, R234, 0x1f ;  /* 0x00001fea10787589 */ /* 0x000f2200000e0000 */
[--C-:B-1----:R-:W-:Y:S01]  /*3b50*/  FADD.FTZ R24, R24, -R125.reuse ;  /* 0x8000007d18187221 */ /* 0x102fe20000010000 */
[----:B------:R-:W-:-:S02]  /*3b60*/  FADD.FTZ R26, R26, -R125 ;  /* 0x8000007d1a1a7221 */ /* 0x000fc40000010000 */
[----:B------:R-:W-:Y:S01]  /*3b70*/  SHFL.IDX PT, R125, R16, R230, 0x1f ;  /* 0x00001fe6107d7589 */ /* 0x000fe200000e0000 */
[----:B--2---:R-:W-:-:S03]  /*3b80*/  FADD.FTZ R33, R33, -R108 ;  /* 0x8000006c21217221 */ /* 0x004fc60000010000 */
[----:B------:R-:W1:Y:S01]  /*3b90*/  SHFL.IDX PT, R16, R228, R232, 0x1f ;  /* 0x00001fe8e4107589 */ /* 0x000e6200000e0000 */
[----:B------:R-:W-:Y:S01]  /*3ba0*/  FADD.FTZ R35, R35, -R108 ;  /* 0x8000006c23237221 */ /* 0x000fe20000010000 */
[--C-:B---3--:R-:W-:Y:S01]  /*3bb0*/  FADD.FTZ R25, R25, -R124.reuse ;  /* 0x8000007c19197221 */ /* 0x108fe20000010000 */
[----:B------:R-:W-:Y:S01]  /*3bc0*/  FADD.FTZ R27, R27, -R124 ;  /* 0x8000007c1b1b7221 */ /* 0x000fe20000010000 */
[--C-:B----4-:R-:W-:Y:S01]  /*3bd0*/  FADD.FTZ R28, R28, -R121.reuse ;  /* 0x800000791c1c7221 */ /* 0x110fe20000010000 */
[----:B------:R-:W-:Y:S01]  /*3be0*/  FADD.FTZ R30, R30, -R121 ;  /* 0x800000791e1e7221 */ /* 0x000fe20000010000 */
[----:B------:R-:W2:Y:S01]  /*3bf0*/  SHFL.IDX PT, R108, R228, R233, 0x1f ;  /* 0x00001fe9e46c7589 */ /* 0x000ea200000e0000 */
[--C-:B------:R-:W-:Y:S01]  /*3c00*/  FADD.FTZ R32, R32, -R116.reuse ;  /* 0x8000007420207221 */ /* 0x100fe20000010000 */
[----:B------:R-:W-:Y:S02]  /*3c10*/  FADD.FTZ R34, R34, -R116 ;  /* 0x8000007422227221 */ /* 0x000fe40000010000 */
[----:B------:R-:W3:Y:S01]  /*3c20*/  SHFL.IDX PT, R124, R228, R8, 0x1f ;  /* 0x00001f08e47c7589 */ /* 0x000ee200000e0000 */
[--C-:B------:R-:W-:Y:S01]  /*3c30*/  FADD.FTZ R36, R36, -R15.reuse ;  /* 0x8000000f24247221 */ /* 0x100fe20000010000 */
[----:B------:R-:W-:-:S02]  /*3c40*/  FADD.FTZ R38, R38, -R15 ;  /* 0x8000000f26267221 */ /* 0x000fc40000010000 */
[----:B------:R-:W4:Y:S04]  /*3c50*/  SHFL.IDX PT, R121, R228, R235, 0x1f ;  /* 0x00001febe4797589 */ /* 0x000f2800000e0000 */
[----:B------:R-:W4:Y:S04]  /*3c60*/  SHFL.IDX PT, R116, R228, R234, 0x1f ;  /* 0x00001feae4747589 */ /* 0x000f2800000e0000 */
[----:B------:R-:W4:Y:S01]  /*3c70*/  SHFL.IDX PT, R15, R228, R231, 0x1f ;  /* 0x00001fe7e40f7589 */ /* 0x000f2200000e0000 */
[--C-:B------:R-:W-:Y:S01]  /*3c80*/  FADD.FTZ R29, R29, -R120.reuse ;  /* 0x800000781d1d7221 */ /* 0x100fe20000010000 */
[----:B------:R-:W-:-:S02]  /*3c90*/  FADD.FTZ R31, R31, -R120 ;  /* 0x800000781f1f7221 */ /* 0x000fc40000010000 */
[----:B------:R-:W4:Y:S01]  /*3ca0*/  SHFL.IDX PT, R120, R228, R237, 0x1f ;  /* 0x00001fede4787589 */ /* 0x000f2200000e0000 */
        /* <DEDUP_REMOVED lines=10> */
[--C-:B----4-:R-:W-:Y:S01]  /*3d50*/  FADD.FTZ R44, R44, -R121.reuse ;  /* 0x800000792c2c7221 */ /* 0x110fe20000010000 */
        /* <DEDUP_REMOVED lines=11> */
[----:B------:R-:W4:Y:S01]  /*3e10*/  SHFL.IDX PT, R12, R12, R230, 0x1f ;  /* 0x00001fe60c0c7589 */ /* 0x000f2200000e0000 */
[--C-:B------:R-:W-:Y:S01]  /*3e20*/  FADD.FTZ R41, R41, -R120.reuse ;  /* 0x8000007829297221 */ /* 0x100fe20000010000 */
[----:B------:R-:W-:Y:S01]  /*3e30*/  FADD.FTZ R43, R43, -R120 ;  /* 0x800000782b2b7221 */ /* 0x000fe20000010000 */
[----:B------:R-:W4:Y:S01]  /*3e40*/  MUFU.EX2 R130, R130 ;  /* 0x0000008200827308 */ /* 0x000f220000000800 */
[----:B------:R-:W-:Y:S04]  /*3e50*/  SHFL.IDX PT, R237, R9, R237, 0x1f ;  /* 0x00001fed09ed7589 */ /* 0x000fe800000e0000 */
[----:B------:R-:W5:Y:S03]  /*3e60*/  SHFL.IDX PT, R120, R9, R8, 0x1f ;  /* 0x00001f0809787589 */ /* 0x000f6600000e0000 */
[----:B------:R-:W5:Y:S01]  /*3e70*/  MUFU.EX2 R126, R126 ;  /* 0x0000007e007e7308 */ /* 0x000f620000000800 */
[----:B------:R-:W5:Y:S01]  /*3e80*/  SHFL.IDX PT, R228, R228, R230, 0x1f ;  /* 0x00001fe6e4e47589 */ /* 0x000f6200000e0000 */
[----:B-1----:R-:W-:Y:S01]  /*3e90*/  FADD.FTZ R128, R84, -R231 ;  /* 0x800000e754807221 */ /* 0x002fe20000010000 */
[----:B------:R-:W-:Y:S01]  /*3ea0*/  FMUL.FTZ R84, R216, R24 ;  /* 0x00000018d8547220 */ /* 0x000fe20000410000 */
[----:B------:R-:W-:-:S04]  /*3eb0*/  FMUL.FTZ R25, R219, R25 ;  /* 0x00000019db197220 */ /* 0x000fc80000410000 */
[----:B------:R-:W1:Y:S01]  /*3ec0*/  MUFU.EX2 R127, R127 ;  /* 0x0000007f007f7308 */ /* 0x000e620000000800 */
        /* <DEDUP_REMOVED lines=10> */
[----:B----4-:R-:W-:Y:S01]  /*3f70*/  FMUL.FTZ R65, R130, R66 ;  /* 0x0000004282417220 */ /* 0x010fe20000410000 */
[--C-:B-1----:R-:W-:Y:S01]  /*3f80*/  FADD.FTZ R9, R68, -R16.reuse ;  /* 0x8000001044097221 */ /* 0x102fe20000010000 */
[----:B------:R-:W-:Y:S01]  /*3f90*/  FADD.FTZ R16, R70, -R16 ;  /* 0x8000001046107221 */ /* 0x000fe20000010000 */
[----:B------:R-:W-:Y:S01]  /*3fa0*/  FADD.FTZ R70, R69, -R12 ;  /* 0x8000000c45467221 */ /* 0x000fe20000010000 */
[--C-:B------:R-:W-:Y:S01]  /*3fb0*/  FFMA.FTZ R106, R149, UR10, -R140.reuse ;  /* 0x0000000a956a7c23 */ /* 0x100fe2000801088c */
[----:B------:R-:W1:Y:S01]  /*3fc0*/  MUFU.EX2 R109, R109 ;  /* 0x0000006d006d7308 */ /* 0x000e620000000800 */
        /* <DEDUP_REMOVED lines=12> */
[----:B------:R-:W3:Y:S01]  /*4090*/  MUFU.EX2 R123, R123 ;  /* 0x0000007b007b7308 */ /* 0x000ee20000000800 */
[----:B------:R-:W-:Y:S01]  /*40a0*/  FADD.FTZ R231, R86, -R231 ;  /* 0x800000e756e77221 */ /* 0x000fe20000010000 */
[----:B------:R-:W-:Y:S01]  /*40b0*/  F2FP.BF16.F32.PACK_AB R86, R29, R28 ;  /* 0x0000001c1d56723e */ /* 0x000fe200000010ff */
[----:B------:R-:W-:Y:S01]  /*40c0*/  FMUL.FTZ R60, R95, R60 ;  /* 0x0000003c5f3c7220 */ /* 0x000fe20000410000 */
[----:B------:R-:W-:-:S04]  /*40d0*/  FMUL.FTZ R61, R11, R61 ;  /* 0x0000003d0b3d7220 */ /* 0x000fc80000410000 */
[----:B------:R-:W3:Y:S01]  /*40e0*/  MUFU.EX2 R117, R117 ;  /* 0x0000007500757308 */ /* 0x000ee20000000800 */
[----:B-----5:R-:W-:Y:S01]  /*40f0*/  FMUL.FTZ R62, R126, R62 ;  /* 0x0000003e7e3e7220 */ /* 0x020fe20000410000 */
[----:B------:R-:W-:Y:S01]  /*4100*/  FMUL.FTZ R15, R127, R15 ;  /* 0x0000000f7f0f7220 */ /* 0x000fe20000410000 */
[----:B------:R-:W-:Y:S01]  /*4110*/  F2FP.BF16.F32.PACK_AB R66, R66, R9 ;  /* 0x000000094242723e */ /* 0x000fe200000010ff */
[----:B------:R-:W-:-:S04]  /*4120*/  FADD.FTZ R67, R67, -R108 ;  /* 0x8000006c43437221 */ /* 0x000fc80000010000 */
[----:B------:R-:W5:Y:S01]  /*4130*/  MUFU.EX2 R114, R114 ;  /* 0x0000007200727308 */ /* 0x000f620000000800 */
[----:B------:R-:W-:Y:S01]  /*4140*/  FADD.FTZ R63, R72, -R120 ;  /* 0x80000078483f7221 */ /* 0x000fe20000010000 */
[----:B------:R-:W-:-:S06]  /*4150*/  FADD.FTZ R108, R73, -R237 ;  /* 0x800000ed496c7221 */ /* 0x000fcc0000010000 */
[----:B------:R-:W5:Y:S01]  /*4160*/  MUFU.EX2 R115, R115 ;  /* 0x0000007300737308 */ /* 0x000f620000000800 */
[----:B------:R-:W-:-:S07]  /*4170*/  FADD.FTZ R12, R71, -R12 ;  /* 0x8000000c470c7221 */ /* 0x000fce0000010000 */
[----:B------:R-:W5:Y:S08]  /*4180*/  MUFU.EX2 R118, R118 ;  /* 0x0000007600767308 */ /* 0x000f700000000800 */
[----:B------:R-:W5:Y:S01]  /*4190*/  MUFU.EX2 R119, R119 ;  /* 0x0000007700777308 */ /* 0x000f620000000800 */
[----:B------:R-:W-:-:S07]  /*41a0*/  F2FP.BF16.F32.PACK_AB R70, R61, R60 ;  /* 0x0000003c3d46723e */ /* 0x000fce00000010ff */
[----:B------:R-:W5:Y:S01]  /*41b0*/  MUFU.EX2 R131, R131 ;  /* 0x0000008300837308 */ /* 0x000f620000000800 */
[----:B------:R-:W-:-:S07]  /*41c0*/  F2FP.BF16.F32.PACK_AB R71, R15, R62 ;  /* 0x0000003e0f47723e */ /* 0x000fce00000010ff */
[----:B------:R-:W5:Y:S01]  /*41d0*/  MUFU.EX2 R134, R134 ;  /* 0x0000008600867308 */ /* 0x000f620000000800 */
[----:B------:R-:W-:-:S07]  /*41e0*/  FMUL.FTZ R60, R100, R63 ;  /* 0x0000003f643c7220 */ /* 0x000fce0000410000 */
[----:B------:R-:W5:Y:S01]  /*41f0*/  MUFU.EX2 R135, R135 ;  /* 0x0000008700877308 */ /* 0x000f620000000800 */
[----:B------:R-:W-:-:S07]  /*4200*/  FMUL.FTZ R15, R101, R108 ;  /* 0x0000006c650f7220 */ /* 0x000fce0000410000 */
[----:B------:R-:W-:Y:S01]  /*4210*/  MUFU.EX2 R102, R102 ;  /* 0x0000006600667308 */ /* 0x000fe20000000800 */
[----:B------:R-:W-:-:S07]  /*4220*/  FADD.FTZ R64, R64, -R116 ;  /* 0x8000007440407221 */ /* 0x000fce0000010000 */
[----:B------:R-:W5:Y:S08]  /*4230*/  MUFU.EX2 R138, R138 ;  /* 0x0000008a008a7308 */ /* 0x000f700000000800 */
[----:B------:R-:W5:Y:S08]  /*4240*/  MUFU.EX2 R139, R139 ;  /* 0x0000008b008b7308 */ /* 0x000f700000000800 */
[----:B------:R-:W5:Y:S08]  /*4250*/  MUFU.EX2 R132, R132 ;  /* 0x0000008400847308 */ /* 0x000f700000000800 */
[----:B------:R-:W5:Y:S01]  /*4260*/  MUFU.EX2 R136, R136 ;  /* 0x0000008800887308 */ /* 0x000f620000000800 */
[----:B------:R-:W-:-:S07]  /*4270*/  FADD.FTZ R56, R56, -R124 ;  /* 0x8000007c38387221 */ /* 0x000fce0000010000 */
[----:B------:R-:W5:Y:S01]  /*4280*/  MUFU.EX2 R103, R103 ;  /* 0x0000006700677308 */ /* 0x000f620000000800 */
[----:B------:R-:W-:-:S07]  /*4290*/  FADD.FTZ R58, R58, -R124 ;  /* 0x8000007c3a3a7221 */ /* 0x000fce0000010000 */
[----:B------:R-:W-:Y:S01]  /*42a0*/  MUFU.EX2 R104, R104 ;  /* 0x0000006800687308 */ /* 0x000fe20000000800 */
[----:B------:R-:W-:-:S07]  /*42b0*/  FADD.FTZ R57, R57, -R125 ;  /* 0x8000007d39397221 */ /* 0x000fce0000010000 */
[----:B------:R-:W-:Y:S01]  /*42c0*/  MUFU.EX2 R105, R105 ;  /* 0x0000006900697308 */ /* 0x000fe20000000800 */
[----:B------:R-:W-:-:S07]  /*42d0*/  FADD.FTZ R59, R59, -R125 ;  /* 0x8000007d3b3b7221 */ /* 0x000fce0000010000 */
[----:B------:R-:W-:Y:S08]  /*42e0*/  MUFU.EX2 R106, R106 ;  /* 0x0000006a006a7308 */ /* 0x000ff00000000800 */
[----:B------:R-:W5:Y:S08]  /*42f0*/  MUFU.EX2 R133, R133 ;  /* 0x0000008500857308 */ /* 0x000f700000000800 */
[----:B------:R-:W5:Y:S08]  /*4300*/  MUFU.EX2 R137, R137 ;  /* 0x0000008900897308 */ /* 0x000f700000000800 */
[----:B------:R-:W5:Y:S08]  /*4310*/  MUFU.EX2 R28, R227 ;  /* 0x000000e3001c7308 */ /* 0x000f700000000800 */
[----:B------:R-:W5:Y:S01]  /*4320*/  MUFU.EX2 R9, R140 ;  /* 0x0000008c00097308 */ /* 0x000f620000000800 */
        /* <DEDUP_REMOVED lines=13> */
[----:B-1----:R-:W-:Y:S01]  /*4400*/  FMUL.FTZ R35, R109, R35 ;  /* 0x000000236d237220 */ /* 0x002fe20000410000 */
[----:B------:R-:W-:Y:S01]  /*4410*/  FMUL.FTZ R36, R20, R36 ;  /* 0x0000002414247220 */ /* 0x000fe20000410000 */
[----:B------:R-:W-:Y:S01]  /*4420*/  FMUL.FTZ R37, R21, R37 ;  /* 0x0000002515257220 */ /* 0x000fe20000410000 */
[----:B------:R-:W-:Y:S01]  /*4430*/  FMUL.FTZ R38, R112, R38 ;  /* 0x0000002670267220 */ /* 0x000fe20000410000 */
[----:B----4-:R-:W-:Y:S01]  /*4440*/  FMUL.FTZ R39, R113, R39 ;  /* 0x0000002771277220 */ /* 0x010fe20000410000 */
[----:B------:R-:W-:Y:S01]  /*4450*/  FMUL.FTZ R56, R93, R56 ;  /* 0x000000385d387220 */ /* 0x000fe20000410000 */
[----:B------:R-:W-:Y:S01]  /*4460*/  FMUL.FTZ R57, R94, R57 ;  /* 0x000000395e397220 */ /* 0x000fe20000410000 */
[----:B------:R-:W-:Y:S01]  /*4470*/  FMUL.FTZ R58, R122, R58 ;  /* 0x0000003a7a3a7220 */ /* 0x000fe20000410000 */
[----:B---3--:R-:W-:Y:S01]  /*4480*/  FMUL.FTZ R59, R123, R59 ;  /* 0x0000003b7b3b7220 */ /* 0x008fe20000410000 */
        /* <DEDUP_REMOVED lines=22> */
[----:B-----5:R-:W-:Y:S01]  /*45f0*/  FMUL.FTZ R50, R114, R50 ;  /* 0x0000003272327220 */ /* 0x020fe20000410000 */
        /* <DEDUP_REMOVED lines=61> */
[----:B------:R-:W-:-:S05]  /*49d0*/  UMOV UR7, 0x40000040 ;  /* 0x4000004000077882 */ /* 0x000fca0000000000 */
        /* <DEDUP_REMOVED lines=141> */
.L_x_7218:
        /* <DEDUP_REMOVED lines=68> */
.L_x_7219:
        /* <DEDUP_REMOVED lines=12> */
.L_x_7209:
        /* <DEDUP_REMOVED lines=116> */
.L_x_7232:
[----:B------:R-:W-:-:S05]  /*5ef0*/  IMAD.U32 R7, RZ, RZ, UR36 ;  /* 0x00000024ff077e24 */ /* 0x000fca000f8e00ff */
[----:B------:R-:W-:-:S04]  /*5f00*/  LOP3.LUT R7, R7, 0x1, RZ, 0xfc, !PT ;  /* 0x0000000107077812 */ /* 0x000fc800078efcff */
[----:B------:R-:W-:-:S13]  /*5f10*/  ISETP.NE.AND P0, PT, R7, 0x3, PT ;  /* 0x000000030700780c */ /* 0x000fda0003f05270 */
[----:B--2---:R-:W-:Y:S05]  /*5f20*/  @!P0 BRA `(.L_x_7222) ;  /* 0x0000000000048947 */ /* 0x004fea0003800000 */
[----:B------:R-:W-:Y:S01]  /*5f30*/  BPT.TRAP 0x1 ;  /* 0x000000040000795c */ /* 0x000fe20000300000 */
.L_x_7222:
[----:B------:R-:W-:Y:S01]  /*5f40*/  IMAD R7, R0, 0x8, R236 ;  /* 0x0000000800077824 */ /* 0x000fe200078e02ec */
[----:B------:R-:W-:-:S04]  /*5f50*/  SHF.L.U32 R18, R4, 0x1f, RZ ;  /* 0x0000001f04127819 */ /* 0x000fc800000006ff */
[----:B------:R1:W2:Y:S01]  /*5f60*/  SYNCS.PHASECHK.TRANS64.TRYWAIT P1, [R7+URZ+0x30c10], R18 ;  /* 0x030c1012070075a7 */ /* 0x0002a2000802017f */
[----:B------:R-:W-:Y:S05]  /*5f70*/  @!P0 BRA `(.L_x_7223) ;  /* 0x0000000000048947 */ /* 0x000fea0003800000 */
[----:B------:R-:W-:Y:S01]  /*5f80*/  BPT.TRAP 0x1 ;  /* 0x000000040000795c */ /* 0x000fe20000300000 */
.L_x_7223:
[----:B---3--:R-:W-:-:S05]  /*5f90*/  VIADD R8, R236, 0x10000 ;  /* 0x00010000ec087836 */ /* 0x008fca0000000000 */
[----:B------:R-:W-:-:S04]  /*5fa0*/  SHF.R.U32.HI R8, RZ, 0x4, R8 ;  /* 0x00000004ff087819 */ /* 0x000fc80000011608 */
[----:B------:R-:W-:-:S04]  /*5fb0*/  LOP3.LUT R8, R8, 0x3fff, RZ, 0xc0, !PT ;  /* 0x00003fff08087812 */ /* 0x000fc800078ec0ff */
[----:B------:R-:W-:Y:S01]  /*5fc0*/  LOP3.LUT R9, R8, 0x10000, RZ, 0xfc, !PT ;  /* 0x0001000008097812 */ /* 0x000fe200078efcff */
[----:B--2---:R-:W-:Y:S06]  /*5fd0*/  @P1 BRA `(.L_x_7224) ;  /* 0x0000000000081947 */ /* 0x004fec0003800000 */
[----:B------:R-:W2:Y:S02]  /*5fe0*/  SYNCS.PHASECHK.TRANS64.TRYWAIT P1, [R7+URZ+0x30c10], R18 ;  /* 0x030c1012070075a7 */ /* 0x000ea4000802017f */
[----:B--2---:R-:W-:Y:S05]  /*5ff0*/  @!P1 BRA `(.L_x_7225) ;  /* 0x0000008400889947 */ /* 0x004fea0003800000 */
.L_x_7224:
        /* <DEDUP_REMOVED lines=63> */
.L_x_7226:
[----:B------:R1:W1:Y:S01]  /*63f0*/  SYNCS.PHASECHK.TRANS64.TRYWAIT P1, [R7+URZ+0x30c30], R18 ;  /* 0x030c3012070075a7 */ /* 0x000262000802017f */
[----:B------:R-:W-:Y:S05]  /*6400*/  @!P0 BRA `(.L_x_7227) ;  /* 0x0000000000048947 */ /* 0x000fea0003800000 */
[----:B------:R-:W-:Y:S01]  /*6410*/  BPT.TRAP 0x1 ;  /* 0x000000040000795c */ /* 0x000fe20000300000 */
.L_x_7227:
        /* <DEDUP_REMOVED lines=8> */
.L_x_7228:
        /* <DEDUP_REMOVED lines=131> */
[----:B------:R-:W-:Y:S01]  /*6cd0*/  MUFU.EX2 R17, R17 ;  /* 0x0000001100117308 */ /* 0x000fe20000000800 */
[--C-:B-1----:R-:W-:Y:S02]  /*6ce0*/  FFMA.FTZ R89, R89, UR5, -R10.reuse ;  /* 0x0000000559597c23 */ /* 0x102fe4000801080a */
[----:B------:R-:W1:Y:S01]  /*6cf0*/  SHFL.IDX PT, R90, R231, R106, 0x1f ;  /* 0x00001f6ae75a7589 */ /* 0x000e6200000e0000 */
[----:B------:R-:W-:Y:S01]  /*6d00*/  FFMA.FTZ R10, R91, UR5, -R10 ;  /* 0x000000055b0a7c23 */ /* 0x000fe2000801080a */
[--C-:B---3--:R-:W-:Y:S01]  /*6d10*/  FFMA.FTZ R230, R230, UR5, -R11.reuse ;  /* 0x00000005e6e67c23 */ /* 0x108fe2000801080b */
[----:B------:R-:W-:Y:S01]  /*6d20*/  FFMA.FTZ R11, R94, UR5, -R11 ;  /* 0x000000055e0b7c23 */ /* 0x000fe2000801080b */
[----:B------:R-:W-:Y:S01]  /*6d30*/  SHFL.IDX PT, R110, R223, R104, 0x1f ;  /* 0x00001f68df6e7589 */ /* 0x000fe200000e0000 */
        /* <DEDUP_REMOVED lines=101> */
[----:B------:R-:W-:Y:S01]  /*7390*/  UMOV UR11, 0x40000040 ;  /* 0x40000040000b7882 */ /* 0x000fe20000000000 */
[----:B------:R-:W-:Y:S02]  /*73a0*/  R2UR UR6, R217 ;  /* 0x00000000d90672ca */ /* 0x000fe400000e0000 */
        /* <DEDUP_REMOVED lines=230> */
[----:B------:R-:W-:Y:S01]  /*8210*/  UMOV UR7, 0x40000040 ;  /* 0x4000004000077882 */ /* 0x000fe20000000000 */
[----:B------:R-:W-:Y:S01]  /*8220*/  F2FP.BF16.F32.PACK_AB R73, R51, R50 ;  /* 0x000000323349723e */ /* 0x000fe200000010ff */
[----:B------:R-:W-:Y:S01]  /*8230*/  UIADD3 UR4, UR6, 0x80, URZ ;  /* 0x0000008006047890 */ /* 0x000fe2000fffe03f */
[----:B------:R-:W-:Y:S01]  /*8240*/  F2FP.BF16.F32.PACK_AB R74, R53, R52 ;  /* 0x00000034354a723e */ /* 0x000fe200000010ff */
[----:B------:R-:W-:Y:S01]  /*8250*/  UMOV UR11, 0x40000040 ;  /* 0x40000040000b7882 */ /* 0x000fe20000000000 */
        /* <DEDUP_REMOVED lines=17> */
[----:B------:R-:W-:-:S03]  /*8370*/  F2FP.BF16.F32.PACK_AB R27, R12, R11 ;  /* 0x0000000b0c1b723e */ /* 0x000fc600000010ff */
[----:B------:R-:W-:Y:S04]  /*8380*/  STSM.16.MT88.4 [R39+0x23c00], R60 ;  /* 0x023c003c27007844 */ /* 0x000fe80000004200 */
[----:B------:R1:W-:Y:S01]  /*8390*/  STSM.16.MT88.4 [R39+0x24400], R56 ;  /* 0x0244003827007844 */ /* 0x0003e20000004200 */
[----:B------:R-:W-:-:S03]  /*83a0*/  WARPGROUP.ARRIVE ;  /* 0x00000000000079c5 */ /* 0x000fc60000000000 */
[----:B------:R-:W2:Y:S03]  /*83b0*/  LDL R38, [R1+0x30] ;  /* 0x0000300001267983 */ /* 0x000ea60000100800 */
[----:B------:R-:W-:Y:S01]  /*83c0*/  HGMMA.64x64x16.F32.BF16 R184, R24, gdesc[UR4].tnspB, R184, gsb0 ;  /* 0x40e0000418b87df0 */ /* 0x000fe200080018b8 */
[----:B------:R-:W-:Y:S02]  /*83d0*/  UMOV UR10, UR4 ;  /* 0x00000004000a7c82 */ /* 0x000fe40008000000 */
[----:B------:R-:W-:Y:S02]  /*83e0*/  WARPGROUP.DEPBAR.LE gsb0, 0x0 ;  /* 0x00008000000079c5 */ /* 0x000fe40000010000 */
[----:B------:R-:W-:Y:S02]  /*83f0*/  F2FP.BF16.F32.PACK_AB R24, R226, R229 ;  /* 0x000000e5e218723e */ /* 0x000fe400000010ff */
[----:B------:R-:W-:-:S02]  /*8400*/  F2FP.BF16.F32.PACK_AB R25, R14, R13 ;  /* 0x0000000d0e19723e */ /* 0x000fc400000010ff */
        /* <DEDUP_REMOVED lines=69> */
[----:B------:R-:W-:-:S04]  /*8860*/  UMOV UR5, 0x40000040 ;  /* 0x4000004000057882 */ /* 0x000fc80000000000 */
        /* <DEDUP_REMOVED lines=59> */
.L_x_7230:
        /* <DEDUP_REMOVED lines=70> */
.L_x_7231:
        /* <DEDUP_REMOVED lines=12> */
.L_x_7221:
        /* <DEDUP_REMOVED lines=34> */
.L_x_7201:
[----:B------:R-:W-:Y:S05]  /*9360*/  @P0 BRA `(.L_x_7196) ;  /* 0x00000050004c0947 */ /* 0x000fea0003800000 */
[----:B------:R-:W-:Y:S01]  /*9370*/  ULDC.64 UR4, c[0x0][0x878] ;  /* 0x00021e0000047ab9 */ /* 0x000fe20000000a00 */
[----:B------:R-:W3:Y:S01]  /*9380*/  LDC R10, c[0x0][0x850] ;  /* 0x00021400ff0a7b82 */ /* 0x000ee20000000800 */
[----:B------:R-:W-:Y:S01]  /*9390*/  UISETP.NE.U32.AND UP0, UPT, UR4, URZ, UPT ;  /* 0x0000003f0400728c */ /* 0x000fe2000bf05070 */
[----:B------:R-:W4:Y:S01]  /*93a0*/  S2R R16, SR_TID.X ;  /* 0x0000000000107919 */ /* 0x000f220000002100 */
[----:B--2---:R-:W2:Y:S02]  /*93b0*/  S2R R9, SR_CgaCtaId ;  /* 0x0000000000097919 */ /* 0x004ea40000008800 */
        /* <DEDUP_REMOVED lines=8> */
[----:B------:R-:W-:Y:S02]  /*9440*/  IMAD.U32 R2, RZ, RZ, UR4 ;  /* 0x00000004ff027e24 */ /* 0x000fe4000f8e00ff */
[----:B------:R-:W-:-:S05]  /*9450*/  IMAD.U32 R3, RZ, RZ, UR5 ;  /* 0x00000005ff037e24 */ /* 0x000fca000f8e00ff */
[----:B------:R-:W5:Y:S01]  /*9460*/  @P1 LDG.E R2, desc[UR38][R2.64] ;  /* 0x0000002602021981 */ /* 0x000f62000c1e1900 */
[----:B---3--:R-:W-:Y:S01]  /*9470*/  ISETP.NE.AND P0, PT, R10, 0x1, PT ;  /* 0x000000010a00780c */ /* 0x008fe20003f05270 */
[----:B----4-:R-:W-:-:S12]  /*9480*/  VIADD R15, R16, 0xffffff80 ;  /* 0xffffff80100f7836 */ /* 0x010fd80000000000 */
[----:B------:R-:W3:Y:S08]  /*9490*/  @P0 LDC R0, c[0x0][0x854] ;  /* 0x00021500ff000b82 */ /* 0x000ef00000000800 */
[----:B------:R-:W4:Y:S01]  /*94a0*/  @P0 LDC R5, c[0x0][0x858] ;  /* 0x00021600ff050b82 */ /* 0x000f220000000800 */
[----:B---3--:R-:W-:-:S05]  /*94b0*/  @P0 IMAD.HI.U32 R0, R0, UR37, RZ ;  /* 0x0000002500000c27 */ /* 0x008fca000f8e00ff */
[----:B----4-:R-:W-:Y:S02]  /*94c0*/  @P0 SHF.R.U32.HI R7, RZ, R5, R0 ;  /* 0x00000005ff070219 */ /* 0x010fe40000011600 */
[----:B------:R-:W-:Y:S02]  /*94d0*/  MOV R0, 0x400 ;  /* 0x0000040000007802 */ /* 0x000fe40000000f00 */
[----:B------:R-:W-:Y:S02]  /*94e0*/  SHF.R.S32.HI R8, RZ, 0x1f, R7 ;  /* 0x0000001fff087819 */ /* 0x000fe40000011407 */
[----:B--2---:R-:W-:-:S03]  /*94f0*/  LEA R19, R9, R0, 0x18 ;  /* 0x0000000009137211 */ /* 0x004fc600078ec0ff */
        /* <DEDUP_REMOVED lines=18> */
[----:B------:R-:W-:-:S03]  /*9620*/  USEL UR6, UR40, URZ, !UP0 ;  /* 0x0000003f28067287 */ /* 0x000fc6000c000000 */
[----:B------:R-:W-:Y:S01]  /*9630*/  IMAD.U32 R5, RZ, RZ, UR4 ;  /* 0x00000004ff057e24 */ /* 0x000fe2000f8e00ff */
[----:B------:R-:W-:Y:S02]  /*9640*/  ULDC.64 UR4, c[0x0][0x840] ;  /* 0x0002100000047ab9 */ /* 0x000fe40000000a00 */
[----:B------:R-:W-:Y:S02]  /*9650*/  IMAD R6, R8, UR4, RZ ;  /* 0x0000000408067c24 */ /* 0x000fe4000f8e02ff */
[----:B------:R-:W-:Y:S01]  /*9660*/  IMAD.WIDE.U32 R2, R7, UR8, R4 ;  /* 0x0000000807027c25 */ /* 0x000fe2000f8e0004 */
[----:B------:R-:W-:-:S03]  /*9670*/  ULDC.64 UR8, c[0x0][0x820] ;  /* 0x0002080000087ab9 */ /* 0x000fc60000000a00 */
[----:B------:R-:W-:Y:S01]  /*9680*/  IMAD.WIDE.U32 R4, R7, UR4, R4 ;  /* 0x0000000407047c25 */ /* 0x000fe2000f8e0004 */
[----:B------:R-:W-:-:S03]  /*9690*/  USHF.R.S32.HI UR4, URZ, 0x1f, UR40 ;  /* 0x0000001f3f047899 */ /* 0x000fc60008011428 */
[----:B-1----:R-:W-:Y:S01]  /*96a0*/  IMAD R13, R7, UR5, R6 ;  /* 0x00000005070d7c24 */ /* 0x002fe2000f8e0206 */
[----:B------:R-:W-:Y:S01]  /*96b0*/  USEL UR4, UR4, URZ, !UP0 ;  /* 0x0000003f04047287 */ /* 0x000fe2000c000000 */
[----:B------:R-:W-:Y:S02]  /*96c0*/  IMAD.SHL.U32 R6, R9, 0x20, RZ ;  /* 0x0000002009067824 */ /* 0x000fe400078e00ff */
[----:B------:R-:W-:Y:S01]  /*96d0*/  IMAD.IADD R3, R3, 0x1, R11 ;  /* 0x0000000103037824 */ /* 0x000fe200078e020b */
[----:B------:R-:W-:Y:S01]  /*96e0*/  UIMAD UR5, UR4, UR8, URZ ;  /* 0x00000008040572a4 */ /* 0x000fe2000f8e023f */
[----:B------:R-:W-:Y:S01]  /*96f0*/  IMAD.IADD R5, R5, 0x1, R13 ;  /* 0x0000000105057824 */ /* 0x000fe200078e020d */
[----:B------:R-:W-:Y:S01]  /*9700*/  LOP3.LUT R9, R6, 0x3ffff000, RZ, 0xc0, !PT ;  /* 0x3ffff00006097812 */ /* 0x000fe200078ec0ff */
[----:B------:R-:W-:Y:S01]  /*9710*/  UIMAD UR4, UR4, UR10, URZ ;  /* 0x0000000a040472a4 */ /* 0x000fe2000f8e023f */
[----:B------:R-:W-:Y:S01]  /*9720*/  IMAD.U32 R11, RZ, RZ, UR8 ;  /* 0x00000008ff0b7e24 */ /* 0x000fe2000f8e00ff */
[----:B------:R-:W-:Y:S01]  /*9730*/  UIMAD UR5, UR6, UR9, UR5 ;  /* 0x00000009060572a4 */ /* 0x000fe2000f8e0205 */
[----:B------:R-:W-:Y:S01]  /*9740*/  IMAD.U32 R13, RZ, RZ, UR10 ;  /* 0x0000000aff0d7e24 */ /* 0x000fe2000f8e00ff */
[----:B------:R-:W-:Y:S01]  /*9750*/  UIMAD UR4, UR6, UR11, UR4 ;  /* 0x0000000b060472a4 */ /* 0x000fe2000f8e0204 */
[----:B------:R-:W-:-:S02]  /*9760*/  IMAD R0, R0, 0x4, R9 ;  /* 0x0000000400007824 */ /* 0x000fc400078e0209 */
[----:B------:R-:W-:Y:S02]  /*9770*/  IMAD.MOV R9, RZ, RZ, -R7 ;  /* 0x000000ffff097224 */ /* 0x000fe400078e0a07 */
[----:B------:R-:W-:-:S04]  /*9780*/  IMAD.WIDE.U32 R2, R11, UR6, R2 ;  /* 0x000000060b027c25 */ /* 0x000fc8000f8e0002 */
[----:B------:R-:W-:-:S04]  /*9790*/  IMAD.WIDE.U32 R4, R13, UR6, R4 ;  /* 0x000000060d047c25 */ /* 0x000fc8000f8e0004 */
[----:B------:R-:W-:Y:S02]  /*97a0*/  IMAD R11, R10, R9, UR37 ;  /* 0x000000250a0b7e24 */ /* 0x000fe4000f8e0209 */
[----:B------:R-:W-:Y:S02]  /*97b0*/  VIADD R10, R3, UR5 ;  /* 0x00000005030a7c36 */ /* 0x000fe40008000000 */
        /* <DEDUP_REMOVED lines=36> */
.L_x_7235:
[----:B------:R-:W2:Y:S04]  /*9a00*/  LDG.E.STRONG.GPU R8, desc[UR38][R6.64] ;  /* 0x0000002606087981 */ /* 0x000ea8000c1ef900 */
[----:B--2---:R-:W-:Y:S01]  /*9a10*/  CCTL.IVALL ;  /* 0x00000000ff00798f */ /* 0x004fe20002000000 */
[----:B------:R-:W-:Y:S05]  /*9a20*/  YIELD ;  /* 0x0000000000007946 */ /* 0x000fea0003800000 */
[----:B------:R-:W-:-:S13]  /*9a30*/  ISETP.NE.AND P0, PT, R8, R11, PT ;  /* 0x0000000b0800720c */ /* 0x000fda0003f05270 */
[----:B------:R-:W-:Y:S05]  /*9a40*/  @P0 BRA `(.L_x_7235) ;  /* 0xfffffffc00ec0947 */ /* 0x000fea000383ffff */
.L_x_7234:
[----:B------:R-:W-:Y:S05]  /*9a50*/  BSYNC B0 ;  /* 0x0000000000007941 */ /* 0x000fea0003800000 */
.L_x_7233:
[----:B------:R-:W-:Y:S01]  /*9a60*/  UMOV UR4, 0xffffffff ;  /* 0xffffffff00047882 */ /* 0x000fe20000000000 */
[----:B------:R-:W-:Y:S02]  /*9a70*/  LEA.HI.X R10, R2, R13, R10, 0x2, P2 ;  /* 0x0000000d020a7211 */ /* 0x000fe400010f140a */
[----:B------:R-:W-:Y:S01]  /*9a80*/  LEA.HI.X R9, R4, R15, R9, 0x2, P3 ;  /* 0x0000000f04097211 */ /* 0x000fe200018f1409 */
[----:B------:R-:W-:Y:S06]  /*9a90*/  BRA.DIV UR4, `(.L_x_7236) ;  /* 0x0000004e04087947 */ /* 0x000fec000b800000 */
[----:B------:R-:W-:Y:S01]  /*9aa0*/  NOP ;  /* 0x0000000000007918 */ /* 0x000fe20000000000 */
.L_x_7337:
        /* <DEDUP_REMOVED lines=17> */
.L_x_7239:
[----:B------:R-:W-:Y:S01]  /*9bc0*/  @P0 ELECT P2, URZ, PT ;  /* 0x00000000003f082f */ /* 0x000fe20003840000 */
[----:B------:R1:W-:-:S12]  /*9bd0*/  UBLKRED.G.S.ADD.F32.RN [UR4], [UR6], UR7, desc[UR8] ;  /* 0x00000804060073bb */ /* 0x0003d800080a1407 */
[----:B------:R-:W-:Y:S02]  /*9be0*/  @P2 PLOP3.LUT P0, PT, P2, PT, PT, 0x8, 0x0 ;  /* 0x000000000000281c */ /* 0x000fe4000170e170 */
[----:B------:R-:W-:-:S11]  /*9bf0*/  PLOP3.LUT P2, PT, PT, PT, PT, 0x8, 0x0 ;  /* 0x000000000000781c */ /* 0x000fd60003f4e170 */
[----:B-1----:R-:W-:Y:S05]  /*9c00*/  @P0 BRA.U.ANY `(.L_x_7239) ;  /* 0xfffffffd00ec0947 */ /* 0x002fea000393ffff */
[----:B------:R0:W-:Y:S01]  /*9c10*/  UTMACMDFLUSH ;  /* 0x00000000000079b7 */ /* 0x0001e20000000000 */
[----:B------:R-:W-:-:S04]  /*9c20*/  DEPBAR.LE SB0, 0x0 ;  /* 0x000080000000791a */ /* 0x000fc80000000000 */
.L_x_7238:
[----:B------:R-:W-:Y:S05]  /*9c30*/  BSYNC B0 ;  /* 0x0000000000007941 */ /* 0x000fea0003800000 */
.L_x_7237:
        /* <DEDUP_REMOVED lines=14> */
.L_x_7241:
[----:B------:R-:W-:Y:S05]  /*9d20*/  BSYNC B0 ;  /* 0x0000000000007941 */ /* 0x000fea0003800000 */
.L_x_7240:
        /* <DEDUP_REMOVED lines=14> */
.L_x_7244:
[----:B-1-3--:R-:W2:Y:S04]  /*9e10*/  LDG.E.STRONG.GPU R0, desc[UR38][R2.64] ;  /* 0x0000002602007981 */ /* 0x00aea8000c1ef900 */
[----:B--2---:R-:W-:Y:S01]  /*9e20*/  CCTL.IVALL ;  /* 0x00000000ff00798f */ /* 0x004fe20002000000 */
[----:B------:R-:W-:Y:S05]  /*9e30*/  YIELD ;  /* 0x0000000000007946 */ /* 0x000fea0003800000 */
[----:B------:R-:W-:-:S13]  /*9e40*/  ISETP.NE.AND P0, PT, R0, R11, PT ;  /* 0x0000000b0000720c */ /* 0x000fda0003f05270 */
[----:B------:R-:W-:Y:S05]  /*9e50*/  @P0 BRA `(.L_x_7244) ;  /* 0xfffffffc00ec0947 */ /* 0x000fea000383ffff */
.L_x_7243:
[----:B------:R-:W-:Y:S05]  /*9e60*/  BSYNC B0 ;  /* 0x0000000000007941 */ /* 0x000fea0003800000 */
.L_x_7242:
[----:B------:R-:W-:-:S03]  /*9e70*/  UMOV UR4, 0xffffffff ;  /* 0xffffffff00047882 */ /* 0x000fc60000000000 */
[----:B------:R-:W-:Y:S05]  /*9e80*/  BRA.DIV UR4, `(.L_x_7245) ;  /* 0x0000004a04287947 */ /* 0x000fea000b800000 */
[----:B------:R-:W-:Y:S01]  /*9e90*/  NOP ;  /* 0x0000000000007918 */ /* 0x000fe20000000000 */
.L_x_7340:
        /* <DEDUP_REMOVED lines=17> */
.L_x_7248:
[----:B------:R-:W-:Y:S01]  /*9fb0*/  @P0 ELECT P2, URZ, PT ;  /* 0x00000000003f082f */ /* 0x000fe20003840000 */
[----:B------:R2:W-:-:S12]  /*9fc0*/  UBLKRED.G.S.ADD.F32.RN [UR4], [UR6], UR7, desc[UR8] ;  /* 0x00000804060073bb */ /* 0x0005d800080a1407 */
[----:B------:R-:W-:Y:S02]  /*9fd0*/  @P2 PLOP3.LUT P0, PT, P2, PT, PT, 0x8, 0x0 ;  /* 0x000000000000281c */ /* 0x000fe4000170e170 */
[----:B------:R-:W-:-:S11]  /*9fe0*/  PLOP3.LUT P2, PT, PT, PT, PT, 0x8, 0x0 ;  /* 0x000000000000781c */ /* 0x000fd60003f4e170 */
[----:B--2---:R-:W-:Y:S05]  /*9ff0*/  @P0 BRA.U.ANY `(.L_x_7248) ;  /* 0xfffffffd00ec0947 */ /* 0x004fea000393ffff */
[----:B------:R0:W-:Y:S01]  /*a000*/  UTMACMDFLUSH ;  /* 0x00000000000079b7 */ /* 0x0001e20000000000 */
[----:B------:R-:W-:-:S04]  /*a010*/  DEPBAR.LE SB0, 0x0 ;  /* 0x000080000000791a */ /* 0x000fc80000000000 */
.L_x_7247:
[----:B------:R-:W-:Y:S05]  /*a020*/  BSYNC B0 ;  /* 0x0000000000007941 */ /* 0x000fea0003800000 */
.L_x_7246:
        /* <DEDUP_REMOVED lines=14> */
.L_x_7189:
        /* <DEDUP_REMOVED lines=29> */
.L_x_7250:
[----:B------:R-:W-:Y:S01]  /*a2e0*/  ULDC UR9, c[0x0][0x8cc] ;  /* 0x0002330000097ab9 */ /* 0x000fe20000000800 */
[----:B------:R-:W-:Y:S01]  /*a2f0*/  UMOV UR7, UR8 ;  /* 0x0000000800077c82 */ /* 0x000fe20008000000 */
[----:B------:R-:W-:-:S11]  /*a300*/  UISETP.NE.AND UP0, UPT, UR9, 0x1, UPT ;  /* 0x000000010900788c */ /* 0x000fd6000bf05270 */
[----:B------:R-:W-:Y:S02]  /*a310*/  @UP0 ULDC.64 UR10, c[0x0][0x8d0] ;  /* 0x00023400000a0ab9 */ /* 0x000fe40000000a00 */
[----:B------:R-:W-:-:S04]  /*a320*/  UIMAD.WIDE.U32 UR4, UR8, UR10, URZ ;  /* 0x0000000a080472a5 */ /* 0x000fc8000f8e003f */
[----:B------:R-:W-:-:S04]  /*a330*/  @UP0 USHF.R.U32.HI UR7, URZ, UR11, UR5 ;  /* 0x0000000b3f070299 */ /* 0x000fc80008011605 */
[----:B------:R-:W-:-:S12]  /*a340*/  UIMAD UR4, UR7, UR9, URZ ;  /* 0x00000009070472a4 */ /* 0x000fd8000f8e023f */
.L_x_7251:
        /* <DEDUP_REMOVED lines=23> */
.L_x_7252:
        /* <DEDUP_REMOVED lines=13> */
.L_x_7254:
[----:B------:R-:W-:-:S05]  /*a590*/  ULDC UR4, c[0x0][0x8f4] ;  /* 0x00023d0000047ab9 */ /* 0x000fca0000000800 */
.L_x_7253:
        /* <DEDUP_REMOVED lines=48> */
.L_x_7255:
        /* <DEDUP_REMOVED lines=13> */
.L_x_7256:
        /* <DEDUP_REMOVED lines=12> */
.L_x_7257:
        /* <DEDUP_REMOVED lines=68> */
.L_x_7261:
[----:B------:R-:W2:Y:S04]  /*ae70*/  LDG.E.STRONG.GPU R4, desc[UR38][R2.64] ;  /* 0x0000002602047981 */ /* 0x000ea8000c1ef900 */
[----:B--2---:R-:W-:Y:S01]  /*ae80*/  CCTL.IVALL ;  /* 0x00000000ff00798f */ /* 0x004fe20002000000 */
[----:B------:R-:W-:Y:S05]  /*ae90*/  YIELD ;  /* 0x0000000000007946 */ /* 0x000fea0003800000 */
[----:B------:R-:W-:-:S13]  /*aea0*/  ISETP.NE.AND P1, PT, R4, R5, PT ;  /* 0x000000050400720c */ /* 0x000fda0003f25270 */
[----:B------:R-:W-:Y:S05]  /*aeb0*/  @P1 BRA `(.L_x_7261) ;  /* 0xfffffffc00ec1947 */ /* 0x000fea000383ffff */
.L_x_7260:
[----:B------:R-:W-:Y:S05]  /*aec0*/  BSYNC B0 ;  /* 0x0000000000007941 */ /* 0x000fea0003800000 */
.L_x_7259:
[----:B------:R-:W-:-:S03]  /*aed0*/  UMOV UR6, 0xffffffff ;  /* 0xffffffff00067882 */ /* 0x000fc60000000000 */
[----:B------:R-:W-:Y:S05]  /*aee0*/  BRA.DIV UR6, `(.L_x_7262) ;  /* 0x0000003a062c7947 */ /* 0x000fea000b800000 */
[----:B------:R-:W-:Y:S01]  /*aef0*/  NOP ;  /* 0x0000000000007918 */ /* 0x000fe20000000000 */
.L_x_7343:
        /* <DEDUP_REMOVED lines=22> */
.L_x_7264:
[----:B------:R-:W-:Y:S05]  /*b060*/  BSYNC B0 ;  /* 0x0000000000007941 */ /* 0x000fea0003800000 */
.L_x_7263:
        /* <DEDUP_REMOVED lines=20> */
.L_x_7266:
[----:B------:R-:W-:Y:S05]  /*b1b0*/  BSYNC B0 ;  /* 0x0000000000007941 */ /* 0x000fea0003800000 */
.L_x_7265:
[----:B------:R-:W-:Y:S06]  /*b1c0*/  BAR.ARV 0xa, 0xa0 ;  /* 0x0282800000007b1d */ /* 0x000fec0000002000 */
[----:B------:R-:W-:Y:S04]  /*b1d0*/  BSSY B0, `(.L_x_7267) ;  /* 0x0000003000007945 */ /* 0x000fe80003800000 */
[----:B------:R-:W-:Y:S05]  /*b1e0*/  @!P0 BRA `(.L_x_7268) ;  /* 0x0000000000048947 */ /* 0x000fea0003800000 */
[----:B------:R-:W-:-:S04]  /*b1f0*/  DEPBAR.LE SB0, 0x0 ;  /* 0x000080000000791a */ /* 0x000fc80000000000 */
.L_x_7268:
[----:B------:R-:W-:Y:S05]  /*b200*/  BSYNC B0 ;  /* 0x0000000000007941 */ /* 0x000fea0003800000 */
.L_x_7267:
        /* <DEDUP_REMOVED lines=19> */
.L_x_7270:
[----:B------:R-:W-:Y:S05]  /*b340*/  BSYNC B0 ;  /* 0x0000000000007941 */ /* 0x000fea0003800000 */
.L_x_7269:
[----:B------:R-:W-:Y:S01]  /*b350*/  UIADD3 UR7, UR13, 0x1, URZ ;  /* 0x000000010d077890 */ /* 0x000fe2000fffe03f */
[----:B------:R-:W-:Y:S11]  /*b360*/  BRA `(.L_x_7271) ;  /* 0x0000000000047947 */ /* 0x000ff60003800000 */
.L_x_7258:
[----:B------:R-:W-:-:S05]  /*b370*/  UMOV UR7, UR13 ;  /* 0x0000000d00077c82 */ /* 0x000fca0008000000 */
.L_x_7271:
        /* <DEDUP_REMOVED lines=16> */
.L_x_7296:
        /* <DEDUP_REMOVED lines=18> */
.L_x_7274:
[----:B------:R-:W2:Y:S04]  /*b5a0*/  LDG.E.STRONG.GPU R4, desc[UR38][R2.64] ;  /* 0x0000002602047981 */ /* 0x000ea8000c1ef900 */
[----:B--2---:R-:W-:Y:S01]  /*b5b0*/  CCTL.IVALL ;  /* 0x00000000ff00798f */ /* 0x004fe20002000000 */
[----:B------:R-:W-:Y:S05]  /*b5c0*/  YIELD ;  /* 0x0000000000007946 */ /* 0x000fea0003800000 */
[----:B------:R-:W-:-:S13]  /*b5d0*/  ISETP.NE.AND P1, PT, R4, R5, PT ;  /* 0x000000050400720c */ /* 0x000fda0003f25270 */
[----:B------:R-:W-:Y:S05]  /*b5e0*/  @P1 BRA `(.L_x_7274) ;  /* 0xfffffffc00ec1947 */ /* 0x000fea000383ffff */
.L_x_7273:
[----:B------:R-:W-:Y:S05]  /*b5f0*/  BSYNC B0 ;  /* 0x0000000000007941 */ /* 0x000fea0003800000 */
.L_x_7272:
[----:B------:R-:W-:-:S03]  /*b600*/  UMOV UR24, 0xffffffff ;  /* 0xffffffff00187882 */ /* 0x000fc60000000000 */
[----:B------:R-:W-:Y:S05]  /*b610*/  BRA.DIV UR24, `(.L_x_7275) ;  /* 0x00000032187c7947 */ /* 0x000fea000b800000 */
[----:B------:R-:W-:Y:S01]  /*b620*/  NOP ;  /* 0x0000000000007918 */ /* 0x000fe20000000000 */
.L_x_7346:
        /* <DEDUP_REMOVED lines=19> */
.L_x_7277:
[----:B------:R-:W-:Y:S05]  /*b760*/  BSYNC B0 ;  /* 0x0000000000007941 */ /* 0x000fea0003800000 */
.L_x_7276:
        /* <DEDUP_REMOVED lines=15> */
.L_x_7279:
[----:B------:R-:W-:Y:S05]  /*b860*/  BSYNC B0 ;  /* 0x0000000000007941 */ /* 0x000fea0003800000 */
.L_x_7278:
[----:B------:R-:W-:Y:S06]  /*b870*/  BAR.ARV 0xa, 0xa0 ;  /* 0x0282800000007b1d */ /* 0x000fec0000002000 */
[----:B------:R-:W-:Y:S04]  /*b880*/  BSSY B0, `(.L_x_7280) ;  /* 0x0000003000007945 */ /* 0x000fe80003800000 */
[----:B------:R-:W-:Y:S05]  /*b890*/  @!P0 BRA `(.L_x_7281) ;  /* 0x0000000000048947 */ /* 0x000fea0003800000 */
[----:B------:R-:W-:-:S04]  /*b8a0*/  DEPBAR.LE SB0, 0x0 ;  /* 0x000080000000791a */ /* 0x000fc80000000000 */
.L_x_7281:
[----:B------:R-:W-:Y:S05]  /*b8b0*/  BSYNC B0 ;  /* 0x0000000000007941 */ /* 0x000fea0003800000 */
.L_x_7280:
        /* <DEDUP_REMOVED lines=19> */
.L_x_7283:
[----:B------:R-:W-:Y:S05]  /*b9f0*/  BSYNC B0 ;  /* 0x0000000000007941 */ /* 0x000fea0003800000 */
.L_x_7282:
        /* <DEDUP_REMOVED lines=17> */
.L_x_7286:
[----:B------:R-:W2:Y:S04]  /*bb10*/  LDG.E.STRONG.GPU R4, desc[UR38][R2.64] ;  /* 0x0000002602047981 */ /* 0x000ea8000c1ef900 */
[----:B--2---:R-:W-:Y:S01]  /*bb20*/  CCTL.IVALL ;  /* 0x00000000ff00798f */ /* 0x004fe20002000000 */
[----:B------:R-:W-:Y:S05]  /*bb30*/  YIELD ;  /* 0x0000000000007946 */ /* 0x000fea0003800000 */
[----:B------:R-:W-:-:S13]  /*bb40*/  ISETP.NE.AND P1, PT, R4, R5, PT ;  /* 0x000000050400720c */ /* 0x000fda0003f25270 */
[----:B------:R-:W-:Y:S05]  /*bb50*/  @P1 BRA `(.L_x_7286) ;  /* 0xfffffffc00ec1947 */ /* 0x000fea000383ffff */
.L_x_7285:
[----:B------:R-:W-:Y:S05]  /*bb60*/  BSYNC B0 ;  /* 0x0000000000007941 */ /* 0x000fea0003800000 */
.L_x_7284:
[----:B------:R-:W-:-:S03]  /*bb70*/  UMOV UR18, 0xffffffff ;  /* 0xffffffff00127882 */ /* 0x000fc60000000000 */
[----:B------:R-:W-:Y:S05]  /*bb80*/  BRA.DIV UR18, `(.L_x_7287) ;  /* 0x0000002e123c7947 */ /* 0x000fea000b800000 */
[----:B------:R-:W-:Y:S01]  /*bb90*/  NOP ;  /* 0x0000000000007918 */ /* 0x000fe20000000000 */
.L_x_7349:
        /* <DEDUP_REMOVED lines=15> */
.L_x_7289:
[----:B------:R-:W-:Y:S05]  /*bc90*/  BSYNC B0 ;  /* 0x0000000000007941 */ /* 0x000fea0003800000 */
.L_x_7288:
        /* <DEDUP_REMOVED lines=15> */
.L_x_7291:
[----:B------:R-:W-:Y:S05]  /*bd90*/  BSYNC B0 ;  /* 0x0000000000007941 */ /* 0x000fea0003800000 */
.L_x_7290:
[----:B------:R-:W-:Y:S06]  /*bda0*/  BAR.ARV 0xa, 0xa0 ;  /* 0x0282800000007b1d */ /* 0x000fec0000002000 */
[----:B------:R-:W-:Y:S04]  /*bdb0*/  BSSY B0, `(.L_x_7292) ;  /* 0x0000003000007945 */ /* 0x000fe80003800000 */
[----:B------:R-:W-:Y:S05]  /*bdc0*/  @!P0 BRA `(.L_x_7293) ;  /* 0x0000000000048947 */ /* 0x000fea0003800000 */
[----:B------:R-:W-:-:S04]  /*bdd0*/  DEPBAR.LE SB0, 0x0 ;  /* 0x000080000000791a */ /* 0x000fc80000000000 */
.L_x_7293:
[----:B------:R-:W-:Y:S05]  /*bde0*/  BSYNC B0 ;  /* 0x0000000000007941 */ /* 0x000fea0003800000 */
.L_x_7292:
        /* <DEDUP_REMOVED lines=19> */
.L_x_7295:
[----:B------:R-:W-:Y:S05]  /*bf20*/  BSYNC B0 ;  /* 0x0000000000007941 */ /* 0x000fea0003800000 */
.L_x_7294:
[----:B------:R-:W-:Y:S02]  /*bf30*/  UIADD3 UR7, UR7, 0x2, URZ ;  /* 0x0000000207077890 */ /* 0x000fe4000fffe03f */
[----:B------:R-:W-:Y:S02]  /*bf40*/  UIADD3 UR6, UR6, 0x4000, URZ ;  /* 0x0000400006067890 */ /* 0x000fe4000fffe03f */
[----:B------:R-:W-:-:S06]  /*bf50*/  UISETP.GE.AND UP0, UPT, UR7, UR12, UPT ;  /* 0x0000000c0700728c */ /* 0x000fcc000bf06270 */
[----:B------:R-:W-:-:S13]  /*bf60*/  PLOP3.LUT P1, PT, PT, PT, UP0, 0x80, 0x0 ;  /* 0x000000000000781c */ /* 0x000fda0003f2f008 */
[----:B------:R-:W-:Y:S05]  /*bf70*/  @!P1 BRA `(.L_x_7296) ;  /* 0xfffffff400409947 */ /* 0x000fea000383ffff */
[----:B------:R-:W-:Y:S05]  /*bf80*/  BRA `(.L_x_7196) ;  /* 0x0000002400447947 */ /* 0x000fea0003800000 */
.L_x_7249:
        /* <DEDUP_REMOVED lines=21> */
.L_x_7297:
[----:B------:R-:W1:Y:S01]  /*c0e0*/  LDC R3, c[0x0][0x8cc] ;  /* 0x00023300ff037b82 */ /* 0x000e620000000800 */
[----:B------:R-:W-:Y:S01]  /*c0f0*/  IMAD.MOV.U32 R0, RZ, RZ, R5 ;  /* 0x000000ffff007224 */ /* 0x000fe200078e0005 */
[----:B-1----:R-:W-:-:S13]  /*c100*/  ISETP.NE.AND P0, PT, R3, 0x1, PT ;  /* 0x000000010300780c */ /* 0x002fda0003f05270 */
[----:B------:R-:W1:Y:S02]  /*c110*/  @P0 LDC.64 R6, c[0x0][0x8d0] ;  /* 0x00023400ff060b82 */ /* 0x000e640000000a00 */
[----:B-1----:R-:W-:-:S05]  /*c120*/  @P0 IMAD.HI.U32 R4, R5, R6, RZ ;  /* 0x0000000605040227 */ /* 0x002fca00078e00ff */
[----:B------:R-:W-:-:S05]  /*c130*/  @P0 SHF.R.U32.HI R0, RZ, R7, R4 ;  /* 0x00000007ff000219 */ /* 0x000fca0000011604 */
[----:B------:R-:W-:-:S07]  /*c140*/  IMAD R3, R0, R3, RZ ;  /* 0x0000000300037224 */ /* 0x000fce00078e02ff */
.L_x_7298:
        /* <DEDUP_REMOVED lines=23> */
.L_x_7299:
        /* <DEDUP_REMOVED lines=10> */
.L_x_7301:
[----:B------:R-:W2:Y:S02]  /*c360*/  LDC R4, c[0x0][0x8f4] ;  /* 0x00023d00ff047b82 */ /* 0x000ea40000000800 */
.L_x_7300:
[----:B--2--5:R-:W-:Y:S01]  /*c370*/  VIADD R4, R4, 0x7f ;  /* 0x0000007f04047836 */ /* 0x024fe20000000000 */
[----:B------:R-:W-:Y:S01]  /*c380*/  LOP3.LUT R12, R0, 0x1ffffff, RZ, 0x3c, !PT ;  /* 0x01ffffff000c7812 */ /* 0x000fe200078e3cff */
[----:B------:R-:W-:Y:S02]  /*c390*/  IMAD.MOV.U32 R10, RZ, RZ, 0x1 ;  /* 0x00000001ff0a7424 */ /* 0x000fe400078e00ff */
[----:B-1----:R-:W-:Y:S01]  /*c3a0*/  IMAD.MOV.U32 R2, RZ, RZ, RZ ;  /* 0x000000ffff027224 */ /* 0x002fe200078e00ff */
        /* <DEDUP_REMOVED lines=38> */
.L_x_7303:
        /* <DEDUP_REMOVED lines=20> */
.L_x_7304:
[----:B------:R-:W-:Y:S05]  /*c750*/  @!P0 BRA `(.L_x_7305) ;  /* 0x00000000000c8947 */ /* 0x000fea0003800000 */
[----:B------:R-:W2:Y:S04]  /*c760*/  LDG.E R5, desc[UR38][R2.64] ;  /* 0x0000002602057981 */ /* 0x000ea8000c1e1900 */
[----:B------:R-:W2:Y:S02]  /*c770*/  LDG.E R0, desc[UR38][R2.64+0x4] ;  /* 0x0000042602007981 */ /* 0x000ea4000c1e1900 */
[----:B--2---:R-:W-:-:S07]  /*c780*/  IMAD.IADD R0, R0, 0x1, -R5 ;  /* 0x0000000100007824 */ /* 0x004fce00078e0a05 */
.L_x_7305:
        /* <DEDUP_REMOVED lines=66> */
.L_x_7350:
        /* <DEDUP_REMOVED lines=15> */
.L_x_7308:
        /* <DEDUP_REMOVED lines=72> */
.L_x_7319:
[----:B-123--:R-:W-:-:S04]  /*d120*/  SHF.L.U32 R18, R10, 0x1f, RZ ;  /* 0x0000001f0a127819 */ /* 0x00efc800000006ff */
[----:B------:R-:W3:Y:S02]  /*d130*/  SYNCS.PHASECHK.TRANS64.TRYWAIT P1, [R15+URZ+0x30c40], R18 ;  /* 0x030c40120f0075a7 */ /* 0x000ee4000802017f */
[----:B---3--:R-:W-:Y:S05]  /*d140*/  @!P1 BRA `(.L_x_7311) ;  /* 0x0000001400fc9947 */ /* 0x008fea0003800000 */
.L_x_7351:
        /* <DEDUP_REMOVED lines=8> */
.L_x_7312:
        /* <DEDUP_REMOVED lines=30> */
.L_x_7352:
        /* <DEDUP_REMOVED lines=8> */
.L_x_7314:
        /* <DEDUP_REMOVED lines=30> */
.L_x_7353:
        /* <DEDUP_REMOVED lines=8> */
.L_x_7316:
        /* <DEDUP_REMOVED lines=24> */
.L_x_7355:
        /* <DEDUP_REMOVED lines=8> */
.L_x_7318:
        /* <DEDUP_REMOVED lines=30> */
.L_x_7310:
[----:B------:R-:W4:Y:S02]  /*da70*/  LDL.LU R4, [R1+0x8] ;  /* 0x0000080001047983 */ /* 0x000f240000300800 */
[----:B----4-:R-:W-:Y:S02]  /*da80*/  ISETP.NE.AND P1, PT, R4, RZ, PT ;  /* 0x000000ff0400720c */ /* 0x010fe40003f25270 */
[----:B------:R4:W5:Y:S11]  /*da90*/  LDL R4, [R1+0x4] ;  /* 0x0000040001047983 */ /* 0x0009760000100800 */
[----:B----4-:R-:W-:Y:S05]  /*daa0*/  @!P1 BRA `(.L_x_7309) ;  /* 0x0000000400249947 */ /* 0x010fea0003800000 */
[----:B-1----:R-:W-:-:S04]  /*dab0*/  SHF.L.U32 R12, R10, 0x1f, RZ ;  /* 0x0000001f0a0c7819 */ /* 0x002fc800000006ff */
[----:B------:R-:W1:Y:S02]  /*dac0*/  SYNCS.PHASECHK.TRANS64.TRYWAIT P1, [R15+URZ+0x30c40], R12 ;  /* 0x030c400c0f0075a7 */ /* 0x000e64000802017f */
[----:B-1----:R-:W-:Y:S05]  /*dad0*/  @!P1 BRA `(.L_x_7320) ;  /* 0x0000000c00ec9947 */ /* 0x002fea0003800000 */
.L_x_7356:
        /* <DEDUP_REMOVED lines=8> */
.L_x_7321:
        /* <DEDUP_REMOVED lines=27> */
.L_x_7357:
        /* <DEDUP_REMOVED lines=8> */
.L_x_7323:
        /* <DEDUP_REMOVED lines=27> */
.L_x_7309:
[----:B------:R-:W4:Y:S01]  /*df40*/  S2R R0, SR_TID.X ;  /* 0x0000000000007919 */ /* 0x000f220000002100 */
[----:B------:R-:W-:Y:S01]  /*df50*/  IMAD R3, R16, 0x8, R15 ;  /* 0x0000000810037824 */ /* 0x000fe200078e020f */
[----:B----4-:R-:W-:Y:S02]  /*df60*/  LOP3.LUT R2, R0, 0x7f, RZ, 0xc0, !PT ;  /* 0x0000007f00027812 */ /* 0x010fe400078ec0ff */
[----:B------:R-:W-:Y:S02]  /*df70*/  SHF.L.U32 R0, R10, 0x1f, RZ ;  /* 0x0000001f0a007819 */ /* 0x000fe400000006ff */
[----:B------:R-:W-:Y:S02]  /*df80*/  ISETP.NE.AND P1, PT, R2, RZ, PT ;  /* 0x000000ff0200720c */ /* 0x000fe40003f25270 */
[----:B------:R-:W4:Y:S02]  /*df90*/  SYNCS.PHASECHK.TRANS64.TRYWAIT P0, [R3+URZ+0x30c40], R0 ;  /* 0x030c4000030075a7 */ /* 0x000f24000800017f */
[----:B----4-:R-:W-:Y:S09]  /*dfa0*/  @!P0 BRA `(.L_x_7324) ;  /* 0x0000000800e08947 */ /* 0x010ff20003800000 */
.L_x_7358:
[----:B------:R-:W-:Y:S05]  /*dfb0*/  @P1 BRA `(.L_x_7325) ;  /* 0x0000000000181947 */ /* 0x000fea0003800000 */
[----:B------:R-:W1:Y:S01]  /*dfc0*/  S2R R2, SR_TID.X ;  /* 0x0000000000027919 */ /* 0x000e620000002100 */
[----:B----4-:R-:W-:-:S04]  /*dfd0*/  IMAD.MOV.U32 R0, RZ, RZ, 0x4200 ;  /* 0x00004200ff007424 */ /* 0x010fc800078e00ff */
[----:B------:R4:W-:Y:S01]  /*dfe0*/  SYNCS.ARRIVE.TRANS64 RZ, [R3+URZ+0x30c30], R0 ;  /* 0x030c300003ff79a7 */ /* 0x0009e2000800003f */
[----:B-1----:R-:W-:-:S13]  /*dff0*/  LOP3.LUT P0, RZ, R2, 0x1f, RZ, 0xc0, !PT ;  /* 0x0000001f02ff7812 */ /* 0x002fda000780c0ff */
[----:B----4-:R-:W-:Y:S05]  /*e000*/  @!P0 BRA `(.L_x_7325) ;  /* 0x0000000000048947 */ /* 0x010fea0003800000 */
[----:B------:R-:W-:Y:S01]  /*e010*/  BPT.TRAP 0x1 ;  /* 0x000000040000795c */ /* 0x000fe20000300000 */
.L_x_7325:
        /* <DEDUP_REMOVED lines=34> */
.L_x_7306:
[----:B------:R-:W-:Y:S05]  /*e240*/  BSYNC B0 ;  /* 0x0000000000007941 */ /* 0x000fea0003800000 */
.L_x_7302:
[----:B------:R-:W-:-:S03]  /*e250*/  UMOV UR7, 0xffffffff ;  /* 0xffffffff00077882 */ /* 0x000fc60000000000 */
[----:B------:R-:W-:Y:S05]  /*e260*/  BRA.DIV UR7, `(.L_x_7326) ;  /* 0x0000000a07447947 */ /* 0x000fea000b800000 */
[----:B------:R-:W-:-:S13]  /*e270*/  ELECT P6, URZ, PT ;  /* 0x00000000003f782f */ /* 0x000fda00038c0000 */
.L_x_7361:
[----:B------:R-:W-:Y:S05]  /*e280*/  @!P6 BRA `(.L_x_7196) ;  /* 0x000000000084e947 */ /* 0x000fea0003800000 */
[----:B------:R-:W-:-:S06]  /*e290*/  ULOP3.LUT UR7, UR36, 0x2, URZ, 0xfc, !UPT ;  /* 0x0000000224077892 */ /* 0x000fcc000f8efc3f */
[----:B------:R-:W-:-:S05]  /*e2a0*/  IMAD.U32 R0, RZ, RZ, UR7 ;  /* 0x00000007ff007e24 */ /* 0x000fca000f8e00ff */
[----:B------:R-:W-:-:S13]  /*e2b0*/  ISETP.NE.AND P2, PT, R0, 0x3, PT ;  /* 0x000000030000780c */ /* 0x000fda0003f45270 */
[----:B------:R-:W-:Y:S05]  /*e2c0*/  @!P2 BRA `(.L_x_7327) ;  /* 0x000000000004a947 */ /* 0x000fea0003800000 */
[----:B------:R-:W-:Y:S01]  /*e2d0*/  BPT.TRAP 0x1 ;  /* 0x000000040000795c */ /* 0x000fe20000300000 */
.L_x_7327:
        /* <DEDUP_REMOVED lines=15> */
.L_x_7362:
[----:B------:R-:W2:Y:S02]  /*e3d0*/  SYNCS.PHASECHK.TRANS64.TRYWAIT P0, [R3+URZ], R0 ;  /* 0x00000000030075a7 */ /* 0x000ea4000800017f */
[----:B--2---:R-:W-:Y:S05]  /*e3e0*/  @!P0 BRA `(.L_x_7329) ;  /* 0x0000000800188947 */ /* 0x004fea0003800000 */
.L_x_7363:
[----:B------:R-:W-:Y:S05]  /*e3f0*/  @!P2 BRA `(.L_x_7330) ;  /* 0x000000000004a947 */ /* 0x000fea0003800000 */
[----:B------:R-:W-:Y:S01]  /*e400*/  BPT.TRAP 0x1 ;  /* 0x000000040000795c */ /* 0x000fe20000300000 */
.L_x_7330:
[----:B--2---:R-:W-:-:S04]  /*e410*/  VIADD R3, R8, 0x30c40 ;  /* 0x00030c4008037836 */ /* 0x004fc80000000000 */
[----:B------:R-:W-:-:S04]  /*e420*/  IMAD R5, R2, 0x8, R3 ;  /* 0x0000000802057824 */ /* 0x000fc800078e0203 */
[----:B------:R-:W2:Y:S02]  /*e430*/  SYNCS.PHASECHK.TRANS64.TRYWAIT P0, [R5+URZ], R4 ;  /* 0x00000004050075a7 */ /* 0x000ea4000800017f */
[----:B--2---:R-:W-:Y:S05]  /*e440*/  @!P0 BRA `(.L_x_7331) ;  /* 0x0000000800148947 */ /* 0x004fea0003800000 */
.L_x_7364:
[----:B------:R-:W-:-:S07]  /*e450*/  IMAD R3, R6, 0x8, R3 ;  /* 0x0000000806037824 */ /* 0x000fce00078e0203 */
.L_x_7332:
[----:B---3--:R3:W4:Y:S02]  /*e460*/  SYNCS.PHASECHK.TRANS64.TRYWAIT P0, [R3+URZ], R0 ;  /* 0x00000000030075a7 */ /* 0x008724000800017f */
[----:B----4-:R-:W-:Y:S05]  /*e470*/  @!P0 NANOSLEEP.SYNCS 0x989680 ;  /* 0x009896800000895d */ /* 0x010fea0003900000 */
[----:B------:R-:W4:Y:S02]  /*e480*/  @!P0 SYNCS.PHASECHK.TRANS64 P0, [R3+URZ], R0 ;  /* 0x00000000030085a7 */ /* 0x000f24000800007f */
[----:B----4-:R-:W-:Y:S05]  /*e490*/  @!P0 BRA `(.L_x_7332) ;  /* 0xfffffffc00f08947 */ /* 0x010fea000383ffff */
.L_x_7196:
[----:B------:R-:W-:Y:S05]  /*e4a0*/  BSYNC B6 ;  /* 0x0000000000067941 */ /* 0x000fea0003800000 */
.L_x_7188:
[----:B------:R-:W-:Y:S05]  /*e4b0*/  EXIT ;  /* 0x000000000000794d */ /* 0x000fea0003800000 */
.L_x_7206:
[----:B------:R-:W-:Y:S02]  /*e4c0*/  IMAD.MOV.U32 R12, RZ, RZ, RZ ;  /* 0x000000ffff0c7224 */ /* 0x000fe400078e00ff */
[----:B------:R-:W-:Y:S02]  /*e4d0*/  IMAD.MOV.U32 R11, RZ, RZ, 0x1f ;  /* 0x0000001fff0b7424 */ /* 0x000fe400078e00ff */
[----:B------:R-:W-:-:S07]  /*e4e0*/  IMAD.MOV.U32 R15, RZ, RZ, -0x1 ;  /* 0xffffffffff0f7424 */ /* 0x000fce00078e00ff */
[----:B------:R-:W-:Y:S05]  /*e4f0*/  WARPSYNC.COLLECTIVE R15, `(.L_x_7333) ;  /* 0x000000000f087348 */ /* 0x000fea0003c00000 */
[----:B------:R1:W2:Y:S02]  /*e500*/  SHFL.IDX P6, R14, R13, R12, R11 ;  /* 0x0000000c0d0e7389 */ /* 0x0002a400000c000b */
[----:B-12---:R-:W-:Y:S01]  /*e510*/  ENDCOLLECTIVE ;  /* 0x000000000000791b */ /* 0x006fe20003800000 */
.L_x_7333:
[----:B------:R-:W-:Y:S05]  /*e520*/  BRA `(.L_x_7334) ;  /* 0xffffff3000407947 */ /* 0x000fea000383ffff */
.L_x_7208:
[----:B--2---:R2:W3:Y:S02]  /*e530*/  SYNCS.PHASECHK.TRANS64.TRYWAIT P0, [R236+URZ+0x30c00], R15 ;  /* 0x030c000fec0075a7 */ /* 0x0044e4000800017f */
[----:B---3--:R-:W-:Y:S05]  /*e540*/  @!P0 NANOSLEEP.SYNCS 0x989680 ;  /* 0x009896800000895d */ /* 0x008fea0003900000 */
[----:B------:R-:W3:Y:S02]  /*e550*/  @!P0 SYNCS.PHASECHK.TRANS64 P0, [R236+URZ+0x30c00], R15 ;  /* 0x030c000fec0085a7 */ /* 0x000ee4000800007f */
[----:B---3--:R-:W-:Y:S05]  /*e560*/  @!P0 BRA `(.L_x_7208) ;  /* 0xfffffffc00f08947 */ /* 0x008fea000383ffff */
[----:B------:R-:W-:Y:S05]  /*e570*/  BRA `(.L_x_7207) ;  /* 0xffffff30008c7947 */ /* 0x000fea000383ffff */
.L_x_7213:
[----:B--2---:R2:W3:Y:S02]  /*e580*/  SYNCS.PHASECHK.TRANS64.TRYWAIT P1, [R6+URZ+0x30c10], R21 ;  /* 0x030c1015060075a7 */ /* 0x0044e4000802017f */
[----:B---3--:R-:W-:Y:S05]  /*e590*/  @!P1 NANOSLEEP.SYNCS 0x989680 ;  /* 0x009896800000995d */ /* 0x008fea0003900000 */
[----:B------:R-:W3:Y:S02]  /*e5a0*/  @!P1 SYNCS.PHASECHK.TRANS64 P1, [R6+URZ+0x30c10], R21 ;  /* 0x030c1015060095a7 */ /* 0x000ee4000802007f */
[----:B---3--:R-:W-:Y:S05]  /*e5b0*/  @!P1 BRA `(.L_x_7213) ;  /* 0xfffffffc00f09947 */ /* 0x008fea000383ffff */
[----:B------:R-:W-:Y:S05]  /*e5c0*/  BRA `(.L_x_7212) ;  /* 0xffffff3c00347947 */ /* 0x000fea000383ffff */
.L_x_7217:
[----:B------:R1:W1:Y:S02]  /*e5d0*/  SYNCS.PHASECHK.TRANS64.TRYWAIT P1, [R6+URZ+0x30c30], R21 ;  /* 0x030c3015060075a7 */ /* 0x000264000802017f */
[----:B-1----:R-:W-:Y:S05]  /*e5e0*/  @!P1 NANOSLEEP.SYNCS 0x989680 ;  /* 0x009896800000995d */ /* 0x002fea0003900000 */
[----:B------:R-:W1:Y:S02]  /*e5f0*/  @!P1 SYNCS.PHASECHK.TRANS64 P1, [R6+URZ+0x30c30], R21 ;  /* 0x030c3015060095a7 */ /* 0x000e64000802007f */
[----:B-1----:R-:W-:Y:S05]  /*e600*/  @!P1 BRA `(.L_x_7217) ;  /* 0xfffffffc00f09947 */ /* 0x002fea000383ffff */
[----:B------:R-:W-:Y:S05]  /*e610*/  BRA `(.L_x_7216) ;  /* 0xffffff4000487947 */ /* 0x000fea000383ffff */
.L_x_7225:
[----:B--2---:R2:W3:Y:S02]  /*e620*/  SYNCS.PHASECHK.TRANS64.TRYWAIT P1, [R7+URZ+0x30c10], R18 ;  /* 0x030c1012070075a7 */ /* 0x0044e4000802017f */
[----:B---3--:R-:W-:Y:S05]  /*e630*/  @!P1 NANOSLEEP.SYNCS 0x989680 ;  /* 0x009896800000995d */ /* 0x008fea0003900000 */
[----:B------:R-:W3:Y:S02]  /*e640*/  @!P1 SYNCS.PHASECHK.TRANS64 P1, [R7+URZ+0x30c10], R18 ;  /* 0x030c1012070095a7 */ /* 0x000ee4000802007f */
[----:B---3--:R-:W-:Y:S05]  /*e650*/  @!P1 BRA `(.L_x_7225) ;  /* 0xfffffffc00f09947 */ /* 0x008fea000383ffff */
[----:B------:R-:W-:Y:S05]  /*e660*/  BRA `(.L_x_7224) ;  /* 0xffffff7800647947 */ /* 0x000fea000383ffff */
.L_x_7229:
[----:B------:R1:W1:Y:S02]  /*e670*/  SYNCS.PHASECHK.TRANS64.TRYWAIT P1, [R7+URZ+0x30c30], R18 ;  /* 0x030c3012070075a7 */ /* 0x000264000802017f */
[----:B-1----:R-:W-:Y:S05]  /*e680*/  @!P1 NANOSLEEP.SYNCS 0x989680 ;  /* 0x009896800000995d */ /* 0x002fea0003900000 */
[----:B------:R-:W1:Y:S02]  /*e690*/  @!P1 SYNCS.PHASECHK.TRANS64 P1, [R7+URZ+0x30c30], R18 ;  /* 0x030c3012070095a7 */ /* 0x000e64000802007f */
[----:B-1----:R-:W-:Y:S05]  /*e6a0*/  @!P1 BRA `(.L_x_7229) ;  /* 0xfffffffc00f09947 */ /* 0x002fea000383ffff */
[----:B------:R-:W-:Y:S05]  /*e6b0*/  BRA `(.L_x_7228) ;  /* 0xffffff7c00787947 */ /* 0x000fea000383ffff */
.L_x_7236:
[----:B------:R-:W-:Y:S01]  /*e6c0*/  BSSY B0, `(.L_x_7335) ;  /* 0x0000005000007945 */ /* 0x000fe20003800000 */
[----:B------:R-:W-:-:S07]  /*e6d0*/  IMAD.MOV.U32 R15, RZ, RZ, -0x1 ;  /* 0xffffffffff0f7424 */ /* 0x000fce00078e00ff */
[----:B---3--:R-:W-:Y:S05]  /*e6e0*/  WARPSYNC.COLLECTIVE R15, `(.L_x_7336) ;  /* 0x000000000f087348 */ /* 0x008fea0003c00000 */
[----:B------:R-:W-:Y:S01]  /*e6f0*/  NOP ;  /* 0x0000000000007918 */ /* 0x000fe20000000000 */
[----:B---3--:R-:W-:Y:S01]  /*e700*/  ENDCOLLECTIVE ;  /* 0x000000000000791b */ /* 0x008fe20003800000 */
.L_x_7336:
[----:B------:R-:W-:Y:S05]  /*e710*/  BSYNC B0 ;  /* 0x0000000000007941 */ /* 0x000fea0003800000 */
.L_x_7335:
[----:B------:R-:W-:Y:S05]  /*e720*/  BRA `(.L_x_7337) ;  /* 0xffffffb000e07947 */ /* 0x000fea000383ffff */
.L_x_7245:
[----:B------:R-:W-:Y:S01]  /*e730*/  BSSY B0, `(.L_x_7338) ;  /* 0x0000005000007945 */ /* 0x000fe20003800000 */
[----:B------:R-:W-:-:S07]  /*e740*/  IMAD.MOV.U32 R15, RZ, RZ, -0x1 ;  /* 0xffffffffff0f7424 */ /* 0x000fce00078e00ff */
[----:B-1-3--:R-:W-:Y:S05]  /*e750*/  WARPSYNC.COLLECTIVE R15, `(.L_x_7339) ;  /* 0x000000000f087348 */ /* 0x00afea0003c00000 */
[----:B------:R-:W-:Y:S01]  /*e760*/  NOP ;  /* 0x0000000000007918 */ /* 0x000fe20000000000 */
[----:B-1-3--:R-:W-:Y:S01]  /*e770*/  ENDCOLLECTIVE ;  /* 0x000000000000791b */ /* 0x00afe20003800000 */
.L_x_7339:
[----:B------:R-:W-:Y:S05]  /*e780*/  BSYNC B0 ;  /* 0x0000000000007941 */ /* 0x000fea0003800000 */
.L_x_7338:
[----:B------:R-:W-:Y:S05]  /*e790*/  BRA `(.L_x_7340) ;  /* 0xffffffb400c07947 */ /* 0x000fea000383ffff */
.L_x_7262:
[----:B------:R-:W-:Y:S01]  /*e7a0*/  BSSY B0, `(.L_x_7341) ;  /* 0x0000005000007945 */ /* 0x000fe20003800000 */
[----:B------:R-:W-:-:S07]  /*e7b0*/  IMAD.MOV.U32 R15, RZ, RZ, -0x1 ;  /* 0xffffffffff0f7424 */ /* 0x000fce00078e00ff */
[----:B------:R-:W-:Y:S05]  /*e7c0*/  WARPSYNC.COLLECTIVE R15, `(.L_x_7342) ;  /* 0x000000000f087348 */ /* 0x000fea0003c00000 */
[----:B------:R-:W-:Y:S01]  /*e7d0*/  NOP ;  /* 0x0000000000007918 */ /* 0x000fe20000000000 */
[----:B------:R-:W-:Y:S01]  /*e7e0*/  ENDCOLLECTIVE ;  /* 0x000000000000791b */ /* 0x000fe20003800000 */
.L_x_7342:
[----:B------:R-:W-:Y:S05]  /*e7f0*/  BSYNC B0 ;  /* 0x0000000000007941 */ /* 0x000fea0003800000 */
.L_x_7341:
[----:B------:R-:W-:Y:S05]  /*e800*/  BRA `(.L_x_7343) ;  /* 0xffffffc400bc7947 */ /* 0x000fea000383ffff */
.L_x_7275:
[----:B------:R-:W-:Y:S01]  /*e810*/  BSSY B0, `(.L_x_7344) ;  /* 0x0000005000007945 */ /* 0x000fe20003800000 */
[----:B------:R-:W-:-:S07]  /*e820*/  IMAD.MOV.U32 R15, RZ, RZ, -0x1 ;  /* 0xffffffffff0f7424 */ /* 0x000fce00078e00ff */
[----:B------:R-:W-:Y:S05]  /*e830*/  WARPSYNC.COLLECTIVE R15, `(.L_x_7345) ;  /* 0x000000000f087348 */ /* 0x000fea0003c00000 */
[----:B------:R-:W-:Y:S01]  /*e840*/  NOP ;  /* 0x0000000000007918 */ /* 0x000fe20000000000 */
[----:B------:R-:W-:Y:S01]  /*e850*/  ENDCOLLECTIVE ;  /* 0x000000000000791b */ /* 0x000fe20003800000 */
.L_x_7345:
[----:B------:R-:W-:Y:S05]  /*e860*/  BSYNC B0 ;  /* 0x0000000000007941 */ /* 0x000fea0003800000 */
.L_x_7344:
[----:B------:R-:W-:Y:S05]  /*e870*/  BRA `(.L_x_7346) ;  /* 0xffffffcc006c7947 */ /* 0x000fea000383ffff */
.L_x_7287:
[----:B------:R-:W-:Y:S01]  /*e880*/  BSSY B0, `(.L_x_7347) ;  /* 0x0000005000007945 */ /* 0x000fe20003800000 */
[----:B------:R-:W-:-:S07]  /*e890*/  IMAD.MOV.U32 R15, RZ, RZ, -0x1 ;  /* 0xffffffffff0f7424 */ /* 0x000fce00078e00ff */
[----:B------:R-:W-:Y:S05]  /*e8a0*/  WARPSYNC.COLLECTIVE R15, `(.L_x_7348) ;  /* 0x000000000f087348 */ /* 0x000fea0003c00000 */
[----:B------:R-:W-:Y:S01]  /*e8b0*/  NOP ;  /* 0x0000000000007918 */ /* 0x000fe20000000000 */
[----:B------:R-:W-:Y:S01]  /*e8c0*/  ENDCOLLECTIVE ;  /* 0x000000000000791b */ /* 0x000fe20003800000 */
.L_x_7348:
[----:B------:R-:W-:Y:S05]  /*e8d0*/  BSYNC B0 ;  /* 0x0000000000007941 */ /* 0x000fea0003800000 */
.L_x_7347:
[----:B------:R-:W-:Y:S05]  /*e8e0*/  BRA `(.L_x_7349) ;  /* 0xffffffd000ac7947 */ /* 0x000fea000383ffff */
.L_x_7307:
[----:B-1----:R1:W2:Y:S02]  /*e8f0*/  SYNCS.PHASECHK.TRANS64.TRYWAIT P0, [R15+URZ+0x30c20], R2 ;  /* 0x030c20020f0075a7 */ /* 0x0022a4000800017f */
[----:B--2---:R-:W-:Y:S05]  /*e900*/  @!P0 NANOSLEEP.SYNCS 0x989680 ;  /* 0x009896800000895d */ /* 0x004fea0003900000 */
[----:B------:R-:W2:Y:S02]  /*e910*/  @!P0 SYNCS.PHASECHK.TRANS64 P0, [R15+URZ+0x30c20], R2 ;  /* 0x030c20020f0085a7 */ /* 0x000ea4000800007f */
[----:B--2---:R-:W-:Y:S05]  /*e920*/  @!P0 BRA `(.L_x_7307) ;  /* 0xfffffffc00f08947 */ /* 0x004fea000383ffff */
[----:B------:R-:W-:Y:S05]  /*e930*/  BRA `(.L_x_7350) ;  /* 0xffffffe0009c7947 */ /* 0x000fea000383ffff */
.L_x_7311:
[----:B---3--:R3:W4:Y:S02]  /*e940*/  SYNCS.PHASECHK.TRANS64.TRYWAIT P1, [R15+URZ+0x30c40], R18 ;  /* 0x030c40120f0075a7 */ /* 0x008724000802017f */
[----:B----4-:R-:W-:Y:S05]  /*e950*/  @!P1 NANOSLEEP.SYNCS 0x989680 ;  /* 0x009896800000995d */ /* 0x010fea0003900000 */
[----:B------:R-:W4:Y:S02]  /*e960*/  @!P1 SYNCS.PHASECHK.TRANS64 P1, [R15+URZ+0x30c40], R18 ;  /* 0x030c40120f0095a7 */ /* 0x000f24000802007f */
[----:B----4-:R-:W-:Y:S05]  /*e970*/  @!P1 BRA `(.L_x_7311) ;  /* 0xfffffffc00f09947 */ /* 0x010fea000383ffff */
[----:B------:R-:W-:Y:S05]  /*e980*/  BRA `(.L_x_7351) ;  /* 0xffffffe400f07947 */ /* 0x000fea000383ffff */
.L_x_7313:
[----:B-1----:R1:W2:Y:S02]  /*e990*/  SYNCS.PHASECHK.TRANS64.TRYWAIT P1, [R15+URZ+0x30c28], R18 ;  /* 0x030c28120f0075a7 */ /* 0x0022a4000802017f */
[----:B--2---:R-:W-:Y:S05]  /*e9a0*/  @!P1 NANOSLEEP.SYNCS 0x989680 ;  /* 0x009896800000995d */ /* 0x004fea0003900000 */
[----:B------:R-:W2:Y:S02]  /*e9b0*/  @!P1 SYNCS.PHASECHK.TRANS64 P1, [R15+URZ+0x30c28], R18 ;  /* 0x030c28120f0095a7 */ /* 0x000ea4000802007f */
[----:B--2---:R-:W-:Y:S05]  /*e9c0*/  @!P1 BRA `(.L_x_7313) ;  /* 0xfffffffc00f09947 */ /* 0x004fea000383ffff */
[----:B------:R-:W-:Y:S05]  /*e9d0*/  BRA `(.L_x_7352) ;  /* 0xffffffe800747947 */ /* 0x000fea000383ffff */
.L_x_7315:
[----:B--2---:R2:W4:Y:S02]  /*e9e0*/  SYNCS.PHASECHK.TRANS64.TRYWAIT P1, [R15+URZ+0x30c48], R18 ;  /* 0x030c48120f0075a7 */ /* 0x004524000802017f */
[----:B----4-:R-:W-:Y:S05]  /*e9f0*/  @!P1 NANOSLEEP.SYNCS 0x989680 ;  /* 0x009896800000995d */ /* 0x010fea0003900000 */
[----:B------:R-:W4:Y:S02]  /*ea00*/  @!P1 SYNCS.PHASECHK.TRANS64 P1, [R15+URZ+0x30c48], R18 ;  /* 0x030c48120f0095a7 */ /* 0x000f24000802007f */
[----:B----4-:R-:W-:Y:S05]  /*ea10*/  @!P1 BRA `(.L_x_7315) ;  /* 0xfffffffc00f09947 */ /* 0x010fea000383ffff */
[----:B------:R-:W-:Y:S05]  /*ea20*/  BRA `(.L_x_7353) ;  /* 0xffffffe800f87947 */ /* 0x000fea000383ffff */
.L_x_7317:
[----:B------:R-:W-:-:S07]  /*ea30*/  SHF.L.U32 R4, R10, 0x1f, RZ ;  /* 0x0000001f0a047819 */ /* 0x000fce00000006ff */
.L_x_7354:
[----:B----4-:R4:W1:Y:S02]  /*ea40*/  SYNCS.PHASECHK.TRANS64.TRYWAIT P1, [R15+URZ+0x30c20], R4 ;  /* 0x030c20040f0075a7 */ /* 0x010864000802017f */
[----:B-1----:R-:W-:Y:S05]  /*ea50*/  @!P1 NANOSLEEP.SYNCS 0x989680 ;  /* 0x009896800000995d */ /* 0x002fea0003900000 */
[----:B------:R-:W1:Y:S02]  /*ea60*/  @!P1 SYNCS.PHASECHK.TRANS64 P1, [R15+URZ+0x30c20], R4 ;  /* 0x030c20040f0095a7 */ /* 0x000e64000802007f */
[----:B-1----:R-:W-:Y:S05]  /*ea70*/  @!P1 BRA `(.L_x_7354) ;  /* 0xfffffffc00f09947 */ /* 0x002fea000383ffff */
[----:B------:R-:W-:Y:S05]  /*ea80*/  BRA `(.L_x_7355) ;  /* 0xffffffec00607947 */ /* 0x000fea000383ffff */
.L_x_7320:
[----:B-1----:R1:W4:Y:S02]  /*ea90*/  SYNCS.PHASECHK.TRANS64.TRYWAIT P1, [R15+URZ+0x30c40], R12 ;  /* 0x030c400c0f0075a7 */ /* 0x002324000802017f */
[----:B----4-:R-:W-:Y:S05]  /*eaa0*/  @!P1 NANOSLEEP.SYNCS 0x989680 ;  /* 0x009896800000995d */ /* 0x010fea0003900000 */
[----:B------:R-:W4:Y:S02]  /*eab0*/  @!P1 SYNCS.PHASECHK.TRANS64 P1, [R15+URZ+0x30c40], R12 ;  /* 0x030c400c0f0095a7 */ /* 0x000f24000802007f */
[----:B----4-:R-:W-:Y:S05]  /*eac0*/  @!P1 BRA `(.L_x_7320) ;  /* 0xfffffffc00f09947 */ /* 0x010fea000383ffff */
[----:B------:R-:W-:Y:S05]  /*ead0*/  BRA `(.L_x_7356) ;  /* 0xfffffff000007947 */ /* 0x000fea000383ffff */
.L_x_7322:
[----:B--2---:R2:W4:Y:S02]  /*eae0*/  SYNCS.PHASECHK.TRANS64.TRYWAIT P1, [R15+URZ+0x30c28], R12 ;  /* 0x030c280c0f0075a7 */ /* 0x004524000802017f */
[----:B----4-:R-:W-:Y:S05]  /*eaf0*/  @!P1 NANOSLEEP.SYNCS 0x989680 ;  /* 0x009896800000995d */ /* 0x010fea0003900000 */
[----:B------:R-:W4:Y:S02]  /*eb00*/  @!P1 SYNCS.PHASECHK.TRANS64 P1, [R15+URZ+0x30c28], R12 ;  /* 0x030c280c0f0095a7 */ /* 0x000f24000802007f */
[----:B----4-:R-:W-:Y:S05]  /*eb10*/  @!P1 BRA `(.L_x_7322) ;  /* 0xfffffffc00f09947 */ /* 0x010fea000383ffff */
[----:B------:R-:W-:Y:S05]  /*eb20*/  BRA `(.L_x_7357) ;  /* 0xfffffff000787947 */ /* 0x000fea000383ffff */
.L_x_7324:
[----:B----4-:R4:W1:Y:S02]  /*eb30*/  SYNCS.PHASECHK.TRANS64.TRYWAIT P0, [R3+URZ+0x30c40], R0 ;  /* 0x030c4000030075a7 */ /* 0x010864000800017f */
[----:B-1----:R-:W-:Y:S05]  /*eb40*/  @!P0 NANOSLEEP.SYNCS 0x989680 ;  /* 0x009896800000895d */ /* 0x002fea0003900000 */
[----:B------:R-:W1:Y:S02]  /*eb50*/  @!P0 SYNCS.PHASECHK.TRANS64 P0, [R3+URZ+0x30c40], R0 ;  /* 0x030c4000030085a7 */ /* 0x000e64000800007f */
[----:B-1----:R-:W-:Y:S05]  /*eb60*/  @!P0 BRA `(.L_x_7324) ;  /* 0xfffffffc00f08947 */ /* 0x002fea000383ffff */
[----:B------:R-:W-:Y:S05]  /*eb70*/  BRA `(.L_x_7358) ;  /* 0xfffffff4000c7947 */ /* 0x000fea000383ffff */
.L_x_7326:
[----:B------:R-:W-:Y:S01]  /*eb80*/  BSSY B0, `(.L_x_7359) ;  /* 0x0000006000007945 */ /* 0x000fe20003800000 */
[----:B------:R-:W-:-:S07]  /*eb90*/  IMAD.MOV.U32 R15, RZ, RZ, -0x1 ;  /* 0xffffffffff0f7424 */ /* 0x000fce00078e00ff */
[----:B------:R-:W-:Y:S05]  /*eba0*/  WARPSYNC.COLLECTIVE R15, `(.L_x_7360) ;  /* 0x000000000f0c7348 */ /* 0x000fea0003c00000 */
[----:B------:R-:W-:Y:S02]  /*ebb0*/  ELECT P6, UR62, PT ;  /* 0x00000000003e782f */ /* 0x000fe400038c0000 */
[----:B------:R-:W-:Y:S01]  /*ebc0*/  MOV R14, UR62 ;  /* 0x0000003e000e7c02 */ /* 0x000fe20008000f00 */
[----:B------:R-:W-:Y:S10]  /*ebd0*/  ENDCOLLECTIVE ;  /* 0x000000000000791b */ /* 0x000ff40003800000 */
.L_x_7360:
[----:B------:R-:W-:Y:S05]  /*ebe0*/  BSYNC B0 ;  /* 0x0000000000007941 */ /* 0x000fea0003800000 */
.L_x_7359:
[----:B------:R-:W-:Y:S05]  /*ebf0*/  BRA `(.L_x_7361) ;  /* 0xfffffff400a07947 */ /* 0x000fea000383ffff */
.L_x_7328:
[----:B-1----:R1:W2:Y:S02]  /*ec00*/  SYNCS.PHASECHK.TRANS64.TRYWAIT P0, [R7+URZ], R4 ;  /* 0x00000004070075a7 */ /* 0x0022a4000800017f */
[----:B--2---:R-:W-:Y:S05]  /*ec10*/  @!P0 NANOSLEEP.SYNCS 0x989680 ;  /* 0x009896800000895d */ /* 0x004fea0003900000 */
[----:B------:R-:W2:Y:S02]  /*ec20*/  @!P0 SYNCS.PHASECHK.TRANS64 P0, [R7+URZ], R4 ;  /* 0x00000004070085a7 */ /* 0x000ea4000800007f */
[----:B--2---:R-:W-:Y:S05]  /*ec30*/  @!P0 BRA `(.L_x_7328) ;  /* 0xfffffffc00f08947 */ /* 0x004fea000383ffff */
[----:B------:R-:W-:Y:S05]  /*ec40*/  BRA `(.L_x_7362) ;  /* 0xfffffff400e07947 */ /* 0x000fea000383ffff */
.L_x_7329:
[----:B--2---:R2:W3:Y:S02]  /*ec50*/  SYNCS.PHASECHK.TRANS64.TRYWAIT P0, [R3+URZ], R0 ;  /* 0x00000000030075a7 */ /* 0x0044e4000800017f */
[----:B---3--:R-:W-:Y:S05]  /*ec60*/  @!P0 NANOSLEEP.SYNCS 0x989680 ;  /* 0x009896800000895d */ /* 0x008fea0003900000 */
[----:B------:R-:W3:Y:S02]  /*ec70*/  @!P0 SYNCS.PHASECHK.TRANS64 P0, [R3+URZ], R0 ;  /* 0x00000000030085a7 */ /* 0x000ee4000800007f */
[----:B---3--:R-:W-:Y:S05]  /*ec80*/  @!P0 BRA `(.L_x_7329) ;  /* 0xfffffffc00f08947 */ /* 0x008fea000383ffff */
[----:B------:R-:W-:Y:S05]  /*ec90*/  BRA `(.L_x_7363) ;  /* 0xfffffff400d47947 */ /* 0x000fea000383ffff */
.L_x_7331:
[----:B--2---:R2:W3:Y:S02]  /*eca0*/  SYNCS.PHASECHK.TRANS64.TRYWAIT P0, [R5+URZ], R4 ;  /* 0x00000004050075a7 */ /* 0x0044e4000800017f */
[----:B---3--:R-:W-:Y:S05]  /*ecb0*/  @!P0 NANOSLEEP.SYNCS 0x989680 ;  /* 0x009896800000895d */ /* 0x008fea0003900000 */
[----:B------:R-:W3:Y:S02]  /*ecc0*/  @!P0 SYNCS.PHASECHK.TRANS64 P0, [R5+URZ], R4 ;  /* 0x00000004050085a7 */ /* 0x000ee4000800007f */
[----:B---3--:R-:W-:Y:S05]  /*ecd0*/  @!P0 BRA `(.L_x_7331) ;  /* 0xfffffffc00f08947 */ /* 0x008fea000383ffff */
[----:B------:R-:W-:Y:S05]  /*ece0*/  BRA `(.L_x_7364) ;  /* 0xfffffff400d87947 */ /* 0x000fea000383ffff */
.L_x_7365:
        /* <DEDUP_REMOVED lines=9> */
.L_x_7427:


//--------------------- .text._ZN7cutlass13device_kernelIN5flash22FlashAttnBwdPreprocessIN4cute5tupleIJNS3_1CILi128EEENS5_ILi64EEEEEENS_10bfloat16_tEfNS_4arch4Sm90ELb1ELb1EEEEEvNT_6ParamsE --------------------------
	.section	.text._ZN7cutlass13device_kernelIN5flash22FlashAttnBwdPreprocessIN4cute5tupleIJNS3_1CILi128EEENS5_ILi64EEEEEENS_10bfloat16_tEfNS_4arch4Sm90ELb1ELb1EEEEEvNT_6ParamsE,"ax",@progbits
	.align	128
.text._ZN7cutlass13device_kernelIN5flash22FlashAttnBwdPreprocessIN4cute5tupleIJNS3_1CILi128EEENS5_ILi64EEEEEENS_10bfloat16_tEfNS_4arch4Sm90ELb1ELb1EEEEEvNT_6ParamsE:
        .type           _ZN7cutlass13device_kernelIN5flash22FlashAttnBwdPreprocessIN4cute5tupleIJNS3_1CILi128EEENS5_ILi64EEEEEENS_10bfloat16_tEfNS_4arch4Sm90ELb1ELb1EEEEEvNT_6ParamsE,@function
        .size           _ZN7cutlass13device_kernelIN5flash22FlashAttnBwdPreprocessIN4cute5tupleIJNS3_1CILi128EEENS5_ILi64EEEEEENS_10bfloat16_tEfNS_4arch4Sm90ELb1ELb1EEEEEvNT_6ParamsE,(.L_x_7428 - _ZN7cutlass13device_kernelIN5flash22FlashAttnBwdPreprocessIN4cute5tupleIJNS3_1CILi128EEENS5_ILi64EEEEEENS_10bfloat16_tEfNS_4arch4Sm90ELb1ELb1EEEEEvNT_6ParamsE)
        .other          _ZN7cutlass13device_kernelIN5flash22FlashAttnBwdPreprocessIN4cute5tupleIJNS3_1CILi128EEENS5_ILi64EEEEEENS_10bfloat16_tEfNS_4arch4Sm90ELb1ELb1EEEEEvNT_6ParamsE,@"STO_CUDA_ENTRY STV_DEFAULT"
_ZN7cutlass13device_kernelIN5flash22FlashAttnBwdPreprocessIN4cute5tupleIJNS3_1CILi128EEENS5_ILi64EEEEEENS_10bfloat16_tEfNS_4arch4Sm90ELb1ELb1EEEEEvNT_6ParamsE:
        /* <DEDUP_REMOVED lines=11> */
[----:B------:R-:W-:Y:S01]  /*00b0*/  ISETP.NE.U32.AND P2, PT, R4, RZ, PT ;  /* 0x000000ff0400720c */ /* 0x000fe20003f45070 */
[----:B-1----:R-:W-:-:S04]  /*00c0*/  IMAD.WIDE R6, R0, 0x4, R6 ;  /* 0x0000000400067825 */ /* 0x002fc800078e0206 */
[----:B------:R-:W0:Y:S01]  /*00d0*/  @P1 LDC.64 R8, c[0x0][0x2f8] ;  /* 0x0000be00ff081b82 */ /* 0x000e220000000a00 */
[----:B------:R-:W-:-:S05]  /*00e0*/  IMAD.U32 R4, RZ, RZ, UR6 ;  /* 0x00000006ff047e24 */ /* 0x000fca000f8e00ff */
[----:B------:R1:W5:Y:S01]  /*00f0*/  @P0 LDG.E R48, desc[UR4][R6.64] ;  /* 0x0000000406300981 */ /* 0x000362000c1e1900 */
[----:B------:R-:W-:Y:S01]  /*0100*/  ISETP.NE.AND.EX P2, PT, R5, RZ, PT, P2 ;  /* 0x000000ff0500720c */ /* 0x000fe20003f45320 */
[----:B------:R-:W2:Y:S01]  /*0110*/  S2R R2, SR_CTAID.X ;  /* 0x0000000000027919 */ /* 0x000ea20000002500 */
[----:B------:R-:W3:Y:S01]  /*0120*/  S2R R3, SR_TID.X ;  /* 0x0000000000037919 */ /* 0x000ee20000002100 */
[----:B0-----:R-:W-:-:S05]  /*0130*/  @P1 IMAD.WIDE R8, R0, 0x4, R8 ;  /* 0x0000000400081825 */ /* 0x001fca00078e0208 */
[----:B------:R1:W5:Y:S01]  /*0140*/  @P1 LDG.E R4, desc[UR4][R8.64] ;  /* 0x0000000408041981 */ /* 0x000362000c1e1900 */
[----:B--2---:R-:W-:Y:S01]  /*0150*/  IMAD.SHL.U32 R5, R2, 0x80, RZ ;  /* 0x0000008002057824 */ /* 0x004fe200078e00ff */
[----:B---3--:R-:W-:Y:S06]  /*0160*/  @P1 BRA `(.L_x_7366) ;  /* 0x0000000000101947 */ /* 0x008fec0003800000 */
[----:B------:R-:W-:Y:S05]  /*0170*/  @!P0 BRA `(.L_x_7366) ;  /* 0x00000000000c8947 */ /* 0x000fea0003800000 */
[----:B-1----:R-:W2:Y:S04]  /*0180*/  LDG.E R9, desc[UR4][R6.64] ;  /* 0x0000000406097981 */ /* 0x002ea8000c1e1900 */
[----:B-----5:R-:W2:Y:S02]  /*0190*/  LDG.E R4, desc[UR4][R6.64+0x4] ;  /* 0x0000040406047981 */ /* 0x020ea4000c1e1900 */
[----:B--2---:R-:W-:-:S07]  /*01a0*/  IMAD.IADD R4, R4, 0x1, -R9 ;  /* 0x0000000104047824 */ /* 0x004fce00078e0a09 */
.L_x_7366:
[----:B-----5:R-:W-:-:S13]  /*01b0*/  ISETP.LE.AND P1, PT, R4, R5, PT ;  /* 0x000000050400720c */ /* 0x020fda0003f23270 */
[----:B------:R-:W-:Y:S05]  /*01c0*/  @P2 EXIT P1 ;  /* 0x000000000000294d */ /* 0x000fea0000800000 */
[----:B------:R-:W0:Y:S01]  /*01d0*/  S2UR UR6, SR_CTAID.Y ;  /* 0x00000000000679c3 */ /* 0x000e220000002600 */
[----:B------:R-:W-:Y:S01]  /*01e0*/  ISETP.GT.AND P1, PT, R3, 0x7f, PT ;  /* 0x0000007f0300780c */ /* 0x000fe20003f24270 */
[----:B------:R-:W-:Y:S01]  /*01f0*/  BSSY B0, `(.L_x_7367) ;  /* 0x0000026000007945 */ /* 0x000fe20003800000 */
[----:B------:R-:W-:Y:S02]  /*0200*/  IADD3 R47, -R5, R4, RZ ;  /* 0x00000004052f7210 */ /* 0x000fe40007ffe1ff */
[----:B------:R-:W-:Y:S02]  /*0210*/  CS2R R14, SRZ ;  /* 0x00000000000e7805 */ /* 0x000fe4000001ff00 */
[----:B-1----:R-:W-:Y:S01]  /*0220*/  SHF.R.S32.HI R6, RZ, 0x1f, R3 ;  /* 0x0000001fff067819 */ /* 0x002fe20000011403 */
[----:B------:R-:W-:Y:S01]  /*0230*/  @P0 IMAD.MOV.U32 R14, RZ, RZ, R48 ;  /* 0x000000ffff0e0224 */ /* 0x000fe200078e0030 */
[----:B------:R-:W-:Y:S01]  /*0240*/  ISETP.GE.OR P4, PT, R3, R47, P1 ;  /* 0x0000002f0300720c */ /* 0x000fe20000f86670 */
[----:B------:R-:W1:Y:S01]  /*0250*/  LDC.64 R10, c[0x0][0x230] ;  /* 0x00008c00ff0a7b82 */ /* 0x000e620000000a00 */
[----:B------:R-:W-:Y:S01]  /*0260*/  LEA.HI R7, R6, R3, RZ, 0x3 ;  /* 0x0000000306077211 */ /* 0x000fe200078f18ff */
[----:B------:R-:W-:Y:S01]  /*0270*/  IMAD.MOV.U32 R40, RZ, RZ, 0x7f800000 ;  /* 0x7f800000ff287424 */ /* 0x000fe200078e00ff */
[----:B------:R-:W-:-:S02]  /*0280*/  SHF.R.S32.HI R41, RZ, 0x1f, R0 ;  /* 0x0000001fff297819 */ /* 0x000fc40000011400 */
[----:B------:R-:W-:Y:S02]  /*0290*/  LOP3.LUT R8, R7, 0xfffffff8, RZ, 0xc0, !PT ;  /* 0xfffffff807087812 */ /* 0x000fe400078ec0ff */
[----:B------:R-:W-:Y:S02]  /*02a0*/  SHF.R.S32.HI R6, RZ, 0x3, R7 ;  /* 0x00000003ff067819 */ /* 0x000fe40000011407 */
[----:B------:R-:W-:Y:S01]  /*02b0*/  @P0 SHF.R.S32.HI R15, RZ, 0x1f, R48 ;  /* 0x0000001fff0f0819 */ /* 0x000fe20000011430 */
[----:B------:R-:W-:Y:S01]  /*02c0*/  IMAD.IADD R45, R3, 0x1, -R8 ;  /* 0x00000001032d7824 */ /* 0x000fe200078e0a08 */
[----:B------:R-:W-:Y:S02]  /*02d0*/  ISETP.GE.AND P3, PT, R6, R47, PT ;  /* 0x0000002f0600720c */ /* 0x000fe40003f66270 */
[----:B------:R-:W-:Y:S02]  /*02e0*/  SEL R7, R0, RZ, !P2 ;  /* 0x000000ff00077207 */ /* 0x000fe40005000000 */
[----:B------:R-:W-:Y:S01]  /*02f0*/  SHF.L.U32 R8, R45, 0x3, RZ ;  /* 0x000000032d087819 */ /* 0x000fe200000006ff */
[----:B0-----:R-:W-:Y:S01]  /*0300*/  USHF.R.S32.HI UR7, URZ, 0x1f, UR6 ;  /* 0x0000001f3f077899 */ /* 0x001fe20008011406 */
[----:B------:R-:W-:Y:S01]  /*0310*/  SEL R41, R41, RZ, !P2 ;  /* 0x000000ff29297207 */ /* 0x000fe20005000000 */
[----:B------:R-:W-:Y:S10]  /*0320*/  @P4 BRA `(.L_x_7368) ;  /* 0x0000000000484947 */ /* 0x000ff40003800000 */
[----:B------:R-:W0:Y:S01]  /*0330*/  LDC.64 R18, c[0x0][0x290] ;  /* 0x0000a400ff127b82 */ /* 0x000e220000000a00 */
[----:B------:R-:W-:Y:S01]  /*0340*/  SHF.R.S32.HI R13, RZ, 0x1f, R5 ;  /* 0x0000001fff0d7819 */ /* 0x000fe20000011405 */
[----:B------:R-:W-:Y:S01]  /*0350*/  ULDC.64 UR8, c[0x0][0x298] ;  /* 0x0000a60000087ab9 */ /* 0x000fe20000000a00 */
[--C-:B------:R-:W-:Y:S02]  /*0360*/  SHF.R.S32.HI R16, RZ, 0x1f, R3.reuse ;  /* 0x0000001fff107819 */ /* 0x100fe40000011403 */
[----:B------:R-:W-:-:S04]  /*0370*/  IADD3 R12, P2, P4, R14, R5, R3 ;  /* 0x000000050e0c7210 */ /* 0x000fc80007c5e003 */
[----:B------:R-:W-:Y:S01]  /*0380*/  IADD3.X R13, R15, R13, R16, P2, P4 ;  /* 0x0000000d0f0d7210 */ /* 0x000fe200017e8410 */
[C---:B0-----:R-:W-:Y:S02]  /*0390*/  IMAD R16, R18.reuse, UR7, RZ ;  /* 0x0000000712107c24 */ /* 0x041fe4000f8e02ff */
[----:B------:R-:W-:-:S04]  /*03a0*/  IMAD.WIDE.U32 R12, R18, UR6, R12 ;  /* 0x00000006120c7c25 */ /* 0x000fc8000f8e000c */
[----:B------:R-:W-:Y:S02]  /*03b0*/  IMAD R17, R19, UR6, R16 ;  /* 0x0000000613117c24 */ /* 0x000fe4000f8e0210 */
[----:B------:R-:W-:Y:S02]  /*03c0*/  IMAD R16, R41, UR8, RZ ;  /* 0x0000000829107c24 */ /* 0x000fe4000f8e02ff */
[----:B------:R-:W-:Y:S02]  /*03d0*/  IMAD.IADD R13, R13, 0x1, R17 ;  /* 0x000000010d0d7824 */ /* 0x000fe400078e0211 */
[C---:B------:R-:W-:Y:S02]  /*03e0*/  IMAD R17, R7.reuse, UR9, R16 ;  /* 0x0000000907117c24 */ /* 0x040fe4000f8e0210 */
[----:B------:R-:W-:Y:S01]  /*03f0*/  IMAD.WIDE.U32 R12, R7, UR8, R12 ;  /* 0x00000008070c7c25 */ /* 0x000fe2000f8e000c */
[----:B------:R-:W-:-:S03]  /*0400*/  ULDC.64 UR8, c[0x0][0x288] ;  /* 0x0000a20000087ab9 */ /* 0x000fc60000000a00 */
[----:B------:R-:W-:Y:S01]  /*0410*/  IMAD.IADD R13, R13, 0x1, R17 ;  /* 0x000000010d0d7824 */ /* 0x000fe200078e0211 */
[----:B------:R-:W-:-:S04]  /*0420*/  LEA R16, P2, R12, UR8, 0x2 ;  /* 0x000000080c107c11 */ /* 0x000fc8000f8410ff */
[----:B------:R-:W-:-:S05]  /*0430*/  LEA.HI.X R17, R12, UR9, R13, 0x2, P2 ;  /* 0x000000090c117c11 */ /* 0x000fca00090f140d */
[----:B------:R0:W5:Y:S04]  /*0440*/  LDG.E R40, desc[UR4][R16.64] ;  /* 0x0000000410287981 */ /* 0x000168000c1e1900 */
.L_x_7368:
[----:B------:R-:W-:Y:S05]  /*0450*/  BSYNC B0 ;  /* 0x0000000000007941 */ /* 0x000fea0003800000 */
.L_x_7367:
[----:B------:R-:W-:Y:S01]  /*0460*/  ULDC UR8, c[0x0][0x21c] ;  /* 0x0000870000087ab9 */ /* 0x000fe20000000800 */
[----:B0-----:R-:W0:Y:S01]  /*0470*/  LDC.64 R16, c[0x0][0x250] ;  /* 0x00009400ff107b82 */ /* 0x001e220000000a00 */
[----:B------:R-:W-:Y:S01]  /*0480*/  ISETP.LT.AND P6, PT, R8, UR8, !P3 ;  /* 0x0000000808007c0c */ /* 0x000fe2000dfc1270 */
[C---:B------:R-:W-:Y:S01]  /*0490*/  VIADD R44, R6.reuse, 0x20 ;  /* 0x00000020062c7836 */ /* 0x040fe20000000000 */
[----:B------:R-:W-:Y:S01]  /*04a0*/  SHF.R.S32.HI R42, RZ, 0x1f, R6 ;  /* 0x0000001fff2a7819 */ /* 0x000fe20000011406 */
[C---:B------:R-:W-:Y:S01]  /*04b0*/  VIADD R43, R6.reuse, 0x40 ;  /* 0x00000040062b7836 */ /* 0x040fe20000000000 */
[----:B------:R-:W-:Y:S01]  /*04c0*/  IADD3 R36, P2, R6, R14, RZ ;  /* 0x0000000e06247210 */ /* 0x000fe20007f5e0ff */
[----:B-1----:R-:W-:Y:S01]  /*04d0*/  IMAD R14, R10, UR7, RZ ;  /* 0x000000070a0e7c24 */ /* 0x002fe2000f8e02ff */
[----:B------:R-:W-:Y:S02]  /*04e0*/  SHF.R.S32.HI R9, RZ, 0x1f, R8 ;  /* 0x0000001fff097819 */ /* 0x000fe40000011408 */
[----:B------:R-:W-:Y:S01]  /*04f0*/  IADD3.X R37, R42, R15, RZ, P2, !PT ;  /* 0x0000000f2a257210 */ /* 0x000fe200017fe4ff */
[----:B------:R-:W-:Y:S01]  /*0500*/  IMAD R11, R11, UR6, R14 ;  /* 0x000000060b0b7c24 */ /* 0x000fe2000f8e020e */
[----:B------:R-:W-:Y:S01]  /*0510*/  ISETP.GE.AND P2, PT, R8, UR8, PT ;  /* 0x0000000808007c0c */ /* 0x000fe2000bf46270 */
[----:B------:R-:W-:Y:S01]  /*0520*/  IMAD.WIDE.U32 R14, R10, UR6, R8 ;  /* 0x000000060a0e7c25 */ /* 0x000fe2000f8e0008 */
[----:B------:R-:W-:Y:S01]  /*0530*/  ULDC.64 UR8, c[0x0][0x238] ;  /* 0x00008e0000087ab9 */ /* 0x000fe20000000a00 */
[----:B------:R-:W1:Y:S01]  /*0540*/  @P6 LDC.64 R12, c[0x0][0x228] ;  /* 0x00008a00ff0c6b82 */ /* 0x000e620000000a00 */
[----:B------:R-:W-:Y:S01]  /*0550*/  ISETP.LT.AND P4, PT, R44, R47, !P2 ;  /* 0x0000002f2c00720c */ /* 0x000fe20005781270 */
[----:B------:R-:W-:-:S02]  /*0560*/  IMAD.IADD R15, R15, 0x1, R11 ;  /* 0x000000010f0f7824 */ /* 0x000fc400078e020b */
[----:B------:R-:W-:Y:S02]  /*0570*/  IMAD R18, R41, UR8, RZ ;  /* 0x0000000829127c24 */ /* 0x000fe4000f8e02ff */
[----:B------:R-:W-:Y:S02]  /*0580*/  IMAD.WIDE R36, R2, 0x80, R36 ;  /* 0x0000008002247825 */ /* 0x000fe400078e0224 */
[----:B------:R-:W2:Y:S02]  /*0590*/  @P6 LDC.64 R20, c[0x0][0x210] ;  /* 0x00008400ff146b82 */ /* 0x000ea40000000a00 */
[C---:B------:R-:W-:Y:S02]  /*05a0*/  IMAD R19, R7.reuse, UR9, R18 ;  /* 0x0000000907137c24 */ /* 0x040fe4000f8e0212 */
[C---:B0-----:R-:W-:Y:S02]  /*05b0*/  IMAD R22, R16.reuse, UR7, RZ ;  /* 0x0000000710167c24 */ /* 0x041fe4000f8e02ff */
[----:B------:R-:W-:Y:S01]  /*05c0*/  IMAD.WIDE.U32 R38, R7, UR8, R14 ;  /* 0x0000000807267c25 */ /* 0x000fe2000f8e000e */
[----:B------:R-:W-:Y:S01]  /*05d0*/  ULDC.64 UR8, c[0x0][0x258] ;  /* 0x0000960000087ab9 */ /* 0x000fe20000000a00 */
[----:B------:R-:W0:Y:S02]  /*05e0*/  @P6 LDC.64 R10, c[0x0][0x248] ;  /* 0x00009200ff0a6b82 */ /* 0x000e240000000a00 */
[----:B------:R-:W-:Y:S01]  /*05f0*/  IMAD R17, R17, UR6, R22 ;  /* 0x0000000611117c24 */ /* 0x000fe2000f8e0216 */
[----:B------:R-:W-:Y:S01]  /*0600*/  IADD3 R39, R39, R19, RZ ;  /* 0x0000001327277210 */ /* 0x000fe20007ffe0ff */
[----:B------:R-:W-:-:S03]  /*0610*/  IMAD.WIDE.U32 R8, R16, UR6, R8 ;  /* 0x0000000610087c25 */ /* 0x000fc6000f8e0008 */
[----:B------:R-:W-:Y:S01]  /*0620*/  @P4 MOV R25, R39 ;  /* 0x0000002700194202 */ /* 0x000fe20000000f00 */
[-C--:B-1----:R-:W-:Y:S01]  /*0630*/  @P6 IMAD R18, R37, R12.reuse, RZ ;  /* 0x0000000c25126224 */ /* 0x082fe200078e02ff */
[----:B------:R-:W1:Y:S01]  /*0640*/  @P6 LDC.64 R22, c[0x0][0x240] ;  /* 0x00009000ff166b82 */ /* 0x000e620000000a00 */
[----:B------:R-:W-:Y:S02]  /*0650*/  IMAD.IADD R9, R9, 0x1, R17 ;  /* 0x0000000109097824 */ /* 0x000fe400078e0211 */
[C---:B------:R-:W-:Y:S02]  /*0660*/  @P6 IMAD R15, R36.reuse, R13, R18 ;  /* 0x0000000d240f6224 */ /* 0x040fe400078e0212 */
[----:B------:R-:W-:Y:S02]  /*0670*/  IMAD R14, R41, UR8, RZ ;  /* 0x00000008290e7c24 */ /* 0x000fe4000f8e02ff */
[----:B------:R-:W-:Y:S01]  /*0680*/  @P6 IMAD.WIDE.U32 R12, R36, R12, R38 ;  /* 0x0000000c240c6225 */ /* 0x000fe200078e0026 */
[----:B------:R-:W3:Y:S03]  /*0690*/  @P4 LDC.64 R18, c[0x0][0x228] ;  /* 0x00008a00ff124b82 */ /* 0x000ee60000000a00 */
[----:B------:R-:W-:Y:S01]  /*06a0*/  IMAD.WIDE.U32 R58, R7, UR8, R8 ;  /* 0x00000008073a7c25 */ /* 0x000fe2000f8e0008 */
[----:B--2---:R-:W-:-:S03]  /*06b0*/  @P6 LEA R20, P5, R12, R20, 0x1 ;  /* 0x000000140c146211 */ /* 0x004fc600078a08ff */
[----:B------:R-:W-:Y:S01]  /*06c0*/  IMAD R53, R7, UR9, R14 ;  /* 0x0000000907357c24 */ /* 0x000fe2000f8e020e */
[----:B------:R-:W2:Y:S01]  /*06d0*/  @P4 LDC.64 R60, c[0x0][0x210] ;  /* 0x00008400ff3c4b82 */ /* 0x000ea20000000a00 */
[----:B------:R-:W-:Y:S01]  /*06e0*/  @P6 IMAD.IADD R8, R13, 0x1, R15 ;  /* 0x000000010d086824 */ /* 0x000fe200078e020f */
[----:B------:R-:W-:Y:S01]  /*06f0*/  CS2R R14, SRZ ;  /* 0x00000000000e7805 */ /* 0x000fe2000001ff00 */
[-C--:B0-----:R-:W-:Y:S01]  /*0700*/  @P6 IMAD R9, R37, R10.reuse, RZ ;  /* 0x0000000a25096224 */ /* 0x081fe200078e02ff */
[----:B------:R-:W-:Y:S01]  /*0710*/  IADD3 R53, R59, R53, RZ ;  /* 0x000000353b357210 */ /* 0x000fe20007ffe0ff */
[----:B------:R-:W-:Y:S01]  /*0720*/  @P6 IMAD.MOV.U32 R52, RZ, RZ, R58 ;  /* 0x000000ffff346224 */ /* 0x000fe200078e003a */
[----:B------:R-:W-:Y:S01]  /*0730*/  @P6 LEA.HI.X R21, R12, R21, R8, 0x1, P5 ;  /* 0x000000150c156211 */ /* 0x000fe200028f0c08 */
[C---:B------:R-:W-:Y:S01]  /*0740*/  @P6 IMAD R13, R36.reuse, R11, R9 ;  /* 0x0000000b240d6224 */ /* 0x040fe200078e0209 */
[C---:B------:R-:W-:Y:S01]  /*0750*/  @P4 IADD3 R27, P5, R36.reuse, 0x20, RZ ;  /* 0x00000020241b4810 */ /* 0x040fe20007fbe0ff */
[----:B------:R-:W-:Y:S01]  /*0760*/  @P6 IMAD.WIDE.U32 R10, R36, R10, R52 ;  /* 0x0000000a240a6225 */ /* 0x000fe200078e0034 */
[----:B------:R-:W0:Y:S03]  /*0770*/  @P4 LDC.64 R16, c[0x0][0x248] ;  /* 0x00009200ff104b82 */ /* 0x000e260000000a00 */
[----:B------:R-:W-:Y:S01]  /*0780*/  @P4 IMAD.X R9, RZ, RZ, R37, P5 ;  /* 0x000000ffff094224 */ /* 0x000fe200028e0625 */
[----:B------:R-:W-:Y:S01]  /*0790*/  @P6 IADD3 R8, R11, R13, RZ ;  /* 0x0000000d0b086210 */ /* 0x000fe20007ffe0ff */
[----:B------:R-:W-:Y:S01]  /*07a0*/  @P4 IMAD.MOV.U32 R24, RZ, RZ, R38 ;  /* 0x000000ffff184224 */ /* 0x000fe200078e0026 */
[C---:B-1----:R-:W-:Y:S01]  /*07b0*/  @P6 LEA R22, P5, R10.reuse, R22, 0x1 ;  /* 0x000000160a166211 */ /* 0x042fe200078a08ff */
[----:B---3--:R-:W-:Y:S01]  /*07c0*/  @P4 IMAD R12, R9, R18, RZ ;  /* 0x00000012090c4224 */ /* 0x008fe200078e02ff */
[----:B------:R-:W1:Y:S02]  /*07d0*/  @P4 LDC.64 R32, c[0x0][0x240] ;  /* 0x00009000ff204b82 */ /* 0x000e640000000a00 */
[----:B------:R-:W-:Y:S01]  /*07e0*/  @P6 LEA.HI.X R23, R10, R23, R8, 0x1, P5 ;  /* 0x000000170a176211 */ /* 0x000fe200028f0c08 */
[----:B------:R-:W-:Y:S01]  /*07f0*/  @P4 IMAD R29, R27, R19, R12 ;  /* 0x000000131b1d4224 */ /* 0x000fe200078e020c */
[----:B------:R-:W-:-:S02]  /*0800*/  CS2R R8, SRZ ;  /* 0x0000000000087805 */ /* 0x000fc4000001ff00 */
[----:B------:R-:W-:Y:S02]  /*0810*/  CS2R R10, SRZ ;  /* 0x00000000000a7805 */ /* 0x000fe4000001ff00 */
[----:B------:R-:W-:Y:S01]  /*0820*/  CS2R R12, SRZ ;  /* 0x00000000000c7805 */ /* 0x000fe2000001ff00 */
[----:B------:R-:W-:Y:S01]  /*0830*/  @P4 IMAD.WIDE.U32 R18, R27, R18, R24 ;  /* 0x000000121b124225 */ /* 0x000fe200078e0018 */
[----:B------:R-:W-:Y:S02]  /*0840*/  ISETP.LT.AND P5, PT, R43, R47, !P2 ;  /* 0x0000002f2b00720c */ /* 0x000fe400057a1270 */
[----:B------:R3:W4:Y:S01]  /*0850*/  @P6 LDG.E.128 R8, desc[UR4][R20.64] ;  /* 0x0000000414086981 */ /* 0x000722000c1e1d00 */
[----:B------:R-:W-:Y:S02]  /*0860*/  @P4 IMAD.IADD R19, R19, 0x1, R29 ;  /* 0x0000000113134824 */ /* 0x000fe400078e021d */
[----:B------:R-:W-:Y:S01]  /*0870*/  VIADD R46, R6, 0x60 ;  /* 0x00000060062e7836 */ /* 0x000fe20000000000 */
[----:B------:R0:W4:Y:S01]  /*0880*/  @P6 LDG.E.128 R12, desc[UR4][R22.64] ;  /* 0x00000004160c6981 */ /* 0x000122000c1e1d00 */
[----:B--2---:R-:W-:-:S03]  /*0890*/  @P4 LEA R60, P6, R18, R60, 0x1 ;  /* 0x0000003c123c4211 */ /* 0x004fc600078c08ff */
[----:B------:R-:W-:Y:S02]  /*08a0*/  ISETP.LT.AND P2, PT, R46, R47, !P2 ;  /* 0x0000002f2e00720c */ /* 0x000fe40005741270 */
[----:B------:R-:W-:Y:S01]  /*08b0*/  @P4 LEA.HI.X R61, R18, R61, R19, 0x1, P6 ;  /* 0x0000003d123d4211 */ /* 0x000fe200030f0c13 */
[----:B------:R-:W2:Y:S01]  /*08c0*/  @P5 LDC.64 R56, c[0x0][0x228] ;  /* 0x00008a00ff385b82 */ /* 0x000ea20000000a00 */
[C---:B------:R-:W-:Y:S01]  /*08d0*/  @P4 IADD3 R27, P6, R36.reuse, 0x20, RZ ;  /* 0x00000020241b4810 */ /* 0x040fe20007fde0ff */
[----:B---3--:R-:W-:Y:S01]  /*08e0*/  @P4 IMAD.MOV.U32 R20, RZ, RZ, R58 ;  /* 0x000000ffff144224 */ /* 0x008fe200078e003a */
[----:B------:R-:W-:Y:S01]  /*08f0*/  @P4 MOV R21, R53 ;  /* 0x0000003500154202 */ /* 0x000fe20000000f00 */
[----:B------:R-:W-:Y:S01]  /*0900*/  @P5 IMAD.MOV.U32 R55, RZ, RZ, R39 ;  /* 0x000000ffff375224 */ /* 0x000fe200078e0027 */
[----:B------:R-:W-:Y:S02]  /*0910*/  @P4 IADD3.X R19, RZ, R37, RZ, P6, !PT ;  /* 0x00000025ff134210 */ /* 0x000fe400037fe4ff */
[----:B------:R-:W-:Y:S01]  /*0920*/  @P5 MOV R54, R38 ;  /* 0x0000002600365202 */ /* 0x000fe20000000f00 */
[----:B------:R-:W3:Y:S02]  /*0930*/  @P5 LDC.64 R50, c[0x0][0x248] ;  /* 0x00009200ff325b82 */ /* 0x000ee40000000a00 */
[----:B0-----:R-:W-:Y:S01]  /*0940*/  @P4 IMAD R18, R19, R16, RZ ;  /* 0x0000001013124224 */ /* 0x001fe200078e02ff */
[----:B------:R-:W-:-:S03]  /*0950*/  @P5 IADD3 R19, P6, R36, 0x40, RZ ;  /* 0x0000004024135810 */ /* 0x000fc60007fde0ff */
[C---:B------:R-:W-:Y:S02]  /*0960*/  @P4 IMAD R25, R27.reuse, R17, R18 ;  /* 0x000000111b194224 */ /* 0x040fe400078e0212 */
[----:B------:R-:W0:Y:S01]  /*0970*/  @P2 LDC.64 R34, c[0x0][0x228] ;  /* 0x00008a00ff222b82 */ /* 0x000e220000000a00 */
[----:B------:R-:W-:Y:S01]  /*0980*/  @P5 IMAD.X R23, RZ, RZ, R37, P6 ;  /* 0x000000ffff175224 */ /* 0x000fe200030e0625 */
[----:B------:R-:W-:Y:S01]  /*0990*/  @P5 IADD3 R18, P6, R36, 0x40, RZ ;  /* 0x0000004024125810 */ /* 0x000fe20007fde0ff */
[----:B------:R-:W-:-:S04]  /*09a0*/  @P4 IMAD.WIDE.U32 R16, R27, R16, R20 ;  /* 0x000000101b104225 */ /* 0x000fc800078e0014 */
[----:B------:R-:W-:Y:S01]  /*09b0*/  @P5 IMAD.X R49, RZ, RZ, R37, P6 ;  /* 0x000000ffff315224 */ /* 0x000fe200030e0625 */
[C---:B-1----:R-:W-:Y:S01]  /*09c0*/  @P4 LEA R32, P6, R16.reuse, R32, 0x1 ;  /* 0x0000002010204211 */ /* 0x042fe200078c08ff */
[----:B------:R-:W-:Y:S01]  /*09d0*/  @P4 IMAD.IADD R17, R17, 0x1, R25 ;  /* 0x0000000111114824 */ /* 0x000fe200078e0219 */
[----:B------:R-:W1:Y:S01]  /*09e0*/  @P5 LDC.64 R30, c[0x0][0x210] ;  /* 0x00008400ff1e5b82 */ /* 0x000e620000000a00 */
[-C--:B--2---:R-:W-:Y:S01]  /*09f0*/  @P5 IMAD R20, R23, R56.reuse, RZ ;  /* 0x0000003817145224 */ /* 0x084fe200078e02ff */
[----:B------:R-:W-:Y:S01]  /*0a00*/  CS2R R22, SRZ ;  /* 0x0000000000167805 */ /* 0x000fe2000001ff00 */
[C---:B------:R-:W-:Y:S01]  /*0a10*/  @P5 IMAD.WIDE.U32 R54, R19.reuse, R56, R54 ;  /* 0x0000003813365225 */ /* 0x040fe200078e0036 */
[----:B------:R-:W-:Y:S02]  /*0a20*/  @P4 LEA.HI.X R33, R16, R33, R17, 0x1, P6 ;  /* 0x0000002110214211 */ /* 0x000fe400030f0c11 */
[----:B------:R-:W-:Y:S01]  /*0a30*/  @P2 IADD3 R52, P6, R36, 0x60, RZ ;  /* 0x0000006024342810 */ /* 0x000fe20007fde0ff */
[----:B------:R-:W-:Y:S01]  /*0a40*/  @P5 IMAD R57, R19, R57, R20 ;  /* 0x0000003913395224 */ /* 0x000fe200078e0214 */
[----:B------:R-:W2:Y:S01]  /*0a50*/  @P2 LDC.64 R24, c[0x0][0x248] ;  /* 0x00009200ff182b82 */ /* 0x000ea20000000a00 */
[----:B---3--:R-:W-:Y:S01]  /*0a60*/  @P5 IMAD R49, R49, R50, RZ ;  /* 0x0000003231315224 */ /* 0x008fe200078e02ff */
[----:B------:R-:W-:Y:S01]  /*0a70*/  @P5 MOV R17, R53 ;  /* 0x0000003500115202 */ /* 0x000fe20000000f00 */
[----:B------:R-:W-:-:S02]  /*0a80*/  @P2 IMAD.X R21, RZ, RZ, R37, P6 ;  /* 0x000000ffff152224 */ /* 0x000fc400030e0625 */
[----:B------:R-:W-:Y:S02]  /*0a90*/  @P5 IMAD.MOV.U32 R16, RZ, RZ, R58 ;  /* 0x000000ffff105224 */ /* 0x000fe400078e003a */
[----:B0-----:R-:W-:Y:S01]  /*0aa0*/  @P2 IMAD R56, R21, R34, RZ ;  /* 0x0000002215382224 */ /* 0x001fe200078e02ff */
[----:B------:R-:W0:Y:S01]  /*0ab0*/  @P2 LDC.64 R28, c[0x0][0x210] ;  /* 0x00008400ff1c2b82 */ /* 0x000e220000000a00 */
[----:B------:R-:W-:Y:S01]  /*0ac0*/  CS2R R20, SRZ ;  /* 0x0000000000147805 */ /* 0x000fe2000001ff00 */
[C---:B------:R-:W-:Y:S02]  /*0ad0*/  @P5 IMAD R49, R18.reuse, R51, R49 ;  /* 0x0000003312315224 */ /* 0x040fe400078e0231 */
[----:B------:R-:W-:Y:S01]  /*0ae0*/  @P5 IMAD.WIDE.U32 R50, R18, R50, R16 ;  /* 0x0000003212325225 */ /* 0x000fe200078e0010 */
[----:B------:R-:W-:Y:S02]  /*0af0*/  CS2R R16, SRZ ;  /* 0x0000000000107805 */ /* 0x000fe4000001ff00 */
[----:B------:R-:W-:Y:S01]  /*0b00*/  CS2R R18, SRZ ;  /* 0x0000000000127805 */ /* 0x000fe2000001ff00 */
[----:B------:R3:W4:Y:S01]  /*0b10*/  @P4 LDG.E.128 R20, desc[UR4][R32.64] ;  /* 0x0000000420144981 */ /* 0x000722000c1e1d00 */
[----:B------:R-:W0:Y:S01]  /*0b20*/  @P5 LDC.64 R26, c[0x0][0x240] ;  /* 0x00009000ff1a5b82 */ /* 0x000e220000000a00 */
[----:B------:R-:W-:Y:S01]  /*0b30*/  @P2 IMAD R35, R52, R35, R56 ;  /* 0x0000002334232224 */ /* 0x000fe200078e0238 */
[----:B------:R-:W-:-:S02]  /*0b40*/  @P2 IADD3 R56, P6, R36, 0x60, RZ ;  /* 0x0000006024382810 */ /* 0x000fc40007fde0ff */
[----:B------:R-:W4:Y:S04]  /*0b50*/  @P4 LDG.E.128 R16, desc[UR4][R60.64] ;  /* 0x000000043c104981 */ /* 0x000f28000c1e1d00 */
[----:B---3--:R-:W3:Y:S01]  /*0b60*/  @P2 LDC.64 R32, c[0x0][0x240] ;  /* 0x00009000ff202b82 */ /* 0x008ee20000000a00 */
[----:B-1----:R-:W-:Y:S02]  /*0b70*/  @P5 LEA R36, P4, R54, R30, 0x1 ;  /* 0x0000001e36245211 */ /* 0x002fe400078808ff */
[----:B------:R-:W-:Y:S01]  /*0b80*/  @P2 IADD3.X R30, RZ, R37, RZ, P6, !PT ;  /* 0x00000025ff1e2210 */ /* 0x000fe200037fe4ff */
[----:B------:R-:W-:Y:S01]  /*0b90*/  @P5 IMAD.IADD R55, R55, 0x1, R57 ;  /* 0x0000000137375824 */ /* 0x000fe200078e0239 */
[----:B------:R-:W-:Y:S01]  /*0ba0*/  @P2 MOV R59, R53 ;  /* 0x00000035003b2202 */ /* 0x000fe20000000f00 */
[----:B------:R-:W-:-:S04]  /*0bb0*/  @P2 IMAD.WIDE.U32 R38, R52, R34, R38 ;  /* 0x0000002234262225 */ /* 0x000fc800078e0026 */
[----:B--2---:R-:W-:Y:S01]  /*0bc0*/  @P2 IMAD R30, R30, R24, RZ ;  /* 0x000000181e1e2224 */ /* 0x004fe200078e02ff */
[----:B------:R-:W-:Y:S01]  /*0bd0*/  @P5 LEA.HI.X R37, R54, R31, R55, 0x1, P4 ;  /* 0x0000001f36255211 */ /* 0x000fe200020f0c37 */
[----:B------:R-:W-:Y:S01]  /*0be0*/  @P2 IMAD.IADD R35, R39, 0x1, R35 ;  /* 0x0000000127232824 */ /* 0x000fe200078e0223 */
[----:B0-----:R-:W-:Y:S01]  /*0bf0*/  @P2 LEA R52, P4, R38, R28, 0x1 ;  /* 0x0000001c26342211 */ /* 0x001fe200078808ff */
[----:B------:R-:W-:Y:S01]  /*0c00*/  @P5 IMAD.IADD R49, R51, 0x1, R49 ;  /* 0x0000000133315824 */ /* 0x000fe200078e0231 */
[----:B------:R-:W-:Y:S01]  /*0c10*/  @P5 LEA R34, P6, R50, R26, 0x1 ;  /* 0x0000001a32225211 */ /* 0x000fe200078c08ff */
[C---:B------:R-:W-:Y:S02]  /*0c20*/  @P2 IMAD R31, R56.reuse, R25, R30 ;  /* 0x00000019381f2224 */ /* 0x040fe400078e021e */
[----:B------:R-:W-:Y:S01]  /*0c30*/  @P2 IMAD.WIDE.U32 R58, R56, R24, R58 ;  /* 0x00000018383a2225 */ /* 0x000fe200078e003a */
[----:B------:R-:W-:Y:S02]  /*0c40*/  @P2 LEA.HI.X R53, R38, R29, R35, 0x1, P4 ;  /* 0x0000001d26352211 */ /* 0x000fe400020f0c23 */
[----:B------:R-:W-:-:S02]  /*0c50*/  CS2R R24, SRZ ;  /* 0x0000000000187805 */ /* 0x000fc4000001ff00 */
[----:B------:R-:W-:Y:S01]  /*0c60*/  @P5 LEA.HI.X R35, R50, R27, R49, 0x1, P6 ;  /* 0x0000001b32235211 */ /* 0x000fe200030f0c31 */
[----:B------:R-:W-:Y:S01]  /*0c70*/  @P2 IMAD.IADD R38, R59, 0x1, R31 ;  /* 0x000000013b262824 */ /* 0x000fe200078e021f */
[----:B------:R-:W-:Y:S02]  /*0c80*/  CS2R R26, SRZ ;  /* 0x00000000001a7805 */ /* 0x000fe4000001ff00 */
[----:B------:R-:W-:Y:S02]  /*0c90*/  CS2R R28, SRZ ;  /* 0x00000000001c7805 */ /* 0x000fe4000001ff00 */
[----:B------:R-:W-:Y:S02]  /*0ca0*/  CS2R R30, SRZ ;  /* 0x00000000001e7805 */ /* 0x000fe4000001ff00 */
[C---:B---3--:R-:W-:Y:S01]  /*0cb0*/  @P2 LEA R50, P4, R58.reuse, R32, 0x1 ;  /* 0x000000203a322211 */ /* 0x048fe200078808ff */
[----:B------:R0:W2:Y:S03]  /*0cc0*/  @P5 LDG.E.128 R24, desc[UR4][R36.64] ;  /* 0x0000000424185981 */ /* 0x0000a6000c1e1d00 */
[----:B------:R-:W-:-:S02]  /*0cd0*/  @P2 LEA.HI.X R51, R58, R33, R38, 0x1, P4 ;  /* 0x000000213a332211 */ /* 0x000fc400020f0c26 */
[----:B------:R-:W-:Y:S02]  /*0ce0*/  CS2R R32, SRZ ;  /* 0x0000000000207805 */ /* 0x000fe4000001ff00 */
[----:B------:R-:W-:Y:S01]  /*0cf0*/  CS2R R38, SRZ ;  /* 0x0000000000267805 */ /* 0x000fe2000001ff00 */
[----:B------:R1:W3:Y:S01]  /*0d00*/  @P5 LDG.E.128 R28, desc[UR4][R34.64] ;  /* 0x00000004221c5981 */ /* 0x0002e2000c1e1d00 */
[----:B0-----:R-:W-:Y:S02]  /*0d10*/  CS2R R36, SRZ ;  /* 0x0000000000247805 */ /* 0x001fe4000001ff00 */
[----:B-1----:R-:W-:-:S04]  /*0d20*/  CS2R R34, SRZ ;  /* 0x0000000000227805 */ /* 0x002fc8000001ff00 */
[----:B------:R0:W3:Y:S04]  /*0d30*/  @P2 LDG.E.128 R36, desc[UR4][R50.64] ;  /* 0x0000000432242981 */ /* 0x0000e8000c1e1d00 */
[----:B------:R1:W3:Y:S01]  /*0d40*/  @P2 LDG.E.128 R32, desc[UR4][R52.64] ;  /* 0x0000000434202981 */ /* 0x0002e2000c1e1d00 */
[----:B------:R-:W-:Y:S01]  /*0d50*/  ISETP.NE.AND P5, PT, R45, RZ, PT ;  /* 0x000000ff2d00720c */ /* 0x000fe20003fa5270 */
[----:B------:R-:W-:Y:S01]  /*0d60*/  @P0 IMAD R48, R0, 0x80, R48 ;  /* 0x0000008000300824 */ /* 0x000fe200078e0230 */
[----:B------:R-:W-:Y:S01]  /*0d70*/  BSSY B0, `(.L_x_7369) ;  /* 0x000009b000007945 */ /* 0x000fe20003800000 */
[-C--:B------:R-:W-:Y:S02]  /*0d80*/  ISETP.GE.AND P4, PT, R44, R47.reuse, PT ;  /* 0x0000002f2c00720c */ /* 0x080fe40003f86270 */
[----:B------:R-:W-:Y:S01]  /*0d90*/  ISETP.GE.AND P2, PT, R43, R47, PT ;  /* 0x0000002f2b00720c */ /* 0x000fe20003f46270 */
[C---:B----4-:R-:W-:Y:S01]  /*0da0*/  IMAD.U32 R49, R8.reuse, 0x10000, RZ ;  /* 0x0001000008317824 */ /* 0x050fe200078e00ff */
[----:B------:R-:W-:-:S02]  /*0db0*/  LOP3.LUT R8, R8, 0xffff0000, RZ, 0xc0, !PT ;  /* 0xffff000008087812 */ /* 0x000fc400078ec0ff */
[----:B------:R-:W-:Y:S01]  /*0dc0*/  LOP3.LUT R59, R12, 0xffff0000, RZ, 0xc0, !PT ;  /* 0xffff00000c3b7812 */ /* 0x000fe200078ec0ff */
[----:B0-----:R-:W-:Y:S01]  /*0dd0*/  IMAD.U32 R51, R13, 0x10000, RZ ;  /* 0x000100000d337824 */ /* 0x001fe200078e00ff */
[C---:B------:R-:W-:Y:S02]  /*0de0*/  SHF.L.U32 R54, R9.reuse, 0x10, RZ ;  /* 0x0000001009367819 */ /* 0x040fe400000006ff */
[----:B------:R-:W-:Y:S01]  /*0df0*/  LOP3.LUT R55, R9, 0xffff0000, RZ, 0xc0, !PT ;  /* 0xffff000009377812 */ /* 0x000fe200078ec0ff */
[----:B------:R-:W-:Y:S01]  /*0e00*/  IMAD.U32 R9, R10, 0x10000, RZ ;  /* 0x000100000a097824 */ /* 0x000fe200078e00ff */
[----:B------:R-:W-:Y:S01]  /*0e10*/  SHF.L.U32 R58, R12, 0x10, RZ ;  /* 0x000000100c3a7819 */ /* 0x000fe200000006ff */
[----:B------:R-:W-:Y:S01]  /*0e20*/  FMUL.FTZ R8, R8, R59 ;  /* 0x0000003b08087220 */ /* 0x000fe20000410000 */
[----:B------:R-:W-:Y:S02]  /*0e30*/  LOP3.LUT R57, R10, 0xffff0000, RZ, 0xc0, !PT ;  /* 0xffff00000a397812 */ /* 0x000fe400078ec0ff */
[----:B------:R-:W-:-:S02]  /*0e40*/  LOP3.LUT R50, R13, 0xffff0000, RZ, 0xc0, !PT ;  /* 0xffff00000d327812 */ /* 0x000fc400078ec0ff */
[C---:B------:R-:W-:Y:S02]  /*0e50*/  SHF.L.U32 R13, R15.reuse, 0x10, RZ ;  /* 0x000000100f0d7819 */ /* 0x040fe400000006ff */
[----:B------:R-:W-:Y:S01]  /*0e60*/  LOP3.LUT R10, R15, 0xffff0000, RZ, 0xc0, !PT ;  /* 0xffff00000f0a7812 */ /* 0x000fe200078ec0ff */
[C---:B------:R-:W-:Y:S01]  /*0e70*/  IMAD.U32 R12, R14.reuse, 0x10000, RZ ;  /* 0x000100000e0c7824 */ /* 0x040fe200078e00ff */
[----:B------:R-:W-:Y:S01]  /*0e80*/  LOP3.LUT R14, R14, 0xffff0000, RZ, 0xc0, !PT ;  /* 0xffff00000e0e7812 */ /* 0x000fe200078ec0ff */
[----:B------:R-:W-:Y:S01]  /*0e90*/  IMAD.U32 R56, R11, 0x10000, RZ ;  /* 0x000100000b387824 */ /* 0x000fe200078e00ff */
[----:B-1----:R-:W-:Y:S02]  /*0ea0*/  LOP3.LUT R52, R20, 0xffff0000, RZ, 0xc0, !PT ;  /* 0xffff000014347812 */ /* 0x002fe400078ec0ff */
[C---:B------:R-:W-:Y:S01]  /*0eb0*/  LOP3.LUT R53, R16.reuse, 0xffff0000, RZ, 0xc0, !PT ;  /* 0xffff000010357812 */ /* 0x040fe200078ec0ff */
[----:B------:R-:W-:Y:S02]  /*0ec0*/  IMAD.U32 R16, R16, 0x10000, RZ ;  /* 0x0001000010107824 */ /* 0x000fe400078e00ff */
[----:B------:R-:W-:-:S02]  /*0ed0*/  IMAD.U32 R15, R20, 0x10000, RZ ;  /* 0x00010000140f7824 */ /* 0x000fc400078e00ff */
[----:B------:R-:W-:Y:S01]  /*0ee0*/  FMUL.FTZ R59, R53, R52 ;  /* 0x00000034353b7220 */ /* 0x000fe20000410000 */
[----:B------:R-:W-:Y:S01]  /*0ef0*/  FFMA.FTZ R53, R49, R58, R8 ;  /* 0x0000003a31357223 */ /* 0x000fe20000010008 */
[----:B------:R-:W-:Y:S01]  /*0f00*/  SHF.L.U32 R8, R17, 0x10, RZ ;  /* 0x0000001011087819 */ /* 0x000fe200000006ff */
[----:B------:R-:W-:Y:S02]  /*0f10*/  IMAD.U32 R49, R21, 0x10000, RZ ;  /* 0x0001000015317824 */ /* 0x000fe400078e00ff */
[----:B------:R-:W-:Y:S01]  /*0f20*/  FFMA.FTZ R15, R16, R15, R59 ;  /* 0x0000000f100f7223 */ /* 0x000fe2000001003b */
[----:B------:R-:W-:Y:S02]  /*0f30*/  LOP3.LUT R17, R17, 0xffff0000, RZ, 0xc0, !PT ;  /* 0xffff000011117812 */ /* 0x000fe400078ec0ff */
[----:B------:R-:W-:Y:S01]  /*0f40*/  LOP3.LUT R16, R21, 0xffff0000, RZ, 0xc0, !PT ;  /* 0xffff000015107812 */ /* 0x000fe200078ec0ff */
[----:B------:R-:W-:Y:S01]  /*0f50*/  FFMA.FTZ R20, R8, R49, R15 ;  /* 0x0000003108147223 */ /* 0x000fe2000001000f */
[----:B------:R-:W-:Y:S01]  /*0f60*/  FFMA.FTZ R54, R54, R51, R53 ;  /* 0x0000003336367223 */ /* 0x000fe20000010035 */
[----:B------:R-:W-:Y:S01]  /*0f70*/  SHF.L.U32 R15, R22, 0x10, RZ ;  /* 0x00000010160f7819 */ /* 0x000fe200000006ff */
[----:B------:R-:W-:-:S02]  /*0f80*/  IMAD.U32 R8, R18, 0x10000, RZ ;  /* 0x0001000012087824 */ /* 0x000fc400078e00ff */
[----:B------:R-:W-:Y:S01]  /*0f90*/  FFMA.FTZ R17, R17, R16, R20 ;  /* 0x0000001011117223 */ /* 0x000fe20000010014 */
[----:B------:R-:W-:-:S03]  /*0fa0*/  FFMA.FTZ R50, R55, R50, R54 ;  /* 0x0000003237327223 */ /* 0x000fc60000010036 */
[----:B------:R-:W-:Y:S01]  /*0fb0*/  FFMA.FTZ R17, R8, R15, R17 ;  /* 0x0000000f08117223 */ /* 0x000fe20000010011 */
[----:B------:R-:W-:Y:S01]  /*0fc0*/  FFMA.FTZ R12, R9, R12, R50 ;  /* 0x0000000c090c7223 */ /* 0x000fe20000010032 */
[C---:B------:R-:W-:Y:S01]  /*0fd0*/  IMAD.U32 R15, R23.reuse, 0x10000, RZ ;  /* 0x00010000170f7824 */ /* 0x040fe200078e00ff */
[----:B------:R-:W-:Y:S02]  /*0fe0*/  LOP3.LUT R8, R23, 0xffff0000, RZ, 0xc0, !PT ;  /* 0xffff000017087812 */ /* 0x000fe400078ec0ff */
[----:B------:R-:W-:Y:S02]  /*0ff0*/  LOP3.LUT R9, R22, 0xffff0000, RZ, 0xc0, !PT ;  /* 0xffff000016097812 */ /* 0x000fe400078ec0ff */
[----:B------:R-:W-:Y:S02]  /*1000*/  LOP3.LUT R18, R18, 0xffff0000, RZ, 0xc0, !PT ;  /* 0xffff000012127812 */ /* 0x000fe400078ec0ff */
[C---:B--2---:R-:W-:Y:S02]  /*1010*/  SHF.L.U32 R21, R24.reuse, 0x10, RZ ;  /* 0x0000001018157819 */ /* 0x044fe400000006ff */
[----:B------:R-:W-:Y:S01]  /*1020*/  LOP3.LUT R24, R24, 0xffff0000, RZ, 0xc0, !PT ;  /* 0xffff000018187812 */ /* 0x000fe200078ec0ff */
[C---:B---3--:R-:W-:Y:S01]  /*1030*/  IMAD.U32 R50, R28.reuse, 0x10000, RZ ;  /* 0x000100001c327824 */ /* 0x048fe200078e00ff */
[----:B------:R-:W-:Y:S01]  /*1040*/  LOP3.LUT R23, R28, 0xffff0000, RZ, 0xc0, !PT ;  /* 0xffff00001c177812 */ /* 0x000fe200078ec0ff */
[C---:B------:R-:W-:Y:S01]  /*1050*/  IMAD.U32 R28, R29.reuse, 0x10000, RZ ;  /* 0x000100001d1c7824 */ /* 0x040fe200078e00ff */
[----:B------:R-:W-:-:S03]  /*1060*/  LOP3.LUT R20, R29, 0xffff0000, RZ, 0xc0, !PT ;  /* 0xffff00001d147812 */ /* 0x000fc600078ec0ff */
[----:B------:R-:W-:Y:S01]  /*1070*/  FMUL.FTZ R24, R24, R23 ;  /* 0x0000001718187220 */ /* 0x000fe20000410000 */
[----:B------:R-:W-:Y:S02]  /*1080*/  LOP3.LUT R29, R36, 0xffff0000, RZ, 0xc0, !PT ;  /* 0xffff0000241d7812 */ /* 0x000fe400078ec0ff */
[C---:B------:R-:W-:Y:S01]  /*1090*/  LOP3.LUT R22, R32.reuse, 0xffff0000, RZ, 0xc0, !PT ;  /* 0xffff000020167812 */ /* 0x040fe200078ec0ff */
[----:B------:R-:W-:Y:S01]  /*10a0*/  IMAD.U32 R32, R32, 0x10000, RZ ;  /* 0x0001000020207824 */ /* 0x000fe200078e00ff */
[----:B------:R-:W-:Y:S01]  /*10b0*/  SHF.L.U32 R23, R36, 0x10, RZ ;  /* 0x0000001024177819 */ /* 0x000fe200000006ff */
[----:B------:R-:W-:Y:S02]  /*10c0*/  FFMA.FTZ R9, R18, R9, R17 ;  /* 0x0000000912097223 */ /* 0x000fe40000010011 */
[----:B------:R-:W-:Y:S01]  /*10d0*/  FMUL.FTZ R29, R22, R29 ;  /* 0x0000001d161d7220 */ /* 0x000fe20000410000 */
[----:B------:R-:W-:Y:S02]  /*10e0*/  IMAD.U32 R17, R25, 0x10000, RZ ;  /* 0x0001000019117824 */ /* 0x000fe400078e00ff */
[----:B------:R-:W-:Y:S01]  /*10f0*/  FFMA.FTZ R24, R21, R50, R24 ;  /* 0x0000003215187223 */ /* 0x000fe20000010018 */
[----:B------:R-:W-:-:S02]  /*1100*/  IMAD.U32 R21, R33, 0x10000, RZ ;  /* 0x0001000021157824 */ /* 0x000fc400078e00ff */
[----:B------:R-:W-:Y:S01]  /*1110*/  FFMA.FTZ R32, R32, R23, R29 ;  /* 0x0000001720207223 */ /* 0x000fe2000001001d */
[----:B------:R-:W-:Y:S02]  /*1120*/  IMAD.U32 R22, R37, 0x10000, RZ ;  /* 0x0001000025167824 */ /* 0x000fe400078e00ff */
[----:B------:R-:W-:Y:S01]  /*1130*/  FFMA.FTZ R57, R57, R14, R12 ;  /* 0x0000000e39397223 */ /* 0x000fe2000001000c */
[----:B------:R-:W-:Y:S01]  /*1140*/  LOP3.LUT R25, R25, 0xffff0000, RZ, 0xc0, !PT ;  /* 0xffff000019197812 */ /* 0x000fe200078ec0ff */
[----:B------:R-:W-:Y:S01]  /*1150*/  FFMA.FTZ R28, R17, R28, R24 ;  /* 0x0000001c111c7223 */ /* 0x000fe20000010018 */
[----:B------:R-:W-:Y:S01]  /*1160*/  LOP3.LUT R33, R33, 0xffff0000, RZ, 0xc0, !PT ;  /* 0xffff000021217812 */ /* 0x000fe200078ec0ff */
[----:B------:R-:W-:Y:S01]  /*1170*/  IMAD.U32 R12, R19, 0x10000, RZ ;  /* 0x00010000130c7824 */ /* 0x000fe200078e00ff */
[----:B------:R-:W-:Y:S01]  /*1180*/  LOP3.LUT R24, R37, 0xffff0000, RZ, 0xc0, !PT ;  /* 0xffff000025187812 */ /* 0x000fe200078ec0ff */
[----:B------:R-:W-:Y:S01]  /*1190*/  FFMA.FTZ R22, R21, R22, R32 ;  /* 0x0000001615167223 */ /* 0x000fe20000010020 */
[----:B------:R-:W-:Y:S01]  /*11a0*/  FFMA.FTZ R56, R56, R13, R57 ;  /* 0x0000000d38387223 */ /* 0x000fe20000010039 */
[----:B------:R-:W-:Y:S01]  /*11b0*/  SHF.L.U32 R18, R30, 0x10, RZ ;  /* 0x000000101e127819 */ /* 0x000fe200000006ff */
[----:B------:R-:W-:-:S02]  /*11c0*/  IMAD.U32 R13, R26, 0x10000, RZ ;  /* 0x000100001a0d7824 */ /* 0x000fc400078e00ff */
[----:B------:R-:W-:Y:S01]  /*11d0*/  FFMA.FTZ R28, R25, R20, R28 ;  /* 0x00000014191c7223 */ /* 0x000fe2000001001c */
[----:B------:R-:W-:Y:S01]  /*11e0*/  SHF.L.U32 R17, R34, 0x10, RZ ;  /* 0x0000001022117819 */ /* 0x000fe200000006ff */
[----:B------:R-:W-:Y:S01]  /*11f0*/  FFMA.FTZ R12, R12, R15, R9 ;  /* 0x0000000f0c0c7223 */ /* 0x000fe20000010009 */
[----:B------:R-:W-:Y:S02]  /*1200*/  IMAD.U32 R20, R38, 0x10000, RZ ;  /* 0x0001000026147824 */ /* 0x000fe400078e00ff */
[----:B------:R-:W-:Y:S01]  /*1210*/  FFMA.FTZ R22, R33, R24, R22 ;  /* 0x0000001821167223 */ /* 0x000fe20000010016 */
[----:B------:R-:W-:Y:S01]  /*1220*/  LOP3.LUT R26, R26, 0xffff0000, RZ, 0xc0, !PT ;  /* 0xffff00001a1a7812 */ /* 0x000fe200078ec0ff */
[----:B------:R-:W-:Y:S01]  /*1230*/  FFMA.FTZ R13, R13, R18, R28 ;  /* 0x000000120d0d7223 */ /* 0x000fe2000001001c */
[----:B------:R-:W-:Y:S01]  /*1240*/  LOP3.LUT R15, R30, 0xffff0000, RZ, 0xc0, !PT ;  /* 0xffff00001e0f7812 */ /* 0x000fe200078ec0ff */
[----:B------:R-:W-:Y:S01]  /*1250*/  FFMA.FTZ R17, R17, R20, R22 ;  /* 0x0000001411117223 */ /* 0x000fe20000010016 */
[----:B------:R-:W-:-:S02]  /*1260*/  LOP3.LUT R34, R34, 0xffff0000, RZ, 0xc0, !PT ;  /* 0xffff000022227812 */ /* 0x000fc400078ec0ff */
[----:B------:R-:W-:Y:S01]  /*1270*/  LOP3.LUT R21, R38, 0xffff0000, RZ, 0xc0, !PT ;  /* 0xffff000026157812 */ /* 0x000fe200078ec0ff */
[----:B------:R-:W-:Y:S01]  /*1280*/  IMAD.U32 R16, R31, 0x10000, RZ ;  /* 0x000100001f107824 */ /* 0x000fe200078e00ff */
[----:B------:R-:W-:Y:S01]  /*1290*/  SHF.L.U32 R9, R27, 0x10, RZ ;  /* 0x000000101b097819 */ /* 0x000fe200000006ff */
        /* <DEDUP_REMOVED lines=9> */
[----:B------:R-:W-:Y:S02]  /*1330*/  LOP3.LUT R14, R31, 0xffff0000, RZ, 0xc0, !PT ;  /* 0xffff00001f0e7812 */ /* 0x000fe400078ec0ff */
[----:B------:R-:W-:Y:S02]  /*1340*/  LOP3.LUT R35, R35, 0xffff0000, RZ, 0xc0, !PT ;  /* 0xffff000023237812 */ /* 0x000fe400078ec0ff */
[----:B------:R-:W-:Y:S01]  /*1350*/  LOP3.LUT R16, R39, 0xffff0000, RZ, 0xc0, !PT ;  /* 0xffff000027107812 */ /* 0x000fe200078ec0ff */
[----:B------:R-:W-:Y:S01]  /*1360*/  FFMA.FTZ R10, R11, R10, R56 ;  /* 0x0000000a0b0a7223 */ /* 0x000fe20000010038 */
[----:B------:R-:W-:Y:S01]  /*1370*/  FFMA.FTZ R12, R19, R8, R12 ;  /* 0x00000008130c7223 */ /* 0x000fe2000001000c */
[----:B------:R-:W-:Y:S02]  /*1380*/  FFMA.FTZ R26, R27, R14, R26 ;  /* 0x0000000e1b1a7223 */ /* 0x000fe4000001001a */
        /* <DEDUP_REMOVED lines=13> */
[----:B0-----:R-:W-:-:S02]  /*1460*/  FADD.FTZ R12, R9, R8 ;  /* 0x00000008090c7221 */ /* 0x001fc40000010000 */
[----:B------:R-:W0:Y:S01]  /*1470*/  LDC.64 R8, c[0x0][0x2d0] ;  /* 0x0000b400ff087b82 */ /* 0x000e220000000a00 */
[----:B-1----:R-:W-:Y:S01]  /*1480*/  FADD.FTZ R14, R11, R14 ;  /* 0x0000000e0b0e7221 */ /* 0x002fe20000010000 */
[----:B--2---:R-:W-:Y:S01]  /*1490*/  FADD.FTZ R17, R16, R13 ;  /* 0x0000000d10117221 */ /* 0x004fe20000010000 */
[----:B---3--:R-:W-:Y:S01]  /*14a0*/  FADD.FTZ R20, R19, R10 ;  /* 0x0000000a13147221 */ /* 0x008fe20000010000 */
[----:B------:R-:W1:Y:S04]  /*14b0*/  SHFL.BFLY PT, R13, R12, 0x1, 0x1f ;  /* 0x0c201f000c0d7f89 */ /* 0x000e6800000e0000 */
[----:B------:R-:W2:Y:S04]  /*14c0*/  SHFL.BFLY PT, R15, R14, 0x1, 0x1f ;  /* 0x0c201f000e0f7f89 */ /* 0x000ea800000e0000 */
[----:B------:R-:W3:Y:S04]  /*14d0*/  SHFL.BFLY PT, R18, R17, 0x1, 0x1f ;  /* 0x0c201f0011127f89 */ /* 0x000ee800000e0000 */
[----:B------:R-:W4:Y:S01]  /*14e0*/  SHFL.BFLY PT, R21, R20, 0x1, 0x1f ;  /* 0x0c201f0014157f89 */ /* 0x000f2200000e0000 */
[----:B------:R-:W-:Y:S01]  /*14f0*/  @P0 SHF.R.S32.HI R11, RZ, 0x1f, R48 ;  /* 0x0000001fff0b0819 */ /* 0x000fe20000011430 */
[----:B------:R-:W-:-:S03]  /*1500*/  IMAD.MOV.U32 R10, RZ, RZ, RZ ;  /* 0x000000ffff0a7224 */ /* 0x000fc600078e00ff */
[----:B------:R-:W-:-:S04]  /*1510*/  @P0 LEA.HI R11, R11, R48, RZ, 0x7 ;  /* 0x000000300b0b0211 */ /* 0x000fc800078f38ff */
[----:B------:R-:W-:Y:S02]  /*1520*/  @P0 LOP3.LUT R10, R11, 0xffffff80, RZ, 0xc0, !PT ;  /* 0xffffff800b0a0812 */ /* 0x000fe400078ec0ff */
[----:B------:R-:W-:Y:S01]  /*1530*/  ISETP.GE.AND P0, PT, R46, R47, PT ;  /* 0x0000002f2e00720c */ /* 0x000fe20003f06270 */
[----:B-1----:R-:W-:Y:S01]  /*1540*/  FADD.FTZ R19, R12, R13 ;  /* 0x0000000d0c137221 */ /* 0x002fe20000010000 */
[----:B--2---:R-:W-:Y:S01]  /*1550*/  FADD.FTZ R15, R14, R15 ;  /* 0x0000000f0e0f7221 */ /* 0x004fe20000010000 */
[----:B---3--:R-:W-:Y:S01]  /*1560*/  FADD.FTZ R18, R17, R18 ;  /* 0x0000001211127221 */ /* 0x008fe20000010000 */
[----:B----4-:R-:W-:Y:S01]  /*1570*/  FADD.FTZ R21, R20, R21 ;  /* 0x0000001514157221 */ /* 0x010fe20000010000 */
[----:B0-----:R-:W-:Y:S08]  /*1580*/  @P5 BRA `(.L_x_7370) ;  /* 0x0000000000645947 */ /* 0x001ff00003800000 */
[----:B------:R-:W0:Y:S01]  /*1590*/  LDC.64 R16, c[0x0][0x278] ;  /* 0x00009e00ff107b82 */ /* 0x000e220000000a00 */
[----:B------:R-:W-:Y:S01]  /*15a0*/  SHF.R.S32.HI R14, RZ, 0x1f, R10 ;  /* 0x0000001fff0e7819 */ /* 0x000fe2000001140a */
[----:B------:R-:W-:Y:S01]  /*15b0*/  ULDC.64 UR8, c[0x0][0x280] ;  /* 0x0000a00000087ab9 */ /* 0x000fe20000000a00 */
[----:B------:R-:W-:Y:S02]  /*15c0*/  IADD3 R12, P5, R5, R10, RZ ;  /* 0x0000000a050c7210 */ /* 0x000fe40007fbe0ff */
[----:B------:R-:W-:Y:S02]  /*15d0*/  FSEL R15, R15, RZ, !P4 ;  /* 0x000000ff0f0f7208 */ /* 0x000fe40006000000 */
[----:B------:R-:W-:Y:S01]  /*15e0*/  LEA.HI.X.SX32 R13, R5, R14, 0x1, P5 ;  /* 0x0000000e050d7211 */ /* 0x000fe200028f0eff */
[C---:B0-----:R-:W-:Y:S02]  /*15f0*/  IMAD R14, R16.reuse, UR7, RZ ;  /* 0x00000007100e7c24 */ /* 0x041fe4000f8e02ff */
[----:B------:R-:W-:-:S04]  /*1600*/  IMAD.WIDE.U32 R12, R16, UR6, R12 ;  /* 0x00000006100c7c25 */ /* 0x000fc8000f8e000c */
[----:B------:R-:W-:Y:S01]  /*1610*/  IMAD R11, R17, UR6, R14 ;  /* 0x00000006110b7c24 */ /* 0x000fe2000f8e020e */
[----:B------:R-:W-:Y:S01]  /*1620*/  FSEL R17, R18, RZ, !P2 ;  /* 0x000000ff12117208 */ /* 0x000fe20005000000 */
[----:B------:R-:W-:-:S03]  /*1630*/  IMAD R14, R41, UR8, RZ ;  /* 0x00000008290e7c24 */ /* 0x000fc6000f8e02ff */
[----:B------:R-:W-:Y:S01]  /*1640*/  IADD3 R13, R13, R11, RZ ;  /* 0x0000000b0d0d7210 */ /* 0x000fe20007ffe0ff */
[C---:B------:R-:W-:Y:S02]  /*1650*/  IMAD R11, R7.reuse, UR9, R14 ;  /* 0x00000009070b7c24 */ /* 0x040fe4000f8e020e */
[----:B------:R-:W-:Y:S01]  /*1660*/  IMAD.WIDE.U32 R12, R7, UR8, R12 ;  /* 0x00000008070c7c25 */ /* 0x000fe2000f8e000c */
[----:B------:R-:W-:Y:S02]  /*1670*/  ULDC.64 UR8, c[0x0][0x260] ;  /* 0x0000980000087ab9 */ /* 0x000fe40000000a00 */
[----:B------:R-:W-:-:S04]  /*1680*/  IADD3 R6, P5, R6, R12, RZ ;  /* 0x0000000c06067210 */ /* 0x000fc80007fbe0ff */
[----:B------:R-:W-:Y:S02]  /*1690*/  IADD3.X R13, R42, R13, R11, P5, !PT ;  /* 0x0000000d2a0d7210 */ /* 0x000fe40002ffe40b */
[C---:B------:R-:W-:Y:S02]  /*16a0*/  LEA R12, P5, R6.reuse, UR8, 0x2 ;  /* 0x00000008060c7c11 */ /* 0x040fe4000f8a10ff */
[----:B------:R-:W-:Y:S02]  /*16b0*/  FSEL R11, R19, RZ, !P3 ;  /* 0x000000ff130b7208 */ /* 0x000fe40005800000 */
[----:B------:R-:W-:Y:S02]  /*16c0*/  LEA.HI.X R13, R6, UR9, R13, 0x2, P5 ;  /* 0x00000009060d7c11 */ /* 0x000fe4000a8f140d */
[----:B------:R-:W-:-:S03]  /*16d0*/  FSEL R19, R21, RZ, !P0 ;  /* 0x000000ff15137208 */ /* 0x000fc60004000000 */
[----:B------:R0:W-:Y:S04]  /*16e0*/  STG.E desc[UR4][R12.64], R11 ;  /* 0x0000000b0c007986 */ /* 0x0001e8000c101904 */
[----:B------:R0:W-:Y:S04]  /*16f0*/  STG.E desc[UR4][R12.64+0x80], R15 ;  /* 0x0000800f0c007986 */ /* 0x0001e8000c101904 */
[----:B------:R0:W-:Y:S04]  /*1700*/  STG.E desc[UR4][R12.64+0x100], R17 ;  /* 0x000100110c007986 */ /* 0x0001e8000c101904 */
[----:B------:R0:W-:Y:S02]  /*1710*/  STG.E desc[UR4][R12.64+0x180], R19 ;  /* 0x000180130c007986 */ /* 0x0001e4000c101904 */
.L_x_7370:
[----:B------:R-:W-:Y:S05]  /*1720*/  BSYNC B0 ;  /* 0x0000000000007941 */ /* 0x000fea0003800000 */
.L_x_7369:
[----:B------:R-:W-:Y:S01]  /*1730*/  VIADD R4, R4, 0x7f ;  /* 0x0000007f04047836 */ /* 0x000fe20000000000 */
[----:B0-----:R-:W-:Y:S01]  /*1740*/  SHF.L.U32 R13, R2, 0xd, RZ ;  /* 0x0000000d020d7819 */ /* 0x001fe200000006ff */
[----:B------:R-:W-:Y:S01]  /*1750*/  IMAD.SHL.U32 R12, R10, 0x40, RZ ;  /* 0x000000400a0c7824 */ /* 0x000fe200078e00ff */
[----:B------:R-:W-:Y:S01]  /*1760*/  BSSY B0, `(.L_x_7371) ;  /* 0x0000027000007945 */ /* 0x000fe20003800000 */
[----:B------:R-:W-:Y:S01]  /*1770*/  IMAD.SHL.U32 R6, R3, 0x4, RZ ;  /* 0x0000000403067824 */ /* 0x000fe200078e00ff */
[----:B------:R-:W-:Y:S02]  /*1780*/  SHF.R.S32.HI R11, RZ, 0x1f, R4 ;  /* 0x0000001fff0b7819 */ /* 0x000fe40000011404 */
[----:B------:R-:W-:Y:S02]  /*1790*/  SHF.R.S32.HI R14, RZ, 0x1f, R12 ;  /* 0x0000001fff0e7819 */ /* 0x000fe4000001140c */
[----:B------:R-:W-:Y:S02]  /*17a0*/  LEA.HI R11, R11, R4, RZ, 0x7 ;  /* 0x000000040b0b7211 */ /* 0x000fe400078f38ff */
[----:B------:R-:W-:-:S02]  /*17b0*/  IADD3 R12, P0, P2, R12, R6, R13 ;  /* 0x000000060c0c7210 */ /* 0x000fc40007a1e00d */
[----:B------:R-:W-:Y:S02]  /*17c0*/  LOP3.LUT R4, R11, 0xffffff80, RZ, 0xc0, !PT ;  /* 0xffffff800b047812 */ /* 0x000fe400078ec0ff */
[----:B------:R-:W-:Y:S02]  /*17d0*/  SHF.R.S32.HI R13, RZ, 0x1f, R13 ;  /* 0x0000001fff0d7819 */ /* 0x000fe4000001140d */
[----:B------:R-:W-:Y:S01]  /*17e0*/  SHF.R.S32.HI R6, RZ, 0x1f, R6 ;  /* 0x0000001fff067819 */ /* 0x000fe20000011406 */
[----:B------:R-:W-:-:S03]  /*17f0*/  IMAD.IADD R4, R4, 0x1, -R5 ;  /* 0x0000000104047824 */ /* 0x000fc600078e0a05 */
[----:B------:R-:W-:Y:S01]  /*1800*/  IADD3.X R13, R14, R6, R13, P0, P2 ;  /* 0x000000060e0d7210 */ /* 0x000fe200007e440d */
[----:B------:R-:W-:Y:S01]  /*1810*/  IMAD R6, R8, UR7, RZ ;  /* 0x0000000708067c24 */ /* 0x000fe2000f8e02ff */
[----:B------:R-:W-:-:S03]  /*1820*/  ISETP.GE.OR P1, PT, R3, R4, P1 ;  /* 0x000000040300720c */ /* 0x000fc60000f26670 */
[----:B------:R-:W-:Y:S02]  /*1830*/  IMAD R9, R9, UR6, R6 ;  /* 0x0000000609097c24 */ /* 0x000fe4000f8e0206 */
[----:B------:R-:W-:-:S05]  /*1840*/  IMAD.WIDE.U32 R12, R8, UR6, R12 ;  /* 0x00000006080c7c25 */ /* 0x000fca000f8e000c */
[----:B------:R-:W-:-:S03]  /*1850*/  IADD3 R11, R13, R9, RZ ;  /* 0x000000090d0b7210 */ /* 0x000fc60007ffe0ff */
[----:B------:R-:W-:Y:S05]  /*1860*/  @P1 BRA `(.L_x_7372) ;  /* 0x0000000000581947 */ /* 0x000fea0003800000 */
[----:B------:R-:W0:Y:S01]  /*1870*/  LDC.64 R8, c[0x0][0x2a8] ;  /* 0x0000aa00ff087b82 */ /* 0x000e220000000a00 */
[----:B------:R-:W-:Y:S01]  /*1880*/  SHF.R.S32.HI R6, RZ, 0x1f, R5 ;  /* 0x0000001fff067819 */ /* 0x000fe20000011405 */
[----:B------:R-:W-:Y:S01]  /*1890*/  ULDC.64 UR8, c[0x0][0x2b0] ;  /* 0x0000ac0000087ab9 */ /* 0x000fe20000000a00 */
[--C-:B------:R-:W-:Y:S02]  /*18a0*/  IADD3 R4, P0, P1, R10, R5, R3.reuse ;  /* 0x000000050a047210 */ /* 0x100fe4000791e003 */
[----:B------:R-:W-:Y:S02]  /*18b0*/  SHF.R.S32.HI R14, RZ, 0x1f, R10 ;  /* 0x0000001fff0e7819 */ /* 0x000fe4000001140a */
[----:B------:R-:W-:-:S04]  /*18c0*/  SHF.R.S32.HI R5, RZ, 0x1f, R3 ;  /* 0x0000001fff057819 */ /* 0x000fc80000011403 */
[----:B------:R-:W-:Y:S02]  /*18d0*/  IADD3.X R5, R14, R6, R5, P0, P1 ;  /* 0x000000060e057210 */ /* 0x000fe400007e2405 */
[----:B-----5:R-:W-:Y:S01]  /*18e0*/  FSETP.NEU.FTZ.AND P0, PT, R40, -INF , PT ;  /* 0xff8000002800780b */ /* 0x020fe20003f1d000 */
[C---:B0-----:R-:W-:Y:S02]  /*18f0*/  IMAD R6, R8.reuse, UR7, RZ ;  /* 0x0000000708067c24 */ /* 0x041fe4000f8e02ff */
[----:B------:R-:W-:-:S04]  /*1900*/  IMAD.WIDE.U32 R4, R8, UR6, R4 ;  /* 0x0000000608047c25 */ /* 0x000fc8000f8e0004 */
[----:B------:R-:W-:Y:S02]  /*1910*/  IMAD R9, R9, UR6, R6 ;  /* 0x0000000609097c24 */ /* 0x000fe4000f8e0206 */
[----:B------:R-:W-:Y:S02]  /*1920*/  IMAD R6, R41, UR8, RZ ;  /* 0x0000000829067c24 */ /* 0x000fe4000f8e02ff */
[----:B------:R-:W-:Y:S02]  /*1930*/  IMAD.IADD R5, R5, 0x1, R9 ;  /* 0x0000000105057824 */ /* 0x000fe400078e0209 */
[C---:B------:R-:W-:Y:S02]  /*1940*/  IMAD R9, R7.reuse, UR9, R6 ;  /* 0x0000000907097c24 */ /* 0x040fe4000f8e0206 */
[----:B------:R-:W-:Y:S01]  /*1950*/  FMUL.FTZ R6, R40, 1.4426950216293334961 ;  /* 0x3fb8aa3b28067820 */ /* 0x000fe20000410000 */
[----:B------:R-:W-:Y:S01]  /*1960*/  IMAD.WIDE.U32 R4, R7, UR8, R4 ;  /* 0x0000000807047c25 */ /* 0x000fe2000f8e0004 */
[----:B------:R-:W-:-:S03]  /*1970*/  ULDC.64 UR8, c[0x0][0x2a0] ;  /* 0x0000a80000087ab9 */ /* 0x000fc60000000a00 */
[----:B------:R-:W-:Y:S01]  /*1980*/  IMAD.IADD R5, R5, 0x1, R9 ;  /* 0x0000000105057824 */ /* 0x000fe200078e0209 */
[----:B------:R-:W-:-:S04]  /*1990*/  LEA R8, P1, R4, UR8, 0x2 ;  /* 0x0000000804087c11 */ /* 0x000fc8000f8210ff */
[----:B------:R-:W-:Y:S02]  /*19a0*/  LEA.HI.X R9, R4, UR9, R5, 0x2, P1 ;  /* 0x0000000904097c11 */ /* 0x000fe400088f1405 */
[----:B------:R-:W-:-:S05]  /*19b0*/  FSEL R5, R6, RZ, P0 ;  /* 0x000000ff06057208 */ /* 0x000fca0000000000 */
[----:B------:R0:W-:Y:S02]  /*19c0*/  STG.E desc[UR4][R8.64], R5 ;  /* 0x0000000508007986 */ /* 0x0001e4000c101904 */
.L_x_7372:
[----:B------:R-:W-:Y:S05]  /*19d0*/  BSYNC B0 ;  /* 0x0000000000007941 */ /* 0x000fea0003800000 */
.L_x_7371:
[----:B------:R-:W-:Y:S01]  /*19e0*/  ULDC.64 UR10, c[0x0][0x2e8] ;  /* 0x0000ba00000a7ab9 */ /* 0x000fe20000000a00 */
[----:B------:R-:W-:Y:S01]  /*19f0*/  ULDC.64 UR8, c[0x0][0x2d8] ;  /* 0x0000b60000087ab9 */ /* 0x000fe20000000a00 */
[----:B------:R-:W-:Y:S01]  /*1a00*/  MOV R10, R12 ;  /* 0x0000000c000a7202 */ /* 0x000fe20000000f00 */
[----:B------:R-:W-:Y:S01]  /*1a10*/  IMAD R6, R41, UR8, RZ ;  /* 0x0000000829067c24 */ /* 0x000fe2000f8e02ff */
[----:B------:R-:W-:-:S03]  /*1a20*/  ISETP.NE.U32.AND P0, PT, RZ, UR10, PT ;  /* 0x0000000aff007c0c */ /* 0x000fc6000bf05070 */
[----:B0-----:R-:W-:Y:S01]  /*1a30*/  IMAD.WIDE.U32 R4, R7, UR8, R10 ;  /* 0x0000000807047c25 */ /* 0x001fe2000f8e000a */
[----:B------:R-:W-:-:S03]  /*1a40*/  ISETP.NE.AND.EX P0, PT, RZ, UR11, PT, P0 ;  /* 0x0000000bff007c0c */ /* 0x000fc6000bf05300 */
[----:B------:R-:W-:Y:S01]  /*1a50*/  IMAD R7, R7, UR9, R6 ;  /* 0x0000000907077c24 */ /* 0x000fe2000f8e0206 */
[----:B------:R-:W-:Y:S01]  /*1a60*/  ISETP.NE.OR P0, PT, R3, RZ, !P0 ;  /* 0x000000ff0300720c */ /* 0x000fe20004705670 */
[----:B------:R-:W-:Y:S02]  /*1a70*/  ULDC.64 UR8, c[0x0][0x2b8] ;  /* 0x0000ae0000087ab9 */ /* 0x000fe40000000a00 */
[----:B------:R-:W-:Y:S01]  /*1a80*/  IMAD.IADD R5, R5, 0x1, R7 ;  /* 0x0000000105057824 */ /* 0x000fe200078e0207 */
[----:B------:R-:W-:-:S04]  /*1a90*/  LEA R6, P1, R4, UR8, 0x2 ;  /* 0x0000000804067c11 */ /* 0x000fc8000f8210ff */
[----:B------:R-:W-:-:S05]  /*1aa0*/  LEA.HI.X R7, R4, UR9, R5, 0x2, P1 ;  /* 0x0000000904077c11 */ /* 0x000fca00088f1405 */
        /* <DEDUP_REMOVED lines=17> */
.L_x_7373:
        /* <DEDUP_REMOVED lines=12> */
.L_x_7428:


//--------------------- .nv.global.init           --------------------------
	.section	.nv.global.init,"aw",@progbits
.nv.global.init:
	.type		$str$23,@object
	.size		$str$23,($str$24 - $str$23)
$str$23:
        /*0000*/ 	.byte	0x28, 0x61, 0x64, 0x64, 0x72, 0x65, 0x73, 0x73, 0x20, 0x26, 0x20, 0x6d, 0x61, 0x73, 0x6b, 0x29
        /*0010*/ 	.byte	0x20, 0x3d, 0x3d, 0x20, 0x30, 0x00
	.type		$str$24,@object
	.size		$str$24,(__unnamed_4 - $str$24)
$str$24:
        /*0016*/ 	.byte	0x2f, 0x74, 0x6d, 0x70, 0x2f, 0x6f, 0x73, 0x73, 0x5f, 0x6b, 0x65, 0x72, 0x6e, 0x65, 0x6c, 0x73
        /*0026*/ 	.byte	0x5f, 0x73, 0x72, 0x63, 0x2f, 0x66, 0x6c, 0x61, 0x73, 0x68, 0x5f, 0x61, 0x74, 0x74, 0x65, 0x6e
        /*0036*/ 	.byte	0x74, 0x69, 0x6f, 0x6e, 0x2f, 0x63, 0x73, 0x72, 0x63, 0x2f, 0x63, 0x75, 0x74, 0x6c, 0x61, 0x73
        /*0046*/ 	.byte	0x73, 0x2f, 0x69, 0x6e, 0x63, 0x6c, 0x75, 0x64, 0x65, 0x2f, 0x63, 0x75, 0x74, 0x65, 0x2f, 0x70
        /*0056*/ 	.byte	0x6f, 0x69, 0x6e, 0x74, 0x65, 0x72, 0x5f, 0x66, 0x6c, 0x61, 0x67, 0x67, 0x65, 0x64, 0x2e, 0x68
        /*0066*/ 	.byte	0x70, 0x70, 0x00
	.type		__unnamed_4,@object
	.size		__unnamed_4,(__unnamed_6 - __unnamed_4)
__unnamed_4:
        /* <DEDUP_REMOVED lines=17> */
        /*0179*/ 	.byte	0x43, 0x3c, 0x36, 0x34, 0x3e, 0x3e, 0x3e, 0x3e, 0x5d, 0x00
	.type		__unnamed_6,@object
	.size		__unnamed_6,(__unnamed_2 - __unnamed_6)
__unnamed_6:
        /* <DEDUP_REMOVED lines=23> */
	.type		__unnamed_2,@object
	.size		__unnamed_2,(__unnamed_3 - __unnamed_2)
__unnamed_2:
        /* <DEDUP_REMOVED lines=22> */
        /*044f*/ 	.byte	0x31, 0x36, 0x33, 0x38, 0x34, 0x3e, 0x3e, 0x3e, 0x3e, 0x20, 0x26, 0x5d, 0x00
	.type		__unnamed_3,@object
	.size		__unnamed_3,(__unnamed_1 - __unnamed_3)
__unnamed_3:
        /* <DEDUP_REMOVED lines=23> */
        /*05cc*/ 	.byte	0x75, 0x74, 0x65, 0x3a, 0x3a, 0x43, 0x3c, 0x30, 0x3e, 0x3e, 0x3e, 0x3e, 0x3e, 0x5d, 0x00
	.type		__unnamed_1,@object
	.size		__unnamed_1,(__unnamed_5 - __unnamed_1)
__unnamed_1:
        /* <DEDUP_REMOVED lines=29> */
        /*07ab*/ 	.byte	0x5d, 0x00
	.type		__unnamed_5,@object
	.size		__unnamed_5,(.L_4 - __unnamed_5)
__unnamed_5:
        /* <DEDUP_REMOVED lines=30> */
.L_4:


//--------------------- .nv.shared._ZN7cutlass13device_kernelIN5flash11enable_sm90INS1_16FlashAttnBwdSm90INS1_25CollectiveMainloopBwdSm90ILi2ELi2ELi2EN4cute5tupleIJNS5_1CILi1EEES8_S8_EEENS6_IJNS7_ILi128EEESA_NS7_ILi64EEEEEENS_10bfloat16_tEfNS_4arch4Sm90ELb0ELb0ELb1ELb0ELb0ELb1ELb0ELb0ELi2ELi1ELi2ELi2ELb0EEENS1_21CollectiveEpilogueBwdISC_SD_SF_Li256ELb0ELb0ELi1EEENS1_19SingleTileSchedulerILb0ELb0ELb0ELi128EEEEEEEEEvNT_6ParamsE --------------------------
	.section	.nv.shared._ZN7cutlass13device_kernelIN5flash11enable_sm90INS1_16FlashAttnBwdSm90INS1_25CollectiveMainloopBwdSm90ILi2ELi2ELi2EN4cute5tupleIJNS5_1CILi1EEES8_S8_EEENS6_IJNS7_ILi128EEESA_NS7_ILi64EEEEEENS_10bfloat16_tEfNS_4arch4Sm90ELb0ELb0ELb1ELb0ELb0ELb1ELb0ELb0ELi2ELi1ELi2ELi2ELb0EEENS1_21CollectiveEpilogueBwdISC_SD_SF_Li256ELb0ELb0ELi1EEENS1_19SingleTileSchedulerILb0ELb0ELb0ELi128EEEEEEEEEvNT_6ParamsE,"aw",@nobits
	.sectionflags	@""
	.align	16
	.zero		1024


//--------------------- .nv.shared.reserved.0     --------------------------
	.section	.nv.shared.reserved.0,"aw",@nobits
	.weak		__nv_reservedSMEM_offset_0_alias
	.size		__nv_reservedSMEM_offset_0_alias, 0, 0
	.other		__nv_reservedSMEM_offset_0_alias,@"STO_CUDA_RESERVED_SHARED STV_DEFAULT"
__nv_reservedSMEM_offset_0_alias:
	.zero		0


//--------------------- .nv.global                --------------------------
	.section	.nv.global,"aw",@nobits
.nv.global:
	.type		_ZN76_INTERNAL_322bdddb_40_flash_bwd_hdim64_bf16_softcapall_sm90_cu_3fbc093a_29514cute1_E,@object
	.size		_ZN76_INTERNAL_322bdddb_40_flash_bwd_hdim64_bf16_softcapall_sm90_cu_3fbc093a_29514cute1_E,(_ZN76_INTERNAL_322bdddb_40_flash_bwd_hdim64_bf16_softcapall_sm90_cu_3fbc093a_29514cuda3std3__45__cpo6cbeginE - _ZN76_INTERNAL_322bdddb_40_flash_bwd_hdim64_bf16_softcapall_sm90_cu_3fbc093a_29514cute1_E)
_ZN76_INTERNAL_322bdddb_40_flash_bwd_hdim64_bf16_softcapall_sm90_cu_3fbc093a_29514cute1_E:
	.zero		1
	.type		_ZN76_INTERNAL_322bdddb_40_flash_bwd_hdim64_bf16_softcapall_sm90_cu_3fbc093a_29514cuda3std3__45__cpo6cbeginE,@object
	.size		_ZN76_INTERNAL_322bdddb_40_flash_bwd_hdim64_bf16_softcapall_sm90_cu_3fbc093a_29514cuda3std3__45__cpo6cbeginE,(_ZN76_INTERNAL_322bdddb_40_flash_bwd_hdim64_bf16_softcapall_sm90_cu_3fbc093a_29514cuda3std3__48in_placeE - _ZN76_INTERNAL_322bdddb_40_flash_bwd_hdim64_bf16_softcapall_sm90_cu_3fbc093a_29514cuda3std3__45__cpo6cbeginE)
_ZN76_INTERNAL_322bdddb_40_flash_bwd_hdim64_bf16_softcapall_sm90_cu_3fbc093a_29514cuda3std3__45__cpo6cbeginE:
	.zero		1
	.type		_ZN76_INTERNAL_322bdddb_40_flash_bwd_hdim64_bf16_softcapall_sm90_cu_3fbc093a_29514cuda3std3__48in_placeE,@object
	.size		_ZN76_INTERNAL_322bdddb_40_flash_bwd_hdim64_bf16_softcapall_sm90_cu_3fbc093a_29514cuda3std3__48in_placeE,(_ZN76_INTERNAL_322bdddb_40_flash_bwd_hdim64_bf16_softcapall_sm90_cu_3fbc093a_29514cuda3std6ranges3__45__cpo9iter_moveE - _ZN76_INTERNAL_322bdddb_40_flash_bwd_hdim64_bf16_softcapall_sm90_cu_3fbc093a_29514cuda3std3__48in_placeE)
_ZN76_INTERNAL_322bdddb_40_flash_bwd_hdim64_bf16_softcapall_sm90_cu_3fbc093a_29514cuda3std3__48in_placeE:
	.zero		1
	.type		_ZN76_INTERNAL_322bdddb_40_flash_bwd_hdim64_bf16_softcapall_sm90_cu_3fbc093a_29514cuda3std6ranges3__45__cpo9iter_moveE,@object
	.size		_ZN76_INTERNAL_322bdddb_40_flash_bwd_hdim64_bf16_softcapall_sm90_cu_3fbc093a_29514cuda3std6ranges3__45__cpo9iter_moveE,(_ZN76_INTERNAL_322bdddb_40_flash_bwd_hdim64_bf16_softcapall_sm90_cu_3fbc093a_29514cuda3std3__45__cpo5beginE - _ZN76_INTERNAL_322bdddb_40_flash_bwd_hdim64_bf16_softcapall_sm90_cu_3fbc093a_29514cuda3std6ranges3__45__cpo9iter_moveE)
_ZN76_INTERNAL_322bdddb_40_flash_bwd_hdim64_bf16_softcapall_sm90_cu_3fbc093a_29514cuda3std6ranges3__45__cpo9iter_moveE:
	.zero		1
	.type		_ZN76_INTERNAL_322bdddb_40_flash_bwd_hdim64_bf16_softcapall_sm90_cu_3fbc093a_29514cuda3std3__45__cpo5beginE,@object
	.size		_ZN76_INTERNAL_322bdddb_40_flash_bwd_hdim64_bf16_softcapall_sm90_cu_3fbc093a_29514cuda3std3__45__cpo5beginE,(_ZN76_INTERNAL_322bdddb_40_flash_bwd_hdim64_bf16_softcapall_sm90_cu_3fbc093a_29514cuda3std3__478_GLOBAL__N__322bdddb_40_flash_bwd_hdim64_bf16_softcapall_sm90_cu_3fbc093a_29516ignoreE - _ZN76_INTERNAL_322bdddb_40_flash_bwd_hdim64_bf16_softcapall_sm90_cu_3fbc093a_29514cuda3std3__45__cpo5beginE)
_ZN76_INTERNAL_322bdddb_40_flash_bwd_hdim64_bf16_softcapall_sm90_cu_3fbc093a_29514cuda3std3__45__cpo5beginE:
	.zero		1
	.type		_ZN76_INTERNAL_322bdddb_40_flash_bwd_hdim64_bf16_softcapall_sm90_cu_3fbc093a_29514cuda3std3__478_GLOBAL__N__322bdddb_40_flash_bwd_hdim64_bf16_softcapall_sm90_cu_3fbc093a_29516ignoreE,@object
	.size		_ZN76_INTERNAL_322bdddb_40_flash_bwd_hdim64_bf16_softcapall_sm90_cu_3fbc093a_29514cuda3std3__478_GLOBAL__N__322bdddb_40_flash_bwd_hdim64_bf16_softcapall_sm90_cu_3fbc093a_29516ignoreE,(_ZN76_INTERNAL_322bdddb_40_flash_bwd_hdim64_bf16_softcapall_sm90_cu_3fbc093a_29514cute7productE - _ZN76_INTERNAL_322bdddb_40_flash_bwd_hdim64_bf16_softcapall_sm90_cu_3fbc093a_29514cuda3std3__478_GLOBAL__N__322bdddb_40_flash_bwd_hdim64_bf16_softcapall_sm90_cu_3fbc093a_29516ignoreE)
_ZN76_INTERNAL_322bdddb_40_flash_bwd_hdim64_bf16_softcapall_sm90_cu_3fbc093a_29514cuda3std3__478_GLOBAL__N__322bdddb_40_flash_bwd_hdim64_bf16_softcapall_sm90_cu_3fbc093a_29516ignoreE:
	.zero		1
	.type		_ZN76_INTERNAL_322bdddb_40_flash_bwd_hdim64_bf16_softcapall_sm90_cu_3fbc093a_29514cute7productE,@object
	.size		_ZN76_INTERNAL_322bdddb_40_flash_bwd_hdim64_bf16_softcapall_sm90_cu_3fbc093a_29514cute7productE,(_ZN76_INTERNAL_322bdddb_40_flash_bwd_hdim64_bf16_softcapall_sm90_cu_3fbc093a_29514cuda3std3__45__cpo3endE - _ZN76_INTERNAL_322bdddb_40_flash_bwd_hdim64_bf16_softcapall_sm90_cu_3fbc093a_29514cute7productE)
_ZN76_INTERNAL_322bdddb_40_flash_bwd_hdim64_bf16_softcapall_sm90_cu_3fbc093a_29514cute7productE:
	.zero		1
	.type		_ZN76_INTERNAL_322bdddb_40_flash_bwd_hdim64_bf16_softcapall_sm90_cu_3fbc093a_29514cuda3std3__45__cpo3endE,@object
	.size		_ZN76_INTERNAL_322bdddb_40_flash_bwd_hdim64_bf16_softcapall_sm90_cu_3fbc093a_29514cuda3std3__45__cpo3endE,(_ZN76_INTERNAL_322bdddb_40_flash_bwd_hdim64_bf16_softcapall_sm90_cu_3fbc093a_29514cuda3std3__419piecewise_constructE - _ZN76_INTERNAL_322bdddb_40_flash_bwd_hdim64_bf16_softcapall_sm90_cu_3fbc093a_29514cuda3std3__45__cpo3endE)
_ZN76_INTERNAL_322bdddb_40_flash_bwd_hdim64_bf16_softcapall_sm90_cu_3fbc093a_29514cuda3std3__45__cpo3endE:
	.zero		1
	.type		_ZN76_INTERNAL_322bdddb_40_flash_bwd_hdim64_bf16_softcapall_sm90_cu_3fbc093a_29514cuda3std3__419piecewise_constructE,@object
	.size		_ZN76_INTERNAL_322bdddb_40_flash_bwd_hdim64_bf16_softcapall_sm90_cu_3fbc093a_29514cuda3std3__419piecewise_constructE,(_ZN76_INTERNAL_322bdddb_40_flash_bwd_hdim64_bf16_softcapall_sm90_cu_3fbc093a_29514cuda3std3__45__cpo4cendE - _ZN76_INTERNAL_322bdddb_40_flash_bwd_hdim64_bf16_softcapall_sm90_cu_3fbc093a_29514cuda3std3__419piecewise_constructE)
_ZN76_INTERNAL_322bdddb_40_flash_bwd_hdim64_bf16_softcapall_sm90_cu_3fbc093a_29514cuda3std3__419piecewise_constructE:
	.zero		1
	.type		_ZN76_INTERNAL_322bdddb_40_flash_bwd_hdim64_bf16_softcapall_sm90_cu_3fbc093a_29514cuda3std3__45__cpo4cendE,@object
	.size		_ZN76_INTERNAL_322bdddb_40_flash_bwd_hdim64_bf16_softcapall_sm90_cu_3fbc093a_29514cuda3std3__45__cpo4cendE,(_ZN76_INTERNAL_322bdddb_40_flash_bwd_hdim64_bf16_softcapall_sm90_cu_3fbc093a_29514cuda3std6ranges3__45__cpo4swapE - _ZN76_INTERNAL_322bdddb_40_flash_bwd_hdim64_bf16_softcapall_sm90_cu_3fbc093a_29514cuda3std3__45__cpo4cendE)
_ZN76_INTERNAL_322bdddb_40_flash_bwd_hdim64_bf16_softcapall_sm90_cu_3fbc093a_29514cuda3std3__45__cpo4cendE:
	.zero		1
	.type		_ZN76_INTERNAL_322bdddb_40_flash_bwd_hdim64_bf16_softcapall_sm90_cu_3fbc093a_29514cuda3std6ranges3__45__cpo4swapE,@object
	.size		_ZN76_INTERNAL_322bdddb_40_flash_bwd_hdim64_bf16_softcapall_sm90_cu_3fbc093a_29514cuda3std6ranges3__45__cpo4swapE,(.L_13 - _ZN76_INTERNAL_322bdddb_40_flash_bwd_hdim64_bf16_softcapall_sm90_cu_3fbc093a_29514cuda3std6ranges3__45__cpo4swapE)
_ZN76_INTERNAL_322bdddb_40_flash_bwd_hdim64_bf16_softcapall_sm90_cu_3fbc093a_29514cuda3std6ranges3__45__cpo4swapE:
	.zero		1
.L_13:


//--------------------- .nv.shared._ZN7cutlass13device_kernelIN5flash11enable_sm90INS1_16FlashAttnBwdSm90INS1_25CollectiveMainloopBwdSm90ILi2ELi2ELi2EN4cute5tupleIJNS5_1CILi1EEES8_S8_EEENS6_IJNS7_ILi128EEESA_NS7_ILi64EEEEEENS_10bfloat16_tEfNS_4arch4Sm90ELb0ELb0ELb1ELb0ELb1ELb1ELb0ELb0ELi2ELi1ELi2ELi2ELb0EEENS1_21CollectiveEpilogueBwdISC_SD_SF_Li256ELb0ELb0ELi1EEENS1_19SingleTileSchedulerILb0ELb0ELb0ELi128EEEEEEEEEvNT_6ParamsE --------------------------
	.section	.nv.shared._ZN7cutlass13device_kernelIN5flash11enable_sm90INS1_16FlashAttnBwdSm90INS1_25CollectiveMainloopBwdSm90ILi2ELi2ELi2EN4cute5tupleIJNS5_1CILi1EEES8_S8_EEENS6_IJNS7_ILi128EEESA_NS7_ILi64EEEEEENS_10bfloat16_tEfNS_4arch4Sm90ELb0ELb0ELb1ELb0ELb1ELb1ELb0ELb0ELi2ELi1ELi2ELi2ELb0EEENS1_21CollectiveEpilogueBwdISC_SD_SF_Li256ELb0ELb0ELi1EEENS1_19SingleTileSchedulerILb0ELb0ELb0ELi128EEEEEEEEEvNT_6ParamsE,"aw",@nobits
	.sectionflags	@""
	.align	16
	.zero		1024


//--------------------- .nv.shared._ZN7cutlass13device_kernelIN5flash11enable_sm90INS1_16FlashAttnBwdSm90INS1_25CollectiveMainloopBwdSm90ILi2ELi2ELi2EN4cute5tupleIJNS5_1CILi1EEES8_S8_EEENS6_IJNS7_ILi128EEESA_NS7_ILi64EEEEEENS_10bfloat16_tEfNS_4arch4Sm90ELb0ELb0ELb1ELb0ELb0ELb1ELb0ELb0ELi2ELi1ELi2ELi2ELb0EEENS1_24CollectiveEpilogueBwdGQAISC_fSF_Li256ELb0ELb0EEENS1_19SingleTileSchedulerILb0ELb0ELb0ELi128EEEEEEEEEvNT_6ParamsE --------------------------
	.section	.nv.shared._ZN7cutlass13device_kernelIN5flash11enable_sm90INS1_16FlashAttnBwdSm90INS1_25CollectiveMainloopBwdSm90ILi2ELi2ELi2EN4cute5tupleIJNS5_1CILi1EEES8_S8_EEENS6_IJNS7_ILi128EEESA_NS7_ILi64EEEEEENS_10bfloat16_tEfNS_4arch4Sm90ELb0ELb0ELb1ELb0ELb0ELb1ELb0ELb0ELi2ELi1ELi2ELi2ELb0EEENS1_24CollectiveEpilogueBwdGQAISC_fSF_Li256ELb0ELb0EEENS1_19SingleTileSchedulerILb0ELb0ELb0ELi128EEEEEEEEEvNT_6ParamsE,"aw",@nobits
	.sectionflags	@""
	.align	16
	.zero		1024


//--------------------- .nv.shared._ZN7cutlass13device_kernelIN5flash11enable_sm90INS1_16FlashAttnBwdSm90INS1_25CollectiveMainloopBwdSm90ILi2ELi2ELi2EN4cute5tupleIJNS5_1CILi1EEES8_S8_EEENS6_IJNS7_ILi128EEESA_NS7_ILi64EEEEEENS_10bfloat16_tEfNS_4arch4Sm90ELb0ELb0ELb1ELb0ELb1ELb1ELb0ELb0ELi2ELi1ELi2ELi2ELb0EEENS1_24CollectiveEpilogueBwdGQAISC_fSF_Li256ELb0ELb1EEENS1_19SingleTileSchedulerILb0ELb0ELb0ELi128EEEEEEEEEvNT_6ParamsE --------------------------
	.section	.nv.shared._ZN7cutlass13device_kernelIN5flash11enable_sm90INS1_16FlashAttnBwdSm90INS1_25CollectiveMainloopBwdSm90ILi2ELi2ELi2EN4cute5tupleIJNS5_1CILi1EEES8_S8_EEENS6_IJNS7_ILi128EEESA_NS7_ILi64EEEEEENS_10bfloat16_tEfNS_4arch4Sm90ELb0ELb0ELb1ELb0ELb1ELb1ELb0ELb0ELi2ELi1ELi2ELi2ELb0EEENS1_24CollectiveEpilogueBwdGQAISC_fSF_Li256ELb0ELb1EEENS1_19SingleTileSchedulerILb0ELb0ELb0ELi128EEEEEEEEEvNT_6ParamsE,"aw",@nobits
	.sectionflags	@""
	.align	16
	.zero		1024


//--------------------- .nv.shared._ZN7cutlass13device_kernelIN5flash11enable_sm90INS1_16FlashAttnBwdSm90INS1_25CollectiveMainloopBwdSm90ILi2ELi2ELi2EN4cute5tupleIJNS5_1CILi1EEES8_S8_EEENS6_IJNS7_ILi128EEESA_NS7_ILi64EEEEEENS_10bfloat16_tEfNS_4arch4Sm90ELb0ELb0ELb1ELb1ELb0ELb1ELb0ELb0ELi2ELi1ELi2ELi2ELb0EEENS1_21CollectiveEpilogueBwdISC_SD_SF_Li256ELb1ELb0ELi1EEENS1_19SingleTileSchedulerILb1ELb0ELb0ELi128EEEEEEEEEvNT_6ParamsE --------------------------
	.section	.nv.shared._ZN7cutlass13device_kernelIN5flash11enable_sm90INS1_16FlashAttnBwdSm90INS1_25CollectiveMainloopBwdSm90ILi2ELi2ELi2EN4cute5tupleIJNS5_1CILi1EEES8_S8_EEENS6_IJNS7_ILi128EEESA_NS7_ILi64EEEEEENS_10bfloat16_tEfNS_4arch4Sm90ELb0ELb0ELb1ELb1ELb0ELb1ELb0ELb0ELi2ELi1ELi2ELi2ELb0EEENS1_21CollectiveEpilogueBwdISC_SD_SF_Li256ELb1ELb0ELi1EEENS1_19SingleTileSchedulerILb1ELb0ELb0ELi128EEEEEEEEEvNT_6ParamsE,"aw",@nobits
	.sectionflags	@""
	.align	16
	.zero		1024


//--------------------- .nv.shared._ZN7cutlass13device_kernelIN5flash11enable_sm90INS1_16FlashAttnBwdSm90INS1_25CollectiveMainloopBwdSm90ILi2ELi2ELi2EN4cute5tupleIJNS5_1CILi1EEES8_S8_EEENS6_IJNS7_ILi128EEESA_NS7_ILi64EEEEEENS_10bfloat16_tEfNS_4arch4Sm90ELb0ELb0ELb1ELb1ELb1ELb1ELb0ELb0ELi2ELi1ELi2ELi2ELb0EEENS1_21CollectiveEpilogueBwdISC_SD_SF_Li256ELb1ELb0ELi1EEENS1_19SingleTileSchedulerILb1ELb0ELb0ELi128EEEEEEEEEvNT_6ParamsE --------------------------
	.section	.nv.shared._ZN7cutlass13device_kernelIN5flash11enable_sm90INS1_16FlashAttnBwdSm90INS1_25CollectiveMainloopBwdSm90ILi2ELi2ELi2EN4cute5tupleIJNS5_1CILi1EEES8_S8_EEENS6_IJNS7_ILi128EEESA_NS7_ILi64EEEEEENS_10bfloat16_tEfNS_4arch4Sm90ELb0ELb0ELb1ELb1ELb1ELb1ELb0ELb0ELi2ELi1ELi2ELi2ELb0EEENS1_21CollectiveEpilogueBwdISC_SD_SF_Li256ELb1ELb0ELi1EEENS1_19SingleTileSchedulerILb1ELb0ELb0ELi128EEEEEEEEEvNT_6ParamsE,"aw",@nobits
	.sectionflags	@""
	.align	16
	.zero		1024


//--------------------- .nv.shared._ZN7cutlass13device_kernelIN5flash11enable_sm90INS1_16FlashAttnBwdSm90INS1_25CollectiveMainloopBwdSm90ILi2ELi2ELi2EN4cute5tupleIJNS5_1CILi1EEES8_S8_EEENS6_IJNS7_ILi128EEESA_NS7_ILi64EEEEEENS_10bfloat16_tEfNS_4arch4Sm90ELb0ELb0ELb1ELb1ELb0ELb1ELb0ELb0ELi2ELi1ELi2ELi2ELb0EEENS1_24CollectiveEpilogueBwdGQAISC_fSF_Li256ELb1ELb0EEENS1_19SingleTileSchedulerILb1ELb0ELb0ELi128EEEEEEEEEvNT_6ParamsE --------------------------
	.section	.nv.shared._ZN7cutlass13device_kernelIN5flash11enable_sm90INS1_16FlashAttnBwdSm90INS1_25CollectiveMainloopBwdSm90ILi2ELi2ELi2EN4cute5tupleIJNS5_1CILi1EEES8_S8_EEENS6_IJNS7_ILi128EEESA_NS7_ILi64EEEEEENS_10bfloat16_tEfNS_4arch4Sm90ELb0ELb0ELb1ELb1ELb0ELb1ELb0ELb0ELi2ELi1ELi2ELi2ELb0EEENS1_24CollectiveEpilogueBwdGQAISC_fSF_Li256ELb1ELb0EEENS1_19SingleTileSchedulerILb1ELb0ELb0ELi128EEEEEEEEEvNT_6ParamsE,"aw",@nobits
	.sectionflags	@""
	.align	16
	.zero		1024


//--------------------- .nv.shared._ZN7cutlass13device_kernelIN5flash11enable_sm90INS1_16FlashAttnBwdSm90INS1_25CollectiveMainloopBwdSm90ILi2ELi2ELi2EN4cute5tupleIJNS5_1CILi1EEES8_S8_EEENS6_IJNS7_ILi128EEESA_NS7_ILi64EEEEEENS_10bfloat16_tEfNS_4arch4Sm90ELb0ELb0ELb1ELb1ELb1ELb1ELb0ELb0ELi2ELi1ELi2ELi2ELb0EEENS1_24CollectiveEpilogueBwdGQAISC_fSF_Li256ELb1ELb1EEENS1_19SingleTileSchedulerILb1ELb0ELb0ELi128EEEEEEEEEvNT_6ParamsE --------------------------
	.section	.nv.shared._ZN7cutlass13device_kernelIN5flash11enable_sm90INS1_16FlashAttnBwdSm90INS1_25CollectiveMainloopBwdSm90ILi2ELi2ELi2EN4cute5tupleIJNS5_1CILi1EEES8_S8_EEENS6_IJNS7_ILi128EEESA_NS7_ILi64EEEEEENS_10bfloat16_tEfNS_4arch4Sm90ELb0ELb0ELb1ELb1ELb1ELb1ELb0ELb0ELi2ELi1ELi2ELi2ELb0EEENS1_24CollectiveEpilogueBwdGQAISC_fSF_Li256ELb1ELb1EEENS1_19SingleTileSchedulerILb1ELb0ELb0ELi128EEEEEEEEEvNT_6ParamsE,"aw",@nobits
	.sectionflags	@""
	.align	16
	.zero		1024


//--------------------- .nv.shared._ZN7cutlass13device_kernelIN5flash11enable_sm90INS1_16FlashAttnBwdSm90INS1_25CollectiveMainloopBwdSm90ILi2ELi2ELi2EN4cute5tupleIJNS5_1CILi1EEES8_S8_EEENS6_IJNS7_ILi128EEESA_NS7_ILi64EEEEEENS_10bfloat16_tEfNS_4arch4Sm90ELb0ELb1ELb1ELb0ELb0ELb1ELb0ELb0ELi2ELi1ELi2ELi2ELb0EEENS1_21CollectiveEpilogueBwdISC_SD_SF_Li256ELb0ELb0ELi1EEENS1_19SingleTileSchedulerILb0ELb0ELb0ELi128EEEEEEEEEvNT_6ParamsE --------------------------
	.section	.nv.shared._ZN7cutlass13device_kernelIN5flash11enable_sm90INS1_16FlashAttnBwdSm90INS1_25CollectiveMainloopBwdSm90ILi2ELi2ELi2EN4cute5tupleIJNS5_1CILi1EEES8_S8_EEENS6_IJNS7_ILi128EEESA_NS7_ILi64EEEEEENS_10bfloat16_tEfNS_4arch4Sm90ELb0ELb1ELb1ELb0ELb0ELb1ELb0ELb0ELi2ELi1ELi2ELi2ELb0EEENS1_21CollectiveEpilogueBwdISC_SD_SF_Li256ELb0ELb0ELi1EEENS1_19SingleTileSchedulerILb0ELb0ELb0ELi128EEEEEEEEEvNT_6ParamsE,"aw",@nobits
	.sectionflags	@""
	.align	16
	.zero		1024


//--------------------- .nv.shared._ZN7cutlass13device_kernelIN5flash11enable_sm90INS1_16FlashAttnBwdSm90INS1_25CollectiveMainloopBwdSm90ILi2ELi2ELi2EN4cute5tupleIJNS5_1CILi1EEES8_S8_EEENS6_IJNS7_ILi128EEESA_NS7_ILi64EEEEEENS_10bfloat16_tEfNS_4arch4Sm90ELb0ELb1ELb1ELb0ELb1ELb1ELb0ELb0ELi2ELi1ELi2ELi2ELb0EEENS1_21CollectiveEpilogueBwdISC_SD_SF_Li256ELb0ELb0ELi1EEENS1_19SingleTileSchedulerILb0ELb0ELb0ELi128EEEEEEEEEvNT_6ParamsE --------------------------
	.section	.nv.shared._ZN7cutlass13device_kernelIN5flash11enable_sm90INS1_16FlashAttnBwdSm90INS1_25CollectiveMainloopBwdSm90ILi2ELi2ELi2EN4cute5tupleIJNS5_1CILi1EEES8_S8_EEENS6_IJNS7_ILi128EEESA_NS7_ILi64EEEEEENS_10bfloat16_tEfNS_4arch4Sm90ELb0ELb1ELb1ELb0ELb1ELb1ELb0ELb0ELi2ELi1ELi2ELi2ELb0EEENS1_21CollectiveEpilogueBwdISC_SD_SF_Li256ELb0ELb0ELi1EEENS1_19SingleTileSchedulerILb0ELb0ELb0ELi128EEEEEEEEEvNT_6ParamsE,"aw",@nobits
	.sectionflags	@""
	.align	16
	.zero		1024


//--------------------- .nv.shared._ZN7cutlass13device_kernelIN5flash11enable_sm90INS1_16FlashAttnBwdSm90INS1_25CollectiveMainloopBwdSm90ILi2ELi2ELi2EN4cute5tupleIJNS5_1CILi1EEES8_S8_EEENS6_IJNS7_ILi128EEESA_NS7_ILi64EEEEEENS_10bfloat16_tEfNS_4arch4Sm90ELb0ELb1ELb1ELb0ELb0ELb1ELb0ELb0ELi2ELi1ELi2ELi2ELb0EEENS1_24CollectiveEpilogueBwdGQAISC_fSF_Li256ELb0ELb0EEENS1_19SingleTileSchedulerILb0ELb0ELb0ELi128EEEEEEEEEvNT_6ParamsE --------------------------
	.section	.nv.shared._ZN7cutlass13device_kernelIN5flash11enable_sm90INS1_16FlashAttnBwdSm90INS1_25CollectiveMainloopBwdSm90ILi2ELi2ELi2EN4cute5tupleIJNS5_1CILi1EEES8_S8_EEENS6_IJNS7_ILi128EEESA_NS7_ILi64EEEEEENS_10bfloat16_tEfNS_4arch4Sm90ELb0ELb1ELb1ELb0ELb0ELb1ELb0ELb0ELi2ELi1ELi2ELi2ELb0EEENS1_24CollectiveEpilogueBwdGQAISC_fSF_Li256ELb0ELb0EEENS1_19SingleTileSchedulerILb0ELb0ELb0ELi128EEEEEEEEEvNT_6ParamsE,"aw",@nobits
	.sectionflags	@""
	.align	16
	.zero		1024


//--------------------- .nv.shared._ZN7cutlass13device_kernelIN5flash11enable_sm90INS1_16FlashAttnBwdSm90INS1_25CollectiveMainloopBwdSm90ILi2ELi2ELi2EN4cute5tupleIJNS5_1CILi1EEES8_S8_EEENS6_IJNS7_ILi128EEESA_NS7_ILi64EEEEEENS_10bfloat16_tEfNS_4arch4Sm90ELb0ELb1ELb1ELb0ELb1ELb1ELb0ELb0ELi2ELi1ELi2ELi2ELb0EEENS1_24CollectiveEpilogueBwdGQAISC_fSF_Li256ELb0ELb1EEENS1_19SingleTileSchedulerILb0ELb0ELb0ELi128EEEEEEEEEvNT_6ParamsE --------------------------
	.section	.nv.shared._ZN7cutlass13device_kernelIN5flash11enable_sm90INS1_16FlashAttnBwdSm90INS1_25CollectiveMainloopBwdSm90ILi2ELi2ELi2EN4cute5tupleIJNS5_1CILi1EEES8_S8_EEENS6_IJNS7_ILi128EEESA_NS7_ILi64EEEEEENS_10bfloat16_tEfNS_4arch4Sm90ELb0ELb1ELb1ELb0ELb1ELb1ELb0ELb0ELi2ELi1ELi2ELi2ELb0EEENS1_24CollectiveEpilogueBwdGQAISC_fSF_Li256ELb0ELb1EEENS1_19SingleTileSchedulerILb0ELb0ELb0ELi128EEEEEEEEEvNT_6ParamsE,"aw",@nobits
	.sectionflags	@""
	.align	16
	.zero		1024


//--------------------- .nv.shared._ZN7cutlass13device_kernelIN5flash11enable_sm90INS1_16FlashAttnBwdSm90INS1_25CollectiveMainloopBwdSm90ILi2ELi2ELi2EN4cute5tupleIJNS5_1CILi1EEES8_S8_EEENS6_IJNS7_ILi128EEESA_NS7_ILi64EEEEEENS_10bfloat16_tEfNS_4arch4Sm90ELb0ELb1ELb1ELb1ELb0ELb1ELb0ELb0ELi2ELi1ELi2ELi2ELb0EEENS1_21CollectiveEpilogueBwdISC_SD_SF_Li256ELb1ELb0ELi1EEENS1_19SingleTileSchedulerILb1ELb0ELb0ELi128EEEEEEEEEvNT_6ParamsE --------------------------
	.section	.nv.shared._ZN7cutlass13device_kernelIN5flash11enable_sm90INS1_16FlashAttnBwdSm90INS1_25CollectiveMainloopBwdSm90ILi2ELi2ELi2EN4cute5tupleIJNS5_1CILi1EEES8_S8_EEENS6_IJNS7_ILi128EEESA_NS7_ILi64EEEEEENS_10bfloat16_tEfNS_4arch4Sm90ELb0ELb1ELb1ELb1ELb0ELb1ELb0ELb0ELi2ELi1ELi2ELi2ELb0EEENS1_21CollectiveEpilogueBwdISC_SD_SF_Li256ELb1ELb0ELi1EEENS1_19SingleTileSchedulerILb1ELb0ELb0ELi128EEEEEEEEEvNT_6ParamsE,"aw",@nobits
	.sectionflags	@""
	.align	16
	.zero		1024


//--------------------- .nv.shared._ZN7cutlass13device_kernelIN5flash11enable_sm90INS1_16FlashAttnBwdSm90INS1_25CollectiveMainloopBwdSm90ILi2ELi2ELi2EN4cute5tupleIJNS5_1CILi1EEES8_S8_EEENS6_IJNS7_ILi128EEESA_NS7_ILi64EEEEEENS_10bfloat16_tEfNS_4arch4Sm90ELb0ELb1ELb1ELb1ELb1ELb1ELb0ELb0ELi2ELi1ELi2ELi2ELb0EEENS1_21CollectiveEpilogueBwdISC_SD_SF_Li256ELb1ELb0ELi1EEENS1_19SingleTileSchedulerILb1ELb0ELb0ELi128EEEEEEEEEvNT_6ParamsE --------------------------
	.section	.nv.shared._ZN7cutlass13device_kernelIN5flash11enable_sm90INS1_16FlashAttnBwdSm90INS1_25CollectiveMainloopBwdSm90ILi2ELi2ELi2EN4cute5tupleIJNS5_1CILi1EEES8_S8_EEENS6_IJNS7_ILi128EEESA_NS7_ILi64EEEEEENS_10bfloat16_tEfNS_4arch4Sm90ELb0ELb1ELb1ELb1ELb1ELb1ELb0ELb0ELi2ELi1ELi2ELi2ELb0EEENS1_21CollectiveEpilogueBwdISC_SD_SF_Li256ELb1ELb0ELi1EEENS1_19SingleTileSchedulerILb1ELb0ELb0ELi128EEEEEEEEEvNT_6ParamsE,"aw",@nobits
	.sectionflags	@""
	.align	16
	.zero		1024


//--------------------- .nv.shared._ZN7cutlass13device_kernelIN5flash11enable_sm90INS1_16FlashAttnBwdSm90INS1_25CollectiveMainloopBwdSm90ILi2ELi2ELi2EN4cute5tupleIJNS5_1CILi1EEES8_S8_EEENS6_IJNS7_ILi128EEESA_NS7_ILi64EEEEEENS_10bfloat16_tEfNS_4arch4Sm90ELb0ELb1ELb1ELb1ELb0ELb1ELb0ELb0ELi2ELi1ELi2ELi2ELb0EEENS1_24CollectiveEpilogueBwdGQAISC_fSF_Li256ELb1ELb0EEENS1_19SingleTileSchedulerILb1ELb0ELb0ELi128EEEEEEEEEvNT_6ParamsE --------------------------
	.section	.nv.shared._ZN7cutlass13device_kernelIN5flash11enable_sm90INS1_16FlashAttnBwdSm90INS1_25CollectiveMainloopBwdSm90ILi2ELi2ELi2EN4cute5tupleIJNS5_1CILi1EEES8_S8_EEENS6_IJNS7_ILi128EEESA_NS7_ILi64EEEEEENS_10bfloat16_tEfNS_4arch4Sm90ELb0ELb1ELb1ELb1ELb0ELb1ELb0ELb0ELi2ELi1ELi2ELi2ELb0EEENS1_24CollectiveEpilogueBwdGQAISC_fSF_Li256ELb1ELb0EEENS1_19SingleTileSchedulerILb1ELb0ELb0ELi128EEEEEEEEEvNT_6ParamsE,"aw",@nobits
	.sectionflags	@""
	.align	16
	.zero		1024


//--------------------- .nv.shared._ZN7cutlass13device_kernelIN5flash11enable_sm90INS1_16FlashAttnBwdSm90INS1_25CollectiveMainloopBwdSm90ILi2ELi2ELi2EN4cute5tupleIJNS5_1CILi1EEES8_S8_EEENS6_IJNS7_ILi128EEESA_NS7_ILi64EEEEEENS_10bfloat16_tEfNS_4arch4Sm90ELb0ELb1ELb1ELb1ELb1ELb1ELb0ELb0ELi2ELi1ELi2ELi2ELb0EEENS1_24CollectiveEpilogueBwdGQAISC_fSF_Li256ELb1ELb1EEENS1_19SingleTileSchedulerILb1ELb0ELb0ELi128EEEEEEEEEvNT_6ParamsE --------------------------
	.section	.nv.shared._ZN7cutlass13device_kernelIN5flash11enable_sm90INS1_16FlashAttnBwdSm90INS1_25CollectiveMainloopBwdSm90ILi2ELi2ELi2EN4cute5tupleIJNS5_1CILi1EEES8_S8_EEENS6_IJNS7_ILi128EEESA_NS7_ILi64EEEEEENS_10bfloat16_tEfNS_4arch4Sm90ELb0ELb1ELb1ELb1ELb1ELb1ELb0ELb0ELi2ELi1ELi2ELi2ELb0EEENS1_24CollectiveEpilogueBwdGQAISC_fSF_Li256ELb1ELb1EEENS1_19SingleTileSchedulerILb1ELb0ELb0ELi128EEEEEEEEEvNT_6ParamsE,"aw",@nobits
	.sectionflags	@""
	.align	16
	.zero		1024


//--------------------- .nv.shared._ZN7cutlass13device_kernelIN5flash11enable_sm90INS1_16FlashAttnBwdSm90INS1_25CollectiveMainloopBwdSm90ILi2ELi2ELi2EN4cute5tupleIJNS5_1CILi1EEES8_S8_EEENS6_IJNS7_ILi96EEENS7_ILi128EEENS7_ILi64EEEEEENS_10bfloat16_tEfNS_4arch4Sm90ELb1ELb0ELb1ELb0ELb0ELb1ELb0ELb1ELi2ELi1ELi2ELi2ELb0EEENS1_21CollectiveEpilogueBwdISD_SE_SG_Li256ELb0ELb0ELi1EEENS1_25SingleTileBwdLPTSchedulerILb0ELi128ELb0EEEEEEEEEvNT_6ParamsE --------------------------
	.section	.nv.shared._ZN7cutlass13device_kernelIN5flash11enable_sm90INS1_16FlashAttnBwdSm90INS1_25CollectiveMainloopBwdSm90ILi2ELi2ELi2EN4cute5tupleIJNS5_1CILi1EEES8_S8_EEENS6_IJNS7_ILi96EEENS7_ILi128EEENS7_ILi64EEEEEENS_10bfloat16_tEfNS_4arch4Sm90ELb1ELb0ELb1ELb0ELb0ELb1ELb0ELb1ELi2ELi1ELi2ELi2ELb0EEENS1_21CollectiveEpilogueBwdISD_SE_SG_Li256ELb0ELb0ELi1EEENS1_25SingleTileBwdLPTSchedulerILb0ELi128ELb0EEEEEEEEEvNT_6ParamsE,"aw",@nobits
	.sectionflags	@""
	.align	16
	.zero		1024


//--------------------- .nv.shared._ZN7cutlass13device_kernelIN5flash11enable_sm90INS1_16FlashAttnBwdSm90INS1_25CollectiveMainloopBwdSm90ILi2ELi2ELi2EN4cute5tupleIJNS5_1CILi1EEES8_S8_EEENS6_IJNS7_ILi96EEENS7_ILi128EEENS7_ILi64EEEEEENS_10bfloat16_tEfNS_4arch4Sm90ELb1ELb0ELb1ELb0ELb1ELb1ELb0ELb1ELi2ELi1ELi2ELi2ELb0EEENS1_21CollectiveEpilogueBwdISD_SE_SG_Li256ELb0ELb0ELi1EEENS1_25SingleTileBwdLPTSchedulerILb0ELi128ELb1EEEEEEEEEvNT_6ParamsE --------------------------
	.section	.nv.shared._ZN7cutlass13device_kernelIN5flash11enable_sm90INS1_16FlashAttnBwdSm90INS1_25CollectiveMainloopBwdSm90ILi2ELi2ELi2EN4cute5tupleIJNS5_1CILi1EEES8_S8_EEENS6_IJNS7_ILi96EEENS7_ILi128EEENS7_ILi64EEEEEENS_10bfloat16_tEfNS_4arch4Sm90ELb1ELb0ELb1ELb0ELb1ELb1ELb0ELb1ELi2ELi1ELi2ELi2ELb0EEENS1_21CollectiveEpilogueBwdISD_SE_SG_Li256ELb0ELb0ELi1EEENS1_25SingleTileBwdLPTSchedulerILb0ELi128ELb1EEEEEEEEEvNT_6ParamsE,"aw",@nobits
	.sectionflags	@""
	.align	16
	.zero		1024


//--------------------- .nv.shared._ZN7cutlass13device_kernelIN5flash11enable_sm90INS1_16FlashAttnBwdSm90INS1_25CollectiveMainloopBwdSm90ILi2ELi2ELi2EN4cute5tupleIJNS5_1CILi1EEES8_S8_EEENS6_IJNS7_ILi96EEENS7_ILi128EEENS7_ILi64EEEEEENS_10bfloat16_tEfNS_4arch4Sm90ELb1ELb0ELb1ELb0ELb0ELb1ELb0ELb1ELi2ELi1ELi2ELi2ELb0EEENS1_24CollectiveEpilogueBwdGQAISD_fSG_Li256ELb0ELb0EEENS1_25SingleTileBwdLPTSchedulerILb0ELi128ELb0EEEEEEEEEvNT_6ParamsE --------------------------
	.section	.nv.shared._ZN7cutlass13device_kernelIN5flash11enable_sm90INS1_16FlashAttnBwdSm90INS1_25CollectiveMainloopBwdSm90ILi2ELi2ELi2EN4cute5tupleIJNS5_1CILi1EEES8_S8_EEENS6_IJNS7_ILi96EEENS7_ILi128EEENS7_ILi64EEEEEENS_10bfloat16_tEfNS_4arch4Sm90ELb1ELb0ELb1ELb0ELb0ELb1ELb0ELb1ELi2ELi1ELi2ELi2ELb0EEENS1_24CollectiveEpilogueBwdGQAISD_fSG_Li256ELb0ELb0EEENS1_25SingleTileBwdLPTSchedulerILb0ELi128ELb0EEEEEEEEEvNT_6ParamsE,"aw",@nobits
	.sectionflags	@""
	.align	16
	.zero		1024


//--------------------- .nv.shared._ZN7cutlass13device_kernelIN5flash11enable_sm90INS1_16FlashAttnBwdSm90INS1_25CollectiveMainloopBwdSm90ILi2ELi2ELi2EN4cute5tupleIJNS5_1CILi1EEES8_S8_EEENS6_IJNS7_ILi96EEENS7_ILi128EEENS7_ILi64EEEEEENS_10bfloat16_tEfNS_4arch4Sm90ELb1ELb0ELb1ELb0ELb1ELb1ELb0ELb1ELi2ELi1ELi2ELi2ELb0EEENS1_24CollectiveEpilogueBwdGQAISD_fSG_Li256ELb0ELb1EEENS1_25SingleTileBwdLPTSchedulerILb0ELi128ELb1EEEEEEEEEvNT_6ParamsE --------------------------
	.section	.nv.shared._ZN7cutlass13device_kernelIN5flash11enable_sm90INS1_16FlashAttnBwdSm90INS1_25CollectiveMainloopBwdSm90ILi2ELi2ELi2EN4cute5tupleIJNS5_1CILi1EEES8_S8_EEENS6_IJNS7_ILi96EEENS7_ILi128EEENS7_ILi64EEEEEENS_10bfloat16_tEfNS_4arch4Sm90ELb1ELb0ELb1ELb0ELb1ELb1ELb0ELb1ELi2ELi1ELi2ELi2ELb0EEENS1_24CollectiveEpilogueBwdGQAISD_fSG_Li256ELb0ELb1EEENS1_25SingleTileBwdLPTSchedulerILb0ELi128ELb1EEEEEEEEEvNT_6ParamsE,"aw",@nobits
	.sectionflags	@""
	.align	16
	.zero		1024


//--------------------- .nv.shared._ZN7cutlass13device_kernelIN5flash22FlashAttnBwdPreprocessIN4cute5tupleIJNS3_1CILi96EEENS5_ILi64EEEEEENS_10bfloat16_tEfNS_4arch4Sm90ELb1ELb0EEEEEvNT_6ParamsE --------------------------
	.section	.nv.shared._ZN7cutlass13device_kernelIN5flash22FlashAttnBwdPreprocessIN4cute5tupleIJNS3_1CILi96EEENS5_ILi64EEEEEENS_10bfloat16_tEfNS_4arch4Sm90ELb1ELb0EEEEEvNT_6ParamsE,"aw",@nobits
	.sectionflags	@""
	.align	16
	.zero		1024


//--------------------- .nv.shared._ZN7cutlass13device_kernelIN5flash11enable_sm90INS1_16FlashAttnBwdSm90INS1_25CollectiveMainloopBwdSm90ILi2ELi2ELi2EN4cute5tupleIJNS5_1CILi1EEES8_S8_EEENS6_IJNS7_ILi96EEENS7_ILi128EEENS7_ILi64EEEEEENS_10bfloat16_tEfNS_4arch4Sm90ELb1ELb0ELb1ELb1ELb0ELb1ELb0ELb1ELi2ELi1ELi2ELi2ELb0EEENS1_21CollectiveEpilogueBwdISD_SE_SG_Li256ELb1ELb0ELi1EEENS1_25SingleTileBwdLPTSchedulerILb1ELi128ELb0EEEEEEEEEvNT_6ParamsE --------------------------
	.section	.nv.shared._ZN7cutlass13device_kernelIN5flash11enable_sm90INS1_16FlashAttnBwdSm90INS1_25CollectiveMainloopBwdSm90ILi2ELi2ELi2EN4cute5tupleIJNS5_1CILi1EEES8_S8_EEENS6_IJNS7_ILi96EEENS7_ILi128EEENS7_ILi64EEEEEENS_10bfloat16_tEfNS_4arch4Sm90ELb1ELb0ELb1ELb1ELb0ELb1ELb0ELb1ELi2ELi1ELi2ELi2ELb0EEENS1_21CollectiveEpilogueBwdISD_SE_SG_Li256ELb1ELb0ELi1EEENS1_25SingleTileBwdLPTSchedulerILb1ELi128ELb0EEEEEEEEEvNT_6ParamsE,"aw",@nobits
	.sectionflags	@""
	.align	16
	.zero		1024


//--------------------- .nv.shared._ZN7cutlass13device_kernelIN5flash11enable_sm90INS1_16FlashAttnBwdSm90INS1_25CollectiveMainloopBwdSm90ILi2ELi2ELi2EN4cute5tupleIJNS5_1CILi1EEES8_S8_EEENS6_IJNS7_ILi96EEENS7_ILi128EEENS7_ILi64EEEEEENS_10bfloat16_tEfNS_4arch4Sm90ELb1ELb0ELb1ELb1ELb1ELb1ELb0ELb1ELi2ELi1ELi2ELi2ELb0EEENS1_21CollectiveEpilogueBwdISD_SE_SG_Li256ELb1ELb0ELi1EEENS1_25SingleTileBwdLPTSchedulerILb1ELi128ELb1EEEEEEEEEvNT_6ParamsE --------------------------
	.section	.nv.shared._ZN7cutlass13device_kernelIN5flash11enable_sm90INS1_16FlashAttnBwdSm90INS1_25CollectiveMainloopBwdSm90ILi2ELi2ELi2EN4cute5tupleIJNS5_1CILi1EEES8_S8_EEENS6_IJNS7_ILi96EEENS7_ILi128EEENS7_ILi64EEEEEENS_10bfloat16_tEfNS_4arch4Sm90ELb1ELb0ELb1ELb1ELb1ELb1ELb0ELb1ELi2ELi1ELi2ELi2ELb0EEENS1_21CollectiveEpilogueBwdISD_SE_SG_Li256ELb1ELb0ELi1EEENS1_25SingleTileBwdLPTSchedulerILb1ELi128ELb1EEEEEEEEEvNT_6ParamsE,"aw",@nobits
	.sectionflags	@""
	.align	16
	.zero		1024


//--------------------- .nv.shared._ZN7cutlass13device_kernelIN5flash11enable_sm90INS1_16FlashAttnBwdSm90INS1_25CollectiveMainloopBwdSm90ILi2ELi2ELi2EN4cute5tupleIJNS5_1CILi1EEES8_S8_EEENS6_IJNS7_ILi96EEENS7_ILi128EEENS7_ILi64EEEEEENS_10bfloat16_tEfNS_4arch4Sm90ELb1ELb0ELb1ELb1ELb0ELb1ELb0ELb1ELi2ELi1ELi2ELi2ELb0EEENS1_24CollectiveEpilogueBwdGQAISD_fSG_Li256ELb1ELb0EEENS1_25SingleTileBwdLPTSchedulerILb1ELi128ELb0EEEEEEEEEvNT_6ParamsE --------------------------
	.section	.nv.shared._ZN7cutlass13device_kernelIN5flash11enable_sm90INS1_16FlashAttnBwdSm90INS1_25CollectiveMainloopBwdSm90ILi2ELi2ELi2EN4cute5tupleIJNS5_1CILi1EEES8_S8_EEENS6_IJNS7_ILi96EEENS7_ILi128EEENS7_ILi64EEEEEENS_10bfloat16_tEfNS_4arch4Sm90ELb1ELb0ELb1ELb1ELb0ELb1ELb0ELb1ELi2ELi1ELi2ELi2ELb0EEENS1_24CollectiveEpilogueBwdGQAISD_fSG_Li256ELb1ELb0EEENS1_25SingleTileBwdLPTSchedulerILb1ELi128ELb0EEEEEEEEEvNT_6ParamsE,"aw",@nobits
	.sectionflags	@""
	.align	16
	.zero		1024


//--------------------- .nv.shared._ZN7cutlass13device_kernelIN5flash32FlashAttnBwdPostprocessConvertdQIN4cute5tupleIJNS3_1CILi96EEENS5_ILi64EEEEEENS_10bfloat16_tEfNS_4arch4Sm90ELi256ENS3_8TiledMMAINS3_8MMA_AtomIJNS3_4SM904GMMA27MMA_64x16x16_F32BF16BF16_SSILNSF_5MajorE1ELSH_0ELNSF_7ScaleInE1ELSI_1EEEEEENS3_6LayoutINS4_IJNS5_ILi1EEENS5_ILi2EEESM_EEENS4_IJNS5_ILi0EEESM_SP_EEEEENS4_IJNS3_10UnderscoreESS_SS_EEEEELb1EEEEEvNT_6ParamsE --------------------------
	.section	.nv.shared._ZN7cutlass13device_kernelIN5flash32FlashAttnBwdPostprocessConvertdQIN4cute5tupleIJNS3_1CILi96EEENS5_ILi64EEEEEENS_10bfloat16_tEfNS_4arch4Sm90ELi256ENS3_8TiledMMAINS3_8MMA_AtomIJNS3_4SM904GMMA27MMA_64x16x16_F32BF16BF16_SSILNSF_5MajorE1ELSH_0ELNSF_7ScaleInE1ELSI_1EEEEEENS3_6LayoutINS4_IJNS5_ILi1EEENS5_ILi2EEESM_EEENS4_IJNS5_ILi0EEESM_SP_EEEEENS4_IJNS3_10UnderscoreESS_SS_EEEEELb1EEEEEvNT_6ParamsE,"aw",@nobits
	.sectionflags	@""
	.align	16
	.zero		1024


//--------------------- .nv.shared._ZN7cutlass13device_kernelIN5flash11enable_sm90INS1_16FlashAttnBwdSm90INS1_25CollectiveMainloopBwdSm90ILi2ELi2ELi2EN4cute5tupleIJNS5_1CILi1EEES8_S8_EEENS6_IJNS7_ILi96EEENS7_ILi128EEENS7_ILi64EEEEEENS_10bfloat16_tEfNS_4arch4Sm90ELb1ELb0ELb1ELb1ELb1ELb1ELb0ELb1ELi2ELi1ELi2ELi2ELb0EEENS1_24CollectiveEpilogueBwdGQAISD_fSG_Li256ELb1ELb1EEENS1_25SingleTileBwdLPTSchedulerILb1ELi128ELb1EEEEEEEEEvNT_6ParamsE --------------------------
	.section	.nv.shared._ZN7cutlass13device_kernelIN5flash11enable_sm90INS1_16FlashAttnBwdSm90INS1_25CollectiveMainloopBwdSm90ILi2ELi2ELi2EN4cute5tupleIJNS5_1CILi1EEES8_S8_EEENS6_IJNS7_ILi96EEENS7_ILi128EEENS7_ILi64EEEEEENS_10bfloat16_tEfNS_4arch4Sm90ELb1ELb0ELb1ELb1ELb1ELb1ELb0ELb1ELi2ELi1ELi2ELi2ELb0EEENS1_24CollectiveEpilogueBwdGQAISD_fSG_Li256ELb1ELb1EEENS1_25SingleTileBwdLPTSchedulerILb1ELi128ELb1EEEEEEEEEvNT_6ParamsE,"aw",@nobits
	.sectionflags	@""
	.align	16
	.zero		1024


//--------------------- .nv.shared._ZN7cutlass13device_kernelIN5flash22FlashAttnBwdPreprocessIN4cute5tupleIJNS3_1CILi96EEENS5_ILi64EEEEEENS_10bfloat16_tEfNS_4arch4Sm90ELb1ELb1EEEEEvNT_6ParamsE --------------------------
	.section	.nv.shared._ZN7cutlass13device_kernelIN5flash22FlashAttnBwdPreprocessIN4cute5tupleIJNS3_1CILi96EEENS5_ILi64EEEEEENS_10bfloat16_tEfNS_4arch4Sm90ELb1ELb1EEEEEvNT_6ParamsE,"aw",@nobits
	.sectionflags	@""
	.align	16
	.zero		1024


//--------------------- .nv.shared._ZN7cutlass13device_kernelIN5flash11enable_sm90INS1_16FlashAttnBwdSm90INS1_25CollectiveMainloopBwdSm90ILi2ELi2ELi2EN4cute5tupleIJNS5_1CILi1EEES8_S8_EEENS6_IJNS7_ILi128EEESA_NS7_ILi64EEEEEENS_10bfloat16_tEfNS_4arch4Sm90ELb0ELb0ELb0ELb0ELb0ELb1ELb0ELb0ELi2ELi1ELi2ELi2ELb0EEENS1_21CollectiveEpilogueBwdISC_SD_SF_Li256ELb0ELb0ELi1EEENS1_19SingleTileSchedulerILb0ELb0ELb0ELi128EEEEEEEEEvNT_6ParamsE --------------------------
	.section	.nv.shared._ZN7cutlass13device_kernelIN5flash11enable_sm90INS1_16FlashAttnBwdSm90INS1_25CollectiveMainloopBwdSm90ILi2ELi2ELi2EN4cute5tupleIJNS5_1CILi1EEES8_S8_EEENS6_IJNS7_ILi128EEESA_NS7_ILi64EEEEEENS_10bfloat16_tEfNS_4arch4Sm90ELb0ELb0ELb0ELb0ELb0ELb1ELb0ELb0ELi2ELi1ELi2ELi2ELb0EEENS1_21CollectiveEpilogueBwdISC_SD_SF_Li256ELb0ELb0ELi1EEENS1_19SingleTileSchedulerILb0ELb0ELb0ELi128EEEEEEEEEvNT_6ParamsE,"aw",@nobits
	.sectionflags	@""
	.align	16
	.zero		1024


//--------------------- .nv.shared._ZN7cutlass13device_kernelIN5flash11enable_sm90INS1_16FlashAttnBwdSm90INS1_25CollectiveMainloopBwdSm90ILi2ELi2ELi2EN4cute5tupleIJNS5_1CILi1EEES8_S8_EEENS6_IJNS7_ILi128EEESA_NS7_ILi64EEEEEENS_10bfloat16_tEfNS_4arch4Sm90ELb0ELb0ELb0ELb0ELb1ELb1ELb0ELb0ELi2ELi1ELi2ELi2ELb0EEENS1_21CollectiveEpilogueBwdISC_SD_SF_Li256ELb0ELb0ELi1EEENS1_19SingleTileSchedulerILb0ELb0ELb0ELi128EEEEEEEEEvNT_6ParamsE --------------------------
	.section	.nv.shared._ZN7cutlass13device_kernelIN5flash11enable_sm90INS1_16FlashAttnBwdSm90INS1_25CollectiveMainloopBwdSm90ILi2ELi2ELi2EN4cute5tupleIJNS5_1CILi1EEES8_S8_EEENS6_IJNS7_ILi128EEESA_NS7_ILi64EEEEEENS_10bfloat16_tEfNS_4arch4Sm90ELb0ELb0ELb0ELb0ELb1ELb1ELb0ELb0ELi2ELi1ELi2ELi2ELb0EEENS1_21CollectiveEpilogueBwdISC_SD_SF_Li256ELb0ELb0ELi1EEENS1_19SingleTileSchedulerILb0ELb0ELb0ELi128EEEEEEEEEvNT_6ParamsE,"aw",@nobits
	.sectionflags	@""
	.align	16
	.zero		1024


//--------------------- .nv.shared._ZN7cutlass13device_kernelIN5flash11enable_sm90INS1_16FlashAttnBwdSm90INS1_25CollectiveMainloopBwdSm90ILi2ELi2ELi2EN4cute5tupleIJNS5_1CILi1EEES8_S8_EEENS6_IJNS7_ILi128EEESA_NS7_ILi64EEEEEENS_10bfloat16_tEfNS_4arch4Sm90ELb0ELb0ELb0ELb0ELb0ELb1ELb0ELb0ELi2ELi1ELi2ELi2ELb0EEENS1_24CollectiveEpilogueBwdGQAISC_fSF_Li256ELb0ELb0EEENS1_19SingleTileSchedulerILb0ELb0ELb0ELi128EEEEEEEEEvNT_6ParamsE --------------------------
	.section	.nv.shared._ZN7cutlass13device_kernelIN5flash11enable_sm90INS1_16FlashAttnBwdSm90INS1_25CollectiveMainloopBwdSm90ILi2ELi2ELi2EN4cute5tupleIJNS5_1CILi1EEES8_S8_EEENS6_IJNS7_ILi128EEESA_NS7_ILi64EEEEEENS_10bfloat16_tEfNS_4arch4Sm90ELb0ELb0ELb0ELb0ELb0ELb1ELb0ELb0ELi2ELi1ELi2ELi2ELb0EEENS1_24CollectiveEpilogueBwdGQAISC_fSF_Li256ELb0ELb0EEENS1_19SingleTileSchedulerILb0ELb0ELb0ELi128EEEEEEEEEvNT_6ParamsE,"aw",@nobits
	.sectionflags	@""
	.align	16
	.zero		1024


//--------------------- .nv.shared._ZN7cutlass13device_kernelIN5flash11enable_sm90INS1_16FlashAttnBwdSm90INS1_25CollectiveMainloopBwdSm90ILi2ELi2ELi2EN4cute5tupleIJNS5_1CILi1EEES8_S8_EEENS6_IJNS7_ILi128EEESA_NS7_ILi64EEEEEENS_10bfloat16_tEfNS_4arch4Sm90ELb0ELb0ELb0ELb0ELb1ELb1ELb0ELb0ELi2ELi1ELi2ELi2ELb0EEENS1_24CollectiveEpilogueBwdGQAISC_fSF_Li256ELb0ELb1EEENS1_19SingleTileSchedulerILb0ELb0ELb0ELi128EEEEEEEEEvNT_6ParamsE --------------------------
	.section	.nv.shared._ZN7cutlass13device_kernelIN5flash11enable_sm90INS1_16FlashAttnBwdSm90INS1_25CollectiveMainloopBwdSm90ILi2ELi2ELi2EN4cute5tupleIJNS5_1CILi1EEES8_S8_EEENS6_IJNS7_ILi128EEESA_NS7_ILi64EEEEEENS_10bfloat16_tEfNS_4arch4Sm90ELb0ELb0ELb0ELb0ELb1ELb1ELb0ELb0ELi2ELi1ELi2ELi2ELb0EEENS1_24CollectiveEpilogueBwdGQAISC_fSF_Li256ELb0ELb1EEENS1_19SingleTileSchedulerILb0ELb0ELb0ELi128EEEEEEEEEvNT_6ParamsE,"aw",@nobits
	.sectionflags	@""
	.align	16
	.zero		1024


//--------------------- .nv.shared._ZN7cutlass13device_kernelIN5flash11enable_sm90INS1_16FlashAttnBwdSm90INS1_25CollectiveMainloopBwdSm90ILi2ELi2ELi2EN4cute5tupleIJNS5_1CILi1EEES8_S8_EEENS6_IJNS7_ILi128EEESA_NS7_ILi64EEEEEENS_10bfloat16_tEfNS_4arch4Sm90ELb0ELb0ELb0ELb1ELb0ELb1ELb0ELb0ELi2ELi1ELi2ELi2ELb0EEENS1_21CollectiveEpilogueBwdISC_SD_SF_Li256ELb1ELb0ELi1EEENS1_19SingleTileSchedulerILb1ELb0ELb0ELi128EEEEEEEEEvNT_6ParamsE --------------------------
	.section	.nv.shared._ZN7cutlass13device_kernelIN5flash11enable_sm90INS1_16FlashAttnBwdSm90INS1_25CollectiveMainloopBwdSm90ILi2ELi2ELi2EN4cute5tupleIJNS5_1CILi1EEES8_S8_EEENS6_IJNS7_ILi128EEESA_NS7_ILi64EEEEEENS_10bfloat16_tEfNS_4arch4Sm90ELb0ELb0ELb0ELb1ELb0ELb1ELb0ELb0ELi2ELi1ELi2ELi2ELb0EEENS1_21CollectiveEpilogueBwdISC_SD_SF_Li256ELb1ELb0ELi1EEENS1_19SingleTileSchedulerILb1ELb0ELb0ELi128EEEEEEEEEvNT_6ParamsE,"aw",@nobits
	.sectionflags	@""
	.align	16
	.zero		1024


//--------------------- .nv.shared._ZN7cutlass13device_kernelIN5flash11enable_sm90INS1_16FlashAttnBwdSm90INS1_25CollectiveMainloopBwdSm90ILi2ELi2ELi2EN4cute5tupleIJNS5_1CILi1EEES8_S8_EEENS6_IJNS7_ILi128EEESA_NS7_ILi64EEEEEENS_10bfloat16_tEfNS_4arch4Sm90ELb0ELb0ELb0ELb1ELb1ELb1ELb0ELb0ELi2ELi1ELi2ELi2ELb0EEENS1_21CollectiveEpilogueBwdISC_SD_SF_Li256ELb1ELb0ELi1EEENS1_19SingleTileSchedulerILb1ELb0ELb0ELi128EEEEEEEEEvNT_6ParamsE --------------------------
	.section	.nv.shared._ZN7cutlass13device_kernelIN5flash11enable_sm90INS1_16FlashAttnBwdSm90INS1_25CollectiveMainloopBwdSm90ILi2ELi2ELi2EN4cute5tupleIJNS5_1CILi1EEES8_S8_EEENS6_IJNS7_ILi128EEESA_NS7_ILi64EEEEEENS_10bfloat16_tEfNS_4arch4Sm90ELb0ELb0ELb0ELb1ELb1ELb1ELb0ELb0ELi2ELi1ELi2ELi2ELb0EEENS1_21CollectiveEpilogueBwdISC_SD_SF_Li256ELb1ELb0ELi1EEENS1_19SingleTileSchedulerILb1ELb0ELb0ELi128EEEEEEEEEvNT_6ParamsE,"aw",@nobits
	.sectionflags	@""
	.align	16
	.zero		1024


//--------------------- .nv.shared._ZN7cutlass13device_kernelIN5flash11enable_sm90INS1_16FlashAttnBwdSm90INS1_25CollectiveMainloopBwdSm90ILi2ELi2ELi2EN4cute5tupleIJNS5_1CILi1EEES8_S8_EEENS6_IJNS7_ILi128EEESA_NS7_ILi64EEEEEENS_10bfloat16_tEfNS_4arch4Sm90ELb0ELb0ELb0ELb1ELb0ELb1ELb0ELb0ELi2ELi1ELi2ELi2ELb0EEENS1_24CollectiveEpilogueBwdGQAISC_fSF_Li256ELb1ELb0EEENS1_19SingleTileSchedulerILb1ELb0ELb0ELi128EEEEEEEEEvNT_6ParamsE --------------------------
	.section	.nv.shared._ZN7cutlass13device_kernelIN5flash11enable_sm90INS1_16FlashAttnBwdSm90INS1_25CollectiveMainloopBwdSm90ILi2ELi2ELi2EN4cute5tupleIJNS5_1CILi1EEES8_S8_EEENS6_IJNS7_ILi128EEESA_NS7_ILi64EEEEEENS_10bfloat16_tEfNS_4arch4Sm90ELb0ELb0ELb0ELb1ELb0ELb1ELb0ELb0ELi2ELi1ELi2ELi2ELb0EEENS1_24CollectiveEpilogueBwdGQAISC_fSF_Li256ELb1ELb0EEENS1_19SingleTileSchedulerILb1ELb0ELb0ELi128EEEEEEEEEvNT_6ParamsE,"aw",@nobits
	.sectionflags	@""
	.align	16
	.zero		1024


//--------------------- .nv.shared._ZN7cutlass13device_kernelIN5flash11enable_sm90INS1_16FlashAttnBwdSm90INS1_25CollectiveMainloopBwdSm90ILi2ELi2ELi2EN4cute5tupleIJNS5_1CILi1EEES8_S8_EEENS6_IJNS7_ILi128EEESA_NS7_ILi64EEEEEENS_10bfloat16_tEfNS_4arch4Sm90ELb0ELb0ELb0ELb1ELb1ELb1ELb0ELb0ELi2ELi1ELi2ELi2ELb0EEENS1_24CollectiveEpilogueBwdGQAISC_fSF_Li256ELb1ELb1EEENS1_19SingleTileSchedulerILb1ELb0ELb0ELi128EEEEEEEEEvNT_6ParamsE --------------------------
	.section	.nv.shared._ZN7cutlass13device_kernelIN5flash11enable_sm90INS1_16FlashAttnBwdSm90INS1_25CollectiveMainloopBwdSm90ILi2ELi2ELi2EN4cute5tupleIJNS5_1CILi1EEES8_S8_EEENS6_IJNS7_ILi128EEESA_NS7_ILi64EEEEEENS_10bfloat16_tEfNS_4arch4Sm90ELb0ELb0ELb0ELb1ELb1ELb1ELb0ELb0ELi2ELi1ELi2ELi2ELb0EEENS1_24CollectiveEpilogueBwdGQAISC_fSF_Li256ELb1ELb1EEENS1_19SingleTileSchedulerILb1ELb0ELb0ELi128EEEEEEEEEvNT_6ParamsE,"aw",@nobits
	.sectionflags	@""
	.align	16
	.zero		1024


//--------------------- .nv.shared._ZN7cutlass13device_kernelIN5flash11enable_sm90INS1_16FlashAttnBwdSm90INS1_25CollectiveMainloopBwdSm90ILi2ELi2ELi2EN4cute5tupleIJNS5_1CILi1EEES8_S8_EEENS6_IJNS7_ILi128EEESA_NS7_ILi64EEEEEENS_10bfloat16_tEfNS_4arch4Sm90ELb0ELb1ELb0ELb0ELb0ELb1ELb0ELb0ELi2ELi1ELi2ELi2ELb0EEENS1_21CollectiveEpilogueBwdISC_SD_SF_Li256ELb0ELb0ELi1EEENS1_19SingleTileSchedulerILb0ELb0ELb0ELi128EEEEEEEEEvNT_6ParamsE --------------------------
	.section	.nv.shared._ZN7cutlass13device_kernelIN5flash11enable_sm90INS1_16FlashAttnBwdSm90INS1_25CollectiveMainloopBwdSm90ILi2ELi2ELi2EN4cute5tupleIJNS5_1CILi1EEES8_S8_EEENS6_IJNS7_ILi128EEESA_NS7_ILi64EEEEEENS_10bfloat16_tEfNS_4arch4Sm90ELb0ELb1ELb0ELb0ELb0ELb1ELb0ELb0ELi2ELi1ELi2ELi2ELb0EEENS1_21CollectiveEpilogueBwdISC_SD_SF_Li256ELb0ELb0ELi1EEENS1_19SingleTileSchedulerILb0ELb0ELb0ELi128EEEEEEEEEvNT_6ParamsE,"aw",@nobits
	.sectionflags	@""
	.align	16
	.zero		1024


//--------------------- .nv.shared._ZN7cutlass13device_kernelIN5flash11enable_sm90INS1_16FlashAttnBwdSm90INS1_25CollectiveMainloopBwdSm90ILi2ELi2ELi2EN4cute5tupleIJNS5_1CILi1EEES8_S8_EEENS6_IJNS7_ILi128EEESA_NS7_ILi64EEEEEENS_10bfloat16_tEfNS_4arch4Sm90ELb0ELb1ELb0ELb0ELb1ELb1ELb0ELb0ELi2ELi1ELi2ELi2ELb0EEENS1_21CollectiveEpilogueBwdISC_SD_SF_Li256ELb0ELb0ELi1EEENS1_19SingleTileSchedulerILb0ELb0ELb0ELi128EEEEEEEEEvNT_6ParamsE --------------------------
	.section	.nv.shared._ZN7cutlass13device_kernelIN5flash11enable_sm90INS1_16FlashAttnBwdSm90INS1_25CollectiveMainloopBwdSm90ILi2ELi2ELi2EN4cute5tupleIJNS5_1CILi1EEES8_S8_EEENS6_IJNS7_ILi128EEESA_NS7_ILi64EEEEEENS_10bfloat16_tEfNS_4arch4Sm90ELb0ELb1ELb0ELb0ELb1ELb1ELb0ELb0ELi2ELi1ELi2ELi2ELb0EEENS1_21CollectiveEpilogueBwdISC_SD_SF_Li256ELb0ELb0ELi1EEENS1_19SingleTileSchedulerILb0ELb0ELb0ELi128EEEEEEEEEvNT_6ParamsE,"aw",@nobits
	.sectionflags	@""
	.align	16
	.zero		1024


//--------------------- .nv.shared._ZN7cutlass13device_kernelIN5flash11enable_sm90INS1_16FlashAttnBwdSm90INS1_25CollectiveMainloopBwdSm90ILi2ELi2ELi2EN4cute5tupleIJNS5_1CILi1EEES8_S8_EEENS6_IJNS7_ILi128EEESA_NS7_ILi64EEEEEENS_10bfloat16_tEfNS_4arch4Sm90ELb0ELb1ELb0ELb0ELb0ELb1ELb0ELb0ELi2ELi1ELi2ELi2ELb0EEENS1_24CollectiveEpilogueBwdGQAISC_fSF_Li256ELb0ELb0EEENS1_19SingleTileSchedulerILb0ELb0ELb0ELi128EEEEEEEEEvNT_6ParamsE --------------------------
	.section	.nv.shared._ZN7cutlass13device_kernelIN5flash11enable_sm90INS1_16FlashAttnBwdSm90INS1_25CollectiveMainloopBwdSm90ILi2ELi2ELi2EN4cute5tupleIJNS5_1CILi1EEES8_S8_EEENS6_IJNS7_ILi128EEESA_NS7_ILi64EEEEEENS_10bfloat16_tEfNS_4arch4Sm90ELb0ELb1ELb0ELb0ELb0ELb1ELb0ELb0ELi2ELi1ELi2ELi2ELb0EEENS1_24CollectiveEpilogueBwdGQAISC_fSF_Li256ELb0ELb0EEENS1_19SingleTileSchedulerILb0ELb0ELb0ELi128EEEEEEEEEvNT_6ParamsE,"aw",@nobits
	.sectionflags	@""
	.align	16
	.zero		1024


//--------------------- .nv.shared._ZN7cutlass13device_kernelIN5flash11enable_sm90INS1_16FlashAttnBwdSm90INS1_25CollectiveMainloopBwdSm90ILi2ELi2ELi2EN4cute5tupleIJNS5_1CILi1EEES8_S8_EEENS6_IJNS7_ILi128EEESA_NS7_ILi64EEEEEENS_10bfloat16_tEfNS_4arch4Sm90ELb0ELb1ELb0ELb0ELb1ELb1ELb0ELb0ELi2ELi1ELi2ELi2ELb0EEENS1_24CollectiveEpilogueBwdGQAISC_fSF_Li256ELb0ELb1EEENS1_19SingleTileSchedulerILb0ELb0ELb0ELi128EEEEEEEEEvNT_6ParamsE --------------------------
	.section	.nv.shared._ZN7cutlass13device_kernelIN5flash11enable_sm90INS1_16FlashAttnBwdSm90INS1_25CollectiveMainloopBwdSm90ILi2ELi2ELi2EN4cute5tupleIJNS5_1CILi1EEES8_S8_EEENS6_IJNS7_ILi128EEESA_NS7_ILi64EEEEEENS_10bfloat16_tEfNS_4arch4Sm90ELb0ELb1ELb0ELb0ELb1ELb1ELb0ELb0ELi2ELi1ELi2ELi2ELb0EEENS1_24CollectiveEpilogueBwdGQAISC_fSF_Li256ELb0ELb1EEENS1_19SingleTileSchedulerILb0ELb0ELb0ELi128EEEEEEEEEvNT_6ParamsE,"aw",@nobits
	.sectionflags	@""
	.align	16
	.zero		1024


//--------------------- .nv.shared._ZN7cutlass13device_kernelIN5flash11enable_sm90INS1_16FlashAttnBwdSm90INS1_25CollectiveMainloopBwdSm90ILi2ELi2ELi2EN4cute5tupleIJNS5_1CILi1EEES8_S8_EEENS6_IJNS7_ILi128EEESA_NS7_ILi64EEEEEENS_10bfloat16_tEfNS_4arch4Sm90ELb0ELb1ELb0ELb1ELb0ELb1ELb0ELb0ELi2ELi1ELi2ELi2ELb0EEENS1_21CollectiveEpilogueBwdISC_SD_SF_Li256ELb1ELb0ELi1EEENS1_19SingleTileSchedulerILb1ELb0ELb0ELi128EEEEEEEEEvNT_6ParamsE --------------------------
	.section	.nv.shared._ZN7cutlass13device_kernelIN5flash11enable_sm90INS1_16FlashAttnBwdSm90INS1_25CollectiveMainloopBwdSm90ILi2ELi2ELi2EN4cute5tupleIJNS5_1CILi1EEES8_S8_EEENS6_IJNS7_ILi128EEESA_NS7_ILi64EEEEEENS_10bfloat16_tEfNS_4arch4Sm90ELb0ELb1ELb0ELb1ELb0ELb1ELb0ELb0ELi2ELi1ELi2ELi2ELb0EEENS1_21CollectiveEpilogueBwdISC_SD_SF_Li256ELb1ELb0ELi1EEENS1_19SingleTileSchedulerILb1ELb0ELb0ELi128EEEEEEEEEvNT_6ParamsE,"aw",@nobits
	.sectionflags	@""
	.align	16
	.zero		1024


//--------------------- .nv.shared._ZN7cutlass13device_kernelIN5flash11enable_sm90INS1_16FlashAttnBwdSm90INS1_25CollectiveMainloopBwdSm90ILi2ELi2ELi2EN4cute5tupleIJNS5_1CILi1EEES8_S8_EEENS6_IJNS7_ILi128EEESA_NS7_ILi64EEEEEENS_10bfloat16_tEfNS_4arch4Sm90ELb0ELb1ELb0ELb1ELb1ELb1ELb0ELb0ELi2ELi1ELi2ELi2ELb0EEENS1_21CollectiveEpilogueBwdISC_SD_SF_Li256ELb1ELb0ELi1EEENS1_19SingleTileSchedulerILb1ELb0ELb0ELi128EEEEEEEEEvNT_6ParamsE --------------------------
	.section	.nv.shared._ZN7cutlass13device_kernelIN5flash11enable_sm90INS1_16FlashAttnBwdSm90INS1_25CollectiveMainloopBwdSm90ILi2ELi2ELi2EN4cute5tupleIJNS5_1CILi1EEES8_S8_EEENS6_IJNS7_ILi128EEESA_NS7_ILi64EEEEEENS_10bfloat16_tEfNS_4arch4Sm90ELb0ELb1ELb0ELb1ELb1ELb1ELb0ELb0ELi2ELi1ELi2ELi2ELb0EEENS1_21CollectiveEpilogueBwdISC_SD_SF_Li256ELb1ELb0ELi1EEENS1_19SingleTileSchedulerILb1ELb0ELb0ELi128EEEEEEEEEvNT_6ParamsE,"aw",@nobits
	.sectionflags	@""
	.align	16
	.zero		1024


//--------------------- .nv.shared._ZN7cutlass13device_kernelIN5flash11enable_sm90INS1_16FlashAttnBwdSm90INS1_25CollectiveMainloopBwdSm90ILi2ELi2ELi2EN4cute5tupleIJNS5_1CILi1EEES8_S8_EEENS6_IJNS7_ILi128EEESA_NS7_ILi64EEEEEENS_10bfloat16_tEfNS_4arch4Sm90ELb0ELb1ELb0ELb1ELb0ELb1ELb0ELb0ELi2ELi1ELi2ELi2ELb0EEENS1_24CollectiveEpilogueBwdGQAISC_fSF_Li256ELb1ELb0EEENS1_19SingleTileSchedulerILb1ELb0ELb0ELi128EEEEEEEEEvNT_6ParamsE --------------------------
	.section	.nv.shared._ZN7cutlass13device_kernelIN5flash11enable_sm90INS1_16FlashAttnBwdSm90INS1_25CollectiveMainloopBwdSm90ILi2ELi2ELi2EN4cute5tupleIJNS5_1CILi1EEES8_S8_EEENS6_IJNS7_ILi128EEESA_NS7_ILi64EEEEEENS_10bfloat16_tEfNS_4arch4Sm90ELb0ELb1ELb0ELb1ELb0ELb1ELb0ELb0ELi2ELi1ELi2ELi2ELb0EEENS1_24CollectiveEpilogueBwdGQAISC_fSF_Li256ELb1ELb0EEENS1_19SingleTileSchedulerILb1ELb0ELb0ELi128EEEEEEEEEvNT_6ParamsE,"aw",@nobits
	.sectionflags	@""
	.align	16
	.zero		1024


//--------------------- .nv.shared._ZN7cutlass13device_kernelIN5flash11enable_sm90INS1_16FlashAttnBwdSm90INS1_25CollectiveMainloopBwdSm90ILi2ELi2ELi2EN4cute5tupleIJNS5_1CILi1EEES8_S8_EEENS6_IJNS7_ILi128EEESA_NS7_ILi64EEEEEENS_10bfloat16_tEfNS_4arch4Sm90ELb0ELb1ELb0ELb1ELb1ELb1ELb0ELb0ELi2ELi1ELi2ELi2ELb0EEENS1_24CollectiveEpilogueBwdGQAISC_fSF_Li256ELb1ELb1EEENS1_19SingleTileSchedulerILb1ELb0ELb0ELi128EEEEEEEEEvNT_6ParamsE --------------------------
	.section	.nv.shared._ZN7cutlass13device_kernelIN5flash11enable_sm90INS1_16FlashAttnBwdSm90INS1_25CollectiveMainloopBwdSm90ILi2ELi2ELi2EN4cute5tupleIJNS5_1CILi1EEES8_S8_EEENS6_IJNS7_ILi128EEESA_NS7_ILi64EEEEEENS_10bfloat16_tEfNS_4arch4Sm90ELb0ELb1ELb0ELb1ELb1ELb1ELb0ELb0ELi2ELi1ELi2ELi2ELb0EEENS1_24CollectiveEpilogueBwdGQAISC_fSF_Li256ELb1ELb1EEENS1_19SingleTileSchedulerILb1ELb0ELb0ELi128EEEEEEEEEvNT_6ParamsE,"aw",@nobits
	.sectionflags	@""
	.align	16
	.zero		1024


//--------------------- .nv.shared._ZN7cutlass13device_kernelIN5flash11enable_sm90INS1_16FlashAttnBwdSm90INS1_25CollectiveMainloopBwdSm90ILi2ELi2ELi2EN4cute5tupleIJNS5_1CILi1EEES8_S8_EEENS6_IJNS7_ILi128EEESA_NS7_ILi64EEEEEENS_10bfloat16_tEfNS_4arch4Sm90ELb1ELb0ELb0ELb0ELb0ELb1ELb0ELb0ELi2ELi1ELi2ELi2ELb0EEENS1_21CollectiveEpilogueBwdISC_SD_SF_Li256ELb0ELb0ELi1EEENS1_25SingleTileBwdLPTSchedulerILb0ELi128ELb0EEEEEEEEEvNT_6ParamsE --------------------------
	.section	.nv.shared._ZN7cutlass13device_kernelIN5flash11enable_sm90INS1_16FlashAttnBwdSm90INS1_25CollectiveMainloopBwdSm90ILi2ELi2ELi2EN4cute5tupleIJNS5_1CILi1EEES8_S8_EEENS6_IJNS7_ILi128EEESA_NS7_ILi64EEEEEENS_10bfloat16_tEfNS_4arch4Sm90ELb1ELb0ELb0ELb0ELb0ELb1ELb0ELb0ELi2ELi1ELi2ELi2ELb0EEENS1_21CollectiveEpilogueBwdISC_SD_SF_Li256ELb0ELb0ELi1EEENS1_25SingleTileBwdLPTSchedulerILb0ELi128ELb0EEEEEEEEEvNT_6ParamsE,"aw",@nobits
	.sectionflags	@""
	.align	16
	.zero		1024


//--------------------- .nv.shared._ZN7cutlass13device_kernelIN5flash11enable_sm90INS1_16FlashAttnBwdSm90INS1_25CollectiveMainloopBwdSm90ILi2ELi2ELi2EN4cute5tupleIJNS5_1CILi1EEES8_S8_EEENS6_IJNS7_ILi128EEESA_NS7_ILi64EEEEEENS_10bfloat16_tEfNS_4arch4Sm90ELb1ELb0ELb0ELb0ELb1ELb1ELb0ELb0ELi2ELi1ELi2ELi2ELb0EEENS1_21CollectiveEpilogueBwdISC_SD_SF_Li256ELb0ELb0ELi1EEENS1_25SingleTileBwdLPTSchedulerILb0ELi128ELb1EEEEEEEEEvNT_6ParamsE --------------------------
	.section	.nv.shared._ZN7cutlass13device_kernelIN5flash11enable_sm90INS1_16FlashAttnBwdSm90INS1_25CollectiveMainloopBwdSm90ILi2ELi2ELi2EN4cute5tupleIJNS5_1CILi1EEES8_S8_EEENS6_IJNS7_ILi128EEESA_NS7_ILi64EEEEEENS_10bfloat16_tEfNS_4arch4Sm90ELb1ELb0ELb0ELb0ELb1ELb1ELb0ELb0ELi2ELi1ELi2ELi2ELb0EEENS1_21CollectiveEpilogueBwdISC_SD_SF_Li256ELb0ELb0ELi1EEENS1_25SingleTileBwdLPTSchedulerILb0ELi128ELb1EEEEEEEEEvNT_6ParamsE,"aw",@nobits
	.sectionflags	@""
	.align	16
	.zero		1024


//--------------------- .nv.shared._ZN7cutlass13device_kernelIN5flash11enable_sm90INS1_16FlashAttnBwdSm90INS1_25CollectiveMainloopBwdSm90ILi2ELi2ELi2EN4cute5tupleIJNS5_1CILi1EEES8_S8_EEENS6_IJNS7_ILi128EEESA_NS7_ILi64EEEEEENS_10bfloat16_tEfNS_4arch4Sm90ELb1ELb0ELb0ELb0ELb0ELb1ELb0ELb0ELi2ELi1ELi2ELi2ELb0EEENS1_24CollectiveEpilogueBwdGQAISC_fSF_Li256ELb0ELb0EEENS1_25SingleTileBwdLPTSchedulerILb0ELi128ELb0EEEEEEEEEvNT_6ParamsE --------------------------
	.section	.nv.shared._ZN7cutlass13device_kernelIN5flash11enable_sm90INS1_16FlashAttnBwdSm90INS1_25CollectiveMainloopBwdSm90ILi2ELi2ELi2EN4cute5tupleIJNS5_1CILi1EEES8_S8_EEENS6_IJNS7_ILi128EEESA_NS7_ILi64EEEEEENS_10bfloat16_tEfNS_4arch4Sm90ELb1ELb0ELb0ELb0ELb0ELb1ELb0ELb0ELi2ELi1ELi2ELi2ELb0EEENS1_24CollectiveEpilogueBwdGQAISC_fSF_Li256ELb0ELb0EEENS1_25SingleTileBwdLPTSchedulerILb0ELi128ELb0EEEEEEEEEvNT_6ParamsE,"aw",@nobits
	.sectionflags	@""
	.align	16
	.zero		1024


//--------------------- .nv.shared._ZN7cutlass13device_kernelIN5flash11enable_sm90INS1_16FlashAttnBwdSm90INS1_25CollectiveMainloopBwdSm90ILi2ELi2ELi2EN4cute5tupleIJNS5_1CILi1EEES8_S8_EEENS6_IJNS7_ILi128EEESA_NS7_ILi64EEEEEENS_10bfloat16_tEfNS_4arch4Sm90ELb1ELb0ELb0ELb0ELb1ELb1ELb0ELb0ELi2ELi1ELi2ELi2ELb0EEENS1_24CollectiveEpilogueBwdGQAISC_fSF_Li256ELb0ELb1EEENS1_25SingleTileBwdLPTSchedulerILb0ELi128ELb1EEEEEEEEEvNT_6ParamsE --------------------------
	.section	.nv.shared._ZN7cutlass13device_kernelIN5flash11enable_sm90INS1_16FlashAttnBwdSm90INS1_25CollectiveMainloopBwdSm90ILi2ELi2ELi2EN4cute5tupleIJNS5_1CILi1EEES8_S8_EEENS6_IJNS7_ILi128EEESA_NS7_ILi64EEEEEENS_10bfloat16_tEfNS_4arch4Sm90ELb1ELb0ELb0ELb0ELb1ELb1ELb0ELb0ELi2ELi1ELi2ELi2ELb0EEENS1_24CollectiveEpilogueBwdGQAISC_fSF_Li256ELb0ELb1EEENS1_25SingleTileBwdLPTSchedulerILb0ELi128ELb1EEEEEEEEEvNT_6ParamsE,"aw",@nobits
	.sectionflags	@""
	.align	16
	.zero		1024


//--------------------- .nv.shared._ZN7cutlass13device_kernelIN5flash22FlashAttnBwdPreprocessIN4cute5tupleIJNS3_1CILi128EEENS5_ILi64EEEEEENS_10bfloat16_tEfNS_4arch4Sm90ELb1ELb0EEEEEvNT_6ParamsE --------------------------
	.section	.nv.shared._ZN7cutlass13device_kernelIN5flash22FlashAttnBwdPreprocessIN4cute5tupleIJNS3_1CILi128EEENS5_ILi64EEEEEENS_10bfloat16_tEfNS_4arch4Sm90ELb1ELb0EEEEEvNT_6ParamsE,"aw",@nobits
	.sectionflags	@""
	.align	16
	.zero		1024


//--------------------- .nv.shared._ZN7cutlass13device_kernelIN5flash11enable_sm90INS1_16FlashAttnBwdSm90INS1_25CollectiveMainloopBwdSm90ILi2ELi2ELi2EN4cute5tupleIJNS5_1CILi1EEES8_S8_EEENS6_IJNS7_ILi128EEESA_NS7_ILi64EEEEEENS_10bfloat16_tEfNS_4arch4Sm90ELb1ELb0ELb0ELb1ELb0ELb1ELb0ELb0ELi2ELi1ELi2ELi2ELb0EEENS1_21CollectiveEpilogueBwdISC_SD_SF_Li256ELb1ELb0ELi1EEENS1_25SingleTileBwdLPTSchedulerILb1ELi128ELb0EEEEEEEEEvNT_6ParamsE --------------------------
	.section	.nv.shared._ZN7cutlass13device_kernelIN5flash11enable_sm90INS1_16FlashAttnBwdSm90INS1_25CollectiveMainloopBwdSm90ILi2ELi2ELi2EN4cute5tupleIJNS5_1CILi1EEES8_S8_EEENS6_IJNS7_ILi128EEESA_NS7_ILi64EEEEEENS_10bfloat16_tEfNS_4arch4Sm90ELb1ELb0ELb0ELb1ELb0ELb1ELb0ELb0ELi2ELi1ELi2ELi2ELb0EEENS1_21CollectiveEpilogueBwdISC_SD_SF_Li256ELb1ELb0ELi1EEENS1_25SingleTileBwdLPTSchedulerILb1ELi128ELb0EEEEEEEEEvNT_6ParamsE,"aw",@nobits
	.sectionflags	@""
	.align	16
	.zero		1024


//--------------------- .nv.shared._ZN7cutlass13device_kernelIN5flash11enable_sm90INS1_16FlashAttnBwdSm90INS1_25CollectiveMainloopBwdSm90ILi2ELi2ELi2EN4cute5tupleIJNS5_1CILi1EEES8_S8_EEENS6_IJNS7_ILi128EEESA_NS7_ILi64EEEEEENS_10bfloat16_tEfNS_4arch4Sm90ELb1ELb0ELb0ELb1ELb1ELb1ELb0ELb0ELi2ELi1ELi2ELi2ELb0EEENS1_21CollectiveEpilogueBwdISC_SD_SF_Li256ELb1ELb0ELi1EEENS1_25SingleTileBwdLPTSchedulerILb1ELi128ELb1EEEEEEEEEvNT_6ParamsE --------------------------
	.section	.nv.shared._ZN7cutlass13device_kernelIN5flash11enable_sm90INS1_16FlashAttnBwdSm90INS1_25CollectiveMainloopBwdSm90ILi2ELi2ELi2EN4cute5tupleIJNS5_1CILi1EEES8_S8_EEENS6_IJNS7_ILi128EEESA_NS7_ILi64EEEEEENS_10bfloat16_tEfNS_4arch4Sm90ELb1ELb0ELb0ELb1ELb1ELb1ELb0ELb0ELi2ELi1ELi2ELi2ELb0EEENS1_21CollectiveEpilogueBwdISC_SD_SF_Li256ELb1ELb0ELi1EEENS1_25SingleTileBwdLPTSchedulerILb1ELi128ELb1EEEEEEEEEvNT_6ParamsE,"aw",@nobits
	.sectionflags	@""
	.align	16
	.zero		1024


//--------------------- .nv.shared._ZN7cutlass13device_kernelIN5flash11enable_sm90INS1_16FlashAttnBwdSm90INS1_25CollectiveMainloopBwdSm90ILi2ELi2ELi2EN4cute5tupleIJNS5_1CILi1EEES8_S8_EEENS6_IJNS7_ILi128EEESA_NS7_ILi64EEEEEENS_10bfloat16_tEfNS_4arch4Sm90ELb1ELb0ELb0ELb1ELb0ELb1ELb0ELb0ELi2ELi1ELi2ELi2ELb0EEENS1_24CollectiveEpilogueBwdGQAISC_fSF_Li256ELb1ELb0EEENS1_25SingleTileBwdLPTSchedulerILb1ELi128ELb0EEEEEEEEEvNT_6ParamsE --------------------------
	.section	.nv.shared._ZN7cutlass13device_kernelIN5flash11enable_sm90INS1_16FlashAttnBwdSm90INS1_25CollectiveMainloopBwdSm90ILi2ELi2ELi2EN4cute5tupleIJNS5_1CILi1EEES8_S8_EEENS6_IJNS7_ILi128EEESA_NS7_ILi64EEEEEENS_10bfloat16_tEfNS_4arch4Sm90ELb1ELb0ELb0ELb1ELb0ELb1ELb0ELb0ELi2ELi1ELi2ELi2ELb0EEENS1_24CollectiveEpilogueBwdGQAISC_fSF_Li256ELb1ELb0EEENS1_25SingleTileBwdLPTSchedulerILb1ELi128ELb0EEEEEEEEEvNT_6ParamsE,"aw",@nobits
	.sectionflags	@""
	.align	16
	.zero		1024


//--------------------- .nv.shared._ZN7cutlass13device_kernelIN5flash32FlashAttnBwdPostprocessConvertdQIN4cute5tupleIJNS3_1CILi128EEENS5_ILi64EEEEEENS_10bfloat16_tEfNS_4arch4Sm90ELi256ENS3_8TiledMMAINS3_8MMA_AtomIJNS3_4SM904GMMA27MMA_64x64x16_F32BF16BF16_RSILNSF_5MajorE0ELSH_1ELNSF_7ScaleInE1ELSI_1EEEEEENS3_6LayoutINS4_IJNS5_ILi2EEENS5_ILi1EEESN_EEENS4_IJSN_NS5_ILi0EEESP_EEEEENS4_IJNS3_10UnderscoreESS_SS_EEEEELb0EEEEEvNT_6ParamsE --------------------------
	.section	.nv.shared._ZN7cutlass13device_kernelIN5flash32FlashAttnBwdPostprocessConvertdQIN4cute5tupleIJNS3_1CILi128EEENS5_ILi64EEEEEENS_10bfloat16_tEfNS_4arch4Sm90ELi256ENS3_8TiledMMAINS3_8MMA_AtomIJNS3_4SM904GMMA27MMA_64x64x16_F32BF16BF16_RSILNSF_5MajorE0ELSH_1ELNSF_7ScaleInE1ELSI_1EEEEEENS3_6LayoutINS4_IJNS5_ILi2EEENS5_ILi1EEESN_EEENS4_IJSN_NS5_ILi0EEESP_EEEEENS4_IJNS3_10UnderscoreESS_SS_EEEEELb0EEEEEvNT_6ParamsE,"aw",@nobits
	.sectionflags	@""
	.align	16
	.zero		1024


//--------------------- .nv.shared._ZN7cutlass13device_kernelIN5flash32FlashAttnBwdPostprocessConvertdQIN4cute5tupleIJNS3_1CILi128EEENS5_ILi64EEEEEENS_10bfloat16_tEfNS_4arch4Sm90ELi256ENS3_8TiledMMAINS3_8MMA_AtomIJNS3_4SM904GMMA27MMA_64x64x16_F32BF16BF16_SSILNSF_5MajorE0ELSH_1ELNSF_7ScaleInE1ELSI_1EEEEEENS3_6LayoutINS4_IJNS5_ILi2EEENS5_ILi1EEESN_EEENS4_IJSN_NS5_ILi0EEESP_EEEEENS4_IJNS3_10UnderscoreESS_SS_EEEEELb0EEEEEvNT_6ParamsE --------------------------
	.section	.nv.shared._ZN7cutlass13device_kernelIN5flash32FlashAttnBwdPostprocessConvertdQIN4cute5tupleIJNS3_1CILi128EEENS5_ILi64EEEEEENS_10bfloat16_tEfNS_4arch4Sm90ELi256ENS3_8TiledMMAINS3_8MMA_AtomIJNS3_4SM904GMMA27MMA_64x64x16_F32BF16BF16_SSILNSF_5MajorE0ELSH_1ELNSF_7ScaleInE1ELSI_1EEEEEENS3_6LayoutINS4_IJNS5_ILi2EEENS5_ILi1EEESN_EEENS4_IJSN_NS5_ILi0EEESP_EEEEENS4_IJNS3_10UnderscoreESS_SS_EEEEELb0EEEEEvNT_6ParamsE,"aw",@nobits
	.sectionflags	@""
	.align	16
	.zero		1024


//--------------------- .nv.shared._ZN7cutlass13device_kernelIN5flash11enable_sm90INS1_16FlashAttnBwdSm90INS1_25CollectiveMainloopBwdSm90ILi2ELi2ELi2EN4cute5tupleIJNS5_1CILi1EEES8_S8_EEENS6_IJNS7_ILi128EEESA_NS7_ILi64EEEEEENS_10bfloat16_tEfNS_4arch4Sm90ELb1ELb0ELb0ELb1ELb1ELb1ELb0ELb0ELi2ELi1ELi2ELi2ELb0EEENS1_24CollectiveEpilogueBwdGQAISC_fSF_Li256ELb1ELb1EEENS1_25SingleTileBwdLPTSchedulerILb1ELi128ELb1EEEEEEEEEvNT_6ParamsE --------------------------
	.section	.nv.shared._ZN7cutlass13device_kernelIN5flash11enable_sm90INS1_16FlashAttnBwdSm90INS1_25CollectiveMainloopBwdSm90ILi2ELi2ELi2EN4cute5tupleIJNS5_1CILi1EEES8_S8_EEENS6_IJNS7_ILi128EEESA_NS7_ILi64EEEEEENS_10bfloat16_tEfNS_4arch4Sm90ELb1ELb0ELb0ELb1ELb1ELb1ELb0ELb0ELi2ELi1ELi2ELi2ELb0EEENS1_24CollectiveEpilogueBwdGQAISC_fSF_Li256ELb1ELb1EEENS1_25SingleTileBwdLPTSchedulerILb1ELi128ELb1EEEEEEEEEvNT_6ParamsE,"aw",@nobits
	.sectionflags	@""
	.align	16
	.zero		1024


//--------------------- .nv.shared._ZN7cutlass13device_kernelIN5flash22FlashAttnBwdPreprocessIN4cute5tupleIJNS3_1CILi128EEENS5_ILi64EEEEEENS_10bfloat16_tEfNS_4arch4Sm90ELb1ELb1EEEEEvNT_6ParamsE --------------------------
	.section	.nv.shared._ZN7cutlass13device_kernelIN5flash22FlashAttnBwdPreprocessIN4cute5tupleIJNS3_1CILi128EEENS5_ILi64EEEEEENS_10bfloat16_tEfNS_4arch4Sm90ELb1ELb1EEEEEvNT_6ParamsE,"aw",@nobits
	.sectionflags	@""
	.align	16
	.zero		1024


//--------------------- .nv.constant0._ZN7cutlass13device_kernelIN5flash11enable_sm90INS1_16FlashAttnBwdSm90INS1_25CollectiveMainloopBwdSm90ILi2ELi2ELi2EN4cute5tupleIJNS5_1CILi1EEES8_S8_EEENS6_IJNS7_ILi128EEESA_NS7_ILi64EEEEEENS_10bfloat16_tEfNS_4arch4Sm90ELb0ELb0ELb1ELb0ELb0ELb1ELb0ELb0ELi2ELi1ELi2ELi2ELb0EEENS1_21CollectiveEpilogueBwdISC_SD_SF_Li256ELb0ELb0ELi1EEENS1_19SingleTileSchedulerILb0ELb0ELb0ELi128EEEEEEEEEvNT_6ParamsE --------------------------
	.section	.nv.constant0._ZN7cutlass13device_kernelIN5flash11enable_sm90INS1_16FlashAttnBwdSm90INS1_25CollectiveMainloopBwdSm90ILi2ELi2ELi2EN4cute5tupleIJNS5_1CILi1EEES8_S8_EEENS6_IJNS7_ILi128EEESA_NS7_ILi64EEEEEENS_10bfloat16_tEfNS_4arch4Sm90ELb0ELb0ELb1ELb0ELb0ELb1ELb0ELb0ELi2ELi1ELi2ELi2ELb0EEENS1_21CollectiveEpilogueBwdISC_SD_SF_Li256ELb0ELb0ELi1EEENS1_19SingleTileSchedulerILb0ELb0ELb0ELi128EEEEEEEEEvNT_6ParamsE,"a",@progbits
	.sectionflags	@""
	.align	4
.nv.constant0._ZN7cutlass13device_kernelIN5flash11enable_sm90INS1_16FlashAttnBwdSm90INS1_25CollectiveMainloopBwdSm90ILi2ELi2ELi2EN4cute5tupleIJNS5_1CILi1EEES8_S8_EEENS6_IJNS7_ILi128EEESA_NS7_ILi64EEEEEENS_10bfloat16_tEfNS_4arch4Sm90ELb0ELb0ELb1ELb0ELb0ELb1ELb0ELb0ELi2ELi1ELi2ELi2ELb0EEENS1_21CollectiveEpilogueBwdISC_SD_SF_Li256ELb0ELb0ELi1EEENS1_19SingleTileSchedulerILb0ELb0ELb0ELi128EEEEEEEEEvNT_6ParamsE:
	.zero		2944


//--------------------- .nv.constant0._ZN7cutlass13device_kernelIN5flash11enable_sm90INS1_16FlashAttnBwdSm90INS1_25CollectiveMainloopBwdSm90ILi2ELi2ELi2EN4cute5tupleIJNS5_1CILi1EEES8_S8_EEENS6_IJNS7_ILi128EEESA_NS7_ILi64EEEEEENS_10bfloat16_tEfNS_4arch4Sm90ELb0ELb0ELb1ELb0ELb1ELb1ELb0ELb0ELi2ELi1ELi2ELi2ELb0EEENS1_21CollectiveEpilogueBwdISC_SD_SF_Li256ELb0ELb0ELi1EEENS1_19SingleTileSchedulerILb0ELb0ELb0ELi128EEEEEEEEEvNT_6ParamsE --------------------------
	.section	.nv.constant0._ZN7cutlass13device_kernelIN5flash11enable_sm90INS1_16FlashAttnBwdSm90INS1_25CollectiveMainloopBwdSm90ILi2ELi2ELi2EN4cute5tupleIJNS5_1CILi1EEES8_S8_EEENS6_IJNS7_ILi128EEESA_NS7_ILi64EEEEEENS_10bfloat16_tEfNS_4arch4Sm90ELb0ELb0ELb1ELb0ELb1ELb1ELb0ELb0ELi2ELi1ELi2ELi2ELb0EEENS1_21CollectiveEpilogueBwdISC_SD_SF_Li256ELb0ELb0ELi1EEENS1_19SingleTileSchedulerILb0ELb0ELb0ELi128EEEEEEEEEvNT_6ParamsE,"a",@progbits
	.sectionflags	@""
	.align	4
.nv.constant0._ZN7cutlass13device_kernelIN5flash11enable_sm90INS1_16FlashAttnBwdSm90INS1_25CollectiveMainloopBwdSm90ILi2ELi2ELi2EN4cute5tupleIJNS5_1CILi1EEES8_S8_EEENS6_IJNS7_ILi128EEESA_NS7_ILi64EEEEEENS_10bfloat16_tEfNS_4arch4Sm90ELb0ELb0ELb1ELb0ELb1ELb1ELb0ELb0ELi2ELi1ELi2ELi2ELb0EEENS1_21CollectiveEpilogueBwdISC_SD_SF_Li256ELb0ELb0ELi1EEENS1_19SingleTileSchedulerILb0ELb0ELb0ELi128EEEEEEEEEvNT_6ParamsE:
	.zero		2944


//--------------------- .nv.constant0._ZN7cutlass13device_kernelIN5flash11enable_sm90INS1_16FlashAttnBwdSm90INS1_25CollectiveMainloopBwdSm90ILi2ELi2ELi2EN4cute5tupleIJNS5_1CILi1EEES8_S8_EEENS6_IJNS7_ILi128EEESA_NS7_ILi64EEEEEENS_10bfloat16_tEfNS_4arch4Sm90ELb0ELb0ELb1ELb0ELb0ELb1ELb0ELb0ELi2ELi1ELi2ELi2ELb0EEENS1_24CollectiveEpilogueBwdGQAISC_fSF_Li256ELb0ELb0EEENS1_19SingleTileSchedulerILb0ELb0ELb0ELi128EEEEEEEEEvNT_6ParamsE --------------------------
	.section	.nv.constant0._ZN7cutlass13device_kernelIN5flash11enable_sm90INS1_16FlashAttnBwdSm90INS1_25CollectiveMainloopBwdSm90ILi2ELi2ELi2EN4cute5tupleIJNS5_1CILi1EEES8_S8_EEENS6_IJNS7_ILi128EEESA_NS7_ILi64EEEEEENS_10bfloat16_tEfNS_4arch4Sm90ELb0ELb0ELb1ELb0ELb0ELb1ELb0ELb0ELi2ELi1ELi2ELi2ELb0EEENS1_24CollectiveEpilogueBwdGQAISC_fSF_Li256ELb0ELb0EEENS1_19SingleTileSchedulerILb0ELb0ELb0ELi128EEEEEEEEEvNT_6ParamsE,"a",@progbits
	.sectionflags	@""
	.align	4
.nv.constant0._ZN7cutlass13device_kernelIN5flash11enable_sm90INS1_16FlashAttnBwdSm90INS1_25CollectiveMainloopBwdSm90ILi2ELi2ELi2EN4cute5tupleIJNS5_1CILi1EEES8_S8_EEENS6_IJNS7_ILi128EEESA_NS7_ILi64EEEEEENS_10bfloat16_tEfNS_4arch4Sm90ELb0ELb0ELb1ELb0ELb0ELb1ELb0ELb0ELi2ELi1ELi2ELi2ELb0EEENS1_24CollectiveEpilogueBwdGQAISC_fSF_Li256ELb0ELb0EEENS1_19SingleTileSchedulerILb0ELb0ELb0ELi128EEEEEEEEEvNT_6ParamsE:
	.zero		2304


//--------------------- .nv.constant0._ZN7cutlass13device_kernelIN5flash11enable_sm90INS1_16FlashAttnBwdSm90INS1_25CollectiveMainloopBwdSm90ILi2ELi2ELi2EN4cute5tupleIJNS5_1CILi1EEES8_S8_EEENS6_IJNS7_ILi128EEESA_NS7_ILi64EEEEEENS_10bfloat16_tEfNS_4arch4Sm90ELb0ELb0ELb1ELb0ELb1ELb1ELb0ELb0ELi2ELi1ELi2ELi2ELb0EEENS1_24CollectiveEpilogueBwdGQAISC_fSF_Li256ELb0ELb1EEENS1_19SingleTileSchedulerILb0ELb0ELb0ELi128EEEEEEEEEvNT_6ParamsE --------------------------
	.section	.nv.constant0._ZN7cutlass13device_kernelIN5flash11enable_sm90INS1_16FlashAttnBwdSm90INS1_25CollectiveMainloopBwdSm90ILi2ELi2ELi2EN4cute5tupleIJNS5_1CILi1EEES8_S8_EEENS6_IJNS7_ILi128EEESA_NS7_ILi64EEEEEENS_10bfloat16_tEfNS_4arch4Sm90ELb0ELb0ELb1ELb0ELb1ELb1ELb0ELb0ELi2ELi1ELi2ELi2ELb0EEENS1_24CollectiveEpilogueBwdGQAISC_fSF_Li256ELb0ELb1EEENS1_19SingleTileSchedulerILb0ELb0ELb0ELi128EEEEEEEEEvNT_6ParamsE,"a",@progbits
	.sectionflags	@""
	.align	4
.nv.constant0._ZN7cutlass13device_kernelIN5flash11enable_sm90INS1_16FlashAttnBwdSm90INS1_25CollectiveMainloopBwdSm90ILi2ELi2ELi2EN4cute5tupleIJNS5_1CILi1EEES8_S8_EEENS6_IJNS7_ILi128EEESA_NS7_ILi64EEEEEENS_10bfloat16_tEfNS_4arch4Sm90ELb0ELb0ELb1ELb0ELb1ELb1ELb0ELb0ELi2ELi1ELi2ELi2ELb0EEENS1_24CollectiveEpilogueBwdGQAISC_fSF_Li256ELb0ELb1EEENS1_19SingleTileSchedulerILb0ELb0ELb0ELi128EEEEEEEEEvNT_6ParamsE:
	.zero		2304


//--------------------- .nv.constant0._ZN7cutlass13device_kernelIN5flash11enable_sm90INS1_16FlashAttnBwdSm90INS1_25CollectiveMainloopBwdSm90ILi2ELi2ELi2EN4cute5tupleIJNS5_1CILi1EEES8_S8_EEENS6_IJNS7_ILi128EEESA_NS7_ILi64EEEEEENS_10bfloat16_tEfNS_4arch4Sm90ELb0ELb0ELb1ELb1ELb0ELb1ELb0ELb0ELi2ELi1ELi2ELi2ELb0EEENS1_21CollectiveEpilogueBwdISC_SD_SF_Li256ELb1ELb0ELi1EEENS1_19SingleTileSchedulerILb1ELb0ELb0ELi128EEEEEEEEEvNT_6ParamsE --------------------------
	.section	.nv.constant0._ZN7cutlass13device_kernelIN5flash11enable_sm90INS1_16FlashAttnBwdSm90INS1_25CollectiveMainloopBwdSm90ILi2ELi2ELi2EN4cute5tupleIJNS5_1CILi1EEES8_S8_EEENS6_IJNS7_ILi128EEESA_NS7_ILi64EEEEEENS_10bfloat16_tEfNS_4arch4Sm90ELb0ELb0ELb1ELb1ELb0ELb1ELb0ELb0ELi2ELi1ELi2ELi2ELb0EEENS1_21CollectiveEpilogueBwdISC_SD_SF_Li256ELb1ELb0ELi1EEENS1_19SingleTileSchedulerILb1ELb0ELb0ELi128EEEEEEEEEvNT_6ParamsE,"a",@progbits
	.sectionflags	@""
	.align	4
.nv.constant0._ZN7cutlass13device_kernelIN5flash11enable_sm90INS1_16FlashAttnBwdSm90INS1_25CollectiveMainloopBwdSm90ILi2ELi2ELi2EN4cute5tupleIJNS5_1CILi1EEES8_S8_EEENS6_IJNS7_ILi128EEESA_NS7_ILi64EEEEEENS_10bfloat16_tEfNS_4arch4Sm90ELb0ELb0ELb1ELb1ELb0ELb1ELb0ELb0ELi2ELi1ELi2ELi2ELb0EEENS1_21CollectiveEpilogueBwdISC_SD_SF_Li256ELb1ELb0ELi1EEENS1_19SingleTileSchedulerILb1ELb0ELb0ELi128EEEEEEEEEvNT_6ParamsE:
	.zero		2304


//--------------------- .nv.constant0._ZN7cutlass13device_kernelIN5flash11enable_sm90INS1_16FlashAttnBwdSm90INS1_25CollectiveMainloopBwdSm90ILi2ELi2ELi2EN4cute5tupleIJNS5_1CILi1EEES8_S8_EEENS6_IJNS7_ILi128EEESA_NS7_ILi64EEEEEENS_10bfloat16_tEfNS_4arch4Sm90ELb0ELb0ELb1ELb1ELb1ELb1ELb0ELb0ELi2ELi1ELi2ELi2ELb0EEENS1_21CollectiveEpilogueBwdISC_SD_SF_Li256ELb1ELb0ELi1EEENS1_19SingleTileSchedulerILb1ELb0ELb0ELi128EEEEEEEEEvNT_6ParamsE --------------------------
	.section	.nv.constant0._ZN7cutlass13device_kernelIN5flash11enable_sm90INS1_16FlashAttnBwdSm90INS1_25CollectiveMainloopBwdSm90ILi2ELi2ELi2EN4cute5tupleIJNS5_1CILi1EEES8_S8_EEENS6_IJNS7_ILi128EEESA_NS7_ILi64EEEEEENS_10bfloat16_tEfNS_4arch4Sm90ELb0ELb0ELb1ELb1ELb1ELb1ELb0ELb0ELi2ELi1ELi2ELi2ELb0EEENS1_21CollectiveEpilogueBwdISC_SD_SF_Li256ELb1ELb0ELi1EEENS1_19SingleTileSchedulerILb1ELb0ELb0ELi128EEEEEEEEEvNT_6ParamsE,"a",@progbits
	.sectionflags	@""
	.align	4
.nv.constant0._ZN7cutlass13device_kernelIN5flash11enable_sm90INS1_16FlashAttnBwdSm90INS1_25CollectiveMainloopBwdSm90ILi2ELi2ELi2EN4cute5tupleIJNS5_1CILi1EEES8_S8_EEENS6_IJNS7_ILi128EEESA_NS7_ILi64EEEEEENS_10bfloat16_tEfNS_4arch4Sm90ELb0ELb0ELb1ELb1ELb1ELb1ELb0ELb0ELi2ELi1ELi2ELi2ELb0EEENS1_21CollectiveEpilogueBwdISC_SD_SF_Li256ELb1ELb0ELi1EEENS1_19SingleTileSchedulerILb1ELb0ELb0ELi128EEEEEEEEEvNT_6ParamsE:
	.zero		2304


//--------------------- .nv.constant0._ZN7cutlass13device_kernelIN5flash11enable_sm90INS1_16FlashAttnBwdSm90INS1_25CollectiveMainloopBwdSm90ILi2ELi2ELi2EN4cute5tupleIJNS5_1CILi1EEES8_S8_EEENS6_IJNS7_ILi128EEESA_NS7_ILi64EEEEEENS_10bfloat16_tEfNS_4arch4Sm90ELb0ELb0ELb1ELb1ELb0ELb1ELb0ELb0ELi2ELi1ELi2ELi2ELb0EEENS1_24CollectiveEpilogueBwdGQAISC_fSF_Li256ELb1ELb0EEENS1_19SingleTileSchedulerILb1ELb0ELb0ELi128EEEEEEEEEvNT_6ParamsE --------------------------
	.section	.nv.constant0._ZN7cutlass13device_kernelIN5flash11enable_sm90INS1_16FlashAttnBwdSm90INS1_25CollectiveMainloopBwdSm90ILi2ELi2ELi2EN4cute5tupleIJNS5_1CILi1EEES8_S8_EEENS6_IJNS7_ILi128EEESA_NS7_ILi64EEEEEENS_10bfloat16_tEfNS_4arch4Sm90ELb0ELb0ELb1ELb1ELb0ELb1ELb0ELb0ELi2ELi1ELi2ELi2ELb0EEENS1_24CollectiveEpilogueBwdGQAISC_fSF_Li256ELb1ELb0EEENS1_19SingleTileSchedulerILb1ELb0ELb0ELi128EEEEEEEEEvNT_6ParamsE,"a",@progbits
	.sectionflags	@""
	.align	4
.nv.constant0._ZN7cutlass13device_kernelIN5flash11enable_sm90INS1_16FlashAttnBwdSm90INS1_25CollectiveMainloopBwdSm90ILi2ELi2ELi2EN4cute5tupleIJNS5_1CILi1EEES8_S8_EEENS6_IJNS7_ILi128EEESA_NS7_ILi64EEEEEENS_10bfloat16_tEfNS_4arch4Sm90ELb0ELb0ELb1ELb1ELb0ELb1ELb0ELb0ELi2ELi1ELi2ELi2ELb0EEENS1_24CollectiveEpilogueBwdGQAISC_fSF_Li256ELb1ELb0EEENS1_19SingleTileSchedulerILb1ELb0ELb0ELi128EEEEEEEEEvNT_6ParamsE:
	.zero		2304


//--------------------- .nv.constant0._ZN7cutlass13device_kernelIN5flash11enable_sm90INS1_16FlashAttnBwdSm90INS1_25CollectiveMainloopBwdSm90ILi2ELi2ELi2EN4cute5tupleIJNS5_1CILi1EEES8_S8_EEENS6_IJNS7_ILi128EEESA_NS7_ILi64EEEEEENS_10bfloat16_tEfNS_4arch4Sm90ELb0ELb0ELb1ELb1ELb1ELb1ELb0ELb0ELi2ELi1ELi2ELi2ELb0EEENS1_24CollectiveEpilogueBwdGQAISC_fSF_Li256ELb1ELb1EEENS1_19SingleTileSchedulerILb1ELb0ELb0ELi128EEEEEEEEEvNT_6ParamsE --------------------------
	.section	.nv.constant0._ZN7cutlass13device_kernelIN5flash11enable_sm90INS1_16FlashAttnBwdSm90INS1_25CollectiveMainloopBwdSm90ILi2ELi2ELi2EN4cute5tupleIJNS5_1CILi1EEES8_S8_EEENS6_IJNS7_ILi128EEESA_NS7_ILi64EEEEEENS_10bfloat16_tEfNS_4arch4Sm90ELb0ELb0ELb1ELb1ELb1ELb1ELb0ELb0ELi2ELi1ELi2ELi2ELb0EEENS1_24CollectiveEpilogueBwdGQAISC_fSF_Li256ELb1ELb1EEENS1_19SingleTileSchedulerILb1ELb0ELb0ELi128EEEEEEEEEvNT_6ParamsE,"a",@progbits
	.sectionflags	@""
	.align	4
.nv.constant0._ZN7cutlass13device_kernelIN5flash11enable_sm90INS1_16FlashAttnBwdSm90INS1_25CollectiveMainloopBwdSm90ILi2ELi2ELi2EN4cute5tupleIJNS5_1CILi1EEES8_S8_EEENS6_IJNS7_ILi128EEESA_NS7_ILi64EEEEEENS_10bfloat16_tEfNS_4arch4Sm90ELb0ELb0ELb1ELb1ELb1ELb1ELb0ELb0ELi2ELi1ELi2ELi2ELb0EEENS1_24CollectiveEpilogueBwdGQAISC_fSF_Li256ELb1ELb1EEENS1_19SingleTileSchedulerILb1ELb0ELb0ELi128EEEEEEEEEvNT_6ParamsE:
	.zero		2304


//--------------------- .nv.constant0._ZN7cutlass13device_kernelIN5flash11enable_sm90INS1_16FlashAttnBwdSm90INS1_25CollectiveMainloopBwdSm90ILi2ELi2ELi2EN4cute5tupleIJNS5_1CILi1EEES8_S8_EEENS6_IJNS7_ILi128EEESA_NS7_ILi64EEEEEENS_10bfloat16_tEfNS_4arch4Sm90ELb0ELb1ELb1ELb0ELb0ELb1ELb0ELb0ELi2ELi1ELi2ELi2ELb0EEENS1_21CollectiveEpilogueBwdISC_SD_SF_Li256ELb0ELb0ELi1EEENS1_19SingleTileSchedulerILb0ELb0ELb0ELi128EEEEEEEEEvNT_6ParamsE --------------------------
	.section	.nv.constant0._ZN7cutlass13device_kernelIN5flash11enable_sm90INS1_16FlashAttnBwdSm90INS1_25CollectiveMainloopBwdSm90ILi2ELi2ELi2EN4cute5tupleIJNS5_1CILi1EEES8_S8_EEENS6_IJNS7_ILi128EEESA_NS7_ILi64EEEEEENS_10bfloat16_tEfNS_4arch4Sm90ELb0ELb1ELb1ELb0ELb0ELb1ELb0ELb0ELi2ELi1ELi2ELi2ELb0EEENS1_21CollectiveEpilogueBwdISC_SD_SF_Li256ELb0ELb0ELi1EEENS1_19SingleTileSchedulerILb0ELb0ELb0ELi128EEEEEEEEEvNT_6ParamsE,"a",@progbits
	.sectionflags	@""
	.align	4
.nv.constant0._ZN7cutlass13device_kernelIN5flash11enable_sm90INS1_16FlashAttnBwdSm90INS1_25CollectiveMainloopBwdSm90ILi2ELi2ELi2EN4cute5tupleIJNS5_1CILi1EEES8_S8_EEENS6_IJNS7_ILi128EEESA_NS7_ILi64EEEEEENS_10bfloat16_tEfNS_4arch4Sm90ELb0ELb1ELb1ELb0ELb0ELb1ELb0ELb0ELi2ELi1ELi2ELi2ELb0EEENS1_21CollectiveEpilogueBwdISC_SD_SF_Li256ELb0ELb0ELi1EEENS1_19SingleTileSchedulerILb0ELb0ELb0ELi128EEEEEEEEEvNT_6ParamsE:
	.zero		2944


//--------------------- .nv.constant0._ZN7cutlass13device_kernelIN5flash11enable_sm90INS1_16FlashAttnBwdSm90INS1_25CollectiveMainloopBwdSm90ILi2ELi2ELi2EN4cute5tupleIJNS5_1CILi1EEES8_S8_EEENS6_IJNS7_ILi128EEESA_NS7_ILi64EEEEEENS_10bfloat16_tEfNS_4arch4Sm90ELb0ELb1ELb1ELb0ELb1ELb1ELb0ELb0ELi2ELi1ELi2ELi2ELb0EEENS1_21CollectiveEpilogueBwdISC_SD_SF_Li256ELb0ELb0ELi1EEENS1_19SingleTileSchedulerILb0ELb0ELb0ELi128EEEEEEEEEvNT_6ParamsE --------------------------
	.section	.nv.constant0._ZN7cutlass13device_kernelIN5flash11enable_sm90INS1_16FlashAttnBwdSm90INS1_25CollectiveMainloopBwdSm90ILi2ELi2ELi2EN4cute5tupleIJNS5_1CILi1EEES8_S8_EEENS6_IJNS7_ILi128EEESA_NS7_ILi64EEEEEENS_10bfloat16_tEfNS_4arch4Sm90ELb0ELb1ELb1ELb0ELb1ELb1ELb0ELb0ELi2ELi1ELi2ELi2ELb0EEENS1_21CollectiveEpilogueBwdISC_SD_SF_Li256ELb0ELb0ELi1EEENS1_19SingleTileSchedulerILb0ELb0ELb0ELi128EEEEEEEEEvNT_6ParamsE,"a",@progbits
	.sectionflags	@""
	.align	4
.nv.constant0._ZN7cutlass13device_kernelIN5flash11enable_sm90INS1_16FlashAttnBwdSm90INS1_25CollectiveMainloopBwdSm90ILi2ELi2ELi2EN4cute5tupleIJNS5_1CILi1EEES8_S8_EEENS6_IJNS7_ILi128EEESA_NS7_ILi64EEEEEENS_10bfloat16_tEfNS_4arch4Sm90ELb0ELb1ELb1ELb0ELb1ELb1ELb0ELb0ELi2ELi1ELi2ELi2ELb0EEENS1_21CollectiveEpilogueBwdISC_SD_SF_Li256ELb0ELb0ELi1EEENS1_19SingleTileSchedulerILb0ELb0ELb0ELi128EEEEEEEEEvNT_6ParamsE:
	.zero		2944


//--------------------- .nv.constant0._ZN7cutlass13device_kernelIN5flash11enable_sm90INS1_16FlashAttnBwdSm90INS1_25CollectiveMainloopBwdSm90ILi2ELi2ELi2EN4cute5tupleIJNS5_1CILi1EEES8_S8_EEENS6_IJNS7_ILi128EEESA_NS7_ILi64EEEEEENS_10bfloat16_tEfNS_4arch4Sm90ELb0ELb1ELb1ELb0ELb0ELb1ELb0ELb0ELi2ELi1ELi2ELi2ELb0EEENS1_24CollectiveEpilogueBwdGQAISC_fSF_Li256ELb0ELb0EEENS1_19SingleTileSchedulerILb0ELb0ELb0ELi128EEEEEEEEEvNT_6ParamsE --------------------------
	.section	.nv.constant0._ZN7cutlass13device_kernelIN5flash11enable_sm90INS1_16FlashAttnBwdSm90INS1_25CollectiveMainloopBwdSm90ILi2ELi2ELi2EN4cute5tupleIJNS5_1CILi1EEES8_S8_EEENS6_IJNS7_ILi128EEESA_NS7_ILi64EEEEEENS_10bfloat16_tEfNS_4arch4Sm90ELb0ELb1ELb1ELb0ELb0ELb1ELb0ELb0ELi2ELi1ELi2ELi2ELb0EEENS1_24CollectiveEpilogueBwdGQAISC_fSF_Li256ELb0ELb0EEENS1_19SingleTileSchedulerILb0ELb0ELb0ELi128EEEEEEEEEvNT_6ParamsE,"a",@progbits
	.sectionflags	@""
	.align	4
.nv.constant0._ZN7cutlass13device_kernelIN5flash11enable_sm90INS1_16FlashAttnBwdSm90INS1_25CollectiveMainloopBwdSm90ILi2ELi2ELi2EN4cute5tupleIJNS5_1CILi1EEES8_S8_EEENS6_IJNS7_ILi128EEESA_NS7_ILi64EEEEEENS_10bfloat16_tEfNS_4arch4Sm90ELb0ELb1ELb1ELb0ELb0ELb1ELb0ELb0ELi2ELi1ELi2ELi2ELb0EEENS1_24CollectiveEpilogueBwdGQAISC_fSF_Li256ELb0ELb0EEENS1_19SingleTileSchedulerILb0ELb0ELb0ELi128EEEEEEEEEvNT_6ParamsE:
	.zero		2304


//--------------------- .nv.constant0._ZN7cutlass13device_kernelIN5flash11enable_sm90INS1_16FlashAttnBwdSm90INS1_25CollectiveMainloopBwdSm90ILi2ELi2ELi2EN4cute5tupleIJNS5_1CILi1EEES8_S8_EEENS6_IJNS7_ILi128EEESA_NS7_ILi64EEEEEENS_10bfloat16_tEfNS_4arch4Sm90ELb0ELb1ELb1ELb0ELb1ELb1ELb0ELb0ELi2ELi1ELi2ELi2ELb0EEENS1_24CollectiveEpilogueBwdGQAISC_fSF_Li256ELb0ELb1EEENS1_19SingleTileSchedulerILb0ELb0ELb0ELi128EEEEEEEEEvNT_6ParamsE --------------------------
	.section	.nv.constant0._ZN7cutlass13device_kernelIN5flash11enable_sm90INS1_16FlashAttnBwdSm90INS1_25CollectiveMainloopBwdSm90ILi2ELi2ELi2EN4cute5tupleIJNS5_1CILi1EEES8_S8_EEENS6_IJNS7_ILi128EEESA_NS7_ILi64EEEEEENS_10bfloat16_tEfNS_4arch4Sm90ELb0ELb1ELb1ELb0ELb1ELb1ELb0ELb0ELi2ELi1ELi2ELi2ELb0EEENS1_24CollectiveEpilogueBwdGQAISC_fSF_Li256ELb0ELb1EEENS1_19SingleTileSchedulerILb0ELb0ELb0ELi128EEEEEEEEEvNT_6ParamsE,"a",@progbits
	.sectionflags	@""
	.align	4
.nv.constant0._ZN7cutlass13device_kernelIN5flash11enable_sm90INS1_16FlashAttnBwdSm90INS1_25CollectiveMainloopBwdSm90ILi2ELi2ELi2EN4cute5tupleIJNS5_1CILi1EEES8_S8_EEENS6_IJNS7_ILi128EEESA_NS7_ILi64EEEEEENS_10bfloat16_tEfNS_4arch4Sm90ELb0ELb1ELb1ELb0ELb1ELb1ELb0ELb0ELi2ELi1ELi2ELi2ELb0EEENS1_24CollectiveEpilogueBwdGQAISC_fSF_Li256ELb0ELb1EEENS1_19SingleTileSchedulerILb0ELb0ELb0ELi128EEEEEEEEEvNT_6ParamsE:
	.zero		2304


//--------------------- .nv.constant0._ZN7cutlass13device_kernelIN5flash11enable_sm90INS1_16FlashAttnBwdSm90INS1_25CollectiveMainloopBwdSm90ILi2ELi2ELi2EN4cute5tupleIJNS5_1CILi1EEES8_S8_EEENS6_IJNS7_ILi128EEESA_NS7_ILi64EEEEEENS_10bfloat16_tEfNS_4arch4Sm90ELb0ELb1ELb1ELb1ELb0ELb1ELb0ELb0ELi2ELi1ELi2ELi2ELb0EEENS1_21CollectiveEpilogueBwdISC_SD_SF_Li256ELb1ELb0ELi1EEENS1_19SingleTileSchedulerILb1ELb0ELb0ELi128EEEEEEEEEvNT_6ParamsE --------------------------
	.section	.nv.constant0._ZN7cutlass13device_kernelIN5flash11enable_sm90INS1_16FlashAttnBwdSm90INS1_25CollectiveMainloopBwdSm90ILi2ELi2ELi2EN4cute5tupleIJNS5_1CILi1EEES8_S8_EEENS6_IJNS7_ILi128EEESA_NS7_ILi64EEEEEENS_10bfloat16_tEfNS_4arch4Sm90ELb0ELb1ELb1ELb1ELb0ELb1ELb0ELb0ELi2ELi1ELi2ELi2ELb0EEENS1_21CollectiveEpilogueBwdISC_SD_SF_Li256ELb1ELb0ELi1EEENS1_19SingleTileSchedulerILb1ELb0ELb0ELi128EEEEEEEEEvNT_6ParamsE,"a",@progbits
	.sectionflags	@""
	.align	4
.nv.constant0._ZN7cutlass13device_kernelIN5flash11enable_sm90INS1_16FlashAttnBwdSm90INS1_25CollectiveMainloopBwdSm90ILi2ELi2ELi2EN4cute5tupleIJNS5_1CILi1EEES8_S8_EEENS6_IJNS7_ILi128EEESA_NS7_ILi64EEEEEENS_10bfloat16_tEfNS_4arch4Sm90ELb0ELb1ELb1ELb1ELb0ELb1ELb0ELb0ELi2ELi1ELi2ELi2ELb0EEENS1_21CollectiveEpilogueBwdISC_SD_SF_Li256ELb1ELb0ELi1EEENS1_19SingleTileSchedulerILb1ELb0ELb0ELi128EEEEEEEEEvNT_6ParamsE:
	.zero		2304


//--------------------- .nv.constant0._ZN7cutlass13device_kernelIN5flash11enable_sm90INS1_16FlashAttnBwdSm90INS1_25CollectiveMainloopBwdSm90ILi2ELi2ELi2EN4cute5tupleIJNS5_1CILi1EEES8_S8_EEENS6_IJNS7_ILi128EEESA_NS7_ILi64EEEEEENS_10bfloat16_tEfNS_4arch4Sm90ELb0ELb1ELb1ELb1ELb1ELb1ELb0ELb0ELi2ELi1ELi2ELi2ELb0EEENS1_21CollectiveEpilogueBwdISC_SD_SF_Li256ELb1ELb0ELi1EEENS1_19SingleTileSchedulerILb1ELb0ELb0ELi128EEEEEEEEEvNT_6ParamsE --------------------------
	.section	.nv.constant0._ZN7cutlass13device_kernelIN5flash11enable_sm90INS1_16FlashAttnBwdSm90INS1_25CollectiveMainloopBwdSm90ILi2ELi2ELi2EN4cute5tupleIJNS5_1CILi1EEES8_S8_EEENS6_IJNS7_ILi128EEESA_NS7_ILi64EEEEEENS_10bfloat16_tEfNS_4arch4Sm90ELb0ELb1ELb1ELb1ELb1ELb1ELb0ELb0ELi2ELi1ELi2ELi2ELb0EEENS1_21CollectiveEpilogueBwdISC_SD_SF_Li256ELb1ELb0ELi1EEENS1_19SingleTileSchedulerILb1ELb0ELb0ELi128EEEEEEEEEvNT_6ParamsE,"a",@progbits
	.sectionflags	@""
	.align	4
.nv.constant0._ZN7cutlass13device_kernelIN5flash11enable_sm90INS1_16FlashAttnBwdSm90INS1_25CollectiveMainloopBwdSm90ILi2ELi2ELi2EN4cute5tupleIJNS5_1CILi1EEES8_S8_EEENS6_IJNS7_ILi128EEESA_NS7_ILi64EEEEEENS_10bfloat16_tEfNS_4arch4Sm90ELb0ELb1ELb1ELb1ELb1ELb1ELb0ELb0ELi2ELi1ELi2ELi2ELb0EEENS1_21CollectiveEpilogueBwdISC_SD_SF_Li256ELb1ELb0ELi1EEENS1_19SingleTileSchedulerILb1ELb0ELb0ELi128EEEEEEEEEvNT_6ParamsE:
	.zero		2304


//--------------------- .nv.constant0._ZN7cutlass13device_kernelIN5flash11enable_sm90INS1_16FlashAttnBwdSm90INS1_25CollectiveMainloopBwdSm90ILi2ELi2ELi2EN4cute5tupleIJNS5_1CILi1EEES8_S8_EEENS6_IJNS7_ILi128EEESA_NS7_ILi64EEEEEENS_10bfloat16_tEfNS_4arch4Sm90ELb0ELb1ELb1ELb1ELb0ELb1ELb0ELb0ELi2ELi1ELi2ELi2ELb0EEENS1_24CollectiveEpilogueBwdGQAISC_fSF_Li256ELb1ELb0EEENS1_19SingleTileSchedulerILb1ELb0ELb0ELi128EEEEEEEEEvNT_6ParamsE --------------------------
	.section	.nv.constant0._ZN7cutlass13device_kernelIN5flash11enable_sm90INS1_16FlashAttnBwdSm90INS1_25CollectiveMainloopBwdSm90ILi2ELi2ELi2EN4cute5tupleIJNS5_1CILi1EEES8_S8_EEENS6_IJNS7_ILi128EEESA_NS7_ILi64EEEEEENS_10bfloat16_tEfNS_4arch4Sm90ELb0ELb1ELb1ELb1ELb0ELb1ELb0ELb0ELi2ELi1ELi2ELi2ELb0EEENS1_24CollectiveEpilogueBwdGQAISC_fSF_Li256ELb1ELb0EEENS1_19SingleTileSchedulerILb1ELb0ELb0ELi128EEEEEEEEEvNT_6ParamsE,"a",@progbits
	.sectionflags	@""
	.align	4
.nv.constant0._ZN7cutlass13device_kernelIN5flash11enable_sm90INS1_16FlashAttnBwdSm90INS1_25CollectiveMainloopBwdSm90ILi2ELi2ELi2EN4cute5tupleIJNS5_1CILi1EEES8_S8_EEENS6_IJNS7_ILi128EEESA_NS7_ILi64EEEEEENS_10bfloat16_tEfNS_4arch4Sm90ELb0ELb1ELb1ELb1ELb0ELb1ELb0ELb0ELi2ELi1ELi2ELi2ELb0EEENS1_24CollectiveEpilogueBwdGQAISC_fSF_Li256ELb1ELb0EEENS1_19SingleTileSchedulerILb1ELb0ELb0ELi128EEEEEEEEEvNT_6ParamsE:
	.zero		2304


//--------------------- .nv.constant0._ZN7cutlass13device_kernelIN5flash11enable_sm90INS1_16FlashAttnBwdSm90INS1_25CollectiveMainloopBwdSm90ILi2ELi2ELi2EN4cute5tupleIJNS5_1CILi1EEES8_S8_EEENS6_IJNS7_ILi128EEESA_NS7_ILi64EEEEEENS_10bfloat16_tEfNS_4arch4Sm90ELb0ELb1ELb1ELb1ELb1ELb1ELb0ELb0ELi2ELi1ELi2ELi2ELb0EEENS1_24CollectiveEpilogueBwdGQAISC_fSF_Li256ELb1ELb1EEENS1_19SingleTileSchedulerILb1ELb0ELb0ELi128EEEEEEEEEvNT_6ParamsE --------------------------
	.section	.nv.constant0._ZN7cutlass13device_kernelIN5flash11enable_sm90INS1_16FlashAttnBwdSm90INS1_25CollectiveMainloopBwdSm90ILi2ELi2ELi2EN4cute5tupleIJNS5_1CILi1EEES8_S8_EEENS6_IJNS7_ILi128EEESA_NS7_ILi64EEEEEENS_10bfloat16_tEfNS_4arch4Sm90ELb0ELb1ELb1ELb1ELb1ELb1ELb0ELb0ELi2ELi1ELi2ELi2ELb0EEENS1_24CollectiveEpilogueBwdGQAISC_fSF_Li256ELb1ELb1EEENS1_19SingleTileSchedulerILb1ELb0ELb0ELi128EEEEEEEEEvNT_6ParamsE,"a",@progbits
	.sectionflags	@""
	.align	4
.nv.constant0._ZN7cutlass13device_kernelIN5flash11enable_sm90INS1_16FlashAttnBwdSm90INS1_25CollectiveMainloopBwdSm90ILi2ELi2ELi2EN4cute5tupleIJNS5_1CILi1EEES8_S8_EEENS6_IJNS7_ILi128EEESA_NS7_ILi64EEEEEENS_10bfloat16_tEfNS_4arch4Sm90ELb0ELb1ELb1ELb1ELb1ELb1ELb0ELb0ELi2ELi1ELi2ELi2ELb0EEENS1_24CollectiveEpilogueBwdGQAISC_fSF_Li256ELb1ELb1EEENS1_19SingleTileSchedulerILb1ELb0ELb0ELi128EEEEEEEEEvNT_6ParamsE:
	.zero		2304


//--------------------- .nv.constant0._ZN7cutlass13device_kernelIN5flash11enable_sm90INS1_16FlashAttnBwdSm90INS1_25CollectiveMainloopBwdSm90ILi2ELi2ELi2EN4cute5tupleIJNS5_1CILi1EEES8_S8_EEENS6_IJNS7_ILi96EEENS7_ILi128EEENS7_ILi64EEEEEENS_10bfloat16_tEfNS_4arch4Sm90ELb1ELb0ELb1ELb0ELb0ELb1ELb0ELb1ELi2ELi1ELi2ELi2ELb0EEENS1_21CollectiveEpilogueBwdISD_SE_SG_Li256ELb0ELb0ELi1EEENS1_25SingleTileBwdLPTSchedulerILb0ELi128ELb0EEEEEEEEEvNT_6ParamsE --------------------------
	.section	.nv.constant0._ZN7cutlass13device_kernelIN5flash11enable_sm90INS1_16FlashAttnBwdSm90INS1_25CollectiveMainloopBwdSm90ILi2ELi2ELi2EN4cute5tupleIJNS5_1CILi1EEES8_S8_EEENS6_IJNS7_ILi96EEENS7_ILi128EEENS7_ILi64EEEEEENS_10bfloat16_tEfNS_4arch4Sm90ELb1ELb0ELb1ELb0ELb0ELb1ELb0ELb1ELi2ELi1ELi2ELi2ELb0EEENS1_21CollectiveEpilogueBwdISD_SE_SG_Li256ELb0ELb0ELi1EEENS1_25SingleTileBwdLPTSchedulerILb0ELi128ELb0EEEEEEEEEvNT_6ParamsE,"a",@progbits
	.sectionflags	@""
	.align	4
.nv.constant0._ZN7cutlass13device_kernelIN5flash11enable_sm90INS1_16FlashAttnBwdSm90INS1_25CollectiveMainloopBwdSm90ILi2ELi2ELi2EN4cute5tupleIJNS5_1CILi1EEES8_S8_EEENS6_IJNS7_ILi96EEENS7_ILi128EEENS7_ILi64EEEEEENS_10bfloat16_tEfNS_4arch4Sm90ELb1ELb0ELb1ELb0ELb0ELb1ELb0ELb1ELi2ELi1ELi2ELi2ELb0EEENS1_21CollectiveEpilogueBwdISD_SE_SG_Li256ELb0ELb0ELi1EEENS1_25SingleTileBwdLPTSchedulerILb0ELi128ELb0EEEEEEEEEvNT_6ParamsE:
	.zero		2944


//--------------------- .nv.constant0._ZN7cutlass13device_kernelIN5flash11enable_sm90INS1_16FlashAttnBwdSm90INS1_25CollectiveMainloopBwdSm90ILi2ELi2ELi2EN4cute5tupleIJNS5_1CILi1EEES8_S8_EEENS6_IJNS7_ILi96EEENS7_ILi128EEENS7_ILi64EEEEEENS_10bfloat16_tEfNS_4arch4Sm90ELb1ELb0ELb1ELb0ELb1ELb1ELb0ELb1ELi2ELi1ELi2ELi2ELb0EEENS1_21CollectiveEpilogueBwdISD_SE_SG_Li256ELb0ELb0ELi1EEENS1_25SingleTileBwdLPTSchedulerILb0ELi128ELb1EEEEEEEEEvNT_6ParamsE --------------------------
	.section	.nv.constant0._ZN7cutlass13device_kernelIN5flash11enable_sm90INS1_16FlashAttnBwdSm90INS1_25CollectiveMainloopBwdSm90ILi2ELi2ELi2EN4cute5tupleIJNS5_1CILi1EEES8_S8_EEENS6_IJNS7_ILi96EEENS7_ILi128EEENS7_ILi64EEEEEENS_10bfloat16_tEfNS_4arch4Sm90ELb1ELb0ELb1ELb0ELb1ELb1ELb0ELb1ELi2ELi1ELi2ELi2ELb0EEENS1_21CollectiveEpilogueBwdISD_SE_SG_Li256ELb0ELb0ELi1EEENS1_25SingleTileBwdLPTSchedulerILb0ELi128ELb1EEEEEEEEEvNT_6ParamsE,"a",@progbits
	.sectionflags	@""
	.align	4
.nv.constant0._ZN7cutlass13device_kernelIN5flash11enable_sm90INS1_16FlashAttnBwdSm90INS1_25CollectiveMainloopBwdSm90ILi2ELi2ELi2EN4cute5tupleIJNS5_1CILi1EEES8_S8_EEENS6_IJNS7_ILi96EEENS7_ILi128EEENS7_ILi64EEEEEENS_10bfloat16_tEfNS_4arch4Sm90ELb1ELb0ELb1ELb0ELb1ELb1ELb0ELb1ELi2ELi1ELi2ELi2ELb0EEENS1_21CollectiveEpilogueBwdISD_SE_SG_Li256ELb0ELb0ELi1EEENS1_25SingleTileBwdLPTSchedulerILb0ELi128ELb1EEEEEEEEEvNT_6ParamsE:
	.zero		2944


//--------------------- .nv.constant0._ZN7cutlass13device_kernelIN5flash11enable_sm90INS1_16FlashAttnBwdSm90INS1_25CollectiveMainloopBwdSm90ILi2ELi2ELi2EN4cute5tupleIJNS5_1CILi1EEES8_S8_EEENS6_IJNS7_ILi96EEENS7_ILi128EEENS7_ILi64EEEEEENS_10bfloat16_tEfNS_4arch4Sm90ELb1ELb0ELb1ELb0ELb0ELb1ELb0ELb1ELi2ELi1ELi2ELi2ELb0EEENS1_24CollectiveEpilogueBwdGQAISD_fSG_Li256ELb0ELb0EEENS1_25SingleTileBwdLPTSchedulerILb0ELi128ELb0EEEEEEEEEvNT_6ParamsE --------------------------
	.section	.nv.constant0._ZN7cutlass13device_kernelIN5flash11enable_sm90INS1_16FlashAttnBwdSm90INS1_25CollectiveMainloopBwdSm90ILi2ELi2ELi2EN4cute5tupleIJNS5_1CILi1EEES8_S8_EEENS6_IJNS7_ILi96EEENS7_ILi128EEENS7_ILi64EEEEEENS_10bfloat16_tEfNS_4arch4Sm90ELb1ELb0ELb1ELb0ELb0ELb1ELb0ELb1ELi2ELi1ELi2ELi2ELb0EEENS1_24CollectiveEpilogueBwdGQAISD_fSG_Li256ELb0ELb0EEENS1_25SingleTileBwdLPTSchedulerILb0ELi128ELb0EEEEEEEEEvNT_6ParamsE,"a",@progbits
	.sectionflags	@""
	.align	4
.nv.constant0._ZN7cutlass13device_kernelIN5flash11enable_sm90INS1_16FlashAttnBwdSm90INS1_25CollectiveMainloopBwdSm90ILi2ELi2ELi2EN4cute5tupleIJNS5_1CILi1EEES8_S8_EEENS6_IJNS7_ILi96EEENS7_ILi128EEENS7_ILi64EEEEEENS_10bfloat16_tEfNS_4arch4Sm90ELb1ELb0ELb1ELb0ELb0ELb1ELb0ELb1ELi2ELi1ELi2ELi2ELb0EEENS1_24CollectiveEpilogueBwdGQAISD_fSG_Li256ELb0ELb0EEENS1_25SingleTileBwdLPTSchedulerILb0ELi128ELb0EEEEEEEEEvNT_6ParamsE:
	.zero		2432


//--------------------- .nv.constant0._ZN7cutlass13device_kernelIN5flash11enable_sm90INS1_16FlashAttnBwdSm90INS1_25CollectiveMainloopBwdSm90ILi2ELi2ELi2EN4cute5tupleIJNS5_1CILi1EEES8_S8_EEENS6_IJNS7_ILi96EEENS7_ILi128EEENS7_ILi64EEEEEENS_10bfloat16_tEfNS_4arch4Sm90ELb1ELb0ELb1ELb0ELb1ELb1ELb0ELb1ELi2ELi1ELi2ELi2ELb0EEENS1_24CollectiveEpilogueBwdGQAISD_fSG_Li256ELb0ELb1EEENS1_25SingleTileBwdLPTSchedulerILb0ELi128ELb1EEEEEEEEEvNT_6ParamsE --------------------------
	.section	.nv.constant0._ZN7cutlass13device_kernelIN5flash11enable_sm90INS1_16FlashAttnBwdSm90INS1_25CollectiveMainloopBwdSm90ILi2ELi2ELi2EN4cute5tupleIJNS5_1CILi1EEES8_S8_EEENS6_IJNS7_ILi96EEENS7_ILi128EEENS7_ILi64EEEEEENS_10bfloat16_tEfNS_4arch4Sm90ELb1ELb0ELb1ELb0ELb1ELb1ELb0ELb1ELi2ELi1ELi2ELi2ELb0EEENS1_24CollectiveEpilogueBwdGQAISD_fSG_Li256ELb0ELb1EEENS1_25SingleTileBwdLPTSchedulerILb0ELi128ELb1EEEEEEEEEvNT_6ParamsE,"a",@progbits
	.sectionflags	@""
	.align	4
.nv.constant0._ZN7cutlass13device_kernelIN5flash11enable_sm90INS1_16FlashAttnBwdSm90INS1_25CollectiveMainloopBwdSm90ILi2ELi2ELi2EN4cute5tupleIJNS5_1CILi1EEES8_S8_EEENS6_IJNS7_ILi96EEENS7_ILi128EEENS7_ILi64EEEEEENS_10bfloat16_tEfNS_4arch4Sm90ELb1ELb0ELb1ELb0ELb1ELb1ELb0ELb1ELi2ELi1ELi2ELi2ELb0EEENS1_24CollectiveEpilogueBwdGQAISD_fSG_Li256ELb0ELb1EEENS1_25SingleTileBwdLPTSchedulerILb0ELi128ELb1EEEEEEEEEvNT_6ParamsE:
	.zero		2432


//--------------------- .nv.constant0._ZN7cutlass13device_kernelIN5flash22FlashAttnBwdPreprocessIN4cute5tupleIJNS3_1CILi96EEENS5_ILi64EEEEEENS_10bfloat16_tEfNS_4arch4Sm90ELb1ELb0EEEEEvNT_6ParamsE --------------------------
	.section	.nv.constant0._ZN7cutlass13device_kernelIN5flash22FlashAttnBwdPreprocessIN4cute5tupleIJNS3_1CILi96EEENS5_ILi64EEEEEENS_10bfloat16_tEfNS_4arch4Sm90ELb1ELb0EEEEEvNT_6ParamsE,"a",@progbits
	.sectionflags	@""
	.align	4
.nv.constant0._ZN7cutlass13device_kernelIN5flash22FlashAttnBwdPreprocessIN4cute5tupleIJNS3_1CILi96EEENS5_ILi64EEEEEENS_10bfloat16_tEfNS_4arch4Sm90ELb1ELb0EEEEEvNT_6ParamsE:
	.zero		768


//--------------------- .nv.constant0._ZN7cutlass13device_kernelIN5flash11enable_sm90INS1_16FlashAttnBwdSm90INS1_25CollectiveMainloopBwdSm90ILi2ELi2ELi2EN4cute5tupleIJNS5_1CILi1EEES8_S8_EEENS6_IJNS7_ILi96EEENS7_ILi128EEENS7_ILi64EEEEEENS_10bfloat16_tEfNS_4arch4Sm90ELb1ELb0ELb1ELb1ELb0ELb1ELb0ELb1ELi2ELi1ELi2ELi2ELb0EEENS1_21CollectiveEpilogueBwdISD_SE_SG_Li256ELb1ELb0ELi1EEENS1_25SingleTileBwdLPTSchedulerILb1ELi128ELb0EEEEEEEEEvNT_6ParamsE --------------------------
	.section	.nv.constant0._ZN7cutlass13device_kernelIN5flash11enable_sm90INS1_16FlashAttnBwdSm90INS1_25CollectiveMainloopBwdSm90ILi2ELi2ELi2EN4cute5tupleIJNS5_1CILi1EEES8_S8_EEENS6_IJNS7_ILi96EEENS7_ILi128EEENS7_ILi64EEEEEENS_10bfloat16_tEfNS_4arch4Sm90ELb1ELb0ELb1ELb1ELb0ELb1ELb0ELb1ELi2ELi1ELi2ELi2ELb0EEENS1_21CollectiveEpilogueBwdISD_SE_SG_Li256ELb1ELb0ELi1EEENS1_25SingleTileBwdLPTSchedulerILb1ELi128ELb0EEEEEEEEEvNT_6ParamsE,"a",@progbits
	.sectionflags	@""
	.align	4
.nv.constant0._ZN7cutlass13device_kernelIN5flash11enable_sm90INS1_16FlashAttnBwdSm90INS1_25CollectiveMainloopBwdSm90ILi2ELi2ELi2EN4cute5tupleIJNS5_1CILi1EEES8_S8_EEENS6_IJNS7_ILi96EEENS7_ILi128EEENS7_ILi64EEEEEENS_10bfloat16_tEfNS_4arch4Sm90ELb1ELb0ELb1ELb1ELb0ELb1ELb0ELb1ELi2ELi1ELi2ELi2ELb0EEENS1_21CollectiveEpilogueBwdISD_SE_SG_Li256ELb1ELb0ELi1EEENS1_25SingleTileBwdLPTSchedulerILb1ELi128ELb0EEEEEEEEEvNT_6ParamsE:
	.zero		2304


//--------------------- .nv.constant0._ZN7cutlass13device_kernelIN5flash11enable_sm90INS1_16FlashAttnBwdSm90INS1_25CollectiveMainloopBwdSm90ILi2ELi2ELi2EN4cute5tupleIJNS5_1CILi1EEES8_S8_EEENS6_IJNS7_ILi96EEENS7_ILi128EEENS7_ILi64EEEEEENS_10bfloat16_tEfNS_4arch4Sm90ELb1ELb0ELb1ELb1ELb1ELb1ELb0ELb1ELi2ELi1ELi2ELi2ELb0EEENS1_21CollectiveEpilogueBwdISD_SE_SG_Li256ELb1ELb0ELi1EEENS1_25SingleTileBwdLPTSchedulerILb1ELi128ELb1EEEEEEEEEvNT_6ParamsE --------------------------
	.section	.nv.constant0._ZN7cutlass13device_kernelIN5flash11enable_sm90INS1_16FlashAttnBwdSm90INS1_25CollectiveMainloopBwdSm90ILi2ELi2ELi2EN4cute5tupleIJNS5_1CILi1EEES8_S8_EEENS6_IJNS7_ILi96EEENS7_ILi128EEENS7_ILi64EEEEEENS_10bfloat16_tEfNS_4arch4Sm90ELb1ELb0ELb1ELb1ELb1ELb1ELb0ELb1ELi2ELi1ELi2ELi2ELb0EEENS1_21CollectiveEpilogueBwdISD_SE_SG_Li256ELb1ELb0ELi1EEENS1_25SingleTileBwdLPTSchedulerILb1ELi128ELb1EEEEEEEEEvNT_6ParamsE,"a",@progbits
	.sectionflags	@""
	.align	4
.nv.constant0._ZN7cutlass13device_kernelIN5flash11enable_sm90INS1_16FlashAttnBwdSm90INS1_25CollectiveMainloopBwdSm90ILi2ELi2ELi2EN4cute5tupleIJNS5_1CILi1EEES8_S8_EEENS6_IJNS7_ILi96EEENS7_ILi128EEENS7_ILi64EEEEEENS_10bfloat16_tEfNS_4arch4Sm90ELb1ELb0ELb1ELb1ELb1ELb1ELb0ELb1ELi2ELi1ELi2ELi2ELb0EEENS1_21CollectiveEpilogueBwdISD_SE_SG_Li256ELb1ELb0ELi1EEENS1_25SingleTileBwdLPTSchedulerILb1ELi128ELb1EEEEEEEEEvNT_6ParamsE:
	.zero		2304


//--------------------- .nv.constant0._ZN7cutlass13device_kernelIN5flash11enable_sm90INS1_16FlashAttnBwdSm90INS1_25CollectiveMainloopBwdSm90ILi2ELi2ELi2EN4cute5tupleIJNS5_1CILi1EEES8_S8_EEENS6_IJNS7_ILi96EEENS7_ILi128EEENS7_ILi64EEEEEENS_10bfloat16_tEfNS_4arch4Sm90ELb1ELb0ELb1ELb1ELb0ELb1ELb0ELb1ELi2ELi1ELi2ELi2ELb0EEENS1_24CollectiveEpilogueBwdGQAISD_fSG_Li256ELb1ELb0EEENS1_25SingleTileBwdLPTSchedulerILb1ELi128ELb0EEEEEEEEEvNT_6ParamsE --------------------------
	.section	.nv.constant0._ZN7cutlass13device_kernelIN5flash11enable_sm90INS1_16FlashAttnBwdSm90INS1_25CollectiveMainloopBwdSm90ILi2ELi2ELi2EN4cute5tupleIJNS5_1CILi1EEES8_S8_EEENS6_IJNS7_ILi96EEENS7_ILi128EEENS7_ILi64EEEEEENS_10bfloat16_tEfNS_4arch4Sm90ELb1ELb0ELb1ELb1ELb0ELb1ELb0ELb1ELi2ELi1ELi2ELi2ELb0EEENS1_24CollectiveEpilogueBwdGQAISD_fSG_Li256ELb1ELb0EEENS1_25SingleTileBwdLPTSchedulerILb1ELi128ELb0EEEEEEEEEvNT_6ParamsE,"a",@progbits
	.sectionflags	@""
	.align	4
.nv.constant0._ZN7cutlass13device_kernelIN5flash11enable_sm90INS1_16FlashAttnBwdSm90INS1_25CollectiveMainloopBwdSm90ILi2ELi2ELi2EN4cute5tupleIJNS5_1CILi1EEES8_S8_EEENS6_IJNS7_ILi96EEENS7_ILi128EEENS7_ILi64EEEEEENS_10bfloat16_tEfNS_4arch4Sm90ELb1ELb0ELb1ELb1ELb0ELb1ELb0ELb1ELi2ELi1ELi2ELi2ELb0EEENS1_24CollectiveEpilogueBwdGQAISD_fSG_Li256ELb1ELb0EEENS1_25SingleTileBwdLPTSchedulerILb1ELi128ELb0EEEEEEEEEvNT_6ParamsE:
	.zero		2432


//--------------------- .nv.constant0._ZN7cutlass13device_kernelIN5flash32FlashAttnBwdPostprocessConvertdQIN4cute5tupleIJNS3_1CILi96EEENS5_ILi64EEEEEENS_10bfloat16_tEfNS_4arch4Sm90ELi256ENS3_8TiledMMAINS3_8MMA_AtomIJNS3_4SM904GMMA27MMA_64x16x16_F32BF16BF16_SSILNSF_5MajorE1ELSH_0ELNSF_7ScaleInE1ELSI_1EEEEEENS3_6LayoutINS4_IJNS5_ILi1EEENS5_ILi2EEESM_EEENS4_IJNS5_ILi0EEESM_SP_EEEEENS4_IJNS3_10UnderscoreESS_SS_EEEEELb1EEEEEvNT_6ParamsE --------------------------
	.section	.nv.constant0._ZN7cutlass13device_kernelIN5flash32FlashAttnBwdPostprocessConvertdQIN4cute5tupleIJNS3_1CILi96EEENS5_ILi64EEEEEENS_10bfloat16_tEfNS_4arch4Sm90ELi256ENS3_8TiledMMAINS3_8MMA_AtomIJNS3_4SM904GMMA27MMA_64x16x16_F32BF16BF16_SSILNSF_5MajorE1ELSH_0ELNSF_7ScaleInE1ELSI_1EEEEEENS3_6LayoutINS4_IJNS5_ILi1EEENS5_ILi2EEESM_EEENS4_IJNS5_ILi0EEESM_SP_EEEEENS4_IJNS3_10UnderscoreESS_SS_EEEEELb1EEEEEvNT_6ParamsE,"a",@progbits
	.sectionflags	@""
	.align	4
.nv.constant0._ZN7cutlass13device_kernelIN5flash32FlashAttnBwdPostprocessConvertdQIN4cute5tupleIJNS3_1CILi96EEENS5_ILi64EEEEEENS_10bfloat16_tEfNS_4arch4Sm90ELi256ENS3_8TiledMMAINS3_8MMA_AtomIJNS3_4SM904GMMA27MMA_64x16x16_F32BF16BF16_SSILNSF_5MajorE1ELSH_0ELNSF_7ScaleInE1ELSI_1EEEEEENS3_6LayoutINS4_IJNS5_ILi1EEENS5_ILi2EEESM_EEENS4_IJNS5_ILi0EEESM_SP_EEEEENS4_IJNS3_10UnderscoreESS_SS_EEEEELb1EEEEEvNT_6ParamsE:
	.zero		640


//--------------------- .nv.constant0._ZN7cutlass13device_kernelIN5flash11enable_sm90INS1_16FlashAttnBwdSm90INS1_25CollectiveMainloopBwdSm90ILi2ELi2ELi2EN4cute5tupleIJNS5_1CILi1EEES8_S8_EEENS6_IJNS7_ILi96EEENS7_ILi128EEENS7_ILi64EEEEEENS_10bfloat16_tEfNS_4arch4Sm90ELb1ELb0ELb1ELb1ELb1ELb1ELb0ELb1ELi2ELi1ELi2ELi2ELb0EEENS1_24CollectiveEpilogueBwdGQAISD_fSG_Li256ELb1ELb1EEENS1_25SingleTileBwdLPTSchedulerILb1ELi128ELb1EEEEEEEEEvNT_6ParamsE --------------------------
	.section	.nv.constant0._ZN7cutlass13device_kernelIN5flash11enable_sm90INS1_16FlashAttnBwdSm90INS1_25CollectiveMainloopBwdSm90ILi2ELi2ELi2EN4cute5tupleIJNS5_1CILi1EEES8_S8_EEENS6_IJNS7_ILi96EEENS7_ILi128EEENS7_ILi64EEEEEENS_10bfloat16_tEfNS_4arch4Sm90ELb1ELb0ELb1ELb1ELb1ELb1ELb0ELb1ELi2ELi1ELi2ELi2ELb0EEENS1_24CollectiveEpilogueBwdGQAISD_fSG_Li256ELb1ELb1EEENS1_25SingleTileBwdLPTSchedulerILb1ELi128ELb1EEEEEEEEEvNT_6ParamsE,"a",@progbits
	.sectionflags	@""
	.align	4
.nv.constant0._ZN7cutlass13device_kernelIN5flash11enable_sm90INS1_16FlashAttnBwdSm90INS1_25CollectiveMainloopBwdSm90ILi2ELi2ELi2EN4cute5tupleIJNS5_1CILi1EEES8_S8_EEENS6_IJNS7_ILi96EEENS7_ILi128EEENS7_ILi64EEEEEENS_10bfloat16_tEfNS_4arch4Sm90ELb1ELb0ELb1ELb1ELb1ELb1ELb0ELb1ELi2ELi1ELi2ELi2ELb0EEENS1_24CollectiveEpilogueBwdGQAISD_fSG_Li256ELb1ELb1EEENS1_25SingleTileBwdLPTSchedulerILb1ELi128ELb1EEEEEEEEEvNT_6ParamsE:
	.zero		2432


//--------------------- .nv.constant0._ZN7cutlass13device_kernelIN5flash22FlashAttnBwdPreprocessIN4cute5tupleIJNS3_1CILi96EEENS5_ILi64EEEEEENS_10bfloat16_tEfNS_4arch4Sm90ELb1ELb1EEEEEvNT_6ParamsE --------------------------
	.section	.nv.constant0._ZN7cutlass13device_kernelIN5flash22FlashAttnBwdPreprocessIN4cute5tupleIJNS3_1CILi96EEENS5_ILi64EEEEEENS_10bfloat16_tEfNS_4arch4Sm90ELb1ELb1EEEEEvNT_6ParamsE,"a",@progbits
	.sectionflags	@""
	.align	4
.nv.constant0._ZN7cutlass13device_kernelIN5flash22FlashAttnBwdPreprocessIN4cute5tupleIJNS3_1CILi96EEENS5_ILi64EEEEEENS_10bfloat16_tEfNS_4arch4Sm90ELb1ELb1EEEEEvNT_6ParamsE:
	.zero		768


//--------------------- .nv.constant0._ZN7cutlass13device_kernelIN5flash11enable_sm90INS1_16FlashAttnBwdSm90INS1_25CollectiveMainloopBwdSm90ILi2ELi2ELi2EN4cute5tupleIJNS5_1CILi1EEES8_S8_EEENS6_IJNS7_ILi128EEESA_NS7_ILi64EEEEEENS_10bfloat16_tEfNS_4arch4Sm90ELb0ELb0ELb0ELb0ELb0ELb1ELb0ELb0ELi2ELi1ELi2ELi2ELb0EEENS1_21CollectiveEpilogueBwdISC_SD_SF_Li256ELb0ELb0ELi1EEENS1_19SingleTileSchedulerILb0ELb0ELb0ELi128EEEEEEEEEvNT_6ParamsE --------------------------
	.section	.nv.constant0._ZN7cutlass13device_kernelIN5flash11enable_sm90INS1_16FlashAttnBwdSm90INS1_25CollectiveMainloopBwdSm90ILi2ELi2ELi2EN4cute5tupleIJNS5_1CILi1EEES8_S8_EEENS6_IJNS7_ILi128EEESA_NS7_ILi64EEEEEENS_10bfloat16_tEfNS_4arch4Sm90ELb0ELb0ELb0ELb0ELb0ELb1ELb0ELb0ELi2ELi1ELi2ELi2ELb0EEENS1_21CollectiveEpilogueBwdISC_SD_SF_Li256ELb0ELb0ELi1EEENS1_19SingleTileSchedulerILb0ELb0ELb0ELi128EEEEEEEEEvNT_6ParamsE,"a",@progbits
	.sectionflags	@""
	.align	4
.nv.constant0._ZN7cutlass13device_kernelIN5flash11enable_sm90INS1_16FlashAttnBwdSm90INS1_25CollectiveMainloopBwdSm90ILi2ELi2ELi2EN4cute5tupleIJNS5_1CILi1EEES8_S8_EEENS6_IJNS7_ILi128EEESA_NS7_ILi64EEEEEENS_10bfloat16_tEfNS_4arch4Sm90ELb0ELb0ELb0ELb0ELb0ELb1ELb0ELb0ELi2ELi1ELi2ELi2ELb0EEENS1_21CollectiveEpilogueBwdISC_SD_SF_Li256ELb0ELb0ELi1EEENS1_19SingleTileSchedulerILb0ELb0ELb0ELi128EEEEEEEEEvNT_6ParamsE:
	.zero		2944


//--------------------- .nv.constant0._ZN7cutlass13device_kernelIN5flash11enable_sm90INS1_16FlashAttnBwdSm90INS1_25CollectiveMainloopBwdSm90ILi2ELi2ELi2EN4cute5tupleIJNS5_1CILi1EEES8_S8_EEENS6_IJNS7_ILi128EEESA_NS7_ILi64EEEEEENS_10bfloat16_tEfNS_4arch4Sm90ELb0ELb0ELb0ELb0ELb1ELb1ELb0ELb0ELi2ELi1ELi2ELi2ELb0EEENS1_21CollectiveEpilogueBwdISC_SD_SF_Li256ELb0ELb0ELi1EEENS1_19SingleTileSchedulerILb0ELb0ELb0ELi128EEEEEEEEEvNT_6ParamsE --------------------------
	.section	.nv.constant0._ZN7cutlass13device_kernelIN5flash11enable_sm90INS1_16FlashAttnBwdSm90INS1_25CollectiveMainloopBwdSm90ILi2ELi2ELi2EN4cute5tupleIJNS5_1CILi1EEES8_S8_EEENS6_IJNS7_ILi128EEESA_NS7_ILi64EEEEEENS_10bfloat16_tEfNS_4arch4Sm90ELb0ELb0ELb0ELb0ELb1ELb1ELb0ELb0ELi2ELi1ELi2ELi2ELb0EEENS1_21CollectiveEpilogueBwdISC_SD_SF_Li256ELb0ELb0ELi1EEENS1_19SingleTileSchedulerILb0ELb0ELb0ELi128EEEEEEEEEvNT_6ParamsE,"a",@progbits
	.sectionflags	@""
	.align	4
.nv.constant0._ZN7cutlass13device_kernelIN5flash11enable_sm90INS1_16FlashAttnBwdSm90INS1_25CollectiveMainloopBwdSm90ILi2ELi2ELi2EN4cute5tupleIJNS5_1CILi1EEES8_S8_EEENS6_IJNS7_ILi128EEESA_NS7_ILi64EEEEEENS_10bfloat16_tEfNS_4arch4Sm90ELb0ELb0ELb0ELb0ELb1ELb1ELb0ELb0ELi2ELi1ELi2ELi2ELb0EEENS1_21CollectiveEpilogueBwdISC_SD_SF_Li256ELb0ELb0ELi1EEENS1_19SingleTileSchedulerILb0ELb0ELb0ELi128EEEEEEEEEvNT_6ParamsE:
	.zero		2944


//--------------------- .nv.constant0._ZN7cutlass13device_kernelIN5flash11enable_sm90INS1_16FlashAttnBwdSm90INS1_25CollectiveMainloopBwdSm90ILi2ELi2ELi2EN4cute5tupleIJNS5_1CILi1EEES8_S8_EEENS6_IJNS7_ILi128EEESA_NS7_ILi64EEEEEENS_10bfloat16_tEfNS_4arch4Sm90ELb0ELb0ELb0ELb0ELb0ELb1ELb0ELb0ELi2ELi1ELi2ELi2ELb0EEENS1_24CollectiveEpilogueBwdGQAISC_fSF_Li256ELb0ELb0EEENS1_19SingleTileSchedulerILb0ELb0ELb0ELi128EEEEEEEEEvNT_6ParamsE --------------------------
	.section	.nv.constant0._ZN7cutlass13device_kernelIN5flash11enable_sm90INS1_16FlashAttnBwdSm90INS1_25CollectiveMainloopBwdSm90ILi2ELi2ELi2EN4cute5tupleIJNS5_1CILi1EEES8_S8_EEENS6_IJNS7_ILi128EEESA_NS7_ILi64EEEEEENS_10bfloat16_tEfNS_4arch4Sm90ELb0ELb0ELb0ELb0ELb0ELb1ELb0ELb0ELi2ELi1ELi2ELi2ELb0EEENS1_24CollectiveEpilogueBwdGQAISC_fSF_Li256ELb0ELb0EEENS1_19SingleTileSchedulerILb0ELb0ELb0ELi128EEEEEEEEEvNT_6ParamsE,"a",@progbits
	.sectionflags	@""
	.align	4
.nv.constant0._ZN7cutlass13device_kernelIN5flash11enable_sm90INS1_16FlashAttnBwdSm90INS1_25CollectiveMainloopBwdSm90ILi2ELi2ELi2EN4cute5tupleIJNS5_1CILi1EEES8_S8_EEENS6_IJNS7_ILi128EEESA_NS7_ILi64EEEEEENS_10bfloat16_tEfNS_4arch4Sm90ELb0ELb0ELb0ELb0ELb0ELb1ELb0ELb0ELi2ELi1ELi2ELi2ELb0EEENS1_24CollectiveEpilogueBwdGQAISC_fSF_Li256ELb0ELb0EEENS1_19SingleTileSchedulerILb0ELb0ELb0ELi128EEEEEEEEEvNT_6ParamsE:
	.zero		2304


//--------------------- .nv.constant0._ZN7cutlass13device_kernelIN5flash11enable_sm90INS1_16FlashAttnBwdSm90INS1_25CollectiveMainloopBwdSm90ILi2ELi2ELi2EN4cute5tupleIJNS5_1CILi1EEES8_S8_EEENS6_IJNS7_ILi128EEESA_NS7_ILi64EEEEEENS_10bfloat16_tEfNS_4arch4Sm90ELb0ELb0ELb0ELb0ELb1ELb1ELb0ELb0ELi2ELi1ELi2ELi2ELb0EEENS1_24CollectiveEpilogueBwdGQAISC_fSF_Li256ELb0ELb1EEENS1_19SingleTileSchedulerILb0ELb0ELb0ELi128EEEEEEEEEvNT_6ParamsE --------------------------
	.section	.nv.constant0._ZN7cutlass13device_kernelIN5flash11enable_sm90INS1_16FlashAttnBwdSm90INS1_25CollectiveMainloopBwdSm90ILi2ELi2ELi2EN4cute5tupleIJNS5_1CILi1EEES8_S8_EEENS6_IJNS7_ILi128EEESA_NS7_ILi64EEEEEENS_10bfloat16_tEfNS_4arch4Sm90ELb0ELb0ELb0ELb0ELb1ELb1ELb0ELb0ELi2ELi1ELi2ELi2ELb0EEENS1_24CollectiveEpilogueBwdGQAISC_fSF_Li256ELb0ELb1EEENS1_19SingleTileSchedulerILb0ELb0ELb0ELi128EEEEEEEEEvNT_6ParamsE,"a",@progbits
	.sectionflags	@""
	.align	4
.nv.constant0._ZN7cutlass13device_kernelIN5flash11enable_sm90INS1_16FlashAttnBwdSm90INS1_25CollectiveMainloopBwdSm90ILi2ELi2ELi2EN4cute5tupleIJNS5_1CILi1EEES8_S8_EEENS6_IJNS7_ILi128EEESA_NS7_ILi64EEEEEENS_10bfloat16_tEfNS_4arch4Sm90ELb0ELb0ELb0ELb0ELb1ELb1ELb0ELb0ELi2ELi1ELi2ELi2ELb0EEENS1_24CollectiveEpilogueBwdGQAISC_fSF_Li256ELb0ELb1EEENS1_19SingleTileSchedulerILb0ELb0ELb0ELi128EEEEEEEEEvNT_6ParamsE:
	.zero		2304


//--------------------- .nv.constant0._ZN7cutlass13device_kernelIN5flash11enable_sm90INS1_16FlashAttnBwdSm90INS1_25CollectiveMainloopBwdSm90ILi2ELi2ELi2EN4cute5tupleIJNS5_1CILi1EEES8_S8_EEENS6_IJNS7_ILi128EEESA_NS7_ILi64EEEEEENS_10bfloat16_tEfNS_4arch4Sm90ELb0ELb0ELb0ELb1ELb0ELb1ELb0ELb0ELi2ELi1ELi2ELi2ELb0EEENS1_21CollectiveEpilogueBwdISC_SD_SF_Li256ELb1ELb0ELi1EEENS1_19SingleTileSchedulerILb1ELb0ELb0ELi128EEEEEEEEEvNT_6ParamsE --------------------------
	.section	.nv.constant0._ZN7cutlass13device_kernelIN5flash11enable_sm90INS1_16FlashAttnBwdSm90INS1_25CollectiveMainloopBwdSm90ILi2ELi2ELi2EN4cute5tupleIJNS5_1CILi1EEES8_S8_EEENS6_IJNS7_ILi128EEESA_NS7_ILi64EEEEEENS_10bfloat16_tEfNS_4arch4Sm90ELb0ELb0ELb0ELb1ELb0ELb1ELb0ELb0ELi2ELi1ELi2ELi2ELb0EEENS1_21CollectiveEpilogueBwdISC_SD_SF_Li256ELb1ELb0ELi1EEENS1_19SingleTileSchedulerILb1ELb0ELb0ELi128EEEEEEEEEvNT_6ParamsE,"a",@progbits
	.sectionflags	@""
	.align	4
.nv.constant0._ZN7cutlass13device_kernelIN5flash11enable_sm90INS1_16FlashAttnBwdSm90INS1_25CollectiveMainloopBwdSm90ILi2ELi2ELi2EN4cute5tupleIJNS5_1CILi1EEES8_S8_EEENS6_IJNS7_ILi128EEESA_NS7_ILi64EEEEEENS_10bfloat16_tEfNS_4arch4Sm90ELb0ELb0ELb0ELb1ELb0ELb1ELb0ELb0ELi2ELi1ELi2ELi2ELb0EEENS1_21CollectiveEpilogueBwdISC_SD_SF_Li256ELb1ELb0ELi1EEENS1_19SingleTileSchedulerILb1ELb0ELb0ELi128EEEEEEEEEvNT_6ParamsE:
	.zero		2304


//--------------------- .nv.constant0._ZN7cutlass13device_kernelIN5flash11enable_sm90INS1_16FlashAttnBwdSm90INS1_25CollectiveMainloopBwdSm90ILi2ELi2ELi2EN4cute5tupleIJNS5_1CILi1EEES8_S8_EEENS6_IJNS7_ILi128EEESA_NS7_ILi64EEEEEENS_10bfloat16_tEfNS_4arch4Sm90ELb0ELb0ELb0ELb1ELb1ELb1ELb0ELb0ELi2ELi1ELi2ELi2ELb0EEENS1_21CollectiveEpilogueBwdISC_SD_SF_Li256ELb1ELb0ELi1EEENS1_19SingleTileSchedulerILb1ELb0ELb0ELi128EEEEEEEEEvNT_6ParamsE --------------------------
	.section	.nv.constant0._ZN7cutlass13device_kernelIN5flash11enable_sm90INS1_16FlashAttnBwdSm90INS1_25CollectiveMainloopBwdSm90ILi2ELi2ELi2EN4cute5tupleIJNS5_1CILi1EEES8_S8_EEENS6_IJNS7_ILi128EEESA_NS7_ILi64EEEEEENS_10bfloat16_tEfNS_4arch4Sm90ELb0ELb0ELb0ELb1ELb1ELb1ELb0ELb0ELi2ELi1ELi2ELi2ELb0EEENS1_21CollectiveEpilogueBwdISC_SD_SF_Li256ELb1ELb0ELi1EEENS1_19SingleTileSchedulerILb1ELb0ELb0ELi128EEEEEEEEEvNT_6ParamsE,"a",@progbits
	.sectionflags	@""
	.align	4
.nv.constant0._ZN7cutlass13device_kernelIN5flash11enable_sm90INS1_16FlashAttnBwdSm90INS1_25CollectiveMainloopBwdSm90ILi2ELi2ELi2EN4cute5tupleIJNS5_1CILi1EEES8_S8_EEENS6_IJNS7_ILi128EEESA_NS7_ILi64EEEEEENS_10bfloat16_tEfNS_4arch4Sm90ELb0ELb0ELb0ELb1ELb1ELb1ELb0ELb0ELi2ELi1ELi2ELi2ELb0EEENS1_21CollectiveEpilogueBwdISC_SD_SF_Li256ELb1ELb0ELi1EEENS1_19SingleTileSchedulerILb1ELb0ELb0ELi128EEEEEEEEEvNT_6ParamsE:
	.zero		2304


//--------------------- .nv.constant0._ZN7cutlass13device_kernelIN5flash11enable_sm90INS1_16FlashAttnBwdSm90INS1_25CollectiveMainloopBwdSm90ILi2ELi2ELi2EN4cute5tupleIJNS5_1CILi1EEES8_S8_EEENS6_IJNS7_ILi128EEESA_NS7_ILi64EEEEEENS_10bfloat16_tEfNS_4arch4Sm90ELb0ELb0ELb0ELb1ELb0ELb1ELb0ELb0ELi2ELi1ELi2ELi2ELb0EEENS1_24CollectiveEpilogueBwdGQAISC_fSF_Li256ELb1ELb0EEENS1_19SingleTileSchedulerILb1ELb0ELb0ELi128EEEEEEEEEvNT_6ParamsE --------------------------
	.section	.nv.constant0._ZN7cutlass13device_kernelIN5flash11enable_sm90INS1_16FlashAttnBwdSm90INS1_25CollectiveMainloopBwdSm90ILi2ELi2ELi2EN4cute5tupleIJNS5_1CILi1EEES8_S8_EEENS6_IJNS7_ILi128EEESA_NS7_ILi64EEEEEENS_10bfloat16_tEfNS_4arch4Sm90ELb0ELb0ELb0ELb1ELb0ELb1ELb0ELb0ELi2ELi1ELi2ELi2ELb0EEENS1_24CollectiveEpilogueBwdGQAISC_fSF_Li256ELb1ELb0EEENS1_19SingleTileSchedulerILb1ELb0ELb0ELi128EEEEEEEEEvNT_6ParamsE,"a",@progbits
	.sectionflags	@""
	.align	4
.nv.constant0._ZN7cutlass13device_kernelIN5flash11enable_sm90INS1_16FlashAttnBwdSm90INS1_25CollectiveMainloopBwdSm90ILi2ELi2ELi2EN4cute5tupleIJNS5_1CILi1EEES8_S8_EEENS6_IJNS7_ILi128EEESA_NS7_ILi64EEEEEENS_10bfloat16_tEfNS_4arch4Sm90ELb0ELb0ELb0ELb1ELb0ELb1ELb0ELb0ELi2ELi1ELi2ELi2ELb0EEENS1_24CollectiveEpilogueBwdGQAISC_fSF_Li256ELb1ELb0EEENS1_19SingleTileSchedulerILb1ELb0ELb0ELi128EEEEEEEEEvNT_6ParamsE:
	.zero		2304


//--------------------- .nv.constant0._ZN7cutlass13device_kernelIN5flash11enable_sm90INS1_16FlashAttnBwdSm90INS1_25CollectiveMainloopBwdSm90ILi2ELi2ELi2EN4cute5tupleIJNS5_1CILi1EEES8_S8_EEENS6_IJNS7_ILi128EEESA_NS7_ILi64EEEEEENS_10bfloat16_tEfNS_4arch4Sm90ELb0ELb0ELb0ELb1ELb1ELb1ELb0ELb0ELi2ELi1ELi2ELi2ELb0EEENS1_24CollectiveEpilogueBwdGQAISC_fSF_Li256ELb1ELb1EEENS1_19SingleTileSchedulerILb1ELb0ELb0ELi128EEEEEEEEEvNT_6ParamsE --------------------------
	.section	.nv.constant0._ZN7cutlass13device_kernelIN5flash11enable_sm90INS1_16FlashAttnBwdSm90INS1_25CollectiveMainloopBwdSm90ILi2ELi2ELi2EN4cute5tupleIJNS5_1CILi1EEES8_S8_EEENS6_IJNS7_ILi128EEESA_NS7_ILi64EEEEEENS_10bfloat16_tEfNS_4arch4Sm90ELb0ELb0ELb0ELb1ELb1ELb1ELb0ELb0ELi2ELi1ELi2ELi2ELb0EEENS1_24CollectiveEpilogueBwdGQAISC_fSF_Li256ELb1ELb1EEENS1_19SingleTileSchedulerILb1ELb0ELb0ELi128EEEEEEEEEvNT_6ParamsE,"a",@progbits
	.sectionflags	@""
	.align	4
.nv.constant0._ZN7cutlass13device_kernelIN5flash11enable_sm90INS1_16FlashAttnBwdSm90INS1_25CollectiveMainloopBwdSm90ILi2ELi2ELi2EN4cute5tupleIJNS5_1CILi1EEES8_S8_EEENS6_IJNS7_ILi128EEESA_NS7_ILi64EEEEEENS_10bfloat16_tEfNS_4arch4Sm90ELb0ELb0ELb0ELb1ELb1ELb1ELb0ELb0ELi2ELi1ELi2ELi2ELb0EEENS1_24CollectiveEpilogueBwdGQAISC_fSF_Li256ELb1ELb1EEENS1_19SingleTileSchedulerILb1ELb0ELb0ELi128EEEEEEEEEvNT_6ParamsE:
	.zero		2304


//--------------------- .nv.constant0._ZN7cutlass13device_kernelIN5flash11enable_sm90INS1_16FlashAttnBwdSm90INS1_25CollectiveMainloopBwdSm90ILi2ELi2ELi2EN4cute5tupleIJNS5_1CILi1EEES8_S8_EEENS6_IJNS7_ILi128EEESA_NS7_ILi64EEEEEENS_10bfloat16_tEfNS_4arch4Sm90ELb0ELb1ELb0ELb0ELb0ELb1ELb0ELb0ELi2ELi1ELi2ELi2ELb0EEENS1_21CollectiveEpilogueBwdISC_SD_SF_Li256ELb0ELb0ELi1EEENS1_19SingleTileSchedulerILb0ELb0ELb0ELi128EEEEEEEEEvNT_6ParamsE --------------------------
	.section	.nv.constant0._ZN7cutlass13device_kernelIN5flash11enable_sm90INS1_16FlashAttnBwdSm90INS1_25CollectiveMainloopBwdSm90ILi2ELi2ELi2EN4cute5tupleIJNS5_1CILi1EEES8_S8_EEENS6_IJNS7_ILi128EEESA_NS7_ILi64EEEEEENS_10bfloat16_tEfNS_4arch4Sm90ELb0ELb1ELb0ELb0ELb0ELb1ELb0ELb0ELi2ELi1ELi2ELi2ELb0EEENS1_21CollectiveEpilogueBwdISC_SD_SF_Li256ELb0ELb0ELi1EEENS1_19SingleTileSchedulerILb0ELb0ELb0ELi128EEEEEEEEEvNT_6ParamsE,"a",@progbits
	.sectionflags	@""
	.align	4
.nv.constant0._ZN7cutlass13device_kernelIN5flash11enable_sm90INS1_16FlashAttnBwdSm90INS1_25CollectiveMainloopBwdSm90ILi2ELi2ELi2EN4cute5tupleIJNS5_1CILi1EEES8_S8_EEENS6_IJNS7_ILi128EEESA_NS7_ILi64EEEEEENS_10bfloat16_tEfNS_4arch4Sm90ELb0ELb1ELb0ELb0ELb0ELb1ELb0ELb0ELi2ELi1ELi2ELi2ELb0EEENS1_21CollectiveEpilogueBwdISC_SD_SF_Li256ELb0ELb0ELi1EEENS1_19SingleTileSchedulerILb0ELb0ELb0ELi128EEEEEEEEEvNT_6ParamsE:
	.zero		2944


//--------------------- .nv.constant0._ZN7cutlass13device_kernelIN5flash11enable_sm90INS1_16FlashAttnBwdSm90INS1_25CollectiveMainloopBwdSm90ILi2ELi2ELi2EN4cute5tupleIJNS5_1CILi1EEES8_S8_EEENS6_IJNS7_ILi128EEESA_NS7_ILi64EEEEEENS_10bfloat16_tEfNS_4arch4Sm90ELb0ELb1ELb0ELb0ELb1ELb1ELb0ELb0ELi2ELi1ELi2ELi2ELb0EEENS1_21CollectiveEpilogueBwdISC_SD_SF_Li256ELb0ELb0ELi1EEENS1_19SingleTileSchedulerILb0ELb0ELb0ELi128EEEEEEEEEvNT_6ParamsE --------------------------
	.section	.nv.constant0._ZN7cutlass13device_kernelIN5flash11enable_sm90INS1_16FlashAttnBwdSm90INS1_25CollectiveMainloopBwdSm90ILi2ELi2ELi2EN4cute5tupleIJNS5_1CILi1EEES8_S8_EEENS6_IJNS7_ILi128EEESA_NS7_ILi64EEEEEENS_10bfloat16_tEfNS_4arch4Sm90ELb0ELb1ELb0ELb0ELb1ELb1ELb0ELb0ELi2ELi1ELi2ELi2ELb0EEENS1_21CollectiveEpilogueBwdISC_SD_SF_Li256ELb0ELb0ELi1EEENS1_19SingleTileSchedulerILb0ELb0ELb0ELi128EEEEEEEEEvNT_6ParamsE,"a",@progbits
	.sectionflags	@""
	.align	4
.nv.constant0._ZN7cutlass13device_kernelIN5flash11enable_sm90INS1_16FlashAttnBwdSm90INS1_25CollectiveMainloopBwdSm90ILi2ELi2ELi2EN4cute5tupleIJNS5_1CILi1EEES8_S8_EEENS6_IJNS7_ILi128EEESA_NS7_ILi64EEEEEENS_10bfloat16_tEfNS_4arch4Sm90ELb0ELb1ELb0ELb0ELb1ELb1ELb0ELb0ELi2ELi1ELi2ELi2ELb0EEENS1_21CollectiveEpilogueBwdISC_SD_SF_Li256ELb0ELb0ELi1EEENS1_19SingleTileSchedulerILb0ELb0ELb0ELi128EEEEEEEEEvNT_6ParamsE:
	.zero		2944


//--------------------- .nv.constant0._ZN7cutlass13device_kernelIN5flash11enable_sm90INS1_16FlashAttnBwdSm90INS1_25CollectiveMainloopBwdSm90ILi2ELi2ELi2EN4cute5tupleIJNS5_1CILi1EEES8_S8_EEENS6_IJNS7_ILi128EEESA_NS7_ILi64EEEEEENS_10bfloat16_tEfNS_4arch4Sm90ELb0ELb1ELb0ELb0ELb0ELb1ELb0ELb0ELi2ELi1ELi2ELi2ELb0EEENS1_24CollectiveEpilogueBwdGQAISC_fSF_Li256ELb0ELb0EEENS1_19SingleTileSchedulerILb0ELb0ELb0ELi128EEEEEEEEEvNT_6ParamsE --------------------------
	.section	.nv.constant0._ZN7cutlass13device_kernelIN5flash11enable_sm90INS1_16FlashAttnBwdSm90INS1_25CollectiveMainloopBwdSm90ILi2ELi2ELi2EN4cute5tupleIJNS5_1CILi1EEES8_S8_EEENS6_IJNS7_ILi128EEESA_NS7_ILi64EEEEEENS_10bfloat16_tEfNS_4arch4Sm90ELb0ELb1ELb0ELb0ELb0ELb1ELb0ELb0ELi2ELi1ELi2ELi2ELb0EEENS1_24CollectiveEpilogueBwdGQAISC_fSF_Li256ELb0ELb0EEENS1_19SingleTileSchedulerILb0ELb0ELb0ELi128EEEEEEEEEvNT_6ParamsE,"a",@progbits
	.sectionflags	@""
	.align	4
.nv.constant0._ZN7cutlass13device_kernelIN5flash11enable_sm90INS1_16FlashAttnBwdSm90INS1_25CollectiveMainloopBwdSm90ILi2ELi2ELi2EN4cute5tupleIJNS5_1CILi1EEES8_S8_EEENS6_IJNS7_ILi128EEESA_NS7_ILi64EEEEEENS_10bfloat16_tEfNS_4arch4Sm90ELb0ELb1ELb0ELb0ELb0ELb1ELb0ELb0ELi2ELi1ELi2ELi2ELb0EEENS1_24CollectiveEpilogueBwdGQAISC_fSF_Li256ELb0ELb0EEENS1_19SingleTileSchedulerILb0ELb0ELb0ELi128EEEEEEEEEvNT_6ParamsE:
	.zero		2304


//--------------------- .nv.constant0._ZN7cutlass13device_kernelIN5flash11enable_sm90INS1_16FlashAttnBwdSm90INS1_25CollectiveMainloopBwdSm90ILi2ELi2ELi2EN4cute5tupleIJNS5_1CILi1EEES8_S8_EEENS6_IJNS7_ILi128EEESA_NS7_ILi64EEEEEENS_10bfloat16_tEfNS_4arch4Sm90ELb0ELb1ELb0ELb0ELb1ELb1ELb0ELb0ELi2ELi1ELi2ELi2ELb0EEENS1_24CollectiveEpilogueBwdGQAISC_fSF_Li256ELb0ELb1EEENS1_19SingleTileSchedulerILb0ELb0ELb0ELi128EEEEEEEEEvNT_6ParamsE --------------------------
	.section	.nv.constant0._ZN7cutlass13device_kernelIN5flash11enable_sm90INS1_16FlashAttnBwdSm90INS1_25CollectiveMainloopBwdSm90ILi2ELi2ELi2EN4cute5tupleIJNS5_1CILi1EEES8_S8_EEENS6_IJNS7_ILi128EEESA_NS7_ILi64EEEEEENS_10bfloat16_tEfNS_4arch4Sm90ELb0ELb1ELb0ELb0ELb1ELb1ELb0ELb0ELi2ELi1ELi2ELi2ELb0EEENS1_24CollectiveEpilogueBwdGQAISC_fSF_Li256ELb0ELb1EEENS1_19SingleTileSchedulerILb0ELb0ELb0ELi128EEEEEEEEEvNT_6ParamsE,"a",@progbits
	.sectionflags	@""
	.align	4
.nv.constant0._ZN7cutlass13device_kernelIN5flash11enable_sm90INS1_16FlashAttnBwdSm90INS1_25CollectiveMainloopBwdSm90ILi2ELi2ELi2EN4cute5tupleIJNS5_1CILi1EEES8_S8_EEENS6_IJNS7_ILi128EEESA_NS7_ILi64EEEEEENS_10bfloat16_tEfNS_4arch4Sm90ELb0ELb1ELb0ELb0ELb1ELb1ELb0ELb0ELi2ELi1ELi2ELi2ELb0EEENS1_24CollectiveEpilogueBwdGQAISC_fSF_Li256ELb0ELb1EEENS1_19SingleTileSchedulerILb0ELb0ELb0ELi128EEEEEEEEEvNT_6ParamsE:
	.zero		2304


//--------------------- .nv.constant0._ZN7cutlass13device_kernelIN5flash11enable_sm90INS1_16FlashAttnBwdSm90INS1_25CollectiveMainloopBwdSm90ILi2ELi2ELi2EN4cute5tupleIJNS5_1CILi1EEES8_S8_EEENS6_IJNS7_ILi128EEESA_NS7_ILi64EEEEEENS_10bfloat16_tEfNS_4arch4Sm90ELb0ELb1ELb0ELb1ELb0ELb1ELb0ELb0ELi2ELi1ELi2ELi2ELb0EEENS1_21CollectiveEpilogueBwdISC_SD_SF_Li256ELb1ELb0ELi1EEENS1_19SingleTileSchedulerILb1ELb0ELb0ELi128EEEEEEEEEvNT_6ParamsE --------------------------
	.section	.nv.constant0._ZN7cutlass13device_kernelIN5flash11enable_sm90INS1_16FlashAttnBwdSm90INS1_25CollectiveMainloopBwdSm90ILi2ELi2ELi2EN4cute5tupleIJNS5_1CILi1EEES8_S8_EEENS6_IJNS7_ILi128EEESA_NS7_ILi64EEEEEENS_10bfloat16_tEfNS_4arch4Sm90ELb0ELb1ELb0ELb1ELb0ELb1ELb0ELb0ELi2ELi1ELi2ELi2ELb0EEENS1_21CollectiveEpilogueBwdISC_SD_SF_Li256ELb1ELb0ELi1EEENS1_19SingleTileSchedulerILb1ELb0ELb0ELi128EEEEEEEEEvNT_6ParamsE,"a",@progbits
	.sectionflags	@""
	.align	4
.nv.constant0._ZN7cutlass13device_kernelIN5flash11enable_sm90INS1_16FlashAttnBwdSm90INS1_25CollectiveMainloopBwdSm90ILi2ELi2ELi2EN4cute5tupleIJNS5_1CILi1EEES8_S8_EEENS6_IJNS7_ILi128EEESA_NS7_ILi64EEEEEENS_10bfloat16_tEfNS_4arch4Sm90ELb0ELb1ELb0ELb1ELb0ELb1ELb0ELb0ELi2ELi1ELi2ELi2ELb0EEENS1_21CollectiveEpilogueBwdISC_SD_SF_Li256ELb1ELb0ELi1EEENS1_19SingleTileSchedulerILb1ELb0ELb0ELi128EEEEEEEEEvNT_6ParamsE:
	.zero		2304


//--------------------- .nv.constant0._ZN7cutlass13device_kernelIN5flash11enable_sm90INS1_16FlashAttnBwdSm90INS1_25CollectiveMainloopBwdSm90ILi2ELi2ELi2EN4cute5tupleIJNS5_1CILi1EEES8_S8_EEENS6_IJNS7_ILi128EEESA_NS7_ILi64EEEEEENS_10bfloat16_tEfNS_4arch4Sm90ELb0ELb1ELb0ELb1ELb1ELb1ELb0ELb0ELi2ELi1ELi2ELi2ELb0EEENS1_21CollectiveEpilogueBwdISC_SD_SF_Li256ELb1ELb0ELi1EEENS1_19SingleTileSchedulerILb1ELb0ELb0ELi128EEEEEEEEEvNT_6ParamsE --------------------------
	.section	.nv.constant0._ZN7cutlass13device_kernelIN5flash11enable_sm90INS1_16FlashAttnBwdSm90INS1_25CollectiveMainloopBwdSm90ILi2ELi2ELi2EN4cute5tupleIJNS5_1CILi1EEES8_S8_EEENS6_IJNS7_ILi128EEESA_NS7_ILi64EEEEEENS_10bfloat16_tEfNS_4arch4Sm90ELb0ELb1ELb0ELb1ELb1ELb1ELb0ELb0ELi2ELi1ELi2ELi2ELb0EEENS1_21CollectiveEpilogueBwdISC_SD_SF_Li256ELb1ELb0ELi1EEENS1_19SingleTileSchedulerILb1ELb0ELb0ELi128EEEEEEEEEvNT_6ParamsE,"a",@progbits
	.sectionflags	@""
	.align	4
.nv.constant0._ZN7cutlass13device_kernelIN5flash11enable_sm90INS1_16FlashAttnBwdSm90INS1_25CollectiveMainloopBwdSm90ILi2ELi2ELi2EN4cute5tupleIJNS5_1CILi1EEES8_S8_EEENS6_IJNS7_ILi128EEESA_NS7_ILi64EEEEEENS_10bfloat16_tEfNS_4arch4Sm90ELb0ELb1ELb0ELb1ELb1ELb1ELb0ELb0ELi2ELi1ELi2ELi2ELb0EEENS1_21CollectiveEpilogueBwdISC_SD_SF_Li256ELb1ELb0ELi1EEENS1_19SingleTileSchedulerILb1ELb0ELb0ELi128EEEEEEEEEvNT_6ParamsE:
	.zero		2304


//--------------------- .nv.constant0._ZN7cutlass13device_kernelIN5flash11enable_sm90INS1_16FlashAttnBwdSm90INS1_25CollectiveMainloopBwdSm90ILi2ELi2ELi2EN4cute5tupleIJNS5_1CILi1EEES8_S8_EEENS6_IJNS7_ILi128EEESA_NS7_ILi64EEEEEENS_10bfloat16_tEfNS_4arch4Sm90ELb0ELb1ELb0ELb1ELb0ELb1ELb0ELb0ELi2ELi1ELi2ELi2ELb0EEENS1_24CollectiveEpilogueBwdGQAISC_fSF_Li256ELb1ELb0EEENS1_19SingleTileSchedulerILb1ELb0ELb0ELi128EEEEEEEEEvNT_6ParamsE --------------------------
	.section	.nv.constant0._ZN7cutlass13device_kernelIN5flash11enable_sm90INS1_16FlashAttnBwdSm90INS1_25CollectiveMainloopBwdSm90ILi2ELi2ELi2EN4cute5tupleIJNS5_1CILi1EEES8_S8_EEENS6_IJNS7_ILi128EEESA_NS7_ILi64EEEEEENS_10bfloat16_tEfNS_4arch4Sm90ELb0ELb1ELb0ELb1ELb0ELb1ELb0ELb0ELi2ELi1ELi2ELi2ELb0EEENS1_24CollectiveEpilogueBwdGQAISC_fSF_Li256ELb1ELb0EEENS1_19SingleTileSchedulerILb1ELb0ELb0ELi128EEEEEEEEEvNT_6ParamsE,"a",@progbits
	.sectionflags	@""
	.align	4
.nv.constant0._ZN7cutlass13device_kernelIN5flash11enable_sm90INS1_16FlashAttnBwdSm90INS1_25CollectiveMainloopBwdSm90ILi2ELi2ELi2EN4cute5tupleIJNS5_1CILi1EEES8_S8_EEENS6_IJNS7_ILi128EEESA_NS7_ILi64EEEEEENS_10bfloat16_tEfNS_4arch4Sm90ELb0ELb1ELb0ELb1ELb0ELb1ELb0ELb0ELi2ELi1ELi2ELi2ELb0EEENS1_24CollectiveEpilogueBwdGQAISC_fSF_Li256ELb1ELb0EEENS1_19SingleTileSchedulerILb1ELb0ELb0ELi128EEEEEEEEEvNT_6ParamsE:
	.zero		2304


//--------------------- .nv.constant0._ZN7cutlass13device_kernelIN5flash11enable_sm90INS1_16FlashAttnBwdSm90INS1_25CollectiveMainloopBwdSm90ILi2ELi2ELi2EN4cute5tupleIJNS5_1CILi1EEES8_S8_EEENS6_IJNS7_ILi128EEESA_NS7_ILi64EEEEEENS_10bfloat16_tEfNS_4arch4Sm90ELb0ELb1ELb0ELb1ELb1ELb1ELb0ELb0ELi2ELi1ELi2ELi2ELb0EEENS1_24CollectiveEpilogueBwdGQAISC_fSF_Li256ELb1ELb1EEENS1_19SingleTileSchedulerILb1ELb0ELb0ELi128EEEEEEEEEvNT_6ParamsE --------------------------
	.section	.nv.constant0._ZN7cutlass13device_kernelIN5flash11enable_sm90INS1_16FlashAttnBwdSm90INS1_25CollectiveMainloopBwdSm90ILi2ELi2ELi2EN4cute5tupleIJNS5_1CILi1EEES8_S8_EEENS6_IJNS7_ILi128EEESA_NS7_ILi64EEEEEENS_10bfloat16_tEfNS_4arch4Sm90ELb0ELb1ELb0ELb1ELb1ELb1ELb0ELb0ELi2ELi1ELi2ELi2ELb0EEENS1_24CollectiveEpilogueBwdGQAISC_fSF_Li256ELb1ELb1EEENS1_19SingleTileSchedulerILb1ELb0ELb0ELi128EEEEEEEEEvNT_6ParamsE,"a",@progbits
	.sectionflags	@""
	.align	4
.nv.constant0._ZN7cutlass13device_kernelIN5flash11enable_sm90INS1_16FlashAttnBwdSm90INS1_25CollectiveMainloopBwdSm90ILi2ELi2ELi2EN4cute5tupleIJNS5_1CILi1EEES8_S8_EEENS6_IJNS7_ILi128EEESA_NS7_ILi64EEEEEENS_10bfloat16_tEfNS_4arch4Sm90ELb0ELb1ELb0ELb1ELb1ELb1ELb0ELb0ELi2ELi1ELi2ELi2ELb0EEENS1_24CollectiveEpilogueBwdGQAISC_fSF_Li256ELb1ELb1EEENS1_19SingleTileSchedulerILb1ELb0ELb0ELi128EEEEEEEEEvNT_6ParamsE:
	.zero		2304


//--------------------- .nv.constant0._ZN7cutlass13device_kernelIN5flash11enable_sm90INS1_16FlashAttnBwdSm90INS1_25CollectiveMainloopBwdSm90ILi2ELi2ELi2EN4cute5tupleIJNS5_1CILi1EEES8_S8_EEENS6_IJNS7_ILi128EEESA_NS7_ILi64EEEEEENS_10bfloat16_tEfNS_4arch4Sm90ELb1ELb0ELb0ELb0ELb0ELb1ELb0ELb0ELi2ELi1ELi2ELi2ELb0EEENS1_21CollectiveEpilogueBwdISC_SD_SF_Li256ELb0ELb0ELi1EEENS1_25SingleTileBwdLPTSchedulerILb0ELi128ELb0EEEEEEEEEvNT_6ParamsE --------------------------
	.section	.nv.constant0._ZN7cutlass13device_kernelIN5flash11enable_sm90INS1_16FlashAttnBwdSm90INS1_25CollectiveMainloopBwdSm90ILi2ELi2ELi2EN4cute5tupleIJNS5_1CILi1EEES8_S8_EEENS6_IJNS7_ILi128EEESA_NS7_ILi64EEEEEENS_10bfloat16_tEfNS_4arch4Sm90ELb1ELb0ELb0ELb0ELb0ELb1ELb0ELb0ELi2ELi1ELi2ELi2ELb0EEENS1_21CollectiveEpilogueBwdISC_SD_SF_Li256ELb0ELb0ELi1EEENS1_25SingleTileBwdLPTSchedulerILb0ELi128ELb0EEEEEEEEEvNT_6ParamsE,"a",@progbits
	.sectionflags	@""
	.align	4
.nv.constant0._ZN7cutlass13device_kernelIN5flash11enable_sm90INS1_16FlashAttnBwdSm90INS1_25CollectiveMainloopBwdSm90ILi2ELi2ELi2EN4cute5tupleIJNS5_1CILi1EEES8_S8_EEENS6_IJNS7_ILi128EEESA_NS7_ILi64EEEEEENS_10bfloat16_tEfNS_4arch4Sm90ELb1ELb0ELb0ELb0ELb0ELb1ELb0ELb0ELi2ELi1ELi2ELi2ELb0EEENS1_21CollectiveEpilogueBwdISC_SD_SF_Li256ELb0ELb0ELi1EEENS1_25SingleTileBwdLPTSchedulerILb0ELi128ELb0EEEEEEEEEvNT_6ParamsE:
	.zero		2944


//--------------------- .nv.constant0._ZN7cutlass13device_kernelIN5flash11enable_sm90INS1_16FlashAttnBwdSm90INS1_25CollectiveMainloopBwdSm90ILi2ELi2ELi2EN4cute5tupleIJNS5_1CILi1EEES8_S8_EEENS6_IJNS7_ILi128EEESA_NS7_ILi64EEEEEENS_10bfloat16_tEfNS_4arch4Sm90ELb1ELb0ELb0ELb0ELb1ELb1ELb0ELb0ELi2ELi1ELi2ELi2ELb0EEENS1_21CollectiveEpilogueBwdISC_SD_SF_Li256ELb0ELb0ELi1EEENS1_25SingleTileBwdLPTSchedulerILb0ELi128ELb1EEEEEEEEEvNT_6ParamsE --------------------------
	.section	.nv.constant0._ZN7cutlass13device_kernelIN5flash11enable_sm90INS1_16FlashAttnBwdSm90INS1_25CollectiveMainloopBwdSm90ILi2ELi2ELi2EN4cute5tupleIJNS5_1CILi1EEES8_S8_EEENS6_IJNS7_ILi128EEESA_NS7_ILi64EEEEEENS_10bfloat16_tEfNS_4arch4Sm90ELb1ELb0ELb0ELb0ELb1ELb1ELb0ELb0ELi2ELi1ELi2ELi2ELb0EEENS1_21CollectiveEpilogueBwdISC_SD_SF_Li256ELb0ELb0ELi1EEENS1_25SingleTileBwdLPTSchedulerILb0ELi128ELb1EEEEEEEEEvNT_6ParamsE,"a",@progbits
	.sectionflags	@""
	.align	4
.nv.constant0._ZN7cutlass13device_kernelIN5flash11enable_sm90INS1_16FlashAttnBwdSm90INS1_25CollectiveMainloopBwdSm90ILi2ELi2ELi2EN4cute5tupleIJNS5_1CILi1EEES8_S8_EEENS6_IJNS7_ILi128EEESA_NS7_ILi64EEEEEENS_10bfloat16_tEfNS_4arch4Sm90ELb1ELb0ELb0ELb0ELb1ELb1ELb0ELb0ELi2ELi1ELi2ELi2ELb0EEENS1_21CollectiveEpilogueBwdISC_SD_SF_Li256ELb0ELb0ELi1EEENS1_25SingleTileBwdLPTSchedulerILb0ELi128ELb1EEEEEEEEEvNT_6ParamsE:
	.zero		2944


//--------------------- .nv.constant0._ZN7cutlass13device_kernelIN5flash11enable_sm90INS1_16FlashAttnBwdSm90INS1_25CollectiveMainloopBwdSm90ILi2ELi2ELi2EN4cute5tupleIJNS5_1CILi1EEES8_S8_EEENS6_IJNS7_ILi128EEESA_NS7_ILi64EEEEEENS_10bfloat16_tEfNS_4arch4Sm90ELb1ELb0ELb0ELb0ELb0ELb1ELb0ELb0ELi2ELi1ELi2ELi2ELb0EEENS1_24CollectiveEpilogueBwdGQAISC_fSF_Li256ELb0ELb0EEENS1_25SingleTileBwdLPTSchedulerILb0ELi128ELb0EEEEEEEEEvNT_6ParamsE --------------------------
	.section	.nv.constant0._ZN7cutlass13device_kernelIN5flash11enable_sm90INS1_16FlashAttnBwdSm90INS1_25CollectiveMainloopBwdSm90ILi2ELi2ELi2EN4cute5tupleIJNS5_1CILi1EEES8_S8_EEENS6_IJNS7_ILi128EEESA_NS7_ILi64EEEEEENS_10bfloat16_tEfNS_4arch4Sm90ELb1ELb0ELb0ELb0ELb0ELb1ELb0ELb0ELi2ELi1ELi2ELi2ELb0EEENS1_24CollectiveEpilogueBwdGQAISC_fSF_Li256ELb0ELb0EEENS1_25SingleTileBwdLPTSchedulerILb0ELi128ELb0EEEEEEEEEvNT_6ParamsE,"a",@progbits
	.sectionflags	@""
	.align	4
.nv.constant0._ZN7cutlass13device_kernelIN5flash11enable_sm90INS1_16FlashAttnBwdSm90INS1_25CollectiveMainloopBwdSm90ILi2ELi2ELi2EN4cute5tupleIJNS5_1CILi1EEES8_S8_EEENS6_IJNS7_ILi128EEESA_NS7_ILi64EEEEEENS_10bfloat16_tEfNS_4arch4Sm90ELb1ELb0ELb0ELb0ELb0ELb1ELb0ELb0ELi2ELi1ELi2ELi2ELb0EEENS1_24CollectiveEpilogueBwdGQAISC_fSF_Li256ELb0ELb0EEENS1_25SingleTileBwdLPTSchedulerILb0ELi128ELb0EEEEEEEEEvNT_6ParamsE:
	.zero		2432


//--------------------- .nv.constant0._ZN7cutlass13device_kernelIN5flash11enable_sm90INS1_16FlashAttnBwdSm90INS1_25CollectiveMainloopBwdSm90ILi2ELi2ELi2EN4cute5tupleIJNS5_1CILi1EEES8_S8_EEENS6_IJNS7_ILi128EEESA_NS7_ILi64EEEEEENS_10bfloat16_tEfNS_4arch4Sm90ELb1ELb0ELb0ELb0ELb1ELb1ELb0ELb0ELi2ELi1ELi2ELi2ELb0EEENS1_24CollectiveEpilogueBwdGQAISC_fSF_Li256ELb0ELb1EEENS1_25SingleTileBwdLPTSchedulerILb0ELi128ELb1EEEEEEEEEvNT_6ParamsE --------------------------
	.section	.nv.constant0._ZN7cutlass13device_kernelIN5flash11enable_sm90INS1_16FlashAttnBwdSm90INS1_25CollectiveMainloopBwdSm90ILi2ELi2ELi2EN4cute5tupleIJNS5_1CILi1EEES8_S8_EEENS6_IJNS7_ILi128EEESA_NS7_ILi64EEEEEENS_10bfloat16_tEfNS_4arch4Sm90ELb1ELb0ELb0ELb0ELb1ELb1ELb0ELb0ELi2ELi1ELi2ELi2ELb0EEENS1_24CollectiveEpilogueBwdGQAISC_fSF_Li256ELb0ELb1EEENS1_25SingleTileBwdLPTSchedulerILb0ELi128ELb1EEEEEEEEEvNT_6ParamsE,"a",@progbits
	.sectionflags	@""
	.align	4
.nv.constant0._ZN7cutlass13device_kernelIN5flash11enable_sm90INS1_16FlashAttnBwdSm90INS1_25CollectiveMainloopBwdSm90ILi2ELi2ELi2EN4cute5tupleIJNS5_1CILi1EEES8_S8_EEENS6_IJNS7_ILi128EEESA_NS7_ILi64EEEEEENS_10bfloat16_tEfNS_4arch4Sm90ELb1ELb0ELb0ELb0ELb1ELb1ELb0ELb0ELi2ELi1ELi2ELi2ELb0EEENS1_24CollectiveEpilogueBwdGQAISC_fSF_Li256ELb0ELb1EEENS1_25SingleTileBwdLPTSchedulerILb0ELi128ELb1EEEEEEEEEvNT_6ParamsE:
	.zero		2432


//--------------------- .nv.constant0._ZN7cutlass13device_kernelIN5flash22FlashAttnBwdPreprocessIN4cute5tupleIJNS3_1CILi128EEENS5_ILi64EEEEEENS_10bfloat16_tEfNS_4arch4Sm90ELb1ELb0EEEEEvNT_6ParamsE --------------------------
	.section	.nv.constant0._ZN7cutlass13device_kernelIN5flash22FlashAttnBwdPreprocessIN4cute5tupleIJNS3_1CILi128EEENS5_ILi64EEEEEENS_10bfloat16_tEfNS_4arch4Sm90ELb1ELb0EEEEEvNT_6ParamsE,"a",@progbits
	.sectionflags	@""
	.align	4
.nv.constant0._ZN7cutlass13device_kernelIN5flash22FlashAttnBwdPreprocessIN4cute5tupleIJNS3_1CILi128EEENS5_ILi64EEEEEENS_10bfloat16_tEfNS_4arch4Sm90ELb1ELb0EEEEEvNT_6ParamsE:
	.zero		768


//--------------------- .nv.constant0._ZN7cutlass13device_kernelIN5flash11enable_sm90INS1_16FlashAttnBwdSm90INS1_25CollectiveMainloopBwdSm90ILi2ELi2ELi2EN4cute5tupleIJNS5_1CILi1EEES8_S8_EEENS6_IJNS7_ILi128EEESA_NS7_ILi64EEEEEENS_10bfloat16_tEfNS_4arch4Sm90ELb1ELb0ELb0ELb1ELb0ELb1ELb0ELb0ELi2ELi1ELi2ELi2ELb0EEENS1_21CollectiveEpilogueBwdISC_SD_SF_Li256ELb1ELb0ELi1EEENS1_25SingleTileBwdLPTSchedulerILb1ELi128ELb0EEEEEEEEEvNT_6ParamsE --------------------------
	.section	.nv.constant0._ZN7cutlass13device_kernelIN5flash11enable_sm90INS1_16FlashAttnBwdSm90INS1_25CollectiveMainloopBwdSm90ILi2ELi2ELi2EN4cute5tupleIJNS5_1CILi1EEES8_S8_EEENS6_IJNS7_ILi128EEESA_NS7_ILi64EEEEEENS_10bfloat16_tEfNS_4arch4Sm90ELb1ELb0ELb0ELb1ELb0ELb1ELb0ELb0ELi2ELi1ELi2ELi2ELb0EEENS1_21CollectiveEpilogueBwdISC_SD_SF_Li256ELb1ELb0ELi1EEENS1_25SingleTileBwdLPTSchedulerILb1ELi128ELb0EEEEEEEEEvNT_6ParamsE,"a",@progbits
	.sectionflags	@""
	.align	4
.nv.constant0._ZN7cutlass13device_kernelIN5flash11enable_sm90INS1_16FlashAttnBwdSm90INS1_25CollectiveMainloopBwdSm90ILi2ELi2ELi2EN4cute5tupleIJNS5_1CILi1EEES8_S8_EEENS6_IJNS7_ILi128EEESA_NS7_ILi64EEEEEENS_10bfloat16_tEfNS_4arch4Sm90ELb1ELb0ELb0ELb1ELb0ELb1ELb0ELb0ELi2ELi1ELi2ELi2ELb0EEENS1_21CollectiveEpilogueBwdISC_SD_SF_Li256ELb1ELb0ELi1EEENS1_25SingleTileBwdLPTSchedulerILb1ELi128ELb0EEEEEEEEEvNT_6ParamsE:
	.zero		2304


//--------------------- .nv.constant0._ZN7cutlass13device_kernelIN5flash11enable_sm90INS1_16FlashAttnBwdSm90INS1_25CollectiveMainloopBwdSm90ILi2ELi2ELi2EN4cute5tupleIJNS5_1CILi1EEES8_S8_EEENS6_IJNS7_ILi128EEESA_NS7_ILi64EEEEEENS_10bfloat16_tEfNS_4arch4Sm90ELb1ELb0ELb0ELb1ELb1ELb1ELb0ELb0ELi2ELi1ELi2ELi2ELb0EEENS1_21CollectiveEpilogueBwdISC_SD_SF_Li256ELb1ELb0ELi1EEENS1_25SingleTileBwdLPTSchedulerILb1ELi128ELb1EEEEEEEEEvNT_6ParamsE --------------------------
	.section	.nv.constant0._ZN7cutlass13device_kernelIN5flash11enable_sm90INS1_16FlashAttnBwdSm90INS1_25CollectiveMainloopBwdSm90ILi2ELi2ELi2EN4cute5tupleIJNS5_1CILi1EEES8_S8_EEENS6_IJNS7_ILi128EEESA_NS7_ILi64EEEEEENS_10bfloat16_tEfNS_4arch4Sm90ELb1ELb0ELb0ELb1ELb1ELb1ELb0ELb0ELi2ELi1ELi2ELi2ELb0EEENS1_21CollectiveEpilogueBwdISC_SD_SF_Li256ELb1ELb0ELi1EEENS1_25SingleTileBwdLPTSchedulerILb1ELi128ELb1EEEEEEEEEvNT_6ParamsE,"a",@progbits
	.sectionflags	@""
	.align	4
.nv.constant0._ZN7cutlass13device_kernelIN5flash11enable_sm90INS1_16FlashAttnBwdSm90INS1_25CollectiveMainloopBwdSm90ILi2ELi2ELi2EN4cute5tupleIJNS5_1CILi1EEES8_S8_EEENS6_IJNS7_ILi128EEESA_NS7_ILi64EEEEEENS_10bfloat16_tEfNS_4arch4Sm90ELb1ELb0ELb0ELb1ELb1ELb1ELb0ELb0ELi2ELi1ELi2ELi2ELb0EEENS1_21CollectiveEpilogueBwdISC_SD_SF_Li256ELb1ELb0ELi1EEENS1_25SingleTileBwdLPTSchedulerILb1ELi128ELb1EEEEEEEEEvNT_6ParamsE:
	.zero		2304


//--------------------- .nv.constant0._ZN7cutlass13device_kernelIN5flash11enable_sm90INS1_16FlashAttnBwdSm90INS1_25CollectiveMainloopBwdSm90ILi2ELi2ELi2EN4cute5tupleIJNS5_1CILi1EEES8_S8_EEENS6_IJNS7_ILi128EEESA_NS7_ILi64EEEEEENS_10bfloat16_tEfNS_4arch4Sm90ELb1ELb0ELb0ELb1ELb0ELb1ELb0ELb0ELi2ELi1ELi2ELi2ELb0EEENS1_24CollectiveEpilogueBwdGQAISC_fSF_Li256ELb1ELb0EEENS1_25SingleTileBwdLPTSchedulerILb1ELi128ELb0EEEEEEEEEvNT_6ParamsE --------------------------
	.section	.nv.constant0._ZN7cutlass13device_kernelIN5flash11enable_sm90INS1_16FlashAttnBwdSm90INS1_25CollectiveMainloopBwdSm90ILi2ELi2ELi2EN4cute5tupleIJNS5_1CILi1EEES8_S8_EEENS6_IJNS7_ILi128EEESA_NS7_ILi64EEEEEENS_10bfloat16_tEfNS_4arch4Sm90ELb1ELb0ELb0ELb1ELb0ELb1ELb0ELb0ELi2ELi1ELi2ELi2ELb0EEENS1_24CollectiveEpilogueBwdGQAISC_fSF_Li256ELb1ELb0EEENS1_25SingleTileBwdLPTSchedulerILb1ELi128ELb0EEEEEEEEEvNT_6ParamsE,"a",@progbits
	.sectionflags	@""
	.align	4
.nv.constant0._ZN7cutlass13device_kernelIN5flash11enable_sm90INS1_16FlashAttnBwdSm90INS1_25CollectiveMainloopBwdSm90ILi2ELi2ELi2EN4cute5tupleIJNS5_1CILi1EEES8_S8_EEENS6_IJNS7_ILi128EEESA_NS7_ILi64EEEEEENS_10bfloat16_tEfNS_4arch4Sm90ELb1ELb0ELb0ELb1ELb0ELb1ELb0ELb0ELi2ELi1ELi2ELi2ELb0EEENS1_24CollectiveEpilogueBwdGQAISC_fSF_Li256ELb1ELb0EEENS1_25SingleTileBwdLPTSchedulerILb1ELi128ELb0EEEEEEEEEvNT_6ParamsE:
	.zero		2432


//--------------------- .nv.constant0._ZN7cutlass13device_kernelIN5flash32FlashAttnBwdPostprocessConvertdQIN4cute5tupleIJNS3_1CILi128EEENS5_ILi64EEEEEENS_10bfloat16_tEfNS_4arch4Sm90ELi256ENS3_8TiledMMAINS3_8MMA_AtomIJNS3_4SM904GMMA27MMA_64x64x16_F32BF16BF16_RSILNSF_5MajorE0ELSH_1ELNSF_7ScaleInE1ELSI_1EEEEEENS3_6LayoutINS4_IJNS5_ILi2EEENS5_ILi1EEESN_EEENS4_IJSN_NS5_ILi0EEESP_EEEEENS4_IJNS3_10UnderscoreESS_SS_EEEEELb0EEEEEvNT_6ParamsE --------------------------
	.section	.nv.constant0._ZN7cutlass13device_kernelIN5flash32FlashAttnBwdPostprocessConvertdQIN4cute5tupleIJNS3_1CILi128EEENS5_ILi64EEEEEENS_10bfloat16_tEfNS_4arch4Sm90ELi256ENS3_8TiledMMAINS3_8MMA_AtomIJNS3_4SM904GMMA27MMA_64x64x16_F32BF16BF16_RSILNSF_5MajorE0ELSH_1ELNSF_7ScaleInE1ELSI_1EEEEEENS3_6LayoutINS4_IJNS5_ILi2EEENS5_ILi1EEESN_EEENS4_IJSN_NS5_ILi0EEESP_EEEEENS4_IJNS3_10UnderscoreESS_SS_EEEEELb0EEEEEvNT_6ParamsE,"a",@progbits
	.sectionflags	@""
	.align	4
.nv.constant0._ZN7cutlass13device_kernelIN5flash32FlashAttnBwdPostprocessConvertdQIN4cute5tupleIJNS3_1CILi128EEENS5_ILi64EEEEEENS_10bfloat16_tEfNS_4arch4Sm90ELi256ENS3_8TiledMMAINS3_8MMA_AtomIJNS3_4SM904GMMA27MMA_64x64x16_F32BF16BF16_RSILNSF_5MajorE0ELSH_1ELNSF_7ScaleInE1ELSI_1EEEEEENS3_6LayoutINS4_IJNS5_ILi2EEENS5_ILi1EEESN_EEENS4_IJSN_NS5_ILi0EEESP_EEEEENS4_IJNS3_10UnderscoreESS_SS_EEEEELb0EEEEEvNT_6ParamsE:
	.zero		640


//--------------------- .nv.constant0._ZN7cutlass13device_kernelIN5flash32FlashAttnBwdPostprocessConvertdQIN4cute5tupleIJNS3_1CILi128EEENS5_ILi64EEEEEENS_10bfloat16_tEfNS_4arch4Sm90ELi256ENS3_8TiledMMAINS3_8MMA_AtomIJNS3_4SM904GMMA27MMA_64x64x16_F32BF16BF16_SSILNSF_5MajorE0ELSH_1ELNSF_7ScaleInE1ELSI_1EEEEEENS3_6LayoutINS4_IJNS5_ILi2EEENS5_ILi1EEESN_EEENS4_IJSN_NS5_ILi0EEESP_EEEEENS4_IJNS3_10UnderscoreESS_SS_EEEEELb0EEEEEvNT_6ParamsE --------------------------
	.section	.nv.constant0._ZN7cutlass13device_kernelIN5flash32FlashAttnBwdPostprocessConvertdQIN4cute5tupleIJNS3_1CILi128EEENS5_ILi64EEEEEENS_10bfloat16_tEfNS_4arch4Sm90ELi256ENS3_8TiledMMAINS3_8MMA_AtomIJNS3_4SM904GMMA27MMA_64x64x16_F32BF16BF16_SSILNSF_5MajorE0ELSH_1ELNSF_7ScaleInE1ELSI_1EEEEEENS3_6LayoutINS4_IJNS5_ILi2EEENS5_ILi1EEESN_EEENS4_IJSN_NS5_ILi0EEESP_EEEEENS4_IJNS3_10UnderscoreESS_SS_EEEEELb0EEEEEvNT_6ParamsE,"a",@progbits
	.sectionflags	@""
	.align	4
.nv.constant0._ZN7cutlass13device_kernelIN5flash32FlashAttnBwdPostprocessConvertdQIN4cute5tupleIJNS3_1CILi128EEENS5_ILi64EEEEEENS_10bfloat16_tEfNS_4arch4Sm90ELi256ENS3_8TiledMMAINS3_8MMA_AtomIJNS3_4SM904GMMA27MMA_64x64x16_F32BF16BF16_SSILNSF_5MajorE0ELSH_1ELNSF_7ScaleInE1ELSI_1EEEEEENS3_6LayoutINS4_IJNS5_ILi2EEENS5_ILi1EEESN_EEENS4_IJSN_NS5_ILi0EEESP_EEEEENS4_IJNS3_10UnderscoreESS_SS_EEEEELb0EEEEEvNT_6ParamsE:
	.zero		640


//--------------------- .nv.constant0._ZN7cutlass13device_kernelIN5flash11enable_sm90INS1_16FlashAttnBwdSm90INS1_25CollectiveMainloopBwdSm90ILi2ELi2ELi2EN4cute5tupleIJNS5_1CILi1EEES8_S8_EEENS6_IJNS7_ILi128EEESA_NS7_ILi64EEEEEENS_10bfloat16_tEfNS_4arch4Sm90ELb1ELb0ELb0ELb1ELb1ELb1ELb0ELb0ELi2ELi1ELi2ELi2ELb0EEENS1_24CollectiveEpilogueBwdGQAISC_fSF_Li256ELb1ELb1EEENS1_25SingleTileBwdLPTSchedulerILb1ELi128ELb1EEEEEEEEEvNT_6ParamsE --------------------------
	.section	.nv.constant0._ZN7cutlass13device_kernelIN5flash11enable_sm90INS1_16FlashAttnBwdSm90INS1_25CollectiveMainloopBwdSm90ILi2ELi2ELi2EN4cute5tupleIJNS5_1CILi1EEES8_S8_EEENS6_IJNS7_ILi128EEESA_NS7_ILi64EEEEEENS_10bfloat16_tEfNS_4arch4Sm90ELb1ELb0ELb0ELb1ELb1ELb1ELb0ELb0ELi2ELi1ELi2ELi2ELb0EEENS1_24CollectiveEpilogueBwdGQAISC_fSF_Li256ELb1ELb1EEENS1_25SingleTileBwdLPTSchedulerILb1ELi128ELb1EEEEEEEEEvNT_6ParamsE,"a",@progbits
	.sectionflags	@""
	.align	4
.nv.constant0._ZN7cutlass13device_kernelIN5flash11enable_sm90INS1_16FlashAttnBwdSm90INS1_25CollectiveMainloopBwdSm90ILi2ELi2ELi2EN4cute5tupleIJNS5_1CILi1EEES8_S8_EEENS6_IJNS7_ILi128EEESA_NS7_ILi64EEEEEENS_10bfloat16_tEfNS_4arch4Sm90ELb1ELb0ELb0ELb1ELb1ELb1ELb0ELb0ELi2ELi1ELi2ELi2ELb0EEENS1_24CollectiveEpilogueBwdGQAISC_fSF_Li256ELb1ELb1EEENS1_25SingleTileBwdLPTSchedulerILb1ELi128ELb1EEEEEEEEEvNT_6ParamsE:
	.zero		2432


//--------------------- .nv.constant0._ZN7cutlass13device_kernelIN5flash22FlashAttnBwdPreprocessIN4cute5tupleIJNS3_1CILi128EEENS5_ILi64EEEEEENS_10bfloat16_tEfNS_4arch4Sm90ELb1ELb1EEEEEvNT_6ParamsE --------------------------
	.section	.nv.constant0._ZN7cutlass13device_kernelIN5flash22FlashAttnBwdPreprocessIN4cute5tupleIJNS3_1CILi128EEENS5_ILi64EEEEEENS_10bfloat16_tEfNS_4arch4Sm90ELb1ELb1EEEEEvNT_6ParamsE,"a",@progbits
	.sectionflags	@""
	.align	4
.nv.constant0._ZN7cutlass13device_kernelIN5flash22FlashAttnBwdPreprocessIN4cute5tupleIJNS3_1CILi128EEENS5_ILi64EEEEEENS_10bfloat16_tEfNS_4arch4Sm90ELb1ELb1EEEEEvNT_6ParamsE:
	.zero		768


//--------------------- SYMBOLS --------------------------

	.type		.nv.reservedSmem.offset0,@object
	.size		.nv.reservedSmem.offset0,0x4
	.type		__assertfail,@function
